	.target	sm_80

	.elftype	@"ET_EXEC"


//--------------------- .note.nv.tkinfo           --------------------------
	.section	.note.nv.tkinfo,"",@"SHT_NOTE"
	.sectionflags	@"SHF_NOTE_NV_TKINFO"
	.tkinfo
        /*0018*/ 	.word	0x00000002
        /*0030*/ 	.string	""
        /*0030*/ 	.string	"ptxas"
        /*0030*/ 	.string	"Cuda compilation tools, release 13.0, V13.0.88"
        /*0030*/ 	.string	"Build cuda_13.0.r13.0/compiler.36424714_0"
        /*0030*/ 	.string	"-arch sm_80 -m 64 "



//--------------------- .note.nv.cuinfo           --------------------------
	.section	.note.nv.cuinfo,"",@"SHT_NOTE"
	.sectionflags	@"SHF_NOTE_NV_CUINFO"
        /*0018*/ 	.short	0x0002
        /*001a*/ 	.short	0x0050
        /*001c*/ 	.short	0x0082
	.zero		2


//--------------------- .nv.info                  --------------------------
	.section	.nv.info,"",@"SHT_CUDA_INFO"
	.align	4


	//----- nvinfo : EIATTR_REGCOUNT
	.align		4
        /*0000*/ 	.byte	0x04, 0x2f
        /*0002*/ 	.short	(.L_12 - .L_11)
	.align		4
.L_11:
        /*0004*/ 	.word	index@(_ZN7cutlass13device_kernelIN5flash19enable_sm80_to_sm89INS1_16FlashAttnFwdSm80INS1_25CollectiveMainloopFwdSm80ILi4ELi1ELb0EN4cute5tupleIJNS5_1CILi128EEENS7_ILi112EEENS7_ILi64EEEEEELi64ENS_6half_tEfNS_4arch4Sm80ELb1ELb0ELb0ELb1ELb1ELb1ELb1ELb0EEENS1_21CollectiveEpilogueFwdINS6_IJS8_SA_S9_EEENS6_IJNS7_ILi1EEESI_SI_EEESC_SE_Li128ELb1ELb1ELb0ELb0EEENS1_19SingleTileSchedulerILb1ELb0ELb1ELi128EEEEEEEEEvNT_6ParamsE)
        /*0008*/ 	.word	0x000000ff


	//----- nvinfo : EIATTR_FRAME_SIZE
	.align		4
.L_12:
        /*000c*/ 	.byte	0x04, 0x11
        /*000e*/ 	.short	(.L_14 - .L_13)
	.align		4
.L_13:
        /*0010*/ 	.word	index@(_ZN7cutlass13device_kernelIN5flash19enable_sm80_to_sm89INS1_16FlashAttnFwdSm80INS1_25CollectiveMainloopFwdSm80ILi4ELi1ELb0EN4cute5tupleIJNS5_1CILi128EEENS7_ILi112EEENS7_ILi64EEEEEELi64ENS_6half_tEfNS_4arch4Sm80ELb1ELb0ELb0ELb1ELb1ELb1ELb1ELb0EEENS1_21CollectiveEpilogueFwdINS6_IJS8_SA_S9_EEENS6_IJNS7_ILi1EEESI_SI_EEESC_SE_Li128ELb1ELb1ELb0ELb0EEENS1_19SingleTileSchedulerILb1ELb0ELb1ELi128EEEEEEEEEvNT_6ParamsE)
        /*0014*/ 	.word	0x00000050


	//----- nvinfo : EIATTR_REGCOUNT
	.align		4
.L_14:
        /*0018*/ 	.byte	0x04, 0x2f
        /*001a*/ 	.short	(.L_16 - .L_15)
	.align		4
.L_15:
        /*001c*/ 	.word	index@(_ZN7cutlass13device_kernelIN5flash19enable_sm80_to_sm89INS1_16FlashAttnFwdSm80INS1_25CollectiveMainloopFwdSm80ILi4ELi1ELb0EN4cute5tupleIJNS5_1CILi128EEENS7_ILi112EEENS7_ILi64EEEEEELi64ENS_6half_tEfNS_4arch4Sm80ELb1ELb0ELb0ELb1ELb1ELb0ELb1ELb0EEENS1_21CollectiveEpilogueFwdINS6_IJS8_SA_S9_EEENS6_IJNS7_ILi1EEESI_SI_EEESC_SE_Li128ELb1ELb1ELb0ELb0EEENS1_19SingleTileSchedulerILb1ELb0ELb1ELi128EEEEEEEEEvNT_6ParamsE)
        /*0020*/ 	.word	0x000000ff


	//----- nvinfo : EIATTR_FRAME_SIZE
	.align		4
.L_16:
        /*0024*/ 	.byte	0x04, 0x11
        /*0026*/ 	.short	(.L_18 - .L_17)
	.align		4
.L_17:
        /*0028*/ 	.word	index@(_ZN7cutlass13device_kernelIN5flash19enable_sm80_to_sm89INS1_16FlashAttnFwdSm80INS1_25CollectiveMainloopFwdSm80ILi4ELi1ELb0EN4cute5tupleIJNS5_1CILi128EEENS7_ILi112EEENS7_ILi64EEEEEELi64ENS_6half_tEfNS_4arch4Sm80ELb1ELb0ELb0ELb1ELb1ELb0ELb1ELb0EEENS1_21CollectiveEpilogueFwdINS6_IJS8_SA_S9_EEENS6_IJNS7_ILi1EEESI_SI_EEESC_SE_Li128ELb1ELb1ELb0ELb0EEENS1_19SingleTileSchedulerILb1ELb0ELb1ELi128EEEEEEEEEvNT_6ParamsE)
        /*002c*/ 	.word	0x00000068


	//----- nvinfo : EIATTR_REGCOUNT
	.align		4
.L_18:
        /*0030*/ 	.byte	0x04, 0x2f
        /*0032*/ 	.short	(.L_20 - .L_19)
	.align		4
.L_19:
        /*0034*/ 	.word	index@(_ZN7cutlass13device_kernelIN5flash19enable_sm80_to_sm89INS1_16FlashAttnFwdSm80INS1_25CollectiveMainloopFwdSm80ILi4ELi1ELb0EN4cute5tupleIJNS5_1CILi128EEENS7_ILi112EEENS7_ILi64EEEEEELi64ENS_6half_tEfNS_4arch4Sm80ELb1ELb0ELb0ELb0ELb1ELb0ELb1ELb0EEENS1_21CollectiveEpilogueFwdINS6_IJS8_SA_S9_EEENS6_IJNS7_ILi1EEESI_SI_EEESC_SE_Li128ELb0ELb1ELb0ELb0EEENS1_30DynamicPersistentTileSchedulerILi128ELi128ELb0ELb1ELb0EEEEEEEEEvNT_6ParamsE)
        /*0038*/ 	.word	0x000000ff


	//----- nvinfo : EIATTR_FRAME_SIZE
	.align		4
.L_20:
        /*003c*/ 	.byte	0x04, 0x11
        /*003e*/ 	.short	(.L_22 - .L_21)
	.align		4
.L_21:
        /*0040*/ 	.word	index@($__internal_3_$__cuda_sm70_shflsync_idx_p)
        /*0044*/ 	.word	0x00000000


	//----- nvinfo : EIATTR_FRAME_SIZE
	.align		4
.L_22:
        /*0048*/ 	.byte	0x04, 0x11
        /*004a*/ 	.short	(.L_24 - .L_23)
	.align		4
.L_23:
        /*004c*/ 	.word	index@($__internal_2_$__cuda_sm70_shflsync_bfly_p)
        /*0050*/ 	.word	0x00000000


	//----- nvinfo : EIATTR_FRAME_SIZE
	.align		4
.L_24:
        /*0054*/ 	.byte	0x04, 0x11
        /*0056*/ 	.short	(.L_26 - .L_25)
	.align		4
.L_25:
        /*0058*/ 	.word	index@(_ZN7cutlass13device_kernelIN5flash19enable_sm80_to_sm89INS1_16FlashAttnFwdSm80INS1_25CollectiveMainloopFwdSm80ILi4ELi1ELb0EN4cute5tupleIJNS5_1CILi128EEENS7_ILi112EEENS7_ILi64EEEEEELi64ENS_6half_tEfNS_4arch4Sm80ELb1ELb0ELb0ELb0ELb1ELb0ELb1ELb0EEENS1_21CollectiveEpilogueFwdINS6_IJS8_SA_S9_EEENS6_IJNS7_ILi1EEESI_SI_EEESC_SE_Li128ELb0ELb1ELb0ELb0EEENS1_30DynamicPersistentTileSchedulerILi128ELi128ELb0ELb1ELb0EEEEEEEEEvNT_6ParamsE)
        /*005c*/ 	.word	0x00000098


	//----- nvinfo : EIATTR_REGCOUNT
	.align		4
.L_26:
        /*0060*/ 	.byte	0x04, 0x2f
        /*0062*/ 	.short	(.L_28 - .L_27)
	.align		4
.L_27:
        /*0064*/ 	.word	index@(_ZN7cutlass13device_kernelIN5flash19enable_sm80_to_sm89INS1_16FlashAttnFwdSm80INS1_25CollectiveMainloopFwdSm80ILi4ELi1ELb0EN4cute5tupleIJNS5_1CILi128EEENS7_ILi96EEENS7_ILi64EEEEEELi64ENS_6half_tEfNS_4arch4Sm80ELb0ELb1ELb0ELb1ELb1ELb1ELb1ELb0EEENS1_21CollectiveEpilogueFwdINS6_IJS8_SA_S9_EEENS6_IJNS7_ILi1EEESI_SI_EEESC_SE_Li128ELb1ELb1ELb0ELb0EEENS1_19SingleTileSchedulerILb1ELb0ELb1ELi128EEEEEEEEEvNT_6ParamsE)
        /*0068*/ 	.word	0x000000ff


	//----- nvinfo : EIATTR_FRAME_SIZE
	.align		4
.L_28:
        /*006c*/ 	.byte	0x04, 0x11
        /*006e*/ 	.short	(.L_30 - .L_29)
	.align		4
.L_29:
        /*0070*/ 	.word	index@(_ZN7cutlass13device_kernelIN5flash19enable_sm80_to_sm89INS1_16FlashAttnFwdSm80INS1_25CollectiveMainloopFwdSm80ILi4ELi1ELb0EN4cute5tupleIJNS5_1CILi128EEENS7_ILi96EEENS7_ILi64EEEEEELi64ENS_6half_tEfNS_4arch4Sm80ELb0ELb1ELb0ELb1ELb1ELb1ELb1ELb0EEENS1_21CollectiveEpilogueFwdINS6_IJS8_SA_S9_EEENS6_IJNS7_ILi1EEESI_SI_EEESC_SE_Li128ELb1ELb1ELb0ELb0EEENS1_19SingleTileSchedulerILb1ELb0ELb1ELi128EEEEEEEEEvNT_6ParamsE)
        /*0074*/ 	.word	0x00000040


	//----- nvinfo : EIATTR_REGCOUNT
	.align		4
.L_30:
        /*0078*/ 	.byte	0x04, 0x2f
        /*007a*/ 	.short	(.L_32 - .L_31)
	.align		4
.L_31:
        /*007c*/ 	.word	index@(_ZN7cutlass13device_kernelIN5flash19enable_sm80_to_sm89INS1_16FlashAttnFwdSm80INS1_25CollectiveMainloopFwdSm80ILi4ELi1ELb0EN4cute5tupleIJNS5_1CILi128EEENS7_ILi96EEENS7_ILi64EEEEEELi64ENS_6half_tEfNS_4arch4Sm80ELb0ELb1ELb0ELb1ELb1ELb0ELb1ELb0EEENS1_21CollectiveEpilogueFwdINS6_IJS8_SA_S9_EEENS6_IJNS7_ILi1EEESI_SI_EEESC_SE_Li128ELb1ELb1ELb0ELb0EEENS1_19SingleTileSchedulerILb1ELb0ELb1ELi128EEEEEEEEEvNT_6ParamsE)
        /*0080*/ 	.word	0x000000ff


	//----- nvinfo : EIATTR_FRAME_SIZE
	.align		4
.L_32:
        /*0084*/ 	.byte	0x04, 0x11
        /*0086*/ 	.short	(.L_34 - .L_33)
	.align		4
.L_33:
        /*0088*/ 	.word	index@(_ZN7cutlass13device_kernelIN5flash19enable_sm80_to_sm89INS1_16FlashAttnFwdSm80INS1_25CollectiveMainloopFwdSm80ILi4ELi1ELb0EN4cute5tupleIJNS5_1CILi128EEENS7_ILi96EEENS7_ILi64EEEEEELi64ENS_6half_tEfNS_4arch4Sm80ELb0ELb1ELb0ELb1ELb1ELb0ELb1ELb0EEENS1_21CollectiveEpilogueFwdINS6_IJS8_SA_S9_EEENS6_IJNS7_ILi1EEESI_SI_EEESC_SE_Li128ELb1ELb1ELb0ELb0EEENS1_19SingleTileSchedulerILb1ELb0ELb1ELi128EEEEEEEEEvNT_6ParamsE)
        /*008c*/ 	.word	0x00000000


	//----- nvinfo : EIATTR_REGCOUNT
	.align		4
.L_34:
        /*0090*/ 	.byte	0x04, 0x2f
        /*0092*/ 	.short	(.L_36 - .L_35)
	.align		4
.L_35:
        /*0094*/ 	.word	index@(_ZN7cutlass13device_kernelIN5flash19enable_sm80_to_sm89INS1_16FlashAttnFwdSm80INS1_25CollectiveMainloopFwdSm80ILi4ELi1ELb0EN4cute5tupleIJNS5_1CILi128EEENS7_ILi96EEENS7_ILi64EEEEEELi64ENS_6half_tEfNS_4arch4Sm80ELb0ELb1ELb0ELb0ELb1ELb0ELb1ELb0EEENS1_21CollectiveEpilogueFwdINS6_IJS8_SA_S9_EEENS6_IJNS7_ILi1EEESI_SI_EEESC_SE_Li128ELb0ELb1ELb0ELb0EEENS1_19SingleTileSchedulerILb0ELb0ELb1ELi128EEEEEEEEEvNT_6ParamsE)
        /*0098*/ 	.word	0x000000ff


	//----- nvinfo : EIATTR_FRAME_SIZE
	.align		4
.L_36:
        /*009c*/ 	.byte	0x04, 0x11
        /*009e*/ 	.short	(.L_38 - .L_37)
	.align		4
.L_37:
        /*00a0*/ 	.word	index@(_ZN7cutlass13device_kernelIN5flash19enable_sm80_to_sm89INS1_16FlashAttnFwdSm80INS1_25CollectiveMainloopFwdSm80ILi4ELi1ELb0EN4cute5tupleIJNS5_1CILi128EEENS7_ILi96EEENS7_ILi64EEEEEELi64ENS_6half_tEfNS_4arch4Sm80ELb0ELb1ELb0ELb0ELb1ELb0ELb1ELb0EEENS1_21CollectiveEpilogueFwdINS6_IJS8_SA_S9_EEENS6_IJNS7_ILi1EEESI_SI_EEESC_SE_Li128ELb0ELb1ELb0ELb0EEENS1_19SingleTileSchedulerILb0ELb0ELb1ELi128EEEEEEEEEvNT_6ParamsE)
        /*00a4*/ 	.word	0x00000008


	//----- nvinfo : EIATTR_REGCOUNT
	.align		4
.L_38:
        /*00a8*/ 	.byte	0x04, 0x2f
        /*00aa*/ 	.short	(.L_40 - .L_39)
	.align		4
.L_39:
        /*00ac*/ 	.word	index@(_ZN7cutlass13device_kernelIN5flash19enable_sm80_to_sm89INS1_16FlashAttnFwdSm80INS1_25CollectiveMainloopFwdSm80ILi4ELi1ELb0EN4cute5tupleIJNS5_1CILi128EEENS7_ILi112EEENS7_ILi64EEEEEELi64ENS_6half_tEfNS_4arch4Sm80ELb0ELb0ELb0ELb1ELb1ELb1ELb1ELb0EEENS1_21CollectiveEpilogueFwdINS6_IJS8_SA_S9_EEENS6_IJNS7_ILi1EEESI_SI_EEESC_SE_Li128ELb1ELb1ELb0ELb0EEENS1_19SingleTileSchedulerILb1ELb0ELb1ELi128EEEEEEEEEvNT_6ParamsE)
        /*00b0*/ 	.word	0x000000ff


	//----- nvinfo : EIATTR_FRAME_SIZE
	.align		4
.L_40:
        /*00b4*/ 	.byte	0x04, 0x11
        /*00b6*/ 	.short	(.L_42 - .L_41)
	.align		4
.L_41:
        /*00b8*/ 	.word	index@(_ZN7cutlass13device_kernelIN5flash19enable_sm80_to_sm89INS1_16FlashAttnFwdSm80INS1_25CollectiveMainloopFwdSm80ILi4ELi1ELb0EN4cute5tupleIJNS5_1CILi128EEENS7_ILi112EEENS7_ILi64EEEEEELi64ENS_6half_tEfNS_4arch4Sm80ELb0ELb0ELb0ELb1ELb1ELb1ELb1ELb0EEENS1_21CollectiveEpilogueFwdINS6_IJS8_SA_S9_EEENS6_IJNS7_ILi1EEESI_SI_EEESC_SE_Li128ELb1ELb1ELb0ELb0EEENS1_19SingleTileSchedulerILb1ELb0ELb1ELi128EEEEEEEEEvNT_6ParamsE)
        /*00bc*/ 	.word	0x00000038


	//----- nvinfo : EIATTR_REGCOUNT
	.align		4
.L_42:
        /*00c0*/ 	.byte	0x04, 0x2f
        /*00c2*/ 	.short	(.L_44 - .L_43)
	.align		4
.L_43:
        /*00c4*/ 	.word	index@(_ZN7cutlass13device_kernelIN5flash19enable_sm80_to_sm89INS1_16FlashAttnFwdSm80INS1_25CollectiveMainloopFwdSm80ILi4ELi1ELb0EN4cute5tupleIJNS5_1CILi128EEENS7_ILi112EEENS7_ILi64EEEEEELi64ENS_6half_tEfNS_4arch4Sm80ELb0ELb0ELb0ELb1ELb1ELb0ELb1ELb0EEENS1_21CollectiveEpilogueFwdINS6_IJS8_SA_S9_EEENS6_IJNS7_ILi1EEESI_SI_EEESC_SE_Li128ELb1ELb1ELb0ELb0EEENS1_19SingleTileSchedulerILb1ELb0ELb1ELi128EEEEEEEEEvNT_6ParamsE)
        /*00c8*/ 	.word	0x000000ff


	//----- nvinfo : EIATTR_FRAME_SIZE
	.align		4
.L_44:
        /*00cc*/ 	.byte	0x04, 0x11
        /*00ce*/ 	.short	(.L_46 - .L_45)
	.align		4
.L_45:
        /*00d0*/ 	.word	index@(_ZN7cutlass13device_kernelIN5flash19enable_sm80_to_sm89INS1_16FlashAttnFwdSm80INS1_25CollectiveMainloopFwdSm80ILi4ELi1ELb0EN4cute5tupleIJNS5_1CILi128EEENS7_ILi112EEENS7_ILi64EEEEEELi64ENS_6half_tEfNS_4arch4Sm80ELb0ELb0ELb0ELb1ELb1ELb0ELb1ELb0EEENS1_21CollectiveEpilogueFwdINS6_IJS8_SA_S9_EEENS6_IJNS7_ILi1EEESI_SI_EEESC_SE_Li128ELb1ELb1ELb0ELb0EEENS1_19SingleTileSchedulerILb1ELb0ELb1ELi128EEEEEEEEEvNT_6ParamsE)
        /*00d4*/ 	.word	0x00000020


	//----- nvinfo : EIATTR_REGCOUNT
	.align		4
.L_46:
        /*00d8*/ 	.byte	0x04, 0x2f
        /*00da*/ 	.short	(.L_48 - .L_47)
	.align		4
.L_47:
        /*00dc*/ 	.word	index@(_ZN7cutlass13device_kernelIN5flash19enable_sm80_to_sm89INS1_16FlashAttnFwdSm80INS1_25CollectiveMainloopFwdSm80ILi4ELi1ELb0EN4cute5tupleIJNS5_1CILi128EEENS7_ILi112EEENS7_ILi64EEEEEELi64ENS_6half_tEfNS_4arch4Sm80ELb0ELb0ELb0ELb0ELb1ELb0ELb1ELb0EEENS1_21CollectiveEpilogueFwdINS6_IJS8_SA_S9_EEENS6_IJNS7_ILi1EEESI_SI_EEESC_SE_Li128ELb0ELb1ELb0ELb0EEENS1_19SingleTileSchedulerILb0ELb0ELb1ELi128EEEEEEEEEvNT_6ParamsE)
        /*00e0*/ 	.word	0x000000ff


	//----- nvinfo : EIATTR_FRAME_SIZE
	.align		4
.L_48:
        /*00e4*/ 	.byte	0x04, 0x11
        /*00e6*/ 	.short	(.L_50 - .L_49)
	.align		4
.L_49:
        /*00e8*/ 	.word	index@(_ZN7cutlass13device_kernelIN5flash19enable_sm80_to_sm89INS1_16FlashAttnFwdSm80INS1_25CollectiveMainloopFwdSm80ILi4ELi1ELb0EN4cute5tupleIJNS5_1CILi128EEENS7_ILi112EEENS7_ILi64EEEEEELi64ENS_6half_tEfNS_4arch4Sm80ELb0ELb0ELb0ELb0ELb1ELb0ELb1ELb0EEENS1_21CollectiveEpilogueFwdINS6_IJS8_SA_S9_EEENS6_IJNS7_ILi1EEESI_SI_EEESC_SE_Li128ELb0ELb1ELb0ELb0EEENS1_19SingleTileSchedulerILb0ELb0ELb1ELi128EEEEEEEEEvNT_6ParamsE)
        /*00ec*/ 	.word	0x00000040


	//----- nvinfo : EIATTR_REGCOUNT
	.align		4
.L_50:
        /*00f0*/ 	.byte	0x04, 0x2f
        /*00f2*/ 	.short	(.L_52 - .L_51)
	.align		4
.L_51:
        /*00f4*/ 	.word	index@(_ZN7cutlass13device_kernelIN5flash19enable_sm80_to_sm89INS1_16FlashAttnFwdSm80INS1_25CollectiveMainloopFwdSm80ILi4ELi1ELb0EN4cute5tupleIJNS5_1CILi128EEENS7_ILi112EEENS7_ILi64EEEEEELi64ENS_6half_tEfNS_4arch4Sm80ELb1ELb0ELb1ELb1ELb1ELb1ELb1ELb0EEENS1_21CollectiveEpilogueFwdINS6_IJS8_SA_S9_EEENS6_IJNS7_ILi1EEESI_SI_EEESC_SE_Li128ELb1ELb1ELb0ELb0EEENS1_19SingleTileSchedulerILb1ELb0ELb1ELi128EEEEEEEEEvNT_6ParamsE)
        /*00f8*/ 	.word	0x000000ff


	//----- nvinfo : EIATTR_FRAME_SIZE
	.align		4
.L_52:
        /*00fc*/ 	.byte	0x04, 0x11
        /*00fe*/ 	.short	(.L_54 - .L_53)
	.align		4
.L_53:
        /*0100*/ 	.word	index@(_ZN7cutlass13device_kernelIN5flash19enable_sm80_to_sm89INS1_16FlashAttnFwdSm80INS1_25CollectiveMainloopFwdSm80ILi4ELi1ELb0EN4cute5tupleIJNS5_1CILi128EEENS7_ILi112EEENS7_ILi64EEEEEELi64ENS_6half_tEfNS_4arch4Sm80ELb1ELb0ELb1ELb1ELb1ELb1ELb1ELb0EEENS1_21CollectiveEpilogueFwdINS6_IJS8_SA_S9_EEENS6_IJNS7_ILi1EEESI_SI_EEESC_SE_Li128ELb1ELb1ELb0ELb0EEENS1_19SingleTileSchedulerILb1ELb0ELb1ELi128EEEEEEEEEvNT_6ParamsE)
        /*0104*/ 	.word	0x00000068


	//----- nvinfo : EIATTR_REGCOUNT
	.align		4
.L_54:
        /*0108*/ 	.byte	0x04, 0x2f
        /*010a*/ 	.short	(.L_56 - .L_55)
	.align		4
.L_55:
        /*010c*/ 	.word	index@(_ZN7cutlass13device_kernelIN5flash19enable_sm80_to_sm89INS1_16FlashAttnFwdSm80INS1_25CollectiveMainloopFwdSm80ILi4ELi1ELb0EN4cute5tupleIJNS5_1CILi128EEENS7_ILi112EEENS7_ILi64EEEEEELi64ENS_6half_tEfNS_4arch4Sm80ELb1ELb0ELb1ELb1ELb1ELb0ELb1ELb0EEENS1_21CollectiveEpilogueFwdINS6_IJS8_SA_S9_EEENS6_IJNS7_ILi1EEESI_SI_EEESC_SE_Li128ELb1ELb1ELb0ELb0EEENS1_19SingleTileSchedulerILb1ELb0ELb1ELi128EEEEEEEEEvNT_6ParamsE)
        /*0110*/ 	.word	0x000000ff


	//----- nvinfo : EIATTR_FRAME_SIZE
	.align		4
.L_56:
        /*0114*/ 	.byte	0x04, 0x11
        /*0116*/ 	.short	(.L_58 - .L_57)
	.align		4
.L_57:
        /*0118*/ 	.word	index@(_ZN7cutlass13device_kernelIN5flash19enable_sm80_to_sm89INS1_16FlashAttnFwdSm80INS1_25CollectiveMainloopFwdSm80ILi4ELi1ELb0EN4cute5tupleIJNS5_1CILi128EEENS7_ILi112EEENS7_ILi64EEEEEELi64ENS_6half_tEfNS_4arch4Sm80ELb1ELb0ELb1ELb1ELb1ELb0ELb1ELb0EEENS1_21CollectiveEpilogueFwdINS6_IJS8_SA_S9_EEENS6_IJNS7_ILi1EEESI_SI_EEESC_SE_Li128ELb1ELb1ELb0ELb0EEENS1_19SingleTileSchedulerILb1ELb0ELb1ELi128EEEEEEEEEvNT_6ParamsE)
        /*011c*/ 	.word	0x00000078


	//----- nvinfo : EIATTR_REGCOUNT
	.align		4
.L_58:
        /*0120*/ 	.byte	0x04, 0x2f
        /*0122*/ 	.short	(.L_60 - .L_59)
	.align		4
.L_59:
        /*0124*/ 	.word	index@(_ZN7cutlass13device_kernelIN5flash19enable_sm80_to_sm89INS1_16FlashAttnFwdSm80INS1_25CollectiveMainloopFwdSm80ILi4ELi1ELb0EN4cute5tupleIJNS5_1CILi128EEENS7_ILi112EEENS7_ILi64EEEEEELi64ENS_6half_tEfNS_4arch4Sm80ELb1ELb0ELb1ELb0ELb1ELb0ELb1ELb0EEENS1_21CollectiveEpilogueFwdINS6_IJS8_SA_S9_EEENS6_IJNS7_ILi1EEESI_SI_EEESC_SE_Li128ELb0ELb1ELb0ELb0EEENS1_30DynamicPersistentTileSchedulerILi128ELi128ELb0ELb1ELb0EEEEEEEEEvNT_6ParamsE)
        /*0128*/ 	.word	0x000000ff


	//----- nvinfo : EIATTR_FRAME_SIZE
	.align		4
.L_60:
        /*012c*/ 	.byte	0x04, 0x11
        /*012e*/ 	.short	(.L_62 - .L_61)
	.align		4
.L_61:
        /*0130*/ 	.word	index@($__internal_1_$__cuda_sm70_shflsync_idx_p)
        /*0134*/ 	.word	0x00000000


	//----- nvinfo : EIATTR_FRAME_SIZE
	.align		4
.L_62:
        /*0138*/ 	.byte	0x04, 0x11
        /*013a*/ 	.short	(.L_64 - .L_63)
	.align		4
.L_63:
        /*013c*/ 	.word	index@($__internal_0_$__cuda_sm70_shflsync_bfly_p)
        /*0140*/ 	.word	0x00000000


	//----- nvinfo : EIATTR_FRAME_SIZE
	.align		4
.L_64:
        /*0144*/ 	.byte	0x04, 0x11
        /*0146*/ 	.short	(.L_66 - .L_65)
	.align		4
.L_65:
        /*0148*/ 	.word	index@(_ZN7cutlass13device_kernelIN5flash19enable_sm80_to_sm89INS1_16FlashAttnFwdSm80INS1_25CollectiveMainloopFwdSm80ILi4ELi1ELb0EN4cute5tupleIJNS5_1CILi128EEENS7_ILi112EEENS7_ILi64EEEEEELi64ENS_6half_tEfNS_4arch4Sm80ELb1ELb0ELb1ELb0ELb1ELb0ELb1ELb0EEENS1_21CollectiveEpilogueFwdINS6_IJS8_SA_S9_EEENS6_IJNS7_ILi1EEESI_SI_EEESC_SE_Li128ELb0ELb1ELb0ELb0EEENS1_30DynamicPersistentTileSchedulerILi128ELi128ELb0ELb1ELb0EEEEEEEEEvNT_6ParamsE)
        /*014c*/ 	.word	0x000000a8


	//----- nvinfo : EIATTR_REGCOUNT
	.align		4
.L_66:
        /*0150*/ 	.byte	0x04, 0x2f
        /*0152*/ 	.short	(.L_68 - .L_67)
	.align		4
.L_67:
        /*0154*/ 	.word	index@(_ZN7cutlass13device_kernelIN5flash19enable_sm80_to_sm89INS1_16FlashAttnFwdSm80INS1_25CollectiveMainloopFwdSm80ILi4ELi1ELb0EN4cute5tupleIJNS5_1CILi128EEENS7_ILi96EEENS7_ILi64EEEEEELi64ENS_6half_tEfNS_4arch4Sm80ELb0ELb1ELb1ELb1ELb1ELb1ELb1ELb0EEENS1_21CollectiveEpilogueFwdINS6_IJS8_SA_S9_EEENS6_IJNS7_ILi1EEESI_SI_EEESC_SE_Li128ELb1ELb1ELb0ELb0EEENS1_19SingleTileSchedulerILb1ELb0ELb1ELi128EEEEEEEEEvNT_6ParamsE)
        /*0158*/ 	.word	0x000000ff


	//----- nvinfo : EIATTR_FRAME_SIZE
	.align		4
.L_68:
        /*015c*/ 	.byte	0x04, 0x11
        /*015e*/ 	.short	(.L_70 - .L_69)
	.align		4
.L_69:
        /*0160*/ 	.word	index@(_ZN7cutlass13device_kernelIN5flash19enable_sm80_to_sm89INS1_16FlashAttnFwdSm80INS1_25CollectiveMainloopFwdSm80ILi4ELi1ELb0EN4cute5tupleIJNS5_1CILi128EEENS7_ILi96EEENS7_ILi64EEEEEELi64ENS_6half_tEfNS_4arch4Sm80ELb0ELb1ELb1ELb1ELb1ELb1ELb1ELb0EEENS1_21CollectiveEpilogueFwdINS6_IJS8_SA_S9_EEENS6_IJNS7_ILi1EEESI_SI_EEESC_SE_Li128ELb1ELb1ELb0ELb0EEENS1_19SingleTileSchedulerILb1ELb0ELb1ELi128EEEEEEEEEvNT_6ParamsE)
        /*0164*/ 	.word	0x00000050


	//----- nvinfo : EIATTR_REGCOUNT
	.align		4
.L_70:
        /*0168*/ 	.byte	0x04, 0x2f
        /*016a*/ 	.short	(.L_72 - .L_71)
	.align		4
.L_71:
        /*016c*/ 	.word	index@(_ZN7cutlass13device_kernelIN5flash19enable_sm80_to_sm89INS1_16FlashAttnFwdSm80INS1_25CollectiveMainloopFwdSm80ILi4ELi1ELb0EN4cute5tupleIJNS5_1CILi128EEENS7_ILi96EEENS7_ILi64EEEEEELi64ENS_6half_tEfNS_4arch4Sm80ELb0ELb1ELb1ELb1ELb1ELb0ELb1ELb0EEENS1_21CollectiveEpilogueFwdINS6_IJS8_SA_S9_EEENS6_IJNS7_ILi1EEESI_SI_EEESC_SE_Li128ELb1ELb1ELb0ELb0EEENS1_19SingleTileSchedulerILb1ELb0ELb1ELi128EEEEEEEEEvNT_6ParamsE)
        /*0170*/ 	.word	0x000000ff


	//----- nvinfo : EIATTR_FRAME_SIZE
	.align		4
.L_72:
        /*0174*/ 	.byte	0x04, 0x11
        /*0176*/ 	.short	(.L_74 - .L_73)
	.align		4
.L_73:
        /*0178*/ 	.word	index@(_ZN7cutlass13device_kernelIN5flash19enable_sm80_to_sm89INS1_16FlashAttnFwdSm80INS1_25CollectiveMainloopFwdSm80ILi4ELi1ELb0EN4cute5tupleIJNS5_1CILi128EEENS7_ILi96EEENS7_ILi64EEEEEELi64ENS_6half_tEfNS_4arch4Sm80ELb0ELb1ELb1ELb1ELb1ELb0ELb1ELb0EEENS1_21CollectiveEpilogueFwdINS6_IJS8_SA_S9_EEENS6_IJNS7_ILi1EEESI_SI_EEESC_SE_Li128ELb1ELb1ELb0ELb0EEENS1_19SingleTileSchedulerILb1ELb0ELb1ELi128EEEEEEEEEvNT_6ParamsE)
        /*017c*/ 	.word	0x00000048


	//----- nvinfo : EIATTR_REGCOUNT
	.align		4
.L_74:
        /*0180*/ 	.byte	0x04, 0x2f
        /*0182*/ 	.short	(.L_76 - .L_75)
	.align		4
.L_75:
        /*0184*/ 	.word	index@(_ZN7cutlass13device_kernelIN5flash19enable_sm80_to_sm89INS1_16FlashAttnFwdSm80INS1_25CollectiveMainloopFwdSm80ILi4ELi1ELb0EN4cute5tupleIJNS5_1CILi128EEENS7_ILi96EEENS7_ILi64EEEEEELi64ENS_6half_tEfNS_4arch4Sm80ELb0ELb1ELb1ELb0ELb1ELb0ELb1ELb0EEENS1_21CollectiveEpilogueFwdINS6_IJS8_SA_S9_EEENS6_IJNS7_ILi1EEESI_SI_EEESC_SE_Li128ELb0ELb1ELb0ELb0EEENS1_19SingleTileSchedulerILb0ELb0ELb1ELi128EEEEEEEEEvNT_6ParamsE)
        /*0188*/ 	.word	0x000000ff


	//----- nvinfo : EIATTR_FRAME_SIZE
	.align		4
.L_76:
        /*018c*/ 	.byte	0x04, 0x11
        /*018e*/ 	.short	(.L_78 - .L_77)
	.align		4
.L_77:
        /*0190*/ 	.word	index@(_ZN7cutlass13device_kernelIN5flash19enable_sm80_to_sm89INS1_16FlashAttnFwdSm80INS1_25CollectiveMainloopFwdSm80ILi4ELi1ELb0EN4cute5tupleIJNS5_1CILi128EEENS7_ILi96EEENS7_ILi64EEEEEELi64ENS_6half_tEfNS_4arch4Sm80ELb0ELb1ELb1ELb0ELb1ELb0ELb1ELb0EEENS1_21CollectiveEpilogueFwdINS6_IJS8_SA_S9_EEENS6_IJNS7_ILi1EEESI_SI_EEESC_SE_Li128ELb0ELb1ELb0ELb0EEENS1_19SingleTileSchedulerILb0ELb0ELb1ELi128EEEEEEEEEvNT_6ParamsE)
        /*0194*/ 	.word	0x00000040


	//----- nvinfo : EIATTR_REGCOUNT
	.align		4
.L_78:
        /*0198*/ 	.byte	0x04, 0x2f
        /*019a*/ 	.short	(.L_80 - .L_79)
	.align		4
.L_79:
        /*019c*/ 	.word	index@(_ZN7cutlass13device_kernelIN5flash19enable_sm80_to_sm89INS1_16FlashAttnFwdSm80INS1_25CollectiveMainloopFwdSm80ILi4ELi1ELb0EN4cute5tupleIJNS5_1CILi128EEENS7_ILi112EEENS7_ILi64EEEEEELi64ENS_6half_tEfNS_4arch4Sm80ELb0ELb0ELb1ELb1ELb1ELb1ELb1ELb0EEENS1_21CollectiveEpilogueFwdINS6_IJS8_SA_S9_EEENS6_IJNS7_ILi1EEESI_SI_EEESC_SE_Li128ELb1ELb1ELb0ELb0EEENS1_19SingleTileSchedulerILb1ELb0ELb1ELi128EEEEEEEEEvNT_6ParamsE)
        /*01a0*/ 	.word	0x000000ff


	//----- nvinfo : EIATTR_FRAME_SIZE
	.align		4
.L_80:
        /*01a4*/ 	.byte	0x04, 0x11
        /*01a6*/ 	.short	(.L_82 - .L_81)
	.align		4
.L_81:
        /*01a8*/ 	.word	index@(_ZN7cutlass13device_kernelIN5flash19enable_sm80_to_sm89INS1_16FlashAttnFwdSm80INS1_25CollectiveMainloopFwdSm80ILi4ELi1ELb0EN4cute5tupleIJNS5_1CILi128EEENS7_ILi112EEENS7_ILi64EEEEEELi64ENS_6half_tEfNS_4arch4Sm80ELb0ELb0ELb1ELb1ELb1ELb1ELb1ELb0EEENS1_21CollectiveEpilogueFwdINS6_IJS8_SA_S9_EEENS6_IJNS7_ILi1EEESI_SI_EEESC_SE_Li128ELb1ELb1ELb0ELb0EEENS1_19SingleTileSchedulerILb1ELb0ELb1ELi128EEEEEEEEEvNT_6ParamsE)
        /*01ac*/ 	.word	0x00000048


	//----- nvinfo : EIATTR_REGCOUNT
	.align		4
.L_82:
        /*01b0*/ 	.byte	0x04, 0x2f
        /*01b2*/ 	.short	(.L_84 - .L_83)
	.align		4
.L_83:
        /*01b4*/ 	.word	index@(_ZN7cutlass13device_kernelIN5flash19enable_sm80_to_sm89INS1_16FlashAttnFwdSm80INS1_25CollectiveMainloopFwdSm80ILi4ELi1ELb0EN4cute5tupleIJNS5_1CILi128EEENS7_ILi112EEENS7_ILi64EEEEEELi64ENS_6half_tEfNS_4arch4Sm80ELb0ELb0ELb1ELb1ELb1ELb0ELb1ELb0EEENS1_21CollectiveEpilogueFwdINS6_IJS8_SA_S9_EEENS6_IJNS7_ILi1EEESI_SI_EEESC_SE_Li128ELb1ELb1ELb0ELb0EEENS1_19SingleTileSchedulerILb1ELb0ELb1ELi128EEEEEEEEEvNT_6ParamsE)
        /*01b8*/ 	.word	0x000000ff


	//----- nvinfo : EIATTR_FRAME_SIZE
	.align		4
.L_84:
        /*01bc*/ 	.byte	0x04, 0x11
        /*01be*/ 	.short	(.L_86 - .L_85)
	.align		4
.L_85:
        /*01c0*/ 	.word	index@(_ZN7cutlass13device_kernelIN5flash19enable_sm80_to_sm89INS1_16FlashAttnFwdSm80INS1_25CollectiveMainloopFwdSm80ILi4ELi1ELb0EN4cute5tupleIJNS5_1CILi128EEENS7_ILi112EEENS7_ILi64EEEEEELi64ENS_6half_tEfNS_4arch4Sm80ELb0ELb0ELb1ELb1ELb1ELb0ELb1ELb0EEENS1_21CollectiveEpilogueFwdINS6_IJS8_SA_S9_EEENS6_IJNS7_ILi1EEESI_SI_EEESC_SE_Li128ELb1ELb1ELb0ELb0EEENS1_19SingleTileSchedulerILb1ELb0ELb1ELi128EEEEEEEEEvNT_6ParamsE)
        /*01c4*/ 	.word	0x00000048


	//----- nvinfo : EIATTR_REGCOUNT
	.align		4
.L_86:
        /*01c8*/ 	.byte	0x04, 0x2f
        /*01ca*/ 	.short	(.L_88 - .L_87)
	.align		4
.L_87:
        /*01cc*/ 	.word	index@(_ZN7cutlass13device_kernelIN5flash19enable_sm80_to_sm89INS1_16FlashAttnFwdSm80INS1_25CollectiveMainloopFwdSm80ILi4ELi1ELb0EN4cute5tupleIJNS5_1CILi128EEENS7_ILi112EEENS7_ILi64EEEEEELi64ENS_6half_tEfNS_4arch4Sm80ELb0ELb0ELb1ELb0ELb1ELb0ELb1ELb0EEENS1_21CollectiveEpilogueFwdINS6_IJS8_SA_S9_EEENS6_IJNS7_ILi1EEESI_SI_EEESC_SE_Li128ELb0ELb1ELb0ELb0EEENS1_19SingleTileSchedulerILb0ELb0ELb1ELi128EEEEEEEEEvNT_6ParamsE)
        /*01d0*/ 	.word	0x000000ff


	//----- nvinfo : EIATTR_FRAME_SIZE
	.align		4
.L_88:
        /*01d4*/ 	.byte	0x04, 0x11
        /*01d6*/ 	.short	(.L_90 - .L_89)
	.align		4
.L_89:
        /*01d8*/ 	.word	index@(_ZN7cutlass13device_kernelIN5flash19enable_sm80_to_sm89INS1_16FlashAttnFwdSm80INS1_25CollectiveMainloopFwdSm80ILi4ELi1ELb0EN4cute5tupleIJNS5_1CILi128EEENS7_ILi112EEENS7_ILi64EEEEEELi64ENS_6half_tEfNS_4arch4Sm80ELb0ELb0ELb1ELb0ELb1ELb0ELb1ELb0EEENS1_21CollectiveEpilogueFwdINS6_IJS8_SA_S9_EEENS6_IJNS7_ILi1EEESI_SI_EEESC_SE_Li128ELb0ELb1ELb0ELb0EEENS1_19SingleTileSchedulerILb0ELb0ELb1ELi128EEEEEEEEEvNT_6ParamsE)
        /*01dc*/ 	.word	0x00000078


	//----- nvinfo : EIATTR_MIN_STACK_SIZE
	.align		4
.L_90:
        /*01e0*/ 	.byte	0x04, 0x12
        /*01e2*/ 	.short	(.L_92 - .L_91)
	.align		4
.L_91:
        /*01e4*/ 	.word	index@(_ZN7cutlass13device_kernelIN5flash19enable_sm80_to_sm89INS1_16FlashAttnFwdSm80INS1_25CollectiveMainloopFwdSm80ILi4ELi1ELb0EN4cute5tupleIJNS5_1CILi128EEENS7_ILi112EEENS7_ILi64EEEEEELi64ENS_6half_tEfNS_4arch4Sm80ELb0ELb0ELb1ELb0ELb1ELb0ELb1ELb0EEENS1_21CollectiveEpilogueFwdINS6_IJS8_SA_S9_EEENS6_IJNS7_ILi1EEESI_SI_EEESC_SE_Li128ELb0ELb1ELb0ELb0EEENS1_19SingleTileSchedulerILb0ELb0ELb1ELi128EEEEEEEEEvNT_6ParamsE)
        /*01e8*/ 	.word	0x00000078


	//----- nvinfo : EIATTR_MIN_STACK_SIZE
	.align		4
.L_92:
        /*01ec*/ 	.byte	0x04, 0x12
        /*01ee*/ 	.short	(.L_94 - .L_93)
	.align		4
.L_93:
        /*01f0*/ 	.word	index@(_ZN7cutlass13device_kernelIN5flash19enable_sm80_to_sm89INS1_16FlashAttnFwdSm80INS1_25CollectiveMainloopFwdSm80ILi4ELi1ELb0EN4cute5tupleIJNS5_1CILi128EEENS7_ILi112EEENS7_ILi64EEEEEELi64ENS_6half_tEfNS_4arch4Sm80ELb0ELb0ELb1ELb1ELb1ELb0ELb1ELb0EEENS1_21CollectiveEpilogueFwdINS6_IJS8_SA_S9_EEENS6_IJNS7_ILi1EEESI_SI_EEESC_SE_Li128ELb1ELb1ELb0ELb0EEENS1_19SingleTileSchedulerILb1ELb0ELb1ELi128EEEEEEEEEvNT_6ParamsE)
        /*01f4*/ 	.word	0x00000048


	//----- nvinfo : EIATTR_MIN_STACK_SIZE
	.align		4
.L_94:
        /*01f8*/ 	.byte	0x04, 0x12
        /*01fa*/ 	.short	(.L_96 - .L_95)
	.align		4
.L_95:
        /*01fc*/ 	.word	index@(_ZN7cutlass13device_kernelIN5flash19enable_sm80_to_sm89INS1_16FlashAttnFwdSm80INS1_25CollectiveMainloopFwdSm80ILi4ELi1ELb0EN4cute5tupleIJNS5_1CILi128EEENS7_ILi112EEENS7_ILi64EEEEEELi64ENS_6half_tEfNS_4arch4Sm80ELb0ELb0ELb1ELb1ELb1ELb1ELb1ELb0EEENS1_21CollectiveEpilogueFwdINS6_IJS8_SA_S9_EEENS6_IJNS7_ILi1EEESI_SI_EEESC_SE_Li128ELb1ELb1ELb0ELb0EEENS1_19SingleTileSchedulerILb1ELb0ELb1ELi128EEEEEEEEEvNT_6ParamsE)
        /*0200*/ 	.word	0x00000048


	//----- nvinfo : EIATTR_MIN_STACK_SIZE
	.align		4
.L_96:
        /*0204*/ 	.byte	0x04, 0x12
        /*0206*/ 	.short	(.L_98 - .L_97)
	.align		4
.L_97:
        /*0208*/ 	.word	index@(_ZN7cutlass13device_kernelIN5flash19enable_sm80_to_sm89INS1_16FlashAttnFwdSm80INS1_25CollectiveMainloopFwdSm80ILi4ELi1ELb0EN4cute5tupleIJNS5_1CILi128EEENS7_ILi96EEENS7_ILi64EEEEEELi64ENS_6half_tEfNS_4arch4Sm80ELb0ELb1ELb1ELb0ELb1ELb0ELb1ELb0EEENS1_21CollectiveEpilogueFwdINS6_IJS8_SA_S9_EEENS6_IJNS7_ILi1EEESI_SI_EEESC_SE_Li128ELb0ELb1ELb0ELb0EEENS1_19SingleTileSchedulerILb0ELb0ELb1ELi128EEEEEEEEEvNT_6ParamsE)
        /*020c*/ 	.word	0x00000040


	//----- nvinfo : EIATTR_MIN_STACK_SIZE
	.align		4
.L_98:
        /*0210*/ 	.byte	0x04, 0x12
        /*0212*/ 	.short	(.L_100 - .L_99)
	.align		4
.L_99:
        /*0214*/ 	.word	index@(_ZN7cutlass13device_kernelIN5flash19enable_sm80_to_sm89INS1_16FlashAttnFwdSm80INS1_25CollectiveMainloopFwdSm80ILi4ELi1ELb0EN4cute5tupleIJNS5_1CILi128EEENS7_ILi96EEENS7_ILi64EEEEEELi64ENS_6half_tEfNS_4arch4Sm80ELb0ELb1ELb1ELb1ELb1ELb0ELb1ELb0EEENS1_21CollectiveEpilogueFwdINS6_IJS8_SA_S9_EEENS6_IJNS7_ILi1EEESI_SI_EEESC_SE_Li128ELb1ELb1ELb0ELb0EEENS1_19SingleTileSchedulerILb1ELb0ELb1ELi128EEEEEEEEEvNT_6ParamsE)
        /*0218*/ 	.word	0x00000048


	//----- nvinfo : EIATTR_MIN_STACK_SIZE
	.align		4
.L_100:
        /*021c*/ 	.byte	0x04, 0x12
        /*021e*/ 	.short	(.L_102 - .L_101)
	.align		4
.L_101:
        /*0220*/ 	.word	index@(_ZN7cutlass13device_kernelIN5flash19enable_sm80_to_sm89INS1_16FlashAttnFwdSm80INS1_25CollectiveMainloopFwdSm80ILi4ELi1ELb0EN4cute5tupleIJNS5_1CILi128EEENS7_ILi96EEENS7_ILi64EEEEEELi64ENS_6half_tEfNS_4arch4Sm80ELb0ELb1ELb1ELb1ELb1ELb1ELb1ELb0EEENS1_21CollectiveEpilogueFwdINS6_IJS8_SA_S9_EEENS6_IJNS7_ILi1EEESI_SI_EEESC_SE_Li128ELb1ELb1ELb0ELb0EEENS1_19SingleTileSchedulerILb1ELb0ELb1ELi128EEEEEEEEEvNT_6ParamsE)
        /*0224*/ 	.word	0x00000050


	//----- nvinfo : EIATTR_MIN_STACK_SIZE
	.align		4
.L_102:
        /*0228*/ 	.byte	0x04, 0x12
        /*022a*/ 	.short	(.L_104 - .L_103)
	.align		4
.L_103:
        /*022c*/ 	.word	index@(_ZN7cutlass13device_kernelIN5flash19enable_sm80_to_sm89INS1_16FlashAttnFwdSm80INS1_25CollectiveMainloopFwdSm80ILi4ELi1ELb0EN4cute5tupleIJNS5_1CILi128EEENS7_ILi112EEENS7_ILi64EEEEEELi64ENS_6half_tEfNS_4arch4Sm80ELb1ELb0ELb1ELb0ELb1ELb0ELb1ELb0EEENS1_21CollectiveEpilogueFwdINS6_IJS8_SA_S9_EEENS6_IJNS7_ILi1EEESI_SI_EEESC_SE_Li128ELb0ELb1ELb0ELb0EEENS1_30DynamicPersistentTileSchedulerILi128ELi128ELb0ELb1ELb0EEEEEEEEEvNT_6ParamsE)
        /*0230*/ 	.word	0x000000a8


	//----- nvinfo : EIATTR_MIN_STACK_SIZE
	.align		4
.L_104:
        /*0234*/ 	.byte	0x04, 0x12
        /*0236*/ 	.short	(.L_106 - .L_105)
	.align		4
.L_105:
        /*0238*/ 	.word	index@(_ZN7cutlass13device_kernelIN5flash19enable_sm80_to_sm89INS1_16FlashAttnFwdSm80INS1_25CollectiveMainloopFwdSm80ILi4ELi1ELb0EN4cute5tupleIJNS5_1CILi128EEENS7_ILi112EEENS7_ILi64EEEEEELi64ENS_6half_tEfNS_4arch4Sm80ELb1ELb0ELb1ELb1ELb1ELb0ELb1ELb0EEENS1_21CollectiveEpilogueFwdINS6_IJS8_SA_S9_EEENS6_IJNS7_ILi1EEESI_SI_EEESC_SE_Li128ELb1ELb1ELb0ELb0EEENS1_19SingleTileSchedulerILb1ELb0ELb1ELi128EEEEEEEEEvNT_6ParamsE)
        /*023c*/ 	.word	0x00000078


	//----- nvinfo : EIATTR_MIN_STACK_SIZE
	.align		4
.L_106:
        /*0240*/ 	.byte	0x04, 0x12
        /*0242*/ 	.short	(.L_108 - .L_107)
	.align		4
.L_107:
        /*0244*/ 	.word	index@(_ZN7cutlass13device_kernelIN5flash19enable_sm80_to_sm89INS1_16FlashAttnFwdSm80INS1_25CollectiveMainloopFwdSm80ILi4ELi1ELb0EN4cute5tupleIJNS5_1CILi128EEENS7_ILi112EEENS7_ILi64EEEEEELi64ENS_6half_tEfNS_4arch4Sm80ELb1ELb0ELb1ELb1ELb1ELb1ELb1ELb0EEENS1_21CollectiveEpilogueFwdINS6_IJS8_SA_S9_EEENS6_IJNS7_ILi1EEESI_SI_EEESC_SE_Li128ELb1ELb1ELb0ELb0EEENS1_19SingleTileSchedulerILb1ELb0ELb1ELi128EEEEEEEEEvNT_6ParamsE)
        /*0248*/ 	.word	0x00000068


	//----- nvinfo : EIATTR_MIN_STACK_SIZE
	.align		4
.L_108:
        /*024c*/ 	.byte	0x04, 0x12
        /*024e*/ 	.short	(.L_110 - .L_109)
	.align		4
.L_109:
        /*0250*/ 	.word	index@(_ZN7cutlass13device_kernelIN5flash19enable_sm80_to_sm89INS1_16FlashAttnFwdSm80INS1_25CollectiveMainloopFwdSm80ILi4ELi1ELb0EN4cute5tupleIJNS5_1CILi128EEENS7_ILi112EEENS7_ILi64EEEEEELi64ENS_6half_tEfNS_4arch4Sm80ELb0ELb0ELb0ELb0ELb1ELb0ELb1ELb0EEENS1_21CollectiveEpilogueFwdINS6_IJS8_SA_S9_EEENS6_IJNS7_ILi1EEESI_SI_EEESC_SE_Li128ELb0ELb1ELb0ELb0EEENS1_19SingleTileSchedulerILb0ELb0ELb1ELi128EEEEEEEEEvNT_6ParamsE)
        /*0254*/ 	.word	0x00000040


	//----- nvinfo : EIATTR_MIN_STACK_SIZE
	.align		4
.L_110:
        /*0258*/ 	.byte	0x04, 0x12
        /*025a*/ 	.short	(.L_112 - .L_111)
	.align		4
.L_111:
        /*025c*/ 	.word	index@(_ZN7cutlass13device_kernelIN5flash19enable_sm80_to_sm89INS1_16FlashAttnFwdSm80INS1_25CollectiveMainloopFwdSm80ILi4ELi1ELb0EN4cute5tupleIJNS5_1CILi128EEENS7_ILi112EEENS7_ILi64EEEEEELi64ENS_6half_tEfNS_4arch4Sm80ELb0ELb0ELb0ELb1ELb1ELb0ELb1ELb0EEENS1_21CollectiveEpilogueFwdINS6_IJS8_SA_S9_EEENS6_IJNS7_ILi1EEESI_SI_EEESC_SE_Li128ELb1ELb1ELb0ELb0EEENS1_19SingleTileSchedulerILb1ELb0ELb1ELi128EEEEEEEEEvNT_6ParamsE)
        /*0260*/ 	.word	0x00000020


	//----- nvinfo : EIATTR_MIN_STACK_SIZE
	.align		4
.L_112:
        /*0264*/ 	.byte	0x04, 0x12
        /*0266*/ 	.short	(.L_114 - .L_113)
	.align		4
.L_113:
        /*0268*/ 	.word	index@(_ZN7cutlass13device_kernelIN5flash19enable_sm80_to_sm89INS1_16FlashAttnFwdSm80INS1_25CollectiveMainloopFwdSm80ILi4ELi1ELb0EN4cute5tupleIJNS5_1CILi128EEENS7_ILi112EEENS7_ILi64EEEEEELi64ENS_6half_tEfNS_4arch4Sm80ELb0ELb0ELb0ELb1ELb1ELb1ELb1ELb0EEENS1_21CollectiveEpilogueFwdINS6_IJS8_SA_S9_EEENS6_IJNS7_ILi1EEESI_SI_EEESC_SE_Li128ELb1ELb1ELb0ELb0EEENS1_19SingleTileSchedulerILb1ELb0ELb1ELi128EEEEEEEEEvNT_6ParamsE)
        /*026c*/ 	.word	0x00000038


	//----- nvinfo : EIATTR_MIN_STACK_SIZE
	.align		4
.L_114:
        /*0270*/ 	.byte	0x04, 0x12
        /*0272*/ 	.short	(.L_116 - .L_115)
	.align		4
.L_115:
        /*0274*/ 	.word	index@(_ZN7cutlass13device_kernelIN5flash19enable_sm80_to_sm89INS1_16FlashAttnFwdSm80INS1_25CollectiveMainloopFwdSm80ILi4ELi1ELb0EN4cute5tupleIJNS5_1CILi128EEENS7_ILi96EEENS7_ILi64EEEEEELi64ENS_6half_tEfNS_4arch4Sm80ELb0ELb1ELb0ELb0ELb1ELb0ELb1ELb0EEENS1_21CollectiveEpilogueFwdINS6_IJS8_SA_S9_EEENS6_IJNS7_ILi1EEESI_SI_EEESC_SE_Li128ELb0ELb1ELb0ELb0EEENS1_19SingleTileSchedulerILb0ELb0ELb1ELi128EEEEEEEEEvNT_6ParamsE)
        /*0278*/ 	.word	0x00000008


	//----- nvinfo : EIATTR_MIN_STACK_SIZE
	.align		4
.L_116:
        /*027c*/ 	.byte	0x04, 0x12
        /*027e*/ 	.short	(.L_118 - .L_117)
	.align		4
.L_117:
        /*0280*/ 	.word	index@(_ZN7cutlass13device_kernelIN5flash19enable_sm80_to_sm89INS1_16FlashAttnFwdSm80INS1_25CollectiveMainloopFwdSm80ILi4ELi1ELb0EN4cute5tupleIJNS5_1CILi128EEENS7_ILi96EEENS7_ILi64EEEEEELi64ENS_6half_tEfNS_4arch4Sm80ELb0ELb1ELb0ELb1ELb1ELb0ELb1ELb0EEENS1_21CollectiveEpilogueFwdINS6_IJS8_SA_S9_EEENS6_IJNS7_ILi1EEESI_SI_EEESC_SE_Li128ELb1ELb1ELb0ELb0EEENS1_19SingleTileSchedulerILb1ELb0ELb1ELi128EEEEEEEEEvNT_6ParamsE)
        /*0284*/ 	.word	0x00000000


	//----- nvinfo : EIATTR_MIN_STACK_SIZE
	.align		4
.L_118:
        /*0288*/ 	.byte	0x04, 0x12
        /*028a*/ 	.short	(.L_120 - .L_119)
	.align		4
.L_119:
        /*028c*/ 	.word	index@(_ZN7cutlass13device_kernelIN5flash19enable_sm80_to_sm89INS1_16FlashAttnFwdSm80INS1_25CollectiveMainloopFwdSm80ILi4ELi1ELb0EN4cute5tupleIJNS5_1CILi128EEENS7_ILi96EEENS7_ILi64EEEEEELi64ENS_6half_tEfNS_4arch4Sm80ELb0ELb1ELb0ELb1ELb1ELb1ELb1ELb0EEENS1_21CollectiveEpilogueFwdINS6_IJS8_SA_S9_EEENS6_IJNS7_ILi1EEESI_SI_EEESC_SE_Li128ELb1ELb1ELb0ELb0EEENS1_19SingleTileSchedulerILb1ELb0ELb1ELi128EEEEEEEEEvNT_6ParamsE)
        /*0290*/ 	.word	0x00000040


	//----- nvinfo : EIATTR_MIN_STACK_SIZE
	.align		4
.L_120:
        /*0294*/ 	.byte	0x04, 0x12
        /*0296*/ 	.short	(.L_122 - .L_121)
	.align		4
.L_121:
        /*0298*/ 	.word	index@(_ZN7cutlass13device_kernelIN5flash19enable_sm80_to_sm89INS1_16FlashAttnFwdSm80INS1_25CollectiveMainloopFwdSm80ILi4ELi1ELb0EN4cute5tupleIJNS5_1CILi128EEENS7_ILi112EEENS7_ILi64EEEEEELi64ENS_6half_tEfNS_4arch4Sm80ELb1ELb0ELb0ELb0ELb1ELb0ELb1ELb0EEENS1_21CollectiveEpilogueFwdINS6_IJS8_SA_S9_EEENS6_IJNS7_ILi1EEESI_SI_EEESC_SE_Li128ELb0ELb1ELb0ELb0EEENS1_30DynamicPersistentTileSchedulerILi128ELi128ELb0ELb1ELb0EEEEEEEEEvNT_6ParamsE)
        /*029c*/ 	.word	0x00000098


	//----- nvinfo : EIATTR_MIN_STACK_SIZE
	.align		4
.L_122:
        /*02a0*/ 	.byte	0x04, 0x12
        /*02a2*/ 	.short	(.L_124 - .L_123)
	.align		4
.L_123:
        /*02a4*/ 	.word	index@(_ZN7cutlass13device_kernelIN5flash19enable_sm80_to_sm89INS1_16FlashAttnFwdSm80INS1_25CollectiveMainloopFwdSm80ILi4ELi1ELb0EN4cute5tupleIJNS5_1CILi128EEENS7_ILi112EEENS7_ILi64EEEEEELi64ENS_6half_tEfNS_4arch4Sm80ELb1ELb0ELb0ELb1ELb1ELb0ELb1ELb0EEENS1_21CollectiveEpilogueFwdINS6_IJS8_SA_S9_EEENS6_IJNS7_ILi1EEESI_SI_EEESC_SE_Li128ELb1ELb1ELb0ELb0EEENS1_19SingleTileSchedulerILb1ELb0ELb1ELi128EEEEEEEEEvNT_6ParamsE)
        /*02a8*/ 	.word	0x00000068


	//----- nvinfo : EIATTR_MIN_STACK_SIZE
	.align		4
.L_124:
        /*02ac*/ 	.byte	0x04, 0x12
        /*02ae*/ 	.short	(.L_126 - .L_125)
	.align		4
.L_125:
        /*02b0*/ 	.word	index@(_ZN7cutlass13device_kernelIN5flash19enable_sm80_to_sm89INS1_16FlashAttnFwdSm80INS1_25CollectiveMainloopFwdSm80ILi4ELi1ELb0EN4cute5tupleIJNS5_1CILi128EEENS7_ILi112EEENS7_ILi64EEEEEELi64ENS_6half_tEfNS_4arch4Sm80ELb1ELb0ELb0ELb1ELb1ELb1ELb1ELb0EEENS1_21CollectiveEpilogueFwdINS6_IJS8_SA_S9_EEENS6_IJNS7_ILi1EEESI_SI_EEESC_SE_Li128ELb1ELb1ELb0ELb0EEENS1_19SingleTileSchedulerILb1ELb0ELb1ELi128EEEEEEEEEvNT_6ParamsE)
        /*02b4*/ 	.word	0x00000050
.L_126:


//--------------------- .nv.info._ZN7cutlass13device_kernelIN5flash19enable_sm80_to_sm89INS1_16FlashAttnFwdSm80INS1_25CollectiveMainloopFwdSm80ILi4ELi1ELb0EN4cute5tupleIJNS5_1CILi128EEENS7_ILi112EEENS7_ILi64EEEEEELi64ENS_6half_tEfNS_4arch4Sm80ELb0ELb0ELb1ELb0ELb1ELb0ELb1ELb0EEENS1_21CollectiveEpilogueFwdINS6_IJS8_SA_S9_EEENS6_IJNS7_ILi1EEESI_SI_EEESC_SE_Li128ELb0ELb1ELb0ELb0EEENS1_19SingleTileSchedulerILb0ELb0ELb1ELi128EEEEEEEEEvNT_6ParamsE --------------------------
	.section	.nv.info._ZN7cutlass13device_kernelIN5flash19enable_sm80_to_sm89INS1_16FlashAttnFwdSm80INS1_25CollectiveMainloopFwdSm80ILi4ELi1ELb0EN4cute5tupleIJNS5_1CILi128EEENS7_ILi112EEENS7_ILi64EEEEEELi64ENS_6half_tEfNS_4arch4Sm80ELb0ELb0ELb1ELb0ELb1ELb0ELb1ELb0EEENS1_21CollectiveEpilogueFwdINS6_IJS8_SA_S9_EEENS6_IJNS7_ILi1EEESI_SI_EEESC_SE_Li128ELb0ELb1ELb0ELb0EEENS1_19SingleTileSchedulerILb0ELb0ELb1ELi128EEEEEEEEEvNT_6ParamsE,"",@"SHT_CUDA_INFO"
	.sectionflags	@""
	.align	4


	//----- nvinfo : EIATTR_CUDA_API_VERSION
	.align		4
        /*0000*/ 	.byte	0x04, 0x37
        /*0002*/ 	.short	(.L_128 - .L_127)
.L_127:
        /*0004*/ 	.word	0x00000082


	//----- nvinfo : EIATTR_SW2861232_WAR
	.align		4
.L_128:
        /*0008*/ 	.byte	0x01, 0x35
	.zero		2


	//----- nvinfo : EIATTR_PARAM_CBANK
	.align		4
        /*000c*/ 	.byte	0x04, 0x0a
        /*000e*/ 	.short	(.L_130 - .L_129)
	.align		4
.L_129:
        /*0010*/ 	.word	index@(.nv.constant0._ZN7cutlass13device_kernelIN5flash19enable_sm80_to_sm89INS1_16FlashAttnFwdSm80INS1_25CollectiveMainloopFwdSm80ILi4ELi1ELb0EN4cute5tupleIJNS5_1CILi128EEENS7_ILi112EEENS7_ILi64EEEEEELi64ENS_6half_tEfNS_4arch4Sm80ELb0ELb0ELb1ELb0ELb1ELb0ELb1ELb0EEENS1_21CollectiveEpilogueFwdINS6_IJS8_SA_S9_EEENS6_IJNS7_ILi1EEESI_SI_EEESC_SE_Li128ELb0ELb1ELb0ELb0EEENS1_19SingleTileSchedulerILb0ELb0ELb1ELi128EEEEEEEEEvNT_6ParamsE)
        /*0014*/ 	.short	0x0160
        /*0016*/ 	.short	0x0418


	//----- nvinfo : EIATTR_CBANK_PARAM_SIZE
	.align		4
.L_130:
        /*0018*/ 	.byte	0x03, 0x19
        /*001a*/ 	.short	0x0418


	//----- nvinfo : EIATTR_KPARAM_INFO
	.align		4
        /*001c*/ 	.byte	0x04, 0x17
        /*001e*/ 	.short	(.L_132 - .L_131)
.L_131:
        /*0020*/ 	.word	0x00000000
        /*0024*/ 	.short	0x0000
        /*0026*/ 	.short	0x0000
        /*0028*/ 	.byte	0x00, 0xf0, 0x61, 0x10


	//----- nvinfo : EIATTR_MAXREG_COUNT
	.align		4
.L_132:
        /*002c*/ 	.byte	0x03, 0x1b
        /*002e*/ 	.short	0x00ff


	//----- nvinfo : EIATTR_NUM_BARRIERS
	.align		4
        /*0030*/ 	.byte	0x02, 0x4c
        /*0032*/ 	.byte	0x02
	.zero		1


	//----- nvinfo : EIATTR_ANNOTATIONS
	.align		4
        /*0034*/ 	.byte	0x04, 0x55
        /*0036*/ 	.short	(.L_134 - .L_133)


	//   ....[0]....
.L_133:
        /*0038*/ 	.word	0x00000001
        /*003c*/ 	.byte	0x80, 0x03, 0x00, 0x00, 0x01, 0x00, 0x00, 0x00, 0xc0, 0x03, 0x00, 0x00, 0x01, 0x00, 0x00, 0x00
        /* <DEDUP_REMOVED lines=43> */
        /*02fc*/ 	.byte	0xf0, 0xd8, 0x00, 0x00


	//----- nvinfo : EIATTR_MERCURY_ISA_VERSION
	.align		4
.L_134:
        /*0300*/ 	.byte	0x03, 0x5f
        /*0302*/ 	.short	0x0000


	//----- nvinfo : EIATTR_COOP_GROUP_MASK_REGIDS
	.align		4
        /*0304*/ 	.byte	0x04, 0x29
        /*0306*/ 	.short	(.L_136 - .L_135)


	//   ....[0]....
.L_135:
        /*0308*/ 	.word	0xffffffff


	//   ....[1]....
        /*030c*/ 	.word	0xffffffff


	//   ....[2]....
        /*0310*/ 	.word	0xffffffff


	//   ....[3]....
        /*0314*/ 	.word	0xffffffff


	//   ....[4]....
        /*0318*/ 	.word	0xffffffff


	//   ....[5]....
        /*031c*/ 	.word	0xffffffff


	//   ....[6]....
        /*0320*/ 	.word	0xffffffff


	//   ....[7]....
        /*0324*/ 	.word	0xffffffff


	//   ....[8]....
        /*0328*/ 	.word	0xffffffff


	//   ....[9]....
        /*032c*/ 	.word	0xffffffff


	//   ....[10]....
        /*0330*/ 	.word	0xffffffff


	//   ....[11]....
        /*0334*/ 	.word	0xffffffff


	//   ....[12]....
        /*0338*/ 	.word	0xffffffff


	//   ....[13]....
        /*033c*/ 	.word	0xffffffff


	//   ....[14]....
        /*0340*/ 	.word	0xffffffff


	//   ....[15]....
        /*0344*/ 	.word	0xffffffff


	//   ....[16]....
        /*0348*/ 	.word	0xffffffff


	//   ....[17]....
        /*034c*/ 	.word	0xffffffff


	//   ....[18]....
        /*0350*/ 	.word	0xffffffff


	//   ....[19]....
        /*0354*/ 	.word	0xffffffff


	//   ....[20]....
        /*0358*/ 	.word	0xffffffff


	//   ....[21]....
        /*035c*/ 	.word	0xffffffff


	//   ....[22]....
        /*0360*/ 	.word	0xffffffff


	//   ....[23]....
        /*0364*/ 	.word	0xffffffff


	//   ....[24]....
        /*0368*/ 	.word	0xffffffff


	//   ....[25]....
        /*036c*/ 	.word	0xffffffff


	//   ....[26]....
        /*0370*/ 	.word	0xffffffff


	//   ....[27]....
        /*0374*/ 	.word	0xffffffff


	//   ....[28]....
        /*0378*/ 	.word	0xffffffff


	//   ....[29]....
        /*037c*/ 	.word	0xffffffff


	//   ....[30]....
        /*0380*/ 	.word	0xffffffff


	//   ....[31]....
        /*0384*/ 	.word	0xffffffff


	//   ....[32]....
        /*0388*/ 	.word	0xffffffff


	//   ....[33]....
        /*038c*/ 	.word	0xffffffff


	//   ....[34]....
        /*0390*/ 	.word	0xffffffff


	//   ....[35]....
        /*0394*/ 	.word	0xffffffff


	//   ....[36]....
        /*0398*/ 	.word	0xffffffff


	//   ....[37]....
        /*039c*/ 	.word	0xffffffff


	//   ....[38]....
        /*03a0*/ 	.word	0xffffffff


	//   ....[39]....
        /*03a4*/ 	.word	0xffffffff


	//   ....[40]....
        /*03a8*/ 	.word	0xffffffff


	//   ....[41]....
        /*03ac*/ 	.word	0xffffffff


	//   ....[42]....
        /*03b0*/ 	.word	0xffffffff


	//   ....[43]....
        /*03b4*/ 	.word	0xffffffff


	//   ....[44]....
        /*03b8*/ 	.word	0xffffffff


	//   ....[45]....
        /*03bc*/ 	.word	0xffffffff


	//   ....[46]....
        /*03c0*/ 	.word	0xffffffff


	//   ....[47]....
        /*03c4*/ 	.word	0xffffffff


	//   ....[48]....
        /*03c8*/ 	.word	0xffffffff


	//   ....[49]....
        /*03cc*/ 	.word	0xffffffff


	//   ....[50]....
        /*03d0*/ 	.word	0xffffffff


	//   ....[51]....
        /*03d4*/ 	.word	0xffffffff


	//   ....[52]....
        /*03d8*/ 	.word	0xffffffff


	//   ....[53]....
        /*03dc*/ 	.word	0xffffffff


	//   ....[54]....
        /*03e0*/ 	.word	0xffffffff


	//   ....[55]....
        /*03e4*/ 	.word	0xffffffff


	//   ....[56]....
        /*03e8*/ 	.word	0xffffffff


	//   ....[57]....
        /*03ec*/ 	.word	0xffffffff


	//   ....[58]....
        /*03f0*/ 	.word	0xffffffff


	//   ....[59]....
        /*03f4*/ 	.word	0xffffffff


	//   ....[60]....
        /*03f8*/ 	.word	0xffffffff


	//   ....[61]....
        /*03fc*/ 	.word	0xffffffff


	//   ....[62]....
        /*0400*/ 	.word	0xffffffff


	//   ....[63]....
        /*0404*/ 	.word	0xffffffff


	//   ....[64]....
        /*0408*/ 	.word	0xffffffff


	//   ....[65]....
        /*040c*/ 	.word	0xffffffff


	//   ....[66]....
        /*0410*/ 	.word	0xffffffff


	//   ....[67]....
        /*0414*/ 	.word	0xffffffff


	//   ....[68]....
        /*0418*/ 	.word	0xffffffff


	//   ....[69]....
        /*041c*/ 	.word	0xffffffff


	//   ....[70]....
        /*0420*/ 	.word	0xffffffff


	//   ....[71]....
        /*0424*/ 	.word	0xffffffff


	//   ....[72]....
        /*0428*/ 	.word	0xffffffff


	//   ....[73]....
        /*042c*/ 	.word	0xffffffff


	//   ....[74]....
        /*0430*/ 	.word	0xffffffff


	//   ....[75]....
        /*0434*/ 	.word	0xffffffff


	//   ....[76]....
        /*0438*/ 	.word	0xffffffff


	//   ....[77]....
        /*043c*/ 	.word	0xffffffff


	//   ....[78]....
        /*0440*/ 	.word	0xffffffff


	//   ....[79]....
        /*0444*/ 	.word	0xffffffff


	//   ....[80]....
        /*0448*/ 	.word	0xffffffff


	//   ....[81]....
        /*044c*/ 	.word	0xffffffff


	//   ....[82]....
        /*0450*/ 	.word	0xffffffff


	//   ....[83]....
        /*0454*/ 	.word	0xffffffff


	//   ....[84]....
        /*0458*/ 	.word	0xffffffff


	//   ....[85]....
        /*045c*/ 	.word	0xffffffff


	//   ....[86]....
        /*0460*/ 	.word	0xffffffff


	//   ....[87]....
        /*0464*/ 	.word	0xffffffff


	//   ....[88]....
        /*0468*/ 	.word	0xffffffff


	//   ....[89]....
        /*046c*/ 	.word	0xffffffff


	//   ....[90]....
        /*0470*/ 	.word	0xffffffff


	//   ....[91]....
        /*0474*/ 	.word	0xffffffff


	//   ....[92]....
        /*0478*/ 	.word	0xffffffff


	//   ....[93]....
        /*047c*/ 	.word	0xffffffff


	//   ....[94]....
        /*0480*/ 	.word	0xffffffff


	//   ....[95]....
        /*0484*/ 	.word	0xffffffff


	//   ....[96]....
        /*0488*/ 	.word	0xffffffff


	//   ....[97]....
        /*048c*/ 	.word	0xffffffff


	//   ....[98]....
        /*0490*/ 	.word	0xffffffff


	//   ....[99]....
        /*0494*/ 	.word	0xffffffff


	//   ....[100]....
        /*0498*/ 	.word	0xffffffff


	//   ....[101]....
        /*049c*/ 	.word	0xffffffff


	//   ....[102]....
        /*04a0*/ 	.word	0xffffffff


	//   ....[103]....
        /*04a4*/ 	.word	0xffffffff


	//   ....[104]....
        /*04a8*/ 	.word	0xffffffff


	//   ....[105]....
        /*04ac*/ 	.word	0xffffffff


	//   ....[106]....
        /*04b0*/ 	.word	0xffffffff


	//   ....[107]....
        /*04b4*/ 	.word	0xffffffff


	//   ....[108]....
        /*04b8*/ 	.word	0xffffffff


	//   ....[109]....
        /*04bc*/ 	.word	0xffffffff


	//   ....[110]....
        /*04c0*/ 	.word	0xffffffff


	//   ....[111]....
        /*04c4*/ 	.word	0xffffffff


	//   ....[112]....
        /*04c8*/ 	.word	0xffffffff


	//   ....[113]....
        /*04cc*/ 	.word	0xffffffff


	//   ....[114]....
        /*04d0*/ 	.word	0xffffffff


	//   ....[115]....
        /*04d4*/ 	.word	0xffffffff


	//   ....[116]....
        /*04d8*/ 	.word	0xffffffff


	//   ....[117]....
        /*04dc*/ 	.word	0xffffffff


	//   ....[118]....
        /*04e0*/ 	.word	0xffffffff


	//   ....[119]....
        /*04e4*/ 	.word	0xffffffff


	//   ....[120]....
        /*04e8*/ 	.word	0xffffffff


	//   ....[121]....
        /*04ec*/ 	.word	0xffffffff


	//   ....[122]....
        /*04f0*/ 	.word	0xffffffff


	//   ....[123]....
        /*04f4*/ 	.word	0xffffffff


	//   ....[124]....
        /*04f8*/ 	.word	0xffffffff


	//   ....[125]....
        /*04fc*/ 	.word	0xffffffff


	//   ....[126]....
        /*0500*/ 	.word	0xffffffff


	//   ....[127]....
        /*0504*/ 	.word	0xffffffff


	//   ....[128]....
        /*0508*/ 	.word	0xffffffff


	//   ....[129]....
        /*050c*/ 	.word	0xffffffff


	//   ....[130]....
        /*0510*/ 	.word	0xffffffff


	//   ....[131]....
        /*0514*/ 	.word	0xffffffff


	//   ....[132]....
        /*0518*/ 	.word	0xffffffff


	//   ....[133]....
        /*051c*/ 	.word	0xffffffff


	//----- nvinfo : EIATTR_COOP_GROUP_INSTR_OFFSETS
	.align		4
.L_136:
        /*0520*/ 	.byte	0x04, 0x28
        /*0522*/ 	.short	(.L_138 - .L_137)


	//   ....[0]....
.L_137:
        /*0524*/ 	.word	0x000005f0


	//   ....[1]....
        /*0528*/ 	.word	0x00000630


	//   ....[2]....
        /*052c*/ 	.word	0x00000650


	//   ....[3]....
        /*0530*/ 	.word	0x00000670


	//   ....[4]....
        /*0534*/ 	.word	0x000006a0


	//   ....[5]....
        /*0538*/ 	.word	0x000006d0


	//   ....[6]....
        /*053c*/ 	.word	0x000006f0


	//   ....[7]....
        /*0540*/ 	.word	0x00000760


	//   ....[8]....
        /*0544*/ 	.word	0x000007b0


	//   ....[9]....
        /*0548*/ 	.word	0x00000880


	//   ....[10]....
        /*054c*/ 	.word	0x00000890


	//   ....[11]....
        /*0550*/ 	.word	0x000008c0


	//   ....[12]....
        /*0554*/ 	.word	0x00000900


	//   ....[13]....
        /*0558*/ 	.word	0x00000950


	//   ....[14]....
        /*055c*/ 	.word	0x00000980


	//   ....[15]....
        /*0560*/ 	.word	0x00000990


	//   ....[16]....
        /*0564*/ 	.word	0x00000de0


	//   ....[17]....
        /*0568*/ 	.word	0x00000e10


	//   ....[18]....
        /*056c*/ 	.word	0x00000e30


	//   ....[19]....
        /*0570*/ 	.word	0x00000e50


	//   ....[20]....
        /*0574*/ 	.word	0x00000e70


	//   ....[21]....
        /*0578*/ 	.word	0x00000e80


	//   ....[22]....
        /*057c*/ 	.word	0x00000e90


	//   ....[23]....
        /*0580*/ 	.word	0x00000ec0


	//   ....[24]....
        /*0584*/ 	.word	0x00000ef0


	//   ....[25]....
        /*0588*/ 	.word	0x00000f40


	//   ....[26]....
        /*058c*/ 	.word	0x00000f70


	//   ....[27]....
        /*0590*/ 	.word	0x00000fc0


	//   ....[28]....
        /*0594*/ 	.word	0x00000ff0


	//   ....[29]....
        /*0598*/ 	.word	0x00001060


	//   ....[30]....
        /*059c*/ 	.word	0x000016a0


	//   ....[31]....
        /*05a0*/ 	.word	0x000016b0


	//   ....[32]....
        /*05a4*/ 	.word	0x000016c0


	//   ....[33]....
        /*05a8*/ 	.word	0x000016d0


	//   ....[34]....
        /*05ac*/ 	.word	0x000016e0


	//   ....[35]....
        /*05b0*/ 	.word	0x000016f0


	//   ....[36]....
        /*05b4*/ 	.word	0x00001700


	//   ....[37]....
        /*05b8*/ 	.word	0x00001720


	//   ....[38]....
        /*05bc*/ 	.word	0x00001760


	//   ....[39]....
        /*05c0*/ 	.word	0x00001770


	//   ....[40]....
        /*05c4*/ 	.word	0x000017a0


	//   ....[41]....
        /*05c8*/ 	.word	0x000017d0


	//   ....[42]....
        /*05cc*/ 	.word	0x000017f0


	//   ....[43]....
        /*05d0*/ 	.word	0x00001800


	//   ....[44]....
        /*05d4*/ 	.word	0x00003320


	//   ....[45]....
        /*05d8*/ 	.word	0x00003330


	//   ....[46]....
        /*05dc*/ 	.word	0x00003340


	//   ....[47]....
        /*05e0*/ 	.word	0x00003350


	//   ....[48]....
        /*05e4*/ 	.word	0x00003360


	//   ....[49]....
        /*05e8*/ 	.word	0x00003370


	//   ....[50]....
        /*05ec*/ 	.word	0x00003380


	//   ....[51]....
        /*05f0*/ 	.word	0x00003390


	//   ....[52]....
        /*05f4*/ 	.word	0x000033a0


	//   ....[53]....
        /*05f8*/ 	.word	0x000033b0


	//   ....[54]....
        /*05fc*/ 	.word	0x000033c0


	//   ....[55]....
        /*0600*/ 	.word	0x000033d0


	//   ....[56]....
        /*0604*/ 	.word	0x000033e0


	//   ....[57]....
        /*0608*/ 	.word	0x000033f0


	//   ....[58]....
        /*060c*/ 	.word	0x00004490


	//   ....[59]....
        /*0610*/ 	.word	0x000044d0


	//   ....[60]....
        /*0614*/ 	.word	0x000045d0


	//   ....[61]....
        /*0618*/ 	.word	0x00004600


	//   ....[62]....
        /*061c*/ 	.word	0x00004630


	//   ....[63]....
        /*0620*/ 	.word	0x000046d0


	//   ....[64]....
        /*0624*/ 	.word	0x000047a0


	//   ....[65]....
        /*0628*/ 	.word	0x000048e0


	//   ....[66]....
        /*062c*/ 	.word	0x00007900


	//   ....[67]....
        /*0630*/ 	.word	0x00007920


	//   ....[68]....
        /*0634*/ 	.word	0x00007930


	//   ....[69]....
        /*0638*/ 	.word	0x00007940


	//   ....[70]....
        /*063c*/ 	.word	0x00007950


	//   ....[71]....
        /*0640*/ 	.word	0x00007960


	//   ....[72]....
        /*0644*/ 	.word	0x00007970


	//   ....[73]....
        /*0648*/ 	.word	0x00007990


	//   ....[74]....
        /*064c*/ 	.word	0x000079a0


	//   ....[75]....
        /*0650*/ 	.word	0x000079c0


	//   ....[76]....
        /*0654*/ 	.word	0x00007a10


	//   ....[77]....
        /*0658*/ 	.word	0x00007a50


	//   ....[78]....
        /*065c*/ 	.word	0x00007a70


	//   ....[79]....
        /*0660*/ 	.word	0x00007a80


	//   ....[80]....
        /*0664*/ 	.word	0x00007e70


	//   ....[81]....
        /*0668*/ 	.word	0x00007e90


	//   ....[82]....
        /*066c*/ 	.word	0x00007eb0


	//   ....[83]....
        /*0670*/ 	.word	0x00007ee0


	//   ....[84]....
        /*0674*/ 	.word	0x00007f10


	//   ....[85]....
        /*0678*/ 	.word	0x00007f60


	//   ....[86]....
        /*067c*/ 	.word	0x00007f90


	//   ....[87]....
        /*0680*/ 	.word	0x00007fc0


	//   ....[88]....
        /*0684*/ 	.word	0x00007fd0


	//   ....[89]....
        /*0688*/ 	.word	0x00007ff0


	//   ....[90]....
        /*068c*/ 	.word	0x00008060


	//   ....[91]....
        /*0690*/ 	.word	0x00008080


	//   ....[92]....
        /*0694*/ 	.word	0x000080b0


	//   ....[93]....
        /*0698*/ 	.word	0x000080c0


	//   ....[94]....
        /*069c*/ 	.word	0x00009cf0


	//   ....[95]....
        /*06a0*/ 	.word	0x00009f40


	//   ....[96]....
        /*06a4*/ 	.word	0x00009f80


	//   ....[97]....
        /*06a8*/ 	.word	0x00009f90


	//   ....[98]....
        /*06ac*/ 	.word	0x0000a000


	//   ....[99]....
        /*06b0*/ 	.word	0x0000a050


	//   ....[100]....
        /*06b4*/ 	.word	0x0000a1b0


	//   ....[101]....
        /*06b8*/ 	.word	0x0000a510


	//   ....[102]....
        /*06bc*/ 	.word	0x0000cfd0


	//   ....[103]....
        /*06c0*/ 	.word	0x0000cfe0


	//   ....[104]....
        /*06c4*/ 	.word	0x0000cff0


	//   ....[105]....
        /*06c8*/ 	.word	0x0000d000


	//   ....[106]....
        /*06cc*/ 	.word	0x0000d030


	//   ....[107]....
        /*06d0*/ 	.word	0x0000d070


	//   ....[108]....
        /*06d4*/ 	.word	0x0000d080


	//   ....[109]....
        /*06d8*/ 	.word	0x0000d090


	//   ....[110]....
        /*06dc*/ 	.word	0x0000e050


	//   ....[111]....
        /*06e0*/ 	.word	0x0000e080


	//   ....[112]....
        /*06e4*/ 	.word	0x0000e0a0


	//   ....[113]....
        /*06e8*/ 	.word	0x0000e0c0


	//   ....[114]....
        /*06ec*/ 	.word	0x0000e240


	//   ....[115]....
        /*06f0*/ 	.word	0x0000e260


	//   ....[116]....
        /*06f4*/ 	.word	0x0000e270


	//   ....[117]....
        /*06f8*/ 	.word	0x0000e280


	//   ....[118]....
        /*06fc*/ 	.word	0x0000e2b0


	//   ....[119]....
        /*0700*/ 	.word	0x0000e2d0


	//   ....[120]....
        /*0704*/ 	.word	0x0000e320


	//   ....[121]....
        /*0708*/ 	.word	0x0000e360


	//   ....[122]....
        /*070c*/ 	.word	0x0000e370


	//   ....[123]....
        /*0710*/ 	.word	0x0000e380


	//   ....[124]....
        /*0714*/ 	.word	0x0000e450


	//   ....[125]....
        /*0718*/ 	.word	0x0000e490


	//   ....[126]....
        /*071c*/ 	.word	0x0000e4c0


	//   ....[127]....
        /*0720*/ 	.word	0x0000e4e0


	//   ....[128]....
        /*0724*/ 	.word	0x0000e500


	//   ....[129]....
        /*0728*/ 	.word	0x0000e520


	//   ....[130]....
        /*072c*/ 	.word	0x0000e530


	//   ....[131]....
        /*0730*/ 	.word	0x0000e550


	//   ....[132]....
        /*0734*/ 	.word	0x0000e680


	//   ....[133]....
        /*0738*/ 	.word	0x0000e690


	//----- nvinfo : EIATTR_EXIT_INSTR_OFFSETS
	.align		4
.L_138:
        /*073c*/ 	.byte	0x04, 0x1c
        /*073e*/ 	.short	(.L_140 - .L_139)


	//   ....[0]....
.L_139:
        /*0740*/ 	.word	0x00000040


	//   ....[1]....
        /*0744*/ 	.word	0x0000e6c0


	//   ....[2]....
        /*0748*/ 	.word	0x0000e700


	//----- nvinfo : EIATTR_CTAIDZ_USED
	.align		4
.L_140:
        /*074c*/ 	.byte	0x01, 0x04
	.zero		2


	//----- nvinfo : EIATTR_MAX_THREADS
	.align		4
        /*0750*/ 	.byte	0x04, 0x05
        /*0752*/ 	.short	(.L_142 - .L_141)
.L_141:
        /*0754*/ 	.word	0x00000080
        /*0758*/ 	.word	0x00000001
        /*075c*/ 	.word	0x00000001
.L_142:


//--------------------- .nv.info._ZN7cutlass13device_kernelIN5flash19enable_sm80_to_sm89INS1_16FlashAttnFwdSm80INS1_25CollectiveMainloopFwdSm80ILi4ELi1ELb0EN4cute5tupleIJNS5_1CILi128EEENS7_ILi112EEENS7_ILi64EEEEEELi64ENS_6half_tEfNS_4arch4Sm80ELb0ELb0ELb1ELb1ELb1ELb0ELb1ELb0EEENS1_21CollectiveEpilogueFwdINS6_IJS8_SA_S9_EEENS6_IJNS7_ILi1EEESI_SI_EEESC_SE_Li128ELb1ELb1ELb0ELb0EEENS1_19SingleTileSchedulerILb1ELb0ELb1ELi128EEEEEEEEEvNT_6ParamsE --------------------------
	.section	.nv.info._ZN7cutlass13device_kernelIN5flash19enable_sm80_to_sm89INS1_16FlashAttnFwdSm80INS1_25CollectiveMainloopFwdSm80ILi4ELi1ELb0EN4cute5tupleIJNS5_1CILi128EEENS7_ILi112EEENS7_ILi64EEEEEELi64ENS_6half_tEfNS_4arch4Sm80ELb0ELb0ELb1ELb1ELb1ELb0ELb1ELb0EEENS1_21CollectiveEpilogueFwdINS6_IJS8_SA_S9_EEENS6_IJNS7_ILi1EEESI_SI_EEESC_SE_Li128ELb1ELb1ELb0ELb0EEENS1_19SingleTileSchedulerILb1ELb0ELb1ELi128EEEEEEEEEvNT_6ParamsE,"",@"SHT_CUDA_INFO"
	.sectionflags	@""
	.align	4


	//----- nvinfo : EIATTR_CUDA_API_VERSION
	.align		4
        /*0000*/ 	.byte	0x04, 0x37
        /*0002*/ 	.short	(.L_144 - .L_143)
.L_143:
        /*0004*/ 	.word	0x00000082


	//----- nvinfo : EIATTR_SW2861232_WAR
	.align		4
.L_144:
        /*0008*/ 	.byte	0x01, 0x35
	.zero		2


	//----- nvinfo : EIATTR_PARAM_CBANK
	.align		4
        /*000c*/ 	.byte	0x04, 0x0a
        /*000e*/ 	.short	(.L_146 - .L_145)
	.align		4
.L_145:
        /*0010*/ 	.word	index@(.nv.constant0._ZN7cutlass13device_kernelIN5flash19enable_sm80_to_sm89INS1_16FlashAttnFwdSm80INS1_25CollectiveMainloopFwdSm80ILi4ELi1ELb0EN4cute5tupleIJNS5_1CILi128EEENS7_ILi112EEENS7_ILi64EEEEEELi64ENS_6half_tEfNS_4arch4Sm80ELb0ELb0ELb1ELb1ELb1ELb0ELb1ELb0EEENS1_21CollectiveEpilogueFwdINS6_IJS8_SA_S9_EEENS6_IJNS7_ILi1EEESI_SI_EEESC_SE_Li128ELb1ELb1ELb0ELb0EEENS1_19SingleTileSchedulerILb1ELb0ELb1ELi128EEEEEEEEEvNT_6ParamsE)
        /*0014*/ 	.short	0x0160
        /*0016*/ 	.short	0x0418


	//----- nvinfo : EIATTR_CBANK_PARAM_SIZE
	.align		4
.L_146:
        /*0018*/ 	.byte	0x03, 0x19
        /*001a*/ 	.short	0x0418


	//----- nvinfo : EIATTR_KPARAM_INFO
	.align		4
        /*001c*/ 	.byte	0x04, 0x17
        /*001e*/ 	.short	(.L_148 - .L_147)
.L_147:
        /*0020*/ 	.word	0x00000000
        /*0024*/ 	.short	0x0000
        /*0026*/ 	.short	0x0000
        /*0028*/ 	.byte	0x00, 0xf0, 0x61, 0x10


	//----- nvinfo : EIATTR_MAXREG_COUNT
	.align		4
.L_148:
        /*002c*/ 	.byte	0x03, 0x1b
        /*002e*/ 	.short	0x00ff


	//----- nvinfo : EIATTR_NUM_BARRIERS
	.align		4
        /*0030*/ 	.byte	0x02, 0x4c
        /*0032*/ 	.byte	0x02
	.zero		1


	//----- nvinfo : EIATTR_ANNOTATIONS
	.align		4
        /*0034*/ 	.byte	0x04, 0x55
        /*0036*/ 	.short	(.L_150 - .L_149)


	//   ....[0]....
.L_149:
        /* <DEDUP_REMOVED lines=23> */
        /*019c*/ 	.byte	0x10, 0xd2, 0x00, 0x00, 0x01, 0x00, 0x00, 0x00, 0x20, 0xd2, 0x00, 0x00


	//----- nvinfo : EIATTR_MERCURY_ISA_VERSION
	.align		4
.L_150:
        /*01a8*/ 	.byte	0x03, 0x5f
        /*01aa*/ 	.short	0x0000


	//----- nvinfo : EIATTR_COOP_GROUP_MASK_REGIDS
	.align		4
        /*01ac*/ 	.byte	0x04, 0x29
        /*01ae*/ 	.short	(.L_152 - .L_151)


	//   ....[0]....
.L_151:
        /*01b0*/ 	.word	0xffffffff


	//   ....[1]....
        /*01b4*/ 	.word	0xffffffff


	//   ....[2]....
        /*01b8*/ 	.word	0xffffffff


	//   ....[3]....
        /*01bc*/ 	.word	0xffffffff


	//   ....[4]....
        /*01c0*/ 	.word	0xffffffff


	//   ....[5]....
        /*01c4*/ 	.word	0xffffffff


	//   ....[6]....
        /*01c8*/ 	.word	0xffffffff


	//   ....[7]....
        /*01cc*/ 	.word	0xffffffff


	//   ....[8]....
        /*01d0*/ 	.word	0xffffffff


	//   ....[9]....
        /*01d4*/ 	.word	0xffffffff


	//   ....[10]....
        /*01d8*/ 	.word	0xffffffff


	//   ....[11]....
        /*01dc*/ 	.word	0xffffffff


	//   ....[12]....
        /*01e0*/ 	.word	0xffffffff


	//   ....[13]....
        /*01e4*/ 	.word	0xffffffff


	//   ....[14]....
        /*01e8*/ 	.word	0xffffffff


	//   ....[15]....
        /*01ec*/ 	.word	0xffffffff


	//   ....[16]....
        /*01f0*/ 	.word	0xffffffff


	//   ....[17]....
        /*01f4*/ 	.word	0xffffffff


	//   ....[18]....
        /*01f8*/ 	.word	0xffffffff


	//   ....[19]....
        /*01fc*/ 	.word	0xffffffff


	//   ....[20]....
        /*0200*/ 	.word	0xffffffff


	//   ....[21]....
        /*0204*/ 	.word	0xffffffff


	//   ....[22]....
        /*0208*/ 	.word	0xffffffff


	//   ....[23]....
        /*020c*/ 	.word	0xffffffff


	//   ....[24]....
        /*0210*/ 	.word	0xffffffff


	//   ....[25]....
        /*0214*/ 	.word	0xffffffff


	//   ....[26]....
        /*0218*/ 	.word	0xffffffff


	//   ....[27]....
        /*021c*/ 	.word	0xffffffff


	//   ....[28]....
        /*0220*/ 	.word	0xffffffff


	//   ....[29]....
        /*0224*/ 	.word	0xffffffff


	//   ....[30]....
        /*0228*/ 	.word	0xffffffff


	//   ....[31]....
        /*022c*/ 	.word	0xffffffff


	//   ....[32]....
        /*0230*/ 	.word	0xffffffff


	//   ....[33]....
        /*0234*/ 	.word	0xffffffff


	//   ....[34]....
        /*0238*/ 	.word	0xffffffff


	//   ....[35]....
        /*023c*/ 	.word	0xffffffff


	//   ....[36]....
        /*0240*/ 	.word	0xffffffff


	//   ....[37]....
        /*0244*/ 	.word	0xffffffff


	//   ....[38]....
        /*0248*/ 	.word	0xffffffff


	//   ....[39]....
        /*024c*/ 	.word	0xffffffff


	//   ....[40]....
        /*0250*/ 	.word	0xffffffff


	//   ....[41]....
        /*0254*/ 	.word	0xffffffff


	//   ....[42]....
        /*0258*/ 	.word	0xffffffff


	//   ....[43]....
        /*025c*/ 	.word	0xffffffff


	//   ....[44]....
        /*0260*/ 	.word	0xffffffff


	//   ....[45]....
        /*0264*/ 	.word	0xffffffff


	//   ....[46]....
        /*0268*/ 	.word	0xffffffff


	//   ....[47]....
        /*026c*/ 	.word	0xffffffff


	//   ....[48]....
        /*0270*/ 	.word	0xffffffff


	//   ....[49]....
        /*0274*/ 	.word	0xffffffff


	//   ....[50]....
        /*0278*/ 	.word	0xffffffff


	//   ....[51]....
        /*027c*/ 	.word	0xffffffff


	//   ....[52]....
        /*0280*/ 	.word	0xffffffff


	//   ....[53]....
        /*0284*/ 	.word	0xffffffff


	//   ....[54]....
        /*0288*/ 	.word	0xffffffff


	//   ....[55]....
        /*028c*/ 	.word	0xffffffff


	//   ....[56]....
        /*0290*/ 	.word	0xffffffff


	//   ....[57]....
        /*0294*/ 	.word	0xffffffff


	//   ....[58]....
        /*0298*/ 	.word	0xffffffff


	//   ....[59]....
        /*029c*/ 	.word	0xffffffff


	//   ....[60]....
        /*02a0*/ 	.word	0xffffffff


	//   ....[61]....
        /*02a4*/ 	.word	0xffffffff


	//   ....[62]....
        /*02a8*/ 	.word	0xffffffff


	//   ....[63]....
        /*02ac*/ 	.word	0xffffffff


	//   ....[64]....
        /*02b0*/ 	.word	0xffffffff


	//   ....[65]....
        /*02b4*/ 	.word	0xffffffff


	//   ....[66]....
        /*02b8*/ 	.word	0xffffffff


	//   ....[67]....
        /*02bc*/ 	.word	0xffffffff


	//   ....[68]....
        /*02c0*/ 	.word	0xffffffff


	//   ....[69]....
        /*02c4*/ 	.word	0xffffffff


	//   ....[70]....
        /*02c8*/ 	.word	0xffffffff


	//   ....[71]....
        /*02cc*/ 	.word	0xffffffff


	//   ....[72]....
        /*02d0*/ 	.word	0xffffffff


	//   ....[73]....
        /*02d4*/ 	.word	0xffffffff


	//   ....[74]....
        /*02d8*/ 	.word	0xffffffff


	//   ....[75]....
        /*02dc*/ 	.word	0xffffffff


	//   ....[76]....
        /*02e0*/ 	.word	0xffffffff


	//   ....[77]....
        /*02e4*/ 	.word	0xffffffff


	//   ....[78]....
        /*02e8*/ 	.word	0xffffffff


	//   ....[79]....
        /*02ec*/ 	.word	0xffffffff


	//   ....[80]....
        /*02f0*/ 	.word	0xffffffff


	//   ....[81]....
        /*02f4*/ 	.word	0xffffffff


	//   ....[82]....
        /*02f8*/ 	.word	0xffffffff


	//   ....[83]....
        /*02fc*/ 	.word	0xffffffff


	//   ....[84]....
        /*0300*/ 	.word	0xffffffff


	//   ....[85]....
        /*0304*/ 	.word	0xffffffff


	//   ....[86]....
        /*0308*/ 	.word	0xffffffff


	//   ....[87]....
        /*030c*/ 	.word	0xffffffff


	//   ....[88]....
        /*0310*/ 	.word	0xffffffff


	//   ....[89]....
        /*0314*/ 	.word	0xffffffff


	//   ....[90]....
        /*0318*/ 	.word	0xffffffff


	//   ....[91]....
        /*031c*/ 	.word	0xffffffff


	//   ....[92]....
        /*0320*/ 	.word	0xffffffff


	//   ....[93]....
        /*0324*/ 	.word	0xffffffff


	//   ....[94]....
        /*0328*/ 	.word	0xffffffff


	//   ....[95]....
        /*032c*/ 	.word	0xffffffff


	//   ....[96]....
        /*0330*/ 	.word	0xffffffff


	//   ....[97]....
        /*0334*/ 	.word	0xffffffff


	//   ....[98]....
        /*0338*/ 	.word	0xffffffff


	//   ....[99]....
        /*033c*/ 	.word	0xffffffff


	//   ....[100]....
        /*0340*/ 	.word	0xffffffff


	//   ....[101]....
        /*0344*/ 	.word	0xffffffff


	//   ....[102]....
        /*0348*/ 	.word	0xffffffff


	//   ....[103]....
        /*034c*/ 	.word	0xffffffff


	//   ....[104]....
        /*0350*/ 	.word	0xffffffff


	//   ....[105]....
        /*0354*/ 	.word	0xffffffff


	//   ....[106]....
        /*0358*/ 	.word	0xffffffff


	//   ....[107]....
        /*035c*/ 	.word	0xffffffff


	//   ....[108]....
        /*0360*/ 	.word	0xffffffff


	//   ....[109]....
        /*0364*/ 	.word	0xffffffff


	//   ....[110]....
        /*0368*/ 	.word	0xffffffff


	//   ....[111]....
        /*036c*/ 	.word	0xffffffff


	//   ....[112]....
        /*0370*/ 	.word	0xffffffff


	//   ....[113]....
        /*0374*/ 	.word	0xffffffff


	//   ....[114]....
        /*0378*/ 	.word	0xffffffff


	//   ....[115]....
        /*037c*/ 	.word	0xffffffff


	//   ....[116]....
        /*0380*/ 	.word	0xffffffff


	//   ....[117]....
        /*0384*/ 	.word	0xffffffff


	//   ....[118]....
        /*0388*/ 	.word	0xffffffff


	//   ....[119]....
        /*038c*/ 	.word	0xffffffff


	//   ....[120]....
        /*0390*/ 	.word	0xffffffff


	//   ....[121]....
        /*0394*/ 	.word	0xffffffff


	//   ....[122]....
        /*0398*/ 	.word	0xffffffff


	//   ....[123]....
        /*039c*/ 	.word	0xffffffff


	//   ....[124]....
        /*03a0*/ 	.word	0xffffffff


	//   ....[125]....
        /*03a4*/ 	.word	0xffffffff


	//   ....[126]....
        /*03a8*/ 	.word	0xffffffff


	//   ....[127]....
        /*03ac*/ 	.word	0xffffffff


	//   ....[128]....
        /*03b0*/ 	.word	0xffffffff


	//   ....[129]....
        /*03b4*/ 	.word	0xffffffff


	//   ....[130]....
        /*03b8*/ 	.word	0xffffffff


	//   ....[131]....
        /*03bc*/ 	.word	0xffffffff


	//   ....[132]....
        /*03c0*/ 	.word	0xffffffff


	//   ....[133]....
        /*03c4*/ 	.word	0xffffffff


	//   ....[134]....
        /*03c8*/ 	.word	0xffffffff


	//   ....[135]....
        /*03cc*/ 	.word	0xffffffff


	//   ....[136]....
        /*03d0*/ 	.word	0xffffffff


	//   ....[137]....
        /*03d4*/ 	.word	0xffffffff


	//   ....[138]....
        /*03d8*/ 	.word	0xffffffff


	//   ....[139]....
        /*03dc*/ 	.word	0xffffffff


	//   ....[140]....
        /*03e0*/ 	.word	0xffffffff


	//   ....[141]....
        /*03e4*/ 	.word	0xffffffff


	//   ....[142]....
        /*03e8*/ 	.word	0xffffffff


	//   ....[143]....
        /*03ec*/ 	.word	0xffffffff


	//   ....[144]....
        /*03f0*/ 	.word	0xffffffff


	//   ....[145]....
        /*03f4*/ 	.word	0xffffffff


	//   ....[146]....
        /*03f8*/ 	.word	0xffffffff


	//   ....[147]....
        /*03fc*/ 	.word	0xffffffff


	//   ....[148]....
        /*0400*/ 	.word	0xffffffff


	//   ....[149]....
        /*0404*/ 	.word	0xffffffff


	//   ....[150]....
        /*0408*/ 	.word	0xffffffff


	//----- nvinfo : EIATTR_COOP_GROUP_INSTR_OFFSETS
	.align		4
.L_152:
        /*040c*/ 	.byte	0x04, 0x28
        /*040e*/ 	.short	(.L_154 - .L_153)


	//   ....[0]....
.L_153:
        /*0410*/ 	.word	0x000000a0


	//   ....[1]....
        /*0414*/ 	.word	0x00001030


	//   ....[2]....
        /*0418*/ 	.word	0x00001160


	//   ....[3]....
        /*041c*/ 	.word	0x000011f0


	//   ....[4]....
        /*0420*/ 	.word	0x00001220


	//   ....[5]....
        /*0424*/ 	.word	0x000012b0


	//   ....[6]....
        /*0428*/ 	.word	0x000012e0


	//   ....[7]....
        /*042c*/ 	.word	0x00001370


	//   ....[8]....
        /*0430*/ 	.word	0x000013a0


	//   ....[9]....
        /*0434*/ 	.word	0x00001430


	//   ....[10]....
        /*0438*/ 	.word	0x00001460


	//   ....[11]....
        /*043c*/ 	.word	0x000014f0


	//   ....[12]....
        /*0440*/ 	.word	0x00001520


	//   ....[13]....
        /*0444*/ 	.word	0x000015b0


	//   ....[14]....
        /*0448*/ 	.word	0x000015e0


	//   ....[15]....
        /*044c*/ 	.word	0x00001660


	//   ....[16]....
        /*0450*/ 	.word	0x000016a0


	//   ....[17]....
        /*0454*/ 	.word	0x00001bb0


	//   ....[18]....
        /*0458*/ 	.word	0x00001bd0


	//   ....[19]....
        /*045c*/ 	.word	0x00001c00


	//   ....[20]....
        /*0460*/ 	.word	0x00001c30


	//   ....[21]....
        /*0464*/ 	.word	0x00001c40


	//   ....[22]....
        /*0468*/ 	.word	0x00001c60


	//   ....[23]....
        /*046c*/ 	.word	0x00001c70


	//   ....[24]....
        /*0470*/ 	.word	0x00001c90


	//   ....[25]....
        /*0474*/ 	.word	0x00001d30


	//   ....[26]....
        /*0478*/ 	.word	0x00001d70


	//   ....[27]....
        /*047c*/ 	.word	0x00001d80


	//   ....[28]....
        /*0480*/ 	.word	0x00001d90


	//   ....[29]....
        /*0484*/ 	.word	0x00001db0


	//   ....[30]....
        /*0488*/ 	.word	0x00001dd0


	//   ....[31]....
        /*048c*/ 	.word	0x00001f90


	//   ....[32]....
        /*0490*/ 	.word	0x00001fc0


	//   ....[33]....
        /*0494*/ 	.word	0x00001ff0


	//   ....[34]....
        /*0498*/ 	.word	0x00002020


	//   ....[35]....
        /*049c*/ 	.word	0x00002050


	//   ....[36]....
        /*04a0*/ 	.word	0x000020d0


	//   ....[37]....
        /*04a4*/ 	.word	0x00002100


	//   ....[38]....
        /*04a8*/ 	.word	0x00002130


	//   ....[39]....
        /*04ac*/ 	.word	0x00002160


	//   ....[40]....
        /*04b0*/ 	.word	0x00002190


	//   ....[41]....
        /*04b4*/ 	.word	0x00002220


	//   ....[42]....
        /*04b8*/ 	.word	0x00002250


	//   ....[43]....
        /*04bc*/ 	.word	0x000022a0


	//   ....[44]....
        /*04c0*/ 	.word	0x000022d0


	//   ....[45]....
        /*04c4*/ 	.word	0x00003ed0


	//   ....[46]....
        /*04c8*/ 	.word	0x00003ef0


	//   ....[47]....
        /*04cc*/ 	.word	0x00003f00


	//   ....[48]....
        /*04d0*/ 	.word	0x00003f10


	//   ....[49]....
        /*04d4*/ 	.word	0x00003f20


	//   ....[50]....
        /*04d8*/ 	.word	0x00003f30


	//   ....[51]....
        /*04dc*/ 	.word	0x00003f40


	//   ....[52]....
        /*04e0*/ 	.word	0x00003f60


	//   ....[53]....
        /*04e4*/ 	.word	0x00003f70


	//   ....[54]....
        /*04e8*/ 	.word	0x00003f90


	//   ....[55]....
        /*04ec*/ 	.word	0x00003fc0


	//   ....[56]....
        /*04f0*/ 	.word	0x00003fe0


	//   ....[57]....
        /*04f4*/ 	.word	0x00004000


	//   ....[58]....
        /*04f8*/ 	.word	0x00004020


	//   ....[59]....
        /*04fc*/ 	.word	0x00004f90


	//   ....[60]....
        /*0500*/ 	.word	0x00004fc0


	//   ....[61]....
        /*0504*/ 	.word	0x000050f0


	//   ....[62]....
        /*0508*/ 	.word	0x00005120


	//   ....[63]....
        /*050c*/ 	.word	0x00005150


	//   ....[64]....
        /*0510*/ 	.word	0x000051e0


	//   ....[65]....
        /*0514*/ 	.word	0x000052c0


	//   ....[66]....
        /*0518*/ 	.word	0x00005430


	//   ....[67]....
        /*051c*/ 	.word	0x00007e20


	//   ....[68]....
        /*0520*/ 	.word	0x00007e40


	//   ....[69]....
        /*0524*/ 	.word	0x00007e50


	//   ....[70]....
        /*0528*/ 	.word	0x00007e60


	//   ....[71]....
        /*052c*/ 	.word	0x00007e70


	//   ....[72]....
        /*0530*/ 	.word	0x00007e80


	//   ....[73]....
        /*0534*/ 	.word	0x00007e90


	//   ....[74]....
        /*0538*/ 	.word	0x00007eb0


	//   ....[75]....
        /*053c*/ 	.word	0x00007ec0


	//   ....[76]....
        /*0540*/ 	.word	0x00007ee0


	//   ....[77]....
        /*0544*/ 	.word	0x00007f30


	//   ....[78]....
        /*0548*/ 	.word	0x00007f70


	//   ....[79]....
        /*054c*/ 	.word	0x00007f90


	//   ....[80]....
        /*0550*/ 	.word	0x00007fa0


	//   ....[81]....
        /*0554*/ 	.word	0x000083c0


	//   ....[82]....
        /*0558*/ 	.word	0x000083f0


	//   ....[83]....
        /*055c*/ 	.word	0x00008410


	//   ....[84]....
        /*0560*/ 	.word	0x00008440


	//   ....[85]....
        /*0564*/ 	.word	0x00008470


	//   ....[86]....
        /*0568*/ 	.word	0x000084c0


	//   ....[87]....
        /*056c*/ 	.word	0x000084f0


	//   ....[88]....
        /*0570*/ 	.word	0x00008510


	//   ....[89]....
        /*0574*/ 	.word	0x00008550


	//   ....[90]....
        /*0578*/ 	.word	0x00008580


	//   ....[91]....
        /*057c*/ 	.word	0x000085b0


	//   ....[92]....
        /*0580*/ 	.word	0x000085d0


	//   ....[93]....
        /*0584*/ 	.word	0x00008600


	//   ....[94]....
        /*0588*/ 	.word	0x00008620


	//   ....[95]....
        /*058c*/ 	.word	0x0000a0f0


	//   ....[96]....
        /*0590*/ 	.word	0x0000a310


	//   ....[97]....
        /*0594*/ 	.word	0x0000a360


	//   ....[98]....
        /*0598*/ 	.word	0x0000a390


	//   ....[99]....
        /*059c*/ 	.word	0x0000a3b0


	//   ....[100]....
        /*05a0*/ 	.word	0x0000a470


	//   ....[101]....
        /*05a4*/ 	.word	0x0000a5a0


	//   ....[102]....
        /*05a8*/ 	.word	0x0000a870


	//   ....[103]....
        /*05ac*/ 	.word	0x0000d280


	//   ....[104]....
        /*05b0*/ 	.word	0x0000d290


	//   ....[105]....
        /*05b4*/ 	.word	0x0000d2a0


	//   ....[106]....
        /*05b8*/ 	.word	0x0000d2b0


	//   ....[107]....
        /*05bc*/ 	.word	0x0000d2e0


	//   ....[108]....
        /*05c0*/ 	.word	0x0000d300


	//   ....[109]....
        /*05c4*/ 	.word	0x0000d320


	//   ....[110]....
        /*05c8*/ 	.word	0x0000d330


	//   ....[111]....
        /*05cc*/ 	.word	0x0000e7f0


	//   ....[112]....
        /*05d0*/ 	.word	0x0000e810


	//   ....[113]....
        /*05d4*/ 	.word	0x0000e840


	//   ....[114]....
        /*05d8*/ 	.word	0x0000e880


	//   ....[115]....
        /*05dc*/ 	.word	0x0000e8c0


	//   ....[116]....
        /*05e0*/ 	.word	0x0000e8e0


	//   ....[117]....
        /*05e4*/ 	.word	0x0000e910


	//   ....[118]....
        /*05e8*/ 	.word	0x0000e940


	//   ....[119]....
        /*05ec*/ 	.word	0x0000e990


	//   ....[120]....
        /*05f0*/ 	.word	0x0000e9a0


	//   ....[121]....
        /*05f4*/ 	.word	0x0000e9c0


	//   ....[122]....
        /*05f8*/ 	.word	0x0000ea10


	//   ....[123]....
        /*05fc*/ 	.word	0x0000ea30


	//   ....[124]....
        /*0600*/ 	.word	0x0000ea60


	//   ....[125]....
        /*0604*/ 	.word	0x0000eab0


	//   ....[126]....
        /*0608*/ 	.word	0x0000eae0


	//   ....[127]....
        /*060c*/ 	.word	0x0000eaf0


	//   ....[128]....
        /*0610*/ 	.word	0x0000ebf0


	//   ....[129]....
        /*0614*/ 	.word	0x0000ec10


	//   ....[130]....
        /*0618*/ 	.word	0x0000ec30


	//   ....[131]....
        /*061c*/ 	.word	0x0000ec60


	//   ....[132]....
        /*0620*/ 	.word	0x0000ec80


	//   ....[133]....
        /*0624*/ 	.word	0x0000ed10


	//   ....[134]....
        /*0628*/ 	.word	0x0000ed30


	//   ....[135]....
        /*062c*/ 	.word	0x0000f5b0


	//   ....[136]....
        /*0630*/ 	.word	0x0000f5e0


	//   ....[137]....
        /*0634*/ 	.word	0x0000f610


	//   ....[138]....
        /*0638*/ 	.word	0x0000f640


	//   ....[139]....
        /*063c*/ 	.word	0x0000f670


	//   ....[140]....
        /*0640*/ 	.word	0x0000f6a0


	//   ....[141]....
        /*0644*/ 	.word	0x0000f6d0


	//   ....[142]....
        /*0648*/ 	.word	0x0000f6f0


	//   ....[143]....
        /*064c*/ 	.word	0x0000f720


	//   ....[144]....
        /*0650*/ 	.word	0x0000f730


	//   ....[145]....
        /*0654*/ 	.word	0x0000f740


	//   ....[146]....
        /*0658*/ 	.word	0x0000f750


	//   ....[147]....
        /*065c*/ 	.word	0x0000f760


	//   ....[148]....
        /*0660*/ 	.word	0x0000f770


	//   ....[149]....
        /*0664*/ 	.word	0x0000f7a0


	//   ....[150]....
        /*0668*/ 	.word	0x0000f7c0


	//----- nvinfo : EIATTR_EXIT_INSTR_OFFSETS
	.align		4
.L_154:
        /*066c*/ 	.byte	0x04, 0x1c
        /*066e*/ 	.short	(.L_156 - .L_155)


	//   ....[0]....
.L_155:
        /*0670*/ 	.word	0x00000450


	//   ....[1]....
        /*0674*/ 	.word	0x0000edc0


	//   ....[2]....
        /*0678*/ 	.word	0x0000ee00


	//   ....[3]....
        /*067c*/ 	.word	0x0000f920


	//   ....[4]....
        /*0680*/ 	.word	0x0000f960


	//----- nvinfo : EIATTR_CTAIDZ_USED
	.align		4
.L_156:
        /*0684*/ 	.byte	0x01, 0x04
	.zero		2


	//----- nvinfo : EIATTR_MAX_THREADS
	.align		4
        /*0688*/ 	.byte	0x04, 0x05
        /*068a*/ 	.short	(.L_158 - .L_157)
.L_157:
        /*068c*/ 	.word	0x00000080
        /*0690*/ 	.word	0x00000001
        /*0694*/ 	.word	0x00000001


	//----- nvinfo : EIATTR_CRS_STACK_SIZE
	.align		4
.L_158:
        /*0698*/ 	.byte	0x04, 0x1e
        /*069a*/ 	.short	(.L_160 - .L_159)
.L_159:
        /*069c*/ 	.word	0x00000000
.L_160:


//--------------------- .nv.info._ZN7cutlass13device_kernelIN5flash19enable_sm80_to_sm89INS1_16FlashAttnFwdSm80INS1_25CollectiveMainloopFwdSm80ILi4ELi1ELb0EN4cute5tupleIJNS5_1CILi128EEENS7_ILi112EEENS7_ILi64EEEEEELi64ENS_6half_tEfNS_4arch4Sm80ELb0ELb0ELb1ELb1ELb1ELb1ELb1ELb0EEENS1_21CollectiveEpilogueFwdINS6_IJS8_SA_S9_EEENS6_IJNS7_ILi1EEESI_SI_EEESC_SE_Li128ELb1ELb1ELb0ELb0EEENS1_19SingleTileSchedulerILb1ELb0ELb1ELi128EEEEEEEEEvNT_6ParamsE --------------------------
	.section	.nv.info._ZN7cutlass13device_kernelIN5flash19enable_sm80_to_sm89INS1_16FlashAttnFwdSm80INS1_25CollectiveMainloopFwdSm80ILi4ELi1ELb0EN4cute5tupleIJNS5_1CILi128EEENS7_ILi112EEENS7_ILi64EEEEEELi64ENS_6half_tEfNS_4arch4Sm80ELb0ELb0ELb1ELb1ELb1ELb1ELb1ELb0EEENS1_21CollectiveEpilogueFwdINS6_IJS8_SA_S9_EEENS6_IJNS7_ILi1EEESI_SI_EEESC_SE_Li128ELb1ELb1ELb0ELb0EEENS1_19SingleTileSchedulerILb1ELb0ELb1ELi128EEEEEEEEEvNT_6ParamsE,"",@"SHT_CUDA_INFO"
	.sectionflags	@""
	.align	4


	//----- nvinfo : EIATTR_CUDA_API_VERSION
	.align		4
        /*0000*/ 	.byte	0x04, 0x37
        /*0002*/ 	.short	(.L_162 - .L_161)
.L_161:
        /*0004*/ 	.word	0x00000082


	//----- nvinfo : EIATTR_SW2861232_WAR
	.align		4
.L_162:
        /*0008*/ 	.byte	0x01, 0x35
	.zero		2


	//----- nvinfo : EIATTR_PARAM_CBANK
	.align		4
        /*000c*/ 	.byte	0x04, 0x0a
        /*000e*/ 	.short	(.L_164 - .L_163)
	.align		4
.L_163:
        /*0010*/ 	.word	index@(.nv.constant0._ZN7cutlass13device_kernelIN5flash19enable_sm80_to_sm89INS1_16FlashAttnFwdSm80INS1_25CollectiveMainloopFwdSm80ILi4ELi1ELb0EN4cute5tupleIJNS5_1CILi128EEENS7_ILi112EEENS7_ILi64EEEEEELi64ENS_6half_tEfNS_4arch4Sm80ELb0ELb0ELb1ELb1ELb1ELb1ELb1ELb0EEENS1_21CollectiveEpilogueFwdINS6_IJS8_SA_S9_EEENS6_IJNS7_ILi1EEESI_SI_EEESC_SE_Li128ELb1ELb1ELb0ELb0EEENS1_19SingleTileSchedulerILb1ELb0ELb1ELi128EEEEEEEEEvNT_6ParamsE)
        /*0014*/ 	.short	0x0160
        /*0016*/ 	.short	0x0418


	//----- nvinfo : EIATTR_CBANK_PARAM_SIZE
	.align		4
.L_164:
        /*0018*/ 	.byte	0x03, 0x19
        /*001a*/ 	.short	0x0418


	//----- nvinfo : EIATTR_KPARAM_INFO
	.align		4
        /*001c*/ 	.byte	0x04, 0x17
        /*001e*/ 	.short	(.L_166 - .L_165)
.L_165:
        /*0020*/ 	.word	0x00000000
        /*0024*/ 	.short	0x0000
        /*0026*/ 	.short	0x0000
        /*0028*/ 	.byte	0x00, 0xf0, 0x61, 0x10


	//----- nvinfo : EIATTR_MAXREG_COUNT
	.align		4
.L_166:
        /*002c*/ 	.byte	0x03, 0x1b
        /*002e*/ 	.short	0x00ff


	//----- nvinfo : EIATTR_NUM_BARRIERS
	.align		4
        /*0030*/ 	.byte	0x02, 0x4c
        /*0032*/ 	.byte	0x02
	.zero		1


	//----- nvinfo : EIATTR_ANNOTATIONS
	.align		4
        /*0034*/ 	.byte	0x04, 0x55
        /*0036*/ 	.short	(.L_168 - .L_167)


	//   ....[0]....
.L_167:
        /* <DEDUP_REMOVED lines=26> */


	//----- nvinfo : EIATTR_MERCURY_ISA_VERSION
	.align		4
.L_168:
        /*01c0*/ 	.byte	0x03, 0x5f
        /*01c2*/ 	.short	0x0000


	//----- nvinfo : EIATTR_COOP_GROUP_MASK_REGIDS
	.align		4
        /*01c4*/ 	.byte	0x04, 0x29
        /*01c6*/ 	.short	(.L_170 - .L_169)


	//   ....[0]....
.L_169:
        /*01c8*/ 	.word	0xffffffff


	//   ....[1]....
        /*01cc*/ 	.word	0xffffffff


	//   ....[2]....
        /*01d0*/ 	.word	0xffffffff


	//   ....[3]....
        /*01d4*/ 	.word	0xffffffff


	//   ....[4]....
        /*01d8*/ 	.word	0xffffffff


	//   ....[5]....
        /*01dc*/ 	.word	0xffffffff


	//   ....[6]....
        /*01e0*/ 	.word	0xffffffff


	//   ....[7]....
        /*01e4*/ 	.word	0xffffffff


	//   ....[8]....
        /*01e8*/ 	.word	0xffffffff


	//   ....[9]....
        /*01ec*/ 	.word	0xffffffff


	//   ....[10]....
        /*01f0*/ 	.word	0xffffffff


	//   ....[11]....
        /*01f4*/ 	.word	0xffffffff


	//   ....[12]....
        /*01f8*/ 	.word	0xffffffff


	//   ....[13]....
        /*01fc*/ 	.word	0xffffffff


	//   ....[14]....
        /*0200*/ 	.word	0xffffffff


	//   ....[15]....
        /*0204*/ 	.word	0xffffffff


	//   ....[16]....
        /*0208*/ 	.word	0xffffffff


	//   ....[17]....
        /*020c*/ 	.word	0xffffffff


	//   ....[18]....
        /*0210*/ 	.word	0xffffffff


	//   ....[19]....
        /*0214*/ 	.word	0xffffffff


	//   ....[20]....
        /*0218*/ 	.word	0xffffffff


	//   ....[21]....
        /*021c*/ 	.word	0xffffffff


	//   ....[22]....
        /*0220*/ 	.word	0xffffffff


	//   ....[23]....
        /*0224*/ 	.word	0xffffffff


	//   ....[24]....
        /*0228*/ 	.word	0xffffffff


	//   ....[25]....
        /*022c*/ 	.word	0xffffffff


	//   ....[26]....
        /*0230*/ 	.word	0xffffffff


	//   ....[27]....
        /*0234*/ 	.word	0xffffffff


	//   ....[28]....
        /*0238*/ 	.word	0xffffffff


	//   ....[29]....
        /*023c*/ 	.word	0xffffffff


	//   ....[30]....
        /*0240*/ 	.word	0xffffffff


	//   ....[31]....
        /*0244*/ 	.word	0xffffffff


	//   ....[32]....
        /*0248*/ 	.word	0xffffffff


	//   ....[33]....
        /*024c*/ 	.word	0xffffffff


	//   ....[34]....
        /*0250*/ 	.word	0xffffffff


	//   ....[35]....
        /*0254*/ 	.word	0xffffffff


	//   ....[36]....
        /*0258*/ 	.word	0xffffffff


	//   ....[37]....
        /*025c*/ 	.word	0xffffffff


	//   ....[38]....
        /*0260*/ 	.word	0xffffffff


	//   ....[39]....
        /*0264*/ 	.word	0xffffffff


	//   ....[40]....
        /*0268*/ 	.word	0xffffffff


	//   ....[41]....
        /*026c*/ 	.word	0xffffffff


	//   ....[42]....
        /*0270*/ 	.word	0xffffffff


	//   ....[43]....
        /*0274*/ 	.word	0xffffffff


	//   ....[44]....
        /*0278*/ 	.word	0xffffffff


	//   ....[45]....
        /*027c*/ 	.word	0xffffffff


	//   ....[46]....
        /*0280*/ 	.word	0xffffffff


	//   ....[47]....
        /*0284*/ 	.word	0xffffffff


	//   ....[48]....
        /*0288*/ 	.word	0xffffffff


	//   ....[49]....
        /*028c*/ 	.word	0xffffffff


	//   ....[50]....
        /*0290*/ 	.word	0xffffffff


	//   ....[51]....
        /*0294*/ 	.word	0xffffffff


	//   ....[52]....
        /*0298*/ 	.word	0xffffffff


	//   ....[53]....
        /*029c*/ 	.word	0xffffffff


	//   ....[54]....
        /*02a0*/ 	.word	0xffffffff


	//   ....[55]....
        /*02a4*/ 	.word	0xffffffff


	//   ....[56]....
        /*02a8*/ 	.word	0xffffffff


	//   ....[57]....
        /*02ac*/ 	.word	0xffffffff


	//   ....[58]....
        /*02b0*/ 	.word	0xffffffff


	//   ....[59]....
        /*02b4*/ 	.word	0xffffffff


	//   ....[60]....
        /*02b8*/ 	.word	0xffffffff


	//   ....[61]....
        /*02bc*/ 	.word	0xffffffff


	//   ....[62]....
        /*02c0*/ 	.word	0xffffffff


	//   ....[63]....
        /*02c4*/ 	.word	0xffffffff


	//   ....[64]....
        /*02c8*/ 	.word	0xffffffff


	//   ....[65]....
        /*02cc*/ 	.word	0xffffffff


	//   ....[66]....
        /*02d0*/ 	.word	0xffffffff


	//   ....[67]....
        /*02d4*/ 	.word	0xffffffff


	//   ....[68]....
        /*02d8*/ 	.word	0xffffffff


	//   ....[69]....
        /*02dc*/ 	.word	0xffffffff


	//   ....[70]....
        /*02e0*/ 	.word	0xffffffff


	//   ....[71]....
        /*02e4*/ 	.word	0xffffffff


	//   ....[72]....
        /*02e8*/ 	.word	0xffffffff


	//   ....[73]....
        /*02ec*/ 	.word	0xffffffff


	//   ....[74]....
        /*02f0*/ 	.word	0xffffffff


	//   ....[75]....
        /*02f4*/ 	.word	0xffffffff


	//   ....[76]....
        /*02f8*/ 	.word	0xffffffff


	//   ....[77]....
        /*02fc*/ 	.word	0xffffffff


	//   ....[78]....
        /*0300*/ 	.word	0xffffffff


	//   ....[79]....
        /*0304*/ 	.word	0xffffffff


	//   ....[80]....
        /*0308*/ 	.word	0xffffffff


	//   ....[81]....
        /*030c*/ 	.word	0xffffffff


	//   ....[82]....
        /*0310*/ 	.word	0xffffffff


	//   ....[83]....
        /*0314*/ 	.word	0xffffffff


	//   ....[84]....
        /*0318*/ 	.word	0xffffffff


	//   ....[85]....
        /*031c*/ 	.word	0xffffffff


	//   ....[86]....
        /*0320*/ 	.word	0xffffffff


	//   ....[87]....
        /*0324*/ 	.word	0xffffffff


	//   ....[88]....
        /*0328*/ 	.word	0xffffffff


	//   ....[89]....
        /*032c*/ 	.word	0xffffffff


	//   ....[90]....
        /*0330*/ 	.word	0xffffffff


	//   ....[91]....
        /*0334*/ 	.word	0xffffffff


	//   ....[92]....
        /*0338*/ 	.word	0xffffffff


	//   ....[93]....
        /*033c*/ 	.word	0xffffffff


	//   ....[94]....
        /*0340*/ 	.word	0xffffffff


	//   ....[95]....
        /*0344*/ 	.word	0xffffffff


	//   ....[96]....
        /*0348*/ 	.word	0xffffffff


	//   ....[97]....
        /*034c*/ 	.word	0xffffffff


	//   ....[98]....
        /*0350*/ 	.word	0xffffffff


	//   ....[99]....
        /*0354*/ 	.word	0xffffffff


	//   ....[100]....
        /*0358*/ 	.word	0xffffffff


	//   ....[101]....
        /*035c*/ 	.word	0xffffffff


	//   ....[102]....
        /*0360*/ 	.word	0xffffffff


	//   ....[103]....
        /*0364*/ 	.word	0xffffffff


	//   ....[104]....
        /*0368*/ 	.word	0xffffffff


	//   ....[105]....
        /*036c*/ 	.word	0xffffffff


	//   ....[106]....
        /*0370*/ 	.word	0xffffffff


	//   ....[107]....
        /*0374*/ 	.word	0xffffffff


	//   ....[108]....
        /*0378*/ 	.word	0xffffffff


	//   ....[109]....
        /*037c*/ 	.word	0xffffffff


	//   ....[110]....
        /*0380*/ 	.word	0xffffffff


	//   ....[111]....
        /*0384*/ 	.word	0xffffffff


	//   ....[112]....
        /*0388*/ 	.word	0xffffffff


	//   ....[113]....
        /*038c*/ 	.word	0xffffffff


	//   ....[114]....
        /*0390*/ 	.word	0xffffffff


	//   ....[115]....
        /*0394*/ 	.word	0xffffffff


	//   ....[116]....
        /*0398*/ 	.word	0xffffffff


	//   ....[117]....
        /*039c*/ 	.word	0xffffffff


	//   ....[118]....
        /*03a0*/ 	.word	0xffffffff


	//   ....[119]....
        /*03a4*/ 	.word	0xffffffff


	//   ....[120]....
        /*03a8*/ 	.word	0xffffffff


	//   ....[121]....
        /*03ac*/ 	.word	0xffffffff


	//   ....[122]....
        /*03b0*/ 	.word	0xffffffff


	//   ....[123]....
        /*03b4*/ 	.word	0xffffffff


	//   ....[124]....
        /*03b8*/ 	.word	0xffffffff


	//   ....[125]....
        /*03bc*/ 	.word	0xffffffff


	//   ....[126]....
        /*03c0*/ 	.word	0xffffffff


	//   ....[127]....
        /*03c4*/ 	.word	0xffffffff


	//   ....[128]....
        /*03c8*/ 	.word	0xffffffff


	//   ....[129]....
        /*03cc*/ 	.word	0xffffffff


	//   ....[130]....
        /*03d0*/ 	.word	0xffffffff


	//   ....[131]....
        /*03d4*/ 	.word	0xffffffff


	//   ....[132]....
        /*03d8*/ 	.word	0xffffffff


	//   ....[133]....
        /*03dc*/ 	.word	0xffffffff


	//   ....[134]....
        /*03e0*/ 	.word	0xffffffff


	//   ....[135]....
        /*03e4*/ 	.word	0xffffffff


	//   ....[136]....
        /*03e8*/ 	.word	0xffffffff


	//   ....[137]....
        /*03ec*/ 	.word	0xffffffff


	//   ....[138]....
        /*03f0*/ 	.word	0xffffffff


	//   ....[139]....
        /*03f4*/ 	.word	0xffffffff


	//   ....[140]....
        /*03f8*/ 	.word	0xffffffff


	//   ....[141]....
        /*03fc*/ 	.word	0xffffffff


	//   ....[142]....
        /*0400*/ 	.word	0xffffffff


	//   ....[143]....
        /*0404*/ 	.word	0xffffffff


	//   ....[144]....
        /*0408*/ 	.word	0xffffffff


	//   ....[145]....
        /*040c*/ 	.word	0xffffffff


	//   ....[146]....
        /*0410*/ 	.word	0xffffffff


	//   ....[147]....
        /*0414*/ 	.word	0xffffffff


	//   ....[148]....
        /*0418*/ 	.word	0xffffffff


	//   ....[149]....
        /*041c*/ 	.word	0xffffffff


	//   ....[150]....
        /*0420*/ 	.word	0xffffffff


	//   ....[151]....
        /*0424*/ 	.word	0xffffffff


	//   ....[152]....
        /*0428*/ 	.word	0xffffffff


	//   ....[153]....
        /*042c*/ 	.word	0xffffffff


	//   ....[154]....
        /*0430*/ 	.word	0xffffffff


	//   ....[155]....
        /*0434*/ 	.word	0xffffffff


	//   ....[156]....
        /*0438*/ 	.word	0xffffffff


	//   ....[157]....
        /*043c*/ 	.word	0xffffffff


	//   ....[158]....
        /*0440*/ 	.word	0xffffffff


	//   ....[159]....
        /*0444*/ 	.word	0xffffffff


	//   ....[160]....
        /*0448*/ 	.word	0xffffffff


	//   ....[161]....
        /*044c*/ 	.word	0xffffffff


	//   ....[162]....
        /*0450*/ 	.word	0xffffffff


	//   ....[163]....
        /*0454*/ 	.word	0xffffffff


	//   ....[164]....
        /*0458*/ 	.word	0xffffffff


	//   ....[165]....
        /*045c*/ 	.word	0xffffffff


	//   ....[166]....
        /*0460*/ 	.word	0xffffffff


	//   ....[167]....
        /*0464*/ 	.word	0xffffffff


	//   ....[168]....
        /*0468*/ 	.word	0xffffffff


	//   ....[169]....
        /*046c*/ 	.word	0xffffffff


	//   ....[170]....
        /*0470*/ 	.word	0xffffffff


	//   ....[171]....
        /*0474*/ 	.word	0xffffffff


	//   ....[172]....
        /*0478*/ 	.word	0xffffffff


	//   ....[173]....
        /*047c*/ 	.word	0xffffffff


	//   ....[174]....
        /*0480*/ 	.word	0xffffffff


	//   ....[175]....
        /*0484*/ 	.word	0xffffffff


	//   ....[176]....
        /*0488*/ 	.word	0xffffffff


	//   ....[177]....
        /*048c*/ 	.word	0xffffffff


	//   ....[178]....
        /*0490*/ 	.word	0xffffffff


	//   ....[179]....
        /*0494*/ 	.word	0xffffffff


	//   ....[180]....
        /*0498*/ 	.word	0xffffffff


	//   ....[181]....
        /*049c*/ 	.word	0xffffffff


	//   ....[182]....
        /*04a0*/ 	.word	0xffffffff


	//----- nvinfo : EIATTR_COOP_GROUP_INSTR_OFFSETS
	.align		4
.L_170:
        /*04a4*/ 	.byte	0x04, 0x28
        /*04a6*/ 	.short	(.L_172 - .L_171)


	//   ....[0]....
.L_171:
        /*04a8*/ 	.word	0x000000a0


	//   ....[1]....
        /*04ac*/ 	.word	0x00002b60


	//   ....[2]....
        /*04b0*/ 	.word	0x00002bb0


	//   ....[3]....
        /*04b4*/ 	.word	0x000033a0


	//   ....[4]....
        /*04b8*/ 	.word	0x000033c0


	//   ....[5]....
        /*04bc*/ 	.word	0x00003b30


	//   ....[6]....
        /*04c0*/ 	.word	0x00003b50


	//   ....[7]....
        /*04c4*/ 	.word	0x000042c0


	//   ....[8]....
        /*04c8*/ 	.word	0x000042d0


	//   ....[9]....
        /*04cc*/ 	.word	0x00004b80


	//   ....[10]....
        /*04d0*/ 	.word	0x00004bd0


	//   ....[11]....
        /*04d4*/ 	.word	0x000058d0


	//   ....[12]....
        /*04d8*/ 	.word	0x00005900


	//   ....[13]....
        /*04dc*/ 	.word	0x00006040


	//   ....[14]....
        /*04e0*/ 	.word	0x00006070


	//   ....[15]....
        /*04e4*/ 	.word	0x000067b0


	//   ....[16]....
        /*04e8*/ 	.word	0x000067d0


	//   ....[17]....
        /*04ec*/ 	.word	0x00006f30


	//   ....[18]....
        /*04f0*/ 	.word	0x00006f60


	//   ....[19]....
        /*04f4*/ 	.word	0x000070a0


	//   ....[20]....
        /*04f8*/ 	.word	0x000070d0


	//   ....[21]....
        /*04fc*/ 	.word	0x000071c0


	//   ....[22]....
        /*0500*/ 	.word	0x000071f0


	//   ....[23]....
        /*0504*/ 	.word	0x000072e0


	//   ....[24]....
        /*0508*/ 	.word	0x00007300


	//   ....[25]....
        /*050c*/ 	.word	0x00007b60


	//   ....[26]....
        /*0510*/ 	.word	0x00007b80


	//   ....[27]....
        /*0514*/ 	.word	0x00007c70


	//   ....[28]....
        /*0518*/ 	.word	0x00007ca0


	//   ....[29]....
        /*051c*/ 	.word	0x00007d90


	//   ....[30]....
        /*0520*/ 	.word	0x00007dc0


	//   ....[31]....
        /*0524*/ 	.word	0x00007eb0


	//   ....[32]....
        /*0528*/ 	.word	0x00007ee0


	//   ....[33]....
        /*052c*/ 	.word	0x00008a00


	//   ....[34]....
        /*0530*/ 	.word	0x00008a30


	//   ....[35]....
        /*0534*/ 	.word	0x00008a60


	//   ....[36]....
        /*0538*/ 	.word	0x00008a80


	//   ....[37]....
        /*053c*/ 	.word	0x00008aa0


	//   ....[38]....
        /*0540*/ 	.word	0x00008ae0


	//   ....[39]....
        /*0544*/ 	.word	0x00008b00


	//   ....[40]....
        /*0548*/ 	.word	0x00008b40


	//   ....[41]....
        /*054c*/ 	.word	0x00008b80


	//   ....[42]....
        /*0550*/ 	.word	0x00008bb0


	//   ....[43]....
        /*0554*/ 	.word	0x00008bd0


	//   ....[44]....
        /*0558*/ 	.word	0x00008c50


	//   ....[45]....
        /*055c*/ 	.word	0x00008c60


	//   ....[46]....
        /*0560*/ 	.word	0x00008ce0


	//   ....[47]....
        /*0564*/ 	.word	0x00008d40


	//   ....[48]....
        /*0568*/ 	.word	0x00008df0


	//   ....[49]....
        /*056c*/ 	.word	0x00009210


	//   ....[50]....
        /*0570*/ 	.word	0x00009240


	//   ....[51]....
        /*0574*/ 	.word	0x00009270


	//   ....[52]....
        /*0578*/ 	.word	0x00009290


	//   ....[53]....
        /*057c*/ 	.word	0x000092a0


	//   ....[54]....
        /*0580*/ 	.word	0x000092c0


	//   ....[55]....
        /*0584*/ 	.word	0x000092d0


	//   ....[56]....
        /*0588*/ 	.word	0x000092f0


	//   ....[57]....
        /*058c*/ 	.word	0x00009300


	//   ....[58]....
        /*0590*/ 	.word	0x00009330


	//   ....[59]....
        /*0594*/ 	.word	0x00009360


	//   ....[60]....
        /*0598*/ 	.word	0x00009390


	//   ....[61]....
        /*059c*/ 	.word	0x000093b0


	//   ....[62]....
        /*05a0*/ 	.word	0x000093e0


	//   ....[63]....
        /*05a4*/ 	.word	0x0000ce20


	//   ....[64]....
        /*05a8*/ 	.word	0x0000ce50


	//   ....[65]....
        /*05ac*/ 	.word	0x0000ce80


	//   ....[66]....
        /*05b0*/ 	.word	0x0000ceb0


	//   ....[67]....
        /*05b4*/ 	.word	0x0000cee0


	//   ....[68]....
        /*05b8*/ 	.word	0x0000cf10


	//   ....[69]....
        /*05bc*/ 	.word	0x0000cf40


	//   ....[70]....
        /*05c0*/ 	.word	0x0000cf70


	//   ....[71]....
        /*05c4*/ 	.word	0x0000cfa0


	//   ....[72]....
        /*05c8*/ 	.word	0x0000cfd0


	//   ....[73]....
        /*05cc*/ 	.word	0x0000d000


	//   ....[74]....
        /*05d0*/ 	.word	0x0000d030


	//   ....[75]....
        /*05d4*/ 	.word	0x0000d060


	//   ....[76]....
        /*05d8*/ 	.word	0x0000d0c0


	//   ....[77]....
        /*05dc*/ 	.word	0x0000ed70


	//   ....[78]....
        /*05e0*/ 	.word	0x0000ed90


	//   ....[79]....
        /*05e4*/ 	.word	0x0000eda0


	//   ....[80]....
        /*05e8*/ 	.word	0x0000edb0


	//   ....[81]....
        /*05ec*/ 	.word	0x0000edc0


	//   ....[82]....
        /*05f0*/ 	.word	0x0000edd0


	//   ....[83]....
        /*05f4*/ 	.word	0x0000ede0


	//   ....[84]....
        /*05f8*/ 	.word	0x0000ee00


	//   ....[85]....
        /*05fc*/ 	.word	0x0000ee10


	//   ....[86]....
        /*0600*/ 	.word	0x0000ee30


	//   ....[87]....
        /*0604*/ 	.word	0x0000ee50


	//   ....[88]....
        /*0608*/ 	.word	0x0000ee80


	//   ....[89]....
        /*060c*/ 	.word	0x0000eea0


	//   ....[90]....
        /*0610*/ 	.word	0x0000eec0


	//   ....[91]....
        /*0614*/ 	.word	0x0000fde0


	//   ....[92]....
        /*0618*/ 	.word	0x0000fe20


	//   ....[93]....
        /*061c*/ 	.word	0x0000ff60


	//   ....[94]....
        /*0620*/ 	.word	0x0000ff90


	//   ....[95]....
        /*0624*/ 	.word	0x0000ffc0


	//   ....[96]....
        /*0628*/ 	.word	0x000100c0


	//   ....[97]....
        /*062c*/ 	.word	0x00010190


	//   ....[98]....
        /*0630*/ 	.word	0x00010300


	//   ....[99]....
        /*0634*/ 	.word	0x00012da0


	//   ....[100]....
        /*0638*/ 	.word	0x00012dc0


	//   ....[101]....
        /*063c*/ 	.word	0x00012dd0


	//   ....[102]....
        /*0640*/ 	.word	0x00012de0


	//   ....[103]....
        /*0644*/ 	.word	0x00012df0


	//   ....[104]....
        /*0648*/ 	.word	0x00012e00


	//   ....[105]....
        /*064c*/ 	.word	0x00012e10


	//   ....[106]....
        /*0650*/ 	.word	0x00012e30


	//   ....[107]....
        /*0654*/ 	.word	0x00012e40


	//   ....[108]....
        /*0658*/ 	.word	0x00012e60


	//   ....[109]....
        /*065c*/ 	.word	0x00012eb0


	//   ....[110]....
        /*0660*/ 	.word	0x00012ef0


	//   ....[111]....
        /*0664*/ 	.word	0x00012f10


	//   ....[112]....
        /*0668*/ 	.word	0x00012f20


	//   ....[113]....
        /*066c*/ 	.word	0x00013350


	//   ....[114]....
        /*0670*/ 	.word	0x00013370


	//   ....[115]....
        /*0674*/ 	.word	0x00013390


	//   ....[116]....
        /*0678*/ 	.word	0x000133c0


	//   ....[117]....
        /*067c*/ 	.word	0x000133f0


	//   ....[118]....
        /*0680*/ 	.word	0x00013440


	//   ....[119]....
        /*0684*/ 	.word	0x00013470


	//   ....[120]....
        /*0688*/ 	.word	0x00013490


	//   ....[121]....
        /*068c*/ 	.word	0x000134d0


	//   ....[122]....
        /*0690*/ 	.word	0x00013500


	//   ....[123]....
        /*0694*/ 	.word	0x00013530


	//   ....[124]....
        /*0698*/ 	.word	0x00013550


	//   ....[125]....
        /*069c*/ 	.word	0x00013580


	//   ....[126]....
        /*06a0*/ 	.word	0x000135a0


	//   ....[127]....
        /*06a4*/ 	.word	0x00015070


	//   ....[128]....
        /*06a8*/ 	.word	0x00015290


	//   ....[129]....
        /*06ac*/ 	.word	0x000152e0


	//   ....[130]....
        /*06b0*/ 	.word	0x00015310


	//   ....[131]....
        /*06b4*/ 	.word	0x00015330


	//   ....[132]....
        /*06b8*/ 	.word	0x000153f0


	//   ....[133]....
        /*06bc*/ 	.word	0x00015520


	//   ....[134]....
        /*06c0*/ 	.word	0x000157f0


	//   ....[135]....
        /*06c4*/ 	.word	0x00018200


	//   ....[136]....
        /*06c8*/ 	.word	0x00018210


	//   ....[137]....
        /*06cc*/ 	.word	0x00018220


	//   ....[138]....
        /*06d0*/ 	.word	0x00018230


	//   ....[139]....
        /*06d4*/ 	.word	0x00018260


	//   ....[140]....
        /*06d8*/ 	.word	0x00018280


	//   ....[141]....
        /*06dc*/ 	.word	0x000182a0


	//   ....[142]....
        /*06e0*/ 	.word	0x000182b0


	//   ....[143]....
        /*06e4*/ 	.word	0x00019770


	//   ....[144]....
        /*06e8*/ 	.word	0x00019790


	//   ....[145]....
        /*06ec*/ 	.word	0x000197c0


	//   ....[146]....
        /*06f0*/ 	.word	0x000197f0


	//   ....[147]....
        /*06f4*/ 	.word	0x00019830


	//   ....[148]....
        /*06f8*/ 	.word	0x00019860


	//   ....[149]....
        /*06fc*/ 	.word	0x000198a0


	//   ....[150]....
        /*0700*/ 	.word	0x000198c0


	//   ....[151]....
        /*0704*/ 	.word	0x00019910


	//   ....[152]....
        /*0708*/ 	.word	0x00019920


	//   ....[153]....
        /*070c*/ 	.word	0x00019930


	//   ....[154]....
        /*0710*/ 	.word	0x00019950


	//   ....[155]....
        /*0714*/ 	.word	0x000199a0


	//   ....[156]....
        /*0718*/ 	.word	0x000199c0


	//   ....[157]....
        /*071c*/ 	.word	0x000199f0


	//   ....[158]....
        /*0720*/ 	.word	0x00019a30


	//   ....[159]....
        /*0724*/ 	.word	0x00019a80


	//   ....[160]....
        /*0728*/ 	.word	0x00019b40


	//   ....[161]....
        /*072c*/ 	.word	0x00019b60


	//   ....[162]....
        /*0730*/ 	.word	0x00019bb0


	//   ....[163]....
        /*0734*/ 	.word	0x00019bd0


	//   ....[164]....
        /*0738*/ 	.word	0x00019c00


	//   ....[165]....
        /*073c*/ 	.word	0x00019c30


	//   ....[166]....
        /*0740*/ 	.word	0x00019cd0


	//   ....[167]....
        /*0744*/ 	.word	0x0001a560


	//   ....[168]....
        /*0748*/ 	.word	0x0001a590


	//   ....[169]....
        /*074c*/ 	.word	0x0001a5c0


	//   ....[170]....
        /*0750*/ 	.word	0x0001a5f0


	//   ....[171]....
        /*0754*/ 	.word	0x0001a620


	//   ....[172]....
        /*0758*/ 	.word	0x0001a650


	//   ....[173]....
        /*075c*/ 	.word	0x0001a680


	//   ....[174]....
        /*0760*/ 	.word	0x0001a6a0


	//   ....[175]....
        /*0764*/ 	.word	0x0001a6c0


	//   ....[176]....
        /*0768*/ 	.word	0x0001a6e0


	//   ....[177]....
        /*076c*/ 	.word	0x0001a6f0


	//   ....[178]....
        /*0770*/ 	.word	0x0001a700


	//   ....[179]....
        /*0774*/ 	.word	0x0001a710


	//   ....[180]....
        /*0778*/ 	.word	0x0001a720


	//   ....[181]....
        /*077c*/ 	.word	0x0001a730


	//   ....[182]....
        /*0780*/ 	.word	0x0001a760


	//----- nvinfo : EIATTR_EXIT_INSTR_OFFSETS
	.align		4
.L_172:
        /*0784*/ 	.byte	0x04, 0x1c
        /*0786*/ 	.short	(.L_174 - .L_173)


	//   ....[0]....
.L_173:
        /*0788*/ 	.word	0x00000450


	//   ....[1]....
        /*078c*/ 	.word	0x00019d70


	//   ....[2]....
        /*0790*/ 	.word	0x00019db0


	//   ....[3]....
        /*0794*/ 	.word	0x0001a8f0


	//   ....[4]....
        /*0798*/ 	.word	0x0001a930


	//----- nvinfo : EIATTR_CTAIDZ_USED
	.align		4
.L_174:
        /*079c*/ 	.byte	0x01, 0x04
	.zero		2


	//----- nvinfo : EIATTR_MAX_THREADS
	.align		4
        /*07a0*/ 	.byte	0x04, 0x05
        /*07a2*/ 	.short	(.L_176 - .L_175)
.L_175:
        /*07a4*/ 	.word	0x00000080
        /*07a8*/ 	.word	0x00000001
        /*07ac*/ 	.word	0x00000001


	//----- nvinfo : EIATTR_CRS_STACK_SIZE
	.align		4
.L_176:
        /*07b0*/ 	.byte	0x04, 0x1e
        /*07b2*/ 	.short	(.L_178 - .L_177)
.L_177:
        /*07b4*/ 	.word	0x00000000
.L_178:


//--------------------- .nv.info._ZN7cutlass13device_kernelIN5flash19enable_sm80_to_sm89INS1_16FlashAttnFwdSm80INS1_25CollectiveMainloopFwdSm80ILi4ELi1ELb0EN4cute5tupleIJNS5_1CILi128EEENS7_ILi96EEENS7_ILi64EEEEEELi64ENS_6half_tEfNS_4arch4Sm80ELb0ELb1ELb1ELb0ELb1ELb0ELb1ELb0EEENS1_21CollectiveEpilogueFwdINS6_IJS8_SA_S9_EEENS6_IJNS7_ILi1EEESI_SI_EEESC_SE_Li128ELb0ELb1ELb0ELb0EEENS1_19SingleTileSchedulerILb0ELb0ELb1ELi128EEEEEEEEEvNT_6ParamsE --------------------------
	.section	.nv.info._ZN7cutlass13device_kernelIN5flash19enable_sm80_to_sm89INS1_16FlashAttnFwdSm80INS1_25CollectiveMainloopFwdSm80ILi4ELi1ELb0EN4cute5tupleIJNS5_1CILi128EEENS7_ILi96EEENS7_ILi64EEEEEELi64ENS_6half_tEfNS_4arch4Sm80ELb0ELb1ELb1ELb0ELb1ELb0ELb1ELb0EEENS1_21CollectiveEpilogueFwdINS6_IJS8_SA_S9_EEENS6_IJNS7_ILi1EEESI_SI_EEESC_SE_Li128ELb0ELb1ELb0ELb0EEENS1_19SingleTileSchedulerILb0ELb0ELb1ELi128EEEEEEEEEvNT_6ParamsE,"",@"SHT_CUDA_INFO"
	.sectionflags	@""
	.align	4


	//----- nvinfo : EIATTR_CUDA_API_VERSION
	.align		4
        /*0000*/ 	.byte	0x04, 0x37
        /*0002*/ 	.short	(.L_180 - .L_179)
.L_179:
        /*0004*/ 	.word	0x00000082


	//----- nvinfo : EIATTR_SW2861232_WAR
	.align		4
.L_180:
        /*0008*/ 	.byte	0x01, 0x35
	.zero		2


	//----- nvinfo : EIATTR_PARAM_CBANK
	.align		4
        /*000c*/ 	.byte	0x04, 0x0a
        /*000e*/ 	.short	(.L_182 - .L_181)
	.align		4
.L_181:
        /*0010*/ 	.word	index@(.nv.constant0._ZN7cutlass13device_kernelIN5flash19enable_sm80_to_sm89INS1_16FlashAttnFwdSm80INS1_25CollectiveMainloopFwdSm80ILi4ELi1ELb0EN4cute5tupleIJNS5_1CILi128EEENS7_ILi96EEENS7_ILi64EEEEEELi64ENS_6half_tEfNS_4arch4Sm80ELb0ELb1ELb1ELb0ELb1ELb0ELb1ELb0EEENS1_21CollectiveEpilogueFwdINS6_IJS8_SA_S9_EEENS6_IJNS7_ILi1EEESI_SI_EEESC_SE_Li128ELb0ELb1ELb0ELb0EEENS1_19SingleTileSchedulerILb0ELb0ELb1ELi128EEEEEEEEEvNT_6ParamsE)
        /*0014*/ 	.short	0x0160
        /*0016*/ 	.short	0x0418


	//----- nvinfo : EIATTR_CBANK_PARAM_SIZE
	.align		4
.L_182:
        /*0018*/ 	.byte	0x03, 0x19
        /*001a*/ 	.short	0x0418


	//----- nvinfo : EIATTR_KPARAM_INFO
	.align		4
        /*001c*/ 	.byte	0x04, 0x17
        /*001e*/ 	.short	(.L_184 - .L_183)
.L_183:
        /*0020*/ 	.word	0x00000000
        /*0024*/ 	.short	0x0000
        /*0026*/ 	.short	0x0000
        /*0028*/ 	.byte	0x00, 0xf0, 0x61, 0x10


	//----- nvinfo : EIATTR_MAXREG_COUNT
	.align		4
.L_184:
        /*002c*/ 	.byte	0x03, 0x1b
        /*002e*/ 	.short	0x00ff


	//----- nvinfo : EIATTR_NUM_BARRIERS
	.align		4
        /*0030*/ 	.byte	0x02, 0x4c
        /*0032*/ 	.byte	0x02
	.zero		1


	//----- nvinfo : EIATTR_ANNOTATIONS
	.align		4
        /*0034*/ 	.byte	0x04, 0x55
        /*0036*/ 	.short	(.L_186 - .L_185)


	//   ....[0]....
.L_185:
        /* <DEDUP_REMOVED lines=36> */


	//----- nvinfo : EIATTR_MERCURY_ISA_VERSION
	.align		4
.L_186:
        /*0268*/ 	.byte	0x03, 0x5f
        /*026a*/ 	.short	0x0000


	//----- nvinfo : EIATTR_COOP_GROUP_MASK_REGIDS
	.align		4
        /*026c*/ 	.byte	0x04, 0x29
        /*026e*/ 	.short	(.L_188 - .L_187)


	//   ....[0]....
.L_187:
        /*0270*/ 	.word	0xffffffff


	//   ....[1]....
        /*0274*/ 	.word	0xffffffff


	//   ....[2]....
        /*0278*/ 	.word	0xffffffff


	//   ....[3]....
        /*027c*/ 	.word	0xffffffff


	//   ....[4]....
        /*0280*/ 	.word	0xffffffff


	//   ....[5]....
        /*0284*/ 	.word	0xffffffff


	//   ....[6]....
        /*0288*/ 	.word	0xffffffff


	//   ....[7]....
        /*028c*/ 	.word	0xffffffff


	//   ....[8]....
        /*0290*/ 	.word	0xffffffff


	//   ....[9]....
        /*0294*/ 	.word	0xffffffff


	//   ....[10]....
        /*0298*/ 	.word	0xffffffff


	//   ....[11]....
        /*029c*/ 	.word	0xffffffff


	//   ....[12]....
        /*02a0*/ 	.word	0xffffffff


	//   ....[13]....
        /*02a4*/ 	.word	0xffffffff


	//   ....[14]....
        /*02a8*/ 	.word	0xffffffff


	//   ....[15]....
        /*02ac*/ 	.word	0xffffffff


	//   ....[16]....
        /*02b0*/ 	.word	0xffffffff


	//   ....[17]....
        /*02b4*/ 	.word	0xffffffff


	//   ....[18]....
        /*02b8*/ 	.word	0xffffffff


	//   ....[19]....
        /*02bc*/ 	.word	0xffffffff


	//   ....[20]....
        /*02c0*/ 	.word	0xffffffff


	//   ....[21]....
        /*02c4*/ 	.word	0xffffffff


	//   ....[22]....
        /*02c8*/ 	.word	0xffffffff


	//   ....[23]....
        /*02cc*/ 	.word	0xffffffff


	//   ....[24]....
        /*02d0*/ 	.word	0xffffffff


	//   ....[25]....
        /*02d4*/ 	.word	0xffffffff


	//   ....[26]....
        /*02d8*/ 	.word	0xffffffff


	//   ....[27]....
        /*02dc*/ 	.word	0xffffffff


	//   ....[28]....
        /*02e0*/ 	.word	0xffffffff


	//   ....[29]....
        /*02e4*/ 	.word	0xffffffff


	//   ....[30]....
        /*02e8*/ 	.word	0xffffffff


	//   ....[31]....
        /*02ec*/ 	.word	0xffffffff


	//   ....[32]....
        /*02f0*/ 	.word	0xffffffff


	//   ....[33]....
        /*02f4*/ 	.word	0xffffffff


	//   ....[34]....
        /*02f8*/ 	.word	0xffffffff


	//   ....[35]....
        /*02fc*/ 	.word	0xffffffff


	//   ....[36]....
        /*0300*/ 	.word	0xffffffff


	//   ....[37]....
        /*0304*/ 	.word	0xffffffff


	//   ....[38]....
        /*0308*/ 	.word	0xffffffff


	//   ....[39]....
        /*030c*/ 	.word	0xffffffff


	//   ....[40]....
        /*0310*/ 	.word	0xffffffff


	//   ....[41]....
        /*0314*/ 	.word	0xffffffff


	//   ....[42]....
        /*0318*/ 	.word	0xffffffff


	//   ....[43]....
        /*031c*/ 	.word	0xffffffff


	//   ....[44]....
        /*0320*/ 	.word	0xffffffff


	//   ....[45]....
        /*0324*/ 	.word	0xffffffff


	//   ....[46]....
        /*0328*/ 	.word	0xffffffff


	//   ....[47]....
        /*032c*/ 	.word	0xffffffff


	//   ....[48]....
        /*0330*/ 	.word	0xffffffff


	//   ....[49]....
        /*0334*/ 	.word	0xffffffff


	//   ....[50]....
        /*0338*/ 	.word	0xffffffff


	//   ....[51]....
        /*033c*/ 	.word	0xffffffff


	//   ....[52]....
        /*0340*/ 	.word	0xffffffff


	//   ....[53]....
        /*0344*/ 	.word	0xffffffff


	//   ....[54]....
        /*0348*/ 	.word	0xffffffff


	//   ....[55]....
        /*034c*/ 	.word	0xffffffff


	//   ....[56]....
        /*0350*/ 	.word	0xffffffff


	//   ....[57]....
        /*0354*/ 	.word	0xffffffff


	//   ....[58]....
        /*0358*/ 	.word	0xffffffff


	//   ....[59]....
        /*035c*/ 	.word	0xffffffff


	//   ....[60]....
        /*0360*/ 	.word	0xffffffff


	//   ....[61]....
        /*0364*/ 	.word	0xffffffff


	//   ....[62]....
        /*0368*/ 	.word	0xffffffff


	//   ....[63]....
        /*036c*/ 	.word	0xffffffff


	//   ....[64]....
        /*0370*/ 	.word	0xffffffff


	//   ....[65]....
        /*0374*/ 	.word	0xffffffff


	//   ....[66]....
        /*0378*/ 	.word	0xffffffff


	//   ....[67]....
        /*037c*/ 	.word	0xffffffff


	//   ....[68]....
        /*0380*/ 	.word	0xffffffff


	//   ....[69]....
        /*0384*/ 	.word	0xffffffff


	//   ....[70]....
        /*0388*/ 	.word	0xffffffff


	//   ....[71]....
        /*038c*/ 	.word	0xffffffff


	//   ....[72]....
        /*0390*/ 	.word	0xffffffff


	//   ....[73]....
        /*0394*/ 	.word	0xffffffff


	//   ....[74]....
        /*0398*/ 	.word	0xffffffff


	//   ....[75]....
        /*039c*/ 	.word	0xffffffff


	//   ....[76]....
        /*03a0*/ 	.word	0xffffffff


	//   ....[77]....
        /*03a4*/ 	.word	0xffffffff


	//   ....[78]....
        /*03a8*/ 	.word	0xffffffff


	//   ....[79]....
        /*03ac*/ 	.word	0xffffffff


	//   ....[80]....
        /*03b0*/ 	.word	0xffffffff


	//   ....[81]....
        /*03b4*/ 	.word	0xffffffff


	//   ....[82]....
        /*03b8*/ 	.word	0xffffffff


	//   ....[83]....
        /*03bc*/ 	.word	0xffffffff


	//   ....[84]....
        /*03c0*/ 	.word	0xffffffff


	//   ....[85]....
        /*03c4*/ 	.word	0xffffffff


	//   ....[86]....
        /*03c8*/ 	.word	0xffffffff


	//   ....[87]....
        /*03cc*/ 	.word	0xffffffff


	//   ....[88]....
        /*03d0*/ 	.word	0xffffffff


	//   ....[89]....
        /*03d4*/ 	.word	0xffffffff


	//   ....[90]....
        /*03d8*/ 	.word	0xffffffff


	//   ....[91]....
        /*03dc*/ 	.word	0xffffffff


	//   ....[92]....
        /*03e0*/ 	.word	0xffffffff


	//   ....[93]....
        /*03e4*/ 	.word	0xffffffff


	//   ....[94]....
        /*03e8*/ 	.word	0xffffffff


	//   ....[95]....
        /*03ec*/ 	.word	0xffffffff


	//   ....[96]....
        /*03f0*/ 	.word	0xffffffff


	//   ....[97]....
        /*03f4*/ 	.word	0xffffffff


	//   ....[98]....
        /*03f8*/ 	.word	0xffffffff


	//   ....[99]....
        /*03fc*/ 	.word	0xffffffff


	//   ....[100]....
        /*0400*/ 	.word	0xffffffff


	//   ....[101]....
        /*0404*/ 	.word	0xffffffff


	//   ....[102]....
        /*0408*/ 	.word	0xffffffff


	//   ....[103]....
        /*040c*/ 	.word	0xffffffff


	//   ....[104]....
        /*0410*/ 	.word	0xffffffff


	//   ....[105]....
        /*0414*/ 	.word	0xffffffff


	//   ....[106]....
        /*0418*/ 	.word	0xffffffff


	//   ....[107]....
        /*041c*/ 	.word	0xffffffff


	//   ....[108]....
        /*0420*/ 	.word	0xffffffff


	//   ....[109]....
        /*0424*/ 	.word	0xffffffff


	//   ....[110]....
        /*0428*/ 	.word	0xffffffff


	//   ....[111]....
        /*042c*/ 	.word	0xffffffff


	//   ....[112]....
        /*0430*/ 	.word	0xffffffff


	//   ....[113]....
        /*0434*/ 	.word	0xffffffff


	//   ....[114]....
        /*0438*/ 	.word	0xffffffff


	//   ....[115]....
        /*043c*/ 	.word	0xffffffff


	//   ....[116]....
        /*0440*/ 	.word	0xffffffff


	//   ....[117]....
        /*0444*/ 	.word	0xffffffff


	//   ....[118]....
        /*0448*/ 	.word	0xffffffff


	//   ....[119]....
        /*044c*/ 	.word	0xffffffff


	//   ....[120]....
        /*0450*/ 	.word	0xffffffff


	//   ....[121]....
        /*0454*/ 	.word	0xffffffff


	//   ....[122]....
        /*0458*/ 	.word	0xffffffff


	//   ....[123]....
        /*045c*/ 	.word	0xffffffff


	//   ....[124]....
        /*0460*/ 	.word	0xffffffff


	//   ....[125]....
        /*0464*/ 	.word	0xffffffff


	//   ....[126]....
        /*0468*/ 	.word	0xffffffff


	//   ....[127]....
        /*046c*/ 	.word	0xffffffff


	//   ....[128]....
        /*0470*/ 	.word	0xffffffff


	//   ....[129]....
        /*0474*/ 	.word	0xffffffff


	//   ....[130]....
        /*0478*/ 	.word	0xffffffff


	//   ....[131]....
        /*047c*/ 	.word	0xffffffff


	//   ....[132]....
        /*0480*/ 	.word	0xffffffff


	//   ....[133]....
        /*0484*/ 	.word	0xffffffff


	//   ....[134]....
        /*0488*/ 	.word	0xffffffff


	//   ....[135]....
        /*048c*/ 	.word	0xffffffff


	//   ....[136]....
        /*0490*/ 	.word	0xffffffff


	//   ....[137]....
        /*0494*/ 	.word	0xffffffff


	//   ....[138]....
        /*0498*/ 	.word	0xffffffff


	//   ....[139]....
        /*049c*/ 	.word	0xffffffff


	//   ....[140]....
        /*04a0*/ 	.word	0xffffffff


	//   ....[141]....
        /*04a4*/ 	.word	0xffffffff


	//   ....[142]....
        /*04a8*/ 	.word	0xffffffff


	//   ....[143]....
        /*04ac*/ 	.word	0xffffffff


	//   ....[144]....
        /*04b0*/ 	.word	0xffffffff


	//   ....[145]....
        /*04b4*/ 	.word	0xffffffff


	//   ....[146]....
        /*04b8*/ 	.word	0xffffffff


	//   ....[147]....
        /*04bc*/ 	.word	0xffffffff


	//   ....[148]....
        /*04c0*/ 	.word	0xffffffff


	//   ....[149]....
        /*04c4*/ 	.word	0xffffffff


	//   ....[150]....
        /*04c8*/ 	.word	0xffffffff


	//   ....[151]....
        /*04cc*/ 	.word	0xffffffff


	//   ....[152]....
        /*04d0*/ 	.word	0xffffffff


	//   ....[153]....
        /*04d4*/ 	.word	0xffffffff


	//   ....[154]....
        /*04d8*/ 	.word	0xffffffff


	//   ....[155]....
        /*04dc*/ 	.word	0xffffffff


	//   ....[156]....
        /*04e0*/ 	.word	0xffffffff


	//   ....[157]....
        /*04e4*/ 	.word	0xffffffff


	//   ....[158]....
        /*04e8*/ 	.word	0xffffffff


	//   ....[159]....
        /*04ec*/ 	.word	0xffffffff


	//   ....[160]....
        /*04f0*/ 	.word	0xffffffff


	//   ....[161]....
        /*04f4*/ 	.word	0xffffffff


	//   ....[162]....
        /*04f8*/ 	.word	0xffffffff


	//   ....[163]....
        /*04fc*/ 	.word	0xffffffff


	//   ....[164]....
        /*0500*/ 	.word	0xffffffff


	//   ....[165]....
        /*0504*/ 	.word	0xffffffff


	//   ....[166]....
        /*0508*/ 	.word	0xffffffff


	//   ....[167]....
        /*050c*/ 	.word	0xffffffff


	//   ....[168]....
        /*0510*/ 	.word	0xffffffff


	//   ....[169]....
        /*0514*/ 	.word	0xffffffff


	//   ....[170]....
        /*0518*/ 	.word	0xffffffff


	//   ....[171]....
        /*051c*/ 	.word	0xffffffff


	//   ....[172]....
        /*0520*/ 	.word	0xffffffff


	//   ....[173]....
        /*0524*/ 	.word	0xffffffff


	//   ....[174]....
        /*0528*/ 	.word	0xffffffff


	//   ....[175]....
        /*052c*/ 	.word	0xffffffff


	//   ....[176]....
        /*0530*/ 	.word	0xffffffff


	//   ....[177]....
        /*0534*/ 	.word	0xffffffff


	//   ....[178]....
        /*0538*/ 	.word	0xffffffff


	//   ....[179]....
        /*053c*/ 	.word	0xffffffff


	//   ....[180]....
        /*0540*/ 	.word	0xffffffff


	//   ....[181]....
        /*0544*/ 	.word	0xffffffff


	//   ....[182]....
        /*0548*/ 	.word	0xffffffff


	//   ....[183]....
        /*054c*/ 	.word	0xffffffff


	//   ....[184]....
        /*0550*/ 	.word	0xffffffff


	//   ....[185]....
        /*0554*/ 	.word	0xffffffff


	//   ....[186]....
        /*0558*/ 	.word	0xffffffff


	//   ....[187]....
        /*055c*/ 	.word	0xffffffff


	//   ....[188]....
        /*0560*/ 	.word	0xffffffff


	//   ....[189]....
        /*0564*/ 	.word	0xffffffff


	//   ....[190]....
        /*0568*/ 	.word	0xffffffff


	//   ....[191]....
        /*056c*/ 	.word	0xffffffff


	//   ....[192]....
        /*0570*/ 	.word	0xffffffff


	//   ....[193]....
        /*0574*/ 	.word	0xffffffff


	//   ....[194]....
        /*0578*/ 	.word	0xffffffff


	//   ....[195]....
        /*057c*/ 	.word	0xffffffff


	//   ....[196]....
        /*0580*/ 	.word	0xffffffff


	//   ....[197]....
        /*0584*/ 	.word	0xffffffff


	//   ....[198]....
        /*0588*/ 	.word	0xffffffff


	//   ....[199]....
        /*058c*/ 	.word	0xffffffff


	//   ....[200]....
        /*0590*/ 	.word	0xffffffff


	//   ....[201]....
        /*0594*/ 	.word	0xffffffff


	//   ....[202]....
        /*0598*/ 	.word	0xffffffff


	//   ....[203]....
        /*059c*/ 	.word	0xffffffff


	//   ....[204]....
        /*05a0*/ 	.word	0xffffffff


	//   ....[205]....
        /*05a4*/ 	.word	0xffffffff


	//   ....[206]....
        /*05a8*/ 	.word	0xffffffff


	//   ....[207]....
        /*05ac*/ 	.word	0xffffffff


	//   ....[208]....
        /*05b0*/ 	.word	0xffffffff


	//   ....[209]....
        /*05b4*/ 	.word	0xffffffff


	//   ....[210]....
        /*05b8*/ 	.word	0xffffffff


	//   ....[211]....
        /*05bc*/ 	.word	0xffffffff


	//   ....[212]....
        /*05c0*/ 	.word	0xffffffff


	//   ....[213]....
        /*05c4*/ 	.word	0xffffffff


	//   ....[214]....
        /*05c8*/ 	.word	0xffffffff


	//   ....[215]....
        /*05cc*/ 	.word	0xffffffff


	//----- nvinfo : EIATTR_COOP_GROUP_INSTR_OFFSETS
	.align		4
.L_188:
        /*05d0*/ 	.byte	0x04, 0x28
        /*05d2*/ 	.short	(.L_190 - .L_189)


	//   ....[0]....
.L_189:
        /*05d4*/ 	.word	0x00000e50


	//   ....[1]....
        /*05d8*/ 	.word	0x00000e80


	//   ....[2]....
        /*05dc*/ 	.word	0x00000eb0


	//   ....[3]....
        /*05e0*/ 	.word	0x00000ee0


	//   ....[4]....
        /*05e4*/ 	.word	0x00000f10


	//   ....[5]....
        /*05e8*/ 	.word	0x00000f30


	//   ....[6]....
        /*05ec*/ 	.word	0x00000f50


	//   ....[7]....
        /*05f0*/ 	.word	0x00000f70


	//   ....[8]....
        /*05f4*/ 	.word	0x00000fa0


	//   ....[9]....
        /*05f8*/ 	.word	0x00000ff0


	//   ....[10]....
        /*05fc*/ 	.word	0x00001070


	//   ....[11]....
        /*0600*/ 	.word	0x00001090


	//   ....[12]....
        /*0604*/ 	.word	0x000010e0


	//   ....[13]....
        /*0608*/ 	.word	0x000011a0


	//   ....[14]....
        /*060c*/ 	.word	0x000011d0


	//   ....[15]....
        /*0610*/ 	.word	0x00001200


	//   ....[16]....
        /*0614*/ 	.word	0x00001580


	//   ....[17]....
        /*0618*/ 	.word	0x000015b0


	//   ....[18]....
        /*061c*/ 	.word	0x000015c0


	//   ....[19]....
        /*0620*/ 	.word	0x000015d0


	//   ....[20]....
        /*0624*/ 	.word	0x000015e0


	//   ....[21]....
        /*0628*/ 	.word	0x000015f0


	//   ....[22]....
        /*062c*/ 	.word	0x00001600


	//   ....[23]....
        /*0630*/ 	.word	0x00001610


	//   ....[24]....
        /*0634*/ 	.word	0x00001630


	//   ....[25]....
        /*0638*/ 	.word	0x00001650


	//   ....[26]....
        /*063c*/ 	.word	0x00001690


	//   ....[27]....
        /*0640*/ 	.word	0x000016a0


	//   ....[28]....
        /*0644*/ 	.word	0x00001b30


	//   ....[29]....
        /*0648*/ 	.word	0x00001b60


	//   ....[30]....
        /*064c*/ 	.word	0x00001ba0


	//   ....[31]....
        /*0650*/ 	.word	0x00001bc0


	//   ....[32]....
        /*0654*/ 	.word	0x00001bf0


	//   ....[33]....
        /*0658*/ 	.word	0x00001c20


	//   ....[34]....
        /*065c*/ 	.word	0x00001c60


	//   ....[35]....
        /*0660*/ 	.word	0x00001c90


	//   ....[36]....
        /*0664*/ 	.word	0x00001cc0


	//   ....[37]....
        /*0668*/ 	.word	0x00001ce0


	//   ....[38]....
        /*066c*/ 	.word	0x00001d00


	//   ....[39]....
        /*0670*/ 	.word	0x00001d10


	//   ....[40]....
        /*0674*/ 	.word	0x00002890


	//   ....[41]....
        /*0678*/ 	.word	0x000028a0


	//   ....[42]....
        /*067c*/ 	.word	0x000028b0


	//   ....[43]....
        /*0680*/ 	.word	0x000028c0


	//   ....[44]....
        /*0684*/ 	.word	0x000028d0


	//   ....[45]....
        /*0688*/ 	.word	0x000028e0


	//   ....[46]....
        /*068c*/ 	.word	0x000028f0


	//   ....[47]....
        /*0690*/ 	.word	0x00002900


	//   ....[48]....
        /*0694*/ 	.word	0x00002920


	//   ....[49]....
        /*0698*/ 	.word	0x00002950


	//   ....[50]....
        /*069c*/ 	.word	0x00002970


	//   ....[51]....
        /*06a0*/ 	.word	0x00002990


	//   ....[52]....
        /*06a4*/ 	.word	0x00002fa0


	//   ....[53]....
        /*06a8*/ 	.word	0x00003b10


	//   ....[54]....
        /*06ac*/ 	.word	0x00004a40


	//   ....[55]....
        /*06b0*/ 	.word	0x00005560


	//   ....[56]....
        /*06b4*/ 	.word	0x00005d50


	//   ....[57]....
        /*06b8*/ 	.word	0x00005d90


	//   ....[58]....
        /*06bc*/ 	.word	0x00005ea0


	//   ....[59]....
        /*06c0*/ 	.word	0x00005ee0


	//   ....[60]....
        /*06c4*/ 	.word	0x00006bf0


	//   ....[61]....
        /*06c8*/ 	.word	0x00006cc0


	//   ....[62]....
        /*06cc*/ 	.word	0x00006ed0


	//   ....[63]....
        /*06d0*/ 	.word	0x00006f50


	//   ....[64]....
        /*06d4*/ 	.word	0x000093b0


	//   ....[65]....
        /*06d8*/ 	.word	0x000093c0


	//   ....[66]....
        /*06dc*/ 	.word	0x000093d0


	//   ....[67]....
        /*06e0*/ 	.word	0x000093e0


	//   ....[68]....
        /*06e4*/ 	.word	0x000093f0


	//   ....[69]....
        /*06e8*/ 	.word	0x00009400


	//   ....[70]....
        /*06ec*/ 	.word	0x00009410


	//   ....[71]....
        /*06f0*/ 	.word	0x00009420


	//   ....[72]....
        /*06f4*/ 	.word	0x00009430


	//   ....[73]....
        /*06f8*/ 	.word	0x00009440


	//   ....[74]....
        /*06fc*/ 	.word	0x00009450


	//   ....[75]....
        /*0700*/ 	.word	0x00009460


	//   ....[76]....
        /*0704*/ 	.word	0x0000aaf0


	//   ....[77]....
        /*0708*/ 	.word	0x0000ab00


	//   ....[78]....
        /*070c*/ 	.word	0x0000ab10


	//   ....[79]....
        /*0710*/ 	.word	0x0000ab20


	//   ....[80]....
        /*0714*/ 	.word	0x0000ab30


	//   ....[81]....
        /*0718*/ 	.word	0x0000ab40


	//   ....[82]....
        /*071c*/ 	.word	0x0000ab50


	//   ....[83]....
        /*0720*/ 	.word	0x0000ab70


	//   ....[84]....
        /*0724*/ 	.word	0x0000ab90


	//   ....[85]....
        /*0728*/ 	.word	0x0000abd0


	//   ....[86]....
        /*072c*/ 	.word	0x0000abf0


	//   ....[87]....
        /*0730*/ 	.word	0x0000ac10


	//   ....[88]....
        /*0734*/ 	.word	0x0000ad80


	//   ....[89]....
        /*0738*/ 	.word	0x0000afc0


	//   ....[90]....
        /*073c*/ 	.word	0x0000b900


	//   ....[91]....
        /*0740*/ 	.word	0x0000c0c0


	//   ....[92]....
        /*0744*/ 	.word	0x0000cae0


	//   ....[93]....
        /*0748*/ 	.word	0x0000cb00


	//   ....[94]....
        /*074c*/ 	.word	0x0000d130


	//   ....[95]....
        /*0750*/ 	.word	0x0000d330


	//   ....[96]....
        /*0754*/ 	.word	0x0000d380


	//   ....[97]....
        /*0758*/ 	.word	0x0000d4b0


	//   ....[98]....
        /*075c*/ 	.word	0x0000d7d0


	//   ....[99]....
        /*0760*/ 	.word	0x0000d860


	//   ....[100]....
        /*0764*/ 	.word	0x00010140


	//   ....[101]....
        /*0768*/ 	.word	0x00010150


	//   ....[102]....
        /*076c*/ 	.word	0x00010160


	//   ....[103]....
        /*0770*/ 	.word	0x00010170


	//   ....[104]....
        /*0774*/ 	.word	0x00010180


	//   ....[105]....
        /*0778*/ 	.word	0x00010190


	//   ....[106]....
        /*077c*/ 	.word	0x000101a0


	//   ....[107]....
        /*0780*/ 	.word	0x000101b0


	//   ....[108]....
        /*0784*/ 	.word	0x000101c0


	//   ....[109]....
        /*0788*/ 	.word	0x000101d0


	//   ....[110]....
        /*078c*/ 	.word	0x000101e0


	//   ....[111]....
        /*0790*/ 	.word	0x000101f0


	//   ....[112]....
        /*0794*/ 	.word	0x00011860


	//   ....[113]....
        /*0798*/ 	.word	0x00011870


	//   ....[114]....
        /*079c*/ 	.word	0x00011880


	//   ....[115]....
        /*07a0*/ 	.word	0x00011890


	//   ....[116]....
        /*07a4*/ 	.word	0x000118a0


	//   ....[117]....
        /*07a8*/ 	.word	0x000118b0


	//   ....[118]....
        /*07ac*/ 	.word	0x000118c0


	//   ....[119]....
        /*07b0*/ 	.word	0x000118d0


	//   ....[120]....
        /*07b4*/ 	.word	0x000118f0


	//   ....[121]....
        /*07b8*/ 	.word	0x00011920


	//   ....[122]....
        /*07bc*/ 	.word	0x00011960


	//   ....[123]....
        /*07c0*/ 	.word	0x00011980


	//   ....[124]....
        /*07c4*/ 	.word	0x00011ea0


	//   ....[125]....
        /*07c8*/ 	.word	0x00011f50


	//   ....[126]....
        /*07cc*/ 	.word	0x00012050


	//   ....[127]....
        /*07d0*/ 	.word	0x000120a0


	//   ....[128]....
        /*07d4*/ 	.word	0x000120f0


	//   ....[129]....
        /*07d8*/ 	.word	0x00012200


	//   ....[130]....
        /*07dc*/ 	.word	0x000122a0


	//   ....[131]....
        /*07e0*/ 	.word	0x00012500


	//   ....[132]....
        /*07e4*/ 	.word	0x00014e30


	//   ....[133]....
        /*07e8*/ 	.word	0x00014e60


	//   ....[134]....
        /*07ec*/ 	.word	0x00014e80


	//   ....[135]....
        /*07f0*/ 	.word	0x00014ec0


	//   ....[136]....
        /*07f4*/ 	.word	0x00014ee0


	//   ....[137]....
        /*07f8*/ 	.word	0x00014f00


	//   ....[138]....
        /*07fc*/ 	.word	0x00014f20


	//   ....[139]....
        /*0800*/ 	.word	0x00014f40


	//   ....[140]....
        /*0804*/ 	.word	0x00014f60


	//   ....[141]....
        /*0808*/ 	.word	0x00014f80


	//   ....[142]....
        /*080c*/ 	.word	0x00014fa0


	//   ....[143]....
        /*0810*/ 	.word	0x00014fc0


	//   ....[144]....
        /*0814*/ 	.word	0x000163c0


	//   ....[145]....
        /*0818*/ 	.word	0x000163d0


	//   ....[146]....
        /*081c*/ 	.word	0x000163e0


	//   ....[147]....
        /*0820*/ 	.word	0x000163f0


	//   ....[148]....
        /*0824*/ 	.word	0x00016400


	//   ....[149]....
        /*0828*/ 	.word	0x00016410


	//   ....[150]....
        /*082c*/ 	.word	0x00016420


	//   ....[151]....
        /*0830*/ 	.word	0x00016440


	//   ....[152]....
        /*0834*/ 	.word	0x00016460


	//   ....[153]....
        /*0838*/ 	.word	0x000164a0


	//   ....[154]....
        /*083c*/ 	.word	0x000164c0


	//   ....[155]....
        /*0840*/ 	.word	0x000164e0


	//   ....[156]....
        /*0844*/ 	.word	0x00016650


	//   ....[157]....
        /*0848*/ 	.word	0x00016fa0


	//   ....[158]....
        /*084c*/ 	.word	0x000171a0


	//   ....[159]....
        /*0850*/ 	.word	0x00017950


	//   ....[160]....
        /*0854*/ 	.word	0x00018380


	//   ....[161]....
        /*0858*/ 	.word	0x00018760


	//   ....[162]....
        /*085c*/ 	.word	0x000187b0


	//   ....[163]....
        /*0860*/ 	.word	0x000188b0


	//   ....[164]....
        /*0864*/ 	.word	0x00018e90


	//   ....[165]....
        /*0868*/ 	.word	0x00018f10


	//   ....[166]....
        /*086c*/ 	.word	0x00018f40


	//   ....[167]....
        /*0870*/ 	.word	0x000190c0


	//   ....[168]....
        /*0874*/ 	.word	0x0001b540


	//   ....[169]....
        /*0878*/ 	.word	0x0001b550


	//   ....[170]....
        /*087c*/ 	.word	0x0001b560


	//   ....[171]....
        /*0880*/ 	.word	0x0001b570


	//   ....[172]....
        /*0884*/ 	.word	0x0001b5a0


	//   ....[173]....
        /*0888*/ 	.word	0x0001b5c0


	//   ....[174]....
        /*088c*/ 	.word	0x0001b5e0


	//   ....[175]....
        /*0890*/ 	.word	0x0001b5f0


	//   ....[176]....
        /*0894*/ 	.word	0x0001c550


	//   ....[177]....
        /*0898*/ 	.word	0x0001c710


	//   ....[178]....
        /*089c*/ 	.word	0x0001c740


	//   ....[179]....
        /*08a0*/ 	.word	0x0001c770


	//   ....[180]....
        /*08a4*/ 	.word	0x0001c7a0


	//   ....[181]....
        /*08a8*/ 	.word	0x0001c7d0


	//   ....[182]....
        /*08ac*/ 	.word	0x0001c8a0


	//   ....[183]....
        /*08b0*/ 	.word	0x0001c8b0


	//   ....[184]....
        /*08b4*/ 	.word	0x0001c8e0


	//   ....[185]....
        /*08b8*/ 	.word	0x0001c910


	//   ....[186]....
        /*08bc*/ 	.word	0x0001c940


	//   ....[187]....
        /*08c0*/ 	.word	0x0001c950


	//   ....[188]....
        /*08c4*/ 	.word	0x0001c960


	//   ....[189]....
        /*08c8*/ 	.word	0x0001c970


	//   ....[190]....
        /*08cc*/ 	.word	0x0001ca90


	//   ....[191]....
        /*08d0*/ 	.word	0x0001caa0


	//   ....[192]....
        /*08d4*/ 	.word	0x0001cb30


	//   ....[193]....
        /*08d8*/ 	.word	0x0001cb50


	//   ....[194]....
        /*08dc*/ 	.word	0x0001cba0


	//   ....[195]....
        /*08e0*/ 	.word	0x0001cbb0


	//   ....[196]....
        /*08e4*/ 	.word	0x0001cbc0


	//   ....[197]....
        /*08e8*/ 	.word	0x0001ccb0


	//   ....[198]....
        /*08ec*/ 	.word	0x0001cde0


	//   ....[199]....
        /*08f0*/ 	.word	0x0001ce00


	//   ....[200]....
        /*08f4*/ 	.word	0x0001d380


	//   ....[201]....
        /*08f8*/ 	.word	0x0001d3c0


	//   ....[202]....
        /*08fc*/ 	.word	0x0001d3f0


	//   ....[203]....
        /*0900*/ 	.word	0x0001d420


	//   ....[204]....
        /*0904*/ 	.word	0x0001d450


	//   ....[205]....
        /*0908*/ 	.word	0x0001d480


	//   ....[206]....
        /*090c*/ 	.word	0x0001d4b0


	//   ....[207]....
        /*0910*/ 	.word	0x0001d4d0


	//   ....[208]....
        /*0914*/ 	.word	0x0001d4f0


	//   ....[209]....
        /*0918*/ 	.word	0x0001d520


	//   ....[210]....
        /*091c*/ 	.word	0x0001d530


	//   ....[211]....
        /*0920*/ 	.word	0x0001d540


	//   ....[212]....
        /*0924*/ 	.word	0x0001d550


	//   ....[213]....
        /*0928*/ 	.word	0x0001d560


	//   ....[214]....
        /*092c*/ 	.word	0x0001d590


	//   ....[215]....
        /*0930*/ 	.word	0x0001d5b0


	//----- nvinfo : EIATTR_EXIT_INSTR_OFFSETS
	.align		4
.L_190:
        /*0934*/ 	.byte	0x04, 0x1c
        /*0936*/ 	.short	(.L_192 - .L_191)


	//   ....[0]....
.L_191:
        /*0938*/ 	.word	0x00000040


	//   ....[1]....
        /*093c*/ 	.word	0x0001ce20


	//   ....[2]....
        /*0940*/ 	.word	0x0001ce60


	//   ....[3]....
        /*0944*/ 	.word	0x0001d710


	//   ....[4]....
        /*0948*/ 	.word	0x0001d750


	//----- nvinfo : EIATTR_CTAIDZ_USED
	.align		4
.L_192:
        /*094c*/ 	.byte	0x01, 0x04
	.zero		2


	//----- nvinfo : EIATTR_MAX_THREADS
	.align		4
        /*0950*/ 	.byte	0x04, 0x05
        /*0952*/ 	.short	(.L_194 - .L_193)
.L_193:
        /*0954*/ 	.word	0x00000080
        /*0958*/ 	.word	0x00000001
        /*095c*/ 	.word	0x00000001


	//----- nvinfo : EIATTR_CRS_STACK_SIZE
	.align		4
.L_194:
        /*0960*/ 	.byte	0x04, 0x1e
        /*0962*/ 	.short	(.L_196 - .L_195)
.L_195:
        /*0964*/ 	.word	0x00000000
.L_196:


//--------------------- .nv.info._ZN7cutlass13device_kernelIN5flash19enable_sm80_to_sm89INS1_16FlashAttnFwdSm80INS1_25CollectiveMainloopFwdSm80ILi4ELi1ELb0EN4cute5tupleIJNS5_1CILi128EEENS7_ILi96EEENS7_ILi64EEEEEELi64ENS_6half_tEfNS_4arch4Sm80ELb0ELb1ELb1ELb1ELb1ELb0ELb1ELb0EEENS1_21CollectiveEpilogueFwdINS6_IJS8_SA_S9_EEENS6_IJNS7_ILi1EEESI_SI_EEESC_SE_Li128ELb1ELb1ELb0ELb0EEENS1_19SingleTileSchedulerILb1ELb0ELb1ELi128EEEEEEEEEvNT_6ParamsE --------------------------
	.section	.nv.info._ZN7cutlass13device_kernelIN5flash19enable_sm80_to_sm89INS1_16FlashAttnFwdSm80INS1_25CollectiveMainloopFwdSm80ILi4ELi1ELb0EN4cute5tupleIJNS5_1CILi128EEENS7_ILi96EEENS7_ILi64EEEEEELi64ENS_6half_tEfNS_4arch4Sm80ELb0ELb1ELb1ELb1ELb1ELb0ELb1ELb0EEENS1_21CollectiveEpilogueFwdINS6_IJS8_SA_S9_EEENS6_IJNS7_ILi1EEESI_SI_EEESC_SE_Li128ELb1ELb1ELb0ELb0EEENS1_19SingleTileSchedulerILb1ELb0ELb1ELi128EEEEEEEEEvNT_6ParamsE,"",@"SHT_CUDA_INFO"
	.sectionflags	@""
	.align	4


	//----- nvinfo : EIATTR_CUDA_API_VERSION
	.align		4
        /*0000*/ 	.byte	0x04, 0x37
        /*0002*/ 	.short	(.L_198 - .L_197)
.L_197:
        /*0004*/ 	.word	0x00000082


	//----- nvinfo : EIATTR_SW2861232_WAR
	.align		4
.L_198:
        /*0008*/ 	.byte	0x01, 0x35
	.zero		2


	//----- nvinfo : EIATTR_PARAM_CBANK
	.align		4
        /*000c*/ 	.byte	0x04, 0x0a
        /*000e*/ 	.short	(.L_200 - .L_199)
	.align		4
.L_199:
        /*0010*/ 	.word	index@(.nv.constant0._ZN7cutlass13device_kernelIN5flash19enable_sm80_to_sm89INS1_16FlashAttnFwdSm80INS1_25CollectiveMainloopFwdSm80ILi4ELi1ELb0EN4cute5tupleIJNS5_1CILi128EEENS7_ILi96EEENS7_ILi64EEEEEELi64ENS_6half_tEfNS_4arch4Sm80ELb0ELb1ELb1ELb1ELb1ELb0ELb1ELb0EEENS1_21CollectiveEpilogueFwdINS6_IJS8_SA_S9_EEENS6_IJNS7_ILi1EEESI_SI_EEESC_SE_Li128ELb1ELb1ELb0ELb0EEENS1_19SingleTileSchedulerILb1ELb0ELb1ELi128EEEEEEEEEvNT_6ParamsE)
        /*0014*/ 	.short	0x0160
        /*0016*/ 	.short	0x0418


	//----- nvinfo : EIATTR_CBANK_PARAM_SIZE
	.align		4
.L_200:
        /*0018*/ 	.byte	0x03, 0x19
        /*001a*/ 	.short	0x0418


	//----- nvinfo : EIATTR_KPARAM_INFO
	.align		4
        /*001c*/ 	.byte	0x04, 0x17
        /*001e*/ 	.short	(.L_202 - .L_201)
.L_201:
        /*0020*/ 	.word	0x00000000
        /*0024*/ 	.short	0x0000
        /*0026*/ 	.short	0x0000
        /*0028*/ 	.byte	0x00, 0xf0, 0x61, 0x10


	//----- nvinfo : EIATTR_MAXREG_COUNT
	.align		4
.L_202:
        /*002c*/ 	.byte	0x03, 0x1b
        /*002e*/ 	.short	0x00ff


	//----- nvinfo : EIATTR_NUM_BARRIERS
	.align		4
        /*0030*/ 	.byte	0x02, 0x4c
        /*0032*/ 	.byte	0x02
	.zero		1


	//----- nvinfo : EIATTR_ANNOTATIONS
	.align		4
        /*0034*/ 	.byte	0x04, 0x55
        /*0036*/ 	.short	(.L_204 - .L_203)


	//   ....[0]....
.L_203:
        /* <DEDUP_REMOVED lines=34> */


	//----- nvinfo : EIATTR_MERCURY_ISA_VERSION
	.align		4
.L_204:
        /*0248*/ 	.byte	0x03, 0x5f
        /*024a*/ 	.short	0x0000


	//----- nvinfo : EIATTR_COOP_GROUP_MASK_REGIDS
	.align		4
        /*024c*/ 	.byte	0x04, 0x29
        /*024e*/ 	.short	(.L_206 - .L_205)


	//   ....[0]....
.L_205:
        /*0250*/ 	.word	0xffffffff


	//   ....[1]....
        /*0254*/ 	.word	0xffffffff


	//   ....[2]....
        /*0258*/ 	.word	0xffffffff


	//   ....[3]....
        /*025c*/ 	.word	0xffffffff


	//   ....[4]....
        /*0260*/ 	.word	0xffffffff


	//   ....[5]....
        /*0264*/ 	.word	0xffffffff


	//   ....[6]....
        /*0268*/ 	.word	0xffffffff


	//   ....[7]....
        /*026c*/ 	.word	0xffffffff


	//   ....[8]....
        /*0270*/ 	.word	0xffffffff


	//   ....[9]....
        /*0274*/ 	.word	0xffffffff


	//   ....[10]....
        /*0278*/ 	.word	0xffffffff


	//   ....[11]....
        /*027c*/ 	.word	0xffffffff


	//   ....[12]....
        /*0280*/ 	.word	0xffffffff


	//   ....[13]....
        /*0284*/ 	.word	0xffffffff


	//   ....[14]....
        /*0288*/ 	.word	0xffffffff


	//   ....[15]....
        /*028c*/ 	.word	0xffffffff


	//   ....[16]....
        /*0290*/ 	.word	0xffffffff


	//   ....[17]....
        /*0294*/ 	.word	0xffffffff


	//   ....[18]....
        /*0298*/ 	.word	0xffffffff


	//   ....[19]....
        /*029c*/ 	.word	0xffffffff


	//   ....[20]....
        /*02a0*/ 	.word	0xffffffff


	//   ....[21]....
        /*02a4*/ 	.word	0xffffffff


	//   ....[22]....
        /*02a8*/ 	.word	0xffffffff


	//   ....[23]....
        /*02ac*/ 	.word	0xffffffff


	//   ....[24]....
        /*02b0*/ 	.word	0xffffffff


	//   ....[25]....
        /*02b4*/ 	.word	0xffffffff


	//   ....[26]....
        /*02b8*/ 	.word	0xffffffff


	//   ....[27]....
        /*02bc*/ 	.word	0xffffffff


	//   ....[28]....
        /*02c0*/ 	.word	0xffffffff


	//   ....[29]....
        /*02c4*/ 	.word	0xffffffff


	//   ....[30]....
        /*02c8*/ 	.word	0xffffffff


	//   ....[31]....
        /*02cc*/ 	.word	0xffffffff


	//   ....[32]....
        /*02d0*/ 	.word	0xffffffff


	//   ....[33]....
        /*02d4*/ 	.word	0xffffffff


	//   ....[34]....
        /*02d8*/ 	.word	0xffffffff


	//   ....[35]....
        /*02dc*/ 	.word	0xffffffff


	//   ....[36]....
        /*02e0*/ 	.word	0xffffffff


	//   ....[37]....
        /*02e4*/ 	.word	0xffffffff


	//   ....[38]....
        /*02e8*/ 	.word	0xffffffff


	//   ....[39]....
        /*02ec*/ 	.word	0xffffffff


	//   ....[40]....
        /*02f0*/ 	.word	0xffffffff


	//   ....[41]....
        /*02f4*/ 	.word	0xffffffff


	//   ....[42]....
        /*02f8*/ 	.word	0xffffffff


	//   ....[43]....
        /*02fc*/ 	.word	0xffffffff


	//   ....[44]....
        /*0300*/ 	.word	0xffffffff


	//   ....[45]....
        /*0304*/ 	.word	0xffffffff


	//   ....[46]....
        /*0308*/ 	.word	0xffffffff


	//   ....[47]....
        /*030c*/ 	.word	0xffffffff


	//   ....[48]....
        /*0310*/ 	.word	0xffffffff


	//   ....[49]....
        /*0314*/ 	.word	0xffffffff


	//   ....[50]....
        /*0318*/ 	.word	0xffffffff


	//   ....[51]....
        /*031c*/ 	.word	0xffffffff


	//   ....[52]....
        /*0320*/ 	.word	0xffffffff


	//   ....[53]....
        /*0324*/ 	.word	0xffffffff


	//   ....[54]....
        /*0328*/ 	.word	0xffffffff


	//   ....[55]....
        /*032c*/ 	.word	0xffffffff


	//   ....[56]....
        /*0330*/ 	.word	0xffffffff


	//   ....[57]....
        /*0334*/ 	.word	0xffffffff


	//   ....[58]....
        /*0338*/ 	.word	0xffffffff


	//   ....[59]....
        /*033c*/ 	.word	0xffffffff


	//   ....[60]....
        /*0340*/ 	.word	0xffffffff


	//   ....[61]....
        /*0344*/ 	.word	0xffffffff


	//   ....[62]....
        /*0348*/ 	.word	0xffffffff


	//   ....[63]....
        /*034c*/ 	.word	0xffffffff


	//   ....[64]....
        /*0350*/ 	.word	0xffffffff


	//   ....[65]....
        /*0354*/ 	.word	0xffffffff


	//   ....[66]....
        /*0358*/ 	.word	0xffffffff


	//   ....[67]....
        /*035c*/ 	.word	0xffffffff


	//   ....[68]....
        /*0360*/ 	.word	0xffffffff


	//   ....[69]....
        /*0364*/ 	.word	0xffffffff


	//   ....[70]....
        /*0368*/ 	.word	0xffffffff


	//   ....[71]....
        /*036c*/ 	.word	0xffffffff


	//   ....[72]....
        /*0370*/ 	.word	0xffffffff


	//   ....[73]....
        /*0374*/ 	.word	0xffffffff


	//   ....[74]....
        /*0378*/ 	.word	0xffffffff


	//   ....[75]....
        /*037c*/ 	.word	0xffffffff


	//   ....[76]....
        /*0380*/ 	.word	0xffffffff


	//   ....[77]....
        /*0384*/ 	.word	0xffffffff


	//   ....[78]....
        /*0388*/ 	.word	0xffffffff


	//   ....[79]....
        /*038c*/ 	.word	0xffffffff


	//   ....[80]....
        /*0390*/ 	.word	0xffffffff


	//   ....[81]....
        /*0394*/ 	.word	0xffffffff


	//   ....[82]....
        /*0398*/ 	.word	0xffffffff


	//   ....[83]....
        /*039c*/ 	.word	0xffffffff


	//   ....[84]....
        /*03a0*/ 	.word	0xffffffff


	//   ....[85]....
        /*03a4*/ 	.word	0xffffffff


	//   ....[86]....
        /*03a8*/ 	.word	0xffffffff


	//   ....[87]....
        /*03ac*/ 	.word	0xffffffff


	//   ....[88]....
        /*03b0*/ 	.word	0xffffffff


	//   ....[89]....
        /*03b4*/ 	.word	0xffffffff


	//   ....[90]....
        /*03b8*/ 	.word	0xffffffff


	//   ....[91]....
        /*03bc*/ 	.word	0xffffffff


	//   ....[92]....
        /*03c0*/ 	.word	0xffffffff


	//   ....[93]....
        /*03c4*/ 	.word	0xffffffff


	//   ....[94]....
        /*03c8*/ 	.word	0xffffffff


	//   ....[95]....
        /*03cc*/ 	.word	0xffffffff


	//   ....[96]....
        /*03d0*/ 	.word	0xffffffff


	//   ....[97]....
        /*03d4*/ 	.word	0xffffffff


	//   ....[98]....
        /*03d8*/ 	.word	0xffffffff


	//   ....[99]....
        /*03dc*/ 	.word	0xffffffff


	//   ....[100]....
        /*03e0*/ 	.word	0xffffffff


	//   ....[101]....
        /*03e4*/ 	.word	0xffffffff


	//   ....[102]....
        /*03e8*/ 	.word	0xffffffff


	//   ....[103]....
        /*03ec*/ 	.word	0xffffffff


	//   ....[104]....
        /*03f0*/ 	.word	0xffffffff


	//   ....[105]....
        /*03f4*/ 	.word	0xffffffff


	//   ....[106]....
        /*03f8*/ 	.word	0xffffffff


	//   ....[107]....
        /*03fc*/ 	.word	0xffffffff


	//   ....[108]....
        /*0400*/ 	.word	0xffffffff


	//   ....[109]....
        /*0404*/ 	.word	0xffffffff


	//   ....[110]....
        /*0408*/ 	.word	0xffffffff


	//   ....[111]....
        /*040c*/ 	.word	0xffffffff


	//   ....[112]....
        /*0410*/ 	.word	0xffffffff


	//   ....[113]....
        /*0414*/ 	.word	0xffffffff


	//   ....[114]....
        /*0418*/ 	.word	0xffffffff


	//   ....[115]....
        /*041c*/ 	.word	0xffffffff


	//   ....[116]....
        /*0420*/ 	.word	0xffffffff


	//   ....[117]....
        /*0424*/ 	.word	0xffffffff


	//   ....[118]....
        /*0428*/ 	.word	0xffffffff


	//   ....[119]....
        /*042c*/ 	.word	0xffffffff


	//   ....[120]....
        /*0430*/ 	.word	0xffffffff


	//   ....[121]....
        /*0434*/ 	.word	0xffffffff


	//   ....[122]....
        /*0438*/ 	.word	0xffffffff


	//   ....[123]....
        /*043c*/ 	.word	0xffffffff


	//   ....[124]....
        /*0440*/ 	.word	0xffffffff


	//   ....[125]....
        /*0444*/ 	.word	0xffffffff


	//   ....[126]....
        /*0448*/ 	.word	0xffffffff


	//   ....[127]....
        /*044c*/ 	.word	0xffffffff


	//   ....[128]....
        /*0450*/ 	.word	0xffffffff


	//   ....[129]....
        /*0454*/ 	.word	0xffffffff


	//   ....[130]....
        /*0458*/ 	.word	0xffffffff


	//   ....[131]....
        /*045c*/ 	.word	0xffffffff


	//   ....[132]....
        /*0460*/ 	.word	0xffffffff


	//   ....[133]....
        /*0464*/ 	.word	0xffffffff


	//   ....[134]....
        /*0468*/ 	.word	0xffffffff


	//   ....[135]....
        /*046c*/ 	.word	0xffffffff


	//   ....[136]....
        /*0470*/ 	.word	0xffffffff


	//   ....[137]....
        /*0474*/ 	.word	0xffffffff


	//   ....[138]....
        /*0478*/ 	.word	0xffffffff


	//   ....[139]....
        /*047c*/ 	.word	0xffffffff


	//   ....[140]....
        /*0480*/ 	.word	0xffffffff


	//   ....[141]....
        /*0484*/ 	.word	0xffffffff


	//   ....[142]....
        /*0488*/ 	.word	0xffffffff


	//   ....[143]....
        /*048c*/ 	.word	0xffffffff


	//   ....[144]....
        /*0490*/ 	.word	0xffffffff


	//   ....[145]....
        /*0494*/ 	.word	0xffffffff


	//   ....[146]....
        /*0498*/ 	.word	0xffffffff


	//   ....[147]....
        /*049c*/ 	.word	0xffffffff


	//   ....[148]....
        /*04a0*/ 	.word	0xffffffff


	//   ....[149]....
        /*04a4*/ 	.word	0xffffffff


	//   ....[150]....
        /*04a8*/ 	.word	0xffffffff


	//   ....[151]....
        /*04ac*/ 	.word	0xffffffff


	//   ....[152]....
        /*04b0*/ 	.word	0xffffffff


	//   ....[153]....
        /*04b4*/ 	.word	0xffffffff


	//   ....[154]....
        /*04b8*/ 	.word	0xffffffff


	//   ....[155]....
        /*04bc*/ 	.word	0xffffffff


	//   ....[156]....
        /*04c0*/ 	.word	0xffffffff


	//   ....[157]....
        /*04c4*/ 	.word	0xffffffff


	//   ....[158]....
        /*04c8*/ 	.word	0xffffffff


	//   ....[159]....
        /*04cc*/ 	.word	0xffffffff


	//   ....[160]....
        /*04d0*/ 	.word	0xffffffff


	//   ....[161]....
        /*04d4*/ 	.word	0xffffffff


	//   ....[162]....
        /*04d8*/ 	.word	0xffffffff


	//   ....[163]....
        /*04dc*/ 	.word	0xffffffff


	//   ....[164]....
        /*04e0*/ 	.word	0xffffffff


	//   ....[165]....
        /*04e4*/ 	.word	0xffffffff


	//   ....[166]....
        /*04e8*/ 	.word	0xffffffff


	//   ....[167]....
        /*04ec*/ 	.word	0xffffffff


	//   ....[168]....
        /*04f0*/ 	.word	0xffffffff


	//   ....[169]....
        /*04f4*/ 	.word	0xffffffff


	//   ....[170]....
        /*04f8*/ 	.word	0xffffffff


	//   ....[171]....
        /*04fc*/ 	.word	0xffffffff


	//   ....[172]....
        /*0500*/ 	.word	0xffffffff


	//   ....[173]....
        /*0504*/ 	.word	0xffffffff


	//   ....[174]....
        /*0508*/ 	.word	0xffffffff


	//   ....[175]....
        /*050c*/ 	.word	0xffffffff


	//   ....[176]....
        /*0510*/ 	.word	0xffffffff


	//   ....[177]....
        /*0514*/ 	.word	0xffffffff


	//   ....[178]....
        /*0518*/ 	.word	0xffffffff


	//   ....[179]....
        /*051c*/ 	.word	0xffffffff


	//   ....[180]....
        /*0520*/ 	.word	0xffffffff


	//   ....[181]....
        /*0524*/ 	.word	0xffffffff


	//   ....[182]....
        /*0528*/ 	.word	0xffffffff


	//   ....[183]....
        /*052c*/ 	.word	0xffffffff


	//   ....[184]....
        /*0530*/ 	.word	0xffffffff


	//   ....[185]....
        /*0534*/ 	.word	0xffffffff


	//   ....[186]....
        /*0538*/ 	.word	0xffffffff


	//   ....[187]....
        /*053c*/ 	.word	0xffffffff


	//   ....[188]....
        /*0540*/ 	.word	0xffffffff


	//   ....[189]....
        /*0544*/ 	.word	0xffffffff


	//   ....[190]....
        /*0548*/ 	.word	0xffffffff


	//   ....[191]....
        /*054c*/ 	.word	0xffffffff


	//   ....[192]....
        /*0550*/ 	.word	0xffffffff


	//   ....[193]....
        /*0554*/ 	.word	0xffffffff


	//   ....[194]....
        /*0558*/ 	.word	0xffffffff


	//   ....[195]....
        /*055c*/ 	.word	0xffffffff


	//   ....[196]....
        /*0560*/ 	.word	0xffffffff


	//   ....[197]....
        /*0564*/ 	.word	0xffffffff


	//   ....[198]....
        /*0568*/ 	.word	0xffffffff


	//   ....[199]....
        /*056c*/ 	.word	0xffffffff


	//   ....[200]....
        /*0570*/ 	.word	0xffffffff


	//   ....[201]....
        /*0574*/ 	.word	0xffffffff


	//   ....[202]....
        /*0578*/ 	.word	0xffffffff


	//   ....[203]....
        /*057c*/ 	.word	0xffffffff


	//   ....[204]....
        /*0580*/ 	.word	0xffffffff


	//   ....[205]....
        /*0584*/ 	.word	0xffffffff


	//   ....[206]....
        /*0588*/ 	.word	0xffffffff


	//   ....[207]....
        /*058c*/ 	.word	0xffffffff


	//   ....[208]....
        /*0590*/ 	.word	0xffffffff


	//   ....[209]....
        /*0594*/ 	.word	0xffffffff


	//   ....[210]....
        /*0598*/ 	.word	0xffffffff


	//   ....[211]....
        /*059c*/ 	.word	0xffffffff


	//   ....[212]....
        /*05a0*/ 	.word	0xffffffff


	//   ....[213]....
        /*05a4*/ 	.word	0xffffffff


	//   ....[214]....
        /*05a8*/ 	.word	0xffffffff


	//   ....[215]....
        /*05ac*/ 	.word	0xffffffff


	//   ....[216]....
        /*05b0*/ 	.word	0xffffffff


	//----- nvinfo : EIATTR_COOP_GROUP_INSTR_OFFSETS
	.align		4
.L_206:
        /*05b4*/ 	.byte	0x04, 0x28
        /*05b6*/ 	.short	(.L_208 - .L_207)


	//   ....[0]....
.L_207:
        /*05b8*/ 	.word	0x000000a0


	//   ....[1]....
        /*05bc*/ 	.word	0x00001570


	//   ....[2]....
        /*05c0*/ 	.word	0x000015b0


	//   ....[3]....
        /*05c4*/ 	.word	0x00001780


	//   ....[4]....
        /*05c8*/ 	.word	0x000017b0


	//   ....[5]....
        /*05cc*/ 	.word	0x00001840


	//   ....[6]....
        /*05d0*/ 	.word	0x00001870


	//   ....[7]....
        /*05d4*/ 	.word	0x00001900


	//   ....[8]....
        /*05d8*/ 	.word	0x00001930


	//   ....[9]....
        /*05dc*/ 	.word	0x000019c0


	//   ....[10]....
        /*05e0*/ 	.word	0x000019f0


	//   ....[11]....
        /*05e4*/ 	.word	0x00001a80


	//   ....[12]....
        /*05e8*/ 	.word	0x00001ab0


	//   ....[13]....
        /*05ec*/ 	.word	0x00001b40


	//   ....[14]....
        /*05f0*/ 	.word	0x00001b70


	//   ....[15]....
        /*05f4*/ 	.word	0x00001bf0


	//   ....[16]....
        /*05f8*/ 	.word	0x00001c30


	//   ....[17]....
        /*05fc*/ 	.word	0x000020c0


	//   ....[18]....
        /*0600*/ 	.word	0x000020e0


	//   ....[19]....
        /*0604*/ 	.word	0x000020f0


	//   ....[20]....
        /*0608*/ 	.word	0x00002100


	//   ....[21]....
        /*060c*/ 	.word	0x00002110


	//   ....[22]....
        /*0610*/ 	.word	0x00002120


	//   ....[23]....
        /*0614*/ 	.word	0x00002130


	//   ....[24]....
        /*0618*/ 	.word	0x00002150


	//   ....[25]....
        /*061c*/ 	.word	0x00002170


	//   ....[26]....
        /*0620*/ 	.word	0x00002190


	//   ....[27]....
        /*0624*/ 	.word	0x000021a0


	//   ....[28]....
        /*0628*/ 	.word	0x000021b0


	//   ....[29]....
        /*062c*/ 	.word	0x00002690


	//   ....[30]....
        /*0630*/ 	.word	0x000026a0


	//   ....[31]....
        /*0634*/ 	.word	0x000026b0


	//   ....[32]....
        /*0638*/ 	.word	0x000026c0


	//   ....[33]....
        /*063c*/ 	.word	0x000026f0


	//   ....[34]....
        /*0640*/ 	.word	0x00002780


	//   ....[35]....
        /*0644*/ 	.word	0x00002790


	//   ....[36]....
        /*0648*/ 	.word	0x00002830


	//   ....[37]....
        /*064c*/ 	.word	0x00002870


	//   ....[38]....
        /*0650*/ 	.word	0x00002890


	//   ....[39]....
        /*0654*/ 	.word	0x000028e0


	//   ....[40]....
        /*0658*/ 	.word	0x000028f0


	//   ....[41]....
        /*065c*/ 	.word	0x00003320


	//   ....[42]....
        /*0660*/ 	.word	0x00003330


	//   ....[43]....
        /*0664*/ 	.word	0x00003340


	//   ....[44]....
        /*0668*/ 	.word	0x00003350


	//   ....[45]....
        /*066c*/ 	.word	0x00003360


	//   ....[46]....
        /*0670*/ 	.word	0x00003370


	//   ....[47]....
        /*0674*/ 	.word	0x00003380


	//   ....[48]....
        /*0678*/ 	.word	0x00003390


	//   ....[49]....
        /*067c*/ 	.word	0x000033b0


	//   ....[50]....
        /*0680*/ 	.word	0x000033e0


	//   ....[51]....
        /*0684*/ 	.word	0x00003400


	//   ....[52]....
        /*0688*/ 	.word	0x00003420


	//   ....[53]....
        /*068c*/ 	.word	0x00003a40


	//   ....[54]....
        /*0690*/ 	.word	0x00004780


	//   ....[55]....
        /*0694*/ 	.word	0x000054e0


	//   ....[56]....
        /*0698*/ 	.word	0x00006190


	//   ....[57]....
        /*069c*/ 	.word	0x00006820


	//   ....[58]....
        /*06a0*/ 	.word	0x00006870


	//   ....[59]....
        /*06a4*/ 	.word	0x00006990


	//   ....[60]....
        /*06a8*/ 	.word	0x000069e0


	//   ....[61]....
        /*06ac*/ 	.word	0x000076f0


	//   ....[62]....
        /*06b0*/ 	.word	0x00007770


	//   ....[63]....
        /*06b4*/ 	.word	0x00007960


	//   ....[64]....
        /*06b8*/ 	.word	0x000079e0


	//   ....[65]....
        /*06bc*/ 	.word	0x00009c60


	//   ....[66]....
        /*06c0*/ 	.word	0x00009c70


	//   ....[67]....
        /*06c4*/ 	.word	0x00009c80


	//   ....[68]....
        /*06c8*/ 	.word	0x00009c90


	//   ....[69]....
        /*06cc*/ 	.word	0x00009ca0


	//   ....[70]....
        /*06d0*/ 	.word	0x00009cb0


	//   ....[71]....
        /*06d4*/ 	.word	0x00009cc0


	//   ....[72]....
        /*06d8*/ 	.word	0x00009cd0


	//   ....[73]....
        /*06dc*/ 	.word	0x00009ce0


	//   ....[74]....
        /*06e0*/ 	.word	0x00009cf0


	//   ....[75]....
        /*06e4*/ 	.word	0x00009d00


	//   ....[76]....
        /*06e8*/ 	.word	0x00009d10


	//   ....[77]....
        /*06ec*/ 	.word	0x0000b3b0


	//   ....[78]....
        /*06f0*/ 	.word	0x0000b3c0


	//   ....[79]....
        /*06f4*/ 	.word	0x0000b3d0


	//   ....[80]....
        /*06f8*/ 	.word	0x0000b3e0


	//   ....[81]....
        /*06fc*/ 	.word	0x0000b3f0


	//   ....[82]....
        /*0700*/ 	.word	0x0000b400


	//   ....[83]....
        /*0704*/ 	.word	0x0000b410


	//   ....[84]....
        /*0708*/ 	.word	0x0000b430


	//   ....[85]....
        /*070c*/ 	.word	0x0000b450


	//   ....[86]....
        /*0710*/ 	.word	0x0000b490


	//   ....[87]....
        /*0714*/ 	.word	0x0000b4b0


	//   ....[88]....
        /*0718*/ 	.word	0x0000b4d0


	//   ....[89]....
        /*071c*/ 	.word	0x0000b670


	//   ....[90]....
        /*0720*/ 	.word	0x0000b890


	//   ....[91]....
        /*0724*/ 	.word	0x0000c390


	//   ....[92]....
        /*0728*/ 	.word	0x0000cde0


	//   ....[93]....
        /*072c*/ 	.word	0x0000dca0


	//   ....[94]....
        /*0730*/ 	.word	0x0000e030


	//   ....[95]....
        /*0734*/ 	.word	0x0000e190


	//   ....[96]....
        /*0738*/ 	.word	0x0000e4a0


	//   ....[97]....
        /*073c*/ 	.word	0x0000e4d0


	//   ....[98]....
        /*0740*/ 	.word	0x0000e590


	//   ....[99]....
        /*0744*/ 	.word	0x0000e980


	//   ....[100]....
        /*0748*/ 	.word	0x0000ea70


	//   ....[101]....
        /*074c*/ 	.word	0x00011350


	//   ....[102]....
        /*0750*/ 	.word	0x00011360


	//   ....[103]....
        /*0754*/ 	.word	0x00011370


	//   ....[104]....
        /*0758*/ 	.word	0x00011380


	//   ....[105]....
        /*075c*/ 	.word	0x00011390


	//   ....[106]....
        /*0760*/ 	.word	0x000113a0


	//   ....[107]....
        /*0764*/ 	.word	0x000113b0


	//   ....[108]....
        /*0768*/ 	.word	0x000113c0


	//   ....[109]....
        /*076c*/ 	.word	0x000113d0


	//   ....[110]....
        /*0770*/ 	.word	0x000113e0


	//   ....[111]....
        /*0774*/ 	.word	0x000113f0


	//   ....[112]....
        /*0778*/ 	.word	0x00011400


	//   ....[113]....
        /*077c*/ 	.word	0x00012a90


	//   ....[114]....
        /*0780*/ 	.word	0x00012aa0


	//   ....[115]....
        /*0784*/ 	.word	0x00012ab0


	//   ....[116]....
        /*0788*/ 	.word	0x00012ac0


	//   ....[117]....
        /*078c*/ 	.word	0x00012ad0


	//   ....[118]....
        /*0790*/ 	.word	0x00012ae0


	//   ....[119]....
        /*0794*/ 	.word	0x00012af0


	//   ....[120]....
        /*0798*/ 	.word	0x00012b00


	//   ....[121]....
        /*079c*/ 	.word	0x00012b20


	//   ....[122]....
        /*07a0*/ 	.word	0x00012b50


	//   ....[123]....
        /*07a4*/ 	.word	0x00012b90


	//   ....[124]....
        /*07a8*/ 	.word	0x00012bb0


	//   ....[125]....
        /*07ac*/ 	.word	0x000130d0


	//   ....[126]....
        /*07b0*/ 	.word	0x00013250


	//   ....[127]....
        /*07b4*/ 	.word	0x000132a0


	//   ....[128]....
        /*07b8*/ 	.word	0x00013370


	//   ....[129]....
        /*07bc*/ 	.word	0x000133b0


	//   ....[130]....
        /*07c0*/ 	.word	0x000133d0


	//   ....[131]....
        /*07c4*/ 	.word	0x000134d0


	//   ....[132]....
        /*07c8*/ 	.word	0x00013700


	//   ....[133]....
        /*07cc*/ 	.word	0x00016090


	//   ....[134]....
        /*07d0*/ 	.word	0x000160c0


	//   ....[135]....
        /*07d4*/ 	.word	0x000160e0


	//   ....[136]....
        /*07d8*/ 	.word	0x00016120


	//   ....[137]....
        /*07dc*/ 	.word	0x00016140


	//   ....[138]....
        /*07e0*/ 	.word	0x00016160


	//   ....[139]....
        /*07e4*/ 	.word	0x00016180


	//   ....[140]....
        /*07e8*/ 	.word	0x000161a0


	//   ....[141]....
        /*07ec*/ 	.word	0x000161c0


	//   ....[142]....
        /*07f0*/ 	.word	0x000161e0


	//   ....[143]....
        /*07f4*/ 	.word	0x00016200


	//   ....[144]....
        /*07f8*/ 	.word	0x00016220


	//   ....[145]....
        /*07fc*/ 	.word	0x00017610


	//   ....[146]....
        /*0800*/ 	.word	0x00017620


	//   ....[147]....
        /*0804*/ 	.word	0x00017630


	//   ....[148]....
        /*0808*/ 	.word	0x00017640


	//   ....[149]....
        /*080c*/ 	.word	0x00017650


	//   ....[150]....
        /*0810*/ 	.word	0x00017660


	//   ....[151]....
        /*0814*/ 	.word	0x00017670


	//   ....[152]....
        /*0818*/ 	.word	0x00017690


	//   ....[153]....
        /*081c*/ 	.word	0x000176b0


	//   ....[154]....
        /*0820*/ 	.word	0x000176f0


	//   ....[155]....
        /*0824*/ 	.word	0x00017710


	//   ....[156]....
        /*0828*/ 	.word	0x00017730


	//   ....[157]....
        /*082c*/ 	.word	0x000178e0


	//   ....[158]....
        /*0830*/ 	.word	0x00017af0


	//   ....[159]....
        /*0834*/ 	.word	0x00018580


	//   ....[160]....
        /*0838*/ 	.word	0x00018f50


	//   ....[161]....
        /*083c*/ 	.word	0x00019d20


	//   ....[162]....
        /*0840*/ 	.word	0x00019e70


	//   ....[163]....
        /*0844*/ 	.word	0x00019ec0


	//   ....[164]....
        /*0848*/ 	.word	0x0001a160


	//   ....[165]....
        /*084c*/ 	.word	0x0001a650


	//   ....[166]....
        /*0850*/ 	.word	0x0001a8b0


	//   ....[167]....
        /*0854*/ 	.word	0x0001a9e0


	//   ....[168]....
        /*0858*/ 	.word	0x0001ab10


	//   ....[169]....
        /*085c*/ 	.word	0x0001cf60


	//   ....[170]....
        /*0860*/ 	.word	0x0001cf70


	//   ....[171]....
        /*0864*/ 	.word	0x0001cf80


	//   ....[172]....
        /*0868*/ 	.word	0x0001cf90


	//   ....[173]....
        /*086c*/ 	.word	0x0001cfc0


	//   ....[174]....
        /*0870*/ 	.word	0x0001cfe0


	//   ....[175]....
        /*0874*/ 	.word	0x0001d000


	//   ....[176]....
        /*0878*/ 	.word	0x0001d010


	//   ....[177]....
        /*087c*/ 	.word	0x0001e480


	//   ....[178]....
        /*0880*/ 	.word	0x0001e4c0


	//   ....[179]....
        /*0884*/ 	.word	0x0001e4e0


	//   ....[180]....
        /*0888*/ 	.word	0x0001e510


	//   ....[181]....
        /*088c*/ 	.word	0x0001e540


	//   ....[182]....
        /*0890*/ 	.word	0x0001e580


	//   ....[183]....
        /*0894*/ 	.word	0x0001e5c0


	//   ....[184]....
        /*0898*/ 	.word	0x0001e5e0


	//   ....[185]....
        /*089c*/ 	.word	0x0001e670


	//   ....[186]....
        /*08a0*/ 	.word	0x0001e680


	//   ....[187]....
        /*08a4*/ 	.word	0x0001e6b0


	//   ....[188]....
        /*08a8*/ 	.word	0x0001e6f0


	//   ....[189]....
        /*08ac*/ 	.word	0x0001e710


	//   ....[190]....
        /*08b0*/ 	.word	0x0001e740


	//   ....[191]....
        /*08b4*/ 	.word	0x0001e790


	//   ....[192]....
        /*08b8*/ 	.word	0x0001e7c0


	//   ....[193]....
        /*08bc*/ 	.word	0x0001e7d0


	//   ....[194]....
        /*08c0*/ 	.word	0x0001e8d0


	//   ....[195]....
        /*08c4*/ 	.word	0x0001e8f0


	//   ....[196]....
        /*08c8*/ 	.word	0x0001e910


	//   ....[197]....
        /*08cc*/ 	.word	0x0001e940


	//   ....[198]....
        /*08d0*/ 	.word	0x0001e960


	//   ....[199]....
        /*08d4*/ 	.word	0x0001e9f0


	//   ....[200]....
        /*08d8*/ 	.word	0x0001ea10


	//   ....[201]....
        /*08dc*/ 	.word	0x0001f290


	//   ....[202]....
        /*08e0*/ 	.word	0x0001f2c0


	//   ....[203]....
        /*08e4*/ 	.word	0x0001f2f0


	//   ....[204]....
        /*08e8*/ 	.word	0x0001f320


	//   ....[205]....
        /*08ec*/ 	.word	0x0001f350


	//   ....[206]....
        /*08f0*/ 	.word	0x0001f380


	//   ....[207]....
        /*08f4*/ 	.word	0x0001f3b0


	//   ....[208]....
        /*08f8*/ 	.word	0x0001f3d0


	//   ....[209]....
        /*08fc*/ 	.word	0x0001f400


	//   ....[210]....
        /*0900*/ 	.word	0x0001f410


	//   ....[211]....
        /*0904*/ 	.word	0x0001f420


	//   ....[212]....
        /*0908*/ 	.word	0x0001f430


	//   ....[213]....
        /*090c*/ 	.word	0x0001f440


	//   ....[214]....
        /*0910*/ 	.word	0x0001f450


	//   ....[215]....
        /*0914*/ 	.word	0x0001f480


	//   ....[216]....
        /*0918*/ 	.word	0x0001f4a0


	//----- nvinfo : EIATTR_EXIT_INSTR_OFFSETS
	.align		4
.L_208:
        /*091c*/ 	.byte	0x04, 0x1c
        /*091e*/ 	.short	(.L_210 - .L_209)


	//   ....[0]....
.L_209:
        /*0920*/ 	.word	0x00000450


	//   ....[1]....
        /*0924*/ 	.word	0x0001eaa0


	//   ....[2]....
        /*0928*/ 	.word	0x0001eae0


	//   ....[3]....
        /*092c*/ 	.word	0x0001f600


	//   ....[4]....
        /*0930*/ 	.word	0x0001f640


	//----- nvinfo : EIATTR_CTAIDZ_USED
	.align		4
.L_210:
        /*0934*/ 	.byte	0x01, 0x04
	.zero		2


	//----- nvinfo : EIATTR_MAX_THREADS
	.align		4
        /*0938*/ 	.byte	0x04, 0x05
        /*093a*/ 	.short	(.L_212 - .L_211)
.L_211:
        /*093c*/ 	.word	0x00000080
        /*0940*/ 	.word	0x00000001
        /*0944*/ 	.word	0x00000001


	//----- nvinfo : EIATTR_CRS_STACK_SIZE
	.align		4
.L_212:
        /*0948*/ 	.byte	0x04, 0x1e
        /*094a*/ 	.short	(.L_214 - .L_213)
.L_213:
        /*094c*/ 	.word	0x00000000
.L_214:


//--------------------- .nv.info._ZN7cutlass13device_kernelIN5flash19enable_sm80_to_sm89INS1_16FlashAttnFwdSm80INS1_25CollectiveMainloopFwdSm80ILi4ELi1ELb0EN4cute5tupleIJNS5_1CILi128EEENS7_ILi96EEENS7_ILi64EEEEEELi64ENS_6half_tEfNS_4arch4Sm80ELb0ELb1ELb1ELb1ELb1ELb1ELb1ELb0EEENS1_21CollectiveEpilogueFwdINS6_IJS8_SA_S9_EEENS6_IJNS7_ILi1EEESI_SI_EEESC_SE_Li128ELb1ELb1ELb0ELb0EEENS1_19SingleTileSchedulerILb1ELb0ELb1ELi128EEEEEEEEEvNT_6ParamsE --------------------------
	.section	.nv.info._ZN7cutlass13device_kernelIN5flash19enable_sm80_to_sm89INS1_16FlashAttnFwdSm80INS1_25CollectiveMainloopFwdSm80ILi4ELi1ELb0EN4cute5tupleIJNS5_1CILi128EEENS7_ILi96EEENS7_ILi64EEEEEELi64ENS_6half_tEfNS_4arch4Sm80ELb0ELb1ELb1ELb1ELb1ELb1ELb1ELb0EEENS1_21CollectiveEpilogueFwdINS6_IJS8_SA_S9_EEENS6_IJNS7_ILi1EEESI_SI_EEESC_SE_Li128ELb1ELb1ELb0ELb0EEENS1_19SingleTileSchedulerILb1ELb0ELb1ELi128EEEEEEEEEvNT_6ParamsE,"",@"SHT_CUDA_INFO"
	.sectionflags	@""
	.align	4


	//----- nvinfo : EIATTR_CUDA_API_VERSION
	.align		4
        /*0000*/ 	.byte	0x04, 0x37
        /*0002*/ 	.short	(.L_216 - .L_215)
.L_215:
        /*0004*/ 	.word	0x00000082


	//----- nvinfo : EIATTR_SW2861232_WAR
	.align		4
.L_216:
        /*0008*/ 	.byte	0x01, 0x35
	.zero		2


	//----- nvinfo : EIATTR_PARAM_CBANK
	.align		4
        /*000c*/ 	.byte	0x04, 0x0a
        /*000e*/ 	.short	(.L_218 - .L_217)
	.align		4
.L_217:
        /*0010*/ 	.word	index@(.nv.constant0._ZN7cutlass13device_kernelIN5flash19enable_sm80_to_sm89INS1_16FlashAttnFwdSm80INS1_25CollectiveMainloopFwdSm80ILi4ELi1ELb0EN4cute5tupleIJNS5_1CILi128EEENS7_ILi96EEENS7_ILi64EEEEEELi64ENS_6half_tEfNS_4arch4Sm80ELb0ELb1ELb1ELb1ELb1ELb1ELb1ELb0EEENS1_21CollectiveEpilogueFwdINS6_IJS8_SA_S9_EEENS6_IJNS7_ILi1EEESI_SI_EEESC_SE_Li128ELb1ELb1ELb0ELb0EEENS1_19SingleTileSchedulerILb1ELb0ELb1ELi128EEEEEEEEEvNT_6ParamsE)
        /*0014*/ 	.short	0x0160
        /*0016*/ 	.short	0x0418


	//----- nvinfo : EIATTR_CBANK_PARAM_SIZE
	.align		4
.L_218:
        /*0018*/ 	.byte	0x03, 0x19
        /*001a*/ 	.short	0x0418


	//----- nvinfo : EIATTR_KPARAM_INFO
	.align		4
        /*001c*/ 	.byte	0x04, 0x17
        /*001e*/ 	.short	(.L_220 - .L_219)
.L_219:
        /*0020*/ 	.word	0x00000000
        /*0024*/ 	.short	0x0000
        /*0026*/ 	.short	0x0000
        /*0028*/ 	.byte	0x00, 0xf0, 0x61, 0x10


	//----- nvinfo : EIATTR_MAXREG_COUNT
	.align		4
.L_220:
        /*002c*/ 	.byte	0x03, 0x1b
        /*002e*/ 	.short	0x00ff


	//----- nvinfo : EIATTR_NUM_BARRIERS
	.align		4
        /*0030*/ 	.byte	0x02, 0x4c
        /*0032*/ 	.byte	0x02
	.zero		1


	//----- nvinfo : EIATTR_ANNOTATIONS
	.align		4
        /*0034*/ 	.byte	0x04, 0x55
        /*0036*/ 	.short	(.L_222 - .L_221)


	//   ....[0]....
.L_221:
        /* <DEDUP_REMOVED lines=44> */


	//----- nvinfo : EIATTR_MERCURY_ISA_VERSION
	.align		4
.L_222:
        /*02e0*/ 	.byte	0x03, 0x5f
        /*02e2*/ 	.short	0x0000


	//----- nvinfo : EIATTR_COOP_GROUP_MASK_REGIDS
	.align		4
        /*02e4*/ 	.byte	0x04, 0x29
        /*02e6*/ 	.short	(.L_224 - .L_223)


	//   ....[0]....
.L_223:
        /*02e8*/ 	.word	0xffffffff


	//   ....[1]....
        /*02ec*/ 	.word	0xffffffff


	//   ....[2]....
        /*02f0*/ 	.word	0xffffffff


	//   ....[3]....
        /*02f4*/ 	.word	0xffffffff


	//   ....[4]....
        /*02f8*/ 	.word	0xffffffff


	//   ....[5]....
        /*02fc*/ 	.word	0xffffffff


	//   ....[6]....
        /*0300*/ 	.word	0xffffffff


	//   ....[7]....
        /*0304*/ 	.word	0xffffffff


	//   ....[8]....
        /*0308*/ 	.word	0xffffffff


	//   ....[9]....
        /*030c*/ 	.word	0xffffffff


	//   ....[10]....
        /*0310*/ 	.word	0xffffffff


	//   ....[11]....
        /*0314*/ 	.word	0xffffffff


	//   ....[12]....
        /*0318*/ 	.word	0xffffffff


	//   ....[13]....
        /*031c*/ 	.word	0xffffffff


	//   ....[14]....
        /*0320*/ 	.word	0xffffffff


	//   ....[15]....
        /*0324*/ 	.word	0xffffffff


	//   ....[16]....
        /*0328*/ 	.word	0xffffffff


	//   ....[17]....
        /*032c*/ 	.word	0xffffffff


	//   ....[18]....
        /*0330*/ 	.word	0xffffffff


	//   ....[19]....
        /*0334*/ 	.word	0xffffffff


	//   ....[20]....
        /*0338*/ 	.word	0xffffffff


	//   ....[21]....
        /*033c*/ 	.word	0xffffffff


	//   ....[22]....
        /*0340*/ 	.word	0xffffffff


	//   ....[23]....
        /*0344*/ 	.word	0xffffffff


	//   ....[24]....
        /*0348*/ 	.word	0xffffffff


	//   ....[25]....
        /*034c*/ 	.word	0xffffffff


	//   ....[26]....
        /*0350*/ 	.word	0xffffffff


	//   ....[27]....
        /*0354*/ 	.word	0xffffffff


	//   ....[28]....
        /*0358*/ 	.word	0xffffffff


	//   ....[29]....
        /*035c*/ 	.word	0xffffffff


	//   ....[30]....
        /*0360*/ 	.word	0xffffffff


	//   ....[31]....
        /*0364*/ 	.word	0xffffffff


	//   ....[32]....
        /*0368*/ 	.word	0xffffffff


	//   ....[33]....
        /*036c*/ 	.word	0xffffffff


	//   ....[34]....
        /*0370*/ 	.word	0xffffffff


	//   ....[35]....
        /*0374*/ 	.word	0xffffffff


	//   ....[36]....
        /*0378*/ 	.word	0xffffffff


	//   ....[37]....
        /*037c*/ 	.word	0xffffffff


	//   ....[38]....
        /*0380*/ 	.word	0xffffffff


	//   ....[39]....
        /*0384*/ 	.word	0xffffffff


	//   ....[40]....
        /*0388*/ 	.word	0xffffffff


	//   ....[41]....
        /*038c*/ 	.word	0xffffffff


	//   ....[42]....
        /*0390*/ 	.word	0xffffffff


	//   ....[43]....
        /*0394*/ 	.word	0xffffffff


	//   ....[44]....
        /*0398*/ 	.word	0xffffffff


	//   ....[45]....
        /*039c*/ 	.word	0xffffffff


	//   ....[46]....
        /*03a0*/ 	.word	0xffffffff


	//   ....[47]....
        /*03a4*/ 	.word	0xffffffff


	//   ....[48]....
        /*03a8*/ 	.word	0xffffffff


	//   ....[49]....
        /*03ac*/ 	.word	0xffffffff


	//   ....[50]....
        /*03b0*/ 	.word	0xffffffff


	//   ....[51]....
        /*03b4*/ 	.word	0xffffffff


	//   ....[52]....
        /*03b8*/ 	.word	0xffffffff


	//   ....[53]....
        /*03bc*/ 	.word	0xffffffff


	//   ....[54]....
        /*03c0*/ 	.word	0xffffffff


	//   ....[55]....
        /*03c4*/ 	.word	0xffffffff


	//   ....[56]....
        /*03c8*/ 	.word	0xffffffff


	//   ....[57]....
        /*03cc*/ 	.word	0xffffffff


	//   ....[58]....
        /*03d0*/ 	.word	0xffffffff


	//   ....[59]....
        /*03d4*/ 	.word	0xffffffff


	//   ....[60]....
        /*03d8*/ 	.word	0xffffffff


	//   ....[61]....
        /*03dc*/ 	.word	0xffffffff


	//   ....[62]....
        /*03e0*/ 	.word	0xffffffff


	//   ....[63]....
        /*03e4*/ 	.word	0xffffffff


	//   ....[64]....
        /*03e8*/ 	.word	0xffffffff


	//   ....[65]....
        /*03ec*/ 	.word	0xffffffff


	//   ....[66]....
        /*03f0*/ 	.word	0xffffffff


	//   ....[67]....
        /*03f4*/ 	.word	0xffffffff


	//   ....[68]....
        /*03f8*/ 	.word	0xffffffff


	//   ....[69]....
        /*03fc*/ 	.word	0xffffffff


	//   ....[70]....
        /*0400*/ 	.word	0xffffffff


	//   ....[71]....
        /*0404*/ 	.word	0xffffffff


	//   ....[72]....
        /*0408*/ 	.word	0xffffffff


	//   ....[73]....
        /*040c*/ 	.word	0xffffffff


	//   ....[74]....
        /*0410*/ 	.word	0xffffffff


	//   ....[75]....
        /*0414*/ 	.word	0xffffffff


	//   ....[76]....
        /*0418*/ 	.word	0xffffffff


	//   ....[77]....
        /*041c*/ 	.word	0xffffffff


	//   ....[78]....
        /*0420*/ 	.word	0xffffffff


	//   ....[79]....
        /*0424*/ 	.word	0xffffffff


	//   ....[80]....
        /*0428*/ 	.word	0xffffffff


	//   ....[81]....
        /*042c*/ 	.word	0xffffffff


	//   ....[82]....
        /*0430*/ 	.word	0xffffffff


	//   ....[83]....
        /*0434*/ 	.word	0xffffffff


	//   ....[84]....
        /*0438*/ 	.word	0xffffffff


	//   ....[85]....
        /*043c*/ 	.word	0xffffffff


	//   ....[86]....
        /*0440*/ 	.word	0xffffffff


	//   ....[87]....
        /*0444*/ 	.word	0xffffffff


	//   ....[88]....
        /*0448*/ 	.word	0xffffffff


	//   ....[89]....
        /*044c*/ 	.word	0xffffffff


	//   ....[90]....
        /*0450*/ 	.word	0xffffffff


	//   ....[91]....
        /*0454*/ 	.word	0xffffffff


	//   ....[92]....
        /*0458*/ 	.word	0xffffffff


	//   ....[93]....
        /*045c*/ 	.word	0xffffffff


	//   ....[94]....
        /*0460*/ 	.word	0xffffffff


	//   ....[95]....
        /*0464*/ 	.word	0xffffffff


	//   ....[96]....
        /*0468*/ 	.word	0xffffffff


	//   ....[97]....
        /*046c*/ 	.word	0xffffffff


	//   ....[98]....
        /*0470*/ 	.word	0xffffffff


	//   ....[99]....
        /*0474*/ 	.word	0xffffffff


	//   ....[100]....
        /*0478*/ 	.word	0xffffffff


	//   ....[101]....
        /*047c*/ 	.word	0xffffffff


	//   ....[102]....
        /*0480*/ 	.word	0xffffffff


	//   ....[103]....
        /*0484*/ 	.word	0xffffffff


	//   ....[104]....
        /*0488*/ 	.word	0xffffffff


	//   ....[105]....
        /*048c*/ 	.word	0xffffffff


	//   ....[106]....
        /*0490*/ 	.word	0xffffffff


	//   ....[107]....
        /*0494*/ 	.word	0xffffffff


	//   ....[108]....
        /*0498*/ 	.word	0xffffffff


	//   ....[109]....
        /*049c*/ 	.word	0xffffffff


	//   ....[110]....
        /*04a0*/ 	.word	0xffffffff


	//   ....[111]....
        /*04a4*/ 	.word	0xffffffff


	//   ....[112]....
        /*04a8*/ 	.word	0xffffffff


	//   ....[113]....
        /*04ac*/ 	.word	0xffffffff


	//   ....[114]....
        /*04b0*/ 	.word	0xffffffff


	//   ....[115]....
        /*04b4*/ 	.word	0xffffffff


	//   ....[116]....
        /*04b8*/ 	.word	0xffffffff


	//   ....[117]....
        /*04bc*/ 	.word	0xffffffff


	//   ....[118]....
        /*04c0*/ 	.word	0xffffffff


	//   ....[119]....
        /*04c4*/ 	.word	0xffffffff


	//   ....[120]....
        /*04c8*/ 	.word	0xffffffff


	//   ....[121]....
        /*04cc*/ 	.word	0xffffffff


	//   ....[122]....
        /*04d0*/ 	.word	0xffffffff


	//   ....[123]....
        /*04d4*/ 	.word	0xffffffff


	//   ....[124]....
        /*04d8*/ 	.word	0xffffffff


	//   ....[125]....
        /*04dc*/ 	.word	0xffffffff


	//   ....[126]....
        /*04e0*/ 	.word	0xffffffff


	//   ....[127]....
        /*04e4*/ 	.word	0xffffffff


	//   ....[128]....
        /*04e8*/ 	.word	0xffffffff


	//   ....[129]....
        /*04ec*/ 	.word	0xffffffff


	//   ....[130]....
        /*04f0*/ 	.word	0xffffffff


	//   ....[131]....
        /*04f4*/ 	.word	0xffffffff


	//   ....[132]....
        /*04f8*/ 	.word	0xffffffff


	//   ....[133]....
        /*04fc*/ 	.word	0xffffffff


	//   ....[134]....
        /*0500*/ 	.word	0xffffffff


	//   ....[135]....
        /*0504*/ 	.word	0xffffffff


	//   ....[136]....
        /*0508*/ 	.word	0xffffffff


	//   ....[137]....
        /*050c*/ 	.word	0xffffffff


	//   ....[138]....
        /*0510*/ 	.word	0xffffffff


	//   ....[139]....
        /*0514*/ 	.word	0xffffffff


	//   ....[140]....
        /*0518*/ 	.word	0xffffffff


	//   ....[141]....
        /*051c*/ 	.word	0xffffffff


	//   ....[142]....
        /*0520*/ 	.word	0xffffffff


	//   ....[143]....
        /*0524*/ 	.word	0xffffffff


	//   ....[144]....
        /*0528*/ 	.word	0xffffffff


	//   ....[145]....
        /*052c*/ 	.word	0xffffffff


	//   ....[146]....
        /*0530*/ 	.word	0xffffffff


	//   ....[147]....
        /*0534*/ 	.word	0xffffffff


	//   ....[148]....
        /*0538*/ 	.word	0xffffffff


	//   ....[149]....
        /*053c*/ 	.word	0xffffffff


	//   ....[150]....
        /*0540*/ 	.word	0xffffffff


	//   ....[151]....
        /*0544*/ 	.word	0xffffffff


	//   ....[152]....
        /*0548*/ 	.word	0xffffffff


	//   ....[153]....
        /*054c*/ 	.word	0xffffffff


	//   ....[154]....
        /*0550*/ 	.word	0xffffffff


	//   ....[155]....
        /*0554*/ 	.word	0xffffffff


	//   ....[156]....
        /*0558*/ 	.word	0xffffffff


	//   ....[157]....
        /*055c*/ 	.word	0xffffffff


	//   ....[158]....
        /*0560*/ 	.word	0xffffffff


	//   ....[159]....
        /*0564*/ 	.word	0xffffffff


	//   ....[160]....
        /*0568*/ 	.word	0xffffffff


	//   ....[161]....
        /*056c*/ 	.word	0xffffffff


	//   ....[162]....
        /*0570*/ 	.word	0xffffffff


	//   ....[163]....
        /*0574*/ 	.word	0xffffffff


	//   ....[164]....
        /*0578*/ 	.word	0xffffffff


	//   ....[165]....
        /*057c*/ 	.word	0xffffffff


	//   ....[166]....
        /*0580*/ 	.word	0xffffffff


	//   ....[167]....
        /*0584*/ 	.word	0xffffffff


	//   ....[168]....
        /*0588*/ 	.word	0xffffffff


	//   ....[169]....
        /*058c*/ 	.word	0xffffffff


	//   ....[170]....
        /*0590*/ 	.word	0xffffffff


	//   ....[171]....
        /*0594*/ 	.word	0xffffffff


	//   ....[172]....
        /*0598*/ 	.word	0xffffffff


	//   ....[173]....
        /*059c*/ 	.word	0xffffffff


	//   ....[174]....
        /*05a0*/ 	.word	0xffffffff


	//   ....[175]....
        /*05a4*/ 	.word	0xffffffff


	//   ....[176]....
        /*05a8*/ 	.word	0xffffffff


	//   ....[177]....
        /*05ac*/ 	.word	0xffffffff


	//   ....[178]....
        /*05b0*/ 	.word	0xffffffff


	//   ....[179]....
        /*05b4*/ 	.word	0xffffffff


	//   ....[180]....
        /*05b8*/ 	.word	0xffffffff


	//   ....[181]....
        /*05bc*/ 	.word	0xffffffff


	//   ....[182]....
        /*05c0*/ 	.word	0xffffffff


	//   ....[183]....
        /*05c4*/ 	.word	0xffffffff


	//   ....[184]....
        /*05c8*/ 	.word	0xffffffff


	//   ....[185]....
        /*05cc*/ 	.word	0xffffffff


	//   ....[186]....
        /*05d0*/ 	.word	0xffffffff


	//   ....[187]....
        /*05d4*/ 	.word	0xffffffff


	//   ....[188]....
        /*05d8*/ 	.word	0xffffffff


	//   ....[189]....
        /*05dc*/ 	.word	0xffffffff


	//   ....[190]....
        /*05e0*/ 	.word	0xffffffff


	//   ....[191]....
        /*05e4*/ 	.word	0xffffffff


	//   ....[192]....
        /*05e8*/ 	.word	0xffffffff


	//   ....[193]....
        /*05ec*/ 	.word	0xffffffff


	//   ....[194]....
        /*05f0*/ 	.word	0xffffffff


	//   ....[195]....
        /*05f4*/ 	.word	0xffffffff


	//   ....[196]....
        /*05f8*/ 	.word	0xffffffff


	//   ....[197]....
        /*05fc*/ 	.word	0xffffffff


	//   ....[198]....
        /*0600*/ 	.word	0xffffffff


	//   ....[199]....
        /*0604*/ 	.word	0xffffffff


	//   ....[200]....
        /*0608*/ 	.word	0xffffffff


	//   ....[201]....
        /*060c*/ 	.word	0xffffffff


	//   ....[202]....
        /*0610*/ 	.word	0xffffffff


	//   ....[203]....
        /*0614*/ 	.word	0xffffffff


	//   ....[204]....
        /*0618*/ 	.word	0xffffffff


	//   ....[205]....
        /*061c*/ 	.word	0xffffffff


	//   ....[206]....
        /*0620*/ 	.word	0xffffffff


	//   ....[207]....
        /*0624*/ 	.word	0xffffffff


	//   ....[208]....
        /*0628*/ 	.word	0xffffffff


	//   ....[209]....
        /*062c*/ 	.word	0xffffffff


	//   ....[210]....
        /*0630*/ 	.word	0xffffffff


	//   ....[211]....
        /*0634*/ 	.word	0xffffffff


	//   ....[212]....
        /*0638*/ 	.word	0xffffffff


	//   ....[213]....
        /*063c*/ 	.word	0xffffffff


	//   ....[214]....
        /*0640*/ 	.word	0xffffffff


	//   ....[215]....
        /*0644*/ 	.word	0xffffffff


	//   ....[216]....
        /*0648*/ 	.word	0xffffffff


	//   ....[217]....
        /*064c*/ 	.word	0xffffffff


	//   ....[218]....
        /*0650*/ 	.word	0xffffffff


	//   ....[219]....
        /*0654*/ 	.word	0xffffffff


	//   ....[220]....
        /*0658*/ 	.word	0xffffffff


	//   ....[221]....
        /*065c*/ 	.word	0xffffffff


	//   ....[222]....
        /*0660*/ 	.word	0xffffffff


	//   ....[223]....
        /*0664*/ 	.word	0xffffffff


	//   ....[224]....
        /*0668*/ 	.word	0xffffffff


	//   ....[225]....
        /*066c*/ 	.word	0xffffffff


	//   ....[226]....
        /*0670*/ 	.word	0xffffffff


	//   ....[227]....
        /*0674*/ 	.word	0xffffffff


	//   ....[228]....
        /*0678*/ 	.word	0xffffffff


	//   ....[229]....
        /*067c*/ 	.word	0xffffffff


	//   ....[230]....
        /*0680*/ 	.word	0xffffffff


	//   ....[231]....
        /*0684*/ 	.word	0xffffffff


	//   ....[232]....
        /*0688*/ 	.word	0xffffffff


	//   ....[233]....
        /*068c*/ 	.word	0xffffffff


	//   ....[234]....
        /*0690*/ 	.word	0xffffffff


	//   ....[235]....
        /*0694*/ 	.word	0xffffffff


	//   ....[236]....
        /*0698*/ 	.word	0xffffffff


	//   ....[237]....
        /*069c*/ 	.word	0xffffffff


	//   ....[238]....
        /*06a0*/ 	.word	0xffffffff


	//   ....[239]....
        /*06a4*/ 	.word	0xffffffff


	//   ....[240]....
        /*06a8*/ 	.word	0xffffffff


	//   ....[241]....
        /*06ac*/ 	.word	0xffffffff


	//   ....[242]....
        /*06b0*/ 	.word	0xffffffff


	//   ....[243]....
        /*06b4*/ 	.word	0xffffffff


	//   ....[244]....
        /*06b8*/ 	.word	0xffffffff


	//   ....[245]....
        /*06bc*/ 	.word	0xffffffff


	//   ....[246]....
        /*06c0*/ 	.word	0xffffffff


	//   ....[247]....
        /*06c4*/ 	.word	0xffffffff


	//   ....[248]....
        /*06c8*/ 	.word	0xffffffff


	//   ....[249]....
        /*06cc*/ 	.word	0xffffffff


	//   ....[250]....
        /*06d0*/ 	.word	0xffffffff


	//   ....[251]....
        /*06d4*/ 	.word	0xffffffff


	//   ....[252]....
        /*06d8*/ 	.word	0xffffffff


	//   ....[253]....
        /*06dc*/ 	.word	0xffffffff


	//   ....[254]....
        /*06e0*/ 	.word	0xffffffff


	//   ....[255]....
        /*06e4*/ 	.word	0xffffffff


	//   ....[0]....
        /*06e8*/ 	.word	0xffffffff


	//   ....[1]....
        /*06ec*/ 	.word	0xffffffff


	//   ....[2]....
        /*06f0*/ 	.word	0xffffffff


	//   ....[3]....
        /*06f4*/ 	.word	0xffffffff


	//   ....[4]....
        /*06f8*/ 	.word	0xffffffff


	//   ....[5]....
        /*06fc*/ 	.word	0xffffffff


	//   ....[6]....
        /*0700*/ 	.word	0xffffffff


	//   ....[7]....
        /*0704*/ 	.word	0xffffffff


	//   ....[8]....
        /*0708*/ 	.word	0xffffffff


	//   ....[9]....
        /*070c*/ 	.word	0xffffffff


	//   ....[10]....
        /*0710*/ 	.word	0xffffffff


	//   ....[11]....
        /*0714*/ 	.word	0xffffffff


	//   ....[12]....
        /*0718*/ 	.word	0xffffffff


	//   ....[13]....
        /*071c*/ 	.word	0xffffffff


	//   ....[14]....
        /*0720*/ 	.word	0xffffffff


	//   ....[15]....
        /*0724*/ 	.word	0xffffffff


	//   ....[16]....
        /*0728*/ 	.word	0xffffffff


	//----- nvinfo : EIATTR_COOP_GROUP_INSTR_OFFSETS
	.align		4
.L_224:
        /*072c*/ 	.byte	0x04, 0x28
        /*072e*/ 	.short	(.L_226 - .L_225)


	//   ....[0]....
.L_225:
        /*0730*/ 	.word	0x000000a0


	//   ....[1]....
        /*0734*/ 	.word	0x000029e0


	//   ....[2]....
        /*0738*/ 	.word	0x00002a30


	//   ....[3]....
        /*073c*/ 	.word	0x00003220


	//   ....[4]....
        /*0740*/ 	.word	0x00003240


	//   ....[5]....
        /*0744*/ 	.word	0x000039b0


	//   ....[6]....
        /*0748*/ 	.word	0x000039c0


	//   ....[7]....
        /*074c*/ 	.word	0x00004260


	//   ....[8]....
        /*0750*/ 	.word	0x000042d0


	//   ....[9]....
        /*0754*/ 	.word	0x00004e40


	//   ....[10]....
        /*0758*/ 	.word	0x00004e70


	//   ....[11]....
        /*075c*/ 	.word	0x000055b0


	//   ....[12]....
        /*0760*/ 	.word	0x000055d0


	//   ....[13]....
        /*0764*/ 	.word	0x00005d30


	//   ....[14]....
        /*0768*/ 	.word	0x00005d60


	//   ....[15]....
        /*076c*/ 	.word	0x00005ea0


	//   ....[16]....
        /*0770*/ 	.word	0x00005ed0


	//   ....[17]....
        /*0774*/ 	.word	0x00005fc0


	//   ....[18]....
        /*0778*/ 	.word	0x00005fe0


	//   ....[19]....
        /*077c*/ 	.word	0x00006710


	//   ....[20]....
        /*0780*/ 	.word	0x00006730


	//   ....[21]....
        /*0784*/ 	.word	0x00006820


	//   ....[22]....
        /*0788*/ 	.word	0x00006850


	//   ....[23]....
        /*078c*/ 	.word	0x00006940


	//   ....[24]....
        /*0790*/ 	.word	0x00006970


	//   ....[25]....
        /*0794*/ 	.word	0x00007c50


	//   ....[26]....
        /*0798*/ 	.word	0x00007c90


	//   ....[27]....
        /*079c*/ 	.word	0x00007e60


	//   ....[28]....
        /*07a0*/ 	.word	0x00007e90


	//   ....[29]....
        /*07a4*/ 	.word	0x00007f20


	//   ....[30]....
        /*07a8*/ 	.word	0x00007f50


	//   ....[31]....
        /*07ac*/ 	.word	0x00007fe0


	//   ....[32]....
        /*07b0*/ 	.word	0x00008010


	//   ....[33]....
        /*07b4*/ 	.word	0x000080a0


	//   ....[34]....
        /*07b8*/ 	.word	0x000080d0


	//   ....[35]....
        /*07bc*/ 	.word	0x00008160


	//   ....[36]....
        /*07c0*/ 	.word	0x00008190


	//   ....[37]....
        /*07c4*/ 	.word	0x00008220


	//   ....[38]....
        /*07c8*/ 	.word	0x00008250


	//   ....[39]....
        /*07cc*/ 	.word	0x000082d0


	//   ....[40]....
        /*07d0*/ 	.word	0x00008310


	//   ....[41]....
        /*07d4*/ 	.word	0x00008740


	//   ....[42]....
        /*07d8*/ 	.word	0x00008760


	//   ....[43]....
        /*07dc*/ 	.word	0x00008770


	//   ....[44]....
        /*07e0*/ 	.word	0x00008780


	//   ....[45]....
        /*07e4*/ 	.word	0x000087a0


	//   ....[46]....
        /*07e8*/ 	.word	0x000087b0


	//   ....[47]....
        /*07ec*/ 	.word	0x000087c0


	//   ....[48]....
        /*07f0*/ 	.word	0x000087e0


	//   ....[49]....
        /*07f4*/ 	.word	0x00008800


	//   ....[50]....
        /*07f8*/ 	.word	0x00008820


	//   ....[51]....
        /*07fc*/ 	.word	0x00008850


	//   ....[52]....
        /*0800*/ 	.word	0x00008860


	//   ....[53]....
        /*0804*/ 	.word	0x00008d00


	//   ....[54]....
        /*0808*/ 	.word	0x00008d20


	//   ....[55]....
        /*080c*/ 	.word	0x00008d30


	//   ....[56]....
        /*0810*/ 	.word	0x00008d40


	//   ....[57]....
        /*0814*/ 	.word	0x00008eb0


	//   ....[58]....
        /*0818*/ 	.word	0x00008f70


	//   ....[59]....
        /*081c*/ 	.word	0x00008fb0


	//   ....[60]....
        /*0820*/ 	.word	0x00008ff0


	//   ....[61]....
        /*0824*/ 	.word	0x00009190


	//   ....[62]....
        /*0828*/ 	.word	0x00009250


	//   ....[63]....
        /*082c*/ 	.word	0x00009290


	//   ....[64]....
        /*0830*/ 	.word	0x000092d0


	//   ....[65]....
        /*0834*/ 	.word	0x00009490


	//   ....[66]....
        /*0838*/ 	.word	0x00009550


	//   ....[67]....
        /*083c*/ 	.word	0x00009590


	//   ....[68]....
        /*0840*/ 	.word	0x000095d0


	//   ....[69]....
        /*0844*/ 	.word	0x0000b2b0


	//   ....[70]....
        /*0848*/ 	.word	0x0000b2d0


	//   ....[71]....
        /*084c*/ 	.word	0x0000b300


	//   ....[72]....
        /*0850*/ 	.word	0x0000b310


	//   ....[73]....
        /*0854*/ 	.word	0x0000b3f0


	//   ....[74]....
        /*0858*/ 	.word	0x0000b430


	//   ....[75]....
        /*085c*/ 	.word	0x0000b450


	//   ....[76]....
        /*0860*/ 	.word	0x0000b460


	//   ....[77]....
        /*0864*/ 	.word	0x0000b650


	//   ....[78]....
        /*0868*/ 	.word	0x0000b690


	//   ....[79]....
        /*086c*/ 	.word	0x0000b6b0


	//   ....[80]....
        /*0870*/ 	.word	0x0000b6c0


	//   ....[81]....
        /*0874*/ 	.word	0x0000b840


	//   ....[82]....
        /*0878*/ 	.word	0x0000b880


	//   ....[83]....
        /*087c*/ 	.word	0x0000b8c0


	//   ....[84]....
        /*0880*/ 	.word	0x0000b8e0


	//   ....[85]....
        /*0884*/ 	.word	0x0000d9c0


	//   ....[86]....
        /*0888*/ 	.word	0x0000d9d0


	//   ....[87]....
        /*088c*/ 	.word	0x0000d9e0


	//   ....[88]....
        /*0890*/ 	.word	0x0000db00


	//   ....[89]....
        /*0894*/ 	.word	0x0000db10


	//   ....[90]....
        /*0898*/ 	.word	0x0000db30


	//   ....[91]....
        /*089c*/ 	.word	0x0000db40


	//   ....[92]....
        /*08a0*/ 	.word	0x0000db60


	//   ....[93]....
        /*08a4*/ 	.word	0x0000db70


	//   ....[94]....
        /*08a8*/ 	.word	0x0000db90


	//   ....[95]....
        /*08ac*/ 	.word	0x0000dc70


	//   ....[96]....
        /*08b0*/ 	.word	0x0000dcb0


	//   ....[97]....
        /*08b4*/ 	.word	0x0000e630


	//   ....[98]....
        /*08b8*/ 	.word	0x0000e640


	//   ....[99]....
        /*08bc*/ 	.word	0x0000e650


	//   ....[100]....
        /*08c0*/ 	.word	0x0000e660


	//   ....[101]....
        /*08c4*/ 	.word	0x0000e670


	//   ....[102]....
        /*08c8*/ 	.word	0x0000e680


	//   ....[103]....
        /*08cc*/ 	.word	0x0000e690


	//   ....[104]....
        /*08d0*/ 	.word	0x0000e6a0


	//   ....[105]....
        /*08d4*/ 	.word	0x0000e6c0


	//   ....[106]....
        /*08d8*/ 	.word	0x0000e6f0


	//   ....[107]....
        /*08dc*/ 	.word	0x0000e710


	//   ....[108]....
        /*08e0*/ 	.word	0x0000e730


	//   ....[109]....
        /*08e4*/ 	.word	0x0000ed10


	//   ....[110]....
        /*08e8*/ 	.word	0x0000fb40


	//   ....[111]....
        /*08ec*/ 	.word	0x000107d0


	//   ....[112]....
        /*08f0*/ 	.word	0x00011460


	//   ....[113]....
        /*08f4*/ 	.word	0x00011a60


	//   ....[114]....
        /*08f8*/ 	.word	0x00011aa0


	//   ....[115]....
        /*08fc*/ 	.word	0x00011b70


	//   ....[116]....
        /*0900*/ 	.word	0x00011b80


	//   ....[117]....
        /*0904*/ 	.word	0x00012730


	//   ....[118]....
        /*0908*/ 	.word	0x000127a0


	//   ....[119]....
        /*090c*/ 	.word	0x00012820


	//   ....[120]....
        /*0910*/ 	.word	0x00012870


	//   ....[121]....
        /*0914*/ 	.word	0x00015100


	//   ....[122]....
        /*0918*/ 	.word	0x00015110


	//   ....[123]....
        /*091c*/ 	.word	0x00015120


	//   ....[124]....
        /*0920*/ 	.word	0x00015130


	//   ....[125]....
        /*0924*/ 	.word	0x00015140


	//   ....[126]....
        /*0928*/ 	.word	0x00015150


	//   ....[127]....
        /*092c*/ 	.word	0x00015160


	//   ....[128]....
        /*0930*/ 	.word	0x00015180


	//   ....[129]....
        /*0934*/ 	.word	0x000151a0


	//   ....[130]....
        /*0938*/ 	.word	0x000151e0


	//   ....[131]....
        /*093c*/ 	.word	0x00015200


	//   ....[132]....
        /*0940*/ 	.word	0x00015220


	//   ....[133]....
        /*0944*/ 	.word	0x00016870


	//   ....[134]....
        /*0948*/ 	.word	0x00016880


	//   ....[135]....
        /*094c*/ 	.word	0x00016890


	//   ....[136]....
        /*0950*/ 	.word	0x000168a0


	//   ....[137]....
        /*0954*/ 	.word	0x000168b0


	//   ....[138]....
        /*0958*/ 	.word	0x000168c0


	//   ....[139]....
        /*095c*/ 	.word	0x000168d0


	//   ....[140]....
        /*0960*/ 	.word	0x000168f0


	//   ....[141]....
        /*0964*/ 	.word	0x00016910


	//   ....[142]....
        /*0968*/ 	.word	0x00016950


	//   ....[143]....
        /*096c*/ 	.word	0x00016970


	//   ....[144]....
        /*0970*/ 	.word	0x00016990


	//   ....[145]....
        /*0974*/ 	.word	0x00016b30


	//   ....[146]....
        /*0978*/ 	.word	0x00016d50


	//   ....[147]....
        /*097c*/ 	.word	0x00017850


	//   ....[148]....
        /*0980*/ 	.word	0x00018280


	//   ....[149]....
        /*0984*/ 	.word	0x00019210


	//   ....[150]....
        /*0988*/ 	.word	0x000192e0


	//   ....[151]....
        /*098c*/ 	.word	0x00019410


	//   ....[152]....
        /*0990*/ 	.word	0x000194a0


	//   ....[153]....
        /*0994*/ 	.word	0x000198f0


	//   ....[154]....
        /*0998*/ 	.word	0x00019a60


	//   ....[155]....
        /*099c*/ 	.word	0x00019d90


	//   ....[156]....
        /*09a0*/ 	.word	0x00019e90


	//   ....[157]....
        /*09a4*/ 	.word	0x0001c790


	//   ....[158]....
        /*09a8*/ 	.word	0x0001c7a0


	//   ....[159]....
        /*09ac*/ 	.word	0x0001c7b0


	//   ....[160]....
        /*09b0*/ 	.word	0x0001c7c0


	//   ....[161]....
        /*09b4*/ 	.word	0x0001c7d0


	//   ....[162]....
        /*09b8*/ 	.word	0x0001c7e0


	//   ....[163]....
        /*09bc*/ 	.word	0x0001c7f0


	//   ....[164]....
        /*09c0*/ 	.word	0x0001c800


	//   ....[165]....
        /*09c4*/ 	.word	0x0001c820


	//   ....[166]....
        /*09c8*/ 	.word	0x0001c850


	//   ....[167]....
        /*09cc*/ 	.word	0x0001c890


	//   ....[168]....
        /*09d0*/ 	.word	0x0001c8b0


	//   ....[169]....
        /*09d4*/ 	.word	0x0001df20


	//   ....[170]....
        /*09d8*/ 	.word	0x0001df30


	//   ....[171]....
        /*09dc*/ 	.word	0x0001df40


	//   ....[172]....
        /*09e0*/ 	.word	0x0001df50


	//   ....[173]....
        /*09e4*/ 	.word	0x0001df60


	//   ....[174]....
        /*09e8*/ 	.word	0x0001df70


	//   ....[175]....
        /*09ec*/ 	.word	0x0001df80


	//   ....[176]....
        /*09f0*/ 	.word	0x0001df90


	//   ....[177]....
        /*09f4*/ 	.word	0x0001dfb0


	//   ....[178]....
        /*09f8*/ 	.word	0x0001dfe0


	//   ....[179]....
        /*09fc*/ 	.word	0x0001e020


	//   ....[180]....
        /*0a00*/ 	.word	0x0001e040


	//   ....[181]....
        /*0a04*/ 	.word	0x0001e580


	//   ....[182]....
        /*0a08*/ 	.word	0x0001e6d0


	//   ....[183]....
        /*0a0c*/ 	.word	0x0001e720


	//   ....[184]....
        /*0a10*/ 	.word	0x0001e7d0


	//   ....[185]....
        /*0a14*/ 	.word	0x0001e800


	//   ....[186]....
        /*0a18*/ 	.word	0x0001e830


	//   ....[187]....
        /*0a1c*/ 	.word	0x0001e930


	//   ....[188]....
        /*0a20*/ 	.word	0x0001eb80


	//   ....[189]....
        /*0a24*/ 	.word	0x00021550


	//   ....[190]....
        /*0a28*/ 	.word	0x00021580


	//   ....[191]....
        /*0a2c*/ 	.word	0x000215a0


	//   ....[192]....
        /*0a30*/ 	.word	0x000215e0


	//   ....[193]....
        /*0a34*/ 	.word	0x00021600


	//   ....[194]....
        /*0a38*/ 	.word	0x00021620


	//   ....[195]....
        /*0a3c*/ 	.word	0x00021640


	//   ....[196]....
        /*0a40*/ 	.word	0x00021660


	//   ....[197]....
        /*0a44*/ 	.word	0x00021680


	//   ....[198]....
        /*0a48*/ 	.word	0x000216a0


	//   ....[199]....
        /*0a4c*/ 	.word	0x000216c0


	//   ....[200]....
        /*0a50*/ 	.word	0x000216e0


	//   ....[201]....
        /*0a54*/ 	.word	0x00022b00


	//   ....[202]....
        /*0a58*/ 	.word	0x00022b10


	//   ....[203]....
        /*0a5c*/ 	.word	0x00022b20


	//   ....[204]....
        /*0a60*/ 	.word	0x00022b30


	//   ....[205]....
        /*0a64*/ 	.word	0x00022b40


	//   ....[206]....
        /*0a68*/ 	.word	0x00022b50


	//   ....[207]....
        /*0a6c*/ 	.word	0x00022b60


	//   ....[208]....
        /*0a70*/ 	.word	0x00022b80


	//   ....[209]....
        /*0a74*/ 	.word	0x00022ba0


	//   ....[210]....
        /*0a78*/ 	.word	0x00022be0


	//   ....[211]....
        /*0a7c*/ 	.word	0x00022c00


	//   ....[212]....
        /*0a80*/ 	.word	0x00022c20


	//   ....[213]....
        /*0a84*/ 	.word	0x00022dd0


	//   ....[214]....
        /*0a88*/ 	.word	0x00022fe0


	//   ....[215]....
        /*0a8c*/ 	.word	0x00023a70


	//   ....[216]....
        /*0a90*/ 	.word	0x00024420


	//   ....[217]....
        /*0a94*/ 	.word	0x00025340


	//   ....[218]....
        /*0a98*/ 	.word	0x00025410


	//   ....[219]....
        /*0a9c*/ 	.word	0x00025540


	//   ....[220]....
        /*0aa0*/ 	.word	0x000255d0


	//   ....[221]....
        /*0aa4*/ 	.word	0x00025a20


	//   ....[222]....
        /*0aa8*/ 	.word	0x00025b80


	//   ....[223]....
        /*0aac*/ 	.word	0x00025ee0


	//   ....[224]....
        /*0ab0*/ 	.word	0x00025fd0


	//   ....[225]....
        /*0ab4*/ 	.word	0x000283a0


	//   ....[226]....
        /*0ab8*/ 	.word	0x000283b0


	//   ....[227]....
        /*0abc*/ 	.word	0x000283c0


	//   ....[228]....
        /*0ac0*/ 	.word	0x000283d0


	//   ....[229]....
        /*0ac4*/ 	.word	0x00028400


	//   ....[230]....
        /*0ac8*/ 	.word	0x00028420


	//   ....[231]....
        /*0acc*/ 	.word	0x00028440


	//   ....[232]....
        /*0ad0*/ 	.word	0x00028450


	//   ....[233]....
        /*0ad4*/ 	.word	0x00029920


	//   ....[234]....
        /*0ad8*/ 	.word	0x00029950


	//   ....[235]....
        /*0adc*/ 	.word	0x00029980


	//   ....[236]....
        /*0ae0*/ 	.word	0x000299b0


	//   ....[237]....
        /*0ae4*/ 	.word	0x000299f0


	//   ....[238]....
        /*0ae8*/ 	.word	0x00029a20


	//   ....[239]....
        /*0aec*/ 	.word	0x00029a60


	//   ....[240]....
        /*0af0*/ 	.word	0x00029a80


	//   ....[241]....
        /*0af4*/ 	.word	0x00029b30


	//   ....[242]....
        /*0af8*/ 	.word	0x00029b50


	//   ....[243]....
        /*0afc*/ 	.word	0x00029b80


	//   ....[244]....
        /*0b00*/ 	.word	0x00029bb0


	//   ....[245]....
        /*0b04*/ 	.word	0x00029be0


	//   ....[246]....
        /*0b08*/ 	.word	0x00029c30


	//   ....[247]....
        /*0b0c*/ 	.word	0x00029c60


	//   ....[248]....
        /*0b10*/ 	.word	0x00029cd0


	//   ....[249]....
        /*0b14*/ 	.word	0x00029d90


	//   ....[250]....
        /*0b18*/ 	.word	0x00029db0


	//   ....[251]....
        /*0b1c*/ 	.word	0x00029de0


	//   ....[252]....
        /*0b20*/ 	.word	0x00029df0


	//   ....[253]....
        /*0b24*/ 	.word	0x00029e00


	//   ....[254]....
        /*0b28*/ 	.word	0x00029e10


	//   ....[255]....
        /*0b2c*/ 	.word	0x00029f00


	//   ....[0]....
        /*0b30*/ 	.word	0x00029f20


	//   ....[1]....
        /*0b34*/ 	.word	0x0002a790


	//   ....[2]....
        /*0b38*/ 	.word	0x0002a7c0


	//   ....[3]....
        /*0b3c*/ 	.word	0x0002a7f0


	//   ....[4]....
        /*0b40*/ 	.word	0x0002a820


	//   ....[5]....
        /*0b44*/ 	.word	0x0002a850


	//   ....[6]....
        /*0b48*/ 	.word	0x0002a880


	//   ....[7]....
        /*0b4c*/ 	.word	0x0002a8b0


	//   ....[8]....
        /*0b50*/ 	.word	0x0002a8d0


	//   ....[9]....
        /*0b54*/ 	.word	0x0002a8f0


	//   ....[10]....
        /*0b58*/ 	.word	0x0002a910


	//   ....[11]....
        /*0b5c*/ 	.word	0x0002a920


	//   ....[12]....
        /*0b60*/ 	.word	0x0002a930


	//   ....[13]....
        /*0b64*/ 	.word	0x0002a940


	//   ....[14]....
        /*0b68*/ 	.word	0x0002a950


	//   ....[15]....
        /*0b6c*/ 	.word	0x0002a960


	//   ....[16]....
        /*0b70*/ 	.word	0x0002a990


	//----- nvinfo : EIATTR_EXIT_INSTR_OFFSETS
	.align		4
.L_226:
        /*0b74*/ 	.byte	0x04, 0x1c
        /*0b76*/ 	.short	(.L_228 - .L_227)


	//   ....[0]....
.L_227:
        /*0b78*/ 	.word	0x000003b0


	//   ....[1]....
        /*0b7c*/ 	.word	0x00029f40


	//   ....[2]....
        /*0b80*/ 	.word	0x00029f80


	//   ....[3]....
        /*0b84*/ 	.word	0x0002ab20


	//   ....[4]....
        /*0b88*/ 	.word	0x0002ab60


	//----- nvinfo : EIATTR_CTAIDZ_USED
	.align		4
.L_228:
        /*0b8c*/ 	.byte	0x01, 0x04
	.zero		2


	//----- nvinfo : EIATTR_MAX_THREADS
	.align		4
        /*0b90*/ 	.byte	0x04, 0x05
        /*0b92*/ 	.short	(.L_230 - .L_229)
.L_229:
        /*0b94*/ 	.word	0x00000080
        /*0b98*/ 	.word	0x00000001
        /*0b9c*/ 	.word	0x00000001


	//----- nvinfo : EIATTR_CRS_STACK_SIZE
	.align		4
.L_230:
        /*0ba0*/ 	.byte	0x04, 0x1e
        /*0ba2*/ 	.short	(.L_232 - .L_231)
.L_231:
        /*0ba4*/ 	.word	0x00000000
.L_232:


//--------------------- .nv.info._ZN7cutlass13device_kernelIN5flash19enable_sm80_to_sm89INS1_16FlashAttnFwdSm80INS1_25CollectiveMainloopFwdSm80ILi4ELi1ELb0EN4cute5tupleIJNS5_1CILi128EEENS7_ILi112EEENS7_ILi64EEEEEELi64ENS_6half_tEfNS_4arch4Sm80ELb1ELb0ELb1ELb0ELb1ELb0ELb1ELb0EEENS1_21CollectiveEpilogueFwdINS6_IJS8_SA_S9_EEENS6_IJNS7_ILi1EEESI_SI_EEESC_SE_Li128ELb0ELb1ELb0ELb0EEENS1_30DynamicPersistentTileSchedulerILi128ELi128ELb0ELb1ELb0EEEEEEEEEvNT_6ParamsE --------------------------
	.section	.nv.info._ZN7cutlass13device_kernelIN5flash19enable_sm80_to_sm89INS1_16FlashAttnFwdSm80INS1_25CollectiveMainloopFwdSm80ILi4ELi1ELb0EN4cute5tupleIJNS5_1CILi128EEENS7_ILi112EEENS7_ILi64EEEEEELi64ENS_6half_tEfNS_4arch4Sm80ELb1ELb0ELb1ELb0ELb1ELb0ELb1ELb0EEENS1_21CollectiveEpilogueFwdINS6_IJS8_SA_S9_EEENS6_IJNS7_ILi1EEESI_SI_EEESC_SE_Li128ELb0ELb1ELb0ELb0EEENS1_30DynamicPersistentTileSchedulerILi128ELi128ELb0ELb1ELb0EEEEEEEEEvNT_6ParamsE,"",@"SHT_CUDA_INFO"
	.sectionflags	@""
	.align	4


	//----- nvinfo : EIATTR_CUDA_API_VERSION
	.align		4
        /*0000*/ 	.byte	0x04, 0x37
        /*0002*/ 	.short	(.L_234 - .L_233)
.L_233:
        /*0004*/ 	.word	0x00000082


	//----- nvinfo : EIATTR_SW2861232_WAR
	.align		4
.L_234:
        /*0008*/ 	.byte	0x01, 0x35
	.zero		2


	//----- nvinfo : EIATTR_PARAM_CBANK
	.align		4
        /*000c*/ 	.byte	0x04, 0x0a
        /*000e*/ 	.short	(.L_236 - .L_235)
	.align		4
.L_235:
        /*0010*/ 	.word	index@(.nv.constant0._ZN7cutlass13device_kernelIN5flash19enable_sm80_to_sm89INS1_16FlashAttnFwdSm80INS1_25CollectiveMainloopFwdSm80ILi4ELi1ELb0EN4cute5tupleIJNS5_1CILi128EEENS7_ILi112EEENS7_ILi64EEEEEELi64ENS_6half_tEfNS_4arch4Sm80ELb1ELb0ELb1ELb0ELb1ELb0ELb1ELb0EEENS1_21CollectiveEpilogueFwdINS6_IJS8_SA_S9_EEENS6_IJNS7_ILi1EEESI_SI_EEESC_SE_Li128ELb0ELb1ELb0ELb0EEENS1_30DynamicPersistentTileSchedulerILi128ELi128ELb0ELb1ELb0EEEEEEEEEvNT_6ParamsE)
        /*0014*/ 	.short	0x0160
        /*0016*/ 	.short	0x0428


	//----- nvinfo : EIATTR_CBANK_PARAM_SIZE
	.align		4
.L_236:
        /*0018*/ 	.byte	0x03, 0x19
        /*001a*/ 	.short	0x0428


	//----- nvinfo : EIATTR_KPARAM_INFO
	.align		4
        /*001c*/ 	.byte	0x04, 0x17
        /*001e*/ 	.short	(.L_238 - .L_237)
.L_237:
        /*0020*/ 	.word	0x00000000
        /*0024*/ 	.short	0x0000
        /*0026*/ 	.short	0x0000
        /*0028*/ 	.byte	0x00, 0xf0, 0xa1, 0x10


	//----- nvinfo : EIATTR_MAXREG_COUNT
	.align		4
.L_238:
        /*002c*/ 	.byte	0x03, 0x1b
        /*002e*/ 	.short	0x00ff


	//----- nvinfo : EIATTR_NUM_BARRIERS
	.align		4
        /*0030*/ 	.byte	0x02, 0x4c
        /*0032*/ 	.byte	0x06
	.zero		1


	//----- nvinfo : EIATTR_ANNOTATIONS
	.align		4
        /*0034*/ 	.byte	0x04, 0x55
        /*0036*/ 	.short	(.L_240 - .L_239)


	//   ....[0]....
.L_239:
        /* <DEDUP_REMOVED lines=71> */


	//----- nvinfo : EIATTR_MERCURY_ISA_VERSION
	.align		4
.L_240:
        /*0490*/ 	.byte	0x03, 0x5f
        /*0492*/ 	.short	0x0000


	//----- nvinfo : EIATTR_INT_WARP_WIDE_INSTR_OFFSETS
	.align		4
        /*0494*/ 	.byte	0x04, 0x31
        /*0496*/ 	.short	(.L_242 - .L_241)


	//   ....[0]....
.L_241:
        /*0498*/ 	.word	0x000140c0


	//   ....[1]....
        /*049c*/ 	.word	0x00014140


	//----- nvinfo : EIATTR_COOP_GROUP_MASK_REGIDS
	.align		4
.L_242:
        /*04a0*/ 	.byte	0x04, 0x29
        /*04a2*/ 	.short	(.L_244 - .L_243)


	//   ....[0]....
.L_243:
        /*04a4*/ 	.word	0xffffffff


	//   ....[1]....
        /*04a8*/ 	.word	0xffffffff


	//   ....[2]....
        /*04ac*/ 	.word	0xffffffff


	//   ....[3]....
        /*04b0*/ 	.word	0xffffffff


	//   ....[4]....
        /*04b4*/ 	.word	0xffffffff


	//   ....[5]....
        /*04b8*/ 	.word	0xffffffff


	//   ....[6]....
        /*04bc*/ 	.word	0xffffffff


	//   ....[7]....
        /*04c0*/ 	.word	0xffffffff


	//   ....[8]....
        /*04c4*/ 	.word	0xffffffff


	//   ....[9]....
        /*04c8*/ 	.word	0xffffffff


	//   ....[10]....
        /*04cc*/ 	.word	0xffffffff


	//   ....[11]....
        /*04d0*/ 	.word	0xffffffff


	//   ....[12]....
        /*04d4*/ 	.word	0xffffffff


	//   ....[13]....
        /*04d8*/ 	.word	0xffffffff


	//   ....[14]....
        /*04dc*/ 	.word	0xffffffff


	//   ....[15]....
        /*04e0*/ 	.word	0xffffffff


	//   ....[16]....
        /*04e4*/ 	.word	0xffffffff


	//   ....[17]....
        /*04e8*/ 	.word	0xffffffff


	//   ....[18]....
        /*04ec*/ 	.word	0xffffffff


	//   ....[19]....
        /*04f0*/ 	.word	0xffffffff


	//   ....[20]....
        /*04f4*/ 	.word	0xffffffff


	//   ....[21]....
        /*04f8*/ 	.word	0xffffffff


	//   ....[22]....
        /*04fc*/ 	.word	0xffffffff


	//   ....[23]....
        /*0500*/ 	.word	0xffffffff


	//   ....[24]....
        /*0504*/ 	.word	0xffffffff


	//   ....[25]....
        /*0508*/ 	.word	0xffffffff


	//   ....[26]....
        /*050c*/ 	.word	0xffffffff


	//   ....[27]....
        /*0510*/ 	.word	0xffffffff


	//   ....[28]....
        /*0514*/ 	.word	0xffffffff


	//   ....[29]....
        /*0518*/ 	.word	0xffffffff


	//   ....[30]....
        /*051c*/ 	.word	0xffffffff


	//   ....[31]....
        /*0520*/ 	.word	0xffffffff


	//   ....[32]....
        /*0524*/ 	.word	0xffffffff


	//   ....[33]....
        /*0528*/ 	.word	0xffffffff


	//   ....[34]....
        /*052c*/ 	.word	0xffffffff


	//   ....[35]....
        /*0530*/ 	.word	0xffffffff


	//   ....[36]....
        /*0534*/ 	.word	0xffffffff


	//   ....[37]....
        /*0538*/ 	.word	0xffffffff


	//   ....[38]....
        /*053c*/ 	.word	0xffffffff


	//   ....[39]....
        /*0540*/ 	.word	0xffffffff


	//   ....[40]....
        /*0544*/ 	.word	0xffffffff


	//   ....[41]....
        /*0548*/ 	.word	0xffffffff


	//   ....[42]....
        /*054c*/ 	.word	0xffffffff


	//   ....[43]....
        /*0550*/ 	.word	0xffffffff


	//   ....[44]....
        /*0554*/ 	.word	0xffffffff


	//   ....[45]....
        /*0558*/ 	.word	0xffffffff


	//   ....[46]....
        /*055c*/ 	.word	0xffffffff


	//   ....[47]....
        /*0560*/ 	.word	0xffffffff


	//   ....[48]....
        /*0564*/ 	.word	0xffffffff


	//   ....[49]....
        /*0568*/ 	.word	0xffffffff


	//   ....[50]....
        /*056c*/ 	.word	0xffffffff


	//   ....[51]....
        /*0570*/ 	.word	0xffffffff


	//   ....[52]....
        /*0574*/ 	.word	0xffffffff


	//   ....[53]....
        /*0578*/ 	.word	0xffffffff


	//   ....[54]....
        /*057c*/ 	.word	0xffffffff


	//   ....[55]....
        /*0580*/ 	.word	0xffffffff


	//   ....[56]....
        /*0584*/ 	.word	0xffffffff


	//   ....[57]....
        /*0588*/ 	.word	0xffffffff


	//   ....[58]....
        /*058c*/ 	.word	0xffffffff


	//   ....[59]....
        /*0590*/ 	.word	0xffffffff


	//   ....[60]....
        /*0594*/ 	.word	0xffffffff


	//   ....[61]....
        /*0598*/ 	.word	0xffffffff


	//   ....[62]....
        /*059c*/ 	.word	0xffffffff


	//   ....[63]....
        /*05a0*/ 	.word	0xffffffff


	//   ....[64]....
        /*05a4*/ 	.word	0xffffffff


	//   ....[65]....
        /*05a8*/ 	.word	0xffffffff


	//   ....[66]....
        /*05ac*/ 	.word	0xffffffff


	//   ....[67]....
        /*05b0*/ 	.word	0xffffffff


	//   ....[68]....
        /*05b4*/ 	.word	0xffffffff


	//   ....[69]....
        /*05b8*/ 	.word	0xffffffff


	//   ....[70]....
        /*05bc*/ 	.word	0xffffffff


	//   ....[71]....
        /*05c0*/ 	.word	0xffffffff


	//   ....[72]....
        /*05c4*/ 	.word	0xffffffff


	//   ....[73]....
        /*05c8*/ 	.word	0xffffffff


	//   ....[74]....
        /*05cc*/ 	.word	0xffffffff


	//   ....[75]....
        /*05d0*/ 	.word	0xffffffff


	//   ....[76]....
        /*05d4*/ 	.word	0xffffffff


	//   ....[77]....
        /*05d8*/ 	.word	0xffffffff


	//   ....[78]....
        /*05dc*/ 	.word	0xffffffff


	//   ....[79]....
        /*05e0*/ 	.word	0xffffffff


	//   ....[80]....
        /*05e4*/ 	.word	0xffffffff


	//   ....[81]....
        /*05e8*/ 	.word	0xffffffff


	//   ....[82]....
        /*05ec*/ 	.word	0xffffffff


	//   ....[83]....
        /*05f0*/ 	.word	0xffffffff


	//   ....[84]....
        /*05f4*/ 	.word	0xffffffff


	//   ....[85]....
        /*05f8*/ 	.word	0xffffffff


	//   ....[86]....
        /*05fc*/ 	.word	0xffffffff


	//   ....[87]....
        /*0600*/ 	.word	0xffffffff


	//   ....[88]....
        /*0604*/ 	.word	0xffffffff


	//   ....[89]....
        /*0608*/ 	.word	0xffffffff


	//   ....[90]....
        /*060c*/ 	.word	0xffffffff


	//   ....[91]....
        /*0610*/ 	.word	0xffffffff


	//   ....[92]....
        /*0614*/ 	.word	0xffffffff


	//   ....[93]....
        /*0618*/ 	.word	0xffffffff


	//   ....[94]....
        /*061c*/ 	.word	0xffffffff


	//   ....[95]....
        /*0620*/ 	.word	0xffffffff


	//   ....[96]....
        /*0624*/ 	.word	0xffffffff


	//   ....[97]....
        /*0628*/ 	.word	0xffffffff


	//   ....[98]....
        /*062c*/ 	.word	0xffffffff


	//   ....[99]....
        /*0630*/ 	.word	0xffffffff


	//   ....[100]....
        /*0634*/ 	.word	0xffffffff


	//   ....[101]....
        /*0638*/ 	.word	0xffffffff


	//   ....[102]....
        /*063c*/ 	.word	0xffffffff


	//   ....[103]....
        /*0640*/ 	.word	0xffffffff


	//   ....[104]....
        /*0644*/ 	.word	0xffffffff


	//   ....[105]....
        /*0648*/ 	.word	0xffffffff


	//   ....[106]....
        /*064c*/ 	.word	0xffffffff


	//   ....[107]....
        /*0650*/ 	.word	0xffffffff


	//   ....[108]....
        /*0654*/ 	.word	0xffffffff


	//   ....[109]....
        /*0658*/ 	.word	0xffffffff


	//   ....[110]....
        /*065c*/ 	.word	0xffffffff


	//   ....[111]....
        /*0660*/ 	.word	0xffffffff


	//   ....[112]....
        /*0664*/ 	.word	0xffffffff


	//   ....[113]....
        /*0668*/ 	.word	0xffffffff


	//   ....[114]....
        /*066c*/ 	.word	0xffffffff


	//   ....[115]....
        /*0670*/ 	.word	0xffffffff


	//   ....[116]....
        /*0674*/ 	.word	0xffffffff


	//   ....[117]....
        /*0678*/ 	.word	0xffffffff


	//   ....[118]....
        /*067c*/ 	.word	0xffffffff


	//   ....[119]....
        /*0680*/ 	.word	0xffffffff


	//   ....[120]....
        /*0684*/ 	.word	0xffffffff


	//   ....[121]....
        /*0688*/ 	.word	0xffffffff


	//   ....[122]....
        /*068c*/ 	.word	0xffffffff


	//   ....[123]....
        /*0690*/ 	.word	0xffffffff


	//   ....[124]....
        /*0694*/ 	.word	0xffffffff


	//   ....[125]....
        /*0698*/ 	.word	0xffffffff


	//   ....[126]....
        /*069c*/ 	.word	0xffffffff


	//   ....[127]....
        /*06a0*/ 	.word	0xffffffff


	//   ....[128]....
        /*06a4*/ 	.word	0xffffffff


	//   ....[129]....
        /*06a8*/ 	.word	0xffffffff


	//   ....[130]....
        /*06ac*/ 	.word	0xffffffff


	//   ....[131]....
        /*06b0*/ 	.word	0xffffffff


	//   ....[132]....
        /*06b4*/ 	.word	0xffffffff


	//   ....[133]....
        /*06b8*/ 	.word	0xffffffff


	//   ....[134]....
        /*06bc*/ 	.word	0xffffffff


	//   ....[135]....
        /*06c0*/ 	.word	0xffffffff


	//   ....[136]....
        /*06c4*/ 	.word	0xffffffff


	//   ....[137]....
        /*06c8*/ 	.word	0xffffffff


	//   ....[138]....
        /*06cc*/ 	.word	0xffffffff


	//   ....[139]....
        /*06d0*/ 	.word	0xffffffff


	//   ....[140]....
        /*06d4*/ 	.word	0xffffffff


	//   ....[141]....
        /*06d8*/ 	.word	0xffffffff


	//   ....[142]....
        /*06dc*/ 	.word	0xffffffff


	//   ....[143]....
        /*06e0*/ 	.word	0xffffffff


	//   ....[144]....
        /*06e4*/ 	.word	0xffffffff


	//   ....[145]....
        /*06e8*/ 	.word	0xffffffff


	//   ....[146]....
        /*06ec*/ 	.word	0xffffffff


	//   ....[147]....
        /*06f0*/ 	.word	0xffffffff


	//   ....[148]....
        /*06f4*/ 	.word	0xffffffff


	//   ....[149]....
        /*06f8*/ 	.word	0xffffffff


	//   ....[150]....
        /*06fc*/ 	.word	0xffffffff


	//   ....[151]....
        /*0700*/ 	.word	0xffffffff


	//   ....[152]....
        /*0704*/ 	.word	0xffffffff


	//   ....[153]....
        /*0708*/ 	.word	0xffffffff


	//   ....[154]....
        /*070c*/ 	.word	0xffffffff


	//   ....[155]....
        /*0710*/ 	.word	0xffffffff


	//   ....[156]....
        /*0714*/ 	.word	0xffffffff


	//   ....[157]....
        /*0718*/ 	.word	0xffffffff


	//   ....[158]....
        /*071c*/ 	.word	0xffffffff


	//   ....[159]....
        /*0720*/ 	.word	0xffffffff


	//   ....[160]....
        /*0724*/ 	.word	0xffffffff


	//   ....[161]....
        /*0728*/ 	.word	0xffffffff


	//   ....[162]....
        /*072c*/ 	.word	0xffffffff


	//   ....[163]....
        /*0730*/ 	.word	0xffffffff


	//   ....[164]....
        /*0734*/ 	.word	0xffffffff


	//   ....[165]....
        /*0738*/ 	.word	0xffffffff


	//   ....[166]....
        /*073c*/ 	.word	0xffffffff


	//   ....[167]....
        /*0740*/ 	.word	0xffffffff


	//   ....[168]....
        /*0744*/ 	.word	0xffffffff


	//   ....[169]....
        /*0748*/ 	.word	0xffffffff


	//   ....[170]....
        /*074c*/ 	.word	0xffffffff


	//   ....[171]....
        /*0750*/ 	.word	0xffffffff


	//   ....[172]....
        /*0754*/ 	.word	0xffffffff


	//   ....[173]....
        /*0758*/ 	.word	0xffffffff


	//   ....[174]....
        /*075c*/ 	.word	0xffffffff


	//   ....[175]....
        /*0760*/ 	.word	0xffffffff


	//   ....[176]....
        /*0764*/ 	.word	0xffffffff


	//   ....[177]....
        /*0768*/ 	.word	0xffffffff


	//   ....[178]....
        /*076c*/ 	.word	0xffffffff


	//   ....[179]....
        /*0770*/ 	.word	0xffffffff


	//   ....[180]....
        /*0774*/ 	.word	0xffffffff


	//   ....[181]....
        /*0778*/ 	.word	0xffffffff


	//   ....[182]....
        /*077c*/ 	.word	0xffffffff


	//   ....[183]....
        /*0780*/ 	.word	0xffffffff


	//   ....[184]....
        /*0784*/ 	.word	0xffffffff


	//   ....[185]....
        /*0788*/ 	.word	0xffffffff


	//   ....[186]....
        /*078c*/ 	.word	0xffffffff


	//   ....[187]....
        /*0790*/ 	.word	0xffffffff


	//   ....[188]....
        /*0794*/ 	.word	0xffffffff


	//   ....[189]....
        /*0798*/ 	.word	0xffffffff


	//   ....[190]....
        /*079c*/ 	.word	0xffffffff


	//   ....[191]....
        /*07a0*/ 	.word	0xffffffff


	//   ....[192]....
        /*07a4*/ 	.word	0xffffffff


	//   ....[193]....
        /*07a8*/ 	.word	0xffffffff


	//   ....[194]....
        /*07ac*/ 	.word	0xffffffff


	//   ....[195]....
        /*07b0*/ 	.word	0xffffffff


	//   ....[196]....
        /*07b4*/ 	.word	0xffffffff


	//   ....[197]....
        /*07b8*/ 	.word	0xffffffff


	//   ....[198]....
        /*07bc*/ 	.word	0xffffffff


	//   ....[199]....
        /*07c0*/ 	.word	0xffffffff


	//   ....[200]....
        /*07c4*/ 	.word	0xffffffff


	//   ....[201]....
        /*07c8*/ 	.word	0xffffffff


	//   ....[202]....
        /*07cc*/ 	.word	0xffffffff


	//   ....[203]....
        /*07d0*/ 	.word	0xffffffff


	//   ....[204]....
        /*07d4*/ 	.word	0xffffffff


	//   ....[205]....
        /*07d8*/ 	.word	0xffffffff


	//   ....[206]....
        /*07dc*/ 	.word	0xffffffff


	//   ....[207]....
        /*07e0*/ 	.word	0xffffffff


	//   ....[208]....
        /*07e4*/ 	.word	0xffffffff


	//   ....[209]....
        /*07e8*/ 	.word	0xffffffff


	//   ....[210]....
        /*07ec*/ 	.word	0xffffffff


	//   ....[211]....
        /*07f0*/ 	.word	0xffffffff


	//   ....[212]....
        /*07f4*/ 	.word	0xffffffff


	//   ....[213]....
        /*07f8*/ 	.word	0xffffffff


	//   ....[214]....
        /*07fc*/ 	.word	0xffffffff


	//   ....[215]....
        /*0800*/ 	.word	0xffffffff


	//   ....[216]....
        /*0804*/ 	.word	0xffffffff


	//   ....[217]....
        /*0808*/ 	.word	0xffffffff


	//   ....[218]....
        /*080c*/ 	.word	0xffffffff


	//   ....[219]....
        /*0810*/ 	.word	0xffffffff


	//   ....[220]....
        /*0814*/ 	.word	0xffffffff


	//   ....[221]....
        /*0818*/ 	.word	0xffffffff


	//   ....[222]....
        /*081c*/ 	.word	0xffffffff


	//   ....[223]....
        /*0820*/ 	.word	0xffffffff


	//   ....[224]....
        /*0824*/ 	.word	0xffffffff


	//   ....[225]....
        /*0828*/ 	.word	0xffffffff


	//   ....[226]....
        /*082c*/ 	.word	0xffffffff


	//   ....[227]....
        /*0830*/ 	.word	0xffffffff


	//   ....[228]....
        /*0834*/ 	.word	0xffffffff


	//   ....[229]....
        /*0838*/ 	.word	0xffffffff


	//   ....[230]....
        /*083c*/ 	.word	0xffffffff


	//   ....[231]....
        /*0840*/ 	.word	0xffffffff


	//   ....[232]....
        /*0844*/ 	.word	0xffffffff


	//   ....[233]....
        /*0848*/ 	.word	0xffffffff


	//   ....[234]....
        /*084c*/ 	.word	0xffffffff


	//   ....[235]....
        /*0850*/ 	.word	0xffffffff


	//   ....[236]....
        /*0854*/ 	.word	0xffffffff


	//   ....[237]....
        /*0858*/ 	.word	0xffffffff


	//   ....[238]....
        /*085c*/ 	.word	0xffffffff


	//   ....[239]....
        /*0860*/ 	.word	0xffffffff


	//   ....[240]....
        /*0864*/ 	.word	0xffffffff


	//   ....[241]....
        /*0868*/ 	.word	0xffffffff


	//   ....[242]....
        /*086c*/ 	.word	0xffffffff


	//   ....[243]....
        /*0870*/ 	.word	0xffffffff


	//   ....[244]....
        /*0874*/ 	.word	0xffffffff


	//   ....[245]....
        /*0878*/ 	.word	0xffffffff


	//   ....[246]....
        /*087c*/ 	.word	0xffffffff


	//   ....[247]....
        /*0880*/ 	.word	0xffffffff


	//   ....[248]....
        /*0884*/ 	.word	0xffffffff


	//   ....[249]....
        /*0888*/ 	.word	0xffffffff


	//   ....[250]....
        /*088c*/ 	.word	0xffffffff


	//   ....[251]....
        /*0890*/ 	.word	0xffffffff


	//   ....[252]....
        /*0894*/ 	.word	0xffffffff


	//   ....[253]....
        /*0898*/ 	.word	0xffffffff


	//   ....[254]....
        /*089c*/ 	.word	0xffffffff


	//   ....[255]....
        /*08a0*/ 	.word	0xffffffff


	//   ....[0]....
        /*08a4*/ 	.word	0xffffffff


	//   ....[1]....
        /*08a8*/ 	.word	0xffffffff


	//   ....[2]....
        /*08ac*/ 	.word	0xffffffff


	//   ....[3]....
        /*08b0*/ 	.word	0xffffffff


	//   ....[4]....
        /*08b4*/ 	.word	0xffffffff


	//   ....[5]....
        /*08b8*/ 	.word	0xffffffff


	//   ....[6]....
        /*08bc*/ 	.word	0xffffffff


	//   ....[7]....
        /*08c0*/ 	.word	0xffffffff


	//   ....[8]....
        /*08c4*/ 	.word	0xffffffff


	//   ....[9]....
        /*08c8*/ 	.word	0xffffffff


	//   ....[10]....
        /*08cc*/ 	.word	0xffffffff


	//   ....[11]....
        /*08d0*/ 	.word	0xffffffff


	//   ....[12]....
        /*08d4*/ 	.word	0xffffffff


	//   ....[13]....
        /*08d8*/ 	.word	0xffffffff


	//   ....[14]....
        /*08dc*/ 	.word	0xffffffff


	//   ....[15]....
        /*08e0*/ 	.word	0xffffffff


	//   ....[16]....
        /*08e4*/ 	.word	0xffffffff


	//   ....[17]....
        /*08e8*/ 	.word	0xffffffff


	//   ....[18]....
        /*08ec*/ 	.word	0xffffffff


	//   ....[19]....
        /*08f0*/ 	.word	0xffffffff


	//   ....[20]....
        /*08f4*/ 	.word	0xffffffff


	//   ....[21]....
        /*08f8*/ 	.word	0xffffffff


	//   ....[22]....
        /*08fc*/ 	.word	0xffffffff


	//   ....[23]....
        /*0900*/ 	.word	0xffffffff


	//   ....[24]....
        /*0904*/ 	.word	0xffffffff


	//   ....[25]....
        /*0908*/ 	.word	0xffffffff


	//   ....[26]....
        /*090c*/ 	.word	0xffffffff


	//   ....[27]....
        /*0910*/ 	.word	0xffffffff


	//   ....[28]....
        /*0914*/ 	.word	0xffffffff


	//   ....[29]....
        /*0918*/ 	.word	0xffffffff


	//   ....[30]....
        /*091c*/ 	.word	0xffffffff


	//   ....[31]....
        /*0920*/ 	.word	0xffffffff


	//   ....[32]....
        /*0924*/ 	.word	0xffffffff


	//   ....[33]....
        /*0928*/ 	.word	0xffffffff


	//   ....[34]....
        /*092c*/ 	.word	0xffffffff


	//   ....[35]....
        /*0930*/ 	.word	0xffffffff


	//   ....[36]....
        /*0934*/ 	.word	0xffffffff


	//   ....[37]....
        /*0938*/ 	.word	0xffffffff


	//   ....[38]....
        /*093c*/ 	.word	0xffffffff


	//   ....[39]....
        /*0940*/ 	.word	0xffffffff


	//   ....[40]....
        /*0944*/ 	.word	0xffffffff


	//   ....[41]....
        /*0948*/ 	.word	0xffffffff


	//   ....[42]....
        /*094c*/ 	.word	0xffffffff


	//   ....[43]....
        /*0950*/ 	.word	0xffffffff


	//   ....[44]....
        /*0954*/ 	.word	0xffffffff


	//   ....[45]....
        /*0958*/ 	.word	0xffffffff


	//   ....[46]....
        /*095c*/ 	.word	0xffffffff


	//   ....[47]....
        /*0960*/ 	.word	0xffffffff


	//   ....[48]....
        /*0964*/ 	.word	0xffffffff


	//   ....[49]....
        /*0968*/ 	.word	0xffffffff


	//   ....[50]....
        /*096c*/ 	.word	0xffffffff


	//   ....[51]....
        /*0970*/ 	.word	0xffffffff


	//   ....[52]....
        /*0974*/ 	.word	0xffffffff


	//   ....[53]....
        /*0978*/ 	.word	0xffffffff


	//   ....[54]....
        /*097c*/ 	.word	0xffffffff


	//   ....[55]....
        /*0980*/ 	.word	0xffffffff


	//   ....[56]....
        /*0984*/ 	.word	0xffffffff


	//   ....[57]....
        /*0988*/ 	.word	0xffffffff


	//   ....[58]....
        /*098c*/ 	.word	0xffffffff


	//   ....[59]....
        /*0990*/ 	.word	0xffffffff


	//   ....[60]....
        /*0994*/ 	.word	0xffffffff


	//   ....[61]....
        /*0998*/ 	.word	0xffffffff


	//   ....[62]....
        /*099c*/ 	.word	0xffffffff


	//   ....[63]....
        /*09a0*/ 	.word	0xffffffff


	//   ....[64]....
        /*09a4*/ 	.word	0xffffffff


	//   ....[65]....
        /*09a8*/ 	.word	0xffffffff


	//   ....[66]....
        /*09ac*/ 	.word	0xffffffff


	//   ....[67]....
        /*09b0*/ 	.word	0xffffffff


	//   ....[68]....
        /*09b4*/ 	.word	0xffffffff


	//   ....[69]....
        /*09b8*/ 	.word	0xffffffff


	//   ....[70]....
        /*09bc*/ 	.word	0xffffffff


	//----- nvinfo : EIATTR_COOP_GROUP_INSTR_OFFSETS
	.align		4
.L_244:
        /*09c0*/ 	.byte	0x04, 0x28
        /*09c2*/ 	.short	(.L_246 - .L_245)


	//   ....[0]....
.L_245:
        /*09c4*/ 	.word	0x00000050


	//   ....[1]....
        /*09c8*/ 	.word	0x00001360


	//   ....[2]....
        /*09cc*/ 	.word	0x00001380


	//   ....[3]....
        /*09d0*/ 	.word	0x000014d0


	//   ....[4]....
        /*09d4*/ 	.word	0x000014e0


	//   ....[5]....
        /*09d8*/ 	.word	0x000015c0


	//   ....[6]....
        /*09dc*/ 	.word	0x000015e0


	//   ....[7]....
        /*09e0*/ 	.word	0x000016c0


	//   ....[8]....
        /*09e4*/ 	.word	0x000016d0


	//   ....[9]....
        /*09e8*/ 	.word	0x000017b0


	//   ....[10]....
        /*09ec*/ 	.word	0x000017d0


	//   ....[11]....
        /*09f0*/ 	.word	0x000018b0


	//   ....[12]....
        /*09f4*/ 	.word	0x000018c0


	//   ....[13]....
        /*09f8*/ 	.word	0x000019a0


	//   ....[14]....
        /*09fc*/ 	.word	0x000019c0


	//   ....[15]....
        /*0a00*/ 	.word	0x00001aa0


	//   ....[16]....
        /*0a04*/ 	.word	0x00001ab0


	//   ....[17]....
        /*0a08*/ 	.word	0x00001f70


	//   ....[18]....
        /*0a0c*/ 	.word	0x00001f90


	//   ....[19]....
        /*0a10*/ 	.word	0x00001fb0


	//   ....[20]....
        /*0a14*/ 	.word	0x00001fd0


	//   ....[21]....
        /*0a18*/ 	.word	0x00001ff0


	//   ....[22]....
        /*0a1c*/ 	.word	0x00002000


	//   ....[23]....
        /*0a20*/ 	.word	0x00002020


	//   ....[24]....
        /*0a24*/ 	.word	0x00002040


	//   ....[25]....
        /*0a28*/ 	.word	0x000020b0


	//   ....[26]....
        /*0a2c*/ 	.word	0x000020f0


	//   ....[27]....
        /*0a30*/ 	.word	0x00002140


	//   ....[28]....
        /*0a34*/ 	.word	0x00002180


	//   ....[29]....
        /*0a38*/ 	.word	0x00002190


	//   ....[30]....
        /*0a3c*/ 	.word	0x000021b0


	//   ....[31]....
        /*0a40*/ 	.word	0x00002300


	//   ....[32]....
        /*0a44*/ 	.word	0x00002310


	//   ....[33]....
        /*0a48*/ 	.word	0x00002320


	//   ....[34]....
        /*0a4c*/ 	.word	0x00002370


	//   ....[35]....
        /*0a50*/ 	.word	0x00002380


	//   ....[36]....
        /*0a54*/ 	.word	0x00002390


	//   ....[37]....
        /*0a58*/ 	.word	0x000023a0


	//   ....[38]....
        /*0a5c*/ 	.word	0x000023b0


	//   ....[39]....
        /*0a60*/ 	.word	0x000023c0


	//   ....[40]....
        /*0a64*/ 	.word	0x000023e0


	//   ....[41]....
        /*0a68*/ 	.word	0x000023f0


	//   ....[42]....
        /*0a6c*/ 	.word	0x00002410


	//   ....[43]....
        /*0a70*/ 	.word	0x00002490


	//   ....[44]....
        /*0a74*/ 	.word	0x000024b0


	//   ....[45]....
        /*0a78*/ 	.word	0x00003f90


	//   ....[46]....
        /*0a7c*/ 	.word	0x00003fb0


	//   ....[47]....
        /*0a80*/ 	.word	0x00003fc0


	//   ....[48]....
        /*0a84*/ 	.word	0x00003fd0


	//   ....[49]....
        /*0a88*/ 	.word	0x00003fe0


	//   ....[50]....
        /*0a8c*/ 	.word	0x00003ff0


	//   ....[51]....
        /*0a90*/ 	.word	0x00004000


	//   ....[52]....
        /*0a94*/ 	.word	0x00004010


	//   ....[53]....
        /*0a98*/ 	.word	0x00004030


	//   ....[54]....
        /*0a9c*/ 	.word	0x00004060


	//   ....[55]....
        /*0aa0*/ 	.word	0x00004080


	//   ....[56]....
        /*0aa4*/ 	.word	0x000040a0


	//   ....[57]....
        /*0aa8*/ 	.word	0x00004100


	//   ....[58]....
        /*0aac*/ 	.word	0x00004110


	//   ....[59]....
        /*0ab0*/ 	.word	0x000042c0


	//   ....[60]....
        /*0ab4*/ 	.word	0x00004680


	//   ....[61]....
        /*0ab8*/ 	.word	0x00004690


	//   ....[62]....
        /*0abc*/ 	.word	0x000046a0


	//   ....[63]....
        /*0ac0*/ 	.word	0x00005820


	//   ....[64]....
        /*0ac4*/ 	.word	0x00005850


	//   ....[65]....
        /*0ac8*/ 	.word	0x00005870


	//   ....[66]....
        /*0acc*/ 	.word	0x00005880


	//   ....[67]....
        /*0ad0*/ 	.word	0x000058b0


	//   ....[68]....
        /*0ad4*/ 	.word	0x000058d0


	//   ....[69]....
        /*0ad8*/ 	.word	0x000058f0


	//   ....[70]....
        /*0adc*/ 	.word	0x00005900


	//   ....[71]....
        /*0ae0*/ 	.word	0x000084e0


	//   ....[72]....
        /*0ae4*/ 	.word	0x00008500


	//   ....[73]....
        /*0ae8*/ 	.word	0x00008510


	//   ....[74]....
        /*0aec*/ 	.word	0x00008520


	//   ....[75]....
        /*0af0*/ 	.word	0x00008530


	//   ....[76]....
        /*0af4*/ 	.word	0x00008540


	//   ....[77]....
        /*0af8*/ 	.word	0x00008550


	//   ....[78]....
        /*0afc*/ 	.word	0x00008560


	//   ....[79]....
        /*0b00*/ 	.word	0x00008570


	//   ....[80]....
        /*0b04*/ 	.word	0x00008580


	//   ....[81]....
        /*0b08*/ 	.word	0x00008590


	//   ....[82]....
        /*0b0c*/ 	.word	0x000085a0


	//   ....[83]....
        /*0b10*/ 	.word	0x000085b0


	//   ....[84]....
        /*0b14*/ 	.word	0x000085c0


	//   ....[85]....
        /*0b18*/ 	.word	0x0000a0a0


	//   ....[86]....
        /*0b1c*/ 	.word	0x0000a0c0


	//   ....[87]....
        /*0b20*/ 	.word	0x0000a120


	//   ....[88]....
        /*0b24*/ 	.word	0x0000a130


	//   ....[89]....
        /*0b28*/ 	.word	0x0000a170


	//   ....[90]....
        /*0b2c*/ 	.word	0x0000a180


	//   ....[91]....
        /*0b30*/ 	.word	0x0000a1c0


	//   ....[92]....
        /*0b34*/ 	.word	0x0000a1d0


	//   ....[93]....
        /*0b38*/ 	.word	0x0000a210


	//   ....[94]....
        /*0b3c*/ 	.word	0x0000a220


	//   ....[95]....
        /*0b40*/ 	.word	0x0000a260


	//   ....[96]....
        /*0b44*/ 	.word	0x0000a270


	//   ....[97]....
        /*0b48*/ 	.word	0x0000a280


	//   ....[98]....
        /*0b4c*/ 	.word	0x0000a290


	//   ....[99]....
        /*0b50*/ 	.word	0x0000a420


	//   ....[100]....
        /*0b54*/ 	.word	0x0000a7d0


	//   ....[101]....
        /*0b58*/ 	.word	0x0000a7e0


	//   ....[102]....
        /*0b5c*/ 	.word	0x0000a7f0


	//   ....[103]....
        /*0b60*/ 	.word	0x0000b1d0


	//   ....[104]....
        /*0b64*/ 	.word	0x0000b370


	//   ....[105]....
        /*0b68*/ 	.word	0x0000b890


	//   ....[106]....
        /*0b6c*/ 	.word	0x0000b970


	//   ....[107]....
        /*0b70*/ 	.word	0x0000b9f0


	//   ....[108]....
        /*0b74*/ 	.word	0x0000ba20


	//   ....[109]....
        /*0b78*/ 	.word	0x0000bae0


	//   ....[110]....
        /*0b7c*/ 	.word	0x0000bb00


	//   ....[111]....
        /*0b80*/ 	.word	0x0000e900


	//   ....[112]....
        /*0b84*/ 	.word	0x0000e920


	//   ....[113]....
        /*0b88*/ 	.word	0x0000e950


	//   ....[114]....
        /*0b8c*/ 	.word	0x0000e970


	//   ....[115]....
        /*0b90*/ 	.word	0x0000e990


	//   ....[116]....
        /*0b94*/ 	.word	0x0000e9b0


	//   ....[117]....
        /*0b98*/ 	.word	0x0000e9d0


	//   ....[118]....
        /*0b9c*/ 	.word	0x0000e9f0


	//   ....[119]....
        /*0ba0*/ 	.word	0x0000ea10


	//   ....[120]....
        /*0ba4*/ 	.word	0x0000ea30


	//   ....[121]....
        /*0ba8*/ 	.word	0x0000ea50


	//   ....[122]....
        /*0bac*/ 	.word	0x0000ea70


	//   ....[123]....
        /*0bb0*/ 	.word	0x0000ea90


	//   ....[124]....
        /*0bb4*/ 	.word	0x0000ec60


	//   ....[125]....
        /*0bb8*/ 	.word	0x000103f0


	//   ....[126]....
        /*0bbc*/ 	.word	0x00010410


	//   ....[127]....
        /*0bc0*/ 	.word	0x00010470


	//   ....[128]....
        /*0bc4*/ 	.word	0x00010480


	//   ....[129]....
        /*0bc8*/ 	.word	0x000104c0


	//   ....[130]....
        /*0bcc*/ 	.word	0x000104d0


	//   ....[131]....
        /*0bd0*/ 	.word	0x00010510


	//   ....[132]....
        /*0bd4*/ 	.word	0x00010520


	//   ....[133]....
        /*0bd8*/ 	.word	0x00010560


	//   ....[134]....
        /*0bdc*/ 	.word	0x00010570


	//   ....[135]....
        /*0be0*/ 	.word	0x000105b0


	//   ....[136]....
        /*0be4*/ 	.word	0x000105c0


	//   ....[137]....
        /*0be8*/ 	.word	0x000105d0


	//   ....[138]....
        /*0bec*/ 	.word	0x000105e0


	//   ....[139]....
        /*0bf0*/ 	.word	0x00010db0


	//   ....[140]....
        /*0bf4*/ 	.word	0x00010dc0


	//   ....[141]....
        /*0bf8*/ 	.word	0x00010df0


	//   ....[142]....
        /*0bfc*/ 	.word	0x00010e00


	//   ....[143]....
        /*0c00*/ 	.word	0x00010e10


	//   ....[144]....
        /*0c04*/ 	.word	0x00010e40


	//   ....[145]....
        /*0c08*/ 	.word	0x00010e60


	//   ....[146]....
        /*0c0c*/ 	.word	0x00010e90


	//   ....[147]....
        /*0c10*/ 	.word	0x000138c0


	//   ....[148]....
        /*0c14*/ 	.word	0x00013930


	//   ....[149]....
        /*0c18*/ 	.word	0x00013940


	//   ....[150]....
        /*0c1c*/ 	.word	0x00013950


	//   ....[151]....
        /*0c20*/ 	.word	0x00013980


	//   ....[152]....
        /*0c24*/ 	.word	0x000139a0


	//   ....[153]....
        /*0c28*/ 	.word	0x000139b0


	//   ....[154]....
        /*0c2c*/ 	.word	0x000139c0


	//   ....[155]....
        /*0c30*/ 	.word	0x00014730


	//   ....[156]....
        /*0c34*/ 	.word	0x00014b60


	//   ....[157]....
        /*0c38*/ 	.word	0x00014b80


	//   ....[158]....
        /*0c3c*/ 	.word	0x00014b90


	//   ....[159]....
        /*0c40*/ 	.word	0x00014ba0


	//   ....[160]....
        /*0c44*/ 	.word	0x00014bb0


	//   ....[161]....
        /*0c48*/ 	.word	0x00014bc0


	//   ....[162]....
        /*0c4c*/ 	.word	0x00014bd0


	//   ....[163]....
        /*0c50*/ 	.word	0x00014be0


	//   ....[164]....
        /*0c54*/ 	.word	0x00014d50


	//   ....[165]....
        /*0c58*/ 	.word	0x00014d80


	//   ....[166]....
        /*0c5c*/ 	.word	0x00014d90


	//   ....[167]....
        /*0c60*/ 	.word	0x00014da0


	//   ....[168]....
        /*0c64*/ 	.word	0x00014dc0


	//   ....[169]....
        /*0c68*/ 	.word	0x00014de0


	//   ....[170]....
        /*0c6c*/ 	.word	0x00014e70


	//   ....[171]....
        /*0c70*/ 	.word	0x00014ea0


	//   ....[172]....
        /*0c74*/ 	.word	0x00014f30


	//   ....[173]....
        /*0c78*/ 	.word	0x00014f60


	//   ....[174]....
        /*0c7c*/ 	.word	0x00014f70


	//   ....[175]....
        /*0c80*/ 	.word	0x00014f80


	//   ....[176]....
        /*0c84*/ 	.word	0x00014f90


	//   ....[177]....
        /*0c88*/ 	.word	0x00014fa0


	//   ....[178]....
        /*0c8c*/ 	.word	0x000150f0


	//   ....[179]....
        /*0c90*/ 	.word	0x00015100


	//   ....[180]....
        /*0c94*/ 	.word	0x00015600


	//   ....[181]....
        /*0c98*/ 	.word	0x00015620


	//   ....[182]....
        /*0c9c*/ 	.word	0x00015710


	//   ....[183]....
        /*0ca0*/ 	.word	0x00015720


	//   ....[184]....
        /*0ca4*/ 	.word	0x000157a0


	//   ....[185]....
        /*0ca8*/ 	.word	0x000157c0


	//   ....[186]....
        /*0cac*/ 	.word	0x00015840


	//   ....[187]....
        /*0cb0*/ 	.word	0x00015850


	//   ....[188]....
        /*0cb4*/ 	.word	0x000158d0


	//   ....[189]....
        /*0cb8*/ 	.word	0x000158f0


	//   ....[190]....
        /*0cbc*/ 	.word	0x00015970


	//   ....[191]....
        /*0cc0*/ 	.word	0x00015980


	//   ....[192]....
        /*0cc4*/ 	.word	0x00015a00


	//   ....[193]....
        /*0cc8*/ 	.word	0x00015a20


	//   ....[194]....
        /*0ccc*/ 	.word	0x00015aa0


	//   ....[195]....
        /*0cd0*/ 	.word	0x00015ab0


	//   ....[196]....
        /*0cd4*/ 	.word	0x00015bc0


	//   ....[197]....
        /*0cd8*/ 	.word	0x00015cb0


	//   ....[198]....
        /*0cdc*/ 	.word	0x00015d20


	//   ....[199]....
        /*0ce0*/ 	.word	0x00015d90


	//   ....[200]....
        /*0ce4*/ 	.word	0x00015df0


	//   ....[201]....
        /*0ce8*/ 	.word	0x00015e60


	//   ....[202]....
        /*0cec*/ 	.word	0x00015ed0


	//   ....[203]....
        /*0cf0*/ 	.word	0x00015f40


	//   ....[204]....
        /*0cf4*/ 	.word	0x00015fa0


	//   ....[205]....
        /*0cf8*/ 	.word	0x00016010


	//   ....[206]....
        /*0cfc*/ 	.word	0x00016080


	//   ....[207]....
        /*0d00*/ 	.word	0x000160f0


	//   ....[208]....
        /*0d04*/ 	.word	0x00016150


	//   ....[209]....
        /*0d08*/ 	.word	0x000161c0


	//   ....[210]....
        /*0d0c*/ 	.word	0x00016230


	//   ....[211]....
        /*0d10*/ 	.word	0x000162a0


	//   ....[212]....
        /*0d14*/ 	.word	0x00016300


	//   ....[213]....
        /*0d18*/ 	.word	0x00016370


	//   ....[214]....
        /*0d1c*/ 	.word	0x000163e0


	//   ....[215]....
        /*0d20*/ 	.word	0x00016490


	//   ....[216]....
        /*0d24*/ 	.word	0x000164f0


	//   ....[217]....
        /*0d28*/ 	.word	0x000165a0


	//   ....[218]....
        /*0d2c*/ 	.word	0x00016600


	//   ....[219]....
        /*0d30*/ 	.word	0x000166b0


	//   ....[220]....
        /*0d34*/ 	.word	0x00016710


	//   ....[221]....
        /*0d38*/ 	.word	0x000167c0


	//   ....[222]....
        /*0d3c*/ 	.word	0x00016820


	//   ....[223]....
        /*0d40*/ 	.word	0x000168d0


	//   ....[224]....
        /*0d44*/ 	.word	0x00016930


	//   ....[225]....
        /*0d48*/ 	.word	0x000169e0


	//   ....[226]....
        /*0d4c*/ 	.word	0x00016a40


	//   ....[227]....
        /*0d50*/ 	.word	0x00016aa0


	//   ....[228]....
        /*0d54*/ 	.word	0x00016b00


	//   ....[229]....
        /*0d58*/ 	.word	0x00016ee0


	//   ....[230]....
        /*0d5c*/ 	.word	0x000172c0


	//   ....[231]....
        /*0d60*/ 	.word	0x00017d60


	//   ....[232]....
        /*0d64*/ 	.word	0x00017db0


	//   ....[233]....
        /*0d68*/ 	.word	0x00017e00


	//   ....[234]....
        /*0d6c*/ 	.word	0x00017e50


	//   ....[235]....
        /*0d70*/ 	.word	0x00017ea0


	//   ....[236]....
        /*0d74*/ 	.word	0x00017ef0


	//   ....[237]....
        /*0d78*/ 	.word	0x00017f40


	//   ....[238]....
        /*0d7c*/ 	.word	0x00017f90


	//   ....[239]....
        /*0d80*/ 	.word	0x00018000


	//   ....[240]....
        /*0d84*/ 	.word	0x00018070


	//   ....[241]....
        /*0d88*/ 	.word	0x00018120


	//   ....[242]....
        /*0d8c*/ 	.word	0x00018180


	//   ....[243]....
        /*0d90*/ 	.word	0x00018230


	//   ....[244]....
        /*0d94*/ 	.word	0x00018290


	//   ....[245]....
        /*0d98*/ 	.word	0x00018340


	//   ....[246]....
        /*0d9c*/ 	.word	0x000183a0


	//   ....[247]....
        /*0da0*/ 	.word	0x00018450


	//   ....[248]....
        /*0da4*/ 	.word	0x000184b0


	//   ....[249]....
        /*0da8*/ 	.word	0x00018560


	//   ....[250]....
        /*0dac*/ 	.word	0x000185c0


	//   ....[251]....
        /*0db0*/ 	.word	0x00018670


	//   ....[252]....
        /*0db4*/ 	.word	0x000186d0


	//   ....[253]....
        /*0db8*/ 	.word	0x00018740


	//   ....[254]....
        /*0dbc*/ 	.word	0x000187b0


	//   ....[255]....
        /*0dc0*/ 	.word	0x00018860


	//   ....[0]....
        /*0dc4*/ 	.word	0x000188c0


	//   ....[1]....
        /*0dc8*/ 	.word	0x00018970


	//   ....[2]....
        /*0dcc*/ 	.word	0x000189d0


	//   ....[3]....
        /*0dd0*/ 	.word	0x00018a80


	//   ....[4]....
        /*0dd4*/ 	.word	0x00018ae0


	//   ....[5]....
        /*0dd8*/ 	.word	0x00018b90


	//   ....[6]....
        /*0ddc*/ 	.word	0x00018bf0


	//   ....[7]....
        /*0de0*/ 	.word	0x00018ca0


	//   ....[8]....
        /*0de4*/ 	.word	0x00018d00


	//   ....[9]....
        /*0de8*/ 	.word	0x00018db0


	//   ....[10]....
        /*0dec*/ 	.word	0x00018e10


	//   ....[11]....
        /*0df0*/ 	.word	0x00018e80


	//   ....[12]....
        /*0df4*/ 	.word	0x00018ef0


	//   ....[13]....
        /*0df8*/ 	.word	0x000192d0


	//   ....[14]....
        /*0dfc*/ 	.word	0x000196c0


	//   ....[15]....
        /*0e00*/ 	.word	0x0001a1e0


	//   ....[16]....
        /*0e04*/ 	.word	0x0001a220


	//   ....[17]....
        /*0e08*/ 	.word	0x0001a270


	//   ....[18]....
        /*0e0c*/ 	.word	0x0001a2b0


	//   ....[19]....
        /*0e10*/ 	.word	0x0001a300


	//   ....[20]....
        /*0e14*/ 	.word	0x0001a340


	//   ....[21]....
        /*0e18*/ 	.word	0x0001a390


	//   ....[22]....
        /*0e1c*/ 	.word	0x0001a3d0


	//   ....[23]....
        /*0e20*/ 	.word	0x0001a420


	//   ....[24]....
        /*0e24*/ 	.word	0x0001a490


	//   ....[25]....
        /*0e28*/ 	.word	0x0001a500


	//   ....[26]....
        /*0e2c*/ 	.word	0x0001a5b0


	//   ....[27]....
        /*0e30*/ 	.word	0x0001a610


	//   ....[28]....
        /*0e34*/ 	.word	0x0001a6c0


	//   ....[29]....
        /*0e38*/ 	.word	0x0001a720


	//   ....[30]....
        /*0e3c*/ 	.word	0x0001a7d0


	//   ....[31]....
        /*0e40*/ 	.word	0x0001a830


	//   ....[32]....
        /*0e44*/ 	.word	0x0001a8e0


	//   ....[33]....
        /*0e48*/ 	.word	0x0001a940


	//   ....[34]....
        /*0e4c*/ 	.word	0x0001a9f0


	//   ....[35]....
        /*0e50*/ 	.word	0x0001aa50


	//   ....[36]....
        /*0e54*/ 	.word	0x0001ab00


	//   ....[37]....
        /*0e58*/ 	.word	0x0001ab60


	//   ....[38]....
        /*0e5c*/ 	.word	0x0001abb0


	//   ....[39]....
        /*0e60*/ 	.word	0x0001abf0


	//   ....[40]....
        /*0e64*/ 	.word	0x0001ac40


	//   ....[41]....
        /*0e68*/ 	.word	0x0001ac80


	//   ....[42]....
        /*0e6c*/ 	.word	0x0001acd0


	//   ....[43]....
        /*0e70*/ 	.word	0x0001ad10


	//   ....[44]....
        /*0e74*/ 	.word	0x0001ad60


	//   ....[45]....
        /*0e78*/ 	.word	0x0001ada0


	//   ....[46]....
        /*0e7c*/ 	.word	0x0001adf0


	//   ....[47]....
        /*0e80*/ 	.word	0x0001ae50


	//   ....[48]....
        /*0e84*/ 	.word	0x0001aea0


	//   ....[49]....
        /*0e88*/ 	.word	0x0001af00


	//   ....[50]....
        /*0e8c*/ 	.word	0x0001af50


	//   ....[51]....
        /*0e90*/ 	.word	0x0001afb0


	//   ....[52]....
        /*0e94*/ 	.word	0x0001b000


	//   ....[53]....
        /*0e98*/ 	.word	0x0001b050


	//   ....[54]....
        /*0e9c*/ 	.word	0x0001b0c0


	//   ....[55]....
        /*0ea0*/ 	.word	0x0001b130


	//   ....[56]....
        /*0ea4*/ 	.word	0x0001b1a0


	//   ....[57]....
        /*0ea8*/ 	.word	0x0001b200


	//   ....[58]....
        /*0eac*/ 	.word	0x0001b270


	//   ....[59]....
        /*0eb0*/ 	.word	0x0001b2e0


	//   ....[60]....
        /*0eb4*/ 	.word	0x0001b350


	//   ....[61]....
        /*0eb8*/ 	.word	0x0001b3b0


	//   ....[62]....
        /*0ebc*/ 	.word	0x0001b420


	//   ....[63]....
        /*0ec0*/ 	.word	0x0001b490


	//   ....[64]....
        /*0ec4*/ 	.word	0x0001b500


	//   ....[65]....
        /*0ec8*/ 	.word	0x0001b560


	//   ....[66]....
        /*0ecc*/ 	.word	0x0001b5d0


	//   ....[67]....
        /*0ed0*/ 	.word	0x0001b640


	//   ....[68]....
        /*0ed4*/ 	.word	0x0001b6b0


	//   ....[69]....
        /*0ed8*/ 	.word	0x0001b710


	//   ....[70]....
        /*0edc*/ 	.word	0x0001b780


	//----- nvinfo : EIATTR_EXIT_INSTR_OFFSETS
	.align		4
.L_246:
        /*0ee0*/ 	.byte	0x04, 0x1c
        /*0ee2*/ 	.short	(.L_248 - .L_247)


	//   ....[0]....
.L_247:
        /*0ee4*/ 	.word	0x000000a0


	//   ....[1]....
        /*0ee8*/ 	.word	0x00015c60


	//----- nvinfo : EIATTR_MAX_THREADS
	.align		4
.L_248:
        /*0eec*/ 	.byte	0x04, 0x05
        /*0eee*/ 	.short	(.L_250 - .L_249)
.L_249:
        /*0ef0*/ 	.word	0x00000080
        /*0ef4*/ 	.word	0x00000001
        /*0ef8*/ 	.word	0x00000001


	//----- nvinfo : EIATTR_CRS_STACK_SIZE
	.align		4
.L_250:
        /*0efc*/ 	.byte	0x04, 0x1e
        /*0efe*/ 	.short	(.L_252 - .L_251)
.L_251:
        /*0f00*/ 	.word	0x00000000
.L_252:


//--------------------- .nv.info._ZN7cutlass13device_kernelIN5flash19enable_sm80_to_sm89INS1_16FlashAttnFwdSm80INS1_25CollectiveMainloopFwdSm80ILi4ELi1ELb0EN4cute5tupleIJNS5_1CILi128EEENS7_ILi112EEENS7_ILi64EEEEEELi64ENS_6half_tEfNS_4arch4Sm80ELb1ELb0ELb1ELb1ELb1ELb0ELb1ELb0EEENS1_21CollectiveEpilogueFwdINS6_IJS8_SA_S9_EEENS6_IJNS7_ILi1EEESI_SI_EEESC_SE_Li128ELb1ELb1ELb0ELb0EEENS1_19SingleTileSchedulerILb1ELb0ELb1ELi128EEEEEEEEEvNT_6ParamsE --------------------------
	.section	.nv.info._ZN7cutlass13device_kernelIN5flash19enable_sm80_to_sm89INS1_16FlashAttnFwdSm80INS1_25CollectiveMainloopFwdSm80ILi4ELi1ELb0EN4cute5tupleIJNS5_1CILi128EEENS7_ILi112EEENS7_ILi64EEEEEELi64ENS_6half_tEfNS_4arch4Sm80ELb1ELb0ELb1ELb1ELb1ELb0ELb1ELb0EEENS1_21CollectiveEpilogueFwdINS6_IJS8_SA_S9_EEENS6_IJNS7_ILi1EEESI_SI_EEESC_SE_Li128ELb1ELb1ELb0ELb0EEENS1_19SingleTileSchedulerILb1ELb0ELb1ELi128EEEEEEEEEvNT_6ParamsE,"",@"SHT_CUDA_INFO"
	.sectionflags	@""
	.align	4


	//----- nvinfo : EIATTR_CUDA_API_VERSION
	.align		4
        /*0000*/ 	.byte	0x04, 0x37
        /*0002*/ 	.short	(.L_254 - .L_253)
.L_253:
        /*0004*/ 	.word	0x00000082


	//----- nvinfo : EIATTR_SW2861232_WAR
	.align		4
.L_254:
        /*0008*/ 	.byte	0x01, 0x35
	.zero		2


	//----- nvinfo : EIATTR_PARAM_CBANK
	.align		4
        /*000c*/ 	.byte	0x04, 0x0a
        /*000e*/ 	.short	(.L_256 - .L_255)
	.align		4
.L_255:
        /*0010*/ 	.word	index@(.nv.constant0._ZN7cutlass13device_kernelIN5flash19enable_sm80_to_sm89INS1_16FlashAttnFwdSm80INS1_25CollectiveMainloopFwdSm80ILi4ELi1ELb0EN4cute5tupleIJNS5_1CILi128EEENS7_ILi112EEENS7_ILi64EEEEEELi64ENS_6half_tEfNS_4arch4Sm80ELb1ELb0ELb1ELb1ELb1ELb0ELb1ELb0EEENS1_21CollectiveEpilogueFwdINS6_IJS8_SA_S9_EEENS6_IJNS7_ILi1EEESI_SI_EEESC_SE_Li128ELb1ELb1ELb0ELb0EEENS1_19SingleTileSchedulerILb1ELb0ELb1ELi128EEEEEEEEEvNT_6ParamsE)
        /*0014*/ 	.short	0x0160
        /*0016*/ 	.short	0x0418


	//----- nvinfo : EIATTR_CBANK_PARAM_SIZE
	.align		4
.L_256:
        /*0018*/ 	.byte	0x03, 0x19
        /*001a*/ 	.short	0x0418


	//----- nvinfo : EIATTR_KPARAM_INFO
	.align		4
        /*001c*/ 	.byte	0x04, 0x17
        /*001e*/ 	.short	(.L_258 - .L_257)
.L_257:
        /*0020*/ 	.word	0x00000000
        /*0024*/ 	.short	0x0000
        /*0026*/ 	.short	0x0000
        /*0028*/ 	.byte	0x00, 0xf0, 0x61, 0x10


	//----- nvinfo : EIATTR_MAXREG_COUNT
	.align		4
.L_258:
        /*002c*/ 	.byte	0x03, 0x1b
        /*002e*/ 	.short	0x00ff


	//----- nvinfo : EIATTR_NUM_BARRIERS
	.align		4
        /*0030*/ 	.byte	0x02, 0x4c
        /*0032*/ 	.byte	0x02
	.zero		1


	//----- nvinfo : EIATTR_ANNOTATIONS
	.align		4
        /*0034*/ 	.byte	0x04, 0x55
        /*0036*/ 	.short	(.L_260 - .L_259)


	//   ....[0]....
.L_259:
        /* <DEDUP_REMOVED lines=52> */


	//----- nvinfo : EIATTR_MERCURY_ISA_VERSION
	.align		4
.L_260:
        /*0368*/ 	.byte	0x03, 0x5f
        /*036a*/ 	.short	0x0000


	//----- nvinfo : EIATTR_COOP_GROUP_MASK_REGIDS
	.align		4
        /*036c*/ 	.byte	0x04, 0x29
        /*036e*/ 	.short	(.L_262 - .L_261)


	//   ....[0]....
.L_261:
        /*0370*/ 	.word	0xffffffff


	//   ....[1]....
        /*0374*/ 	.word	0xffffffff


	//   ....[2]....
        /*0378*/ 	.word	0xffffffff


	//   ....[3]....
        /*037c*/ 	.word	0xffffffff


	//   ....[4]....
        /*0380*/ 	.word	0xffffffff


	//   ....[5]....
        /*0384*/ 	.word	0xffffffff


	//   ....[6]....
        /*0388*/ 	.word	0xffffffff


	//   ....[7]....
        /*038c*/ 	.word	0xffffffff


	//   ....[8]....
        /*0390*/ 	.word	0xffffffff


	//   ....[9]....
        /*0394*/ 	.word	0xffffffff


	//   ....[10]....
        /*0398*/ 	.word	0xffffffff


	//   ....[11]....
        /*039c*/ 	.word	0xffffffff


	//   ....[12]....
        /*03a0*/ 	.word	0xffffffff


	//   ....[13]....
        /*03a4*/ 	.word	0xffffffff


	//   ....[14]....
        /*03a8*/ 	.word	0xffffffff


	//   ....[15]....
        /*03ac*/ 	.word	0xffffffff


	//   ....[16]....
        /*03b0*/ 	.word	0xffffffff


	//   ....[17]....
        /*03b4*/ 	.word	0xffffffff


	//   ....[18]....
        /*03b8*/ 	.word	0xffffffff


	//   ....[19]....
        /*03bc*/ 	.word	0xffffffff


	//   ....[20]....
        /*03c0*/ 	.word	0xffffffff


	//   ....[21]....
        /*03c4*/ 	.word	0xffffffff


	//   ....[22]....
        /*03c8*/ 	.word	0xffffffff


	//   ....[23]....
        /*03cc*/ 	.word	0xffffffff


	//   ....[24]....
        /*03d0*/ 	.word	0xffffffff


	//   ....[25]....
        /*03d4*/ 	.word	0xffffffff


	//   ....[26]....
        /*03d8*/ 	.word	0xffffffff


	//   ....[27]....
        /*03dc*/ 	.word	0xffffffff


	//   ....[28]....
        /*03e0*/ 	.word	0xffffffff


	//   ....[29]....
        /*03e4*/ 	.word	0xffffffff


	//   ....[30]....
        /*03e8*/ 	.word	0xffffffff


	//   ....[31]....
        /*03ec*/ 	.word	0xffffffff


	//   ....[32]....
        /*03f0*/ 	.word	0xffffffff


	//   ....[33]....
        /*03f4*/ 	.word	0xffffffff


	//   ....[34]....
        /*03f8*/ 	.word	0xffffffff


	//   ....[35]....
        /*03fc*/ 	.word	0xffffffff


	//   ....[36]....
        /*0400*/ 	.word	0xffffffff


	//   ....[37]....
        /*0404*/ 	.word	0xffffffff


	//   ....[38]....
        /*0408*/ 	.word	0xffffffff


	//   ....[39]....
        /*040c*/ 	.word	0xffffffff


	//   ....[40]....
        /*0410*/ 	.word	0xffffffff


	//   ....[41]....
        /*0414*/ 	.word	0xffffffff


	//   ....[42]....
        /*0418*/ 	.word	0xffffffff


	//   ....[43]....
        /*041c*/ 	.word	0xffffffff


	//   ....[44]....
        /*0420*/ 	.word	0xffffffff


	//   ....[45]....
        /*0424*/ 	.word	0xffffffff


	//   ....[46]....
        /*0428*/ 	.word	0xffffffff


	//   ....[47]....
        /*042c*/ 	.word	0xffffffff


	//   ....[48]....
        /*0430*/ 	.word	0xffffffff


	//   ....[49]....
        /*0434*/ 	.word	0xffffffff


	//   ....[50]....
        /*0438*/ 	.word	0xffffffff


	//   ....[51]....
        /*043c*/ 	.word	0xffffffff


	//   ....[52]....
        /*0440*/ 	.word	0xffffffff


	//   ....[53]....
        /*0444*/ 	.word	0xffffffff


	//   ....[54]....
        /*0448*/ 	.word	0xffffffff


	//   ....[55]....
        /*044c*/ 	.word	0xffffffff


	//   ....[56]....
        /*0450*/ 	.word	0xffffffff


	//   ....[57]....
        /*0454*/ 	.word	0xffffffff


	//   ....[58]....
        /*0458*/ 	.word	0xffffffff


	//   ....[59]....
        /*045c*/ 	.word	0xffffffff


	//   ....[60]....
        /*0460*/ 	.word	0xffffffff


	//   ....[61]....
        /*0464*/ 	.word	0xffffffff


	//   ....[62]....
        /*0468*/ 	.word	0xffffffff


	//   ....[63]....
        /*046c*/ 	.word	0xffffffff


	//   ....[64]....
        /*0470*/ 	.word	0xffffffff


	//   ....[65]....
        /*0474*/ 	.word	0xffffffff


	//   ....[66]....
        /*0478*/ 	.word	0xffffffff


	//   ....[67]....
        /*047c*/ 	.word	0xffffffff


	//   ....[68]....
        /*0480*/ 	.word	0xffffffff


	//   ....[69]....
        /*0484*/ 	.word	0xffffffff


	//   ....[70]....
        /*0488*/ 	.word	0xffffffff


	//   ....[71]....
        /*048c*/ 	.word	0xffffffff


	//   ....[72]....
        /*0490*/ 	.word	0xffffffff


	//   ....[73]....
        /*0494*/ 	.word	0xffffffff


	//   ....[74]....
        /*0498*/ 	.word	0xffffffff


	//   ....[75]....
        /*049c*/ 	.word	0xffffffff


	//   ....[76]....
        /*04a0*/ 	.word	0xffffffff


	//   ....[77]....
        /*04a4*/ 	.word	0xffffffff


	//   ....[78]....
        /*04a8*/ 	.word	0xffffffff


	//   ....[79]....
        /*04ac*/ 	.word	0xffffffff


	//   ....[80]....
        /*04b0*/ 	.word	0xffffffff


	//   ....[81]....
        /*04b4*/ 	.word	0xffffffff


	//   ....[82]....
        /*04b8*/ 	.word	0xffffffff


	//   ....[83]....
        /*04bc*/ 	.word	0xffffffff


	//   ....[84]....
        /*04c0*/ 	.word	0xffffffff


	//   ....[85]....
        /*04c4*/ 	.word	0xffffffff


	//   ....[86]....
        /*04c8*/ 	.word	0xffffffff


	//   ....[87]....
        /*04cc*/ 	.word	0xffffffff


	//   ....[88]....
        /*04d0*/ 	.word	0xffffffff


	//   ....[89]....
        /*04d4*/ 	.word	0xffffffff


	//   ....[90]....
        /*04d8*/ 	.word	0xffffffff


	//   ....[91]....
        /*04dc*/ 	.word	0xffffffff


	//   ....[92]....
        /*04e0*/ 	.word	0xffffffff


	//   ....[93]....
        /*04e4*/ 	.word	0xffffffff


	//   ....[94]....
        /*04e8*/ 	.word	0xffffffff


	//   ....[95]....
        /*04ec*/ 	.word	0xffffffff


	//   ....[96]....
        /*04f0*/ 	.word	0xffffffff


	//   ....[97]....
        /*04f4*/ 	.word	0xffffffff


	//   ....[98]....
        /*04f8*/ 	.word	0xffffffff


	//   ....[99]....
        /*04fc*/ 	.word	0xffffffff


	//   ....[100]....
        /*0500*/ 	.word	0xffffffff


	//   ....[101]....
        /*0504*/ 	.word	0xffffffff


	//   ....[102]....
        /*0508*/ 	.word	0xffffffff


	//   ....[103]....
        /*050c*/ 	.word	0xffffffff


	//   ....[104]....
        /*0510*/ 	.word	0xffffffff


	//   ....[105]....
        /*0514*/ 	.word	0xffffffff


	//   ....[106]....
        /*0518*/ 	.word	0xffffffff


	//   ....[107]....
        /*051c*/ 	.word	0xffffffff


	//   ....[108]....
        /*0520*/ 	.word	0xffffffff


	//   ....[109]....
        /*0524*/ 	.word	0xffffffff


	//   ....[110]....
        /*0528*/ 	.word	0xffffffff


	//   ....[111]....
        /*052c*/ 	.word	0xffffffff


	//   ....[112]....
        /*0530*/ 	.word	0xffffffff


	//   ....[113]....
        /*0534*/ 	.word	0xffffffff


	//   ....[114]....
        /*0538*/ 	.word	0xffffffff


	//   ....[115]....
        /*053c*/ 	.word	0xffffffff


	//   ....[116]....
        /*0540*/ 	.word	0xffffffff


	//   ....[117]....
        /*0544*/ 	.word	0xffffffff


	//   ....[118]....
        /*0548*/ 	.word	0xffffffff


	//   ....[119]....
        /*054c*/ 	.word	0xffffffff


	//   ....[120]....
        /*0550*/ 	.word	0xffffffff


	//   ....[121]....
        /*0554*/ 	.word	0xffffffff


	//   ....[122]....
        /*0558*/ 	.word	0xffffffff


	//   ....[123]....
        /*055c*/ 	.word	0xffffffff


	//   ....[124]....
        /*0560*/ 	.word	0xffffffff


	//   ....[125]....
        /*0564*/ 	.word	0xffffffff


	//   ....[126]....
        /*0568*/ 	.word	0xffffffff


	//   ....[127]....
        /*056c*/ 	.word	0xffffffff


	//   ....[128]....
        /*0570*/ 	.word	0xffffffff


	//   ....[129]....
        /*0574*/ 	.word	0xffffffff


	//   ....[130]....
        /*0578*/ 	.word	0xffffffff


	//   ....[131]....
        /*057c*/ 	.word	0xffffffff


	//   ....[132]....
        /*0580*/ 	.word	0xffffffff


	//   ....[133]....
        /*0584*/ 	.word	0xffffffff


	//   ....[134]....
        /*0588*/ 	.word	0xffffffff


	//   ....[135]....
        /*058c*/ 	.word	0xffffffff


	//   ....[136]....
        /*0590*/ 	.word	0xffffffff


	//   ....[137]....
        /*0594*/ 	.word	0xffffffff


	//   ....[138]....
        /*0598*/ 	.word	0xffffffff


	//   ....[139]....
        /*059c*/ 	.word	0xffffffff


	//   ....[140]....
        /*05a0*/ 	.word	0xffffffff


	//   ....[141]....
        /*05a4*/ 	.word	0xffffffff


	//   ....[142]....
        /*05a8*/ 	.word	0xffffffff


	//   ....[143]....
        /*05ac*/ 	.word	0xffffffff


	//   ....[144]....
        /*05b0*/ 	.word	0xffffffff


	//   ....[145]....
        /*05b4*/ 	.word	0xffffffff


	//   ....[146]....
        /*05b8*/ 	.word	0xffffffff


	//   ....[147]....
        /*05bc*/ 	.word	0xffffffff


	//   ....[148]....
        /*05c0*/ 	.word	0xffffffff


	//   ....[149]....
        /*05c4*/ 	.word	0xffffffff


	//   ....[150]....
        /*05c8*/ 	.word	0xffffffff


	//   ....[151]....
        /*05cc*/ 	.word	0xffffffff


	//   ....[152]....
        /*05d0*/ 	.word	0xffffffff


	//   ....[153]....
        /*05d4*/ 	.word	0xffffffff


	//   ....[154]....
        /*05d8*/ 	.word	0xffffffff


	//   ....[155]....
        /*05dc*/ 	.word	0xffffffff


	//   ....[156]....
        /*05e0*/ 	.word	0xffffffff


	//   ....[157]....
        /*05e4*/ 	.word	0xffffffff


	//   ....[158]....
        /*05e8*/ 	.word	0xffffffff


	//   ....[159]....
        /*05ec*/ 	.word	0xffffffff


	//   ....[160]....
        /*05f0*/ 	.word	0xffffffff


	//   ....[161]....
        /*05f4*/ 	.word	0xffffffff


	//   ....[162]....
        /*05f8*/ 	.word	0xffffffff


	//   ....[163]....
        /*05fc*/ 	.word	0xffffffff


	//   ....[164]....
        /*0600*/ 	.word	0xffffffff


	//   ....[165]....
        /*0604*/ 	.word	0xffffffff


	//   ....[166]....
        /*0608*/ 	.word	0xffffffff


	//   ....[167]....
        /*060c*/ 	.word	0xffffffff


	//   ....[168]....
        /*0610*/ 	.word	0xffffffff


	//   ....[169]....
        /*0614*/ 	.word	0xffffffff


	//   ....[170]....
        /*0618*/ 	.word	0xffffffff


	//   ....[171]....
        /*061c*/ 	.word	0xffffffff


	//   ....[172]....
        /*0620*/ 	.word	0xffffffff


	//   ....[173]....
        /*0624*/ 	.word	0xffffffff


	//   ....[174]....
        /*0628*/ 	.word	0xffffffff


	//   ....[175]....
        /*062c*/ 	.word	0xffffffff


	//   ....[176]....
        /*0630*/ 	.word	0xffffffff


	//   ....[177]....
        /*0634*/ 	.word	0xffffffff


	//   ....[178]....
        /*0638*/ 	.word	0xffffffff


	//   ....[179]....
        /*063c*/ 	.word	0xffffffff


	//   ....[180]....
        /*0640*/ 	.word	0xffffffff


	//   ....[181]....
        /*0644*/ 	.word	0xffffffff


	//   ....[182]....
        /*0648*/ 	.word	0xffffffff


	//   ....[183]....
        /*064c*/ 	.word	0xffffffff


	//   ....[184]....
        /*0650*/ 	.word	0xffffffff


	//   ....[185]....
        /*0654*/ 	.word	0xffffffff


	//   ....[186]....
        /*0658*/ 	.word	0xffffffff


	//   ....[187]....
        /*065c*/ 	.word	0xffffffff


	//   ....[188]....
        /*0660*/ 	.word	0xffffffff


	//   ....[189]....
        /*0664*/ 	.word	0xffffffff


	//   ....[190]....
        /*0668*/ 	.word	0xffffffff


	//   ....[191]....
        /*066c*/ 	.word	0xffffffff


	//   ....[192]....
        /*0670*/ 	.word	0xffffffff


	//   ....[193]....
        /*0674*/ 	.word	0xffffffff


	//   ....[194]....
        /*0678*/ 	.word	0xffffffff


	//----- nvinfo : EIATTR_COOP_GROUP_INSTR_OFFSETS
	.align		4
.L_262:
        /*067c*/ 	.byte	0x04, 0x28
        /*067e*/ 	.short	(.L_264 - .L_263)


	//   ....[0]....
.L_263:
        /*0680*/ 	.word	0x000000a0


	//   ....[1]....
        /*0684*/ 	.word	0x00001150


	//   ....[2]....
        /*0688*/ 	.word	0x00001190


	//   ....[3]....
        /*068c*/ 	.word	0x00001360


	//   ....[4]....
        /*0690*/ 	.word	0x00001390


	//   ....[5]....
        /*0694*/ 	.word	0x00001420


	//   ....[6]....
        /*0698*/ 	.word	0x00001450


	//   ....[7]....
        /*069c*/ 	.word	0x000014e0


	//   ....[8]....
        /*06a0*/ 	.word	0x00001510


	//   ....[9]....
        /*06a4*/ 	.word	0x000015a0


	//   ....[10]....
        /*06a8*/ 	.word	0x000015d0


	//   ....[11]....
        /*06ac*/ 	.word	0x00001660


	//   ....[12]....
        /*06b0*/ 	.word	0x00001690


	//   ....[13]....
        /*06b4*/ 	.word	0x00001720


	//   ....[14]....
        /*06b8*/ 	.word	0x00001750


	//   ....[15]....
        /*06bc*/ 	.word	0x000017d0


	//   ....[16]....
        /*06c0*/ 	.word	0x00001810


	//   ....[17]....
        /*06c4*/ 	.word	0x00001cf0


	//   ....[18]....
        /*06c8*/ 	.word	0x00001d00


	//   ....[19]....
        /*06cc*/ 	.word	0x00001d10


	//   ....[20]....
        /*06d0*/ 	.word	0x00001d20


	//   ....[21]....
        /*06d4*/ 	.word	0x00001d30


	//   ....[22]....
        /*06d8*/ 	.word	0x00001d40


	//   ....[23]....
        /*06dc*/ 	.word	0x00001d50


	//   ....[24]....
        /*06e0*/ 	.word	0x00001d70


	//   ....[25]....
        /*06e4*/ 	.word	0x00001d90


	//   ....[26]....
        /*06e8*/ 	.word	0x00001dc0


	//   ....[27]....
        /*06ec*/ 	.word	0x00001dd0


	//   ....[28]....
        /*06f0*/ 	.word	0x00001de0


	//   ....[29]....
        /*06f4*/ 	.word	0x00001df0


	//   ....[30]....
        /*06f8*/ 	.word	0x00001e00


	//   ....[31]....
        /*06fc*/ 	.word	0x00002340


	//   ....[32]....
        /*0700*/ 	.word	0x00002350


	//   ....[33]....
        /*0704*/ 	.word	0x00002360


	//   ....[34]....
        /*0708*/ 	.word	0x00002370


	//   ....[35]....
        /*070c*/ 	.word	0x00002400


	//   ....[36]....
        /*0710*/ 	.word	0x000024e0


	//   ....[37]....
        /*0714*/ 	.word	0x000024f0


	//   ....[38]....
        /*0718*/ 	.word	0x00002510


	//   ....[39]....
        /*071c*/ 	.word	0x00002520


	//   ....[40]....
        /*0720*/ 	.word	0x00002540


	//   ....[41]....
        /*0724*/ 	.word	0x00002550


	//   ....[42]....
        /*0728*/ 	.word	0x00002570


	//   ....[43]....
        /*072c*/ 	.word	0x000025d0


	//   ....[44]....
        /*0730*/ 	.word	0x00002770


	//   ....[45]....
        /*0734*/ 	.word	0x00003140


	//   ....[46]....
        /*0738*/ 	.word	0x00003160


	//   ....[47]....
        /*073c*/ 	.word	0x00003170


	//   ....[48]....
        /*0740*/ 	.word	0x00003180


	//   ....[49]....
        /*0744*/ 	.word	0x00003190


	//   ....[50]....
        /*0748*/ 	.word	0x000031a0


	//   ....[51]....
        /*074c*/ 	.word	0x000031b0


	//   ....[52]....
        /*0750*/ 	.word	0x000031c0


	//   ....[53]....
        /*0754*/ 	.word	0x000031e0


	//   ....[54]....
        /*0758*/ 	.word	0x00003200


	//   ....[55]....
        /*075c*/ 	.word	0x00003220


	//   ....[56]....
        /*0760*/ 	.word	0x00003250


	//   ....[57]....
        /*0764*/ 	.word	0x00003270


	//   ....[58]....
        /*0768*/ 	.word	0x00003290


	//   ....[59]....
        /*076c*/ 	.word	0x000042c0


	//   ....[60]....
        /*0770*/ 	.word	0x000042e0


	//   ....[61]....
        /*0774*/ 	.word	0x00004300


	//   ....[62]....
        /*0778*/ 	.word	0x00004310


	//   ....[63]....
        /*077c*/ 	.word	0x00005330


	//   ....[64]....
        /*0780*/ 	.word	0x00005360


	//   ....[65]....
        /*0784*/ 	.word	0x00005600


	//   ....[66]....
        /*0788*/ 	.word	0x00005650


	//   ....[67]....
        /*078c*/ 	.word	0x00005690


	//   ....[68]....
        /*0790*/ 	.word	0x000057d0


	//   ....[69]....
        /*0794*/ 	.word	0x00005c60


	//   ....[70]....
        /*0798*/ 	.word	0x00005da0


	//   ....[71]....
        /*079c*/ 	.word	0x000085c0


	//   ....[72]....
        /*07a0*/ 	.word	0x000085e0


	//   ....[73]....
        /*07a4*/ 	.word	0x000085f0


	//   ....[74]....
        /*07a8*/ 	.word	0x00008600


	//   ....[75]....
        /*07ac*/ 	.word	0x00008610


	//   ....[76]....
        /*07b0*/ 	.word	0x00008620


	//   ....[77]....
        /*07b4*/ 	.word	0x00008630


	//   ....[78]....
        /*07b8*/ 	.word	0x00008650


	//   ....[79]....
        /*07bc*/ 	.word	0x00008670


	//   ....[80]....
        /*07c0*/ 	.word	0x00008690


	//   ....[81]....
        /*07c4*/ 	.word	0x000086d0


	//   ....[82]....
        /*07c8*/ 	.word	0x00008710


	//   ....[83]....
        /*07cc*/ 	.word	0x00008730


	//   ....[84]....
        /*07d0*/ 	.word	0x00008740


	//   ....[85]....
        /*07d4*/ 	.word	0x0000a090


	//   ....[86]....
        /*07d8*/ 	.word	0x0000a0b0


	//   ....[87]....
        /*07dc*/ 	.word	0x0000a0c0


	//   ....[88]....
        /*07e0*/ 	.word	0x0000a0d0


	//   ....[89]....
        /*07e4*/ 	.word	0x0000a0e0


	//   ....[90]....
        /*07e8*/ 	.word	0x0000a0f0


	//   ....[91]....
        /*07ec*/ 	.word	0x0000a100


	//   ....[92]....
        /*07f0*/ 	.word	0x0000a120


	//   ....[93]....
        /*07f4*/ 	.word	0x0000a130


	//   ....[94]....
        /*07f8*/ 	.word	0x0000a150


	//   ....[95]....
        /*07fc*/ 	.word	0x0000a1a0


	//   ....[96]....
        /*0800*/ 	.word	0x0000a1e0


	//   ....[97]....
        /*0804*/ 	.word	0x0000a200


	//   ....[98]....
        /*0808*/ 	.word	0x0000a210


	//   ....[99]....
        /*080c*/ 	.word	0x0000a4d0


	//   ....[100]....
        /*0810*/ 	.word	0x0000a4e0


	//   ....[101]....
        /*0814*/ 	.word	0x0000a4f0


	//   ....[102]....
        /*0818*/ 	.word	0x0000a500


	//   ....[103]....
        /*081c*/ 	.word	0x0000b020


	//   ....[104]....
        /*0820*/ 	.word	0x0000b5e0


	//   ....[105]....
        /*0824*/ 	.word	0x0000b7d0


	//   ....[106]....
        /*0828*/ 	.word	0x0000b990


	//   ....[107]....
        /*082c*/ 	.word	0x0000bb50


	//   ....[108]....
        /*0830*/ 	.word	0x0000bbd0


	//   ....[109]....
        /*0834*/ 	.word	0x0000bc80


	//   ....[110]....
        /*0838*/ 	.word	0x0000bcc0


	//   ....[111]....
        /*083c*/ 	.word	0x0000eaf0


	//   ....[112]....
        /*0840*/ 	.word	0x0000eb10


	//   ....[113]....
        /*0844*/ 	.word	0x0000eb20


	//   ....[114]....
        /*0848*/ 	.word	0x0000eb30


	//   ....[115]....
        /*084c*/ 	.word	0x0000eb40


	//   ....[116]....
        /*0850*/ 	.word	0x0000eb50


	//   ....[117]....
        /*0854*/ 	.word	0x0000eb60


	//   ....[118]....
        /*0858*/ 	.word	0x0000eb70


	//   ....[119]....
        /*085c*/ 	.word	0x0000eb90


	//   ....[120]....
        /*0860*/ 	.word	0x0000eba0


	//   ....[121]....
        /*0864*/ 	.word	0x0000ebc0


	//   ....[122]....
        /*0868*/ 	.word	0x0000ebf0


	//   ....[123]....
        /*086c*/ 	.word	0x0000ec10


	//   ....[124]....
        /*0870*/ 	.word	0x0000ec20


	//   ....[125]....
        /*0874*/ 	.word	0x0000f0a0


	//   ....[126]....
        /*0878*/ 	.word	0x0000f0c0


	//   ....[127]....
        /*087c*/ 	.word	0x0000f0e0


	//   ....[128]....
        /*0880*/ 	.word	0x0000f110


	//   ....[129]....
        /*0884*/ 	.word	0x0000f140


	//   ....[130]....
        /*0888*/ 	.word	0x0000f190


	//   ....[131]....
        /*088c*/ 	.word	0x0000f1c0


	//   ....[132]....
        /*0890*/ 	.word	0x0000f1e0


	//   ....[133]....
        /*0894*/ 	.word	0x0000f220


	//   ....[134]....
        /*0898*/ 	.word	0x0000f250


	//   ....[135]....
        /*089c*/ 	.word	0x0000f280


	//   ....[136]....
        /*08a0*/ 	.word	0x0000f2a0


	//   ....[137]....
        /*08a4*/ 	.word	0x0000f2d0


	//   ....[138]....
        /*08a8*/ 	.word	0x0000f2f0


	//   ....[139]....
        /*08ac*/ 	.word	0x00010c80


	//   ....[140]....
        /*08b0*/ 	.word	0x00010df0


	//   ....[141]....
        /*08b4*/ 	.word	0x000110b0


	//   ....[142]....
        /*08b8*/ 	.word	0x000110e0


	//   ....[143]....
        /*08bc*/ 	.word	0x00011100


	//   ....[144]....
        /*08c0*/ 	.word	0x000111f0


	//   ....[145]....
        /*08c4*/ 	.word	0x000112a0


	//   ....[146]....
        /*08c8*/ 	.word	0x00011530


	//   ....[147]....
        /*08cc*/ 	.word	0x000141b0


	//   ....[148]....
        /*08d0*/ 	.word	0x000141c0


	//   ....[149]....
        /*08d4*/ 	.word	0x000141d0


	//   ....[150]....
        /*08d8*/ 	.word	0x000141e0


	//   ....[151]....
        /*08dc*/ 	.word	0x00014210


	//   ....[152]....
        /*08e0*/ 	.word	0x00014230


	//   ....[153]....
        /*08e4*/ 	.word	0x00014250


	//   ....[154]....
        /*08e8*/ 	.word	0x00014260


	//   ....[155]....
        /*08ec*/ 	.word	0x000156c0


	//   ....[156]....
        /*08f0*/ 	.word	0x00015700


	//   ....[157]....
        /*08f4*/ 	.word	0x00015720


	//   ....[158]....
        /*08f8*/ 	.word	0x00015750


	//   ....[159]....
        /*08fc*/ 	.word	0x00015780


	//   ....[160]....
        /*0900*/ 	.word	0x000157c0


	//   ....[161]....
        /*0904*/ 	.word	0x00015800


	//   ....[162]....
        /*0908*/ 	.word	0x00015820


	//   ....[163]....
        /*090c*/ 	.word	0x000158b0


	//   ....[164]....
        /*0910*/ 	.word	0x000158c0


	//   ....[165]....
        /*0914*/ 	.word	0x000158f0


	//   ....[166]....
        /*0918*/ 	.word	0x00015930


	//   ....[167]....
        /*091c*/ 	.word	0x00015950


	//   ....[168]....
        /*0920*/ 	.word	0x00015980


	//   ....[169]....
        /*0924*/ 	.word	0x000159d0


	//   ....[170]....
        /*0928*/ 	.word	0x00015a00


	//   ....[171]....
        /*092c*/ 	.word	0x00015a10


	//   ....[172]....
        /*0930*/ 	.word	0x00015b10


	//   ....[173]....
        /*0934*/ 	.word	0x00015b30


	//   ....[174]....
        /*0938*/ 	.word	0x00015b50


	//   ....[175]....
        /*093c*/ 	.word	0x00015b80


	//   ....[176]....
        /*0940*/ 	.word	0x00015ba0


	//   ....[177]....
        /*0944*/ 	.word	0x00015c30


	//   ....[178]....
        /*0948*/ 	.word	0x00015c50


	//   ....[179]....
        /*094c*/ 	.word	0x000164d0


	//   ....[180]....
        /*0950*/ 	.word	0x00016500


	//   ....[181]....
        /*0954*/ 	.word	0x00016530


	//   ....[182]....
        /*0958*/ 	.word	0x00016560


	//   ....[183]....
        /*095c*/ 	.word	0x00016590


	//   ....[184]....
        /*0960*/ 	.word	0x000165c0


	//   ....[185]....
        /*0964*/ 	.word	0x000165f0


	//   ....[186]....
        /*0968*/ 	.word	0x00016610


	//   ....[187]....
        /*096c*/ 	.word	0x00016640


	//   ....[188]....
        /*0970*/ 	.word	0x00016650


	//   ....[189]....
        /*0974*/ 	.word	0x00016660


	//   ....[190]....
        /*0978*/ 	.word	0x00016670


	//   ....[191]....
        /*097c*/ 	.word	0x00016680


	//   ....[192]....
        /*0980*/ 	.word	0x00016690


	//   ....[193]....
        /*0984*/ 	.word	0x000166c0


	//   ....[194]....
        /*0988*/ 	.word	0x000166e0


	//----- nvinfo : EIATTR_EXIT_INSTR_OFFSETS
	.align		4
.L_264:
        /*098c*/ 	.byte	0x04, 0x1c
        /*098e*/ 	.short	(.L_266 - .L_265)


	//   ....[0]....
.L_265:
        /*0990*/ 	.word	0x00000450


	//   ....[1]....
        /*0994*/ 	.word	0x00015ce0


	//   ....[2]....
        /*0998*/ 	.word	0x00015d20


	//   ....[3]....
        /*099c*/ 	.word	0x00016840


	//   ....[4]....
        /*09a0*/ 	.word	0x00016880


	//----- nvinfo : EIATTR_CTAIDZ_USED
	.align		4
.L_266:
        /*09a4*/ 	.byte	0x01, 0x04
	.zero		2


	//----- nvinfo : EIATTR_MAX_THREADS
	.align		4
        /*09a8*/ 	.byte	0x04, 0x05
        /*09aa*/ 	.short	(.L_268 - .L_267)
.L_267:
        /*09ac*/ 	.word	0x00000080
        /*09b0*/ 	.word	0x00000001
        /*09b4*/ 	.word	0x00000001


	//----- nvinfo : EIATTR_CRS_STACK_SIZE
	.align		4
.L_268:
        /*09b8*/ 	.byte	0x04, 0x1e
        /*09ba*/ 	.short	(.L_270 - .L_269)
.L_269:
        /*09bc*/ 	.word	0x00000000
.L_270:


//--------------------- .nv.info._ZN7cutlass13device_kernelIN5flash19enable_sm80_to_sm89INS1_16FlashAttnFwdSm80INS1_25CollectiveMainloopFwdSm80ILi4ELi1ELb0EN4cute5tupleIJNS5_1CILi128EEENS7_ILi112EEENS7_ILi64EEEEEELi64ENS_6half_tEfNS_4arch4Sm80ELb1ELb0ELb1ELb1ELb1ELb1ELb1ELb0EEENS1_21CollectiveEpilogueFwdINS6_IJS8_SA_S9_EEENS6_IJNS7_ILi1EEESI_SI_EEESC_SE_Li128ELb1ELb1ELb0ELb0EEENS1_19SingleTileSchedulerILb1ELb0ELb1ELi128EEEEEEEEEvNT_6ParamsE --------------------------
	.section	.nv.info._ZN7cutlass13device_kernelIN5flash19enable_sm80_to_sm89INS1_16FlashAttnFwdSm80INS1_25CollectiveMainloopFwdSm80ILi4ELi1ELb0EN4cute5tupleIJNS5_1CILi128EEENS7_ILi112EEENS7_ILi64EEEEEELi64ENS_6half_tEfNS_4arch4Sm80ELb1ELb0ELb1ELb1ELb1ELb1ELb1ELb0EEENS1_21CollectiveEpilogueFwdINS6_IJS8_SA_S9_EEENS6_IJNS7_ILi1EEESI_SI_EEESC_SE_Li128ELb1ELb1ELb0ELb0EEENS1_19SingleTileSchedulerILb1ELb0ELb1ELi128EEEEEEEEEvNT_6ParamsE,"",@"SHT_CUDA_INFO"
	.sectionflags	@""
	.align	4


	//----- nvinfo : EIATTR_CUDA_API_VERSION
	.align		4
        /*0000*/ 	.byte	0x04, 0x37
        /*0002*/ 	.short	(.L_272 - .L_271)
.L_271:
        /*0004*/ 	.word	0x00000082


	//----- nvinfo : EIATTR_SW2861232_WAR
	.align		4
.L_272:
        /*0008*/ 	.byte	0x01, 0x35
	.zero		2


	//----- nvinfo : EIATTR_PARAM_CBANK
	.align		4
        /*000c*/ 	.byte	0x04, 0x0a
        /*000e*/ 	.short	(.L_274 - .L_273)
	.align		4
.L_273:
        /*0010*/ 	.word	index@(.nv.constant0._ZN7cutlass13device_kernelIN5flash19enable_sm80_to_sm89INS1_16FlashAttnFwdSm80INS1_25CollectiveMainloopFwdSm80ILi4ELi1ELb0EN4cute5tupleIJNS5_1CILi128EEENS7_ILi112EEENS7_ILi64EEEEEELi64ENS_6half_tEfNS_4arch4Sm80ELb1ELb0ELb1ELb1ELb1ELb1ELb1ELb0EEENS1_21CollectiveEpilogueFwdINS6_IJS8_SA_S9_EEENS6_IJNS7_ILi1EEESI_SI_EEESC_SE_Li128ELb1ELb1ELb0ELb0EEENS1_19SingleTileSchedulerILb1ELb0ELb1ELi128EEEEEEEEEvNT_6ParamsE)
        /*0014*/ 	.short	0x0160
        /*0016*/ 	.short	0x0418


	//----- nvinfo : EIATTR_CBANK_PARAM_SIZE
	.align		4
.L_274:
        /*0018*/ 	.byte	0x03, 0x19
        /*001a*/ 	.short	0x0418


	//----- nvinfo : EIATTR_KPARAM_INFO
	.align		4
        /*001c*/ 	.byte	0x04, 0x17
        /*001e*/ 	.short	(.L_276 - .L_275)
.L_275:
        /*0020*/ 	.word	0x00000000
        /*0024*/ 	.short	0x0000
        /*0026*/ 	.short	0x0000
        /*0028*/ 	.byte	0x00, 0xf0, 0x61, 0x10


	//----- nvinfo : EIATTR_MAXREG_COUNT
	.align		4
.L_276:
        /*002c*/ 	.byte	0x03, 0x1b
        /*002e*/ 	.short	0x00ff


	//----- nvinfo : EIATTR_NUM_BARRIERS
	.align		4
        /*0030*/ 	.byte	0x02, 0x4c
        /*0032*/ 	.byte	0x02
	.zero		1


	//----- nvinfo : EIATTR_ANNOTATIONS
	.align		4
        /*0034*/ 	.byte	0x04, 0x55
        /*0036*/ 	.short	(.L_278 - .L_277)


	//   ....[0]....
.L_277:
        /* <DEDUP_REMOVED lines=51> */


	//----- nvinfo : EIATTR_MERCURY_ISA_VERSION
	.align		4
.L_278:
        /*0350*/ 	.byte	0x03, 0x5f
        /*0352*/ 	.short	0x0000


	//----- nvinfo : EIATTR_COOP_GROUP_MASK_REGIDS
	.align		4
        /*0354*/ 	.byte	0x04, 0x29
        /*0356*/ 	.short	(.L_280 - .L_279)


	//   ....[0]....
.L_279:
        /*0358*/ 	.word	0xffffffff


	//   ....[1]....
        /*035c*/ 	.word	0xffffffff


	//   ....[2]....
        /*0360*/ 	.word	0xffffffff


	//   ....[3]....
        /*0364*/ 	.word	0xffffffff


	//   ....[4]....
        /*0368*/ 	.word	0xffffffff


	//   ....[5]....
        /*036c*/ 	.word	0xffffffff


	//   ....[6]....
        /*0370*/ 	.word	0xffffffff


	//   ....[7]....
        /*0374*/ 	.word	0xffffffff


	//   ....[8]....
        /*0378*/ 	.word	0xffffffff


	//   ....[9]....
        /*037c*/ 	.word	0xffffffff


	//   ....[10]....
        /*0380*/ 	.word	0xffffffff


	//   ....[11]....
        /*0384*/ 	.word	0xffffffff


	//   ....[12]....
        /*0388*/ 	.word	0xffffffff


	//   ....[13]....
        /*038c*/ 	.word	0xffffffff


	//   ....[14]....
        /*0390*/ 	.word	0xffffffff


	//   ....[15]....
        /*0394*/ 	.word	0xffffffff


	//   ....[16]....
        /*0398*/ 	.word	0xffffffff


	//   ....[17]....
        /*039c*/ 	.word	0xffffffff


	//   ....[18]....
        /*03a0*/ 	.word	0xffffffff


	//   ....[19]....
        /*03a4*/ 	.word	0xffffffff


	//   ....[20]....
        /*03a8*/ 	.word	0xffffffff


	//   ....[21]....
        /*03ac*/ 	.word	0xffffffff


	//   ....[22]....
        /*03b0*/ 	.word	0xffffffff


	//   ....[23]....
        /*03b4*/ 	.word	0xffffffff


	//   ....[24]....
        /*03b8*/ 	.word	0xffffffff


	//   ....[25]....
        /*03bc*/ 	.word	0xffffffff


	//   ....[26]....
        /*03c0*/ 	.word	0xffffffff


	//   ....[27]....
        /*03c4*/ 	.word	0xffffffff


	//   ....[28]....
        /*03c8*/ 	.word	0xffffffff


	//   ....[29]....
        /*03cc*/ 	.word	0xffffffff


	//   ....[30]....
        /*03d0*/ 	.word	0xffffffff


	//   ....[31]....
        /*03d4*/ 	.word	0xffffffff


	//   ....[32]....
        /*03d8*/ 	.word	0xffffffff


	//   ....[33]....
        /*03dc*/ 	.word	0xffffffff


	//   ....[34]....
        /*03e0*/ 	.word	0xffffffff


	//   ....[35]....
        /*03e4*/ 	.word	0xffffffff


	//   ....[36]....
        /*03e8*/ 	.word	0xffffffff


	//   ....[37]....
        /*03ec*/ 	.word	0xffffffff


	//   ....[38]....
        /*03f0*/ 	.word	0xffffffff


	//   ....[39]....
        /*03f4*/ 	.word	0xffffffff


	//   ....[40]....
        /*03f8*/ 	.word	0xffffffff


	//   ....[41]....
        /*03fc*/ 	.word	0xffffffff


	//   ....[42]....
        /*0400*/ 	.word	0xffffffff


	//   ....[43]....
        /*0404*/ 	.word	0xffffffff


	//   ....[44]....
        /*0408*/ 	.word	0xffffffff


	//   ....[45]....
        /*040c*/ 	.word	0xffffffff


	//   ....[46]....
        /*0410*/ 	.word	0xffffffff


	//   ....[47]....
        /*0414*/ 	.word	0xffffffff


	//   ....[48]....
        /*0418*/ 	.word	0xffffffff


	//   ....[49]....
        /*041c*/ 	.word	0xffffffff


	//   ....[50]....
        /*0420*/ 	.word	0xffffffff


	//   ....[51]....
        /*0424*/ 	.word	0xffffffff


	//   ....[52]....
        /*0428*/ 	.word	0xffffffff


	//   ....[53]....
        /*042c*/ 	.word	0xffffffff


	//   ....[54]....
        /*0430*/ 	.word	0xffffffff


	//   ....[55]....
        /*0434*/ 	.word	0xffffffff


	//   ....[56]....
        /*0438*/ 	.word	0xffffffff


	//   ....[57]....
        /*043c*/ 	.word	0xffffffff


	//   ....[58]....
        /*0440*/ 	.word	0xffffffff


	//   ....[59]....
        /*0444*/ 	.word	0xffffffff


	//   ....[60]....
        /*0448*/ 	.word	0xffffffff


	//   ....[61]....
        /*044c*/ 	.word	0xffffffff


	//   ....[62]....
        /*0450*/ 	.word	0xffffffff


	//   ....[63]....
        /*0454*/ 	.word	0xffffffff


	//   ....[64]....
        /*0458*/ 	.word	0xffffffff


	//   ....[65]....
        /*045c*/ 	.word	0xffffffff


	//   ....[66]....
        /*0460*/ 	.word	0xffffffff


	//   ....[67]....
        /*0464*/ 	.word	0xffffffff


	//   ....[68]....
        /*0468*/ 	.word	0xffffffff


	//   ....[69]....
        /*046c*/ 	.word	0xffffffff


	//   ....[70]....
        /*0470*/ 	.word	0xffffffff


	//   ....[71]....
        /*0474*/ 	.word	0xffffffff


	//   ....[72]....
        /*0478*/ 	.word	0xffffffff


	//   ....[73]....
        /*047c*/ 	.word	0xffffffff


	//   ....[74]....
        /*0480*/ 	.word	0xffffffff


	//   ....[75]....
        /*0484*/ 	.word	0xffffffff


	//   ....[76]....
        /*0488*/ 	.word	0xffffffff


	//   ....[77]....
        /*048c*/ 	.word	0xffffffff


	//   ....[78]....
        /*0490*/ 	.word	0xffffffff


	//   ....[79]....
        /*0494*/ 	.word	0xffffffff


	//   ....[80]....
        /*0498*/ 	.word	0xffffffff


	//   ....[81]....
        /*049c*/ 	.word	0xffffffff


	//   ....[82]....
        /*04a0*/ 	.word	0xffffffff


	//   ....[83]....
        /*04a4*/ 	.word	0xffffffff


	//   ....[84]....
        /*04a8*/ 	.word	0xffffffff


	//   ....[85]....
        /*04ac*/ 	.word	0xffffffff


	//   ....[86]....
        /*04b0*/ 	.word	0xffffffff


	//   ....[87]....
        /*04b4*/ 	.word	0xffffffff


	//   ....[88]....
        /*04b8*/ 	.word	0xffffffff


	//   ....[89]....
        /*04bc*/ 	.word	0xffffffff


	//   ....[90]....
        /*04c0*/ 	.word	0xffffffff


	//   ....[91]....
        /*04c4*/ 	.word	0xffffffff


	//   ....[92]....
        /*04c8*/ 	.word	0xffffffff


	//   ....[93]....
        /*04cc*/ 	.word	0xffffffff


	//   ....[94]....
        /*04d0*/ 	.word	0xffffffff


	//   ....[95]....
        /*04d4*/ 	.word	0xffffffff


	//   ....[96]....
        /*04d8*/ 	.word	0xffffffff


	//   ....[97]....
        /*04dc*/ 	.word	0xffffffff


	//   ....[98]....
        /*04e0*/ 	.word	0xffffffff


	//   ....[99]....
        /*04e4*/ 	.word	0xffffffff


	//   ....[100]....
        /*04e8*/ 	.word	0xffffffff


	//   ....[101]....
        /*04ec*/ 	.word	0xffffffff


	//   ....[102]....
        /*04f0*/ 	.word	0xffffffff


	//   ....[103]....
        /*04f4*/ 	.word	0xffffffff


	//   ....[104]....
        /*04f8*/ 	.word	0xffffffff


	//   ....[105]....
        /*04fc*/ 	.word	0xffffffff


	//   ....[106]....
        /*0500*/ 	.word	0xffffffff


	//   ....[107]....
        /*0504*/ 	.word	0xffffffff


	//   ....[108]....
        /*0508*/ 	.word	0xffffffff


	//   ....[109]....
        /*050c*/ 	.word	0xffffffff


	//   ....[110]....
        /*0510*/ 	.word	0xffffffff


	//   ....[111]....
        /*0514*/ 	.word	0xffffffff


	//   ....[112]....
        /*0518*/ 	.word	0xffffffff


	//   ....[113]....
        /*051c*/ 	.word	0xffffffff


	//   ....[114]....
        /*0520*/ 	.word	0xffffffff


	//   ....[115]....
        /*0524*/ 	.word	0xffffffff


	//   ....[116]....
        /*0528*/ 	.word	0xffffffff


	//   ....[117]....
        /*052c*/ 	.word	0xffffffff


	//   ....[118]....
        /*0530*/ 	.word	0xffffffff


	//   ....[119]....
        /*0534*/ 	.word	0xffffffff


	//   ....[120]....
        /*0538*/ 	.word	0xffffffff


	//   ....[121]....
        /*053c*/ 	.word	0xffffffff


	//   ....[122]....
        /*0540*/ 	.word	0xffffffff


	//   ....[123]....
        /*0544*/ 	.word	0xffffffff


	//   ....[124]....
        /*0548*/ 	.word	0xffffffff


	//   ....[125]....
        /*054c*/ 	.word	0xffffffff


	//   ....[126]....
        /*0550*/ 	.word	0xffffffff


	//   ....[127]....
        /*0554*/ 	.word	0xffffffff


	//   ....[128]....
        /*0558*/ 	.word	0xffffffff


	//   ....[129]....
        /*055c*/ 	.word	0xffffffff


	//   ....[130]....
        /*0560*/ 	.word	0xffffffff


	//   ....[131]....
        /*0564*/ 	.word	0xffffffff


	//   ....[132]....
        /*0568*/ 	.word	0xffffffff


	//   ....[133]....
        /*056c*/ 	.word	0xffffffff


	//   ....[134]....
        /*0570*/ 	.word	0xffffffff


	//   ....[135]....
        /*0574*/ 	.word	0xffffffff


	//   ....[136]....
        /*0578*/ 	.word	0xffffffff


	//   ....[137]....
        /*057c*/ 	.word	0xffffffff


	//   ....[138]....
        /*0580*/ 	.word	0xffffffff


	//   ....[139]....
        /*0584*/ 	.word	0xffffffff


	//   ....[140]....
        /*0588*/ 	.word	0xffffffff


	//   ....[141]....
        /*058c*/ 	.word	0xffffffff


	//   ....[142]....
        /*0590*/ 	.word	0xffffffff


	//   ....[143]....
        /*0594*/ 	.word	0xffffffff


	//   ....[144]....
        /*0598*/ 	.word	0xffffffff


	//   ....[145]....
        /*059c*/ 	.word	0xffffffff


	//   ....[146]....
        /*05a0*/ 	.word	0xffffffff


	//   ....[147]....
        /*05a4*/ 	.word	0xffffffff


	//   ....[148]....
        /*05a8*/ 	.word	0xffffffff


	//   ....[149]....
        /*05ac*/ 	.word	0xffffffff


	//   ....[150]....
        /*05b0*/ 	.word	0xffffffff


	//   ....[151]....
        /*05b4*/ 	.word	0xffffffff


	//   ....[152]....
        /*05b8*/ 	.word	0xffffffff


	//   ....[153]....
        /*05bc*/ 	.word	0xffffffff


	//   ....[154]....
        /*05c0*/ 	.word	0xffffffff


	//   ....[155]....
        /*05c4*/ 	.word	0xffffffff


	//   ....[156]....
        /*05c8*/ 	.word	0xffffffff


	//   ....[157]....
        /*05cc*/ 	.word	0xffffffff


	//   ....[158]....
        /*05d0*/ 	.word	0xffffffff


	//   ....[159]....
        /*05d4*/ 	.word	0xffffffff


	//   ....[160]....
        /*05d8*/ 	.word	0xffffffff


	//   ....[161]....
        /*05dc*/ 	.word	0xffffffff


	//   ....[162]....
        /*05e0*/ 	.word	0xffffffff


	//   ....[163]....
        /*05e4*/ 	.word	0xffffffff


	//   ....[164]....
        /*05e8*/ 	.word	0xffffffff


	//   ....[165]....
        /*05ec*/ 	.word	0xffffffff


	//   ....[166]....
        /*05f0*/ 	.word	0xffffffff


	//   ....[167]....
        /*05f4*/ 	.word	0xffffffff


	//   ....[168]....
        /*05f8*/ 	.word	0xffffffff


	//   ....[169]....
        /*05fc*/ 	.word	0xffffffff


	//   ....[170]....
        /*0600*/ 	.word	0xffffffff


	//   ....[171]....
        /*0604*/ 	.word	0xffffffff


	//   ....[172]....
        /*0608*/ 	.word	0xffffffff


	//   ....[173]....
        /*060c*/ 	.word	0xffffffff


	//   ....[174]....
        /*0610*/ 	.word	0xffffffff


	//   ....[175]....
        /*0614*/ 	.word	0xffffffff


	//   ....[176]....
        /*0618*/ 	.word	0xffffffff


	//   ....[177]....
        /*061c*/ 	.word	0xffffffff


	//   ....[178]....
        /*0620*/ 	.word	0xffffffff


	//   ....[179]....
        /*0624*/ 	.word	0xffffffff


	//   ....[180]....
        /*0628*/ 	.word	0xffffffff


	//   ....[181]....
        /*062c*/ 	.word	0xffffffff


	//   ....[182]....
        /*0630*/ 	.word	0xffffffff


	//   ....[183]....
        /*0634*/ 	.word	0xffffffff


	//   ....[184]....
        /*0638*/ 	.word	0xffffffff


	//   ....[185]....
        /*063c*/ 	.word	0xffffffff


	//   ....[186]....
        /*0640*/ 	.word	0xffffffff


	//   ....[187]....
        /*0644*/ 	.word	0xffffffff


	//   ....[188]....
        /*0648*/ 	.word	0xffffffff


	//   ....[189]....
        /*064c*/ 	.word	0xffffffff


	//   ....[190]....
        /*0650*/ 	.word	0xffffffff


	//   ....[191]....
        /*0654*/ 	.word	0xffffffff


	//   ....[192]....
        /*0658*/ 	.word	0xffffffff


	//   ....[193]....
        /*065c*/ 	.word	0xffffffff


	//   ....[194]....
        /*0660*/ 	.word	0xffffffff


	//   ....[195]....
        /*0664*/ 	.word	0xffffffff


	//   ....[196]....
        /*0668*/ 	.word	0xffffffff


	//   ....[197]....
        /*066c*/ 	.word	0xffffffff


	//   ....[198]....
        /*0670*/ 	.word	0xffffffff


	//   ....[199]....
        /*0674*/ 	.word	0xffffffff


	//   ....[200]....
        /*0678*/ 	.word	0xffffffff


	//   ....[201]....
        /*067c*/ 	.word	0xffffffff


	//   ....[202]....
        /*0680*/ 	.word	0xffffffff


	//   ....[203]....
        /*0684*/ 	.word	0xffffffff


	//   ....[204]....
        /*0688*/ 	.word	0xffffffff


	//   ....[205]....
        /*068c*/ 	.word	0xffffffff


	//   ....[206]....
        /*0690*/ 	.word	0xffffffff


	//   ....[207]....
        /*0694*/ 	.word	0xffffffff


	//   ....[208]....
        /*0698*/ 	.word	0xffffffff


	//   ....[209]....
        /*069c*/ 	.word	0xffffffff


	//   ....[210]....
        /*06a0*/ 	.word	0xffffffff


	//   ....[211]....
        /*06a4*/ 	.word	0xffffffff


	//   ....[212]....
        /*06a8*/ 	.word	0xffffffff


	//   ....[213]....
        /*06ac*/ 	.word	0xffffffff


	//   ....[214]....
        /*06b0*/ 	.word	0xffffffff


	//   ....[215]....
        /*06b4*/ 	.word	0xffffffff


	//   ....[216]....
        /*06b8*/ 	.word	0xffffffff


	//   ....[217]....
        /*06bc*/ 	.word	0xffffffff


	//   ....[218]....
        /*06c0*/ 	.word	0xffffffff


	//   ....[219]....
        /*06c4*/ 	.word	0xffffffff


	//   ....[220]....
        /*06c8*/ 	.word	0xffffffff


	//   ....[221]....
        /*06cc*/ 	.word	0xffffffff


	//   ....[222]....
        /*06d0*/ 	.word	0xffffffff


	//   ....[223]....
        /*06d4*/ 	.word	0xffffffff


	//   ....[224]....
        /*06d8*/ 	.word	0xffffffff


	//   ....[225]....
        /*06dc*/ 	.word	0xffffffff


	//   ....[226]....
        /*06e0*/ 	.word	0xffffffff


	//   ....[227]....
        /*06e4*/ 	.word	0xffffffff


	//   ....[228]....
        /*06e8*/ 	.word	0xffffffff


	//   ....[229]....
        /*06ec*/ 	.word	0xffffffff


	//   ....[230]....
        /*06f0*/ 	.word	0xffffffff


	//   ....[231]....
        /*06f4*/ 	.word	0xffffffff


	//   ....[232]....
        /*06f8*/ 	.word	0xffffffff


	//   ....[233]....
        /*06fc*/ 	.word	0xffffffff


	//   ....[234]....
        /*0700*/ 	.word	0xffffffff


	//   ....[235]....
        /*0704*/ 	.word	0xffffffff


	//   ....[236]....
        /*0708*/ 	.word	0xffffffff


	//   ....[237]....
        /*070c*/ 	.word	0xffffffff


	//   ....[238]....
        /*0710*/ 	.word	0xffffffff


	//   ....[239]....
        /*0714*/ 	.word	0xffffffff


	//   ....[240]....
        /*0718*/ 	.word	0xffffffff


	//   ....[241]....
        /*071c*/ 	.word	0xffffffff


	//   ....[242]....
        /*0720*/ 	.word	0xffffffff


	//   ....[243]....
        /*0724*/ 	.word	0xffffffff


	//   ....[244]....
        /*0728*/ 	.word	0xffffffff


	//   ....[245]....
        /*072c*/ 	.word	0xffffffff


	//   ....[246]....
        /*0730*/ 	.word	0xffffffff


	//   ....[247]....
        /*0734*/ 	.word	0xffffffff


	//   ....[248]....
        /*0738*/ 	.word	0xffffffff


	//   ....[249]....
        /*073c*/ 	.word	0xffffffff


	//   ....[250]....
        /*0740*/ 	.word	0xffffffff


	//   ....[251]....
        /*0744*/ 	.word	0xffffffff


	//   ....[252]....
        /*0748*/ 	.word	0xffffffff


	//   ....[253]....
        /*074c*/ 	.word	0xffffffff


	//   ....[254]....
        /*0750*/ 	.word	0xffffffff


	//   ....[255]....
        /*0754*/ 	.word	0xffffffff


	//   ....[0]....
        /*0758*/ 	.word	0xffffffff


	//   ....[1]....
        /*075c*/ 	.word	0xffffffff


	//   ....[2]....
        /*0760*/ 	.word	0xffffffff


	//----- nvinfo : EIATTR_COOP_GROUP_INSTR_OFFSETS
	.align		4
.L_280:
        /*0764*/ 	.byte	0x04, 0x28
        /*0766*/ 	.short	(.L_282 - .L_281)


	//   ....[0]....
.L_281:
        /*0768*/ 	.word	0x000000a0


	//   ....[1]....
        /*076c*/ 	.word	0x00002c80


	//   ....[2]....
        /*0770*/ 	.word	0x00002cd0


	//   ....[3]....
        /*0774*/ 	.word	0x000034c0


	//   ....[4]....
        /*0778*/ 	.word	0x000034e0


	//   ....[5]....
        /*077c*/ 	.word	0x00003c50


	//   ....[6]....
        /*0780*/ 	.word	0x00003c70


	//   ....[7]....
        /*0784*/ 	.word	0x000043e0


	//   ....[8]....
        /*0788*/ 	.word	0x000043f0


	//   ....[9]....
        /*078c*/ 	.word	0x00004ca0


	//   ....[10]....
        /*0790*/ 	.word	0x00004cf0


	//   ....[11]....
        /*0794*/ 	.word	0x000059f0


	//   ....[12]....
        /*0798*/ 	.word	0x00005a20


	//   ....[13]....
        /*079c*/ 	.word	0x00006160


	//   ....[14]....
        /*07a0*/ 	.word	0x00006190


	//   ....[15]....
        /*07a4*/ 	.word	0x000068d0


	//   ....[16]....
        /*07a8*/ 	.word	0x000068f0


	//   ....[17]....
        /*07ac*/ 	.word	0x00007050


	//   ....[18]....
        /*07b0*/ 	.word	0x00007080


	//   ....[19]....
        /*07b4*/ 	.word	0x000071c0


	//   ....[20]....
        /*07b8*/ 	.word	0x000071f0


	//   ....[21]....
        /*07bc*/ 	.word	0x000072e0


	//   ....[22]....
        /*07c0*/ 	.word	0x00007310


	//   ....[23]....
        /*07c4*/ 	.word	0x00007400


	//   ....[24]....
        /*07c8*/ 	.word	0x00007420


	//   ....[25]....
        /*07cc*/ 	.word	0x00007c80


	//   ....[26]....
        /*07d0*/ 	.word	0x00007ca0


	//   ....[27]....
        /*07d4*/ 	.word	0x00007d90


	//   ....[28]....
        /*07d8*/ 	.word	0x00007dc0


	//   ....[29]....
        /*07dc*/ 	.word	0x00007eb0


	//   ....[30]....
        /*07e0*/ 	.word	0x00007ee0


	//   ....[31]....
        /*07e4*/ 	.word	0x00007fd0


	//   ....[32]....
        /*07e8*/ 	.word	0x00008000


	//   ....[33]....
        /*07ec*/ 	.word	0x00008ba0


	//   ....[34]....
        /*07f0*/ 	.word	0x00008be0


	//   ....[35]....
        /*07f4*/ 	.word	0x00008db0


	//   ....[36]....
        /*07f8*/ 	.word	0x00008de0


	//   ....[37]....
        /*07fc*/ 	.word	0x00008e70


	//   ....[38]....
        /*0800*/ 	.word	0x00008ea0


	//   ....[39]....
        /*0804*/ 	.word	0x00008f30


	//   ....[40]....
        /*0808*/ 	.word	0x00008f60


	//   ....[41]....
        /*080c*/ 	.word	0x00008ff0


	//   ....[42]....
        /*0810*/ 	.word	0x00009020


	//   ....[43]....
        /*0814*/ 	.word	0x000090b0


	//   ....[44]....
        /*0818*/ 	.word	0x000090e0


	//   ....[45]....
        /*081c*/ 	.word	0x00009170


	//   ....[46]....
        /*0820*/ 	.word	0x000091a0


	//   ....[47]....
        /*0824*/ 	.word	0x00009220


	//   ....[48]....
        /*0828*/ 	.word	0x00009260


	//   ....[49]....
        /*082c*/ 	.word	0x000096d0


	//   ....[50]....
        /*0830*/ 	.word	0x000096f0


	//   ....[51]....
        /*0834*/ 	.word	0x00009700


	//   ....[52]....
        /*0838*/ 	.word	0x00009710


	//   ....[53]....
        /*083c*/ 	.word	0x00009730


	//   ....[54]....
        /*0840*/ 	.word	0x00009740


	//   ....[55]....
        /*0844*/ 	.word	0x00009750


	//   ....[56]....
        /*0848*/ 	.word	0x00009770


	//   ....[57]....
        /*084c*/ 	.word	0x000097a0


	//   ....[58]....
        /*0850*/ 	.word	0x000097c0


	//   ....[59]....
        /*0854*/ 	.word	0x000097d0


	//   ....[60]....
        /*0858*/ 	.word	0x00009820


	//   ....[61]....
        /*085c*/ 	.word	0x00009850


	//   ....[62]....
        /*0860*/ 	.word	0x00009890


	//   ....[63]....
        /*0864*/ 	.word	0x00009cf0


	//   ....[64]....
        /*0868*/ 	.word	0x00009d10


	//   ....[65]....
        /*086c*/ 	.word	0x00009d20


	//   ....[66]....
        /*0870*/ 	.word	0x00009d30


	//   ....[67]....
        /*0874*/ 	.word	0x00009ea0


	//   ....[68]....
        /*0878*/ 	.word	0x00009f60


	//   ....[69]....
        /*087c*/ 	.word	0x00009fa0


	//   ....[70]....
        /*0880*/ 	.word	0x00009fe0


	//   ....[71]....
        /*0884*/ 	.word	0x0000a180


	//   ....[72]....
        /*0888*/ 	.word	0x0000a240


	//   ....[73]....
        /*088c*/ 	.word	0x0000a280


	//   ....[74]....
        /*0890*/ 	.word	0x0000a2c0


	//   ....[75]....
        /*0894*/ 	.word	0x0000a480


	//   ....[76]....
        /*0898*/ 	.word	0x0000a540


	//   ....[77]....
        /*089c*/ 	.word	0x0000a580


	//   ....[78]....
        /*08a0*/ 	.word	0x0000a5c0


	//   ....[79]....
        /*08a4*/ 	.word	0x0000c290


	//   ....[80]....
        /*08a8*/ 	.word	0x0000c2b0


	//   ....[81]....
        /*08ac*/ 	.word	0x0000c2e0


	//   ....[82]....
        /*08b0*/ 	.word	0x0000c2f0


	//   ....[83]....
        /*08b4*/ 	.word	0x0000c3d0


	//   ....[84]....
        /*08b8*/ 	.word	0x0000c410


	//   ....[85]....
        /*08bc*/ 	.word	0x0000c430


	//   ....[86]....
        /*08c0*/ 	.word	0x0000c440


	//   ....[87]....
        /*08c4*/ 	.word	0x0000c630


	//   ....[88]....
        /*08c8*/ 	.word	0x0000c670


	//   ....[89]....
        /*08cc*/ 	.word	0x0000c690


	//   ....[90]....
        /*08d0*/ 	.word	0x0000c6a0


	//   ....[91]....
        /*08d4*/ 	.word	0x0000c820


	//   ....[92]....
        /*08d8*/ 	.word	0x0000c860


	//   ....[93]....
        /*08dc*/ 	.word	0x0000c8a0


	//   ....[94]....
        /*08e0*/ 	.word	0x0000c8c0


	//   ....[95]....
        /*08e4*/ 	.word	0x0000e970


	//   ....[96]....
        /*08e8*/ 	.word	0x0000e980


	//   ....[97]....
        /*08ec*/ 	.word	0x0000e9a0


	//   ....[98]....
        /*08f0*/ 	.word	0x0000eae0


	//   ....[99]....
        /*08f4*/ 	.word	0x0000eaf0


	//   ....[100]....
        /*08f8*/ 	.word	0x0000eb10


	//   ....[101]....
        /*08fc*/ 	.word	0x0000eb70


	//   ....[102]....
        /*0900*/ 	.word	0x0000eb90


	//   ....[103]....
        /*0904*/ 	.word	0x0000ec40


	//   ....[104]....
        /*0908*/ 	.word	0x0000ec50


	//   ....[105]....
        /*090c*/ 	.word	0x0000ec90


	//   ....[106]....
        /*0910*/ 	.word	0x0000eca0


	//   ....[107]....
        /*0914*/ 	.word	0x0000ecd0


	//   ....[108]....
        /*0918*/ 	.word	0x0000ed70


	//   ....[109]....
        /*091c*/ 	.word	0x0000f790


	//   ....[110]....
        /*0920*/ 	.word	0x0000f7b0


	//   ....[111]....
        /*0924*/ 	.word	0x0000f7c0


	//   ....[112]....
        /*0928*/ 	.word	0x0000f7d0


	//   ....[113]....
        /*092c*/ 	.word	0x0000f7e0


	//   ....[114]....
        /*0930*/ 	.word	0x0000f7f0


	//   ....[115]....
        /*0934*/ 	.word	0x0000f800


	//   ....[116]....
        /*0938*/ 	.word	0x0000f810


	//   ....[117]....
        /*093c*/ 	.word	0x0000f830


	//   ....[118]....
        /*0940*/ 	.word	0x0000f850


	//   ....[119]....
        /*0944*/ 	.word	0x0000f870


	//   ....[120]....
        /*0948*/ 	.word	0x0000f8a0


	//   ....[121]....
        /*094c*/ 	.word	0x0000f8c0


	//   ....[122]....
        /*0950*/ 	.word	0x0000f8e0


	//   ....[123]....
        /*0954*/ 	.word	0x00010900


	//   ....[124]....
        /*0958*/ 	.word	0x00010920


	//   ....[125]....
        /*095c*/ 	.word	0x00010940


	//   ....[126]....
        /*0960*/ 	.word	0x00010950


	//   ....[127]....
        /*0964*/ 	.word	0x000118f0


	//   ....[128]....
        /*0968*/ 	.word	0x00011b70


	//   ....[129]....
        /*096c*/ 	.word	0x00011ba0


	//   ....[130]....
        /*0970*/ 	.word	0x00011d80


	//   ....[131]....
        /*0974*/ 	.word	0x00011de0


	//   ....[132]....
        /*0978*/ 	.word	0x00011f20


	//   ....[133]....
        /*097c*/ 	.word	0x00012180


	//   ....[134]....
        /*0980*/ 	.word	0x000122b0


	//   ....[135]....
        /*0984*/ 	.word	0x00014ef0


	//   ....[136]....
        /*0988*/ 	.word	0x00014f10


	//   ....[137]....
        /*098c*/ 	.word	0x00014f20


	//   ....[138]....
        /*0990*/ 	.word	0x00014f30


	//   ....[139]....
        /*0994*/ 	.word	0x00014f40


	//   ....[140]....
        /*0998*/ 	.word	0x00014f50


	//   ....[141]....
        /*099c*/ 	.word	0x00014f60


	//   ....[142]....
        /*09a0*/ 	.word	0x00014f80


	//   ....[143]....
        /*09a4*/ 	.word	0x00014fa0


	//   ....[144]....
        /*09a8*/ 	.word	0x00014fc0


	//   ....[145]....
        /*09ac*/ 	.word	0x00014fe0


	//   ....[146]....
        /*09b0*/ 	.word	0x00014ff0


	//   ....[147]....
        /*09b4*/ 	.word	0x00015000


	//   ....[148]....
        /*09b8*/ 	.word	0x00015010


	//   ....[149]....
        /*09bc*/ 	.word	0x00016a10


	//   ....[150]....
        /*09c0*/ 	.word	0x00016a30


	//   ....[151]....
        /*09c4*/ 	.word	0x00016a40


	//   ....[152]....
        /*09c8*/ 	.word	0x00016a50


	//   ....[153]....
        /*09cc*/ 	.word	0x00016a60


	//   ....[154]....
        /*09d0*/ 	.word	0x00016a70


	//   ....[155]....
        /*09d4*/ 	.word	0x00016a80


	//   ....[156]....
        /*09d8*/ 	.word	0x00016aa0


	//   ....[157]....
        /*09dc*/ 	.word	0x00016ab0


	//   ....[158]....
        /*09e0*/ 	.word	0x00016ad0


	//   ....[159]....
        /*09e4*/ 	.word	0x00016b20


	//   ....[160]....
        /*09e8*/ 	.word	0x00016b60


	//   ....[161]....
        /*09ec*/ 	.word	0x00016b80


	//   ....[162]....
        /*09f0*/ 	.word	0x00016b90


	//   ....[163]....
        /*09f4*/ 	.word	0x00016e00


	//   ....[164]....
        /*09f8*/ 	.word	0x00016e10


	//   ....[165]....
        /*09fc*/ 	.word	0x00016e20


	//   ....[166]....
        /*0a00*/ 	.word	0x00016e30


	//   ....[167]....
        /*0a04*/ 	.word	0x00017770


	//   ....[168]....
        /*0a08*/ 	.word	0x00017aa0


	//   ....[169]....
        /*0a0c*/ 	.word	0x000180d0


	//   ....[170]....
        /*0a10*/ 	.word	0x000182e0


	//   ....[171]....
        /*0a14*/ 	.word	0x00018470


	//   ....[172]....
        /*0a18*/ 	.word	0x000184e0


	//   ....[173]....
        /*0a1c*/ 	.word	0x000185a0


	//   ....[174]....
        /*0a20*/ 	.word	0x000185c0


	//   ....[175]....
        /*0a24*/ 	.word	0x0001b420


	//   ....[176]....
        /*0a28*/ 	.word	0x0001b440


	//   ....[177]....
        /*0a2c*/ 	.word	0x0001b450


	//   ....[178]....
        /*0a30*/ 	.word	0x0001b460


	//   ....[179]....
        /*0a34*/ 	.word	0x0001b470


	//   ....[180]....
        /*0a38*/ 	.word	0x0001b480


	//   ....[181]....
        /*0a3c*/ 	.word	0x0001b490


	//   ....[182]....
        /*0a40*/ 	.word	0x0001b4a0


	//   ....[183]....
        /*0a44*/ 	.word	0x0001b4c0


	//   ....[184]....
        /*0a48*/ 	.word	0x0001b4d0


	//   ....[185]....
        /*0a4c*/ 	.word	0x0001b4f0


	//   ....[186]....
        /*0a50*/ 	.word	0x0001b520


	//   ....[187]....
        /*0a54*/ 	.word	0x0001b540


	//   ....[188]....
        /*0a58*/ 	.word	0x0001b550


	//   ....[189]....
        /*0a5c*/ 	.word	0x0001b9d0


	//   ....[190]....
        /*0a60*/ 	.word	0x0001b9f0


	//   ....[191]....
        /*0a64*/ 	.word	0x0001ba10


	//   ....[192]....
        /*0a68*/ 	.word	0x0001ba40


	//   ....[193]....
        /*0a6c*/ 	.word	0x0001ba70


	//   ....[194]....
        /*0a70*/ 	.word	0x0001bac0


	//   ....[195]....
        /*0a74*/ 	.word	0x0001baf0


	//   ....[196]....
        /*0a78*/ 	.word	0x0001bb10


	//   ....[197]....
        /*0a7c*/ 	.word	0x0001bb50


	//   ....[198]....
        /*0a80*/ 	.word	0x0001bb80


	//   ....[199]....
        /*0a84*/ 	.word	0x0001bbb0


	//   ....[200]....
        /*0a88*/ 	.word	0x0001bbd0


	//   ....[201]....
        /*0a8c*/ 	.word	0x0001bc00


	//   ....[202]....
        /*0a90*/ 	.word	0x0001bc20


	//   ....[203]....
        /*0a94*/ 	.word	0x0001d5b0


	//   ....[204]....
        /*0a98*/ 	.word	0x0001d720


	//   ....[205]....
        /*0a9c*/ 	.word	0x0001d9e0


	//   ....[206]....
        /*0aa0*/ 	.word	0x0001da10


	//   ....[207]....
        /*0aa4*/ 	.word	0x0001da30


	//   ....[208]....
        /*0aa8*/ 	.word	0x0001db20


	//   ....[209]....
        /*0aac*/ 	.word	0x0001dbd0


	//   ....[210]....
        /*0ab0*/ 	.word	0x0001de60


	//   ....[211]....
        /*0ab4*/ 	.word	0x00020ae0


	//   ....[212]....
        /*0ab8*/ 	.word	0x00020af0


	//   ....[213]....
        /*0abc*/ 	.word	0x00020b00


	//   ....[214]....
        /*0ac0*/ 	.word	0x00020b10


	//   ....[215]....
        /*0ac4*/ 	.word	0x00020b40


	//   ....[216]....
        /*0ac8*/ 	.word	0x00020b60


	//   ....[217]....
        /*0acc*/ 	.word	0x00020b80


	//   ....[218]....
        /*0ad0*/ 	.word	0x00020b90


	//   ....[219]....
        /*0ad4*/ 	.word	0x00021fe0


	//   ....[220]....
        /*0ad8*/ 	.word	0x00022010


	//   ....[221]....
        /*0adc*/ 	.word	0x00022060


	//   ....[222]....
        /*0ae0*/ 	.word	0x00022090


	//   ....[223]....
        /*0ae4*/ 	.word	0x000220c0


	//   ....[224]....
        /*0ae8*/ 	.word	0x00022100


	//   ....[225]....
        /*0aec*/ 	.word	0x00022130


	//   ....[226]....
        /*0af0*/ 	.word	0x00022170


	//   ....[227]....
        /*0af4*/ 	.word	0x000221d0


	//   ....[228]....
        /*0af8*/ 	.word	0x000221e0


	//   ....[229]....
        /*0afc*/ 	.word	0x000221f0


	//   ....[230]....
        /*0b00*/ 	.word	0x00022220


	//   ....[231]....
        /*0b04*/ 	.word	0x00022260


	//   ....[232]....
        /*0b08*/ 	.word	0x00022280


	//   ....[233]....
        /*0b0c*/ 	.word	0x000222b0


	//   ....[234]....
        /*0b10*/ 	.word	0x000222f0


	//   ....[235]....
        /*0b14*/ 	.word	0x00022340


	//   ....[236]....
        /*0b18*/ 	.word	0x00022400


	//   ....[237]....
        /*0b1c*/ 	.word	0x00022420


	//   ....[238]....
        /*0b20*/ 	.word	0x00022470


	//   ....[239]....
        /*0b24*/ 	.word	0x00022490


	//   ....[240]....
        /*0b28*/ 	.word	0x000224c0


	//   ....[241]....
        /*0b2c*/ 	.word	0x000224f0


	//   ....[242]....
        /*0b30*/ 	.word	0x00022590


	//   ....[243]....
        /*0b34*/ 	.word	0x00022e20


	//   ....[244]....
        /*0b38*/ 	.word	0x00022e50


	//   ....[245]....
        /*0b3c*/ 	.word	0x00022e80


	//   ....[246]....
        /*0b40*/ 	.word	0x00022eb0


	//   ....[247]....
        /*0b44*/ 	.word	0x00022ee0


	//   ....[248]....
        /*0b48*/ 	.word	0x00022f10


	//   ....[249]....
        /*0b4c*/ 	.word	0x00022f40


	//   ....[250]....
        /*0b50*/ 	.word	0x00022f60


	//   ....[251]....
        /*0b54*/ 	.word	0x00022f80


	//   ....[252]....
        /*0b58*/ 	.word	0x00022fa0


	//   ....[253]....
        /*0b5c*/ 	.word	0x00022fb0


	//   ....[254]....
        /*0b60*/ 	.word	0x00022fc0


	//   ....[255]....
        /*0b64*/ 	.word	0x00022fd0


	//   ....[0]....
        /*0b68*/ 	.word	0x00022fe0


	//   ....[1]....
        /*0b6c*/ 	.word	0x00022ff0


	//   ....[2]....
        /*0b70*/ 	.word	0x00023020


	//----- nvinfo : EIATTR_EXIT_INSTR_OFFSETS
	.align		4
.L_282:
        /*0b74*/ 	.byte	0x04, 0x1c
        /*0b76*/ 	.short	(.L_284 - .L_283)


	//   ....[0]....
.L_283:
        /*0b78*/ 	.word	0x00000450


	//   ....[1]....
        /*0b7c*/ 	.word	0x00022630


	//   ....[2]....
        /*0b80*/ 	.word	0x00022670


	//   ....[3]....
        /*0b84*/ 	.word	0x000231b0


	//   ....[4]....
        /*0b88*/ 	.word	0x000231f0


	//----- nvinfo : EIATTR_CTAIDZ_USED
	.align		4
.L_284:
        /*0b8c*/ 	.byte	0x01, 0x04
	.zero		2


	//----- nvinfo : EIATTR_MAX_THREADS
	.align		4
        /*0b90*/ 	.byte	0x04, 0x05
        /*0b92*/ 	.short	(.L_286 - .L_285)
.L_285:
        /*0b94*/ 	.word	0x00000080
        /*0b98*/ 	.word	0x00000001
        /*0b9c*/ 	.word	0x00000001


	//----- nvinfo : EIATTR_CRS_STACK_SIZE
	.align		4
.L_286:
        /*0ba0*/ 	.byte	0x04, 0x1e
        /*0ba2*/ 	.short	(.L_288 - .L_287)
.L_287:
        /*0ba4*/ 	.word	0x00000000
.L_288:


//--------------------- .nv.info._ZN7cutlass13device_kernelIN5flash19enable_sm80_to_sm89INS1_16FlashAttnFwdSm80INS1_25CollectiveMainloopFwdSm80ILi4ELi1ELb0EN4cute5tupleIJNS5_1CILi128EEENS7_ILi112EEENS7_ILi64EEEEEELi64ENS_6half_tEfNS_4arch4Sm80ELb0ELb0ELb0ELb0ELb1ELb0ELb1ELb0EEENS1_21CollectiveEpilogueFwdINS6_IJS8_SA_S9_EEENS6_IJNS7_ILi1EEESI_SI_EEESC_SE_Li128ELb0ELb1ELb0ELb0EEENS1_19SingleTileSchedulerILb0ELb0ELb1ELi128EEEEEEEEEvNT_6ParamsE --------------------------
	.section	.nv.info._ZN7cutlass13device_kernelIN5flash19enable_sm80_to_sm89INS1_16FlashAttnFwdSm80INS1_25CollectiveMainloopFwdSm80ILi4ELi1ELb0EN4cute5tupleIJNS5_1CILi128EEENS7_ILi112EEENS7_ILi64EEEEEELi64ENS_6half_tEfNS_4arch4Sm80ELb0ELb0ELb0ELb0ELb1ELb0ELb1ELb0EEENS1_21CollectiveEpilogueFwdINS6_IJS8_SA_S9_EEENS6_IJNS7_ILi1EEESI_SI_EEESC_SE_Li128ELb0ELb1ELb0ELb0EEENS1_19SingleTileSchedulerILb0ELb0ELb1ELi128EEEEEEEEEvNT_6ParamsE,"",@"SHT_CUDA_INFO"
	.sectionflags	@""
	.align	4


	//----- nvinfo : EIATTR_CUDA_API_VERSION
	.align		4
        /*0000*/ 	.byte	0x04, 0x37
        /*0002*/ 	.short	(.L_290 - .L_289)
.L_289:
        /*0004*/ 	.word	0x00000082


	//----- nvinfo : EIATTR_SW2861232_WAR
	.align		4
.L_290:
        /*0008*/ 	.byte	0x01, 0x35
	.zero		2


	//----- nvinfo : EIATTR_PARAM_CBANK
	.align		4
        /*000c*/ 	.byte	0x04, 0x0a
        /*000e*/ 	.short	(.L_292 - .L_291)
	.align		4
.L_291:
        /*0010*/ 	.word	index@(.nv.constant0._ZN7cutlass13device_kernelIN5flash19enable_sm80_to_sm89INS1_16FlashAttnFwdSm80INS1_25CollectiveMainloopFwdSm80ILi4ELi1ELb0EN4cute5tupleIJNS5_1CILi128EEENS7_ILi112EEENS7_ILi64EEEEEELi64ENS_6half_tEfNS_4arch4Sm80ELb0ELb0ELb0ELb0ELb1ELb0ELb1ELb0EEENS1_21CollectiveEpilogueFwdINS6_IJS8_SA_S9_EEENS6_IJNS7_ILi1EEESI_SI_EEESC_SE_Li128ELb0ELb1ELb0ELb0EEENS1_19SingleTileSchedulerILb0ELb0ELb1ELi128EEEEEEEEEvNT_6ParamsE)
        /*0014*/ 	.short	0x0160
        /*0016*/ 	.short	0x0418


	//----- nvinfo : EIATTR_CBANK_PARAM_SIZE
	.align		4
.L_292:
        /*0018*/ 	.byte	0x03, 0x19
        /*001a*/ 	.short	0x0418


	//----- nvinfo : EIATTR_KPARAM_INFO
	.align		4
        /*001c*/ 	.byte	0x04, 0x17
        /*001e*/ 	.short	(.L_294 - .L_293)
.L_293:
        /*0020*/ 	.word	0x00000000
        /*0024*/ 	.short	0x0000
        /*0026*/ 	.short	0x0000
        /*0028*/ 	.byte	0x00, 0xf0, 0x61, 0x10


	//----- nvinfo : EIATTR_MAXREG_COUNT
	.align		4
.L_294:
        /*002c*/ 	.byte	0x03, 0x1b
        /*002e*/ 	.short	0x00ff


	//----- nvinfo : EIATTR_NUM_BARRIERS
	.align		4
        /*0030*/ 	.byte	0x02, 0x4c
        /*0032*/ 	.byte	0x02
	.zero		1


	//----- nvinfo : EIATTR_ANNOTATIONS
	.align		4
        /*0034*/ 	.byte	0x04, 0x55
        /*0036*/ 	.short	(.L_296 - .L_295)


	//   ....[0]....
.L_295:
        /* <DEDUP_REMOVED lines=20> */


	//----- nvinfo : EIATTR_MERCURY_ISA_VERSION
	.align		4
.L_296:
        /*0160*/ 	.byte	0x03, 0x5f
        /*0162*/ 	.short	0x0000


	//----- nvinfo : EIATTR_COOP_GROUP_MASK_REGIDS
	.align		4
        /*0164*/ 	.byte	0x04, 0x29
        /*0166*/ 	.short	(.L_298 - .L_297)


	//   ....[0]....
.L_297:
        /*0168*/ 	.word	0xffffffff


	//   ....[1]....
        /*016c*/ 	.word	0xffffffff


	//   ....[2]....
        /*0170*/ 	.word	0xffffffff


	//   ....[3]....
        /*0174*/ 	.word	0xffffffff


	//   ....[4]....
        /*0178*/ 	.word	0xffffffff


	//   ....[5]....
        /*017c*/ 	.word	0xffffffff


	//   ....[6]....
        /*0180*/ 	.word	0xffffffff


	//   ....[7]....
        /*0184*/ 	.word	0xffffffff


	//   ....[8]....
        /*0188*/ 	.word	0xffffffff


	//   ....[9]....
        /*018c*/ 	.word	0xffffffff


	//   ....[10]....
        /*0190*/ 	.word	0xffffffff


	//   ....[11]....
        /*0194*/ 	.word	0xffffffff


	//   ....[12]....
        /*0198*/ 	.word	0xffffffff


	//   ....[13]....
        /*019c*/ 	.word	0xffffffff


	//   ....[14]....
        /*01a0*/ 	.word	0xffffffff


	//   ....[15]....
        /*01a4*/ 	.word	0xffffffff


	//   ....[16]....
        /*01a8*/ 	.word	0xffffffff


	//   ....[17]....
        /*01ac*/ 	.word	0xffffffff


	//   ....[18]....
        /*01b0*/ 	.word	0xffffffff


	//   ....[19]....
        /*01b4*/ 	.word	0xffffffff


	//   ....[20]....
        /*01b8*/ 	.word	0xffffffff


	//   ....[21]....
        /*01bc*/ 	.word	0xffffffff


	//   ....[22]....
        /*01c0*/ 	.word	0xffffffff


	//   ....[23]....
        /*01c4*/ 	.word	0xffffffff


	//   ....[24]....
        /*01c8*/ 	.word	0xffffffff


	//   ....[25]....
        /*01cc*/ 	.word	0xffffffff


	//   ....[26]....
        /*01d0*/ 	.word	0xffffffff


	//   ....[27]....
        /*01d4*/ 	.word	0xffffffff


	//   ....[28]....
        /*01d8*/ 	.word	0xffffffff


	//   ....[29]....
        /*01dc*/ 	.word	0xffffffff


	//   ....[30]....
        /*01e0*/ 	.word	0xffffffff


	//   ....[31]....
        /*01e4*/ 	.word	0xffffffff


	//   ....[32]....
        /*01e8*/ 	.word	0xffffffff


	//   ....[33]....
        /*01ec*/ 	.word	0xffffffff


	//   ....[34]....
        /*01f0*/ 	.word	0xffffffff


	//   ....[35]....
        /*01f4*/ 	.word	0xffffffff


	//   ....[36]....
        /*01f8*/ 	.word	0xffffffff


	//   ....[37]....
        /*01fc*/ 	.word	0xffffffff


	//   ....[38]....
        /*0200*/ 	.word	0xffffffff


	//   ....[39]....
        /*0204*/ 	.word	0xffffffff


	//   ....[40]....
        /*0208*/ 	.word	0xffffffff


	//   ....[41]....
        /*020c*/ 	.word	0xffffffff


	//   ....[42]....
        /*0210*/ 	.word	0xffffffff


	//   ....[43]....
        /*0214*/ 	.word	0xffffffff


	//   ....[44]....
        /*0218*/ 	.word	0xffffffff


	//   ....[45]....
        /*021c*/ 	.word	0xffffffff


	//   ....[46]....
        /*0220*/ 	.word	0xffffffff


	//   ....[47]....
        /*0224*/ 	.word	0xffffffff


	//   ....[48]....
        /*0228*/ 	.word	0xffffffff


	//   ....[49]....
        /*022c*/ 	.word	0xffffffff


	//   ....[50]....
        /*0230*/ 	.word	0xffffffff


	//   ....[51]....
        /*0234*/ 	.word	0xffffffff


	//   ....[52]....
        /*0238*/ 	.word	0xffffffff


	//   ....[53]....
        /*023c*/ 	.word	0xffffffff


	//   ....[54]....
        /*0240*/ 	.word	0xffffffff


	//   ....[55]....
        /*0244*/ 	.word	0xffffffff


	//   ....[56]....
        /*0248*/ 	.word	0xffffffff


	//   ....[57]....
        /*024c*/ 	.word	0xffffffff


	//   ....[58]....
        /*0250*/ 	.word	0xffffffff


	//   ....[59]....
        /*0254*/ 	.word	0xffffffff


	//   ....[60]....
        /*0258*/ 	.word	0xffffffff


	//   ....[61]....
        /*025c*/ 	.word	0xffffffff


	//   ....[62]....
        /*0260*/ 	.word	0xffffffff


	//   ....[63]....
        /*0264*/ 	.word	0xffffffff


	//   ....[64]....
        /*0268*/ 	.word	0xffffffff


	//   ....[65]....
        /*026c*/ 	.word	0xffffffff


	//   ....[66]....
        /*0270*/ 	.word	0xffffffff


	//   ....[67]....
        /*0274*/ 	.word	0xffffffff


	//   ....[68]....
        /*0278*/ 	.word	0xffffffff


	//   ....[69]....
        /*027c*/ 	.word	0xffffffff


	//   ....[70]....
        /*0280*/ 	.word	0xffffffff


	//   ....[71]....
        /*0284*/ 	.word	0xffffffff


	//   ....[72]....
        /*0288*/ 	.word	0xffffffff


	//   ....[73]....
        /*028c*/ 	.word	0xffffffff


	//   ....[74]....
        /*0290*/ 	.word	0xffffffff


	//   ....[75]....
        /*0294*/ 	.word	0xffffffff


	//   ....[76]....
        /*0298*/ 	.word	0xffffffff


	//   ....[77]....
        /*029c*/ 	.word	0xffffffff


	//   ....[78]....
        /*02a0*/ 	.word	0xffffffff


	//   ....[79]....
        /*02a4*/ 	.word	0xffffffff


	//   ....[80]....
        /*02a8*/ 	.word	0xffffffff


	//   ....[81]....
        /*02ac*/ 	.word	0xffffffff


	//   ....[82]....
        /*02b0*/ 	.word	0xffffffff


	//   ....[83]....
        /*02b4*/ 	.word	0xffffffff


	//   ....[84]....
        /*02b8*/ 	.word	0xffffffff


	//   ....[85]....
        /*02bc*/ 	.word	0xffffffff


	//   ....[86]....
        /*02c0*/ 	.word	0xffffffff


	//   ....[87]....
        /*02c4*/ 	.word	0xffffffff


	//   ....[88]....
        /*02c8*/ 	.word	0xffffffff


	//   ....[89]....
        /*02cc*/ 	.word	0xffffffff


	//   ....[90]....
        /*02d0*/ 	.word	0xffffffff


	//   ....[91]....
        /*02d4*/ 	.word	0xffffffff


	//   ....[92]....
        /*02d8*/ 	.word	0xffffffff


	//   ....[93]....
        /*02dc*/ 	.word	0xffffffff


	//   ....[94]....
        /*02e0*/ 	.word	0xffffffff


	//   ....[95]....
        /*02e4*/ 	.word	0xffffffff


	//   ....[96]....
        /*02e8*/ 	.word	0xffffffff


	//   ....[97]....
        /*02ec*/ 	.word	0xffffffff


	//   ....[98]....
        /*02f0*/ 	.word	0xffffffff


	//   ....[99]....
        /*02f4*/ 	.word	0xffffffff


	//   ....[100]....
        /*02f8*/ 	.word	0xffffffff


	//   ....[101]....
        /*02fc*/ 	.word	0xffffffff


	//   ....[102]....
        /*0300*/ 	.word	0xffffffff


	//   ....[103]....
        /*0304*/ 	.word	0xffffffff


	//   ....[104]....
        /*0308*/ 	.word	0xffffffff


	//   ....[105]....
        /*030c*/ 	.word	0xffffffff


	//   ....[106]....
        /*0310*/ 	.word	0xffffffff


	//   ....[107]....
        /*0314*/ 	.word	0xffffffff


	//   ....[108]....
        /*0318*/ 	.word	0xffffffff


	//   ....[109]....
        /*031c*/ 	.word	0xffffffff


	//   ....[110]....
        /*0320*/ 	.word	0xffffffff


	//   ....[111]....
        /*0324*/ 	.word	0xffffffff


	//   ....[112]....
        /*0328*/ 	.word	0xffffffff


	//   ....[113]....
        /*032c*/ 	.word	0xffffffff


	//   ....[114]....
        /*0330*/ 	.word	0xffffffff


	//   ....[115]....
        /*0334*/ 	.word	0xffffffff


	//   ....[116]....
        /*0338*/ 	.word	0xffffffff


	//   ....[117]....
        /*033c*/ 	.word	0xffffffff


	//   ....[118]....
        /*0340*/ 	.word	0xffffffff


	//   ....[119]....
        /*0344*/ 	.word	0xffffffff


	//   ....[120]....
        /*0348*/ 	.word	0xffffffff


	//   ....[121]....
        /*034c*/ 	.word	0xffffffff


	//   ....[122]....
        /*0350*/ 	.word	0xffffffff


	//   ....[123]....
        /*0354*/ 	.word	0xffffffff


	//   ....[124]....
        /*0358*/ 	.word	0xffffffff


	//   ....[125]....
        /*035c*/ 	.word	0xffffffff


	//   ....[126]....
        /*0360*/ 	.word	0xffffffff


	//   ....[127]....
        /*0364*/ 	.word	0xffffffff


	//   ....[128]....
        /*0368*/ 	.word	0xffffffff


	//   ....[129]....
        /*036c*/ 	.word	0xffffffff


	//   ....[130]....
        /*0370*/ 	.word	0xffffffff


	//   ....[131]....
        /*0374*/ 	.word	0xffffffff


	//   ....[132]....
        /*0378*/ 	.word	0xffffffff


	//   ....[133]....
        /*037c*/ 	.word	0xffffffff


	//----- nvinfo : EIATTR_COOP_GROUP_INSTR_OFFSETS
	.align		4
.L_298:
        /*0380*/ 	.byte	0x04, 0x28
        /*0382*/ 	.short	(.L_300 - .L_299)


	//   ....[0]....
.L_299:
        /*0384*/ 	.word	0x000005f0


	//   ....[1]....
        /*0388*/ 	.word	0x00000630


	//   ....[2]....
        /*038c*/ 	.word	0x00000650


	//   ....[3]....
        /*0390*/ 	.word	0x00000670


	//   ....[4]....
        /*0394*/ 	.word	0x000006a0


	//   ....[5]....
        /*0398*/ 	.word	0x000006d0


	//   ....[6]....
        /*039c*/ 	.word	0x000006f0


	//   ....[7]....
        /*03a0*/ 	.word	0x00000760


	//   ....[8]....
        /*03a4*/ 	.word	0x000007b0


	//   ....[9]....
        /*03a8*/ 	.word	0x00000880


	//   ....[10]....
        /*03ac*/ 	.word	0x00000890


	//   ....[11]....
        /*03b0*/ 	.word	0x000008c0


	//   ....[12]....
        /*03b4*/ 	.word	0x00000900


	//   ....[13]....
        /*03b8*/ 	.word	0x00000950


	//   ....[14]....
        /*03bc*/ 	.word	0x00000980


	//   ....[15]....
        /*03c0*/ 	.word	0x00000990


	//   ....[16]....
        /*03c4*/ 	.word	0x00000dd0


	//   ....[17]....
        /*03c8*/ 	.word	0x00000e00


	//   ....[18]....
        /*03cc*/ 	.word	0x00000e20


	//   ....[19]....
        /*03d0*/ 	.word	0x00000e40


	//   ....[20]....
        /*03d4*/ 	.word	0x00000e60


	//   ....[21]....
        /*03d8*/ 	.word	0x00000e70


	//   ....[22]....
        /*03dc*/ 	.word	0x00000e80


	//   ....[23]....
        /*03e0*/ 	.word	0x00000eb0


	//   ....[24]....
        /*03e4*/ 	.word	0x00000ee0


	//   ....[25]....
        /*03e8*/ 	.word	0x00000f30


	//   ....[26]....
        /*03ec*/ 	.word	0x00000f60


	//   ....[27]....
        /*03f0*/ 	.word	0x00000fb0


	//   ....[28]....
        /*03f4*/ 	.word	0x00000fe0


	//   ....[29]....
        /*03f8*/ 	.word	0x00001050


	//   ....[30]....
        /*03fc*/ 	.word	0x00001690


	//   ....[31]....
        /*0400*/ 	.word	0x000016a0


	//   ....[32]....
        /*0404*/ 	.word	0x000016b0


	//   ....[33]....
        /*0408*/ 	.word	0x000016c0


	//   ....[34]....
        /*040c*/ 	.word	0x000016d0


	//   ....[35]....
        /*0410*/ 	.word	0x000016e0


	//   ....[36]....
        /*0414*/ 	.word	0x000016f0


	//   ....[37]....
        /*0418*/ 	.word	0x00001710


	//   ....[38]....
        /*041c*/ 	.word	0x00001750


	//   ....[39]....
        /*0420*/ 	.word	0x00001760


	//   ....[40]....
        /*0424*/ 	.word	0x00001790


	//   ....[41]....
        /*0428*/ 	.word	0x000017c0


	//   ....[42]....
        /*042c*/ 	.word	0x000017e0


	//   ....[43]....
        /*0430*/ 	.word	0x000017f0


	//   ....[44]....
        /*0434*/ 	.word	0x00002450


	//   ....[45]....
        /*0438*/ 	.word	0x00002460


	//   ....[46]....
        /*043c*/ 	.word	0x00002470


	//   ....[47]....
        /*0440*/ 	.word	0x00002480


	//   ....[48]....
        /*0444*/ 	.word	0x00002490


	//   ....[49]....
        /*0448*/ 	.word	0x000024a0


	//   ....[50]....
        /*044c*/ 	.word	0x000024b0


	//   ....[51]....
        /*0450*/ 	.word	0x000024c0


	//   ....[52]....
        /*0454*/ 	.word	0x000024d0


	//   ....[53]....
        /*0458*/ 	.word	0x000024e0


	//   ....[54]....
        /*045c*/ 	.word	0x000024f0


	//   ....[55]....
        /*0460*/ 	.word	0x00002500


	//   ....[56]....
        /*0464*/ 	.word	0x00002510


	//   ....[57]....
        /*0468*/ 	.word	0x00002520


	//   ....[58]....
        /*046c*/ 	.word	0x000035c0


	//   ....[59]....
        /*0470*/ 	.word	0x00003600


	//   ....[60]....
        /*0474*/ 	.word	0x00003710


	//   ....[61]....
        /*0478*/ 	.word	0x00003740


	//   ....[62]....
        /*047c*/ 	.word	0x00003770


	//   ....[63]....
        /*0480*/ 	.word	0x00003810


	//   ....[64]....
        /*0484*/ 	.word	0x000038e0


	//   ....[65]....
        /*0488*/ 	.word	0x00003a30


	//   ....[66]....
        /*048c*/ 	.word	0x000068e0


	//   ....[67]....
        /*0490*/ 	.word	0x00006900


	//   ....[68]....
        /*0494*/ 	.word	0x00006910


	//   ....[69]....
        /*0498*/ 	.word	0x00006920


	//   ....[70]....
        /*049c*/ 	.word	0x00006930


	//   ....[71]....
        /*04a0*/ 	.word	0x00006940


	//   ....[72]....
        /*04a4*/ 	.word	0x00006950


	//   ....[73]....
        /*04a8*/ 	.word	0x00006970


	//   ....[74]....
        /*04ac*/ 	.word	0x00006980


	//   ....[75]....
        /*04b0*/ 	.word	0x000069a0


	//   ....[76]....
        /*04b4*/ 	.word	0x000069f0


	//   ....[77]....
        /*04b8*/ 	.word	0x00006a30


	//   ....[78]....
        /*04bc*/ 	.word	0x00006a50


	//   ....[79]....
        /*04c0*/ 	.word	0x00006a60


	//   ....[80]....
        /*04c4*/ 	.word	0x00006e40


	//   ....[81]....
        /*04c8*/ 	.word	0x00006e60


	//   ....[82]....
        /*04cc*/ 	.word	0x00006e80


	//   ....[83]....
        /*04d0*/ 	.word	0x00006ea0


	//   ....[84]....
        /*04d4*/ 	.word	0x00006ed0


	//   ....[85]....
        /*04d8*/ 	.word	0x00006ef0


	//   ....[86]....
        /*04dc*/ 	.word	0x00006f40


	//   ....[87]....
        /*04e0*/ 	.word	0x00006f50


	//   ....[88]....
        /*04e4*/ 	.word	0x00006f70


	//   ....[89]....
        /*04e8*/ 	.word	0x00006f90


	//   ....[90]....
        /*04ec*/ 	.word	0x00006fa0


	//   ....[91]....
        /*04f0*/ 	.word	0x00006fe0


	//   ....[92]....
        /*04f4*/ 	.word	0x00006ff0


	//   ....[93]....
        /*04f8*/ 	.word	0x00007010


	//   ....[94]....
        /*04fc*/ 	.word	0x00007d10


	//   ....[95]....
        /*0500*/ 	.word	0x00007d90


	//   ....[96]....
        /*0504*/ 	.word	0x00007ea0


	//   ....[97]....
        /*0508*/ 	.word	0x00007ef0


	//   ....[98]....
        /*050c*/ 	.word	0x00007f40


	//   ....[99]....
        /*0510*/ 	.word	0x00008060


	//   ....[100]....
        /*0514*/ 	.word	0x00008320


	//   ....[101]....
        /*0518*/ 	.word	0x00008640


	//   ....[102]....
        /*051c*/ 	.word	0x0000a9b0


	//   ....[103]....
        /*0520*/ 	.word	0x0000a9c0


	//   ....[104]....
        /*0524*/ 	.word	0x0000a9d0


	//   ....[105]....
        /*0528*/ 	.word	0x0000aa80


	//   ....[106]....
        /*052c*/ 	.word	0x0000aaa0


	//   ....[107]....
        /*0530*/ 	.word	0x0000ac60


	//   ....[108]....
        /*0534*/ 	.word	0x0000acb0


	//   ....[109]....
        /*0538*/ 	.word	0x0000acc0


	//   ....[110]....
        /*053c*/ 	.word	0x0000bbc0


	//   ....[111]....
        /*0540*/ 	.word	0x0000bbf0


	//   ....[112]....
        /*0544*/ 	.word	0x0000bc10


	//   ....[113]....
        /*0548*/ 	.word	0x0000bc30


	//   ....[114]....
        /*054c*/ 	.word	0x0000bdb0


	//   ....[115]....
        /*0550*/ 	.word	0x0000bdd0


	//   ....[116]....
        /*0554*/ 	.word	0x0000bde0


	//   ....[117]....
        /*0558*/ 	.word	0x0000bdf0


	//   ....[118]....
        /*055c*/ 	.word	0x0000be20


	//   ....[119]....
        /*0560*/ 	.word	0x0000be40


	//   ....[120]....
        /*0564*/ 	.word	0x0000be90


	//   ....[121]....
        /*0568*/ 	.word	0x0000bed0


	//   ....[122]....
        /*056c*/ 	.word	0x0000bee0


	//   ....[123]....
        /*0570*/ 	.word	0x0000bef0


	//   ....[124]....
        /*0574*/ 	.word	0x0000bfc0


	//   ....[125]....
        /*0578*/ 	.word	0x0000c000


	//   ....[126]....
        /*057c*/ 	.word	0x0000c030


	//   ....[127]....
        /*0580*/ 	.word	0x0000c050


	//   ....[128]....
        /*0584*/ 	.word	0x0000c070


	//   ....[129]....
        /*0588*/ 	.word	0x0000c090


	//   ....[130]....
        /*058c*/ 	.word	0x0000c0a0


	//   ....[131]....
        /*0590*/ 	.word	0x0000c0c0


	//   ....[132]....
        /*0594*/ 	.word	0x0000c1f0


	//   ....[133]....
        /*0598*/ 	.word	0x0000c200


	//----- nvinfo : EIATTR_EXIT_INSTR_OFFSETS
	.align		4
.L_300:
        /*059c*/ 	.byte	0x04, 0x1c
        /*059e*/ 	.short	(.L_302 - .L_301)


	//   ....[0]....
.L_301:
        /*05a0*/ 	.word	0x00000040


	//   ....[1]....
        /*05a4*/ 	.word	0x0000c230


	//   ....[2]....
        /*05a8*/ 	.word	0x0000c270


	//----- nvinfo : EIATTR_CTAIDZ_USED
	.align		4
.L_302:
        /*05ac*/ 	.byte	0x01, 0x04
	.zero		2


	//----- nvinfo : EIATTR_MAX_THREADS
	.align		4
        /*05b0*/ 	.byte	0x04, 0x05
        /*05b2*/ 	.short	(.L_304 - .L_303)
.L_303:
        /*05b4*/ 	.word	0x00000080
        /*05b8*/ 	.word	0x00000001
        /*05bc*/ 	.word	0x00000001
.L_304:


//--------------------- .nv.info._ZN7cutlass13device_kernelIN5flash19enable_sm80_to_sm89INS1_16FlashAttnFwdSm80INS1_25CollectiveMainloopFwdSm80ILi4ELi1ELb0EN4cute5tupleIJNS5_1CILi128EEENS7_ILi112EEENS7_ILi64EEEEEELi64ENS_6half_tEfNS_4arch4Sm80ELb0ELb0ELb0ELb1ELb1ELb0ELb1ELb0EEENS1_21CollectiveEpilogueFwdINS6_IJS8_SA_S9_EEENS6_IJNS7_ILi1EEESI_SI_EEESC_SE_Li128ELb1ELb1ELb0ELb0EEENS1_19SingleTileSchedulerILb1ELb0ELb1ELi128EEEEEEEEEvNT_6ParamsE --------------------------
	.section	.nv.info._ZN7cutlass13device_kernelIN5flash19enable_sm80_to_sm89INS1_16FlashAttnFwdSm80INS1_25CollectiveMainloopFwdSm80ILi4ELi1ELb0EN4cute5tupleIJNS5_1CILi128EEENS7_ILi112EEENS7_ILi64EEEEEELi64ENS_6half_tEfNS_4arch4Sm80ELb0ELb0ELb0ELb1ELb1ELb0ELb1ELb0EEENS1_21CollectiveEpilogueFwdINS6_IJS8_SA_S9_EEENS6_IJNS7_ILi1EEESI_SI_EEESC_SE_Li128ELb1ELb1ELb0ELb0EEENS1_19SingleTileSchedulerILb1ELb0ELb1ELi128EEEEEEEEEvNT_6ParamsE,"",@"SHT_CUDA_INFO"
	.sectionflags	@""
	.align	4


	//----- nvinfo : EIATTR_CUDA_API_VERSION
	.align		4
        /*0000*/ 	.byte	0x04, 0x37
        /*0002*/ 	.short	(.L_306 - .L_305)
.L_305:
        /*0004*/ 	.word	0x00000082


	//----- nvinfo : EIATTR_SW2861232_WAR
	.align		4
.L_306:
        /*0008*/ 	.byte	0x01, 0x35
	.zero		2


	//----- nvinfo : EIATTR_PARAM_CBANK
	.align		4
        /*000c*/ 	.byte	0x04, 0x0a
        /*000e*/ 	.short	(.L_308 - .L_307)
	.align		4
.L_307:
        /*0010*/ 	.word	index@(.nv.constant0._ZN7cutlass13device_kernelIN5flash19enable_sm80_to_sm89INS1_16FlashAttnFwdSm80INS1_25CollectiveMainloopFwdSm80ILi4ELi1ELb0EN4cute5tupleIJNS5_1CILi128EEENS7_ILi112EEENS7_ILi64EEEEEELi64ENS_6half_tEfNS_4arch4Sm80ELb0ELb0ELb0ELb1ELb1ELb0ELb1ELb0EEENS1_21CollectiveEpilogueFwdINS6_IJS8_SA_S9_EEENS6_IJNS7_ILi1EEESI_SI_EEESC_SE_Li128ELb1ELb1ELb0ELb0EEENS1_19SingleTileSchedulerILb1ELb0ELb1ELi128EEEEEEEEEvNT_6ParamsE)
        /*0014*/ 	.short	0x0160
        /*0016*/ 	.short	0x0418


	//----- nvinfo : EIATTR_CBANK_PARAM_SIZE
	.align		4
.L_308:
        /*0018*/ 	.byte	0x03, 0x19
        /*001a*/ 	.short	0x0418


	//----- nvinfo : EIATTR_KPARAM_INFO
	.align		4
        /*001c*/ 	.byte	0x04, 0x17
        /*001e*/ 	.short	(.L_310 - .L_309)
.L_309:
        /*0020*/ 	.word	0x00000000
        /*0024*/ 	.short	0x0000
        /*0026*/ 	.short	0x0000
        /*0028*/ 	.byte	0x00, 0xf0, 0x61, 0x10


	//----- nvinfo : EIATTR_MAXREG_COUNT
	.align		4
.L_310:
        /*002c*/ 	.byte	0x03, 0x1b
        /*002e*/ 	.short	0x00ff


	//----- nvinfo : EIATTR_NUM_BARRIERS
	.align		4
        /*0030*/ 	.byte	0x02, 0x4c
        /*0032*/ 	.byte	0x02
	.zero		1


	//----- nvinfo : EIATTR_ANNOTATIONS
	.align		4
        /*0034*/ 	.byte	0x04, 0x55
        /*0036*/ 	.short	(.L_312 - .L_311)


	//   ....[0]....
.L_311:
        /* <DEDUP_REMOVED lines=10> */


	//----- nvinfo : EIATTR_MERCURY_ISA_VERSION
	.align		4
.L_312:
        /*00c8*/ 	.byte	0x03, 0x5f
        /*00ca*/ 	.short	0x0000


	//----- nvinfo : EIATTR_COOP_GROUP_MASK_REGIDS
	.align		4
        /*00cc*/ 	.byte	0x04, 0x29
        /*00ce*/ 	.short	(.L_314 - .L_313)


	//   ....[0]....
.L_313:
        /*00d0*/ 	.word	0xffffffff


	//   ....[1]....
        /*00d4*/ 	.word	0xffffffff


	//   ....[2]....
        /*00d8*/ 	.word	0xffffffff


	//   ....[3]....
        /*00dc*/ 	.word	0xffffffff


	//   ....[4]....
        /*00e0*/ 	.word	0xffffffff


	//   ....[5]....
        /*00e4*/ 	.word	0xffffffff


	//   ....[6]....
        /*00e8*/ 	.word	0xffffffff


	//   ....[7]....
        /*00ec*/ 	.word	0xffffffff


	//   ....[8]....
        /*00f0*/ 	.word	0xffffffff


	//   ....[9]....
        /*00f4*/ 	.word	0xffffffff


	//   ....[10]....
        /*00f8*/ 	.word	0xffffffff


	//   ....[11]....
        /*00fc*/ 	.word	0xffffffff


	//   ....[12]....
        /*0100*/ 	.word	0xffffffff


	//   ....[13]....
        /*0104*/ 	.word	0xffffffff


	//   ....[14]....
        /*0108*/ 	.word	0xffffffff


	//   ....[15]....
        /*010c*/ 	.word	0xffffffff


	//   ....[16]....
        /*0110*/ 	.word	0xffffffff


	//   ....[17]....
        /*0114*/ 	.word	0xffffffff


	//   ....[18]....
        /*0118*/ 	.word	0xffffffff


	//   ....[19]....
        /*011c*/ 	.word	0xffffffff


	//   ....[20]....
        /*0120*/ 	.word	0xffffffff


	//   ....[21]....
        /*0124*/ 	.word	0xffffffff


	//   ....[22]....
        /*0128*/ 	.word	0xffffffff


	//   ....[23]....
        /*012c*/ 	.word	0xffffffff


	//   ....[24]....
        /*0130*/ 	.word	0xffffffff


	//   ....[25]....
        /*0134*/ 	.word	0xffffffff


	//   ....[26]....
        /*0138*/ 	.word	0xffffffff


	//   ....[27]....
        /*013c*/ 	.word	0xffffffff


	//   ....[28]....
        /*0140*/ 	.word	0xffffffff


	//   ....[29]....
        /*0144*/ 	.word	0xffffffff


	//   ....[30]....
        /*0148*/ 	.word	0xffffffff


	//   ....[31]....
        /*014c*/ 	.word	0xffffffff


	//   ....[32]....
        /*0150*/ 	.word	0xffffffff


	//   ....[33]....
        /*0154*/ 	.word	0xffffffff


	//   ....[34]....
        /*0158*/ 	.word	0xffffffff


	//   ....[35]....
        /*015c*/ 	.word	0xffffffff


	//   ....[36]....
        /*0160*/ 	.word	0xffffffff


	//   ....[37]....
        /*0164*/ 	.word	0xffffffff


	//   ....[38]....
        /*0168*/ 	.word	0xffffffff


	//   ....[39]....
        /*016c*/ 	.word	0xffffffff


	//   ....[40]....
        /*0170*/ 	.word	0xffffffff


	//   ....[41]....
        /*0174*/ 	.word	0xffffffff


	//   ....[42]....
        /*0178*/ 	.word	0xffffffff


	//   ....[43]....
        /*017c*/ 	.word	0xffffffff


	//   ....[44]....
        /*0180*/ 	.word	0xffffffff


	//   ....[45]....
        /*0184*/ 	.word	0xffffffff


	//   ....[46]....
        /*0188*/ 	.word	0xffffffff


	//   ....[47]....
        /*018c*/ 	.word	0xffffffff


	//   ....[48]....
        /*0190*/ 	.word	0xffffffff


	//   ....[49]....
        /*0194*/ 	.word	0xffffffff


	//   ....[50]....
        /*0198*/ 	.word	0xffffffff


	//   ....[51]....
        /*019c*/ 	.word	0xffffffff


	//   ....[52]....
        /*01a0*/ 	.word	0xffffffff


	//   ....[53]....
        /*01a4*/ 	.word	0xffffffff


	//   ....[54]....
        /*01a8*/ 	.word	0xffffffff


	//   ....[55]....
        /*01ac*/ 	.word	0xffffffff


	//   ....[56]....
        /*01b0*/ 	.word	0xffffffff


	//   ....[57]....
        /*01b4*/ 	.word	0xffffffff


	//   ....[58]....
        /*01b8*/ 	.word	0xffffffff


	//   ....[59]....
        /*01bc*/ 	.word	0xffffffff


	//   ....[60]....
        /*01c0*/ 	.word	0xffffffff


	//   ....[61]....
        /*01c4*/ 	.word	0xffffffff


	//   ....[62]....
        /*01c8*/ 	.word	0xffffffff


	//   ....[63]....
        /*01cc*/ 	.word	0xffffffff


	//   ....[64]....
        /*01d0*/ 	.word	0xffffffff


	//   ....[65]....
        /*01d4*/ 	.word	0xffffffff


	//   ....[66]....
        /*01d8*/ 	.word	0xffffffff


	//   ....[67]....
        /*01dc*/ 	.word	0xffffffff


	//   ....[68]....
        /*01e0*/ 	.word	0xffffffff


	//   ....[69]....
        /*01e4*/ 	.word	0xffffffff


	//   ....[70]....
        /*01e8*/ 	.word	0xffffffff


	//   ....[71]....
        /*01ec*/ 	.word	0xffffffff


	//   ....[72]....
        /*01f0*/ 	.word	0xffffffff


	//   ....[73]....
        /*01f4*/ 	.word	0xffffffff


	//   ....[74]....
        /*01f8*/ 	.word	0xffffffff


	//   ....[75]....
        /*01fc*/ 	.word	0xffffffff


	//   ....[76]....
        /*0200*/ 	.word	0xffffffff


	//   ....[77]....
        /*0204*/ 	.word	0xffffffff


	//   ....[78]....
        /*0208*/ 	.word	0xffffffff


	//   ....[79]....
        /*020c*/ 	.word	0xffffffff


	//   ....[80]....
        /*0210*/ 	.word	0xffffffff


	//   ....[81]....
        /*0214*/ 	.word	0xffffffff


	//   ....[82]....
        /*0218*/ 	.word	0xffffffff


	//   ....[83]....
        /*021c*/ 	.word	0xffffffff


	//   ....[84]....
        /*0220*/ 	.word	0xffffffff


	//   ....[85]....
        /*0224*/ 	.word	0xffffffff


	//   ....[86]....
        /*0228*/ 	.word	0xffffffff


	//   ....[87]....
        /*022c*/ 	.word	0xffffffff


	//   ....[88]....
        /*0230*/ 	.word	0xffffffff


	//   ....[89]....
        /*0234*/ 	.word	0xffffffff


	//   ....[90]....
        /*0238*/ 	.word	0xffffffff


	//   ....[91]....
        /*023c*/ 	.word	0xffffffff


	//   ....[92]....
        /*0240*/ 	.word	0xffffffff


	//   ....[93]....
        /*0244*/ 	.word	0xffffffff


	//   ....[94]....
        /*0248*/ 	.word	0xffffffff


	//   ....[95]....
        /*024c*/ 	.word	0xffffffff


	//   ....[96]....
        /*0250*/ 	.word	0xffffffff


	//   ....[97]....
        /*0254*/ 	.word	0xffffffff


	//   ....[98]....
        /*0258*/ 	.word	0xffffffff


	//   ....[99]....
        /*025c*/ 	.word	0xffffffff


	//   ....[100]....
        /*0260*/ 	.word	0xffffffff


	//   ....[101]....
        /*0264*/ 	.word	0xffffffff


	//   ....[102]....
        /*0268*/ 	.word	0xffffffff


	//   ....[103]....
        /*026c*/ 	.word	0xffffffff


	//   ....[104]....
        /*0270*/ 	.word	0xffffffff


	//   ....[105]....
        /*0274*/ 	.word	0xffffffff


	//   ....[106]....
        /*0278*/ 	.word	0xffffffff


	//   ....[107]....
        /*027c*/ 	.word	0xffffffff


	//   ....[108]....
        /*0280*/ 	.word	0xffffffff


	//   ....[109]....
        /*0284*/ 	.word	0xffffffff


	//   ....[110]....
        /*0288*/ 	.word	0xffffffff


	//   ....[111]....
        /*028c*/ 	.word	0xffffffff


	//   ....[112]....
        /*0290*/ 	.word	0xffffffff


	//   ....[113]....
        /*0294*/ 	.word	0xffffffff


	//   ....[114]....
        /*0298*/ 	.word	0xffffffff


	//   ....[115]....
        /*029c*/ 	.word	0xffffffff


	//   ....[116]....
        /*02a0*/ 	.word	0xffffffff


	//   ....[117]....
        /*02a4*/ 	.word	0xffffffff


	//   ....[118]....
        /*02a8*/ 	.word	0xffffffff


	//   ....[119]....
        /*02ac*/ 	.word	0xffffffff


	//   ....[120]....
        /*02b0*/ 	.word	0xffffffff


	//   ....[121]....
        /*02b4*/ 	.word	0xffffffff


	//   ....[122]....
        /*02b8*/ 	.word	0xffffffff


	//   ....[123]....
        /*02bc*/ 	.word	0xffffffff


	//   ....[124]....
        /*02c0*/ 	.word	0xffffffff


	//   ....[125]....
        /*02c4*/ 	.word	0xffffffff


	//   ....[126]....
        /*02c8*/ 	.word	0xffffffff


	//   ....[127]....
        /*02cc*/ 	.word	0xffffffff


	//   ....[128]....
        /*02d0*/ 	.word	0xffffffff


	//   ....[129]....
        /*02d4*/ 	.word	0xffffffff


	//   ....[130]....
        /*02d8*/ 	.word	0xffffffff


	//   ....[131]....
        /*02dc*/ 	.word	0xffffffff


	//   ....[132]....
        /*02e0*/ 	.word	0xffffffff


	//   ....[133]....
        /*02e4*/ 	.word	0xffffffff


	//   ....[134]....
        /*02e8*/ 	.word	0xffffffff


	//   ....[135]....
        /*02ec*/ 	.word	0xffffffff


	//   ....[136]....
        /*02f0*/ 	.word	0xffffffff


	//   ....[137]....
        /*02f4*/ 	.word	0xffffffff


	//   ....[138]....
        /*02f8*/ 	.word	0xffffffff


	//   ....[139]....
        /*02fc*/ 	.word	0xffffffff


	//   ....[140]....
        /*0300*/ 	.word	0xffffffff


	//   ....[141]....
        /*0304*/ 	.word	0xffffffff


	//   ....[142]....
        /*0308*/ 	.word	0xffffffff


	//   ....[143]....
        /*030c*/ 	.word	0xffffffff


	//   ....[144]....
        /*0310*/ 	.word	0xffffffff


	//   ....[145]....
        /*0314*/ 	.word	0xffffffff


	//   ....[146]....
        /*0318*/ 	.word	0xffffffff


	//   ....[147]....
        /*031c*/ 	.word	0xffffffff


	//   ....[148]....
        /*0320*/ 	.word	0xffffffff


	//   ....[149]....
        /*0324*/ 	.word	0xffffffff


	//   ....[150]....
        /*0328*/ 	.word	0xffffffff


	//----- nvinfo : EIATTR_COOP_GROUP_INSTR_OFFSETS
	.align		4
.L_314:
        /*032c*/ 	.byte	0x04, 0x28
        /*032e*/ 	.short	(.L_316 - .L_315)


	//   ....[0]....
.L_315:
        /*0330*/ 	.word	0x000000a0


	//   ....[1]....
        /*0334*/ 	.word	0x00001030


	//   ....[2]....
        /*0338*/ 	.word	0x00001160


	//   ....[3]....
        /*033c*/ 	.word	0x000011f0


	//   ....[4]....
        /*0340*/ 	.word	0x00001220


	//   ....[5]....
        /*0344*/ 	.word	0x000012b0


	//   ....[6]....
        /*0348*/ 	.word	0x000012e0


	//   ....[7]....
        /*034c*/ 	.word	0x00001370


	//   ....[8]....
        /*0350*/ 	.word	0x000013a0


	//   ....[9]....
        /*0354*/ 	.word	0x00001430


	//   ....[10]....
        /*0358*/ 	.word	0x00001460


	//   ....[11]....
        /*035c*/ 	.word	0x000014f0


	//   ....[12]....
        /*0360*/ 	.word	0x00001520


	//   ....[13]....
        /*0364*/ 	.word	0x000015b0


	//   ....[14]....
        /*0368*/ 	.word	0x000015e0


	//   ....[15]....
        /*036c*/ 	.word	0x00001660


	//   ....[16]....
        /*0370*/ 	.word	0x000016a0


	//   ....[17]....
        /*0374*/ 	.word	0x00001b10


	//   ....[18]....
        /*0378*/ 	.word	0x00001b20


	//   ....[19]....
        /*037c*/ 	.word	0x00001b30


	//   ....[20]....
        /*0380*/ 	.word	0x00001b40


	//   ....[21]....
        /*0384*/ 	.word	0x00001b50


	//   ....[22]....
        /*0388*/ 	.word	0x00001b60


	//   ....[23]....
        /*038c*/ 	.word	0x00001b70


	//   ....[24]....
        /*0390*/ 	.word	0x00001b90


	//   ....[25]....
        /*0394*/ 	.word	0x00001bb0


	//   ....[26]....
        /*0398*/ 	.word	0x00001be0


	//   ....[27]....
        /*039c*/ 	.word	0x00001bf0


	//   ....[28]....
        /*03a0*/ 	.word	0x00001c00


	//   ....[29]....
        /*03a4*/ 	.word	0x00001c10


	//   ....[30]....
        /*03a8*/ 	.word	0x00001c50


	//   ....[31]....
        /*03ac*/ 	.word	0x00002190


	//   ....[32]....
        /*03b0*/ 	.word	0x000021a0


	//   ....[33]....
        /*03b4*/ 	.word	0x000021c0


	//   ....[34]....
        /*03b8*/ 	.word	0x000021d0


	//   ....[35]....
        /*03bc*/ 	.word	0x000022f0


	//   ....[36]....
        /*03c0*/ 	.word	0x00002300


	//   ....[37]....
        /*03c4*/ 	.word	0x00002320


	//   ....[38]....
        /*03c8*/ 	.word	0x00002330


	//   ....[39]....
        /*03cc*/ 	.word	0x000023c0


	//   ....[40]....
        /*03d0*/ 	.word	0x000023e0


	//   ....[41]....
        /*03d4*/ 	.word	0x00002400


	//   ....[42]....
        /*03d8*/ 	.word	0x00002410


	//   ....[43]....
        /*03dc*/ 	.word	0x00002480


	//   ....[44]....
        /*03e0*/ 	.word	0x000024c0


	//   ....[45]....
        /*03e4*/ 	.word	0x00002f50


	//   ....[46]....
        /*03e8*/ 	.word	0x00002f70


	//   ....[47]....
        /*03ec*/ 	.word	0x00002f80


	//   ....[48]....
        /*03f0*/ 	.word	0x00002f90


	//   ....[49]....
        /*03f4*/ 	.word	0x00002fa0


	//   ....[50]....
        /*03f8*/ 	.word	0x00002fb0


	//   ....[51]....
        /*03fc*/ 	.word	0x00002fc0


	//   ....[52]....
        /*0400*/ 	.word	0x00002fd0


	//   ....[53]....
        /*0404*/ 	.word	0x00002ff0


	//   ....[54]....
        /*0408*/ 	.word	0x00003010


	//   ....[55]....
        /*040c*/ 	.word	0x00003040


	//   ....[56]....
        /*0410*/ 	.word	0x00003060


	//   ....[57]....
        /*0414*/ 	.word	0x00003080


	//   ....[58]....
        /*0418*/ 	.word	0x000030a0


	//   ....[59]....
        /*041c*/ 	.word	0x00004060


	//   ....[60]....
        /*0420*/ 	.word	0x00004090


	//   ....[61]....
        /*0424*/ 	.word	0x000041a0


	//   ....[62]....
        /*0428*/ 	.word	0x000041d0


	//   ....[63]....
        /*042c*/ 	.word	0x00004200


	//   ....[64]....
        /*0430*/ 	.word	0x000042b0


	//   ....[65]....
        /*0434*/ 	.word	0x00004390


	//   ....[66]....
        /*0438*/ 	.word	0x000044f0


	//   ....[67]....
        /*043c*/ 	.word	0x00006fb0


	//   ....[68]....
        /*0440*/ 	.word	0x00006fd0


	//   ....[69]....
        /*0444*/ 	.word	0x00006fe0


	//   ....[70]....
        /*0448*/ 	.word	0x00006ff0


	//   ....[71]....
        /*044c*/ 	.word	0x00007000


	//   ....[72]....
        /*0450*/ 	.word	0x00007010


	//   ....[73]....
        /*0454*/ 	.word	0x00007020


	//   ....[74]....
        /*0458*/ 	.word	0x00007040


	//   ....[75]....
        /*045c*/ 	.word	0x00007050


	//   ....[76]....
        /*0460*/ 	.word	0x00007070


	//   ....[77]....
        /*0464*/ 	.word	0x000070c0


	//   ....[78]....
        /*0468*/ 	.word	0x00007100


	//   ....[79]....
        /*046c*/ 	.word	0x00007120


	//   ....[80]....
        /*0470*/ 	.word	0x00007130


	//   ....[81]....
        /*0474*/ 	.word	0x00007530


	//   ....[82]....
        /*0478*/ 	.word	0x00007560


	//   ....[83]....
        /*047c*/ 	.word	0x00007570


	//   ....[84]....
        /*0480*/ 	.word	0x00007590


	//   ....[85]....
        /*0484*/ 	.word	0x000075b0


	//   ....[86]....
        /*0488*/ 	.word	0x000075e0


	//   ....[87]....
        /*048c*/ 	.word	0x00007600


	//   ....[88]....
        /*0490*/ 	.word	0x00007620


	//   ....[89]....
        /*0494*/ 	.word	0x00007650


	//   ....[90]....
        /*0498*/ 	.word	0x00007670


	//   ....[91]....
        /*049c*/ 	.word	0x00007690


	//   ....[92]....
        /*04a0*/ 	.word	0x000076d0


	//   ....[93]....
        /*04a4*/ 	.word	0x00007780


	//   ....[94]....
        /*04a8*/ 	.word	0x000077a0


	//   ....[95]....
        /*04ac*/ 	.word	0x000083f0


	//   ....[96]....
        /*04b0*/ 	.word	0x00008470


	//   ....[97]....
        /*04b4*/ 	.word	0x00008570


	//   ....[98]....
        /*04b8*/ 	.word	0x000085d0


	//   ....[99]....
        /*04bc*/ 	.word	0x00008600


	//   ....[100]....
        /*04c0*/ 	.word	0x00008700


	//   ....[101]....
        /*04c4*/ 	.word	0x00008980


	//   ....[102]....
        /*04c8*/ 	.word	0x00008cb0


	//   ....[103]....
        /*04cc*/ 	.word	0x0000b060


	//   ....[104]....
        /*04d0*/ 	.word	0x0000b090


	//   ....[105]....
        /*04d4*/ 	.word	0x0000b0d0


	//   ....[106]....
        /*04d8*/ 	.word	0x0000b0e0


	//   ....[107]....
        /*04dc*/ 	.word	0x0000b3b0


	//   ....[108]....
        /*04e0*/ 	.word	0x0000b3c0


	//   ....[109]....
        /*04e4*/ 	.word	0x0000b400


	//   ....[110]....
        /*04e8*/ 	.word	0x0000b420


	//   ....[111]....
        /*04ec*/ 	.word	0x0000c600


	//   ....[112]....
        /*04f0*/ 	.word	0x0000c620


	//   ....[113]....
        /*04f4*/ 	.word	0x0000c650


	//   ....[114]....
        /*04f8*/ 	.word	0x0000c690


	//   ....[115]....
        /*04fc*/ 	.word	0x0000c6d0


	//   ....[116]....
        /*0500*/ 	.word	0x0000c6f0


	//   ....[117]....
        /*0504*/ 	.word	0x0000c720


	//   ....[118]....
        /*0508*/ 	.word	0x0000c750


	//   ....[119]....
        /*050c*/ 	.word	0x0000c7a0


	//   ....[120]....
        /*0510*/ 	.word	0x0000c7b0


	//   ....[121]....
        /*0514*/ 	.word	0x0000c7d0


	//   ....[122]....
        /*0518*/ 	.word	0x0000c820


	//   ....[123]....
        /*051c*/ 	.word	0x0000c840


	//   ....[124]....
        /*0520*/ 	.word	0x0000c870


	//   ....[125]....
        /*0524*/ 	.word	0x0000c8c0


	//   ....[126]....
        /*0528*/ 	.word	0x0000c8f0


	//   ....[127]....
        /*052c*/ 	.word	0x0000c900


	//   ....[128]....
        /*0530*/ 	.word	0x0000ca00


	//   ....[129]....
        /*0534*/ 	.word	0x0000ca20


	//   ....[130]....
        /*0538*/ 	.word	0x0000ca40


	//   ....[131]....
        /*053c*/ 	.word	0x0000ca70


	//   ....[132]....
        /*0540*/ 	.word	0x0000ca90


	//   ....[133]....
        /*0544*/ 	.word	0x0000cb20


	//   ....[134]....
        /*0548*/ 	.word	0x0000cb40


	//   ....[135]....
        /*054c*/ 	.word	0x0000d3c0


	//   ....[136]....
        /*0550*/ 	.word	0x0000d3f0


	//   ....[137]....
        /*0554*/ 	.word	0x0000d420


	//   ....[138]....
        /*0558*/ 	.word	0x0000d450


	//   ....[139]....
        /*055c*/ 	.word	0x0000d480


	//   ....[140]....
        /*0560*/ 	.word	0x0000d4b0


	//   ....[141]....
        /*0564*/ 	.word	0x0000d4e0


	//   ....[142]....
        /*0568*/ 	.word	0x0000d500


	//   ....[143]....
        /*056c*/ 	.word	0x0000d530


	//   ....[144]....
        /*0570*/ 	.word	0x0000d540


	//   ....[145]....
        /*0574*/ 	.word	0x0000d550


	//   ....[146]....
        /*0578*/ 	.word	0x0000d560


	//   ....[147]....
        /*057c*/ 	.word	0x0000d570


	//   ....[148]....
        /*0580*/ 	.word	0x0000d580


	//   ....[149]....
        /*0584*/ 	.word	0x0000d5b0


	//   ....[150]....
        /*0588*/ 	.word	0x0000d5d0


	//----- nvinfo : EIATTR_EXIT_INSTR_OFFSETS
	.align		4
.L_316:
        /*058c*/ 	.byte	0x04, 0x1c
        /*058e*/ 	.short	(.L_318 - .L_317)


	//   ....[0]....
.L_317:
        /*0590*/ 	.word	0x00000450


	//   ....[1]....
        /*0594*/ 	.word	0x0000cbd0


	//   ....[2]....
        /*0598*/ 	.word	0x0000cc10


	//   ....[3]....
        /*059c*/ 	.word	0x0000d730


	//   ....[4]....
        /*05a0*/ 	.word	0x0000d770


	//----- nvinfo : EIATTR_CTAIDZ_USED
	.align		4
.L_318:
        /*05a4*/ 	.byte	0x01, 0x04
	.zero		2


	//----- nvinfo : EIATTR_MAX_THREADS
	.align		4
        /*05a8*/ 	.byte	0x04, 0x05
        /*05aa*/ 	.short	(.L_320 - .L_319)
.L_319:
        /*05ac*/ 	.word	0x00000080
        /*05b0*/ 	.word	0x00000001
        /*05b4*/ 	.word	0x00000001


	//----- nvinfo : EIATTR_CRS_STACK_SIZE
	.align		4
.L_320:
        /*05b8*/ 	.byte	0x04, 0x1e
        /*05ba*/ 	.short	(.L_322 - .L_321)
.L_321:
        /*05bc*/ 	.word	0x00000000
.L_322:


//--------------------- .nv.info._ZN7cutlass13device_kernelIN5flash19enable_sm80_to_sm89INS1_16FlashAttnFwdSm80INS1_25CollectiveMainloopFwdSm80ILi4ELi1ELb0EN4cute5tupleIJNS5_1CILi128EEENS7_ILi112EEENS7_ILi64EEEEEELi64ENS_6half_tEfNS_4arch4Sm80ELb0ELb0ELb0ELb1ELb1ELb1ELb1ELb0EEENS1_21CollectiveEpilogueFwdINS6_IJS8_SA_S9_EEENS6_IJNS7_ILi1EEESI_SI_EEESC_SE_Li128ELb1ELb1ELb0ELb0EEENS1_19SingleTileSchedulerILb1ELb0ELb1ELi128EEEEEEEEEvNT_6ParamsE --------------------------
	.section	.nv.info._ZN7cutlass13device_kernelIN5flash19enable_sm80_to_sm89INS1_16FlashAttnFwdSm80INS1_25CollectiveMainloopFwdSm80ILi4ELi1ELb0EN4cute5tupleIJNS5_1CILi128EEENS7_ILi112EEENS7_ILi64EEEEEELi64ENS_6half_tEfNS_4arch4Sm80ELb0ELb0ELb0ELb1ELb1ELb1ELb1ELb0EEENS1_21CollectiveEpilogueFwdINS6_IJS8_SA_S9_EEENS6_IJNS7_ILi1EEESI_SI_EEESC_SE_Li128ELb1ELb1ELb0ELb0EEENS1_19SingleTileSchedulerILb1ELb0ELb1ELi128EEEEEEEEEvNT_6ParamsE,"",@"SHT_CUDA_INFO"
	.sectionflags	@""
	.align	4


	//----- nvinfo : EIATTR_CUDA_API_VERSION
	.align		4
        /*0000*/ 	.byte	0x04, 0x37
        /*0002*/ 	.short	(.L_324 - .L_323)
.L_323:
        /*0004*/ 	.word	0x00000082


	//----- nvinfo : EIATTR_SW2861232_WAR
	.align		4
.L_324:
        /*0008*/ 	.byte	0x01, 0x35
	.zero		2


	//----- nvinfo : EIATTR_PARAM_CBANK
	.align		4
        /*000c*/ 	.byte	0x04, 0x0a
        /*000e*/ 	.short	(.L_326 - .L_325)
	.align		4
.L_325:
        /*0010*/ 	.word	index@(.nv.constant0._ZN7cutlass13device_kernelIN5flash19enable_sm80_to_sm89INS1_16FlashAttnFwdSm80INS1_25CollectiveMainloopFwdSm80ILi4ELi1ELb0EN4cute5tupleIJNS5_1CILi128EEENS7_ILi112EEENS7_ILi64EEEEEELi64ENS_6half_tEfNS_4arch4Sm80ELb0ELb0ELb0ELb1ELb1ELb1ELb1ELb0EEENS1_21CollectiveEpilogueFwdINS6_IJS8_SA_S9_EEENS6_IJNS7_ILi1EEESI_SI_EEESC_SE_Li128ELb1ELb1ELb0ELb0EEENS1_19SingleTileSchedulerILb1ELb0ELb1ELi128EEEEEEEEEvNT_6ParamsE)
        /*0014*/ 	.short	0x0160
        /*0016*/ 	.short	0x0418


	//----- nvinfo : EIATTR_CBANK_PARAM_SIZE
	.align		4
.L_326:
        /*0018*/ 	.byte	0x03, 0x19
        /*001a*/ 	.short	0x0418


	//----- nvinfo : EIATTR_KPARAM_INFO
	.align		4
        /*001c*/ 	.byte	0x04, 0x17
        /*001e*/ 	.short	(.L_328 - .L_327)
.L_327:
        /*0020*/ 	.word	0x00000000
        /*0024*/ 	.short	0x0000
        /*0026*/ 	.short	0x0000
        /*0028*/ 	.byte	0x00, 0xf0, 0x61, 0x10


	//----- nvinfo : EIATTR_MAXREG_COUNT
	.align		4
.L_328:
        /*002c*/ 	.byte	0x03, 0x1b
        /*002e*/ 	.short	0x00ff


	//----- nvinfo : EIATTR_NUM_BARRIERS
	.align		4
        /*0030*/ 	.byte	0x02, 0x4c
        /*0032*/ 	.byte	0x02
	.zero		1


	//----- nvinfo : EIATTR_ANNOTATIONS
	.align		4
        /*0034*/ 	.byte	0x04, 0x55
        /*0036*/ 	.short	(.L_330 - .L_329)


	//   ....[0]....
.L_329:
        /* <DEDUP_REMOVED lines=17> */


	//----- nvinfo : EIATTR_MERCURY_ISA_VERSION
	.align		4
.L_330:
        /*0138*/ 	.byte	0x03, 0x5f
        /*013a*/ 	.short	0x0000


	//----- nvinfo : EIATTR_COOP_GROUP_MASK_REGIDS
	.align		4
        /*013c*/ 	.byte	0x04, 0x29
        /*013e*/ 	.short	(.L_332 - .L_331)


	//   ....[0]....
.L_331:
        /*0140*/ 	.word	0xffffffff


	//   ....[1]....
        /*0144*/ 	.word	0xffffffff


	//   ....[2]....
        /*0148*/ 	.word	0xffffffff


	//   ....[3]....
        /*014c*/ 	.word	0xffffffff


	//   ....[4]....
        /*0150*/ 	.word	0xffffffff


	//   ....[5]....
        /*0154*/ 	.word	0xffffffff


	//   ....[6]....
        /*0158*/ 	.word	0xffffffff


	//   ....[7]....
        /*015c*/ 	.word	0xffffffff


	//   ....[8]....
        /*0160*/ 	.word	0xffffffff


	//   ....[9]....
        /*0164*/ 	.word	0xffffffff


	//   ....[10]....
        /*0168*/ 	.word	0xffffffff


	//   ....[11]....
        /*016c*/ 	.word	0xffffffff


	//   ....[12]....
        /*0170*/ 	.word	0xffffffff


	//   ....[13]....
        /*0174*/ 	.word	0xffffffff


	//   ....[14]....
        /*0178*/ 	.word	0xffffffff


	//   ....[15]....
        /*017c*/ 	.word	0xffffffff


	//   ....[16]....
        /*0180*/ 	.word	0xffffffff


	//   ....[17]....
        /*0184*/ 	.word	0xffffffff


	//   ....[18]....
        /*0188*/ 	.word	0xffffffff


	//   ....[19]....
        /*018c*/ 	.word	0xffffffff


	//   ....[20]....
        /*0190*/ 	.word	0xffffffff


	//   ....[21]....
        /*0194*/ 	.word	0xffffffff


	//   ....[22]....
        /*0198*/ 	.word	0xffffffff


	//   ....[23]....
        /*019c*/ 	.word	0xffffffff


	//   ....[24]....
        /*01a0*/ 	.word	0xffffffff


	//   ....[25]....
        /*01a4*/ 	.word	0xffffffff


	//   ....[26]....
        /*01a8*/ 	.word	0xffffffff


	//   ....[27]....
        /*01ac*/ 	.word	0xffffffff


	//   ....[28]....
        /*01b0*/ 	.word	0xffffffff


	//   ....[29]....
        /*01b4*/ 	.word	0xffffffff


	//   ....[30]....
        /*01b8*/ 	.word	0xffffffff


	//   ....[31]....
        /*01bc*/ 	.word	0xffffffff


	//   ....[32]....
        /*01c0*/ 	.word	0xffffffff


	//   ....[33]....
        /*01c4*/ 	.word	0xffffffff


	//   ....[34]....
        /*01c8*/ 	.word	0xffffffff


	//   ....[35]....
        /*01cc*/ 	.word	0xffffffff


	//   ....[36]....
        /*01d0*/ 	.word	0xffffffff


	//   ....[37]....
        /*01d4*/ 	.word	0xffffffff


	//   ....[38]....
        /*01d8*/ 	.word	0xffffffff


	//   ....[39]....
        /*01dc*/ 	.word	0xffffffff


	//   ....[40]....
        /*01e0*/ 	.word	0xffffffff


	//   ....[41]....
        /*01e4*/ 	.word	0xffffffff


	//   ....[42]....
        /*01e8*/ 	.word	0xffffffff


	//   ....[43]....
        /*01ec*/ 	.word	0xffffffff


	//   ....[44]....
        /*01f0*/ 	.word	0xffffffff


	//   ....[45]....
        /*01f4*/ 	.word	0xffffffff


	//   ....[46]....
        /*01f8*/ 	.word	0xffffffff


	//   ....[47]....
        /*01fc*/ 	.word	0xffffffff


	//   ....[48]....
        /*0200*/ 	.word	0xffffffff


	//   ....[49]....
        /*0204*/ 	.word	0xffffffff


	//   ....[50]....
        /*0208*/ 	.word	0xffffffff


	//   ....[51]....
        /*020c*/ 	.word	0xffffffff


	//   ....[52]....
        /*0210*/ 	.word	0xffffffff


	//   ....[53]....
        /*0214*/ 	.word	0xffffffff


	//   ....[54]....
        /*0218*/ 	.word	0xffffffff


	//   ....[55]....
        /*021c*/ 	.word	0xffffffff


	//   ....[56]....
        /*0220*/ 	.word	0xffffffff


	//   ....[57]....
        /*0224*/ 	.word	0xffffffff


	//   ....[58]....
        /*0228*/ 	.word	0xffffffff


	//   ....[59]....
        /*022c*/ 	.word	0xffffffff


	//   ....[60]....
        /*0230*/ 	.word	0xffffffff


	//   ....[61]....
        /*0234*/ 	.word	0xffffffff


	//   ....[62]....
        /*0238*/ 	.word	0xffffffff


	//   ....[63]....
        /*023c*/ 	.word	0xffffffff


	//   ....[64]....
        /*0240*/ 	.word	0xffffffff


	//   ....[65]....
        /*0244*/ 	.word	0xffffffff


	//   ....[66]....
        /*0248*/ 	.word	0xffffffff


	//   ....[67]....
        /*024c*/ 	.word	0xffffffff


	//   ....[68]....
        /*0250*/ 	.word	0xffffffff


	//   ....[69]....
        /*0254*/ 	.word	0xffffffff


	//   ....[70]....
        /*0258*/ 	.word	0xffffffff


	//   ....[71]....
        /*025c*/ 	.word	0xffffffff


	//   ....[72]....
        /*0260*/ 	.word	0xffffffff


	//   ....[73]....
        /*0264*/ 	.word	0xffffffff


	//   ....[74]....
        /*0268*/ 	.word	0xffffffff


	//   ....[75]....
        /*026c*/ 	.word	0xffffffff


	//   ....[76]....
        /*0270*/ 	.word	0xffffffff


	//   ....[77]....
        /*0274*/ 	.word	0xffffffff


	//   ....[78]....
        /*0278*/ 	.word	0xffffffff


	//   ....[79]....
        /*027c*/ 	.word	0xffffffff


	//   ....[80]....
        /*0280*/ 	.word	0xffffffff


	//   ....[81]....
        /*0284*/ 	.word	0xffffffff


	//   ....[82]....
        /*0288*/ 	.word	0xffffffff


	//   ....[83]....
        /*028c*/ 	.word	0xffffffff


	//   ....[84]....
        /*0290*/ 	.word	0xffffffff


	//   ....[85]....
        /*0294*/ 	.word	0xffffffff


	//   ....[86]....
        /*0298*/ 	.word	0xffffffff


	//   ....[87]....
        /*029c*/ 	.word	0xffffffff


	//   ....[88]....
        /*02a0*/ 	.word	0xffffffff


	//   ....[89]....
        /*02a4*/ 	.word	0xffffffff


	//   ....[90]....
        /*02a8*/ 	.word	0xffffffff


	//   ....[91]....
        /*02ac*/ 	.word	0xffffffff


	//   ....[92]....
        /*02b0*/ 	.word	0xffffffff


	//   ....[93]....
        /*02b4*/ 	.word	0xffffffff


	//   ....[94]....
        /*02b8*/ 	.word	0xffffffff


	//   ....[95]....
        /*02bc*/ 	.word	0xffffffff


	//   ....[96]....
        /*02c0*/ 	.word	0xffffffff


	//   ....[97]....
        /*02c4*/ 	.word	0xffffffff


	//   ....[98]....
        /*02c8*/ 	.word	0xffffffff


	//   ....[99]....
        /*02cc*/ 	.word	0xffffffff


	//   ....[100]....
        /*02d0*/ 	.word	0xffffffff


	//   ....[101]....
        /*02d4*/ 	.word	0xffffffff


	//   ....[102]....
        /*02d8*/ 	.word	0xffffffff


	//   ....[103]....
        /*02dc*/ 	.word	0xffffffff


	//   ....[104]....
        /*02e0*/ 	.word	0xffffffff


	//   ....[105]....
        /*02e4*/ 	.word	0xffffffff


	//   ....[106]....
        /*02e8*/ 	.word	0xffffffff


	//   ....[107]....
        /*02ec*/ 	.word	0xffffffff


	//   ....[108]....
        /*02f0*/ 	.word	0xffffffff


	//   ....[109]....
        /*02f4*/ 	.word	0xffffffff


	//   ....[110]....
        /*02f8*/ 	.word	0xffffffff


	//   ....[111]....
        /*02fc*/ 	.word	0xffffffff


	//   ....[112]....
        /*0300*/ 	.word	0xffffffff


	//   ....[113]....
        /*0304*/ 	.word	0xffffffff


	//   ....[114]....
        /*0308*/ 	.word	0xffffffff


	//   ....[115]....
        /*030c*/ 	.word	0xffffffff


	//   ....[116]....
        /*0310*/ 	.word	0xffffffff


	//   ....[117]....
        /*0314*/ 	.word	0xffffffff


	//   ....[118]....
        /*0318*/ 	.word	0xffffffff


	//   ....[119]....
        /*031c*/ 	.word	0xffffffff


	//   ....[120]....
        /*0320*/ 	.word	0xffffffff


	//   ....[121]....
        /*0324*/ 	.word	0xffffffff


	//   ....[122]....
        /*0328*/ 	.word	0xffffffff


	//   ....[123]....
        /*032c*/ 	.word	0xffffffff


	//   ....[124]....
        /*0330*/ 	.word	0xffffffff


	//   ....[125]....
        /*0334*/ 	.word	0xffffffff


	//   ....[126]....
        /*0338*/ 	.word	0xffffffff


	//   ....[127]....
        /*033c*/ 	.word	0xffffffff


	//   ....[128]....
        /*0340*/ 	.word	0xffffffff


	//   ....[129]....
        /*0344*/ 	.word	0xffffffff


	//   ....[130]....
        /*0348*/ 	.word	0xffffffff


	//   ....[131]....
        /*034c*/ 	.word	0xffffffff


	//   ....[132]....
        /*0350*/ 	.word	0xffffffff


	//   ....[133]....
        /*0354*/ 	.word	0xffffffff


	//   ....[134]....
        /*0358*/ 	.word	0xffffffff


	//   ....[135]....
        /*035c*/ 	.word	0xffffffff


	//   ....[136]....
        /*0360*/ 	.word	0xffffffff


	//   ....[137]....
        /*0364*/ 	.word	0xffffffff


	//   ....[138]....
        /*0368*/ 	.word	0xffffffff


	//   ....[139]....
        /*036c*/ 	.word	0xffffffff


	//   ....[140]....
        /*0370*/ 	.word	0xffffffff


	//   ....[141]....
        /*0374*/ 	.word	0xffffffff


	//   ....[142]....
        /*0378*/ 	.word	0xffffffff


	//   ....[143]....
        /*037c*/ 	.word	0xffffffff


	//   ....[144]....
        /*0380*/ 	.word	0xffffffff


	//   ....[145]....
        /*0384*/ 	.word	0xffffffff


	//   ....[146]....
        /*0388*/ 	.word	0xffffffff


	//   ....[147]....
        /*038c*/ 	.word	0xffffffff


	//   ....[148]....
        /*0390*/ 	.word	0xffffffff


	//   ....[149]....
        /*0394*/ 	.word	0xffffffff


	//   ....[150]....
        /*0398*/ 	.word	0xffffffff


	//   ....[151]....
        /*039c*/ 	.word	0xffffffff


	//   ....[152]....
        /*03a0*/ 	.word	0xffffffff


	//   ....[153]....
        /*03a4*/ 	.word	0xffffffff


	//   ....[154]....
        /*03a8*/ 	.word	0xffffffff


	//   ....[155]....
        /*03ac*/ 	.word	0xffffffff


	//   ....[156]....
        /*03b0*/ 	.word	0xffffffff


	//   ....[157]....
        /*03b4*/ 	.word	0xffffffff


	//   ....[158]....
        /*03b8*/ 	.word	0xffffffff


	//   ....[159]....
        /*03bc*/ 	.word	0xffffffff


	//   ....[160]....
        /*03c0*/ 	.word	0xffffffff


	//   ....[161]....
        /*03c4*/ 	.word	0xffffffff


	//   ....[162]....
        /*03c8*/ 	.word	0xffffffff


	//   ....[163]....
        /*03cc*/ 	.word	0xffffffff


	//   ....[164]....
        /*03d0*/ 	.word	0xffffffff


	//   ....[165]....
        /*03d4*/ 	.word	0xffffffff


	//   ....[166]....
        /*03d8*/ 	.word	0xffffffff


	//   ....[167]....
        /*03dc*/ 	.word	0xffffffff


	//   ....[168]....
        /*03e0*/ 	.word	0xffffffff


	//   ....[169]....
        /*03e4*/ 	.word	0xffffffff


	//   ....[170]....
        /*03e8*/ 	.word	0xffffffff


	//   ....[171]....
        /*03ec*/ 	.word	0xffffffff


	//   ....[172]....
        /*03f0*/ 	.word	0xffffffff


	//   ....[173]....
        /*03f4*/ 	.word	0xffffffff


	//   ....[174]....
        /*03f8*/ 	.word	0xffffffff


	//   ....[175]....
        /*03fc*/ 	.word	0xffffffff


	//   ....[176]....
        /*0400*/ 	.word	0xffffffff


	//   ....[177]....
        /*0404*/ 	.word	0xffffffff


	//   ....[178]....
        /*0408*/ 	.word	0xffffffff


	//   ....[179]....
        /*040c*/ 	.word	0xffffffff


	//   ....[180]....
        /*0410*/ 	.word	0xffffffff


	//   ....[181]....
        /*0414*/ 	.word	0xffffffff


	//   ....[182]....
        /*0418*/ 	.word	0xffffffff


	//----- nvinfo : EIATTR_COOP_GROUP_INSTR_OFFSETS
	.align		4
.L_332:
        /*041c*/ 	.byte	0x04, 0x28
        /*041e*/ 	.short	(.L_334 - .L_333)


	//   ....[0]....
.L_333:
        /*0420*/ 	.word	0x000000a0


	//   ....[1]....
        /*0424*/ 	.word	0x00002b60


	//   ....[2]....
        /*0428*/ 	.word	0x00002bb0


	//   ....[3]....
        /*042c*/ 	.word	0x000033a0


	//   ....[4]....
        /*0430*/ 	.word	0x000033c0


	//   ....[5]....
        /*0434*/ 	.word	0x00003b30


	//   ....[6]....
        /*0438*/ 	.word	0x00003b50


	//   ....[7]....
        /*043c*/ 	.word	0x000042c0


	//   ....[8]....
        /*0440*/ 	.word	0x000042d0


	//   ....[9]....
        /*0444*/ 	.word	0x00004b80


	//   ....[10]....
        /*0448*/ 	.word	0x00004bd0


	//   ....[11]....
        /*044c*/ 	.word	0x000058d0


	//   ....[12]....
        /*0450*/ 	.word	0x00005900


	//   ....[13]....
        /*0454*/ 	.word	0x00006040


	//   ....[14]....
        /*0458*/ 	.word	0x00006070


	//   ....[15]....
        /*045c*/ 	.word	0x000067b0


	//   ....[16]....
        /*0460*/ 	.word	0x000067d0


	//   ....[17]....
        /*0464*/ 	.word	0x00006f30


	//   ....[18]....
        /*0468*/ 	.word	0x00006f60


	//   ....[19]....
        /*046c*/ 	.word	0x000070a0


	//   ....[20]....
        /*0470*/ 	.word	0x000070d0


	//   ....[21]....
        /*0474*/ 	.word	0x000071c0


	//   ....[22]....
        /*0478*/ 	.word	0x000071f0


	//   ....[23]....
        /*047c*/ 	.word	0x000072e0


	//   ....[24]....
        /*0480*/ 	.word	0x00007300


	//   ....[25]....
        /*0484*/ 	.word	0x00007b60


	//   ....[26]....
        /*0488*/ 	.word	0x00007b80


	//   ....[27]....
        /*048c*/ 	.word	0x00007c70


	//   ....[28]....
        /*0490*/ 	.word	0x00007ca0


	//   ....[29]....
        /*0494*/ 	.word	0x00007d90


	//   ....[30]....
        /*0498*/ 	.word	0x00007dc0


	//   ....[31]....
        /*049c*/ 	.word	0x00007eb0


	//   ....[32]....
        /*04a0*/ 	.word	0x00007ee0


	//   ....[33]....
        /*04a4*/ 	.word	0x00008a00


	//   ....[34]....
        /*04a8*/ 	.word	0x00008a30


	//   ....[35]....
        /*04ac*/ 	.word	0x00008a60


	//   ....[36]....
        /*04b0*/ 	.word	0x00008a80


	//   ....[37]....
        /*04b4*/ 	.word	0x00008aa0


	//   ....[38]....
        /*04b8*/ 	.word	0x00008ae0


	//   ....[39]....
        /*04bc*/ 	.word	0x00008b00


	//   ....[40]....
        /*04c0*/ 	.word	0x00008b40


	//   ....[41]....
        /*04c4*/ 	.word	0x00008b80


	//   ....[42]....
        /*04c8*/ 	.word	0x00008bb0


	//   ....[43]....
        /*04cc*/ 	.word	0x00008bd0


	//   ....[44]....
        /*04d0*/ 	.word	0x00008c50


	//   ....[45]....
        /*04d4*/ 	.word	0x00008c60


	//   ....[46]....
        /*04d8*/ 	.word	0x00008ce0


	//   ....[47]....
        /*04dc*/ 	.word	0x00008d40


	//   ....[48]....
        /*04e0*/ 	.word	0x00008df0


	//   ....[49]....
        /*04e4*/ 	.word	0x000091f0


	//   ....[50]....
        /*04e8*/ 	.word	0x00009220


	//   ....[51]....
        /*04ec*/ 	.word	0x00009250


	//   ....[52]....
        /*04f0*/ 	.word	0x00009270


	//   ....[53]....
        /*04f4*/ 	.word	0x00009280


	//   ....[54]....
        /*04f8*/ 	.word	0x000092a0


	//   ....[55]....
        /*04fc*/ 	.word	0x000092b0


	//   ....[56]....
        /*0500*/ 	.word	0x000092d0


	//   ....[57]....
        /*0504*/ 	.word	0x000092e0


	//   ....[58]....
        /*0508*/ 	.word	0x00009310


	//   ....[59]....
        /*050c*/ 	.word	0x00009340


	//   ....[60]....
        /*0510*/ 	.word	0x00009370


	//   ....[61]....
        /*0514*/ 	.word	0x00009390


	//   ....[62]....
        /*0518*/ 	.word	0x000093c0


	//   ....[63]....
        /*051c*/ 	.word	0x0000d010


	//   ....[64]....
        /*0520*/ 	.word	0x0000d020


	//   ....[65]....
        /*0524*/ 	.word	0x0000d040


	//   ....[66]....
        /*0528*/ 	.word	0x0000d180


	//   ....[67]....
        /*052c*/ 	.word	0x0000d190


	//   ....[68]....
        /*0530*/ 	.word	0x0000d1b0


	//   ....[69]....
        /*0534*/ 	.word	0x0000d210


	//   ....[70]....
        /*0538*/ 	.word	0x0000d230


	//   ....[71]....
        /*053c*/ 	.word	0x0000d2e0


	//   ....[72]....
        /*0540*/ 	.word	0x0000d2f0


	//   ....[73]....
        /*0544*/ 	.word	0x0000d330


	//   ....[74]....
        /*0548*/ 	.word	0x0000d340


	//   ....[75]....
        /*054c*/ 	.word	0x0000d370


	//   ....[76]....
        /*0550*/ 	.word	0x0000d410


	//   ....[77]....
        /*0554*/ 	.word	0x0000dde0


	//   ....[78]....
        /*0558*/ 	.word	0x0000de00


	//   ....[79]....
        /*055c*/ 	.word	0x0000de10


	//   ....[80]....
        /*0560*/ 	.word	0x0000de20


	//   ....[81]....
        /*0564*/ 	.word	0x0000de30


	//   ....[82]....
        /*0568*/ 	.word	0x0000de40


	//   ....[83]....
        /*056c*/ 	.word	0x0000de50


	//   ....[84]....
        /*0570*/ 	.word	0x0000de60


	//   ....[85]....
        /*0574*/ 	.word	0x0000de80


	//   ....[86]....
        /*0578*/ 	.word	0x0000dea0


	//   ....[87]....
        /*057c*/ 	.word	0x0000dec0


	//   ....[88]....
        /*0580*/ 	.word	0x0000def0


	//   ....[89]....
        /*0584*/ 	.word	0x0000df10


	//   ....[90]....
        /*0588*/ 	.word	0x0000df30


	//   ....[91]....
        /*058c*/ 	.word	0x0000ef00


	//   ....[92]....
        /*0590*/ 	.word	0x0000ef40


	//   ....[93]....
        /*0594*/ 	.word	0x0000f050


	//   ....[94]....
        /*0598*/ 	.word	0x0000f080


	//   ....[95]....
        /*059c*/ 	.word	0x0000f0b0


	//   ....[96]....
        /*05a0*/ 	.word	0x0000f1d0


	//   ....[97]....
        /*05a4*/ 	.word	0x0000f290


	//   ....[98]....
        /*05a8*/ 	.word	0x0000f410


	//   ....[99]....
        /*05ac*/ 	.word	0x00012390


	//   ....[100]....
        /*05b0*/ 	.word	0x000123b0


	//   ....[101]....
        /*05b4*/ 	.word	0x000123c0


	//   ....[102]....
        /*05b8*/ 	.word	0x000123d0


	//   ....[103]....
        /*05bc*/ 	.word	0x000123e0


	//   ....[104]....
        /*05c0*/ 	.word	0x000123f0


	//   ....[105]....
        /*05c4*/ 	.word	0x00012400


	//   ....[106]....
        /*05c8*/ 	.word	0x00012420


	//   ....[107]....
        /*05cc*/ 	.word	0x00012430


	//   ....[108]....
        /*05d0*/ 	.word	0x00012450


	//   ....[109]....
        /*05d4*/ 	.word	0x000124a0


	//   ....[110]....
        /*05d8*/ 	.word	0x000124e0


	//   ....[111]....
        /*05dc*/ 	.word	0x00012500


	//   ....[112]....
        /*05e0*/ 	.word	0x00012510


	//   ....[113]....
        /*05e4*/ 	.word	0x00012910


	//   ....[114]....
        /*05e8*/ 	.word	0x00012940


	//   ....[115]....
        /*05ec*/ 	.word	0x00012950


	//   ....[116]....
        /*05f0*/ 	.word	0x00012970


	//   ....[117]....
        /*05f4*/ 	.word	0x00012990


	//   ....[118]....
        /*05f8*/ 	.word	0x000129c0


	//   ....[119]....
        /*05fc*/ 	.word	0x000129e0


	//   ....[120]....
        /*0600*/ 	.word	0x00012a00


	//   ....[121]....
        /*0604*/ 	.word	0x00012a30


	//   ....[122]....
        /*0608*/ 	.word	0x00012a50


	//   ....[123]....
        /*060c*/ 	.word	0x00012a70


	//   ....[124]....
        /*0610*/ 	.word	0x00012ab0


	//   ....[125]....
        /*0614*/ 	.word	0x00012b60


	//   ....[126]....
        /*0618*/ 	.word	0x00012b80


	//   ....[127]....
        /*061c*/ 	.word	0x000137d0


	//   ....[128]....
        /*0620*/ 	.word	0x00013850


	//   ....[129]....
        /*0624*/ 	.word	0x00013950


	//   ....[130]....
        /*0628*/ 	.word	0x000139b0


	//   ....[131]....
        /*062c*/ 	.word	0x000139e0


	//   ....[132]....
        /*0630*/ 	.word	0x00013ae0


	//   ....[133]....
        /*0634*/ 	.word	0x00013d60


	//   ....[134]....
        /*0638*/ 	.word	0x00014090


	//   ....[135]....
        /*063c*/ 	.word	0x00016440


	//   ....[136]....
        /*0640*/ 	.word	0x00016470


	//   ....[137]....
        /*0644*/ 	.word	0x000164b0


	//   ....[138]....
        /*0648*/ 	.word	0x000164c0


	//   ....[139]....
        /*064c*/ 	.word	0x00016790


	//   ....[140]....
        /*0650*/ 	.word	0x000167a0


	//   ....[141]....
        /*0654*/ 	.word	0x000167e0


	//   ....[142]....
        /*0658*/ 	.word	0x00016800


	//   ....[143]....
        /*065c*/ 	.word	0x000179e0


	//   ....[144]....
        /*0660*/ 	.word	0x00017a00


	//   ....[145]....
        /*0664*/ 	.word	0x00017a30


	//   ....[146]....
        /*0668*/ 	.word	0x00017a60


	//   ....[147]....
        /*066c*/ 	.word	0x00017aa0


	//   ....[148]....
        /*0670*/ 	.word	0x00017ad0


	//   ....[149]....
        /*0674*/ 	.word	0x00017b10


	//   ....[150]....
        /*0678*/ 	.word	0x00017b30


	//   ....[151]....
        /*067c*/ 	.word	0x00017b80


	//   ....[152]....
        /*0680*/ 	.word	0x00017b90


	//   ....[153]....
        /*0684*/ 	.word	0x00017ba0


	//   ....[154]....
        /*0688*/ 	.word	0x00017bc0


	//   ....[155]....
        /*068c*/ 	.word	0x00017c10


	//   ....[156]....
        /*0690*/ 	.word	0x00017c30


	//   ....[157]....
        /*0694*/ 	.word	0x00017c60


	//   ....[158]....
        /*0698*/ 	.word	0x00017ca0


	//   ....[159]....
        /*069c*/ 	.word	0x00017cf0


	//   ....[160]....
        /*06a0*/ 	.word	0x00017db0


	//   ....[161]....
        /*06a4*/ 	.word	0x00017dd0


	//   ....[162]....
        /*06a8*/ 	.word	0x00017e20


	//   ....[163]....
        /*06ac*/ 	.word	0x00017e40


	//   ....[164]....
        /*06b0*/ 	.word	0x00017e70


	//   ....[165]....
        /*06b4*/ 	.word	0x00017ea0


	//   ....[166]....
        /*06b8*/ 	.word	0x00017f40


	//   ....[167]....
        /*06bc*/ 	.word	0x000187d0


	//   ....[168]....
        /*06c0*/ 	.word	0x00018800


	//   ....[169]....
        /*06c4*/ 	.word	0x00018830


	//   ....[170]....
        /*06c8*/ 	.word	0x00018860


	//   ....[171]....
        /*06cc*/ 	.word	0x00018890


	//   ....[172]....
        /*06d0*/ 	.word	0x000188c0


	//   ....[173]....
        /*06d4*/ 	.word	0x000188f0


	//   ....[174]....
        /*06d8*/ 	.word	0x00018910


	//   ....[175]....
        /*06dc*/ 	.word	0x00018930


	//   ....[176]....
        /*06e0*/ 	.word	0x00018950


	//   ....[177]....
        /*06e4*/ 	.word	0x00018960


	//   ....[178]....
        /*06e8*/ 	.word	0x00018970


	//   ....[179]....
        /*06ec*/ 	.word	0x00018980


	//   ....[180]....
        /*06f0*/ 	.word	0x00018990


	//   ....[181]....
        /*06f4*/ 	.word	0x000189a0


	//   ....[182]....
        /*06f8*/ 	.word	0x000189d0


	//----- nvinfo : EIATTR_EXIT_INSTR_OFFSETS
	.align		4
.L_334:
        /*06fc*/ 	.byte	0x04, 0x1c
        /*06fe*/ 	.short	(.L_336 - .L_335)


	//   ....[0]....
.L_335:
        /*0700*/ 	.word	0x00000450


	//   ....[1]....
        /*0704*/ 	.word	0x00017fe0


	//   ....[2]....
        /*0708*/ 	.word	0x00018020


	//   ....[3]....
        /*070c*/ 	.word	0x00018b60


	//   ....[4]....
        /*0710*/ 	.word	0x00018ba0


	//----- nvinfo : EIATTR_CTAIDZ_USED
	.align		4
.L_336:
        /*0714*/ 	.byte	0x01, 0x04
	.zero		2


	//----- nvinfo : EIATTR_MAX_THREADS
	.align		4
        /*0718*/ 	.byte	0x04, 0x05
        /*071a*/ 	.short	(.L_338 - .L_337)
.L_337:
        /*071c*/ 	.word	0x00000080
        /*0720*/ 	.word	0x00000001
        /*0724*/ 	.word	0x00000001


	//----- nvinfo : EIATTR_CRS_STACK_SIZE
	.align		4
.L_338:
        /*0728*/ 	.byte	0x04, 0x1e
        /*072a*/ 	.short	(.L_340 - .L_339)
.L_339:
        /*072c*/ 	.word	0x00000000
.L_340:


//--------------------- .nv.info._ZN7cutlass13device_kernelIN5flash19enable_sm80_to_sm89INS1_16FlashAttnFwdSm80INS1_25CollectiveMainloopFwdSm80ILi4ELi1ELb0EN4cute5tupleIJNS5_1CILi128EEENS7_ILi96EEENS7_ILi64EEEEEELi64ENS_6half_tEfNS_4arch4Sm80ELb0ELb1ELb0ELb0ELb1ELb0ELb1ELb0EEENS1_21CollectiveEpilogueFwdINS6_IJS8_SA_S9_EEENS6_IJNS7_ILi1EEESI_SI_EEESC_SE_Li128ELb0ELb1ELb0ELb0EEENS1_19SingleTileSchedulerILb0ELb0ELb1ELi128EEEEEEEEEvNT_6ParamsE --------------------------
	.section	.nv.info._ZN7cutlass13device_kernelIN5flash19enable_sm80_to_sm89INS1_16FlashAttnFwdSm80INS1_25CollectiveMainloopFwdSm80ILi4ELi1ELb0EN4cute5tupleIJNS5_1CILi128EEENS7_ILi96EEENS7_ILi64EEEEEELi64ENS_6half_tEfNS_4arch4Sm80ELb0ELb1ELb0ELb0ELb1ELb0ELb1ELb0EEENS1_21CollectiveEpilogueFwdINS6_IJS8_SA_S9_EEENS6_IJNS7_ILi1EEESI_SI_EEESC_SE_Li128ELb0ELb1ELb0ELb0EEENS1_19SingleTileSchedulerILb0ELb0ELb1ELi128EEEEEEEEEvNT_6ParamsE,"",@"SHT_CUDA_INFO"
	.sectionflags	@""
	.align	4


	//----- nvinfo : EIATTR_CUDA_API_VERSION
	.align		4
        /*0000*/ 	.byte	0x04, 0x37
        /*0002*/ 	.short	(.L_342 - .L_341)
.L_341:
        /*0004*/ 	.word	0x00000082


	//----- nvinfo : EIATTR_SW2861232_WAR
	.align		4
.L_342:
        /*0008*/ 	.byte	0x01, 0x35
	.zero		2


	//----- nvinfo : EIATTR_PARAM_CBANK
	.align		4
        /*000c*/ 	.byte	0x04, 0x0a
        /*000e*/ 	.short	(.L_344 - .L_343)
	.align		4
.L_343:
        /*0010*/ 	.word	index@(.nv.constant0._ZN7cutlass13device_kernelIN5flash19enable_sm80_to_sm89INS1_16FlashAttnFwdSm80INS1_25CollectiveMainloopFwdSm80ILi4ELi1ELb0EN4cute5tupleIJNS5_1CILi128EEENS7_ILi96EEENS7_ILi64EEEEEELi64ENS_6half_tEfNS_4arch4Sm80ELb0ELb1ELb0ELb0ELb1ELb0ELb1ELb0EEENS1_21CollectiveEpilogueFwdINS6_IJS8_SA_S9_EEENS6_IJNS7_ILi1EEESI_SI_EEESC_SE_Li128ELb0ELb1ELb0ELb0EEENS1_19SingleTileSchedulerILb0ELb0ELb1ELi128EEEEEEEEEvNT_6ParamsE)
        /*0014*/ 	.short	0x0160
        /*0016*/ 	.short	0x0418


	//----- nvinfo : EIATTR_CBANK_PARAM_SIZE
	.align		4
.L_344:
        /*0018*/ 	.byte	0x03, 0x19
        /*001a*/ 	.short	0x0418


	//----- nvinfo : EIATTR_KPARAM_INFO
	.align		4
        /*001c*/ 	.byte	0x04, 0x17
        /*001e*/ 	.short	(.L_346 - .L_345)
.L_345:
        /*0020*/ 	.word	0x00000000
        /*0024*/ 	.short	0x0000
        /*0026*/ 	.short	0x0000
        /*0028*/ 	.byte	0x00, 0xf0, 0x61, 0x10


	//----- nvinfo : EIATTR_MAXREG_COUNT
	.align		4
.L_346:
        /*002c*/ 	.byte	0x03, 0x1b
        /*002e*/ 	.short	0x00ff


	//----- nvinfo : EIATTR_NUM_BARRIERS
	.align		4
        /*0030*/ 	.byte	0x02, 0x4c
        /*0032*/ 	.byte	0x02
	.zero		1


	//----- nvinfo : EIATTR_ANNOTATIONS
	.align		4
        /*0034*/ 	.byte	0x04, 0x55
        /*0036*/ 	.short	(.L_348 - .L_347)


	//   ....[0]....
.L_347:
        /*0038*/ 	.word	0x00000001
        /*003c*/ 	.byte	0xf0, 0x97, 0x00, 0x00, 0x01, 0x00, 0x00, 0x00, 0x00, 0xa5, 0x00, 0x00, 0x01, 0x00, 0x00, 0x00
        /*004c*/ 	.byte	0x90, 0x29, 0x01, 0x00, 0x01, 0x00, 0x00, 0x00, 0xb0, 0x3e, 0x01, 0x00


	//----- nvinfo : EIATTR_MERCURY_ISA_VERSION
	.align		4
.L_348:
        /*0058*/ 	.byte	0x03, 0x5f
        /*005a*/ 	.short	0x0000


	//----- nvinfo : EIATTR_COOP_GROUP_MASK_REGIDS
	.align		4
        /*005c*/ 	.byte	0x04, 0x29
        /*005e*/ 	.short	(.L_350 - .L_349)


	//   ....[0]....
.L_349:
        /*0060*/ 	.word	0xffffffff


	//   ....[1]....
        /*0064*/ 	.word	0xffffffff


	//   ....[2]....
        /*0068*/ 	.word	0xffffffff


	//   ....[3]....
        /*006c*/ 	.word	0xffffffff


	//   ....[4]....
        /*0070*/ 	.word	0xffffffff


	//   ....[5]....
        /*0074*/ 	.word	0xffffffff


	//   ....[6]....
        /*0078*/ 	.word	0xffffffff


	//   ....[7]....
        /*007c*/ 	.word	0xffffffff


	//   ....[8]....
        /*0080*/ 	.word	0xffffffff


	//   ....[9]....
        /*0084*/ 	.word	0xffffffff


	//   ....[10]....
        /*0088*/ 	.word	0xffffffff


	//   ....[11]....
        /*008c*/ 	.word	0xffffffff


	//   ....[12]....
        /*0090*/ 	.word	0xffffffff


	//   ....[13]....
        /*0094*/ 	.word	0xffffffff


	//   ....[14]....
        /*0098*/ 	.word	0xffffffff


	//   ....[15]....
        /*009c*/ 	.word	0xffffffff


	//   ....[16]....
        /*00a0*/ 	.word	0xffffffff


	//   ....[17]....
        /*00a4*/ 	.word	0xffffffff


	//   ....[18]....
        /*00a8*/ 	.word	0xffffffff


	//   ....[19]....
        /*00ac*/ 	.word	0xffffffff


	//   ....[20]....
        /*00b0*/ 	.word	0xffffffff


	//   ....[21]....
        /*00b4*/ 	.word	0xffffffff


	//   ....[22]....
        /*00b8*/ 	.word	0xffffffff


	//   ....[23]....
        /*00bc*/ 	.word	0xffffffff


	//   ....[24]....
        /*00c0*/ 	.word	0xffffffff


	//   ....[25]....
        /*00c4*/ 	.word	0xffffffff


	//   ....[26]....
        /*00c8*/ 	.word	0xffffffff


	//   ....[27]....
        /*00cc*/ 	.word	0xffffffff


	//   ....[28]....
        /*00d0*/ 	.word	0xffffffff


	//   ....[29]....
        /*00d4*/ 	.word	0xffffffff


	//   ....[30]....
        /*00d8*/ 	.word	0xffffffff


	//   ....[31]....
        /*00dc*/ 	.word	0xffffffff


	//   ....[32]....
        /*00e0*/ 	.word	0xffffffff


	//   ....[33]....
        /*00e4*/ 	.word	0xffffffff


	//   ....[34]....
        /*00e8*/ 	.word	0xffffffff


	//   ....[35]....
        /*00ec*/ 	.word	0xffffffff


	//   ....[36]....
        /*00f0*/ 	.word	0xffffffff


	//   ....[37]....
        /*00f4*/ 	.word	0xffffffff


	//   ....[38]....
        /*00f8*/ 	.word	0xffffffff


	//   ....[39]....
        /*00fc*/ 	.word	0xffffffff


	//   ....[40]....
        /*0100*/ 	.word	0xffffffff


	//   ....[41]....
        /*0104*/ 	.word	0xffffffff


	//   ....[42]....
        /*0108*/ 	.word	0xffffffff


	//   ....[43]....
        /*010c*/ 	.word	0xffffffff


	//   ....[44]....
        /*0110*/ 	.word	0xffffffff


	//   ....[45]....
        /*0114*/ 	.word	0xffffffff


	//   ....[46]....
        /*0118*/ 	.word	0xffffffff


	//   ....[47]....
        /*011c*/ 	.word	0xffffffff


	//   ....[48]....
        /*0120*/ 	.word	0xffffffff


	//   ....[49]....
        /*0124*/ 	.word	0xffffffff


	//   ....[50]....
        /*0128*/ 	.word	0xffffffff


	//   ....[51]....
        /*012c*/ 	.word	0xffffffff


	//   ....[52]....
        /*0130*/ 	.word	0xffffffff


	//   ....[53]....
        /*0134*/ 	.word	0xffffffff


	//   ....[54]....
        /*0138*/ 	.word	0xffffffff


	//   ....[55]....
        /*013c*/ 	.word	0xffffffff


	//   ....[56]....
        /*0140*/ 	.word	0xffffffff


	//   ....[57]....
        /*0144*/ 	.word	0xffffffff


	//   ....[58]....
        /*0148*/ 	.word	0xffffffff


	//   ....[59]....
        /*014c*/ 	.word	0xffffffff


	//   ....[60]....
        /*0150*/ 	.word	0xffffffff


	//   ....[61]....
        /*0154*/ 	.word	0xffffffff


	//   ....[62]....
        /*0158*/ 	.word	0xffffffff


	//   ....[63]....
        /*015c*/ 	.word	0xffffffff


	//   ....[64]....
        /*0160*/ 	.word	0xffffffff


	//   ....[65]....
        /*0164*/ 	.word	0xffffffff


	//   ....[66]....
        /*0168*/ 	.word	0xffffffff


	//   ....[67]....
        /*016c*/ 	.word	0xffffffff


	//   ....[68]....
        /*0170*/ 	.word	0xffffffff


	//   ....[69]....
        /*0174*/ 	.word	0xffffffff


	//   ....[70]....
        /*0178*/ 	.word	0xffffffff


	//   ....[71]....
        /*017c*/ 	.word	0xffffffff


	//   ....[72]....
        /*0180*/ 	.word	0xffffffff


	//   ....[73]....
        /*0184*/ 	.word	0xffffffff


	//   ....[74]....
        /*0188*/ 	.word	0xffffffff


	//   ....[75]....
        /*018c*/ 	.word	0xffffffff


	//   ....[76]....
        /*0190*/ 	.word	0xffffffff


	//   ....[77]....
        /*0194*/ 	.word	0xffffffff


	//   ....[78]....
        /*0198*/ 	.word	0xffffffff


	//   ....[79]....
        /*019c*/ 	.word	0xffffffff


	//   ....[80]....
        /*01a0*/ 	.word	0xffffffff


	//   ....[81]....
        /*01a4*/ 	.word	0xffffffff


	//   ....[82]....
        /*01a8*/ 	.word	0xffffffff


	//   ....[83]....
        /*01ac*/ 	.word	0xffffffff


	//   ....[84]....
        /*01b0*/ 	.word	0xffffffff


	//   ....[85]....
        /*01b4*/ 	.word	0xffffffff


	//   ....[86]....
        /*01b8*/ 	.word	0xffffffff


	//   ....[87]....
        /*01bc*/ 	.word	0xffffffff


	//   ....[88]....
        /*01c0*/ 	.word	0xffffffff


	//   ....[89]....
        /*01c4*/ 	.word	0xffffffff


	//   ....[90]....
        /*01c8*/ 	.word	0xffffffff


	//   ....[91]....
        /*01cc*/ 	.word	0xffffffff


	//   ....[92]....
        /*01d0*/ 	.word	0xffffffff


	//   ....[93]....
        /*01d4*/ 	.word	0xffffffff


	//   ....[94]....
        /*01d8*/ 	.word	0xffffffff


	//   ....[95]....
        /*01dc*/ 	.word	0xffffffff


	//   ....[96]....
        /*01e0*/ 	.word	0xffffffff


	//   ....[97]....
        /*01e4*/ 	.word	0xffffffff


	//   ....[98]....
        /*01e8*/ 	.word	0xffffffff


	//   ....[99]....
        /*01ec*/ 	.word	0xffffffff


	//   ....[100]....
        /*01f0*/ 	.word	0xffffffff


	//   ....[101]....
        /*01f4*/ 	.word	0xffffffff


	//   ....[102]....
        /*01f8*/ 	.word	0xffffffff


	//   ....[103]....
        /*01fc*/ 	.word	0xffffffff


	//   ....[104]....
        /*0200*/ 	.word	0xffffffff


	//   ....[105]....
        /*0204*/ 	.word	0xffffffff


	//   ....[106]....
        /*0208*/ 	.word	0xffffffff


	//   ....[107]....
        /*020c*/ 	.word	0xffffffff


	//   ....[108]....
        /*0210*/ 	.word	0xffffffff


	//   ....[109]....
        /*0214*/ 	.word	0xffffffff


	//   ....[110]....
        /*0218*/ 	.word	0xffffffff


	//   ....[111]....
        /*021c*/ 	.word	0xffffffff


	//   ....[112]....
        /*0220*/ 	.word	0xffffffff


	//   ....[113]....
        /*0224*/ 	.word	0xffffffff


	//   ....[114]....
        /*0228*/ 	.word	0xffffffff


	//   ....[115]....
        /*022c*/ 	.word	0xffffffff


	//   ....[116]....
        /*0230*/ 	.word	0xffffffff


	//   ....[117]....
        /*0234*/ 	.word	0xffffffff


	//   ....[118]....
        /*0238*/ 	.word	0xffffffff


	//   ....[119]....
        /*023c*/ 	.word	0xffffffff


	//   ....[120]....
        /*0240*/ 	.word	0xffffffff


	//   ....[121]....
        /*0244*/ 	.word	0xffffffff


	//   ....[122]....
        /*0248*/ 	.word	0xffffffff


	//   ....[123]....
        /*024c*/ 	.word	0xffffffff


	//   ....[124]....
        /*0250*/ 	.word	0xffffffff


	//   ....[125]....
        /*0254*/ 	.word	0xffffffff


	//   ....[126]....
        /*0258*/ 	.word	0xffffffff


	//   ....[127]....
        /*025c*/ 	.word	0xffffffff


	//   ....[128]....
        /*0260*/ 	.word	0xffffffff


	//   ....[129]....
        /*0264*/ 	.word	0xffffffff


	//   ....[130]....
        /*0268*/ 	.word	0xffffffff


	//   ....[131]....
        /*026c*/ 	.word	0xffffffff


	//   ....[132]....
        /*0270*/ 	.word	0xffffffff


	//   ....[133]....
        /*0274*/ 	.word	0xffffffff


	//   ....[134]....
        /*0278*/ 	.word	0xffffffff


	//   ....[135]....
        /*027c*/ 	.word	0xffffffff


	//   ....[136]....
        /*0280*/ 	.word	0xffffffff


	//   ....[137]....
        /*0284*/ 	.word	0xffffffff


	//   ....[138]....
        /*0288*/ 	.word	0xffffffff


	//   ....[139]....
        /*028c*/ 	.word	0xffffffff


	//   ....[140]....
        /*0290*/ 	.word	0xffffffff


	//   ....[141]....
        /*0294*/ 	.word	0xffffffff


	//   ....[142]....
        /*0298*/ 	.word	0xffffffff


	//   ....[143]....
        /*029c*/ 	.word	0xffffffff


	//   ....[144]....
        /*02a0*/ 	.word	0xffffffff


	//   ....[145]....
        /*02a4*/ 	.word	0xffffffff


	//   ....[146]....
        /*02a8*/ 	.word	0xffffffff


	//   ....[147]....
        /*02ac*/ 	.word	0xffffffff


	//   ....[148]....
        /*02b0*/ 	.word	0xffffffff


	//   ....[149]....
        /*02b4*/ 	.word	0xffffffff


	//   ....[150]....
        /*02b8*/ 	.word	0xffffffff


	//   ....[151]....
        /*02bc*/ 	.word	0xffffffff


	//   ....[152]....
        /*02c0*/ 	.word	0xffffffff


	//   ....[153]....
        /*02c4*/ 	.word	0xffffffff


	//   ....[154]....
        /*02c8*/ 	.word	0xffffffff


	//   ....[155]....
        /*02cc*/ 	.word	0xffffffff


	//   ....[156]....
        /*02d0*/ 	.word	0xffffffff


	//   ....[157]....
        /*02d4*/ 	.word	0xffffffff


	//   ....[158]....
        /*02d8*/ 	.word	0xffffffff


	//   ....[159]....
        /*02dc*/ 	.word	0xffffffff


	//   ....[160]....
        /*02e0*/ 	.word	0xffffffff


	//   ....[161]....
        /*02e4*/ 	.word	0xffffffff


	//   ....[162]....
        /*02e8*/ 	.word	0xffffffff


	//   ....[163]....
        /*02ec*/ 	.word	0xffffffff


	//   ....[164]....
        /*02f0*/ 	.word	0xffffffff


	//   ....[165]....
        /*02f4*/ 	.word	0xffffffff


	//   ....[166]....
        /*02f8*/ 	.word	0xffffffff


	//   ....[167]....
        /*02fc*/ 	.word	0xffffffff


	//   ....[168]....
        /*0300*/ 	.word	0xffffffff


	//   ....[169]....
        /*0304*/ 	.word	0xffffffff


	//   ....[170]....
        /*0308*/ 	.word	0xffffffff


	//   ....[171]....
        /*030c*/ 	.word	0xffffffff


	//   ....[172]....
        /*0310*/ 	.word	0xffffffff


	//   ....[173]....
        /*0314*/ 	.word	0xffffffff


	//   ....[174]....
        /*0318*/ 	.word	0xffffffff


	//   ....[175]....
        /*031c*/ 	.word	0xffffffff


	//   ....[176]....
        /*0320*/ 	.word	0xffffffff


	//   ....[177]....
        /*0324*/ 	.word	0xffffffff


	//   ....[178]....
        /*0328*/ 	.word	0xffffffff


	//   ....[179]....
        /*032c*/ 	.word	0xffffffff


	//   ....[180]....
        /*0330*/ 	.word	0xffffffff


	//   ....[181]....
        /*0334*/ 	.word	0xffffffff


	//   ....[182]....
        /*0338*/ 	.word	0xffffffff


	//   ....[183]....
        /*033c*/ 	.word	0xffffffff


	//   ....[184]....
        /*0340*/ 	.word	0xffffffff


	//   ....[185]....
        /*0344*/ 	.word	0xffffffff


	//   ....[186]....
        /*0348*/ 	.word	0xffffffff


	//   ....[187]....
        /*034c*/ 	.word	0xffffffff


	//   ....[188]....
        /*0350*/ 	.word	0xffffffff


	//   ....[189]....
        /*0354*/ 	.word	0xffffffff


	//   ....[190]....
        /*0358*/ 	.word	0xffffffff


	//   ....[191]....
        /*035c*/ 	.word	0xffffffff


	//   ....[192]....
        /*0360*/ 	.word	0xffffffff


	//   ....[193]....
        /*0364*/ 	.word	0xffffffff


	//   ....[194]....
        /*0368*/ 	.word	0xffffffff


	//   ....[195]....
        /*036c*/ 	.word	0xffffffff


	//   ....[196]....
        /*0370*/ 	.word	0xffffffff


	//   ....[197]....
        /*0374*/ 	.word	0xffffffff


	//   ....[198]....
        /*0378*/ 	.word	0xffffffff


	//   ....[199]....
        /*037c*/ 	.word	0xffffffff


	//   ....[200]....
        /*0380*/ 	.word	0xffffffff


	//   ....[201]....
        /*0384*/ 	.word	0xffffffff


	//   ....[202]....
        /*0388*/ 	.word	0xffffffff


	//   ....[203]....
        /*038c*/ 	.word	0xffffffff


	//   ....[204]....
        /*0390*/ 	.word	0xffffffff


	//   ....[205]....
        /*0394*/ 	.word	0xffffffff


	//   ....[206]....
        /*0398*/ 	.word	0xffffffff


	//   ....[207]....
        /*039c*/ 	.word	0xffffffff


	//   ....[208]....
        /*03a0*/ 	.word	0xffffffff


	//   ....[209]....
        /*03a4*/ 	.word	0xffffffff


	//   ....[210]....
        /*03a8*/ 	.word	0xffffffff


	//   ....[211]....
        /*03ac*/ 	.word	0xffffffff


	//   ....[212]....
        /*03b0*/ 	.word	0xffffffff


	//   ....[213]....
        /*03b4*/ 	.word	0xffffffff


	//   ....[214]....
        /*03b8*/ 	.word	0xffffffff


	//   ....[215]....
        /*03bc*/ 	.word	0xffffffff


	//----- nvinfo : EIATTR_COOP_GROUP_INSTR_OFFSETS
	.align		4
.L_350:
        /*03c0*/ 	.byte	0x04, 0x28
        /*03c2*/ 	.short	(.L_352 - .L_351)


	//   ....[0]....
.L_351:
        /*03c4*/ 	.word	0x00000de0


	//   ....[1]....
        /*03c8*/ 	.word	0x00000e10


	//   ....[2]....
        /*03cc*/ 	.word	0x00000e40


	//   ....[3]....
        /*03d0*/ 	.word	0x00000e90


	//   ....[4]....
        /*03d4*/ 	.word	0x00000eb0


	//   ....[5]....
        /*03d8*/ 	.word	0x00000ed0


	//   ....[6]....
        /*03dc*/ 	.word	0x00000f00


	//   ....[7]....
        /*03e0*/ 	.word	0x00000f10


	//   ....[8]....
        /*03e4*/ 	.word	0x00000f40


	//   ....[9]....
        /*03e8*/ 	.word	0x00000f90


	//   ....[10]....
        /*03ec*/ 	.word	0x00000fc0


	//   ....[11]....
        /*03f0*/ 	.word	0x00000fe0


	//   ....[12]....
        /*03f4*/ 	.word	0x00001050


	//   ....[13]....
        /*03f8*/ 	.word	0x00001070


	//   ....[14]....
        /*03fc*/ 	.word	0x00001080


	//   ....[15]....
        /*0400*/ 	.word	0x00001090


	//   ....[16]....
        /*0404*/ 	.word	0x00001620


	//   ....[17]....
        /*0408*/ 	.word	0x00001650


	//   ....[18]....
        /*040c*/ 	.word	0x00001660


	//   ....[19]....
        /*0410*/ 	.word	0x00001670


	//   ....[20]....
        /*0414*/ 	.word	0x00001680


	//   ....[21]....
        /*0418*/ 	.word	0x00001690


	//   ....[22]....
        /*041c*/ 	.word	0x000016b0


	//   ....[23]....
        /*0420*/ 	.word	0x000016e0


	//   ....[24]....
        /*0424*/ 	.word	0x000017d0


	//   ....[25]....
        /*0428*/ 	.word	0x000017e0


	//   ....[26]....
        /*042c*/ 	.word	0x000017f0


	//   ....[27]....
        /*0430*/ 	.word	0x00001800


	//   ....[28]....
        /*0434*/ 	.word	0x00001aa0


	//   ....[29]....
        /*0438*/ 	.word	0x00001ac0


	//   ....[30]....
        /*043c*/ 	.word	0x00001b00


	//   ....[31]....
        /*0440*/ 	.word	0x00001b20


	//   ....[32]....
        /*0444*/ 	.word	0x00001b50


	//   ....[33]....
        /*0448*/ 	.word	0x00001b90


	//   ....[34]....
        /*044c*/ 	.word	0x00001bc0


	//   ....[35]....
        /*0450*/ 	.word	0x00001cb0


	//   ....[36]....
        /*0454*/ 	.word	0x00001cf0


	//   ....[37]....
        /*0458*/ 	.word	0x00001d00


	//   ....[38]....
        /*045c*/ 	.word	0x00001d10


	//   ....[39]....
        /*0460*/ 	.word	0x00001d20


	//   ....[40]....
        /*0464*/ 	.word	0x00002860


	//   ....[41]....
        /*0468*/ 	.word	0x00002870


	//   ....[42]....
        /*046c*/ 	.word	0x00002880


	//   ....[43]....
        /*0470*/ 	.word	0x00002890


	//   ....[44]....
        /*0474*/ 	.word	0x000028a0


	//   ....[45]....
        /*0478*/ 	.word	0x000028b0


	//   ....[46]....
        /*047c*/ 	.word	0x000028c0


	//   ....[47]....
        /*0480*/ 	.word	0x000028e0


	//   ....[48]....
        /*0484*/ 	.word	0x00002900


	//   ....[49]....
        /*0488*/ 	.word	0x00002910


	//   ....[50]....
        /*048c*/ 	.word	0x00002920


	//   ....[51]....
        /*0490*/ 	.word	0x00002930


	//   ....[52]....
        /*0494*/ 	.word	0x00002c80


	//   ....[53]....
        /*0498*/ 	.word	0x00002e80


	//   ....[54]....
        /*049c*/ 	.word	0x00003040


	//   ....[55]....
        /*04a0*/ 	.word	0x00004840


	//   ....[56]....
        /*04a4*/ 	.word	0x00005140


	//   ....[57]....
        /*04a8*/ 	.word	0x00005180


	//   ....[58]....
        /*04ac*/ 	.word	0x000052a0


	//   ....[59]....
        /*04b0*/ 	.word	0x00005350


	//   ....[60]....
        /*04b4*/ 	.word	0x00005ee0


	//   ....[61]....
        /*04b8*/ 	.word	0x00006080


	//   ....[62]....
        /*04bc*/ 	.word	0x000060f0


	//   ....[63]....
        /*04c0*/ 	.word	0x00006210


	//   ....[64]....
        /*04c4*/ 	.word	0x00007dd0


	//   ....[65]....
        /*04c8*/ 	.word	0x00007de0


	//   ....[66]....
        /*04cc*/ 	.word	0x00007df0


	//   ....[67]....
        /*04d0*/ 	.word	0x00007e00


	//   ....[68]....
        /*04d4*/ 	.word	0x00007e10


	//   ....[69]....
        /*04d8*/ 	.word	0x00007e20


	//   ....[70]....
        /*04dc*/ 	.word	0x00007e30


	//   ....[71]....
        /*04e0*/ 	.word	0x00007e40


	//   ....[72]....
        /*04e4*/ 	.word	0x00007e50


	//   ....[73]....
        /*04e8*/ 	.word	0x00007e60


	//   ....[74]....
        /*04ec*/ 	.word	0x00007e70


	//   ....[75]....
        /*04f0*/ 	.word	0x00007e80


	//   ....[76]....
        /*04f4*/ 	.word	0x000088c0


	//   ....[77]....
        /*04f8*/ 	.word	0x000088d0


	//   ....[78]....
        /*04fc*/ 	.word	0x000088e0


	//   ....[79]....
        /*0500*/ 	.word	0x000088f0


	//   ....[80]....
        /*0504*/ 	.word	0x00008900


	//   ....[81]....
        /*0508*/ 	.word	0x00008910


	//   ....[82]....
        /*050c*/ 	.word	0x00008920


	//   ....[83]....
        /*0510*/ 	.word	0x00008940


	//   ....[84]....
        /*0514*/ 	.word	0x00008960


	//   ....[85]....
        /*0518*/ 	.word	0x00008990


	//   ....[86]....
        /*051c*/ 	.word	0x000089b0


	//   ....[87]....
        /*0520*/ 	.word	0x000089d0


	//   ....[88]....
        /*0524*/ 	.word	0x00008b40


	//   ....[89]....
        /*0528*/ 	.word	0x00008d70


	//   ....[90]....
        /*052c*/ 	.word	0x00008f60


	//   ....[91]....
        /*0530*/ 	.word	0x00009ed0


	//   ....[92]....
        /*0534*/ 	.word	0x0000aef0


	//   ....[93]....
        /*0538*/ 	.word	0x0000aff0


	//   ....[94]....
        /*053c*/ 	.word	0x0000b050


	//   ....[95]....
        /*0540*/ 	.word	0x0000b190


	//   ....[96]....
        /*0544*/ 	.word	0x0000b210


	//   ....[97]....
        /*0548*/ 	.word	0x0000b350


	//   ....[98]....
        /*054c*/ 	.word	0x0000b4e0


	//   ....[99]....
        /*0550*/ 	.word	0x0000b650


	//   ....[100]....
        /*0554*/ 	.word	0x0000ddc0


	//   ....[101]....
        /*0558*/ 	.word	0x0000ddd0


	//   ....[102]....
        /*055c*/ 	.word	0x0000dde0


	//   ....[103]....
        /*0560*/ 	.word	0x0000ddf0


	//   ....[104]....
        /*0564*/ 	.word	0x0000de00


	//   ....[105]....
        /*0568*/ 	.word	0x0000de10


	//   ....[106]....
        /*056c*/ 	.word	0x0000de20


	//   ....[107]....
        /*0570*/ 	.word	0x0000de30


	//   ....[108]....
        /*0574*/ 	.word	0x0000de40


	//   ....[109]....
        /*0578*/ 	.word	0x0000de50


	//   ....[110]....
        /*057c*/ 	.word	0x0000de60


	//   ....[111]....
        /*0580*/ 	.word	0x0000de70


	//   ....[112]....
        /*0584*/ 	.word	0x0000e8b0


	//   ....[113]....
        /*0588*/ 	.word	0x0000e8c0


	//   ....[114]....
        /*058c*/ 	.word	0x0000e8d0


	//   ....[115]....
        /*0590*/ 	.word	0x0000e8e0


	//   ....[116]....
        /*0594*/ 	.word	0x0000e8f0


	//   ....[117]....
        /*0598*/ 	.word	0x0000e900


	//   ....[118]....
        /*059c*/ 	.word	0x0000e910


	//   ....[119]....
        /*05a0*/ 	.word	0x0000e930


	//   ....[120]....
        /*05a4*/ 	.word	0x0000e950


	//   ....[121]....
        /*05a8*/ 	.word	0x0000e980


	//   ....[122]....
        /*05ac*/ 	.word	0x0000e9a0


	//   ....[123]....
        /*05b0*/ 	.word	0x0000e9c0


	//   ....[124]....
        /*05b4*/ 	.word	0x0000f040


	//   ....[125]....
        /*05b8*/ 	.word	0x0000f080


	//   ....[126]....
        /*05bc*/ 	.word	0x0000f090


	//   ....[127]....
        /*05c0*/ 	.word	0x0000f0d0


	//   ....[128]....
        /*05c4*/ 	.word	0x0000f100


	//   ....[129]....
        /*05c8*/ 	.word	0x0000f130


	//   ....[130]....
        /*05cc*/ 	.word	0x0000f220


	//   ....[131]....
        /*05d0*/ 	.word	0x0000f370


	//   ....[132]....
        /*05d4*/ 	.word	0x00011640


	//   ....[133]....
        /*05d8*/ 	.word	0x00011660


	//   ....[134]....
        /*05dc*/ 	.word	0x00011670


	//   ....[135]....
        /*05e0*/ 	.word	0x00011690


	//   ....[136]....
        /*05e4*/ 	.word	0x000116b0


	//   ....[137]....
        /*05e8*/ 	.word	0x000116e0


	//   ....[138]....
        /*05ec*/ 	.word	0x00011720


	//   ....[139]....
        /*05f0*/ 	.word	0x00011740


	//   ....[140]....
        /*05f4*/ 	.word	0x00011780


	//   ....[141]....
        /*05f8*/ 	.word	0x000117a0


	//   ....[142]....
        /*05fc*/ 	.word	0x000117b0


	//   ....[143]....
        /*0600*/ 	.word	0x000117d0


	//   ....[144]....
        /*0604*/ 	.word	0x00012160


	//   ....[145]....
        /*0608*/ 	.word	0x00012170


	//   ....[146]....
        /*060c*/ 	.word	0x00012180


	//   ....[147]....
        /*0610*/ 	.word	0x00012190


	//   ....[148]....
        /*0614*/ 	.word	0x000121a0


	//   ....[149]....
        /*0618*/ 	.word	0x000121b0


	//   ....[150]....
        /*061c*/ 	.word	0x000121c0


	//   ....[151]....
        /*0620*/ 	.word	0x000121e0


	//   ....[152]....
        /*0624*/ 	.word	0x00012200


	//   ....[153]....
        /*0628*/ 	.word	0x00012230


	//   ....[154]....
        /*062c*/ 	.word	0x00012250


	//   ....[155]....
        /*0630*/ 	.word	0x00012270


	//   ....[156]....
        /*0634*/ 	.word	0x000123f0


	//   ....[157]....
        /*0638*/ 	.word	0x00012600


	//   ....[158]....
        /*063c*/ 	.word	0x000128d0


	//   ....[159]....
        /*0640*/ 	.word	0x00013270


	//   ....[160]....
        /*0644*/ 	.word	0x000147c0


	//   ....[161]....
        /*0648*/ 	.word	0x000148d0


	//   ....[162]....
        /*064c*/ 	.word	0x00014a60


	//   ....[163]....
        /*0650*/ 	.word	0x00014a80


	//   ....[164]....
        /*0654*/ 	.word	0x00014aa0


	//   ....[165]....
        /*0658*/ 	.word	0x00014bb0


	//   ....[166]....
        /*065c*/ 	.word	0x00014ed0


	//   ....[167]....
        /*0660*/ 	.word	0x00015020


	//   ....[168]....
        /*0664*/ 	.word	0x00016ed0


	//   ....[169]....
        /*0668*/ 	.word	0x00016f10


	//   ....[170]....
        /*066c*/ 	.word	0x00016f40


	//   ....[171]....
        /*0670*/ 	.word	0x00016f60


	//   ....[172]....
        /*0674*/ 	.word	0x00016f90


	//   ....[173]....
        /*0678*/ 	.word	0x00016fb0


	//   ....[174]....
        /*067c*/ 	.word	0x00016fd0


	//   ....[175]....
        /*0680*/ 	.word	0x00016fe0


	//   ....[176]....
        /*0684*/ 	.word	0x000180d0


	//   ....[177]....
        /*0688*/ 	.word	0x00018100


	//   ....[178]....
        /*068c*/ 	.word	0x00018130


	//   ....[179]....
        /*0690*/ 	.word	0x00018150


	//   ....[180]....
        /*0694*/ 	.word	0x00018170


	//   ....[181]....
        /*0698*/ 	.word	0x00018230


	//   ....[182]....
        /*069c*/ 	.word	0x00018240


	//   ....[183]....
        /*06a0*/ 	.word	0x00018250


	//   ....[184]....
        /*06a4*/ 	.word	0x00018260


	//   ....[185]....
        /*06a8*/ 	.word	0x00018280


	//   ....[186]....
        /*06ac*/ 	.word	0x000183c0


	//   ....[187]....
        /*06b0*/ 	.word	0x000183e0


	//   ....[188]....
        /*06b4*/ 	.word	0x000183f0


	//   ....[189]....
        /*06b8*/ 	.word	0x00018400


	//   ....[190]....
        /*06bc*/ 	.word	0x00018420


	//   ....[191]....
        /*06c0*/ 	.word	0x000184f0


	//   ....[192]....
        /*06c4*/ 	.word	0x00018600


	//   ....[193]....
        /*06c8*/ 	.word	0x00018620


	//   ....[194]....
        /*06cc*/ 	.word	0x00018640


	//   ....[195]....
        /*06d0*/ 	.word	0x00018670


	//   ....[196]....
        /*06d4*/ 	.word	0x00018680


	//   ....[197]....
        /*06d8*/ 	.word	0x00018690


	//   ....[198]....
        /*06dc*/ 	.word	0x00018740


	//   ....[199]....
        /*06e0*/ 	.word	0x00018750


	//   ....[200]....
        /*06e4*/ 	.word	0x00018db0


	//   ....[201]....
        /*06e8*/ 	.word	0x00018de0


	//   ....[202]....
        /*06ec*/ 	.word	0x00018e10


	//   ....[203]....
        /*06f0*/ 	.word	0x00018e30


	//   ....[204]....
        /*06f4*/ 	.word	0x00018e40


	//   ....[205]....
        /*06f8*/ 	.word	0x00018e50


	//   ....[206]....
        /*06fc*/ 	.word	0x00018e70


	//   ....[207]....
        /*0700*/ 	.word	0x00018e90


	//   ....[208]....
        /*0704*/ 	.word	0x00018ef0


	//   ....[209]....
        /*0708*/ 	.word	0x00018f20


	//   ....[210]....
        /*070c*/ 	.word	0x00018f50


	//   ....[211]....
        /*0710*/ 	.word	0x00018f70


	//   ....[212]....
        /*0714*/ 	.word	0x00018f90


	//   ....[213]....
        /*0718*/ 	.word	0x00018fb0


	//   ....[214]....
        /*071c*/ 	.word	0x00019040


	//   ....[215]....
        /*0720*/ 	.word	0x000190a0


	//----- nvinfo : EIATTR_EXIT_INSTR_OFFSETS
	.align		4
.L_352:
        /*0724*/ 	.byte	0x04, 0x1c
        /*0726*/ 	.short	(.L_354 - .L_353)


	//   ....[0]....
.L_353:
        /*0728*/ 	.word	0x00000040


	//   ....[1]....
        /*072c*/ 	.word	0x000187c0


	//   ....[2]....
        /*0730*/ 	.word	0x00018800


	//   ....[3]....
        /*0734*/ 	.word	0x000190c0


	//   ....[4]....
        /*0738*/ 	.word	0x00019100


	//----- nvinfo : EIATTR_CTAIDZ_USED
	.align		4
.L_354:
        /*073c*/ 	.byte	0x01, 0x04
	.zero		2


	//----- nvinfo : EIATTR_MAX_THREADS
	.align		4
        /*0740*/ 	.byte	0x04, 0x05
        /*0742*/ 	.short	(.L_356 - .L_355)
.L_355:
        /*0744*/ 	.word	0x00000080
        /*0748*/ 	.word	0x00000001
        /*074c*/ 	.word	0x00000001


	//----- nvinfo : EIATTR_CRS_STACK_SIZE
	.align		4
.L_356:
        /*0750*/ 	.byte	0x04, 0x1e
        /*0752*/ 	.short	(.L_358 - .L_357)
.L_357:
        /*0754*/ 	.word	0x00000000
.L_358:


//--------------------- .nv.info._ZN7cutlass13device_kernelIN5flash19enable_sm80_to_sm89INS1_16FlashAttnFwdSm80INS1_25CollectiveMainloopFwdSm80ILi4ELi1ELb0EN4cute5tupleIJNS5_1CILi128EEENS7_ILi96EEENS7_ILi64EEEEEELi64ENS_6half_tEfNS_4arch4Sm80ELb0ELb1ELb0ELb1ELb1ELb0ELb1ELb0EEENS1_21CollectiveEpilogueFwdINS6_IJS8_SA_S9_EEENS6_IJNS7_ILi1EEESI_SI_EEESC_SE_Li128ELb1ELb1ELb0ELb0EEENS1_19SingleTileSchedulerILb1ELb0ELb1ELi128EEEEEEEEEvNT_6ParamsE --------------------------
	.section	.nv.info._ZN7cutlass13device_kernelIN5flash19enable_sm80_to_sm89INS1_16FlashAttnFwdSm80INS1_25CollectiveMainloopFwdSm80ILi4ELi1ELb0EN4cute5tupleIJNS5_1CILi128EEENS7_ILi96EEENS7_ILi64EEEEEELi64ENS_6half_tEfNS_4arch4Sm80ELb0ELb1ELb0ELb1ELb1ELb0ELb1ELb0EEENS1_21CollectiveEpilogueFwdINS6_IJS8_SA_S9_EEENS6_IJNS7_ILi1EEESI_SI_EEESC_SE_Li128ELb1ELb1ELb0ELb0EEENS1_19SingleTileSchedulerILb1ELb0ELb1ELi128EEEEEEEEEvNT_6ParamsE,"",@"SHT_CUDA_INFO"
	.sectionflags	@""
	.align	4


	//----- nvinfo : EIATTR_CUDA_API_VERSION
	.align		4
        /*0000*/ 	.byte	0x04, 0x37
        /*0002*/ 	.short	(.L_360 - .L_359)
.L_359:
        /*0004*/ 	.word	0x00000082


	//----- nvinfo : EIATTR_SW2861232_WAR
	.align		4
.L_360:
        /*0008*/ 	.byte	0x01, 0x35
	.zero		2


	//----- nvinfo : EIATTR_PARAM_CBANK
	.align		4
        /*000c*/ 	.byte	0x04, 0x0a
        /*000e*/ 	.short	(.L_362 - .L_361)
	.align		4
.L_361:
        /*0010*/ 	.word	index@(.nv.constant0._ZN7cutlass13device_kernelIN5flash19enable_sm80_to_sm89INS1_16FlashAttnFwdSm80INS1_25CollectiveMainloopFwdSm80ILi4ELi1ELb0EN4cute5tupleIJNS5_1CILi128EEENS7_ILi96EEENS7_ILi64EEEEEELi64ENS_6half_tEfNS_4arch4Sm80ELb0ELb1ELb0ELb1ELb1ELb0ELb1ELb0EEENS1_21CollectiveEpilogueFwdINS6_IJS8_SA_S9_EEENS6_IJNS7_ILi1EEESI_SI_EEESC_SE_Li128ELb1ELb1ELb0ELb0EEENS1_19SingleTileSchedulerILb1ELb0ELb1ELi128EEEEEEEEEvNT_6ParamsE)
        /*0014*/ 	.short	0x0160
        /*0016*/ 	.short	0x0418


	//----- nvinfo : EIATTR_CBANK_PARAM_SIZE
	.align		4
.L_362:
        /*0018*/ 	.byte	0x03, 0x19
        /*001a*/ 	.short	0x0418


	//----- nvinfo : EIATTR_KPARAM_INFO
	.align		4
        /*001c*/ 	.byte	0x04, 0x17
        /*001e*/ 	.short	(.L_364 - .L_363)
.L_363:
        /*0020*/ 	.word	0x00000000
        /*0024*/ 	.short	0x0000
        /*0026*/ 	.short	0x0000
        /*0028*/ 	.byte	0x00, 0xf0, 0x61, 0x10


	//----- nvinfo : EIATTR_MAXREG_COUNT
	.align		4
.L_364:
        /*002c*/ 	.byte	0x03, 0x1b
        /*002e*/ 	.short	0x00ff


	//----- nvinfo : EIATTR_NUM_BARRIERS
	.align		4
        /*0030*/ 	.byte	0x02, 0x4c
        /*0032*/ 	.byte	0x02
	.zero		1


	//----- nvinfo : EIATTR_MERCURY_ISA_VERSION
	.align		4
        /*0034*/ 	.byte	0x03, 0x5f
        /*0036*/ 	.short	0x0000


	//----- nvinfo : EIATTR_COOP_GROUP_MASK_REGIDS
	.align		4
        /*0038*/ 	.byte	0x04, 0x29
        /*003a*/ 	.short	(.L_366 - .L_365)


	//   ....[0]....
.L_365:
        /*003c*/ 	.word	0xffffffff


	//   ....[1]....
        /*0040*/ 	.word	0xffffffff


	//   ....[2]....
        /*0044*/ 	.word	0xffffffff


	//   ....[3]....
        /*0048*/ 	.word	0xffffffff


	//   ....[4]....
        /*004c*/ 	.word	0xffffffff


	//   ....[5]....
        /*0050*/ 	.word	0xffffffff


	//   ....[6]....
        /*0054*/ 	.word	0xffffffff


	//   ....[7]....
        /*0058*/ 	.word	0xffffffff


	//   ....[8]....
        /*005c*/ 	.word	0xffffffff


	//   ....[9]....
        /*0060*/ 	.word	0xffffffff


	//   ....[10]....
        /*0064*/ 	.word	0xffffffff


	//   ....[11]....
        /*0068*/ 	.word	0xffffffff


	//   ....[12]....
        /*006c*/ 	.word	0xffffffff


	//   ....[13]....
        /*0070*/ 	.word	0xffffffff


	//   ....[14]....
        /*0074*/ 	.word	0xffffffff


	//   ....[15]....
        /*0078*/ 	.word	0xffffffff


	//   ....[16]....
        /*007c*/ 	.word	0xffffffff


	//   ....[17]....
        /*0080*/ 	.word	0xffffffff


	//   ....[18]....
        /*0084*/ 	.word	0xffffffff


	//   ....[19]....
        /*0088*/ 	.word	0xffffffff


	//   ....[20]....
        /*008c*/ 	.word	0xffffffff


	//   ....[21]....
        /*0090*/ 	.word	0xffffffff


	//   ....[22]....
        /*0094*/ 	.word	0xffffffff


	//   ....[23]....
        /*0098*/ 	.word	0xffffffff


	//   ....[24]....
        /*009c*/ 	.word	0xffffffff


	//   ....[25]....
        /*00a0*/ 	.word	0xffffffff


	//   ....[26]....
        /*00a4*/ 	.word	0xffffffff


	//   ....[27]....
        /*00a8*/ 	.word	0xffffffff


	//   ....[28]....
        /*00ac*/ 	.word	0xffffffff


	//   ....[29]....
        /*00b0*/ 	.word	0xffffffff


	//   ....[30]....
        /*00b4*/ 	.word	0xffffffff


	//   ....[31]....
        /*00b8*/ 	.word	0xffffffff


	//   ....[32]....
        /*00bc*/ 	.word	0xffffffff


	//   ....[33]....
        /*00c0*/ 	.word	0xffffffff


	//   ....[34]....
        /*00c4*/ 	.word	0xffffffff


	//   ....[35]....
        /*00c8*/ 	.word	0xffffffff


	//   ....[36]....
        /*00cc*/ 	.word	0xffffffff


	//   ....[37]....
        /*00d0*/ 	.word	0xffffffff


	//   ....[38]....
        /*00d4*/ 	.word	0xffffffff


	//   ....[39]....
        /*00d8*/ 	.word	0xffffffff


	//   ....[40]....
        /*00dc*/ 	.word	0xffffffff


	//   ....[41]....
        /*00e0*/ 	.word	0xffffffff


	//   ....[42]....
        /*00e4*/ 	.word	0xffffffff


	//   ....[43]....
        /*00e8*/ 	.word	0xffffffff


	//   ....[44]....
        /*00ec*/ 	.word	0xffffffff


	//   ....[45]....
        /*00f0*/ 	.word	0xffffffff


	//   ....[46]....
        /*00f4*/ 	.word	0xffffffff


	//   ....[47]....
        /*00f8*/ 	.word	0xffffffff


	//   ....[48]....
        /*00fc*/ 	.word	0xffffffff


	//   ....[49]....
        /*0100*/ 	.word	0xffffffff


	//   ....[50]....
        /*0104*/ 	.word	0xffffffff


	//   ....[51]....
        /*0108*/ 	.word	0xffffffff


	//   ....[52]....
        /*010c*/ 	.word	0xffffffff


	//   ....[53]....
        /*0110*/ 	.word	0xffffffff


	//   ....[54]....
        /*0114*/ 	.word	0xffffffff


	//   ....[55]....
        /*0118*/ 	.word	0xffffffff


	//   ....[56]....
        /*011c*/ 	.word	0xffffffff


	//   ....[57]....
        /*0120*/ 	.word	0xffffffff


	//   ....[58]....
        /*0124*/ 	.word	0xffffffff


	//   ....[59]....
        /*0128*/ 	.word	0xffffffff


	//   ....[60]....
        /*012c*/ 	.word	0xffffffff


	//   ....[61]....
        /*0130*/ 	.word	0xffffffff


	//   ....[62]....
        /*0134*/ 	.word	0xffffffff


	//   ....[63]....
        /*0138*/ 	.word	0xffffffff


	//   ....[64]....
        /*013c*/ 	.word	0xffffffff


	//   ....[65]....
        /*0140*/ 	.word	0xffffffff


	//   ....[66]....
        /*0144*/ 	.word	0xffffffff


	//   ....[67]....
        /*0148*/ 	.word	0xffffffff


	//   ....[68]....
        /*014c*/ 	.word	0xffffffff


	//   ....[69]....
        /*0150*/ 	.word	0xffffffff


	//   ....[70]....
        /*0154*/ 	.word	0xffffffff


	//   ....[71]....
        /*0158*/ 	.word	0xffffffff


	//   ....[72]....
        /*015c*/ 	.word	0xffffffff


	//   ....[73]....
        /*0160*/ 	.word	0xffffffff


	//   ....[74]....
        /*0164*/ 	.word	0xffffffff


	//   ....[75]....
        /*0168*/ 	.word	0xffffffff


	//   ....[76]....
        /*016c*/ 	.word	0xffffffff


	//   ....[77]....
        /*0170*/ 	.word	0xffffffff


	//   ....[78]....
        /*0174*/ 	.word	0xffffffff


	//   ....[79]....
        /*0178*/ 	.word	0xffffffff


	//   ....[80]....
        /*017c*/ 	.word	0xffffffff


	//   ....[81]....
        /*0180*/ 	.word	0xffffffff


	//   ....[82]....
        /*0184*/ 	.word	0xffffffff


	//   ....[83]....
        /*0188*/ 	.word	0xffffffff


	//   ....[84]....
        /*018c*/ 	.word	0xffffffff


	//   ....[85]....
        /*0190*/ 	.word	0xffffffff


	//   ....[86]....
        /*0194*/ 	.word	0xffffffff


	//   ....[87]....
        /*0198*/ 	.word	0xffffffff


	//   ....[88]....
        /*019c*/ 	.word	0xffffffff


	//   ....[89]....
        /*01a0*/ 	.word	0xffffffff


	//   ....[90]....
        /*01a4*/ 	.word	0xffffffff


	//   ....[91]....
        /*01a8*/ 	.word	0xffffffff


	//   ....[92]....
        /*01ac*/ 	.word	0xffffffff


	//   ....[93]....
        /*01b0*/ 	.word	0xffffffff


	//   ....[94]....
        /*01b4*/ 	.word	0xffffffff


	//   ....[95]....
        /*01b8*/ 	.word	0xffffffff


	//   ....[96]....
        /*01bc*/ 	.word	0xffffffff


	//   ....[97]....
        /*01c0*/ 	.word	0xffffffff


	//   ....[98]....
        /*01c4*/ 	.word	0xffffffff


	//   ....[99]....
        /*01c8*/ 	.word	0xffffffff


	//   ....[100]....
        /*01cc*/ 	.word	0xffffffff


	//   ....[101]....
        /*01d0*/ 	.word	0xffffffff


	//   ....[102]....
        /*01d4*/ 	.word	0xffffffff


	//   ....[103]....
        /*01d8*/ 	.word	0xffffffff


	//   ....[104]....
        /*01dc*/ 	.word	0xffffffff


	//   ....[105]....
        /*01e0*/ 	.word	0xffffffff


	//   ....[106]....
        /*01e4*/ 	.word	0xffffffff


	//   ....[107]....
        /*01e8*/ 	.word	0xffffffff


	//   ....[108]....
        /*01ec*/ 	.word	0xffffffff


	//   ....[109]....
        /*01f0*/ 	.word	0xffffffff


	//   ....[110]....
        /*01f4*/ 	.word	0xffffffff


	//   ....[111]....
        /*01f8*/ 	.word	0xffffffff


	//   ....[112]....
        /*01fc*/ 	.word	0xffffffff


	//   ....[113]....
        /*0200*/ 	.word	0xffffffff


	//   ....[114]....
        /*0204*/ 	.word	0xffffffff


	//   ....[115]....
        /*0208*/ 	.word	0xffffffff


	//   ....[116]....
        /*020c*/ 	.word	0xffffffff


	//   ....[117]....
        /*0210*/ 	.word	0xffffffff


	//   ....[118]....
        /*0214*/ 	.word	0xffffffff


	//   ....[119]....
        /*0218*/ 	.word	0xffffffff


	//   ....[120]....
        /*021c*/ 	.word	0xffffffff


	//   ....[121]....
        /*0220*/ 	.word	0xffffffff


	//   ....[122]....
        /*0224*/ 	.word	0xffffffff


	//   ....[123]....
        /*0228*/ 	.word	0xffffffff


	//   ....[124]....
        /*022c*/ 	.word	0xffffffff


	//   ....[125]....
        /*0230*/ 	.word	0xffffffff


	//   ....[126]....
        /*0234*/ 	.word	0xffffffff


	//   ....[127]....
        /*0238*/ 	.word	0xffffffff


	//   ....[128]....
        /*023c*/ 	.word	0xffffffff


	//   ....[129]....
        /*0240*/ 	.word	0xffffffff


	//   ....[130]....
        /*0244*/ 	.word	0xffffffff


	//   ....[131]....
        /*0248*/ 	.word	0xffffffff


	//   ....[132]....
        /*024c*/ 	.word	0xffffffff


	//   ....[133]....
        /*0250*/ 	.word	0xffffffff


	//   ....[134]....
        /*0254*/ 	.word	0xffffffff


	//   ....[135]....
        /*0258*/ 	.word	0xffffffff


	//   ....[136]....
        /*025c*/ 	.word	0xffffffff


	//   ....[137]....
        /*0260*/ 	.word	0xffffffff


	//   ....[138]....
        /*0264*/ 	.word	0xffffffff


	//   ....[139]....
        /*0268*/ 	.word	0xffffffff


	//   ....[140]....
        /*026c*/ 	.word	0xffffffff


	//   ....[141]....
        /*0270*/ 	.word	0xffffffff


	//   ....[142]....
        /*0274*/ 	.word	0xffffffff


	//   ....[143]....
        /*0278*/ 	.word	0xffffffff


	//   ....[144]....
        /*027c*/ 	.word	0xffffffff


	//   ....[145]....
        /*0280*/ 	.word	0xffffffff


	//   ....[146]....
        /*0284*/ 	.word	0xffffffff


	//   ....[147]....
        /*0288*/ 	.word	0xffffffff


	//   ....[148]....
        /*028c*/ 	.word	0xffffffff


	//   ....[149]....
        /*0290*/ 	.word	0xffffffff


	//   ....[150]....
        /*0294*/ 	.word	0xffffffff


	//   ....[151]....
        /*0298*/ 	.word	0xffffffff


	//   ....[152]....
        /*029c*/ 	.word	0xffffffff


	//   ....[153]....
        /*02a0*/ 	.word	0xffffffff


	//   ....[154]....
        /*02a4*/ 	.word	0xffffffff


	//   ....[155]....
        /*02a8*/ 	.word	0xffffffff


	//   ....[156]....
        /*02ac*/ 	.word	0xffffffff


	//   ....[157]....
        /*02b0*/ 	.word	0xffffffff


	//   ....[158]....
        /*02b4*/ 	.word	0xffffffff


	//   ....[159]....
        /*02b8*/ 	.word	0xffffffff


	//   ....[160]....
        /*02bc*/ 	.word	0xffffffff


	//   ....[161]....
        /*02c0*/ 	.word	0xffffffff


	//   ....[162]....
        /*02c4*/ 	.word	0xffffffff


	//   ....[163]....
        /*02c8*/ 	.word	0xffffffff


	//   ....[164]....
        /*02cc*/ 	.word	0xffffffff


	//   ....[165]....
        /*02d0*/ 	.word	0xffffffff


	//   ....[166]....
        /*02d4*/ 	.word	0xffffffff


	//   ....[167]....
        /*02d8*/ 	.word	0xffffffff


	//   ....[168]....
        /*02dc*/ 	.word	0xffffffff


	//   ....[169]....
        /*02e0*/ 	.word	0xffffffff


	//   ....[170]....
        /*02e4*/ 	.word	0xffffffff


	//   ....[171]....
        /*02e8*/ 	.word	0xffffffff


	//   ....[172]....
        /*02ec*/ 	.word	0xffffffff


	//   ....[173]....
        /*02f0*/ 	.word	0xffffffff


	//   ....[174]....
        /*02f4*/ 	.word	0xffffffff


	//   ....[175]....
        /*02f8*/ 	.word	0xffffffff


	//   ....[176]....
        /*02fc*/ 	.word	0xffffffff


	//   ....[177]....
        /*0300*/ 	.word	0xffffffff


	//   ....[178]....
        /*0304*/ 	.word	0xffffffff


	//   ....[179]....
        /*0308*/ 	.word	0xffffffff


	//   ....[180]....
        /*030c*/ 	.word	0xffffffff


	//   ....[181]....
        /*0310*/ 	.word	0xffffffff


	//   ....[182]....
        /*0314*/ 	.word	0xffffffff


	//   ....[183]....
        /*0318*/ 	.word	0xffffffff


	//   ....[184]....
        /*031c*/ 	.word	0xffffffff


	//   ....[185]....
        /*0320*/ 	.word	0xffffffff


	//   ....[186]....
        /*0324*/ 	.word	0xffffffff


	//   ....[187]....
        /*0328*/ 	.word	0xffffffff


	//   ....[188]....
        /*032c*/ 	.word	0xffffffff


	//   ....[189]....
        /*0330*/ 	.word	0xffffffff


	//   ....[190]....
        /*0334*/ 	.word	0xffffffff


	//   ....[191]....
        /*0338*/ 	.word	0xffffffff


	//   ....[192]....
        /*033c*/ 	.word	0xffffffff


	//   ....[193]....
        /*0340*/ 	.word	0xffffffff


	//   ....[194]....
        /*0344*/ 	.word	0xffffffff


	//   ....[195]....
        /*0348*/ 	.word	0xffffffff


	//   ....[196]....
        /*034c*/ 	.word	0xffffffff


	//   ....[197]....
        /*0350*/ 	.word	0xffffffff


	//   ....[198]....
        /*0354*/ 	.word	0xffffffff


	//   ....[199]....
        /*0358*/ 	.word	0xffffffff


	//   ....[200]....
        /*035c*/ 	.word	0xffffffff


	//   ....[201]....
        /*0360*/ 	.word	0xffffffff


	//   ....[202]....
        /*0364*/ 	.word	0xffffffff


	//   ....[203]....
        /*0368*/ 	.word	0xffffffff


	//   ....[204]....
        /*036c*/ 	.word	0xffffffff


	//   ....[205]....
        /*0370*/ 	.word	0xffffffff


	//   ....[206]....
        /*0374*/ 	.word	0xffffffff


	//   ....[207]....
        /*0378*/ 	.word	0xffffffff


	//   ....[208]....
        /*037c*/ 	.word	0xffffffff


	//   ....[209]....
        /*0380*/ 	.word	0xffffffff


	//   ....[210]....
        /*0384*/ 	.word	0xffffffff


	//   ....[211]....
        /*0388*/ 	.word	0xffffffff


	//   ....[212]....
        /*038c*/ 	.word	0xffffffff


	//   ....[213]....
        /*0390*/ 	.word	0xffffffff


	//   ....[214]....
        /*0394*/ 	.word	0xffffffff


	//   ....[215]....
        /*0398*/ 	.word	0xffffffff


	//   ....[216]....
        /*039c*/ 	.word	0xffffffff


	//----- nvinfo : EIATTR_COOP_GROUP_INSTR_OFFSETS
	.align		4
.L_366:
        /*03a0*/ 	.byte	0x04, 0x28
        /*03a2*/ 	.short	(.L_368 - .L_367)


	//   ....[0]....
.L_367:
        /*03a4*/ 	.word	0x00000090


	//   ....[1]....
        /*03a8*/ 	.word	0x00001560


	//   ....[2]....
        /*03ac*/ 	.word	0x00001590


	//   ....[3]....
        /*03b0*/ 	.word	0x000016c0


	//   ....[4]....
        /*03b4*/ 	.word	0x000016f0


	//   ....[5]....
        /*03b8*/ 	.word	0x00001780


	//   ....[6]....
        /*03bc*/ 	.word	0x000017b0


	//   ....[7]....
        /*03c0*/ 	.word	0x00001840


	//   ....[8]....
        /*03c4*/ 	.word	0x00001870


	//   ....[9]....
        /*03c8*/ 	.word	0x00001900


	//   ....[10]....
        /*03cc*/ 	.word	0x00001930


	//   ....[11]....
        /*03d0*/ 	.word	0x000019c0


	//   ....[12]....
        /*03d4*/ 	.word	0x000019f0


	//   ....[13]....
        /*03d8*/ 	.word	0x00001a80


	//   ....[14]....
        /*03dc*/ 	.word	0x00001ab0


	//   ....[15]....
        /*03e0*/ 	.word	0x00001b30


	//   ....[16]....
        /*03e4*/ 	.word	0x00001b70


	//   ....[17]....
        /*03e8*/ 	.word	0x00002030


	//   ....[18]....
        /*03ec*/ 	.word	0x00002050


	//   ....[19]....
        /*03f0*/ 	.word	0x00002060


	//   ....[20]....
        /*03f4*/ 	.word	0x00002070


	//   ....[21]....
        /*03f8*/ 	.word	0x00002080


	//   ....[22]....
        /*03fc*/ 	.word	0x00002090


	//   ....[23]....
        /*0400*/ 	.word	0x000020a0


	//   ....[24]....
        /*0404*/ 	.word	0x000020c0


	//   ....[25]....
        /*0408*/ 	.word	0x000020f0


	//   ....[26]....
        /*040c*/ 	.word	0x00002110


	//   ....[27]....
        /*0410*/ 	.word	0x00002140


	//   ....[28]....
        /*0414*/ 	.word	0x00002150


	//   ....[29]....
        /*0418*/ 	.word	0x00002400


	//   ....[30]....
        /*041c*/ 	.word	0x00002440


	//   ....[31]....
        /*0420*/ 	.word	0x00002480


	//   ....[32]....
        /*0424*/ 	.word	0x000024c0


	//   ....[33]....
        /*0428*/ 	.word	0x00002500


	//   ....[34]....
        /*042c*/ 	.word	0x000025a0


	//   ....[35]....
        /*0430*/ 	.word	0x000025b0


	//   ....[36]....
        /*0434*/ 	.word	0x000025c0


	//   ....[37]....
        /*0438*/ 	.word	0x000025d0


	//   ....[38]....
        /*043c*/ 	.word	0x000026e0


	//   ....[39]....
        /*0440*/ 	.word	0x00002710


	//   ....[40]....
        /*0444*/ 	.word	0x00002790


	//   ....[41]....
        /*0448*/ 	.word	0x000031d0


	//   ....[42]....
        /*044c*/ 	.word	0x000031e0


	//   ....[43]....
        /*0450*/ 	.word	0x000031f0


	//   ....[44]....
        /*0454*/ 	.word	0x00003200


	//   ....[45]....
        /*0458*/ 	.word	0x00003210


	//   ....[46]....
        /*045c*/ 	.word	0x00003220


	//   ....[47]....
        /*0460*/ 	.word	0x00003230


	//   ....[48]....
        /*0464*/ 	.word	0x00003250


	//   ....[49]....
        /*0468*/ 	.word	0x00003270


	//   ....[50]....
        /*046c*/ 	.word	0x00003290


	//   ....[51]....
        /*0470*/ 	.word	0x000032a0


	//   ....[52]....
        /*0474*/ 	.word	0x000032c0


	//   ....[53]....
        /*0478*/ 	.word	0x00003600


	//   ....[54]....
        /*047c*/ 	.word	0x00003800


	//   ....[55]....
        /*0480*/ 	.word	0x000039d0


	//   ....[56]....
        /*0484*/ 	.word	0x00004f20


	//   ....[57]....
        /*0488*/ 	.word	0x000058b0


	//   ....[58]....
        /*048c*/ 	.word	0x000058f0


	//   ....[59]....
        /*0490*/ 	.word	0x00005a10


	//   ....[60]....
        /*0494*/ 	.word	0x00005a50


	//   ....[61]....
        /*0498*/ 	.word	0x00006720


	//   ....[62]....
        /*049c*/ 	.word	0x000068f0


	//   ....[63]....
        /*04a0*/ 	.word	0x00006970


	//   ....[64]....
        /*04a4*/ 	.word	0x00006c60


	//   ....[65]....
        /*04a8*/ 	.word	0x00008590


	//   ....[66]....
        /*04ac*/ 	.word	0x000085a0


	//   ....[67]....
        /*04b0*/ 	.word	0x000085b0


	//   ....[68]....
        /*04b4*/ 	.word	0x000085c0


	//   ....[69]....
        /*04b8*/ 	.word	0x000085d0


	//   ....[70]....
        /*04bc*/ 	.word	0x000085e0


	//   ....[71]....
        /*04c0*/ 	.word	0x000085f0


	//   ....[72]....
        /*04c4*/ 	.word	0x00008600


	//   ....[73]....
        /*04c8*/ 	.word	0x00008610


	//   ....[74]....
        /*04cc*/ 	.word	0x00008620


	//   ....[75]....
        /*04d0*/ 	.word	0x00008630


	//   ....[76]....
        /*04d4*/ 	.word	0x00008640


	//   ....[77]....
        /*04d8*/ 	.word	0x00009080


	//   ....[78]....
        /*04dc*/ 	.word	0x00009090


	//   ....[79]....
        /*04e0*/ 	.word	0x000090a0


	//   ....[80]....
        /*04e4*/ 	.word	0x000090b0


	//   ....[81]....
        /*04e8*/ 	.word	0x000090c0


	//   ....[82]....
        /*04ec*/ 	.word	0x000090d0


	//   ....[83]....
        /*04f0*/ 	.word	0x000090e0


	//   ....[84]....
        /*04f4*/ 	.word	0x00009100


	//   ....[85]....
        /*04f8*/ 	.word	0x00009120


	//   ....[86]....
        /*04fc*/ 	.word	0x00009150


	//   ....[87]....
        /*0500*/ 	.word	0x00009170


	//   ....[88]....
        /*0504*/ 	.word	0x00009190


	//   ....[89]....
        /*0508*/ 	.word	0x00009360


	//   ....[90]....
        /*050c*/ 	.word	0x00009530


	//   ....[91]....
        /*0510*/ 	.word	0x00009720


	//   ....[92]....
        /*0514*/ 	.word	0x00009d70


	//   ....[93]....
        /*0518*/ 	.word	0x0000b820


	//   ....[94]....
        /*051c*/ 	.word	0x0000b9d0


	//   ....[95]....
        /*0520*/ 	.word	0x0000ba20


	//   ....[96]....
        /*0524*/ 	.word	0x0000bc40


	//   ....[97]....
        /*0528*/ 	.word	0x0000be50


	//   ....[98]....
        /*052c*/ 	.word	0x0000c1b0


	//   ....[99]....
        /*0530*/ 	.word	0x0000c480


	//   ....[100]....
        /*0534*/ 	.word	0x0000c620


	//   ....[101]....
        /*0538*/ 	.word	0x0000ed20


	//   ....[102]....
        /*053c*/ 	.word	0x0000ed30


	//   ....[103]....
        /*0540*/ 	.word	0x0000ed40


	//   ....[104]....
        /*0544*/ 	.word	0x0000ed50


	//   ....[105]....
        /*0548*/ 	.word	0x0000ed60


	//   ....[106]....
        /*054c*/ 	.word	0x0000ed70


	//   ....[107]....
        /*0550*/ 	.word	0x0000ed80


	//   ....[108]....
        /*0554*/ 	.word	0x0000ed90


	//   ....[109]....
        /*0558*/ 	.word	0x0000eda0


	//   ....[110]....
        /*055c*/ 	.word	0x0000edb0


	//   ....[111]....
        /*0560*/ 	.word	0x0000edc0


	//   ....[112]....
        /*0564*/ 	.word	0x0000edd0


	//   ....[113]....
        /*0568*/ 	.word	0x0000f810


	//   ....[114]....
        /*056c*/ 	.word	0x0000f820


	//   ....[115]....
        /*0570*/ 	.word	0x0000f830


	//   ....[116]....
        /*0574*/ 	.word	0x0000f840


	//   ....[117]....
        /*0578*/ 	.word	0x0000f850


	//   ....[118]....
        /*057c*/ 	.word	0x0000f860


	//   ....[119]....
        /*0580*/ 	.word	0x0000f870


	//   ....[120]....
        /*0584*/ 	.word	0x0000f890


	//   ....[121]....
        /*0588*/ 	.word	0x0000f8b0


	//   ....[122]....
        /*058c*/ 	.word	0x0000f8e0


	//   ....[123]....
        /*0590*/ 	.word	0x0000f900


	//   ....[124]....
        /*0594*/ 	.word	0x0000f920


	//   ....[125]....
        /*0598*/ 	.word	0x0000ffa0


	//   ....[126]....
        /*059c*/ 	.word	0x0000ffe0


	//   ....[127]....
        /*05a0*/ 	.word	0x00010000


	//   ....[128]....
        /*05a4*/ 	.word	0x00010040


	//   ....[129]....
        /*05a8*/ 	.word	0x00010080


	//   ....[130]....
        /*05ac*/ 	.word	0x000100b0


	//   ....[131]....
        /*05b0*/ 	.word	0x000100f0


	//   ....[132]....
        /*05b4*/ 	.word	0x00010230


	//   ....[133]....
        /*05b8*/ 	.word	0x000125b0


	//   ....[134]....
        /*05bc*/ 	.word	0x000125d0


	//   ....[135]....
        /*05c0*/ 	.word	0x000125e0


	//   ....[136]....
        /*05c4*/ 	.word	0x00012600


	//   ....[137]....
        /*05c8*/ 	.word	0x00012620


	//   ....[138]....
        /*05cc*/ 	.word	0x00012650


	//   ....[139]....
        /*05d0*/ 	.word	0x00012690


	//   ....[140]....
        /*05d4*/ 	.word	0x000126b0


	//   ....[141]....
        /*05d8*/ 	.word	0x000126f0


	//   ....[142]....
        /*05dc*/ 	.word	0x00012710


	//   ....[143]....
        /*05e0*/ 	.word	0x00012720


	//   ....[144]....
        /*05e4*/ 	.word	0x00012740


	//   ....[145]....
        /*05e8*/ 	.word	0x000130c0


	//   ....[146]....
        /*05ec*/ 	.word	0x000130d0


	//   ....[147]....
        /*05f0*/ 	.word	0x000130e0


	//   ....[148]....
        /*05f4*/ 	.word	0x000130f0


	//   ....[149]....
        /*05f8*/ 	.word	0x00013100


	//   ....[150]....
        /*05fc*/ 	.word	0x00013110


	//   ....[151]....
        /*0600*/ 	.word	0x00013120


	//   ....[152]....
        /*0604*/ 	.word	0x00013140


	//   ....[153]....
        /*0608*/ 	.word	0x00013160


	//   ....[154]....
        /*060c*/ 	.word	0x00013190


	//   ....[155]....
        /*0610*/ 	.word	0x000131b0


	//   ....[156]....
        /*0614*/ 	.word	0x000131d0


	//   ....[157]....
        /*0618*/ 	.word	0x000133b0


	//   ....[158]....
        /*061c*/ 	.word	0x00013570


	//   ....[159]....
        /*0620*/ 	.word	0x00013760


	//   ....[160]....
        /*0624*/ 	.word	0x000145a0


	//   ....[161]....
        /*0628*/ 	.word	0x000157a0


	//   ....[162]....
        /*062c*/ 	.word	0x00015a80


	//   ....[163]....
        /*0630*/ 	.word	0x00015ad0


	//   ....[164]....
        /*0634*/ 	.word	0x00015dd0


	//   ....[165]....
        /*0638*/ 	.word	0x00015f50


	//   ....[166]....
        /*063c*/ 	.word	0x00016230


	//   ....[167]....
        /*0640*/ 	.word	0x00016560


	//   ....[168]....
        /*0644*/ 	.word	0x000166b0


	//   ....[169]....
        /*0648*/ 	.word	0x00018580


	//   ....[170]....
        /*064c*/ 	.word	0x000185b0


	//   ....[171]....
        /*0650*/ 	.word	0x000185e0


	//   ....[172]....
        /*0654*/ 	.word	0x00018600


	//   ....[173]....
        /*0658*/ 	.word	0x00018630


	//   ....[174]....
        /*065c*/ 	.word	0x00018670


	//   ....[175]....
        /*0660*/ 	.word	0x00018680


	//   ....[176]....
        /*0664*/ 	.word	0x000186a0


	//   ....[177]....
        /*0668*/ 	.word	0x00019b00


	//   ....[178]....
        /*066c*/ 	.word	0x00019b40


	//   ....[179]....
        /*0670*/ 	.word	0x00019b60


	//   ....[180]....
        /*0674*/ 	.word	0x00019b90


	//   ....[181]....
        /*0678*/ 	.word	0x00019bd0


	//   ....[182]....
        /*067c*/ 	.word	0x00019c10


	//   ....[183]....
        /*0680*/ 	.word	0x00019c40


	//   ....[184]....
        /*0684*/ 	.word	0x00019c80


	//   ....[185]....
        /*0688*/ 	.word	0x00019d30


	//   ....[186]....
        /*068c*/ 	.word	0x00019d50


	//   ....[187]....
        /*0690*/ 	.word	0x00019d90


	//   ....[188]....
        /*0694*/ 	.word	0x00019da0


	//   ....[189]....
        /*0698*/ 	.word	0x00019e00


	//   ....[190]....
        /*069c*/ 	.word	0x00019e20


	//   ....[191]....
        /*06a0*/ 	.word	0x00019e40


	//   ....[192]....
        /*06a4*/ 	.word	0x00019ed0


	//   ....[193]....
        /*06a8*/ 	.word	0x00019f60


	//   ....[194]....
        /*06ac*/ 	.word	0x00019f70


	//   ....[195]....
        /*06b0*/ 	.word	0x00019f80


	//   ....[196]....
        /*06b4*/ 	.word	0x00019fb0


	//   ....[197]....
        /*06b8*/ 	.word	0x00019fc0


	//   ....[198]....
        /*06bc*/ 	.word	0x00019fd0


	//   ....[199]....
        /*06c0*/ 	.word	0x0001a050


	//   ....[200]....
        /*06c4*/ 	.word	0x0001a060


	//   ....[201]....
        /*06c8*/ 	.word	0x0001a930


	//   ....[202]....
        /*06cc*/ 	.word	0x0001a960


	//   ....[203]....
        /*06d0*/ 	.word	0x0001a990


	//   ....[204]....
        /*06d4*/ 	.word	0x0001a9c0


	//   ....[205]....
        /*06d8*/ 	.word	0x0001a9e0


	//   ....[206]....
        /*06dc*/ 	.word	0x0001aa00


	//   ....[207]....
        /*06e0*/ 	.word	0x0001aa30


	//   ....[208]....
        /*06e4*/ 	.word	0x0001aa60


	//   ....[209]....
        /*06e8*/ 	.word	0x0001aa90


	//   ....[210]....
        /*06ec*/ 	.word	0x0001aac0


	//   ....[211]....
        /*06f0*/ 	.word	0x0001aaf0


	//   ....[212]....
        /*06f4*/ 	.word	0x0001ab10


	//   ....[213]....
        /*06f8*/ 	.word	0x0001ab30


	//   ....[214]....
        /*06fc*/ 	.word	0x0001ab50


	//   ....[215]....
        /*0700*/ 	.word	0x0001abe0


	//   ....[216]....
        /*0704*/ 	.word	0x0001ac40


	//----- nvinfo : EIATTR_EXIT_INSTR_OFFSETS
	.align		4
.L_368:
        /*0708*/ 	.byte	0x04, 0x1c
        /*070a*/ 	.short	(.L_370 - .L_369)


	//   ....[0]....
.L_369:
        /*070c*/ 	.word	0x00000440


	//   ....[1]....
        /*0710*/ 	.word	0x0001a100


	//   ....[2]....
        /*0714*/ 	.word	0x0001a140


	//   ....[3]....
        /*0718*/ 	.word	0x0001ac60


	//   ....[4]....
        /*071c*/ 	.word	0x0001aca0


	//----- nvinfo : EIATTR_CTAIDZ_USED
	.align		4
.L_370:
        /*0720*/ 	.byte	0x01, 0x04
	.zero		2


	//----- nvinfo : EIATTR_MAX_THREADS
	.align		4
        /*0724*/ 	.byte	0x04, 0x05
        /*0726*/ 	.short	(.L_372 - .L_371)
.L_371:
        /*0728*/ 	.word	0x00000080
        /*072c*/ 	.word	0x00000001
        /*0730*/ 	.word	0x00000001


	//----- nvinfo : EIATTR_CRS_STACK_SIZE
	.align		4
.L_372:
        /*0734*/ 	.byte	0x04, 0x1e
        /*0736*/ 	.short	(.L_374 - .L_373)
.L_373:
        /*0738*/ 	.word	0x00000000
.L_374:


//--------------------- .nv.info._ZN7cutlass13device_kernelIN5flash19enable_sm80_to_sm89INS1_16FlashAttnFwdSm80INS1_25CollectiveMainloopFwdSm80ILi4ELi1ELb0EN4cute5tupleIJNS5_1CILi128EEENS7_ILi96EEENS7_ILi64EEEEEELi64ENS_6half_tEfNS_4arch4Sm80ELb0ELb1ELb0ELb1ELb1ELb1ELb1ELb0EEENS1_21CollectiveEpilogueFwdINS6_IJS8_SA_S9_EEENS6_IJNS7_ILi1EEESI_SI_EEESC_SE_Li128ELb1ELb1ELb0ELb0EEENS1_19SingleTileSchedulerILb1ELb0ELb1ELi128EEEEEEEEEvNT_6ParamsE --------------------------
	.section	.nv.info._ZN7cutlass13device_kernelIN5flash19enable_sm80_to_sm89INS1_16FlashAttnFwdSm80INS1_25CollectiveMainloopFwdSm80ILi4ELi1ELb0EN4cute5tupleIJNS5_1CILi128EEENS7_ILi96EEENS7_ILi64EEEEEELi64ENS_6half_tEfNS_4arch4Sm80ELb0ELb1ELb0ELb1ELb1ELb1ELb1ELb0EEENS1_21CollectiveEpilogueFwdINS6_IJS8_SA_S9_EEENS6_IJNS7_ILi1EEESI_SI_EEESC_SE_Li128ELb1ELb1ELb0ELb0EEENS1_19SingleTileSchedulerILb1ELb0ELb1ELi128EEEEEEEEEvNT_6ParamsE,"",@"SHT_CUDA_INFO"
	.sectionflags	@""
	.align	4


	//----- nvinfo : EIATTR_CUDA_API_VERSION
	.align		4
        /*0000*/ 	.byte	0x04, 0x37
        /*0002*/ 	.short	(.L_376 - .L_375)
.L_375:
        /*0004*/ 	.word	0x00000082


	//----- nvinfo : EIATTR_SW2861232_WAR
	.align		4
.L_376:
        /*0008*/ 	.byte	0x01, 0x35
	.zero		2


	//----- nvinfo : EIATTR_PARAM_CBANK
	.align		4
        /*000c*/ 	.byte	0x04, 0x0a
        /*000e*/ 	.short	(.L_378 - .L_377)
	.align		4
.L_377:
        /*0010*/ 	.word	index@(.nv.constant0._ZN7cutlass13device_kernelIN5flash19enable_sm80_to_sm89INS1_16FlashAttnFwdSm80INS1_25CollectiveMainloopFwdSm80ILi4ELi1ELb0EN4cute5tupleIJNS5_1CILi128EEENS7_ILi96EEENS7_ILi64EEEEEELi64ENS_6half_tEfNS_4arch4Sm80ELb0ELb1ELb0ELb1ELb1ELb1ELb1ELb0EEENS1_21CollectiveEpilogueFwdINS6_IJS8_SA_S9_EEENS6_IJNS7_ILi1EEESI_SI_EEESC_SE_Li128ELb1ELb1ELb0ELb0EEENS1_19SingleTileSchedulerILb1ELb0ELb1ELi128EEEEEEEEEvNT_6ParamsE)
        /*0014*/ 	.short	0x0160
        /*0016*/ 	.short	0x0418


	//----- nvinfo : EIATTR_CBANK_PARAM_SIZE
	.align		4
.L_378:
        /*0018*/ 	.byte	0x03, 0x19
        /*001a*/ 	.short	0x0418


	//----- nvinfo : EIATTR_KPARAM_INFO
	.align		4
        /*001c*/ 	.byte	0x04, 0x17
        /*001e*/ 	.short	(.L_380 - .L_379)
.L_379:
        /*0020*/ 	.word	0x00000000
        /*0024*/ 	.short	0x0000
        /*0026*/ 	.short	0x0000
        /*0028*/ 	.byte	0x00, 0xf0, 0x61, 0x10


	//----- nvinfo : EIATTR_MAXREG_COUNT
	.align		4
.L_380:
        /*002c*/ 	.byte	0x03, 0x1b
        /*002e*/ 	.short	0x00ff


	//----- nvinfo : EIATTR_NUM_BARRIERS
	.align		4
        /*0030*/ 	.byte	0x02, 0x4c
        /*0032*/ 	.byte	0x02
	.zero		1


	//----- nvinfo : EIATTR_ANNOTATIONS
	.align		4
        /*0034*/ 	.byte	0x04, 0x55
        /*0036*/ 	.short	(.L_382 - .L_381)


	//   ....[0]....
.L_381:
        /* <DEDUP_REMOVED lines=32> */


	//----- nvinfo : EIATTR_MERCURY_ISA_VERSION
	.align		4
.L_382:
        /*0228*/ 	.byte	0x03, 0x5f
        /*022a*/ 	.short	0x0000


	//----- nvinfo : EIATTR_COOP_GROUP_MASK_REGIDS
	.align		4
        /*022c*/ 	.byte	0x04, 0x29
        /*022e*/ 	.short	(.L_384 - .L_383)


	//   ....[0]....
.L_383:
        /*0230*/ 	.word	0xffffffff


	//   ....[1]....
        /*0234*/ 	.word	0xffffffff


	//   ....[2]....
        /*0238*/ 	.word	0xffffffff


	//   ....[3]....
        /*023c*/ 	.word	0xffffffff


	//   ....[4]....
        /*0240*/ 	.word	0xffffffff


	//   ....[5]....
        /*0244*/ 	.word	0xffffffff


	//   ....[6]....
        /*0248*/ 	.word	0xffffffff


	//   ....[7]....
        /*024c*/ 	.word	0xffffffff


	//   ....[8]....
        /*0250*/ 	.word	0xffffffff


	//   ....[9]....
        /*0254*/ 	.word	0xffffffff


	//   ....[10]....
        /*0258*/ 	.word	0xffffffff


	//   ....[11]....
        /*025c*/ 	.word	0xffffffff


	//   ....[12]....
        /*0260*/ 	.word	0xffffffff


	//   ....[13]....
        /*0264*/ 	.word	0xffffffff


	//   ....[14]....
        /*0268*/ 	.word	0xffffffff


	//   ....[15]....
        /*026c*/ 	.word	0xffffffff


	//   ....[16]....
        /*0270*/ 	.word	0xffffffff


	//   ....[17]....
        /*0274*/ 	.word	0xffffffff


	//   ....[18]....
        /*0278*/ 	.word	0xffffffff


	//   ....[19]....
        /*027c*/ 	.word	0xffffffff


	//   ....[20]....
        /*0280*/ 	.word	0xffffffff


	//   ....[21]....
        /*0284*/ 	.word	0xffffffff


	//   ....[22]....
        /*0288*/ 	.word	0xffffffff


	//   ....[23]....
        /*028c*/ 	.word	0xffffffff


	//   ....[24]....
        /*0290*/ 	.word	0xffffffff


	//   ....[25]....
        /*0294*/ 	.word	0xffffffff


	//   ....[26]....
        /*0298*/ 	.word	0xffffffff


	//   ....[27]....
        /*029c*/ 	.word	0xffffffff


	//   ....[28]....
        /*02a0*/ 	.word	0xffffffff


	//   ....[29]....
        /*02a4*/ 	.word	0xffffffff


	//   ....[30]....
        /*02a8*/ 	.word	0xffffffff


	//   ....[31]....
        /*02ac*/ 	.word	0xffffffff


	//   ....[32]....
        /*02b0*/ 	.word	0xffffffff


	//   ....[33]....
        /*02b4*/ 	.word	0xffffffff


	//   ....[34]....
        /*02b8*/ 	.word	0xffffffff


	//   ....[35]....
        /*02bc*/ 	.word	0xffffffff


	//   ....[36]....
        /*02c0*/ 	.word	0xffffffff


	//   ....[37]....
        /*02c4*/ 	.word	0xffffffff


	//   ....[38]....
        /*02c8*/ 	.word	0xffffffff


	//   ....[39]....
        /*02cc*/ 	.word	0xffffffff


	//   ....[40]....
        /*02d0*/ 	.word	0xffffffff


	//   ....[41]....
        /*02d4*/ 	.word	0xffffffff


	//   ....[42]....
        /*02d8*/ 	.word	0xffffffff


	//   ....[43]....
        /*02dc*/ 	.word	0xffffffff


	//   ....[44]....
        /*02e0*/ 	.word	0xffffffff


	//   ....[45]....
        /*02e4*/ 	.word	0xffffffff


	//   ....[46]....
        /*02e8*/ 	.word	0xffffffff


	//   ....[47]....
        /*02ec*/ 	.word	0xffffffff


	//   ....[48]....
        /*02f0*/ 	.word	0xffffffff


	//   ....[49]....
        /*02f4*/ 	.word	0xffffffff


	//   ....[50]....
        /*02f8*/ 	.word	0xffffffff


	//   ....[51]....
        /*02fc*/ 	.word	0xffffffff


	//   ....[52]....
        /*0300*/ 	.word	0xffffffff


	//   ....[53]....
        /*0304*/ 	.word	0xffffffff


	//   ....[54]....
        /*0308*/ 	.word	0xffffffff


	//   ....[55]....
        /*030c*/ 	.word	0xffffffff


	//   ....[56]....
        /*0310*/ 	.word	0xffffffff


	//   ....[57]....
        /*0314*/ 	.word	0xffffffff


	//   ....[58]....
        /*0318*/ 	.word	0xffffffff


	//   ....[59]....
        /*031c*/ 	.word	0xffffffff


	//   ....[60]....
        /*0320*/ 	.word	0xffffffff


	//   ....[61]....
        /*0324*/ 	.word	0xffffffff


	//   ....[62]....
        /*0328*/ 	.word	0xffffffff


	//   ....[63]....
        /*032c*/ 	.word	0xffffffff


	//   ....[64]....
        /*0330*/ 	.word	0xffffffff


	//   ....[65]....
        /*0334*/ 	.word	0xffffffff


	//   ....[66]....
        /*0338*/ 	.word	0xffffffff


	//   ....[67]....
        /*033c*/ 	.word	0xffffffff


	//   ....[68]....
        /*0340*/ 	.word	0xffffffff


	//   ....[69]....
        /*0344*/ 	.word	0xffffffff


	//   ....[70]....
        /*0348*/ 	.word	0xffffffff


	//   ....[71]....
        /*034c*/ 	.word	0xffffffff


	//   ....[72]....
        /*0350*/ 	.word	0xffffffff


	//   ....[73]....
        /*0354*/ 	.word	0xffffffff


	//   ....[74]....
        /*0358*/ 	.word	0xffffffff


	//   ....[75]....
        /*035c*/ 	.word	0xffffffff


	//   ....[76]....
        /*0360*/ 	.word	0xffffffff


	//   ....[77]....
        /*0364*/ 	.word	0xffffffff


	//   ....[78]....
        /*0368*/ 	.word	0xffffffff


	//   ....[79]....
        /*036c*/ 	.word	0xffffffff


	//   ....[80]....
        /*0370*/ 	.word	0xffffffff


	//   ....[81]....
        /*0374*/ 	.word	0xffffffff


	//   ....[82]....
        /*0378*/ 	.word	0xffffffff


	//   ....[83]....
        /*037c*/ 	.word	0xffffffff


	//   ....[84]....
        /*0380*/ 	.word	0xffffffff


	//   ....[85]....
        /*0384*/ 	.word	0xffffffff


	//   ....[86]....
        /*0388*/ 	.word	0xffffffff


	//   ....[87]....
        /*038c*/ 	.word	0xffffffff


	//   ....[88]....
        /*0390*/ 	.word	0xffffffff


	//   ....[89]....
        /*0394*/ 	.word	0xffffffff


	//   ....[90]....
        /*0398*/ 	.word	0xffffffff


	//   ....[91]....
        /*039c*/ 	.word	0xffffffff


	//   ....[92]....
        /*03a0*/ 	.word	0xffffffff


	//   ....[93]....
        /*03a4*/ 	.word	0xffffffff


	//   ....[94]....
        /*03a8*/ 	.word	0xffffffff


	//   ....[95]....
        /*03ac*/ 	.word	0xffffffff


	//   ....[96]....
        /*03b0*/ 	.word	0xffffffff


	//   ....[97]....
        /*03b4*/ 	.word	0xffffffff


	//   ....[98]....
        /*03b8*/ 	.word	0xffffffff


	//   ....[99]....
        /*03bc*/ 	.word	0xffffffff


	//   ....[100]....
        /*03c0*/ 	.word	0xffffffff


	//   ....[101]....
        /*03c4*/ 	.word	0xffffffff


	//   ....[102]....
        /*03c8*/ 	.word	0xffffffff


	//   ....[103]....
        /*03cc*/ 	.word	0xffffffff


	//   ....[104]....
        /*03d0*/ 	.word	0xffffffff


	//   ....[105]....
        /*03d4*/ 	.word	0xffffffff


	//   ....[106]....
        /*03d8*/ 	.word	0xffffffff


	//   ....[107]....
        /*03dc*/ 	.word	0xffffffff


	//   ....[108]....
        /*03e0*/ 	.word	0xffffffff


	//   ....[109]....
        /*03e4*/ 	.word	0xffffffff


	//   ....[110]....
        /*03e8*/ 	.word	0xffffffff


	//   ....[111]....
        /*03ec*/ 	.word	0xffffffff


	//   ....[112]....
        /*03f0*/ 	.word	0xffffffff


	//   ....[113]....
        /*03f4*/ 	.word	0xffffffff


	//   ....[114]....
        /*03f8*/ 	.word	0xffffffff


	//   ....[115]....
        /*03fc*/ 	.word	0xffffffff


	//   ....[116]....
        /*0400*/ 	.word	0xffffffff


	//   ....[117]....
        /*0404*/ 	.word	0xffffffff


	//   ....[118]....
        /*0408*/ 	.word	0xffffffff


	//   ....[119]....
        /*040c*/ 	.word	0xffffffff


	//   ....[120]....
        /*0410*/ 	.word	0xffffffff


	//   ....[121]....
        /*0414*/ 	.word	0xffffffff


	//   ....[122]....
        /*0418*/ 	.word	0xffffffff


	//   ....[123]....
        /*041c*/ 	.word	0xffffffff


	//   ....[124]....
        /*0420*/ 	.word	0xffffffff


	//   ....[125]....
        /*0424*/ 	.word	0xffffffff


	//   ....[126]....
        /*0428*/ 	.word	0xffffffff


	//   ....[127]....
        /*042c*/ 	.word	0xffffffff


	//   ....[128]....
        /*0430*/ 	.word	0xffffffff


	//   ....[129]....
        /*0434*/ 	.word	0xffffffff


	//   ....[130]....
        /*0438*/ 	.word	0xffffffff


	//   ....[131]....
        /*043c*/ 	.word	0xffffffff


	//   ....[132]....
        /*0440*/ 	.word	0xffffffff


	//   ....[133]....
        /*0444*/ 	.word	0xffffffff


	//   ....[134]....
        /*0448*/ 	.word	0xffffffff


	//   ....[135]....
        /*044c*/ 	.word	0xffffffff


	//   ....[136]....
        /*0450*/ 	.word	0xffffffff


	//   ....[137]....
        /*0454*/ 	.word	0xffffffff


	//   ....[138]....
        /*0458*/ 	.word	0xffffffff


	//   ....[139]....
        /*045c*/ 	.word	0xffffffff


	//   ....[140]....
        /*0460*/ 	.word	0xffffffff


	//   ....[141]....
        /*0464*/ 	.word	0xffffffff


	//   ....[142]....
        /*0468*/ 	.word	0xffffffff


	//   ....[143]....
        /*046c*/ 	.word	0xffffffff


	//   ....[144]....
        /*0470*/ 	.word	0xffffffff


	//   ....[145]....
        /*0474*/ 	.word	0xffffffff


	//   ....[146]....
        /*0478*/ 	.word	0xffffffff


	//   ....[147]....
        /*047c*/ 	.word	0xffffffff


	//   ....[148]....
        /*0480*/ 	.word	0xffffffff


	//   ....[149]....
        /*0484*/ 	.word	0xffffffff


	//   ....[150]....
        /*0488*/ 	.word	0xffffffff


	//   ....[151]....
        /*048c*/ 	.word	0xffffffff


	//   ....[152]....
        /*0490*/ 	.word	0xffffffff


	//   ....[153]....
        /*0494*/ 	.word	0xffffffff


	//   ....[154]....
        /*0498*/ 	.word	0xffffffff


	//   ....[155]....
        /*049c*/ 	.word	0xffffffff


	//   ....[156]....
        /*04a0*/ 	.word	0xffffffff


	//   ....[157]....
        /*04a4*/ 	.word	0xffffffff


	//   ....[158]....
        /*04a8*/ 	.word	0xffffffff


	//   ....[159]....
        /*04ac*/ 	.word	0xffffffff


	//   ....[160]....
        /*04b0*/ 	.word	0xffffffff


	//   ....[161]....
        /*04b4*/ 	.word	0xffffffff


	//   ....[162]....
        /*04b8*/ 	.word	0xffffffff


	//   ....[163]....
        /*04bc*/ 	.word	0xffffffff


	//   ....[164]....
        /*04c0*/ 	.word	0xffffffff


	//   ....[165]....
        /*04c4*/ 	.word	0xffffffff


	//   ....[166]....
        /*04c8*/ 	.word	0xffffffff


	//   ....[167]....
        /*04cc*/ 	.word	0xffffffff


	//   ....[168]....
        /*04d0*/ 	.word	0xffffffff


	//   ....[169]....
        /*04d4*/ 	.word	0xffffffff


	//   ....[170]....
        /*04d8*/ 	.word	0xffffffff


	//   ....[171]....
        /*04dc*/ 	.word	0xffffffff


	//   ....[172]....
        /*04e0*/ 	.word	0xffffffff


	//   ....[173]....
        /*04e4*/ 	.word	0xffffffff


	//   ....[174]....
        /*04e8*/ 	.word	0xffffffff


	//   ....[175]....
        /*04ec*/ 	.word	0xffffffff


	//   ....[176]....
        /*04f0*/ 	.word	0xffffffff


	//   ....[177]....
        /*04f4*/ 	.word	0xffffffff


	//   ....[178]....
        /*04f8*/ 	.word	0xffffffff


	//   ....[179]....
        /*04fc*/ 	.word	0xffffffff


	//   ....[180]....
        /*0500*/ 	.word	0xffffffff


	//   ....[181]....
        /*0504*/ 	.word	0xffffffff


	//   ....[182]....
        /*0508*/ 	.word	0xffffffff


	//   ....[183]....
        /*050c*/ 	.word	0xffffffff


	//   ....[184]....
        /*0510*/ 	.word	0xffffffff


	//   ....[185]....
        /*0514*/ 	.word	0xffffffff


	//   ....[186]....
        /*0518*/ 	.word	0xffffffff


	//   ....[187]....
        /*051c*/ 	.word	0xffffffff


	//   ....[188]....
        /*0520*/ 	.word	0xffffffff


	//   ....[189]....
        /*0524*/ 	.word	0xffffffff


	//   ....[190]....
        /*0528*/ 	.word	0xffffffff


	//   ....[191]....
        /*052c*/ 	.word	0xffffffff


	//   ....[192]....
        /*0530*/ 	.word	0xffffffff


	//   ....[193]....
        /*0534*/ 	.word	0xffffffff


	//   ....[194]....
        /*0538*/ 	.word	0xffffffff


	//   ....[195]....
        /*053c*/ 	.word	0xffffffff


	//   ....[196]....
        /*0540*/ 	.word	0xffffffff


	//   ....[197]....
        /*0544*/ 	.word	0xffffffff


	//   ....[198]....
        /*0548*/ 	.word	0xffffffff


	//   ....[199]....
        /*054c*/ 	.word	0xffffffff


	//   ....[200]....
        /*0550*/ 	.word	0xffffffff


	//   ....[201]....
        /*0554*/ 	.word	0xffffffff


	//   ....[202]....
        /*0558*/ 	.word	0xffffffff


	//   ....[203]....
        /*055c*/ 	.word	0xffffffff


	//   ....[204]....
        /*0560*/ 	.word	0xffffffff


	//   ....[205]....
        /*0564*/ 	.word	0xffffffff


	//   ....[206]....
        /*0568*/ 	.word	0xffffffff


	//   ....[207]....
        /*056c*/ 	.word	0xffffffff


	//   ....[208]....
        /*0570*/ 	.word	0xffffffff


	//   ....[209]....
        /*0574*/ 	.word	0xffffffff


	//   ....[210]....
        /*0578*/ 	.word	0xffffffff


	//   ....[211]....
        /*057c*/ 	.word	0xffffffff


	//   ....[212]....
        /*0580*/ 	.word	0xffffffff


	//   ....[213]....
        /*0584*/ 	.word	0xffffffff


	//   ....[214]....
        /*0588*/ 	.word	0xffffffff


	//   ....[215]....
        /*058c*/ 	.word	0xffffffff


	//   ....[216]....
        /*0590*/ 	.word	0xffffffff


	//   ....[217]....
        /*0594*/ 	.word	0xffffffff


	//   ....[218]....
        /*0598*/ 	.word	0xffffffff


	//   ....[219]....
        /*059c*/ 	.word	0xffffffff


	//   ....[220]....
        /*05a0*/ 	.word	0xffffffff


	//   ....[221]....
        /*05a4*/ 	.word	0xffffffff


	//   ....[222]....
        /*05a8*/ 	.word	0xffffffff


	//   ....[223]....
        /*05ac*/ 	.word	0xffffffff


	//   ....[224]....
        /*05b0*/ 	.word	0xffffffff


	//   ....[225]....
        /*05b4*/ 	.word	0xffffffff


	//   ....[226]....
        /*05b8*/ 	.word	0xffffffff


	//   ....[227]....
        /*05bc*/ 	.word	0xffffffff


	//   ....[228]....
        /*05c0*/ 	.word	0xffffffff


	//   ....[229]....
        /*05c4*/ 	.word	0xffffffff


	//   ....[230]....
        /*05c8*/ 	.word	0xffffffff


	//   ....[231]....
        /*05cc*/ 	.word	0xffffffff


	//   ....[232]....
        /*05d0*/ 	.word	0xffffffff


	//   ....[233]....
        /*05d4*/ 	.word	0xffffffff


	//   ....[234]....
        /*05d8*/ 	.word	0xffffffff


	//   ....[235]....
        /*05dc*/ 	.word	0xffffffff


	//   ....[236]....
        /*05e0*/ 	.word	0xffffffff


	//   ....[237]....
        /*05e4*/ 	.word	0xffffffff


	//   ....[238]....
        /*05e8*/ 	.word	0xffffffff


	//   ....[239]....
        /*05ec*/ 	.word	0xffffffff


	//   ....[240]....
        /*05f0*/ 	.word	0xffffffff


	//   ....[241]....
        /*05f4*/ 	.word	0xffffffff


	//   ....[242]....
        /*05f8*/ 	.word	0xffffffff


	//   ....[243]....
        /*05fc*/ 	.word	0xffffffff


	//   ....[244]....
        /*0600*/ 	.word	0xffffffff


	//   ....[245]....
        /*0604*/ 	.word	0xffffffff


	//   ....[246]....
        /*0608*/ 	.word	0xffffffff


	//   ....[247]....
        /*060c*/ 	.word	0xffffffff


	//   ....[248]....
        /*0610*/ 	.word	0xffffffff


	//   ....[249]....
        /*0614*/ 	.word	0xffffffff


	//   ....[250]....
        /*0618*/ 	.word	0xffffffff


	//   ....[251]....
        /*061c*/ 	.word	0xffffffff


	//   ....[252]....
        /*0620*/ 	.word	0xffffffff


	//   ....[253]....
        /*0624*/ 	.word	0xffffffff


	//   ....[254]....
        /*0628*/ 	.word	0xffffffff


	//   ....[255]....
        /*062c*/ 	.word	0xffffffff


	//   ....[0]....
        /*0630*/ 	.word	0xffffffff


	//   ....[1]....
        /*0634*/ 	.word	0xffffffff


	//   ....[2]....
        /*0638*/ 	.word	0xffffffff


	//   ....[3]....
        /*063c*/ 	.word	0xffffffff


	//   ....[4]....
        /*0640*/ 	.word	0xffffffff


	//   ....[5]....
        /*0644*/ 	.word	0xffffffff


	//   ....[6]....
        /*0648*/ 	.word	0xffffffff


	//   ....[7]....
        /*064c*/ 	.word	0xffffffff


	//   ....[8]....
        /*0650*/ 	.word	0xffffffff


	//   ....[9]....
        /*0654*/ 	.word	0xffffffff


	//   ....[10]....
        /*0658*/ 	.word	0xffffffff


	//   ....[11]....
        /*065c*/ 	.word	0xffffffff


	//   ....[12]....
        /*0660*/ 	.word	0xffffffff


	//   ....[13]....
        /*0664*/ 	.word	0xffffffff


	//   ....[14]....
        /*0668*/ 	.word	0xffffffff


	//   ....[15]....
        /*066c*/ 	.word	0xffffffff


	//   ....[16]....
        /*0670*/ 	.word	0xffffffff


	//----- nvinfo : EIATTR_COOP_GROUP_INSTR_OFFSETS
	.align		4
.L_384:
        /*0674*/ 	.byte	0x04, 0x28
        /*0676*/ 	.short	(.L_386 - .L_385)


	//   ....[0]....
.L_385:
        /*0678*/ 	.word	0x000000a0


	//   ....[1]....
        /*067c*/ 	.word	0x00002a10


	//   ....[2]....
        /*0680*/ 	.word	0x00002a60


	//   ....[3]....
        /*0684*/ 	.word	0x00003250


	//   ....[4]....
        /*0688*/ 	.word	0x00003270


	//   ....[5]....
        /*068c*/ 	.word	0x000039e0


	//   ....[6]....
        /*0690*/ 	.word	0x000039f0


	//   ....[7]....
        /*0694*/ 	.word	0x00004290


	//   ....[8]....
        /*0698*/ 	.word	0x00004300


	//   ....[9]....
        /*069c*/ 	.word	0x00004e70


	//   ....[10]....
        /*06a0*/ 	.word	0x00004ea0


	//   ....[11]....
        /*06a4*/ 	.word	0x000055e0


	//   ....[12]....
        /*06a8*/ 	.word	0x00005600


	//   ....[13]....
        /*06ac*/ 	.word	0x00005d60


	//   ....[14]....
        /*06b0*/ 	.word	0x00005d90


	//   ....[15]....
        /*06b4*/ 	.word	0x00005ed0


	//   ....[16]....
        /*06b8*/ 	.word	0x00005f00


	//   ....[17]....
        /*06bc*/ 	.word	0x00005ff0


	//   ....[18]....
        /*06c0*/ 	.word	0x00006010


	//   ....[19]....
        /*06c4*/ 	.word	0x00006740


	//   ....[20]....
        /*06c8*/ 	.word	0x00006760


	//   ....[21]....
        /*06cc*/ 	.word	0x00006850


	//   ....[22]....
        /*06d0*/ 	.word	0x00006880


	//   ....[23]....
        /*06d4*/ 	.word	0x00006970


	//   ....[24]....
        /*06d8*/ 	.word	0x000069a0


	//   ....[25]....
        /*06dc*/ 	.word	0x00007c60


	//   ....[26]....
        /*06e0*/ 	.word	0x00007cb0


	//   ....[27]....
        /*06e4*/ 	.word	0x00007e60


	//   ....[28]....
        /*06e8*/ 	.word	0x00007e90


	//   ....[29]....
        /*06ec*/ 	.word	0x00007f20


	//   ....[30]....
        /*06f0*/ 	.word	0x00007f50


	//   ....[31]....
        /*06f4*/ 	.word	0x00007fe0


	//   ....[32]....
        /*06f8*/ 	.word	0x00008010


	//   ....[33]....
        /*06fc*/ 	.word	0x000080a0


	//   ....[34]....
        /*0700*/ 	.word	0x000080d0


	//   ....[35]....
        /*0704*/ 	.word	0x00008160


	//   ....[36]....
        /*0708*/ 	.word	0x00008190


	//   ....[37]....
        /*070c*/ 	.word	0x00008220


	//   ....[38]....
        /*0710*/ 	.word	0x00008250


	//   ....[39]....
        /*0714*/ 	.word	0x000082d0


	//   ....[40]....
        /*0718*/ 	.word	0x00008310


	//   ....[41]....
        /*071c*/ 	.word	0x00008730


	//   ....[42]....
        /*0720*/ 	.word	0x00008750


	//   ....[43]....
        /*0724*/ 	.word	0x00008760


	//   ....[44]....
        /*0728*/ 	.word	0x00008770


	//   ....[45]....
        /*072c*/ 	.word	0x00008790


	//   ....[46]....
        /*0730*/ 	.word	0x000087a0


	//   ....[47]....
        /*0734*/ 	.word	0x000087b0


	//   ....[48]....
        /*0738*/ 	.word	0x000087d0


	//   ....[49]....
        /*073c*/ 	.word	0x000087f0


	//   ....[50]....
        /*0740*/ 	.word	0x00008810


	//   ....[51]....
        /*0744*/ 	.word	0x00008840


	//   ....[52]....
        /*0748*/ 	.word	0x00008850


	//   ....[53]....
        /*074c*/ 	.word	0x00008cf0


	//   ....[54]....
        /*0750*/ 	.word	0x00008d10


	//   ....[55]....
        /*0754*/ 	.word	0x00008d20


	//   ....[56]....
        /*0758*/ 	.word	0x00008d30


	//   ....[57]....
        /*075c*/ 	.word	0x00008ea0


	//   ....[58]....
        /*0760*/ 	.word	0x00008f60


	//   ....[59]....
        /*0764*/ 	.word	0x00008fa0


	//   ....[60]....
        /*0768*/ 	.word	0x00008fe0


	//   ....[61]....
        /*076c*/ 	.word	0x00009180


	//   ....[62]....
        /*0770*/ 	.word	0x00009240


	//   ....[63]....
        /*0774*/ 	.word	0x00009280


	//   ....[64]....
        /*0778*/ 	.word	0x000092c0


	//   ....[65]....
        /*077c*/ 	.word	0x00009480


	//   ....[66]....
        /*0780*/ 	.word	0x00009540


	//   ....[67]....
        /*0784*/ 	.word	0x00009580


	//   ....[68]....
        /*0788*/ 	.word	0x000095c0


	//   ....[69]....
        /*078c*/ 	.word	0x0000b2a0


	//   ....[70]....
        /*0790*/ 	.word	0x0000b2c0


	//   ....[71]....
        /*0794*/ 	.word	0x0000b2f0


	//   ....[72]....
        /*0798*/ 	.word	0x0000b300


	//   ....[73]....
        /*079c*/ 	.word	0x0000b3e0


	//   ....[74]....
        /*07a0*/ 	.word	0x0000b420


	//   ....[75]....
        /*07a4*/ 	.word	0x0000b440


	//   ....[76]....
        /*07a8*/ 	.word	0x0000b450


	//   ....[77]....
        /*07ac*/ 	.word	0x0000b640


	//   ....[78]....
        /*07b0*/ 	.word	0x0000b680


	//   ....[79]....
        /*07b4*/ 	.word	0x0000b6a0


	//   ....[80]....
        /*07b8*/ 	.word	0x0000b6b0


	//   ....[81]....
        /*07bc*/ 	.word	0x0000b830


	//   ....[82]....
        /*07c0*/ 	.word	0x0000b870


	//   ....[83]....
        /*07c4*/ 	.word	0x0000b8b0


	//   ....[84]....
        /*07c8*/ 	.word	0x0000b8d0


	//   ....[85]....
        /*07cc*/ 	.word	0x0000d990


	//   ....[86]....
        /*07d0*/ 	.word	0x0000d9a0


	//   ....[87]....
        /*07d4*/ 	.word	0x0000d9b0


	//   ....[88]....
        /*07d8*/ 	.word	0x0000da70


	//   ....[89]....
        /*07dc*/ 	.word	0x0000da80


	//   ....[90]....
        /*07e0*/ 	.word	0x0000db20


	//   ....[91]....
        /*07e4*/ 	.word	0x0000db70


	//   ....[92]....
        /*07e8*/ 	.word	0x0000db80


	//   ....[93]....
        /*07ec*/ 	.word	0x0000dba0


	//   ....[94]....
        /*07f0*/ 	.word	0x0000dc20


	//   ....[95]....
        /*07f4*/ 	.word	0x0000dc70


	//   ....[96]....
        /*07f8*/ 	.word	0x0000dcc0


	//   ....[97]....
        /*07fc*/ 	.word	0x0000e5c0


	//   ....[98]....
        /*0800*/ 	.word	0x0000e5d0


	//   ....[99]....
        /*0804*/ 	.word	0x0000e5e0


	//   ....[100]....
        /*0808*/ 	.word	0x0000e5f0


	//   ....[101]....
        /*080c*/ 	.word	0x0000e600


	//   ....[102]....
        /*0810*/ 	.word	0x0000e610


	//   ....[103]....
        /*0814*/ 	.word	0x0000e620


	//   ....[104]....
        /*0818*/ 	.word	0x0000e630


	//   ....[105]....
        /*081c*/ 	.word	0x0000e650


	//   ....[106]....
        /*0820*/ 	.word	0x0000e680


	//   ....[107]....
        /*0824*/ 	.word	0x0000e6a0


	//   ....[108]....
        /*0828*/ 	.word	0x0000e6c0


	//   ....[109]....
        /*082c*/ 	.word	0x0000e9b0


	//   ....[110]....
        /*0830*/ 	.word	0x0000ec10


	//   ....[111]....
        /*0834*/ 	.word	0x0000ede0


	//   ....[112]....
        /*0838*/ 	.word	0x0000f850


	//   ....[113]....
        /*083c*/ 	.word	0x00010d70


	//   ....[114]....
        /*0840*/ 	.word	0x00010e20


	//   ....[115]....
        /*0844*/ 	.word	0x000114b0


	//   ....[116]....
        /*0848*/ 	.word	0x00011520


	//   ....[117]....
        /*084c*/ 	.word	0x00011ab0


	//   ....[118]....
        /*0850*/ 	.word	0x00011b00


	//   ....[119]....
        /*0854*/ 	.word	0x00011b40


	//   ....[120]....
        /*0858*/ 	.word	0x00011b80


	//   ....[121]....
        /*085c*/ 	.word	0x00014590


	//   ....[122]....
        /*0860*/ 	.word	0x000145a0


	//   ....[123]....
        /*0864*/ 	.word	0x000145b0


	//   ....[124]....
        /*0868*/ 	.word	0x000145c0


	//   ....[125]....
        /*086c*/ 	.word	0x000145d0


	//   ....[126]....
        /*0870*/ 	.word	0x000145e0


	//   ....[127]....
        /*0874*/ 	.word	0x000145f0


	//   ....[128]....
        /*0878*/ 	.word	0x00014600


	//   ....[129]....
        /*087c*/ 	.word	0x00014610


	//   ....[130]....
        /*0880*/ 	.word	0x00014620


	//   ....[131]....
        /*0884*/ 	.word	0x00014630


	//   ....[132]....
        /*0888*/ 	.word	0x00014640


	//   ....[133]....
        /*088c*/ 	.word	0x000150e0


	//   ....[134]....
        /*0890*/ 	.word	0x000150f0


	//   ....[135]....
        /*0894*/ 	.word	0x00015100


	//   ....[136]....
        /*0898*/ 	.word	0x00015110


	//   ....[137]....
        /*089c*/ 	.word	0x00015120


	//   ....[138]....
        /*08a0*/ 	.word	0x00015130


	//   ....[139]....
        /*08a4*/ 	.word	0x00015140


	//   ....[140]....
        /*08a8*/ 	.word	0x00015160


	//   ....[141]....
        /*08ac*/ 	.word	0x00015180


	//   ....[142]....
        /*08b0*/ 	.word	0x000151c0


	//   ....[143]....
        /*08b4*/ 	.word	0x000151e0


	//   ....[144]....
        /*08b8*/ 	.word	0x00015200


	//   ....[145]....
        /*08bc*/ 	.word	0x000153a0


	//   ....[146]....
        /*08c0*/ 	.word	0x000155b0


	//   ....[147]....
        /*08c4*/ 	.word	0x000157a0


	//   ....[148]....
        /*08c8*/ 	.word	0x00016870


	//   ....[149]....
        /*08cc*/ 	.word	0x00017910


	//   ....[150]....
        /*08d0*/ 	.word	0x00017b50


	//   ....[151]....
        /*08d4*/ 	.word	0x00017bf0


	//   ....[152]....
        /*08d8*/ 	.word	0x00017eb0


	//   ....[153]....
        /*08dc*/ 	.word	0x00017f10


	//   ....[154]....
        /*08e0*/ 	.word	0x00018090


	//   ....[155]....
        /*08e4*/ 	.word	0x00018400


	//   ....[156]....
        /*08e8*/ 	.word	0x00018580


	//   ....[157]....
        /*08ec*/ 	.word	0x0001ae70


	//   ....[158]....
        /*08f0*/ 	.word	0x0001ae80


	//   ....[159]....
        /*08f4*/ 	.word	0x0001ae90


	//   ....[160]....
        /*08f8*/ 	.word	0x0001aea0


	//   ....[161]....
        /*08fc*/ 	.word	0x0001aeb0


	//   ....[162]....
        /*0900*/ 	.word	0x0001aec0


	//   ....[163]....
        /*0904*/ 	.word	0x0001aed0


	//   ....[164]....
        /*0908*/ 	.word	0x0001aee0


	//   ....[165]....
        /*090c*/ 	.word	0x0001aef0


	//   ....[166]....
        /*0910*/ 	.word	0x0001af00


	//   ....[167]....
        /*0914*/ 	.word	0x0001af10


	//   ....[168]....
        /*0918*/ 	.word	0x0001af20


	//   ....[169]....
        /*091c*/ 	.word	0x0001b9c0


	//   ....[170]....
        /*0920*/ 	.word	0x0001b9d0


	//   ....[171]....
        /*0924*/ 	.word	0x0001b9e0


	//   ....[172]....
        /*0928*/ 	.word	0x0001b9f0


	//   ....[173]....
        /*092c*/ 	.word	0x0001ba00


	//   ....[174]....
        /*0930*/ 	.word	0x0001ba10


	//   ....[175]....
        /*0934*/ 	.word	0x0001ba20


	//   ....[176]....
        /*0938*/ 	.word	0x0001ba30


	//   ....[177]....
        /*093c*/ 	.word	0x0001ba50


	//   ....[178]....
        /*0940*/ 	.word	0x0001ba80


	//   ....[179]....
        /*0944*/ 	.word	0x0001bac0


	//   ....[180]....
        /*0948*/ 	.word	0x0001bae0


	//   ....[181]....
        /*094c*/ 	.word	0x0001c060


	//   ....[182]....
        /*0950*/ 	.word	0x0001c100


	//   ....[183]....
        /*0954*/ 	.word	0x0001c180


	//   ....[184]....
        /*0958*/ 	.word	0x0001c210


	//   ....[185]....
        /*095c*/ 	.word	0x0001c250


	//   ....[186]....
        /*0960*/ 	.word	0x0001c280


	//   ....[187]....
        /*0964*/ 	.word	0x0001c440


	//   ....[188]....
        /*0968*/ 	.word	0x0001c800


	//   ....[189]....
        /*096c*/ 	.word	0x0001e7e0


	//   ....[190]....
        /*0970*/ 	.word	0x0001e7f0


	//   ....[191]....
        /*0974*/ 	.word	0x0001e810


	//   ....[192]....
        /*0978*/ 	.word	0x0001e830


	//   ....[193]....
        /*097c*/ 	.word	0x0001e850


	//   ....[194]....
        /*0980*/ 	.word	0x0001e860


	//   ....[195]....
        /*0984*/ 	.word	0x0001e880


	//   ....[196]....
        /*0988*/ 	.word	0x0001e8a0


	//   ....[197]....
        /*098c*/ 	.word	0x0001e8e0


	//   ....[198]....
        /*0990*/ 	.word	0x0001e900


	//   ....[199]....
        /*0994*/ 	.word	0x0001e910


	//   ....[200]....
        /*0998*/ 	.word	0x0001e930


	//   ....[201]....
        /*099c*/ 	.word	0x0001f330


	//   ....[202]....
        /*09a0*/ 	.word	0x0001f340


	//   ....[203]....
        /*09a4*/ 	.word	0x0001f350


	//   ....[204]....
        /*09a8*/ 	.word	0x0001f360


	//   ....[205]....
        /*09ac*/ 	.word	0x0001f370


	//   ....[206]....
        /*09b0*/ 	.word	0x0001f380


	//   ....[207]....
        /*09b4*/ 	.word	0x0001f390


	//   ....[208]....
        /*09b8*/ 	.word	0x0001f3b0


	//   ....[209]....
        /*09bc*/ 	.word	0x0001f3d0


	//   ....[210]....
        /*09c0*/ 	.word	0x0001f410


	//   ....[211]....
        /*09c4*/ 	.word	0x0001f430


	//   ....[212]....
        /*09c8*/ 	.word	0x0001f450


	//   ....[213]....
        /*09cc*/ 	.word	0x0001f600


	//   ....[214]....
        /*09d0*/ 	.word	0x0001f800


	//   ....[215]....
        /*09d4*/ 	.word	0x0001f9f0


	//   ....[216]....
        /*09d8*/ 	.word	0x00020ca0


	//   ....[217]....
        /*09dc*/ 	.word	0x00021c70


	//   ....[218]....
        /*09e0*/ 	.word	0x00021eb0


	//   ....[219]....
        /*09e4*/ 	.word	0x00021f40


	//   ....[220]....
        /*09e8*/ 	.word	0x000221c0


	//   ....[221]....
        /*09ec*/ 	.word	0x00022220


	//   ....[222]....
        /*09f0*/ 	.word	0x00022390


	//   ....[223]....
        /*09f4*/ 	.word	0x000226a0


	//   ....[224]....
        /*09f8*/ 	.word	0x00022820


	//   ....[225]....
        /*09fc*/ 	.word	0x00024af0


	//   ....[226]....
        /*0a00*/ 	.word	0x00024b00


	//   ....[227]....
        /*0a04*/ 	.word	0x00024b10


	//   ....[228]....
        /*0a08*/ 	.word	0x00024b20


	//   ....[229]....
        /*0a0c*/ 	.word	0x00024b50


	//   ....[230]....
        /*0a10*/ 	.word	0x00024b70


	//   ....[231]....
        /*0a14*/ 	.word	0x00024b90


	//   ....[232]....
        /*0a18*/ 	.word	0x00024ba0


	//   ....[233]....
        /*0a1c*/ 	.word	0x00026070


	//   ....[234]....
        /*0a20*/ 	.word	0x000260a0


	//   ....[235]....
        /*0a24*/ 	.word	0x000260d0


	//   ....[236]....
        /*0a28*/ 	.word	0x00026100


	//   ....[237]....
        /*0a2c*/ 	.word	0x00026140


	//   ....[238]....
        /*0a30*/ 	.word	0x00026170


	//   ....[239]....
        /*0a34*/ 	.word	0x000261b0


	//   ....[240]....
        /*0a38*/ 	.word	0x000261d0


	//   ....[241]....
        /*0a3c*/ 	.word	0x00026280


	//   ....[242]....
        /*0a40*/ 	.word	0x000262a0


	//   ....[243]....
        /*0a44*/ 	.word	0x000262d0


	//   ....[244]....
        /*0a48*/ 	.word	0x00026300


	//   ....[245]....
        /*0a4c*/ 	.word	0x00026330


	//   ....[246]....
        /*0a50*/ 	.word	0x00026380


	//   ....[247]....
        /*0a54*/ 	.word	0x000263b0


	//   ....[248]....
        /*0a58*/ 	.word	0x00026420


	//   ....[249]....
        /*0a5c*/ 	.word	0x000264e0


	//   ....[250]....
        /*0a60*/ 	.word	0x00026500


	//   ....[251]....
        /*0a64*/ 	.word	0x00026530


	//   ....[252]....
        /*0a68*/ 	.word	0x00026540


	//   ....[253]....
        /*0a6c*/ 	.word	0x00026550


	//   ....[254]....
        /*0a70*/ 	.word	0x00026560


	//   ....[255]....
        /*0a74*/ 	.word	0x00026650


	//   ....[0]....
        /*0a78*/ 	.word	0x00026670


	//   ....[1]....
        /*0a7c*/ 	.word	0x00026ee0


	//   ....[2]....
        /*0a80*/ 	.word	0x00026f10


	//   ....[3]....
        /*0a84*/ 	.word	0x00026f40


	//   ....[4]....
        /*0a88*/ 	.word	0x00026f70


	//   ....[5]....
        /*0a8c*/ 	.word	0x00026fa0


	//   ....[6]....
        /*0a90*/ 	.word	0x00026fd0


	//   ....[7]....
        /*0a94*/ 	.word	0x00027000


	//   ....[8]....
        /*0a98*/ 	.word	0x00027020


	//   ....[9]....
        /*0a9c*/ 	.word	0x00027040


	//   ....[10]....
        /*0aa0*/ 	.word	0x00027060


	//   ....[11]....
        /*0aa4*/ 	.word	0x00027070


	//   ....[12]....
        /*0aa8*/ 	.word	0x00027080


	//   ....[13]....
        /*0aac*/ 	.word	0x00027090


	//   ....[14]....
        /*0ab0*/ 	.word	0x000270a0


	//   ....[15]....
        /*0ab4*/ 	.word	0x000270b0


	//   ....[16]....
        /*0ab8*/ 	.word	0x000270e0


	//----- nvinfo : EIATTR_EXIT_INSTR_OFFSETS
	.align		4
.L_386:
        /*0abc*/ 	.byte	0x04, 0x1c
        /*0abe*/ 	.short	(.L_388 - .L_387)


	//   ....[0]....
.L_387:
        /*0ac0*/ 	.word	0x000003b0


	//   ....[1]....
        /*0ac4*/ 	.word	0x00026690


	//   ....[2]....
        /*0ac8*/ 	.word	0x000266d0


	//   ....[3]....
        /*0acc*/ 	.word	0x00027270


	//   ....[4]....
        /*0ad0*/ 	.word	0x000272b0


	//----- nvinfo : EIATTR_CTAIDZ_USED
	.align		4
.L_388:
        /*0ad4*/ 	.byte	0x01, 0x04
	.zero		2


	//----- nvinfo : EIATTR_MAX_THREADS
	.align		4
        /*0ad8*/ 	.byte	0x04, 0x05
        /*0ada*/ 	.short	(.L_390 - .L_389)
.L_389:
        /*0adc*/ 	.word	0x00000080
        /*0ae0*/ 	.word	0x00000001
        /*0ae4*/ 	.word	0x00000001


	//----- nvinfo : EIATTR_CRS_STACK_SIZE
	.align		4
.L_390:
        /*0ae8*/ 	.byte	0x04, 0x1e
        /*0aea*/ 	.short	(.L_392 - .L_391)
.L_391:
        /*0aec*/ 	.word	0x00000000
.L_392:


//--------------------- .nv.info._ZN7cutlass13device_kernelIN5flash19enable_sm80_to_sm89INS1_16FlashAttnFwdSm80INS1_25CollectiveMainloopFwdSm80ILi4ELi1ELb0EN4cute5tupleIJNS5_1CILi128EEENS7_ILi112EEENS7_ILi64EEEEEELi64ENS_6half_tEfNS_4arch4Sm80ELb1ELb0ELb0ELb0ELb1ELb0ELb1ELb0EEENS1_21CollectiveEpilogueFwdINS6_IJS8_SA_S9_EEENS6_IJNS7_ILi1EEESI_SI_EEESC_SE_Li128ELb0ELb1ELb0ELb0EEENS1_30DynamicPersistentTileSchedulerILi128ELi128ELb0ELb1ELb0EEEEEEEEEvNT_6ParamsE --------------------------
	.section	.nv.info._ZN7cutlass13device_kernelIN5flash19enable_sm80_to_sm89INS1_16FlashAttnFwdSm80INS1_25CollectiveMainloopFwdSm80ILi4ELi1ELb0EN4cute5tupleIJNS5_1CILi128EEENS7_ILi112EEENS7_ILi64EEEEEELi64ENS_6half_tEfNS_4arch4Sm80ELb1ELb0ELb0ELb0ELb1ELb0ELb1ELb0EEENS1_21CollectiveEpilogueFwdINS6_IJS8_SA_S9_EEENS6_IJNS7_ILi1EEESI_SI_EEESC_SE_Li128ELb0ELb1ELb0ELb0EEENS1_30DynamicPersistentTileSchedulerILi128ELi128ELb0ELb1ELb0EEEEEEEEEvNT_6ParamsE,"",@"SHT_CUDA_INFO"
	.sectionflags	@""
	.align	4


	//----- nvinfo : EIATTR_CUDA_API_VERSION
	.align		4
        /*0000*/ 	.byte	0x04, 0x37
        /*0002*/ 	.short	(.L_394 - .L_393)
.L_393:
        /*0004*/ 	.word	0x00000082


	//----- nvinfo : EIATTR_SW2861232_WAR
	.align		4
.L_394:
        /*0008*/ 	.byte	0x01, 0x35
	.zero		2


	//----- nvinfo : EIATTR_PARAM_CBANK
	.align		4
        /*000c*/ 	.byte	0x04, 0x0a
        /*000e*/ 	.short	(.L_396 - .L_395)
	.align		4
.L_395:
        /*0010*/ 	.word	index@(.nv.constant0._ZN7cutlass13device_kernelIN5flash19enable_sm80_to_sm89INS1_16FlashAttnFwdSm80INS1_25CollectiveMainloopFwdSm80ILi4ELi1ELb0EN4cute5tupleIJNS5_1CILi128EEENS7_ILi112EEENS7_ILi64EEEEEELi64ENS_6half_tEfNS_4arch4Sm80ELb1ELb0ELb0ELb0ELb1ELb0ELb1ELb0EEENS1_21CollectiveEpilogueFwdINS6_IJS8_SA_S9_EEENS6_IJNS7_ILi1EEESI_SI_EEESC_SE_Li128ELb0ELb1ELb0ELb0EEENS1_30DynamicPersistentTileSchedulerILi128ELi128ELb0ELb1ELb0EEEEEEEEEvNT_6ParamsE)
        /*0014*/ 	.short	0x0160
        /*0016*/ 	.short	0x0428


	//----- nvinfo : EIATTR_CBANK_PARAM_SIZE
	.align		4
.L_396:
        /*0018*/ 	.byte	0x03, 0x19
        /*001a*/ 	.short	0x0428


	//----- nvinfo : EIATTR_KPARAM_INFO
	.align		4
        /*001c*/ 	.byte	0x04, 0x17
        /*001e*/ 	.short	(.L_398 - .L_397)
.L_397:
        /*0020*/ 	.word	0x00000000
        /*0024*/ 	.short	0x0000
        /*0026*/ 	.short	0x0000
        /*0028*/ 	.byte	0x00, 0xf0, 0xa1, 0x10


	//----- nvinfo : EIATTR_MAXREG_COUNT
	.align		4
.L_398:
        /*002c*/ 	.byte	0x03, 0x1b
        /*002e*/ 	.short	0x00ff


	//----- nvinfo : EIATTR_NUM_BARRIERS
	.align		4
        /*0030*/ 	.byte	0x02, 0x4c
        /*0032*/ 	.byte	0x06
	.zero		1


	//----- nvinfo : EIATTR_ANNOTATIONS
	.align		4
        /*0034*/ 	.byte	0x04, 0x55
        /*0036*/ 	.short	(.L_400 - .L_399)


	//   ....[0]....
.L_399:
        /* <DEDUP_REMOVED lines=65> */


	//----- nvinfo : EIATTR_MERCURY_ISA_VERSION
	.align		4
.L_400:
        /*0430*/ 	.byte	0x03, 0x5f
        /*0432*/ 	.short	0x0000


	//----- nvinfo : EIATTR_INT_WARP_WIDE_INSTR_OFFSETS
	.align		4
        /*0434*/ 	.byte	0x04, 0x31
        /*0436*/ 	.short	(.L_402 - .L_401)


	//   ....[0]....
.L_401:
        /*0438*/ 	.word	0x00011ae0


	//   ....[1]....
        /*043c*/ 	.word	0x00011b60


	//----- nvinfo : EIATTR_COOP_GROUP_MASK_REGIDS
	.align		4
.L_402:
        /*0440*/ 	.byte	0x04, 0x29
        /*0442*/ 	.short	(.L_404 - .L_403)


	//   ....[0]....
.L_403:
        /*0444*/ 	.word	0xffffffff


	//   ....[1]....
        /*0448*/ 	.word	0xffffffff


	//   ....[2]....
        /*044c*/ 	.word	0xffffffff


	//   ....[3]....
        /*0450*/ 	.word	0xffffffff


	//   ....[4]....
        /*0454*/ 	.word	0xffffffff


	//   ....[5]....
        /*0458*/ 	.word	0xffffffff


	//   ....[6]....
        /*045c*/ 	.word	0xffffffff


	//   ....[7]....
        /*0460*/ 	.word	0xffffffff


	//   ....[8]....
        /*0464*/ 	.word	0xffffffff


	//   ....[9]....
        /*0468*/ 	.word	0xffffffff


	//   ....[10]....
        /*046c*/ 	.word	0xffffffff


	//   ....[11]....
        /*0470*/ 	.word	0xffffffff


	//   ....[12]....
        /*0474*/ 	.word	0xffffffff


	//   ....[13]....
        /*0478*/ 	.word	0xffffffff


	//   ....[14]....
        /*047c*/ 	.word	0xffffffff


	//   ....[15]....
        /*0480*/ 	.word	0xffffffff


	//   ....[16]....
        /*0484*/ 	.word	0xffffffff


	//   ....[17]....
        /*0488*/ 	.word	0xffffffff


	//   ....[18]....
        /*048c*/ 	.word	0xffffffff


	//   ....[19]....
        /*0490*/ 	.word	0xffffffff


	//   ....[20]....
        /*0494*/ 	.word	0xffffffff


	//   ....[21]....
        /*0498*/ 	.word	0xffffffff


	//   ....[22]....
        /*049c*/ 	.word	0xffffffff


	//   ....[23]....
        /*04a0*/ 	.word	0xffffffff


	//   ....[24]....
        /*04a4*/ 	.word	0xffffffff


	//   ....[25]....
        /*04a8*/ 	.word	0xffffffff


	//   ....[26]....
        /*04ac*/ 	.word	0xffffffff


	//   ....[27]....
        /*04b0*/ 	.word	0xffffffff


	//   ....[28]....
        /*04b4*/ 	.word	0xffffffff


	//   ....[29]....
        /*04b8*/ 	.word	0xffffffff


	//   ....[30]....
        /*04bc*/ 	.word	0xffffffff


	//   ....[31]....
        /*04c0*/ 	.word	0xffffffff


	//   ....[32]....
        /*04c4*/ 	.word	0xffffffff


	//   ....[33]....
        /*04c8*/ 	.word	0xffffffff


	//   ....[34]....
        /*04cc*/ 	.word	0xffffffff


	//   ....[35]....
        /*04d0*/ 	.word	0xffffffff


	//   ....[36]....
        /*04d4*/ 	.word	0xffffffff


	//   ....[37]....
        /*04d8*/ 	.word	0xffffffff


	//   ....[38]....
        /*04dc*/ 	.word	0xffffffff


	//   ....[39]....
        /*04e0*/ 	.word	0xffffffff


	//   ....[40]....
        /*04e4*/ 	.word	0xffffffff


	//   ....[41]....
        /*04e8*/ 	.word	0xffffffff


	//   ....[42]....
        /*04ec*/ 	.word	0xffffffff


	//   ....[43]....
        /*04f0*/ 	.word	0xffffffff


	//   ....[44]....
        /*04f4*/ 	.word	0xffffffff


	//   ....[45]....
        /*04f8*/ 	.word	0xffffffff


	//   ....[46]....
        /*04fc*/ 	.word	0xffffffff


	//   ....[47]....
        /*0500*/ 	.word	0xffffffff


	//   ....[48]....
        /*0504*/ 	.word	0xffffffff


	//   ....[49]....
        /*0508*/ 	.word	0xffffffff


	//   ....[50]....
        /*050c*/ 	.word	0xffffffff


	//   ....[51]....
        /*0510*/ 	.word	0xffffffff


	//   ....[52]....
        /*0514*/ 	.word	0xffffffff


	//   ....[53]....
        /*0518*/ 	.word	0xffffffff


	//   ....[54]....
        /*051c*/ 	.word	0xffffffff


	//   ....[55]....
        /*0520*/ 	.word	0xffffffff


	//   ....[56]....
        /*0524*/ 	.word	0xffffffff


	//   ....[57]....
        /*0528*/ 	.word	0xffffffff


	//   ....[58]....
        /*052c*/ 	.word	0xffffffff


	//   ....[59]....
        /*0530*/ 	.word	0xffffffff


	//   ....[60]....
        /*0534*/ 	.word	0xffffffff


	//   ....[61]....
        /*0538*/ 	.word	0xffffffff


	//   ....[62]....
        /*053c*/ 	.word	0xffffffff


	//   ....[63]....
        /*0540*/ 	.word	0xffffffff


	//   ....[64]....
        /*0544*/ 	.word	0xffffffff


	//   ....[65]....
        /*0548*/ 	.word	0xffffffff


	//   ....[66]....
        /*054c*/ 	.word	0xffffffff


	//   ....[67]....
        /*0550*/ 	.word	0xffffffff


	//   ....[68]....
        /*0554*/ 	.word	0xffffffff


	//   ....[69]....
        /*0558*/ 	.word	0xffffffff


	//   ....[70]....
        /*055c*/ 	.word	0xffffffff


	//   ....[71]....
        /*0560*/ 	.word	0xffffffff


	//   ....[72]....
        /*0564*/ 	.word	0xffffffff


	//   ....[73]....
        /*0568*/ 	.word	0xffffffff


	//   ....[74]....
        /*056c*/ 	.word	0xffffffff


	//   ....[75]....
        /*0570*/ 	.word	0xffffffff


	//   ....[76]....
        /*0574*/ 	.word	0xffffffff


	//   ....[77]....
        /*0578*/ 	.word	0xffffffff


	//   ....[78]....
        /*057c*/ 	.word	0xffffffff


	//   ....[79]....
        /*0580*/ 	.word	0xffffffff


	//   ....[80]....
        /*0584*/ 	.word	0xffffffff


	//   ....[81]....
        /*0588*/ 	.word	0xffffffff


	//   ....[82]....
        /*058c*/ 	.word	0xffffffff


	//   ....[83]....
        /*0590*/ 	.word	0xffffffff


	//   ....[84]....
        /*0594*/ 	.word	0xffffffff


	//   ....[85]....
        /*0598*/ 	.word	0xffffffff


	//   ....[86]....
        /*059c*/ 	.word	0xffffffff


	//   ....[87]....
        /*05a0*/ 	.word	0xffffffff


	//   ....[88]....
        /*05a4*/ 	.word	0xffffffff


	//   ....[89]....
        /*05a8*/ 	.word	0xffffffff


	//   ....[90]....
        /*05ac*/ 	.word	0xffffffff


	//   ....[91]....
        /*05b0*/ 	.word	0xffffffff


	//   ....[92]....
        /*05b4*/ 	.word	0xffffffff


	//   ....[93]....
        /*05b8*/ 	.word	0xffffffff


	//   ....[94]....
        /*05bc*/ 	.word	0xffffffff


	//   ....[95]....
        /*05c0*/ 	.word	0xffffffff


	//   ....[96]....
        /*05c4*/ 	.word	0xffffffff


	//   ....[97]....
        /*05c8*/ 	.word	0xffffffff


	//   ....[98]....
        /*05cc*/ 	.word	0xffffffff


	//   ....[99]....
        /*05d0*/ 	.word	0xffffffff


	//   ....[100]....
        /*05d4*/ 	.word	0xffffffff


	//   ....[101]....
        /*05d8*/ 	.word	0xffffffff


	//   ....[102]....
        /*05dc*/ 	.word	0xffffffff


	//   ....[103]....
        /*05e0*/ 	.word	0xffffffff


	//   ....[104]....
        /*05e4*/ 	.word	0xffffffff


	//   ....[105]....
        /*05e8*/ 	.word	0xffffffff


	//   ....[106]....
        /*05ec*/ 	.word	0xffffffff


	//   ....[107]....
        /*05f0*/ 	.word	0xffffffff


	//   ....[108]....
        /*05f4*/ 	.word	0xffffffff


	//   ....[109]....
        /*05f8*/ 	.word	0xffffffff


	//   ....[110]....
        /*05fc*/ 	.word	0xffffffff


	//   ....[111]....
        /*0600*/ 	.word	0xffffffff


	//   ....[112]....
        /*0604*/ 	.word	0xffffffff


	//   ....[113]....
        /*0608*/ 	.word	0xffffffff


	//   ....[114]....
        /*060c*/ 	.word	0xffffffff


	//   ....[115]....
        /*0610*/ 	.word	0xffffffff


	//   ....[116]....
        /*0614*/ 	.word	0xffffffff


	//   ....[117]....
        /*0618*/ 	.word	0xffffffff


	//   ....[118]....
        /*061c*/ 	.word	0xffffffff


	//   ....[119]....
        /*0620*/ 	.word	0xffffffff


	//   ....[120]....
        /*0624*/ 	.word	0xffffffff


	//   ....[121]....
        /*0628*/ 	.word	0xffffffff


	//   ....[122]....
        /*062c*/ 	.word	0xffffffff


	//   ....[123]....
        /*0630*/ 	.word	0xffffffff


	//   ....[124]....
        /*0634*/ 	.word	0xffffffff


	//   ....[125]....
        /*0638*/ 	.word	0xffffffff


	//   ....[126]....
        /*063c*/ 	.word	0xffffffff


	//   ....[127]....
        /*0640*/ 	.word	0xffffffff


	//   ....[128]....
        /*0644*/ 	.word	0xffffffff


	//   ....[129]....
        /*0648*/ 	.word	0xffffffff


	//   ....[130]....
        /*064c*/ 	.word	0xffffffff


	//   ....[131]....
        /*0650*/ 	.word	0xffffffff


	//   ....[132]....
        /*0654*/ 	.word	0xffffffff


	//   ....[133]....
        /*0658*/ 	.word	0xffffffff


	//   ....[134]....
        /*065c*/ 	.word	0xffffffff


	//   ....[135]....
        /*0660*/ 	.word	0xffffffff


	//   ....[136]....
        /*0664*/ 	.word	0xffffffff


	//   ....[137]....
        /*0668*/ 	.word	0xffffffff


	//   ....[138]....
        /*066c*/ 	.word	0xffffffff


	//   ....[139]....
        /*0670*/ 	.word	0xffffffff


	//   ....[140]....
        /*0674*/ 	.word	0xffffffff


	//   ....[141]....
        /*0678*/ 	.word	0xffffffff


	//   ....[142]....
        /*067c*/ 	.word	0xffffffff


	//   ....[143]....
        /*0680*/ 	.word	0xffffffff


	//   ....[144]....
        /*0684*/ 	.word	0xffffffff


	//   ....[145]....
        /*0688*/ 	.word	0xffffffff


	//   ....[146]....
        /*068c*/ 	.word	0xffffffff


	//   ....[147]....
        /*0690*/ 	.word	0xffffffff


	//   ....[148]....
        /*0694*/ 	.word	0xffffffff


	//   ....[149]....
        /*0698*/ 	.word	0xffffffff


	//   ....[150]....
        /*069c*/ 	.word	0xffffffff


	//   ....[151]....
        /*06a0*/ 	.word	0xffffffff


	//   ....[152]....
        /*06a4*/ 	.word	0xffffffff


	//   ....[153]....
        /*06a8*/ 	.word	0xffffffff


	//   ....[154]....
        /*06ac*/ 	.word	0xffffffff


	//   ....[155]....
        /*06b0*/ 	.word	0xffffffff


	//   ....[156]....
        /*06b4*/ 	.word	0xffffffff


	//   ....[157]....
        /*06b8*/ 	.word	0xffffffff


	//   ....[158]....
        /*06bc*/ 	.word	0xffffffff


	//   ....[159]....
        /*06c0*/ 	.word	0xffffffff


	//   ....[160]....
        /*06c4*/ 	.word	0xffffffff


	//   ....[161]....
        /*06c8*/ 	.word	0xffffffff


	//   ....[162]....
        /*06cc*/ 	.word	0xffffffff


	//   ....[163]....
        /*06d0*/ 	.word	0xffffffff


	//   ....[164]....
        /*06d4*/ 	.word	0xffffffff


	//   ....[165]....
        /*06d8*/ 	.word	0xffffffff


	//   ....[166]....
        /*06dc*/ 	.word	0xffffffff


	//   ....[167]....
        /*06e0*/ 	.word	0xffffffff


	//   ....[168]....
        /*06e4*/ 	.word	0xffffffff


	//   ....[169]....
        /*06e8*/ 	.word	0xffffffff


	//   ....[170]....
        /*06ec*/ 	.word	0xffffffff


	//   ....[171]....
        /*06f0*/ 	.word	0xffffffff


	//   ....[172]....
        /*06f4*/ 	.word	0xffffffff


	//   ....[173]....
        /*06f8*/ 	.word	0xffffffff


	//   ....[174]....
        /*06fc*/ 	.word	0xffffffff


	//   ....[175]....
        /*0700*/ 	.word	0xffffffff


	//   ....[176]....
        /*0704*/ 	.word	0xffffffff


	//   ....[177]....
        /*0708*/ 	.word	0xffffffff


	//   ....[178]....
        /*070c*/ 	.word	0xffffffff


	//   ....[179]....
        /*0710*/ 	.word	0xffffffff


	//   ....[180]....
        /*0714*/ 	.word	0xffffffff


	//   ....[181]....
        /*0718*/ 	.word	0xffffffff


	//   ....[182]....
        /*071c*/ 	.word	0xffffffff


	//   ....[183]....
        /*0720*/ 	.word	0xffffffff


	//   ....[184]....
        /*0724*/ 	.word	0xffffffff


	//   ....[185]....
        /*0728*/ 	.word	0xffffffff


	//   ....[186]....
        /*072c*/ 	.word	0xffffffff


	//   ....[187]....
        /*0730*/ 	.word	0xffffffff


	//   ....[188]....
        /*0734*/ 	.word	0xffffffff


	//   ....[189]....
        /*0738*/ 	.word	0xffffffff


	//   ....[190]....
        /*073c*/ 	.word	0xffffffff


	//   ....[191]....
        /*0740*/ 	.word	0xffffffff


	//   ....[192]....
        /*0744*/ 	.word	0xffffffff


	//   ....[193]....
        /*0748*/ 	.word	0xffffffff


	//   ....[194]....
        /*074c*/ 	.word	0xffffffff


	//   ....[195]....
        /*0750*/ 	.word	0xffffffff


	//   ....[196]....
        /*0754*/ 	.word	0xffffffff


	//   ....[197]....
        /*0758*/ 	.word	0xffffffff


	//   ....[198]....
        /*075c*/ 	.word	0xffffffff


	//   ....[199]....
        /*0760*/ 	.word	0xffffffff


	//   ....[200]....
        /*0764*/ 	.word	0xffffffff


	//   ....[201]....
        /*0768*/ 	.word	0xffffffff


	//   ....[202]....
        /*076c*/ 	.word	0xffffffff


	//   ....[203]....
        /*0770*/ 	.word	0xffffffff


	//   ....[204]....
        /*0774*/ 	.word	0xffffffff


	//   ....[205]....
        /*0778*/ 	.word	0xffffffff


	//   ....[206]....
        /*077c*/ 	.word	0xffffffff


	//   ....[207]....
        /*0780*/ 	.word	0xffffffff


	//   ....[208]....
        /*0784*/ 	.word	0xffffffff


	//   ....[209]....
        /*0788*/ 	.word	0xffffffff


	//   ....[210]....
        /*078c*/ 	.word	0xffffffff


	//   ....[211]....
        /*0790*/ 	.word	0xffffffff


	//   ....[212]....
        /*0794*/ 	.word	0xffffffff


	//   ....[213]....
        /*0798*/ 	.word	0xffffffff


	//   ....[214]....
        /*079c*/ 	.word	0xffffffff


	//   ....[215]....
        /*07a0*/ 	.word	0xffffffff


	//   ....[216]....
        /*07a4*/ 	.word	0xffffffff


	//   ....[217]....
        /*07a8*/ 	.word	0xffffffff


	//   ....[218]....
        /*07ac*/ 	.word	0xffffffff


	//   ....[219]....
        /*07b0*/ 	.word	0xffffffff


	//   ....[220]....
        /*07b4*/ 	.word	0xffffffff


	//   ....[221]....
        /*07b8*/ 	.word	0xffffffff


	//   ....[222]....
        /*07bc*/ 	.word	0xffffffff


	//   ....[223]....
        /*07c0*/ 	.word	0xffffffff


	//   ....[224]....
        /*07c4*/ 	.word	0xffffffff


	//   ....[225]....
        /*07c8*/ 	.word	0xffffffff


	//   ....[226]....
        /*07cc*/ 	.word	0xffffffff


	//   ....[227]....
        /*07d0*/ 	.word	0xffffffff


	//   ....[228]....
        /*07d4*/ 	.word	0xffffffff


	//   ....[229]....
        /*07d8*/ 	.word	0xffffffff


	//   ....[230]....
        /*07dc*/ 	.word	0xffffffff


	//   ....[231]....
        /*07e0*/ 	.word	0xffffffff


	//   ....[232]....
        /*07e4*/ 	.word	0xffffffff


	//   ....[233]....
        /*07e8*/ 	.word	0xffffffff


	//   ....[234]....
        /*07ec*/ 	.word	0xffffffff


	//   ....[235]....
        /*07f0*/ 	.word	0xffffffff


	//   ....[236]....
        /*07f4*/ 	.word	0xffffffff


	//   ....[237]....
        /*07f8*/ 	.word	0xffffffff


	//   ....[238]....
        /*07fc*/ 	.word	0xffffffff


	//   ....[239]....
        /*0800*/ 	.word	0xffffffff


	//   ....[240]....
        /*0804*/ 	.word	0xffffffff


	//   ....[241]....
        /*0808*/ 	.word	0xffffffff


	//   ....[242]....
        /*080c*/ 	.word	0xffffffff


	//   ....[243]....
        /*0810*/ 	.word	0xffffffff


	//   ....[244]....
        /*0814*/ 	.word	0xffffffff


	//   ....[245]....
        /*0818*/ 	.word	0xffffffff


	//   ....[246]....
        /*081c*/ 	.word	0xffffffff


	//   ....[247]....
        /*0820*/ 	.word	0xffffffff


	//   ....[248]....
        /*0824*/ 	.word	0xffffffff


	//   ....[249]....
        /*0828*/ 	.word	0xffffffff


	//   ....[250]....
        /*082c*/ 	.word	0xffffffff


	//   ....[251]....
        /*0830*/ 	.word	0xffffffff


	//   ....[252]....
        /*0834*/ 	.word	0xffffffff


	//   ....[253]....
        /*0838*/ 	.word	0xffffffff


	//   ....[254]....
        /*083c*/ 	.word	0xffffffff


	//   ....[255]....
        /*0840*/ 	.word	0xffffffff


	//   ....[0]....
        /*0844*/ 	.word	0xffffffff


	//   ....[1]....
        /*0848*/ 	.word	0xffffffff


	//   ....[2]....
        /*084c*/ 	.word	0xffffffff


	//   ....[3]....
        /*0850*/ 	.word	0xffffffff


	//   ....[4]....
        /*0854*/ 	.word	0xffffffff


	//   ....[5]....
        /*0858*/ 	.word	0xffffffff


	//   ....[6]....
        /*085c*/ 	.word	0xffffffff


	//   ....[7]....
        /*0860*/ 	.word	0xffffffff


	//   ....[8]....
        /*0864*/ 	.word	0xffffffff


	//   ....[9]....
        /*0868*/ 	.word	0xffffffff


	//   ....[10]....
        /*086c*/ 	.word	0xffffffff


	//   ....[11]....
        /*0870*/ 	.word	0xffffffff


	//   ....[12]....
        /*0874*/ 	.word	0xffffffff


	//   ....[13]....
        /*0878*/ 	.word	0xffffffff


	//   ....[14]....
        /*087c*/ 	.word	0xffffffff


	//   ....[15]....
        /*0880*/ 	.word	0xffffffff


	//   ....[16]....
        /*0884*/ 	.word	0xffffffff


	//   ....[17]....
        /*0888*/ 	.word	0xffffffff


	//   ....[18]....
        /*088c*/ 	.word	0xffffffff


	//   ....[19]....
        /*0890*/ 	.word	0xffffffff


	//   ....[20]....
        /*0894*/ 	.word	0xffffffff


	//   ....[21]....
        /*0898*/ 	.word	0xffffffff


	//   ....[22]....
        /*089c*/ 	.word	0xffffffff


	//   ....[23]....
        /*08a0*/ 	.word	0xffffffff


	//   ....[24]....
        /*08a4*/ 	.word	0xffffffff


	//   ....[25]....
        /*08a8*/ 	.word	0xffffffff


	//   ....[26]....
        /*08ac*/ 	.word	0xffffffff


	//   ....[27]....
        /*08b0*/ 	.word	0xffffffff


	//   ....[28]....
        /*08b4*/ 	.word	0xffffffff


	//   ....[29]....
        /*08b8*/ 	.word	0xffffffff


	//   ....[30]....
        /*08bc*/ 	.word	0xffffffff


	//   ....[31]....
        /*08c0*/ 	.word	0xffffffff


	//   ....[32]....
        /*08c4*/ 	.word	0xffffffff


	//   ....[33]....
        /*08c8*/ 	.word	0xffffffff


	//   ....[34]....
        /*08cc*/ 	.word	0xffffffff


	//   ....[35]....
        /*08d0*/ 	.word	0xffffffff


	//   ....[36]....
        /*08d4*/ 	.word	0xffffffff


	//   ....[37]....
        /*08d8*/ 	.word	0xffffffff


	//   ....[38]....
        /*08dc*/ 	.word	0xffffffff


	//   ....[39]....
        /*08e0*/ 	.word	0xffffffff


	//   ....[40]....
        /*08e4*/ 	.word	0xffffffff


	//   ....[41]....
        /*08e8*/ 	.word	0xffffffff


	//   ....[42]....
        /*08ec*/ 	.word	0xffffffff


	//   ....[43]....
        /*08f0*/ 	.word	0xffffffff


	//   ....[44]....
        /*08f4*/ 	.word	0xffffffff


	//   ....[45]....
        /*08f8*/ 	.word	0xffffffff


	//   ....[46]....
        /*08fc*/ 	.word	0xffffffff


	//   ....[47]....
        /*0900*/ 	.word	0xffffffff


	//   ....[48]....
        /*0904*/ 	.word	0xffffffff


	//   ....[49]....
        /*0908*/ 	.word	0xffffffff


	//   ....[50]....
        /*090c*/ 	.word	0xffffffff


	//   ....[51]....
        /*0910*/ 	.word	0xffffffff


	//   ....[52]....
        /*0914*/ 	.word	0xffffffff


	//   ....[53]....
        /*0918*/ 	.word	0xffffffff


	//   ....[54]....
        /*091c*/ 	.word	0xffffffff


	//   ....[55]....
        /*0920*/ 	.word	0xffffffff


	//   ....[56]....
        /*0924*/ 	.word	0xffffffff


	//   ....[57]....
        /*0928*/ 	.word	0xffffffff


	//   ....[58]....
        /*092c*/ 	.word	0xffffffff


	//   ....[59]....
        /*0930*/ 	.word	0xffffffff


	//   ....[60]....
        /*0934*/ 	.word	0xffffffff


	//   ....[61]....
        /*0938*/ 	.word	0xffffffff


	//   ....[62]....
        /*093c*/ 	.word	0xffffffff


	//   ....[63]....
        /*0940*/ 	.word	0xffffffff


	//   ....[64]....
        /*0944*/ 	.word	0xffffffff


	//   ....[65]....
        /*0948*/ 	.word	0xffffffff


	//   ....[66]....
        /*094c*/ 	.word	0xffffffff


	//   ....[67]....
        /*0950*/ 	.word	0xffffffff


	//   ....[68]....
        /*0954*/ 	.word	0xffffffff


	//   ....[69]....
        /*0958*/ 	.word	0xffffffff


	//   ....[70]....
        /*095c*/ 	.word	0xffffffff


	//----- nvinfo : EIATTR_COOP_GROUP_INSTR_OFFSETS
	.align		4
.L_404:
        /*0960*/ 	.byte	0x04, 0x28
        /*0962*/ 	.short	(.L_406 - .L_405)


	//   ....[0]....
.L_405:
        /*0964*/ 	.word	0x00000050


	//   ....[1]....
        /*0968*/ 	.word	0x00001370


	//   ....[2]....
        /*096c*/ 	.word	0x00001390


	//   ....[3]....
        /*0970*/ 	.word	0x000014e0


	//   ....[4]....
        /*0974*/ 	.word	0x000014f0


	//   ....[5]....
        /*0978*/ 	.word	0x000015d0


	//   ....[6]....
        /*097c*/ 	.word	0x000015f0


	//   ....[7]....
        /*0980*/ 	.word	0x000016d0


	//   ....[8]....
        /*0984*/ 	.word	0x000016e0


	//   ....[9]....
        /*0988*/ 	.word	0x000017c0


	//   ....[10]....
        /*098c*/ 	.word	0x000017e0


	//   ....[11]....
        /*0990*/ 	.word	0x000018c0


	//   ....[12]....
        /*0994*/ 	.word	0x000018d0


	//   ....[13]....
        /*0998*/ 	.word	0x000019b0


	//   ....[14]....
        /*099c*/ 	.word	0x000019d0


	//   ....[15]....
        /*09a0*/ 	.word	0x00001ab0


	//   ....[16]....
        /*09a4*/ 	.word	0x00001ac0


	//   ....[17]....
        /*09a8*/ 	.word	0x00001f20


	//   ....[18]....
        /*09ac*/ 	.word	0x00001f40


	//   ....[19]....
        /*09b0*/ 	.word	0x00001f60


	//   ....[20]....
        /*09b4*/ 	.word	0x00001f70


	//   ....[21]....
        /*09b8*/ 	.word	0x00001f80


	//   ....[22]....
        /*09bc*/ 	.word	0x00001fa0


	//   ....[23]....
        /*09c0*/ 	.word	0x00001fc0


	//   ....[24]....
        /*09c4*/ 	.word	0x00001fe0


	//   ....[25]....
        /*09c8*/ 	.word	0x00002000


	//   ....[26]....
        /*09cc*/ 	.word	0x00002050


	//   ....[27]....
        /*09d0*/ 	.word	0x00002070


	//   ....[28]....
        /*09d4*/ 	.word	0x00002090


	//   ....[29]....
        /*09d8*/ 	.word	0x000020c0


	//   ....[30]....
        /*09dc*/ 	.word	0x000020d0


	//   ....[31]....
        /*09e0*/ 	.word	0x00002530


	//   ....[32]....
        /*09e4*/ 	.word	0x00002550


	//   ....[33]....
        /*09e8*/ 	.word	0x000025c0


	//   ....[34]....
        /*09ec*/ 	.word	0x00002630


	//   ....[35]....
        /*09f0*/ 	.word	0x00002650


	//   ....[36]....
        /*09f4*/ 	.word	0x00002670


	//   ....[37]....
        /*09f8*/ 	.word	0x00002680


	//   ....[38]....
        /*09fc*/ 	.word	0x000026b0


	//   ....[39]....
        /*0a00*/ 	.word	0x000026c0


	//   ....[40]....
        /*0a04*/ 	.word	0x000026d0


	//   ....[41]....
        /*0a08*/ 	.word	0x000026e0


	//   ....[42]....
        /*0a0c*/ 	.word	0x00002700


	//   ....[43]....
        /*0a10*/ 	.word	0x00002730


	//   ....[44]....
        /*0a14*/ 	.word	0x00002770


	//   ....[45]....
        /*0a18*/ 	.word	0x00003330


	//   ....[46]....
        /*0a1c*/ 	.word	0x00003350


	//   ....[47]....
        /*0a20*/ 	.word	0x00003360


	//   ....[48]....
        /*0a24*/ 	.word	0x00003370


	//   ....[49]....
        /*0a28*/ 	.word	0x00003380


	//   ....[50]....
        /*0a2c*/ 	.word	0x00003390


	//   ....[51]....
        /*0a30*/ 	.word	0x000033a0


	//   ....[52]....
        /*0a34*/ 	.word	0x000033b0


	//   ....[53]....
        /*0a38*/ 	.word	0x000033d0


	//   ....[54]....
        /*0a3c*/ 	.word	0x00003400


	//   ....[55]....
        /*0a40*/ 	.word	0x00003420


	//   ....[56]....
        /*0a44*/ 	.word	0x00003440


	//   ....[57]....
        /*0a48*/ 	.word	0x000034b0


	//   ....[58]....
        /*0a4c*/ 	.word	0x000034d0


	//   ....[59]....
        /*0a50*/ 	.word	0x00003670


	//   ....[60]....
        /*0a54*/ 	.word	0x00003a30


	//   ....[61]....
        /*0a58*/ 	.word	0x00003a40


	//   ....[62]....
        /*0a5c*/ 	.word	0x00003a50


	//   ....[63]....
        /*0a60*/ 	.word	0x00004bd0


	//   ....[64]....
        /*0a64*/ 	.word	0x00004c00


	//   ....[65]....
        /*0a68*/ 	.word	0x00004c20


	//   ....[66]....
        /*0a6c*/ 	.word	0x00004c30


	//   ....[67]....
        /*0a70*/ 	.word	0x00004c60


	//   ....[68]....
        /*0a74*/ 	.word	0x00004c80


	//   ....[69]....
        /*0a78*/ 	.word	0x00004ca0


	//   ....[70]....
        /*0a7c*/ 	.word	0x00004cb0


	//   ....[71]....
        /*0a80*/ 	.word	0x00007900


	//   ....[72]....
        /*0a84*/ 	.word	0x00007920


	//   ....[73]....
        /*0a88*/ 	.word	0x00007930


	//   ....[74]....
        /*0a8c*/ 	.word	0x00007940


	//   ....[75]....
        /*0a90*/ 	.word	0x00007950


	//   ....[76]....
        /*0a94*/ 	.word	0x00007960


	//   ....[77]....
        /*0a98*/ 	.word	0x00007970


	//   ....[78]....
        /*0a9c*/ 	.word	0x00007980


	//   ....[79]....
        /*0aa0*/ 	.word	0x00007990


	//   ....[80]....
        /*0aa4*/ 	.word	0x000079a0


	//   ....[81]....
        /*0aa8*/ 	.word	0x000079b0


	//   ....[82]....
        /*0aac*/ 	.word	0x000079c0


	//   ....[83]....
        /*0ab0*/ 	.word	0x000079d0


	//   ....[84]....
        /*0ab4*/ 	.word	0x000079e0


	//   ....[85]....
        /*0ab8*/ 	.word	0x00008660


	//   ....[86]....
        /*0abc*/ 	.word	0x00008680


	//   ....[87]....
        /*0ac0*/ 	.word	0x000086e0


	//   ....[88]....
        /*0ac4*/ 	.word	0x000086f0


	//   ....[89]....
        /*0ac8*/ 	.word	0x00008730


	//   ....[90]....
        /*0acc*/ 	.word	0x00008740


	//   ....[91]....
        /*0ad0*/ 	.word	0x00008780


	//   ....[92]....
        /*0ad4*/ 	.word	0x00008790


	//   ....[93]....
        /*0ad8*/ 	.word	0x000087d0


	//   ....[94]....
        /*0adc*/ 	.word	0x000087e0


	//   ....[95]....
        /*0ae0*/ 	.word	0x00008820


	//   ....[96]....
        /*0ae4*/ 	.word	0x00008830


	//   ....[97]....
        /*0ae8*/ 	.word	0x00008840


	//   ....[98]....
        /*0aec*/ 	.word	0x00008850


	//   ....[99]....
        /*0af0*/ 	.word	0x000089d0


	//   ....[100]....
        /*0af4*/ 	.word	0x00008d90


	//   ....[101]....
        /*0af8*/ 	.word	0x00008dc0


	//   ....[102]....
        /*0afc*/ 	.word	0x00008df0


	//   ....[103]....
        /*0b00*/ 	.word	0x00009c90


	//   ....[104]....
        /*0b04*/ 	.word	0x00009dc0


	//   ....[105]....
        /*0b08*/ 	.word	0x00009ea0


	//   ....[106]....
        /*0b0c*/ 	.word	0x00009ef0


	//   ....[107]....
        /*0b10*/ 	.word	0x00009fb0


	//   ....[108]....
        /*0b14*/ 	.word	0x00009ff0


	//   ....[109]....
        /*0b18*/ 	.word	0x0000a010


	//   ....[110]....
        /*0b1c*/ 	.word	0x0000a030


	//   ....[111]....
        /*0b20*/ 	.word	0x0000ceb0


	//   ....[112]....
        /*0b24*/ 	.word	0x0000ced0


	//   ....[113]....
        /*0b28*/ 	.word	0x0000cf00


	//   ....[114]....
        /*0b2c*/ 	.word	0x0000cf20


	//   ....[115]....
        /*0b30*/ 	.word	0x0000cf40


	//   ....[116]....
        /*0b34*/ 	.word	0x0000cf60


	//   ....[117]....
        /*0b38*/ 	.word	0x0000cf80


	//   ....[118]....
        /*0b3c*/ 	.word	0x0000cfa0


	//   ....[119]....
        /*0b40*/ 	.word	0x0000cfc0


	//   ....[120]....
        /*0b44*/ 	.word	0x0000cfe0


	//   ....[121]....
        /*0b48*/ 	.word	0x0000d000


	//   ....[122]....
        /*0b4c*/ 	.word	0x0000d020


	//   ....[123]....
        /*0b50*/ 	.word	0x0000d040


	//   ....[124]....
        /*0b54*/ 	.word	0x0000d1e0


	//   ....[125]....
        /*0b58*/ 	.word	0x0000dbb0


	//   ....[126]....
        /*0b5c*/ 	.word	0x0000dbd0


	//   ....[127]....
        /*0b60*/ 	.word	0x0000dc30


	//   ....[128]....
        /*0b64*/ 	.word	0x0000dc40


	//   ....[129]....
        /*0b68*/ 	.word	0x0000dc80


	//   ....[130]....
        /*0b6c*/ 	.word	0x0000dc90


	//   ....[131]....
        /*0b70*/ 	.word	0x0000dcd0


	//   ....[132]....
        /*0b74*/ 	.word	0x0000dce0


	//   ....[133]....
        /*0b78*/ 	.word	0x0000dd20


	//   ....[134]....
        /*0b7c*/ 	.word	0x0000dd30


	//   ....[135]....
        /*0b80*/ 	.word	0x0000dd70


	//   ....[136]....
        /*0b84*/ 	.word	0x0000dd80


	//   ....[137]....
        /*0b88*/ 	.word	0x0000dd90


	//   ....[138]....
        /*0b8c*/ 	.word	0x0000dda0


	//   ....[139]....
        /*0b90*/ 	.word	0x0000e570


	//   ....[140]....
        /*0b94*/ 	.word	0x0000e580


	//   ....[141]....
        /*0b98*/ 	.word	0x0000e5b0


	//   ....[142]....
        /*0b9c*/ 	.word	0x0000e5c0


	//   ....[143]....
        /*0ba0*/ 	.word	0x0000e5d0


	//   ....[144]....
        /*0ba4*/ 	.word	0x0000e600


	//   ....[145]....
        /*0ba8*/ 	.word	0x0000e620


	//   ....[146]....
        /*0bac*/ 	.word	0x0000e650


	//   ....[147]....
        /*0bb0*/ 	.word	0x000112e0


	//   ....[148]....
        /*0bb4*/ 	.word	0x00011350


	//   ....[149]....
        /*0bb8*/ 	.word	0x00011360


	//   ....[150]....
        /*0bbc*/ 	.word	0x00011370


	//   ....[151]....
        /*0bc0*/ 	.word	0x000113a0


	//   ....[152]....
        /*0bc4*/ 	.word	0x000113c0


	//   ....[153]....
        /*0bc8*/ 	.word	0x000113d0


	//   ....[154]....
        /*0bcc*/ 	.word	0x000113e0


	//   ....[155]....
        /*0bd0*/ 	.word	0x00012150


	//   ....[156]....
        /*0bd4*/ 	.word	0x00012580


	//   ....[157]....
        /*0bd8*/ 	.word	0x000125a0


	//   ....[158]....
        /*0bdc*/ 	.word	0x000125b0


	//   ....[159]....
        /*0be0*/ 	.word	0x000125c0


	//   ....[160]....
        /*0be4*/ 	.word	0x000125d0


	//   ....[161]....
        /*0be8*/ 	.word	0x000125e0


	//   ....[162]....
        /*0bec*/ 	.word	0x000125f0


	//   ....[163]....
        /*0bf0*/ 	.word	0x00012600


	//   ....[164]....
        /*0bf4*/ 	.word	0x00012770


	//   ....[165]....
        /*0bf8*/ 	.word	0x000127a0


	//   ....[166]....
        /*0bfc*/ 	.word	0x000127b0


	//   ....[167]....
        /*0c00*/ 	.word	0x000127c0


	//   ....[168]....
        /*0c04*/ 	.word	0x000127e0


	//   ....[169]....
        /*0c08*/ 	.word	0x00012800


	//   ....[170]....
        /*0c0c*/ 	.word	0x00012890


	//   ....[171]....
        /*0c10*/ 	.word	0x000128c0


	//   ....[172]....
        /*0c14*/ 	.word	0x00012950


	//   ....[173]....
        /*0c18*/ 	.word	0x00012980


	//   ....[174]....
        /*0c1c*/ 	.word	0x00012990


	//   ....[175]....
        /*0c20*/ 	.word	0x000129a0


	//   ....[176]....
        /*0c24*/ 	.word	0x000129b0


	//   ....[177]....
        /*0c28*/ 	.word	0x000129c0


	//   ....[178]....
        /*0c2c*/ 	.word	0x00012b10


	//   ....[179]....
        /*0c30*/ 	.word	0x00012b20


	//   ....[180]....
        /*0c34*/ 	.word	0x00013020


	//   ....[181]....
        /*0c38*/ 	.word	0x00013040


	//   ....[182]....
        /*0c3c*/ 	.word	0x00013130


	//   ....[183]....
        /*0c40*/ 	.word	0x00013140


	//   ....[184]....
        /*0c44*/ 	.word	0x000131c0


	//   ....[185]....
        /*0c48*/ 	.word	0x000131e0


	//   ....[186]....
        /*0c4c*/ 	.word	0x00013260


	//   ....[187]....
        /*0c50*/ 	.word	0x00013270


	//   ....[188]....
        /*0c54*/ 	.word	0x000132f0


	//   ....[189]....
        /*0c58*/ 	.word	0x00013310


	//   ....[190]....
        /*0c5c*/ 	.word	0x00013390


	//   ....[191]....
        /*0c60*/ 	.word	0x000133a0


	//   ....[192]....
        /*0c64*/ 	.word	0x00013420


	//   ....[193]....
        /*0c68*/ 	.word	0x00013440


	//   ....[194]....
        /*0c6c*/ 	.word	0x000134c0


	//   ....[195]....
        /*0c70*/ 	.word	0x000134d0


	//   ....[196]....
        /*0c74*/ 	.word	0x000135e0


	//   ....[197]....
        /*0c78*/ 	.word	0x000136d0


	//   ....[198]....
        /*0c7c*/ 	.word	0x00013740


	//   ....[199]....
        /*0c80*/ 	.word	0x000137b0


	//   ....[200]....
        /*0c84*/ 	.word	0x00013810


	//   ....[201]....
        /*0c88*/ 	.word	0x00013880


	//   ....[202]....
        /*0c8c*/ 	.word	0x000138f0


	//   ....[203]....
        /*0c90*/ 	.word	0x00013960


	//   ....[204]....
        /*0c94*/ 	.word	0x000139c0


	//   ....[205]....
        /*0c98*/ 	.word	0x00013a30


	//   ....[206]....
        /*0c9c*/ 	.word	0x00013aa0


	//   ....[207]....
        /*0ca0*/ 	.word	0x00013b10


	//   ....[208]....
        /*0ca4*/ 	.word	0x00013b70


	//   ....[209]....
        /*0ca8*/ 	.word	0x00013be0


	//   ....[210]....
        /*0cac*/ 	.word	0x00013c50


	//   ....[211]....
        /*0cb0*/ 	.word	0x00013cc0


	//   ....[212]....
        /*0cb4*/ 	.word	0x00013d20


	//   ....[213]....
        /*0cb8*/ 	.word	0x00013d90


	//   ....[214]....
        /*0cbc*/ 	.word	0x00013e00


	//   ....[215]....
        /*0cc0*/ 	.word	0x00013eb0


	//   ....[216]....
        /*0cc4*/ 	.word	0x00013f10


	//   ....[217]....
        /*0cc8*/ 	.word	0x00013fc0


	//   ....[218]....
        /*0ccc*/ 	.word	0x00014020


	//   ....[219]....
        /*0cd0*/ 	.word	0x000140d0


	//   ....[220]....
        /*0cd4*/ 	.word	0x00014130


	//   ....[221]....
        /*0cd8*/ 	.word	0x000141e0


	//   ....[222]....
        /*0cdc*/ 	.word	0x00014240


	//   ....[223]....
        /*0ce0*/ 	.word	0x000142f0


	//   ....[224]....
        /*0ce4*/ 	.word	0x00014350


	//   ....[225]....
        /*0ce8*/ 	.word	0x00014400


	//   ....[226]....
        /*0cec*/ 	.word	0x00014460


	//   ....[227]....
        /*0cf0*/ 	.word	0x000144d0


	//   ....[228]....
        /*0cf4*/ 	.word	0x00014540


	//   ....[229]....
        /*0cf8*/ 	.word	0x00014930


	//   ....[230]....
        /*0cfc*/ 	.word	0x00014d20


	//   ....[231]....
        /*0d00*/ 	.word	0x000157c0


	//   ....[232]....
        /*0d04*/ 	.word	0x00015810


	//   ....[233]....
        /*0d08*/ 	.word	0x00015860


	//   ....[234]....
        /*0d0c*/ 	.word	0x000158b0


	//   ....[235]....
        /*0d10*/ 	.word	0x00015900


	//   ....[236]....
        /*0d14*/ 	.word	0x00015950


	//   ....[237]....
        /*0d18*/ 	.word	0x000159a0


	//   ....[238]....
        /*0d1c*/ 	.word	0x000159f0


	//   ....[239]....
        /*0d20*/ 	.word	0x00015a60


	//   ....[240]....
        /*0d24*/ 	.word	0x00015ad0


	//   ....[241]....
        /*0d28*/ 	.word	0x00015b80


	//   ....[242]....
        /*0d2c*/ 	.word	0x00015be0


	//   ....[243]....
        /*0d30*/ 	.word	0x00015c90


	//   ....[244]....
        /*0d34*/ 	.word	0x00015cf0


	//   ....[245]....
        /*0d38*/ 	.word	0x00015da0


	//   ....[246]....
        /*0d3c*/ 	.word	0x00015e00


	//   ....[247]....
        /*0d40*/ 	.word	0x00015eb0


	//   ....[248]....
        /*0d44*/ 	.word	0x00015f10


	//   ....[249]....
        /*0d48*/ 	.word	0x00015fc0


	//   ....[250]....
        /*0d4c*/ 	.word	0x00016020


	//   ....[251]....
        /*0d50*/ 	.word	0x000160d0


	//   ....[252]....
        /*0d54*/ 	.word	0x00016130


	//   ....[253]....
        /*0d58*/ 	.word	0x000161a0


	//   ....[254]....
        /*0d5c*/ 	.word	0x00016210


	//   ....[255]....
        /*0d60*/ 	.word	0x000162c0


	//   ....[0]....
        /*0d64*/ 	.word	0x00016320


	//   ....[1]....
        /*0d68*/ 	.word	0x000163d0


	//   ....[2]....
        /*0d6c*/ 	.word	0x00016430


	//   ....[3]....
        /*0d70*/ 	.word	0x000164e0


	//   ....[4]....
        /*0d74*/ 	.word	0x00016540


	//   ....[5]....
        /*0d78*/ 	.word	0x000165f0


	//   ....[6]....
        /*0d7c*/ 	.word	0x00016650


	//   ....[7]....
        /*0d80*/ 	.word	0x00016700


	//   ....[8]....
        /*0d84*/ 	.word	0x00016760


	//   ....[9]....
        /*0d88*/ 	.word	0x00016810


	//   ....[10]....
        /*0d8c*/ 	.word	0x00016870


	//   ....[11]....
        /*0d90*/ 	.word	0x000168e0


	//   ....[12]....
        /*0d94*/ 	.word	0x00016950


	//   ....[13]....
        /*0d98*/ 	.word	0x00016d30


	//   ....[14]....
        /*0d9c*/ 	.word	0x00017110


	//   ....[15]....
        /*0da0*/ 	.word	0x00017bd0


	//   ....[16]....
        /*0da4*/ 	.word	0x00017c10


	//   ....[17]....
        /*0da8*/ 	.word	0x00017c60


	//   ....[18]....
        /*0dac*/ 	.word	0x00017ca0


	//   ....[19]....
        /*0db0*/ 	.word	0x00017cf0


	//   ....[20]....
        /*0db4*/ 	.word	0x00017d30


	//   ....[21]....
        /*0db8*/ 	.word	0x00017d80


	//   ....[22]....
        /*0dbc*/ 	.word	0x00017dc0


	//   ....[23]....
        /*0dc0*/ 	.word	0x00017e20


	//   ....[24]....
        /*0dc4*/ 	.word	0x00017e90


	//   ....[25]....
        /*0dc8*/ 	.word	0x00017f00


	//   ....[26]....
        /*0dcc*/ 	.word	0x00017fb0


	//   ....[27]....
        /*0dd0*/ 	.word	0x00018010


	//   ....[28]....
        /*0dd4*/ 	.word	0x000180c0


	//   ....[29]....
        /*0dd8*/ 	.word	0x00018120


	//   ....[30]....
        /*0ddc*/ 	.word	0x000181d0


	//   ....[31]....
        /*0de0*/ 	.word	0x00018230


	//   ....[32]....
        /*0de4*/ 	.word	0x000182e0


	//   ....[33]....
        /*0de8*/ 	.word	0x00018340


	//   ....[34]....
        /*0dec*/ 	.word	0x000183f0


	//   ....[35]....
        /*0df0*/ 	.word	0x00018450


	//   ....[36]....
        /*0df4*/ 	.word	0x00018500


	//   ....[37]....
        /*0df8*/ 	.word	0x00018560


	//   ....[38]....
        /*0dfc*/ 	.word	0x000185b0


	//   ....[39]....
        /*0e00*/ 	.word	0x000185f0


	//   ....[40]....
        /*0e04*/ 	.word	0x00018640


	//   ....[41]....
        /*0e08*/ 	.word	0x00018680


	//   ....[42]....
        /*0e0c*/ 	.word	0x000186d0


	//   ....[43]....
        /*0e10*/ 	.word	0x00018710


	//   ....[44]....
        /*0e14*/ 	.word	0x00018760


	//   ....[45]....
        /*0e18*/ 	.word	0x000187a0


	//   ....[46]....
        /*0e1c*/ 	.word	0x000187f0


	//   ....[47]....
        /*0e20*/ 	.word	0x00018850


	//   ....[48]....
        /*0e24*/ 	.word	0x000188a0


	//   ....[49]....
        /*0e28*/ 	.word	0x00018900


	//   ....[50]....
        /*0e2c*/ 	.word	0x00018950


	//   ....[51]....
        /*0e30*/ 	.word	0x000189b0


	//   ....[52]....
        /*0e34*/ 	.word	0x00018a00


	//   ....[53]....
        /*0e38*/ 	.word	0x00018a60


	//   ....[54]....
        /*0e3c*/ 	.word	0x00018ad0


	//   ....[55]....
        /*0e40*/ 	.word	0x00018b40


	//   ....[56]....
        /*0e44*/ 	.word	0x00018bb0


	//   ....[57]....
        /*0e48*/ 	.word	0x00018c10


	//   ....[58]....
        /*0e4c*/ 	.word	0x00018c80


	//   ....[59]....
        /*0e50*/ 	.word	0x00018cf0


	//   ....[60]....
        /*0e54*/ 	.word	0x00018d60


	//   ....[61]....
        /*0e58*/ 	.word	0x00018dc0


	//   ....[62]....
        /*0e5c*/ 	.word	0x00018e30


	//   ....[63]....
        /*0e60*/ 	.word	0x00018ea0


	//   ....[64]....
        /*0e64*/ 	.word	0x00018f10


	//   ....[65]....
        /*0e68*/ 	.word	0x00018f70


	//   ....[66]....
        /*0e6c*/ 	.word	0x00018fe0


	//   ....[67]....
        /*0e70*/ 	.word	0x00019050


	//   ....[68]....
        /*0e74*/ 	.word	0x000190c0


	//   ....[69]....
        /*0e78*/ 	.word	0x00019120


	//   ....[70]....
        /*0e7c*/ 	.word	0x00019190


	//----- nvinfo : EIATTR_EXIT_INSTR_OFFSETS
	.align		4
.L_406:
        /*0e80*/ 	.byte	0x04, 0x1c
        /*0e82*/ 	.short	(.L_408 - .L_407)


	//   ....[0]....
.L_407:
        /*0e84*/ 	.word	0x000000a0


	//   ....[1]....
        /*0e88*/ 	.word	0x00013680


	//----- nvinfo : EIATTR_MAX_THREADS
	.align		4
.L_408:
        /*0e8c*/ 	.byte	0x04, 0x05
        /*0e8e*/ 	.short	(.L_410 - .L_409)
.L_409:
        /*0e90*/ 	.word	0x00000080
        /*0e94*/ 	.word	0x00000001
        /*0e98*/ 	.word	0x00000001


	//----- nvinfo : EIATTR_CRS_STACK_SIZE
	.align		4
.L_410:
        /*0e9c*/ 	.byte	0x04, 0x1e
        /*0e9e*/ 	.short	(.L_412 - .L_411)
.L_411:
        /*0ea0*/ 	.word	0x00000000
.L_412:


//--------------------- .nv.info._ZN7cutlass13device_kernelIN5flash19enable_sm80_to_sm89INS1_16FlashAttnFwdSm80INS1_25CollectiveMainloopFwdSm80ILi4ELi1ELb0EN4cute5tupleIJNS5_1CILi128EEENS7_ILi112EEENS7_ILi64EEEEEELi64ENS_6half_tEfNS_4arch4Sm80ELb1ELb0ELb0ELb1ELb1ELb0ELb1ELb0EEENS1_21CollectiveEpilogueFwdINS6_IJS8_SA_S9_EEENS6_IJNS7_ILi1EEESI_SI_EEESC_SE_Li128ELb1ELb1ELb0ELb0EEENS1_19SingleTileSchedulerILb1ELb0ELb1ELi128EEEEEEEEEvNT_6ParamsE --------------------------
	.section	.nv.info._ZN7cutlass13device_kernelIN5flash19enable_sm80_to_sm89INS1_16FlashAttnFwdSm80INS1_25CollectiveMainloopFwdSm80ILi4ELi1ELb0EN4cute5tupleIJNS5_1CILi128EEENS7_ILi112EEENS7_ILi64EEEEEELi64ENS_6half_tEfNS_4arch4Sm80ELb1ELb0ELb0ELb1ELb1ELb0ELb1ELb0EEENS1_21CollectiveEpilogueFwdINS6_IJS8_SA_S9_EEENS6_IJNS7_ILi1EEESI_SI_EEESC_SE_Li128ELb1ELb1ELb0ELb0EEENS1_19SingleTileSchedulerILb1ELb0ELb1ELi128EEEEEEEEEvNT_6ParamsE,"",@"SHT_CUDA_INFO"
	.sectionflags	@""
	.align	4


	//----- nvinfo : EIATTR_CUDA_API_VERSION
	.align		4
        /*0000*/ 	.byte	0x04, 0x37
        /*0002*/ 	.short	(.L_414 - .L_413)
.L_413:
        /*0004*/ 	.word	0x00000082


	//----- nvinfo : EIATTR_SW2861232_WAR
	.align		4
.L_414:
        /*0008*/ 	.byte	0x01, 0x35
	.zero		2


	//----- nvinfo : EIATTR_PARAM_CBANK
	.align		4
        /*000c*/ 	.byte	0x04, 0x0a
        /*000e*/ 	.short	(.L_416 - .L_415)
	.align		4
.L_415:
        /*0010*/ 	.word	index@(.nv.constant0._ZN7cutlass13device_kernelIN5flash19enable_sm80_to_sm89INS1_16FlashAttnFwdSm80INS1_25CollectiveMainloopFwdSm80ILi4ELi1ELb0EN4cute5tupleIJNS5_1CILi128EEENS7_ILi112EEENS7_ILi64EEEEEELi64ENS_6half_tEfNS_4arch4Sm80ELb1ELb0ELb0ELb1ELb1ELb0ELb1ELb0EEENS1_21CollectiveEpilogueFwdINS6_IJS8_SA_S9_EEENS6_IJNS7_ILi1EEESI_SI_EEESC_SE_Li128ELb1ELb1ELb0ELb0EEENS1_19SingleTileSchedulerILb1ELb0ELb1ELi128EEEEEEEEEvNT_6ParamsE)
        /*0014*/ 	.short	0x0160
        /*0016*/ 	.short	0x0418


	//----- nvinfo : EIATTR_CBANK_PARAM_SIZE
	.align		4
.L_416:
        /*0018*/ 	.byte	0x03, 0x19
        /*001a*/ 	.short	0x0418


	//----- nvinfo : EIATTR_KPARAM_INFO
	.align		4
        /*001c*/ 	.byte	0x04, 0x17
        /*001e*/ 	.short	(.L_418 - .L_417)
.L_417:
        /*0020*/ 	.word	0x00000000
        /*0024*/ 	.short	0x0000
        /*0026*/ 	.short	0x0000
        /*0028*/ 	.byte	0x00, 0xf0, 0x61, 0x10


	//----- nvinfo : EIATTR_MAXREG_COUNT
	.align		4
.L_418:
        /*002c*/ 	.byte	0x03, 0x1b
        /*002e*/ 	.short	0x00ff


	//----- nvinfo : EIATTR_NUM_BARRIERS
	.align		4
        /*0030*/ 	.byte	0x02, 0x4c
        /*0032*/ 	.byte	0x02
	.zero		1


	//----- nvinfo : EIATTR_ANNOTATIONS
	.align		4
        /*0034*/ 	.byte	0x04, 0x55
        /*0036*/ 	.short	(.L_420 - .L_419)


	//   ....[0]....
.L_419:
        /* <DEDUP_REMOVED lines=38> */


	//----- nvinfo : EIATTR_MERCURY_ISA_VERSION
	.align		4
.L_420:
        /*0288*/ 	.byte	0x03, 0x5f
        /*028a*/ 	.short	0x0000


	//----- nvinfo : EIATTR_COOP_GROUP_MASK_REGIDS
	.align		4
        /*028c*/ 	.byte	0x04, 0x29
        /*028e*/ 	.short	(.L_422 - .L_421)


	//   ....[0]....
.L_421:
        /*0290*/ 	.word	0xffffffff


	//   ....[1]....
        /*0294*/ 	.word	0xffffffff


	//   ....[2]....
        /*0298*/ 	.word	0xffffffff


	//   ....[3]....
        /*029c*/ 	.word	0xffffffff


	//   ....[4]....
        /*02a0*/ 	.word	0xffffffff


	//   ....[5]....
        /*02a4*/ 	.word	0xffffffff


	//   ....[6]....
        /*02a8*/ 	.word	0xffffffff


	//   ....[7]....
        /*02ac*/ 	.word	0xffffffff


	//   ....[8]....
        /*02b0*/ 	.word	0xffffffff


	//   ....[9]....
        /*02b4*/ 	.word	0xffffffff


	//   ....[10]....
        /*02b8*/ 	.word	0xffffffff


	//   ....[11]....
        /*02bc*/ 	.word	0xffffffff


	//   ....[12]....
        /*02c0*/ 	.word	0xffffffff


	//   ....[13]....
        /*02c4*/ 	.word	0xffffffff


	//   ....[14]....
        /*02c8*/ 	.word	0xffffffff


	//   ....[15]....
        /*02cc*/ 	.word	0xffffffff


	//   ....[16]....
        /*02d0*/ 	.word	0xffffffff


	//   ....[17]....
        /*02d4*/ 	.word	0xffffffff


	//   ....[18]....
        /*02d8*/ 	.word	0xffffffff


	//   ....[19]....
        /*02dc*/ 	.word	0xffffffff


	//   ....[20]....
        /*02e0*/ 	.word	0xffffffff


	//   ....[21]....
        /*02e4*/ 	.word	0xffffffff


	//   ....[22]....
        /*02e8*/ 	.word	0xffffffff


	//   ....[23]....
        /*02ec*/ 	.word	0xffffffff


	//   ....[24]....
        /*02f0*/ 	.word	0xffffffff


	//   ....[25]....
        /*02f4*/ 	.word	0xffffffff


	//   ....[26]....
        /*02f8*/ 	.word	0xffffffff


	//   ....[27]....
        /*02fc*/ 	.word	0xffffffff


	//   ....[28]....
        /*0300*/ 	.word	0xffffffff


	//   ....[29]....
        /*0304*/ 	.word	0xffffffff


	//   ....[30]....
        /*0308*/ 	.word	0xffffffff


	//   ....[31]....
        /*030c*/ 	.word	0xffffffff


	//   ....[32]....
        /*0310*/ 	.word	0xffffffff


	//   ....[33]....
        /*0314*/ 	.word	0xffffffff


	//   ....[34]....
        /*0318*/ 	.word	0xffffffff


	//   ....[35]....
        /*031c*/ 	.word	0xffffffff


	//   ....[36]....
        /*0320*/ 	.word	0xffffffff


	//   ....[37]....
        /*0324*/ 	.word	0xffffffff


	//   ....[38]....
        /*0328*/ 	.word	0xffffffff


	//   ....[39]....
        /*032c*/ 	.word	0xffffffff


	//   ....[40]....
        /*0330*/ 	.word	0xffffffff


	//   ....[41]....
        /*0334*/ 	.word	0xffffffff


	//   ....[42]....
        /*0338*/ 	.word	0xffffffff


	//   ....[43]....
        /*033c*/ 	.word	0xffffffff


	//   ....[44]....
        /*0340*/ 	.word	0xffffffff


	//   ....[45]....
        /*0344*/ 	.word	0xffffffff


	//   ....[46]....
        /*0348*/ 	.word	0xffffffff


	//   ....[47]....
        /*034c*/ 	.word	0xffffffff


	//   ....[48]....
        /*0350*/ 	.word	0xffffffff


	//   ....[49]....
        /*0354*/ 	.word	0xffffffff


	//   ....[50]....
        /*0358*/ 	.word	0xffffffff


	//   ....[51]....
        /*035c*/ 	.word	0xffffffff


	//   ....[52]....
        /*0360*/ 	.word	0xffffffff


	//   ....[53]....
        /*0364*/ 	.word	0xffffffff


	//   ....[54]....
        /*0368*/ 	.word	0xffffffff


	//   ....[55]....
        /*036c*/ 	.word	0xffffffff


	//   ....[56]....
        /*0370*/ 	.word	0xffffffff


	//   ....[57]....
        /*0374*/ 	.word	0xffffffff


	//   ....[58]....
        /*0378*/ 	.word	0xffffffff


	//   ....[59]....
        /*037c*/ 	.word	0xffffffff


	//   ....[60]....
        /*0380*/ 	.word	0xffffffff


	//   ....[61]....
        /*0384*/ 	.word	0xffffffff


	//   ....[62]....
        /*0388*/ 	.word	0xffffffff


	//   ....[63]....
        /*038c*/ 	.word	0xffffffff


	//   ....[64]....
        /*0390*/ 	.word	0xffffffff


	//   ....[65]....
        /*0394*/ 	.word	0xffffffff


	//   ....[66]....
        /*0398*/ 	.word	0xffffffff


	//   ....[67]....
        /*039c*/ 	.word	0xffffffff


	//   ....[68]....
        /*03a0*/ 	.word	0xffffffff


	//   ....[69]....
        /*03a4*/ 	.word	0xffffffff


	//   ....[70]....
        /*03a8*/ 	.word	0xffffffff


	//   ....[71]....
        /*03ac*/ 	.word	0xffffffff


	//   ....[72]....
        /*03b0*/ 	.word	0xffffffff


	//   ....[73]....
        /*03b4*/ 	.word	0xffffffff


	//   ....[74]....
        /*03b8*/ 	.word	0xffffffff


	//   ....[75]....
        /*03bc*/ 	.word	0xffffffff


	//   ....[76]....
        /*03c0*/ 	.word	0xffffffff


	//   ....[77]....
        /*03c4*/ 	.word	0xffffffff


	//   ....[78]....
        /*03c8*/ 	.word	0xffffffff


	//   ....[79]....
        /*03cc*/ 	.word	0xffffffff


	//   ....[80]....
        /*03d0*/ 	.word	0xffffffff


	//   ....[81]....
        /*03d4*/ 	.word	0xffffffff


	//   ....[82]....
        /*03d8*/ 	.word	0xffffffff


	//   ....[83]....
        /*03dc*/ 	.word	0xffffffff


	//   ....[84]....
        /*03e0*/ 	.word	0xffffffff


	//   ....[85]....
        /*03e4*/ 	.word	0xffffffff


	//   ....[86]....
        /*03e8*/ 	.word	0xffffffff


	//   ....[87]....
        /*03ec*/ 	.word	0xffffffff


	//   ....[88]....
        /*03f0*/ 	.word	0xffffffff


	//   ....[89]....
        /*03f4*/ 	.word	0xffffffff


	//   ....[90]....
        /*03f8*/ 	.word	0xffffffff


	//   ....[91]....
        /*03fc*/ 	.word	0xffffffff


	//   ....[92]....
        /*0400*/ 	.word	0xffffffff


	//   ....[93]....
        /*0404*/ 	.word	0xffffffff


	//   ....[94]....
        /*0408*/ 	.word	0xffffffff


	//   ....[95]....
        /*040c*/ 	.word	0xffffffff


	//   ....[96]....
        /*0410*/ 	.word	0xffffffff


	//   ....[97]....
        /*0414*/ 	.word	0xffffffff


	//   ....[98]....
        /*0418*/ 	.word	0xffffffff


	//   ....[99]....
        /*041c*/ 	.word	0xffffffff


	//   ....[100]....
        /*0420*/ 	.word	0xffffffff


	//   ....[101]....
        /*0424*/ 	.word	0xffffffff


	//   ....[102]....
        /*0428*/ 	.word	0xffffffff


	//   ....[103]....
        /*042c*/ 	.word	0xffffffff


	//   ....[104]....
        /*0430*/ 	.word	0xffffffff


	//   ....[105]....
        /*0434*/ 	.word	0xffffffff


	//   ....[106]....
        /*0438*/ 	.word	0xffffffff


	//   ....[107]....
        /*043c*/ 	.word	0xffffffff


	//   ....[108]....
        /*0440*/ 	.word	0xffffffff


	//   ....[109]....
        /*0444*/ 	.word	0xffffffff


	//   ....[110]....
        /*0448*/ 	.word	0xffffffff


	//   ....[111]....
        /*044c*/ 	.word	0xffffffff


	//   ....[112]....
        /*0450*/ 	.word	0xffffffff


	//   ....[113]....
        /*0454*/ 	.word	0xffffffff


	//   ....[114]....
        /*0458*/ 	.word	0xffffffff


	//   ....[115]....
        /*045c*/ 	.word	0xffffffff


	//   ....[116]....
        /*0460*/ 	.word	0xffffffff


	//   ....[117]....
        /*0464*/ 	.word	0xffffffff


	//   ....[118]....
        /*0468*/ 	.word	0xffffffff


	//   ....[119]....
        /*046c*/ 	.word	0xffffffff


	//   ....[120]....
        /*0470*/ 	.word	0xffffffff


	//   ....[121]....
        /*0474*/ 	.word	0xffffffff


	//   ....[122]....
        /*0478*/ 	.word	0xffffffff


	//   ....[123]....
        /*047c*/ 	.word	0xffffffff


	//   ....[124]....
        /*0480*/ 	.word	0xffffffff


	//   ....[125]....
        /*0484*/ 	.word	0xffffffff


	//   ....[126]....
        /*0488*/ 	.word	0xffffffff


	//   ....[127]....
        /*048c*/ 	.word	0xffffffff


	//   ....[128]....
        /*0490*/ 	.word	0xffffffff


	//   ....[129]....
        /*0494*/ 	.word	0xffffffff


	//   ....[130]....
        /*0498*/ 	.word	0xffffffff


	//   ....[131]....
        /*049c*/ 	.word	0xffffffff


	//   ....[132]....
        /*04a0*/ 	.word	0xffffffff


	//   ....[133]....
        /*04a4*/ 	.word	0xffffffff


	//   ....[134]....
        /*04a8*/ 	.word	0xffffffff


	//   ....[135]....
        /*04ac*/ 	.word	0xffffffff


	//   ....[136]....
        /*04b0*/ 	.word	0xffffffff


	//   ....[137]....
        /*04b4*/ 	.word	0xffffffff


	//   ....[138]....
        /*04b8*/ 	.word	0xffffffff


	//   ....[139]....
        /*04bc*/ 	.word	0xffffffff


	//   ....[140]....
        /*04c0*/ 	.word	0xffffffff


	//   ....[141]....
        /*04c4*/ 	.word	0xffffffff


	//   ....[142]....
        /*04c8*/ 	.word	0xffffffff


	//   ....[143]....
        /*04cc*/ 	.word	0xffffffff


	//   ....[144]....
        /*04d0*/ 	.word	0xffffffff


	//   ....[145]....
        /*04d4*/ 	.word	0xffffffff


	//   ....[146]....
        /*04d8*/ 	.word	0xffffffff


	//   ....[147]....
        /*04dc*/ 	.word	0xffffffff


	//   ....[148]....
        /*04e0*/ 	.word	0xffffffff


	//   ....[149]....
        /*04e4*/ 	.word	0xffffffff


	//   ....[150]....
        /*04e8*/ 	.word	0xffffffff


	//   ....[151]....
        /*04ec*/ 	.word	0xffffffff


	//   ....[152]....
        /*04f0*/ 	.word	0xffffffff


	//   ....[153]....
        /*04f4*/ 	.word	0xffffffff


	//   ....[154]....
        /*04f8*/ 	.word	0xffffffff


	//   ....[155]....
        /*04fc*/ 	.word	0xffffffff


	//   ....[156]....
        /*0500*/ 	.word	0xffffffff


	//   ....[157]....
        /*0504*/ 	.word	0xffffffff


	//   ....[158]....
        /*0508*/ 	.word	0xffffffff


	//   ....[159]....
        /*050c*/ 	.word	0xffffffff


	//   ....[160]....
        /*0510*/ 	.word	0xffffffff


	//   ....[161]....
        /*0514*/ 	.word	0xffffffff


	//   ....[162]....
        /*0518*/ 	.word	0xffffffff


	//   ....[163]....
        /*051c*/ 	.word	0xffffffff


	//   ....[164]....
        /*0520*/ 	.word	0xffffffff


	//   ....[165]....
        /*0524*/ 	.word	0xffffffff


	//   ....[166]....
        /*0528*/ 	.word	0xffffffff


	//   ....[167]....
        /*052c*/ 	.word	0xffffffff


	//   ....[168]....
        /*0530*/ 	.word	0xffffffff


	//   ....[169]....
        /*0534*/ 	.word	0xffffffff


	//   ....[170]....
        /*0538*/ 	.word	0xffffffff


	//   ....[171]....
        /*053c*/ 	.word	0xffffffff


	//   ....[172]....
        /*0540*/ 	.word	0xffffffff


	//   ....[173]....
        /*0544*/ 	.word	0xffffffff


	//   ....[174]....
        /*0548*/ 	.word	0xffffffff


	//   ....[175]....
        /*054c*/ 	.word	0xffffffff


	//   ....[176]....
        /*0550*/ 	.word	0xffffffff


	//   ....[177]....
        /*0554*/ 	.word	0xffffffff


	//   ....[178]....
        /*0558*/ 	.word	0xffffffff


	//   ....[179]....
        /*055c*/ 	.word	0xffffffff


	//   ....[180]....
        /*0560*/ 	.word	0xffffffff


	//   ....[181]....
        /*0564*/ 	.word	0xffffffff


	//   ....[182]....
        /*0568*/ 	.word	0xffffffff


	//   ....[183]....
        /*056c*/ 	.word	0xffffffff


	//   ....[184]....
        /*0570*/ 	.word	0xffffffff


	//   ....[185]....
        /*0574*/ 	.word	0xffffffff


	//   ....[186]....
        /*0578*/ 	.word	0xffffffff


	//   ....[187]....
        /*057c*/ 	.word	0xffffffff


	//   ....[188]....
        /*0580*/ 	.word	0xffffffff


	//   ....[189]....
        /*0584*/ 	.word	0xffffffff


	//   ....[190]....
        /*0588*/ 	.word	0xffffffff


	//   ....[191]....
        /*058c*/ 	.word	0xffffffff


	//   ....[192]....
        /*0590*/ 	.word	0xffffffff


	//   ....[193]....
        /*0594*/ 	.word	0xffffffff


	//   ....[194]....
        /*0598*/ 	.word	0xffffffff


	//----- nvinfo : EIATTR_COOP_GROUP_INSTR_OFFSETS
	.align		4
.L_422:
        /*059c*/ 	.byte	0x04, 0x28
        /*059e*/ 	.short	(.L_424 - .L_423)


	//   ....[0]....
.L_423:
        /*05a0*/ 	.word	0x000000a0


	//   ....[1]....
        /*05a4*/ 	.word	0x00001150


	//   ....[2]....
        /*05a8*/ 	.word	0x00001190


	//   ....[3]....
        /*05ac*/ 	.word	0x00001360


	//   ....[4]....
        /*05b0*/ 	.word	0x00001390


	//   ....[5]....
        /*05b4*/ 	.word	0x00001420


	//   ....[6]....
        /*05b8*/ 	.word	0x00001450


	//   ....[7]....
        /*05bc*/ 	.word	0x000014e0


	//   ....[8]....
        /*05c0*/ 	.word	0x00001510


	//   ....[9]....
        /*05c4*/ 	.word	0x000015a0


	//   ....[10]....
        /*05c8*/ 	.word	0x000015d0


	//   ....[11]....
        /*05cc*/ 	.word	0x00001660


	//   ....[12]....
        /*05d0*/ 	.word	0x00001690


	//   ....[13]....
        /*05d4*/ 	.word	0x00001720


	//   ....[14]....
        /*05d8*/ 	.word	0x00001750


	//   ....[15]....
        /*05dc*/ 	.word	0x000017d0


	//   ....[16]....
        /*05e0*/ 	.word	0x00001810


	//   ....[17]....
        /*05e4*/ 	.word	0x00001c80


	//   ....[18]....
        /*05e8*/ 	.word	0x00001ca0


	//   ....[19]....
        /*05ec*/ 	.word	0x00001cb0


	//   ....[20]....
        /*05f0*/ 	.word	0x00001cc0


	//   ....[21]....
        /*05f4*/ 	.word	0x00001cd0


	//   ....[22]....
        /*05f8*/ 	.word	0x00001ce0


	//   ....[23]....
        /*05fc*/ 	.word	0x00001cf0


	//   ....[24]....
        /*0600*/ 	.word	0x00001d20


	//   ....[25]....
        /*0604*/ 	.word	0x00001d40


	//   ....[26]....
        /*0608*/ 	.word	0x00001d70


	//   ....[27]....
        /*060c*/ 	.word	0x00001d80


	//   ....[28]....
        /*0610*/ 	.word	0x00001d90


	//   ....[29]....
        /*0614*/ 	.word	0x00001dc0


	//   ....[30]....
        /*0618*/ 	.word	0x00001df0


	//   ....[31]....
        /*061c*/ 	.word	0x000022f0


	//   ....[32]....
        /*0620*/ 	.word	0x00002300


	//   ....[33]....
        /*0624*/ 	.word	0x00002320


	//   ....[34]....
        /*0628*/ 	.word	0x00002440


	//   ....[35]....
        /*062c*/ 	.word	0x00002450


	//   ....[36]....
        /*0630*/ 	.word	0x00002470


	//   ....[37]....
        /*0634*/ 	.word	0x00002480


	//   ....[38]....
        /*0638*/ 	.word	0x000024c0


	//   ....[39]....
        /*063c*/ 	.word	0x000024e0


	//   ....[40]....
        /*0640*/ 	.word	0x00002520


	//   ....[41]....
        /*0644*/ 	.word	0x00002540


	//   ....[42]....
        /*0648*/ 	.word	0x00002560


	//   ....[43]....
        /*064c*/ 	.word	0x00002570


	//   ....[44]....
        /*0650*/ 	.word	0x00002620


	//   ....[45]....
        /*0654*/ 	.word	0x000030c0


	//   ....[46]....
        /*0658*/ 	.word	0x000030e0


	//   ....[47]....
        /*065c*/ 	.word	0x000030f0


	//   ....[48]....
        /*0660*/ 	.word	0x00003100


	//   ....[49]....
        /*0664*/ 	.word	0x00003110


	//   ....[50]....
        /*0668*/ 	.word	0x00003120


	//   ....[51]....
        /*066c*/ 	.word	0x00003130


	//   ....[52]....
        /*0670*/ 	.word	0x00003140


	//   ....[53]....
        /*0674*/ 	.word	0x00003160


	//   ....[54]....
        /*0678*/ 	.word	0x00003180


	//   ....[55]....
        /*067c*/ 	.word	0x000031a0


	//   ....[56]....
        /*0680*/ 	.word	0x000031d0


	//   ....[57]....
        /*0684*/ 	.word	0x000031f0


	//   ....[58]....
        /*0688*/ 	.word	0x00003210


	//   ....[59]....
        /*068c*/ 	.word	0x00003540


	//   ....[60]....
        /*0690*/ 	.word	0x00003550


	//   ....[61]....
        /*0694*/ 	.word	0x00003560


	//   ....[62]....
        /*0698*/ 	.word	0x00003570


	//   ....[63]....
        /*069c*/ 	.word	0x00004410


	//   ....[64]....
        /*06a0*/ 	.word	0x00004640


	//   ....[65]....
        /*06a4*/ 	.word	0x00004860


	//   ....[66]....
        /*06a8*/ 	.word	0x00004a00


	//   ....[67]....
        /*06ac*/ 	.word	0x00004a30


	//   ....[68]....
        /*06b0*/ 	.word	0x00004bd0


	//   ....[69]....
        /*06b4*/ 	.word	0x00004da0


	//   ....[70]....
        /*06b8*/ 	.word	0x00004ee0


	//   ....[71]....
        /*06bc*/ 	.word	0x00007aa0


	//   ....[72]....
        /*06c0*/ 	.word	0x00007ac0


	//   ....[73]....
        /*06c4*/ 	.word	0x00007ad0


	//   ....[74]....
        /*06c8*/ 	.word	0x00007ae0


	//   ....[75]....
        /*06cc*/ 	.word	0x00007af0


	//   ....[76]....
        /*06d0*/ 	.word	0x00007b00


	//   ....[77]....
        /*06d4*/ 	.word	0x00007b10


	//   ....[78]....
        /*06d8*/ 	.word	0x00007b20


	//   ....[79]....
        /*06dc*/ 	.word	0x00007b30


	//   ....[80]....
        /*06e0*/ 	.word	0x00007b40


	//   ....[81]....
        /*06e4*/ 	.word	0x00007b50


	//   ....[82]....
        /*06e8*/ 	.word	0x00007b60


	//   ....[83]....
        /*06ec*/ 	.word	0x00007b70


	//   ....[84]....
        /*06f0*/ 	.word	0x00007b80


	//   ....[85]....
        /*06f4*/ 	.word	0x00008710


	//   ....[86]....
        /*06f8*/ 	.word	0x00008730


	//   ....[87]....
        /*06fc*/ 	.word	0x00008740


	//   ....[88]....
        /*0700*/ 	.word	0x00008750


	//   ....[89]....
        /*0704*/ 	.word	0x00008760


	//   ....[90]....
        /*0708*/ 	.word	0x00008770


	//   ....[91]....
        /*070c*/ 	.word	0x00008780


	//   ....[92]....
        /*0710*/ 	.word	0x000087a0


	//   ....[93]....
        /*0714*/ 	.word	0x000087b0


	//   ....[94]....
        /*0718*/ 	.word	0x000087d0


	//   ....[95]....
        /*071c*/ 	.word	0x00008820


	//   ....[96]....
        /*0720*/ 	.word	0x00008860


	//   ....[97]....
        /*0724*/ 	.word	0x00008880


	//   ....[98]....
        /*0728*/ 	.word	0x00008890


	//   ....[99]....
        /*072c*/ 	.word	0x00008b00


	//   ....[100]....
        /*0730*/ 	.word	0x00008b10


	//   ....[101]....
        /*0734*/ 	.word	0x00008b20


	//   ....[102]....
        /*0738*/ 	.word	0x00008b30


	//   ....[103]....
        /*073c*/ 	.word	0x00009a10


	//   ....[104]....
        /*0740*/ 	.word	0x00009cd0


	//   ....[105]....
        /*0744*/ 	.word	0x00009ef0


	//   ....[106]....
        /*0748*/ 	.word	0x0000a030


	//   ....[107]....
        /*074c*/ 	.word	0x0000a240


	//   ....[108]....
        /*0750*/ 	.word	0x0000a290


	//   ....[109]....
        /*0754*/ 	.word	0x0000a2b0


	//   ....[110]....
        /*0758*/ 	.word	0x0000a3b0


	//   ....[111]....
        /*075c*/ 	.word	0x0000d120


	//   ....[112]....
        /*0760*/ 	.word	0x0000d140


	//   ....[113]....
        /*0764*/ 	.word	0x0000d150


	//   ....[114]....
        /*0768*/ 	.word	0x0000d160


	//   ....[115]....
        /*076c*/ 	.word	0x0000d170


	//   ....[116]....
        /*0770*/ 	.word	0x0000d180


	//   ....[117]....
        /*0774*/ 	.word	0x0000d190


	//   ....[118]....
        /*0778*/ 	.word	0x0000d1b0


	//   ....[119]....
        /*077c*/ 	.word	0x0000d1c0


	//   ....[120]....
        /*0780*/ 	.word	0x0000d1e0


	//   ....[121]....
        /*0784*/ 	.word	0x0000d200


	//   ....[122]....
        /*0788*/ 	.word	0x0000d270


	//   ....[123]....
        /*078c*/ 	.word	0x0000d290


	//   ....[124]....
        /*0790*/ 	.word	0x0000d2b0


	//   ....[125]....
        /*0794*/ 	.word	0x0000d6b0


	//   ....[126]....
        /*0798*/ 	.word	0x0000d6e0


	//   ....[127]....
        /*079c*/ 	.word	0x0000d6f0


	//   ....[128]....
        /*07a0*/ 	.word	0x0000d710


	//   ....[129]....
        /*07a4*/ 	.word	0x0000d730


	//   ....[130]....
        /*07a8*/ 	.word	0x0000d760


	//   ....[131]....
        /*07ac*/ 	.word	0x0000d780


	//   ....[132]....
        /*07b0*/ 	.word	0x0000d7a0


	//   ....[133]....
        /*07b4*/ 	.word	0x0000d7d0


	//   ....[134]....
        /*07b8*/ 	.word	0x0000d7f0


	//   ....[135]....
        /*07bc*/ 	.word	0x0000d810


	//   ....[136]....
        /*07c0*/ 	.word	0x0000d850


	//   ....[137]....
        /*07c4*/ 	.word	0x0000d900


	//   ....[138]....
        /*07c8*/ 	.word	0x0000d920


	//   ....[139]....
        /*07cc*/ 	.word	0x0000e570


	//   ....[140]....
        /*07d0*/ 	.word	0x0000e5f0


	//   ....[141]....
        /*07d4*/ 	.word	0x0000e6f0


	//   ....[142]....
        /*07d8*/ 	.word	0x0000e750


	//   ....[143]....
        /*07dc*/ 	.word	0x0000e780


	//   ....[144]....
        /*07e0*/ 	.word	0x0000e830


	//   ....[145]....
        /*07e4*/ 	.word	0x0000eab0


	//   ....[146]....
        /*07e8*/ 	.word	0x0000ede0


	//   ....[147]....
        /*07ec*/ 	.word	0x00011200


	//   ....[148]....
        /*07f0*/ 	.word	0x00011210


	//   ....[149]....
        /*07f4*/ 	.word	0x00011220


	//   ....[150]....
        /*07f8*/ 	.word	0x00011240


	//   ....[151]....
        /*07fc*/ 	.word	0x00011260


	//   ....[152]....
        /*0800*/ 	.word	0x00011270


	//   ....[153]....
        /*0804*/ 	.word	0x000112a0


	//   ....[154]....
        /*0808*/ 	.word	0x000112d0


	//   ....[155]....
        /*080c*/ 	.word	0x00012710


	//   ....[156]....
        /*0810*/ 	.word	0x00012750


	//   ....[157]....
        /*0814*/ 	.word	0x00012770


	//   ....[158]....
        /*0818*/ 	.word	0x000127a0


	//   ....[159]....
        /*081c*/ 	.word	0x000127d0


	//   ....[160]....
        /*0820*/ 	.word	0x00012810


	//   ....[161]....
        /*0824*/ 	.word	0x00012850


	//   ....[162]....
        /*0828*/ 	.word	0x00012870


	//   ....[163]....
        /*082c*/ 	.word	0x00012900


	//   ....[164]....
        /*0830*/ 	.word	0x00012910


	//   ....[165]....
        /*0834*/ 	.word	0x00012940


	//   ....[166]....
        /*0838*/ 	.word	0x00012980


	//   ....[167]....
        /*083c*/ 	.word	0x000129a0


	//   ....[168]....
        /*0840*/ 	.word	0x000129d0


	//   ....[169]....
        /*0844*/ 	.word	0x00012a20


	//   ....[170]....
        /*0848*/ 	.word	0x00012a50


	//   ....[171]....
        /*084c*/ 	.word	0x00012a60


	//   ....[172]....
        /*0850*/ 	.word	0x00012b60


	//   ....[173]....
        /*0854*/ 	.word	0x00012b80


	//   ....[174]....
        /*0858*/ 	.word	0x00012ba0


	//   ....[175]....
        /*085c*/ 	.word	0x00012bd0


	//   ....[176]....
        /*0860*/ 	.word	0x00012bf0


	//   ....[177]....
        /*0864*/ 	.word	0x00012c80


	//   ....[178]....
        /*0868*/ 	.word	0x00012ca0


	//   ....[179]....
        /*086c*/ 	.word	0x00013520


	//   ....[180]....
        /*0870*/ 	.word	0x00013550


	//   ....[181]....
        /*0874*/ 	.word	0x00013580


	//   ....[182]....
        /*0878*/ 	.word	0x000135b0


	//   ....[183]....
        /*087c*/ 	.word	0x000135e0


	//   ....[184]....
        /*0880*/ 	.word	0x00013610


	//   ....[185]....
        /*0884*/ 	.word	0x00013640


	//   ....[186]....
        /*0888*/ 	.word	0x00013660


	//   ....[187]....
        /*088c*/ 	.word	0x00013690


	//   ....[188]....
        /*0890*/ 	.word	0x000136a0


	//   ....[189]....
        /*0894*/ 	.word	0x000136b0


	//   ....[190]....
        /*0898*/ 	.word	0x000136c0


	//   ....[191]....
        /*089c*/ 	.word	0x000136d0


	//   ....[192]....
        /*08a0*/ 	.word	0x000136e0


	//   ....[193]....
        /*08a4*/ 	.word	0x00013710


	//   ....[194]....
        /*08a8*/ 	.word	0x00013730


	//----- nvinfo : EIATTR_EXIT_INSTR_OFFSETS
	.align		4
.L_424:
        /*08ac*/ 	.byte	0x04, 0x1c
        /*08ae*/ 	.short	(.L_426 - .L_425)


	//   ....[0]....
.L_425:
        /*08b0*/ 	.word	0x00000450


	//   ....[1]....
        /*08b4*/ 	.word	0x00012d30


	//   ....[2]....
        /*08b8*/ 	.word	0x00012d70


	//   ....[3]....
        /*08bc*/ 	.word	0x00013890


	//   ....[4]....
        /*08c0*/ 	.word	0x000138d0


	//----- nvinfo : EIATTR_CTAIDZ_USED
	.align		4
.L_426:
        /*08c4*/ 	.byte	0x01, 0x04
	.zero		2


	//----- nvinfo : EIATTR_MAX_THREADS
	.align		4
        /*08c8*/ 	.byte	0x04, 0x05
        /*08ca*/ 	.short	(.L_428 - .L_427)
.L_427:
        /*08cc*/ 	.word	0x00000080
        /*08d0*/ 	.word	0x00000001
        /*08d4*/ 	.word	0x00000001


	//----- nvinfo : EIATTR_CRS_STACK_SIZE
	.align		4
.L_428:
        /*08d8*/ 	.byte	0x04, 0x1e
        /*08da*/ 	.short	(.L_430 - .L_429)
.L_429:
        /*08dc*/ 	.word	0x00000000
.L_430:


//--------------------- .nv.info._ZN7cutlass13device_kernelIN5flash19enable_sm80_to_sm89INS1_16FlashAttnFwdSm80INS1_25CollectiveMainloopFwdSm80ILi4ELi1ELb0EN4cute5tupleIJNS5_1CILi128EEENS7_ILi112EEENS7_ILi64EEEEEELi64ENS_6half_tEfNS_4arch4Sm80ELb1ELb0ELb0ELb1ELb1ELb1ELb1ELb0EEENS1_21CollectiveEpilogueFwdINS6_IJS8_SA_S9_EEENS6_IJNS7_ILi1EEESI_SI_EEESC_SE_Li128ELb1ELb1ELb0ELb0EEENS1_19SingleTileSchedulerILb1ELb0ELb1ELi128EEEEEEEEEvNT_6ParamsE --------------------------
	.section	.nv.info._ZN7cutlass13device_kernelIN5flash19enable_sm80_to_sm89INS1_16FlashAttnFwdSm80INS1_25CollectiveMainloopFwdSm80ILi4ELi1ELb0EN4cute5tupleIJNS5_1CILi128EEENS7_ILi112EEENS7_ILi64EEEEEELi64ENS_6half_tEfNS_4arch4Sm80ELb1ELb0ELb0ELb1ELb1ELb1ELb1ELb0EEENS1_21CollectiveEpilogueFwdINS6_IJS8_SA_S9_EEENS6_IJNS7_ILi1EEESI_SI_EEESC_SE_Li128ELb1ELb1ELb0ELb0EEENS1_19SingleTileSchedulerILb1ELb0ELb1ELi128EEEEEEEEEvNT_6ParamsE,"",@"SHT_CUDA_INFO"
	.sectionflags	@""
	.align	4


	//----- nvinfo : EIATTR_CUDA_API_VERSION
	.align		4
        /*0000*/ 	.byte	0x04, 0x37
        /*0002*/ 	.short	(.L_432 - .L_431)
.L_431:
        /*0004*/ 	.word	0x00000082


	//----- nvinfo : EIATTR_SW2861232_WAR
	.align		4
.L_432:
        /*0008*/ 	.byte	0x01, 0x35
	.zero		2


	//----- nvinfo : EIATTR_PARAM_CBANK
	.align		4
        /*000c*/ 	.byte	0x04, 0x0a
        /*000e*/ 	.short	(.L_434 - .L_433)
	.align		4
.L_433:
        /*0010*/ 	.word	index@(.nv.constant0._ZN7cutlass13device_kernelIN5flash19enable_sm80_to_sm89INS1_16FlashAttnFwdSm80INS1_25CollectiveMainloopFwdSm80ILi4ELi1ELb0EN4cute5tupleIJNS5_1CILi128EEENS7_ILi112EEENS7_ILi64EEEEEELi64ENS_6half_tEfNS_4arch4Sm80ELb1ELb0ELb0ELb1ELb1ELb1ELb1ELb0EEENS1_21CollectiveEpilogueFwdINS6_IJS8_SA_S9_EEENS6_IJNS7_ILi1EEESI_SI_EEESC_SE_Li128ELb1ELb1ELb0ELb0EEENS1_19SingleTileSchedulerILb1ELb0ELb1ELi128EEEEEEEEEvNT_6ParamsE)
        /*0014*/ 	.short	0x0160
        /*0016*/ 	.short	0x0418


	//----- nvinfo : EIATTR_CBANK_PARAM_SIZE
	.align		4
.L_434:
        /*0018*/ 	.byte	0x03, 0x19
        /*001a*/ 	.short	0x0418


	//----- nvinfo : EIATTR_KPARAM_INFO
	.align		4
        /*001c*/ 	.byte	0x04, 0x17
        /*001e*/ 	.short	(.L_436 - .L_435)
.L_435:
        /*0020*/ 	.word	0x00000000
        /*0024*/ 	.short	0x0000
        /*0026*/ 	.short	0x0000
        /*0028*/ 	.byte	0x00, 0xf0, 0x61, 0x10


	//----- nvinfo : EIATTR_MAXREG_COUNT
	.align		4
.L_436:
        /*002c*/ 	.byte	0x03, 0x1b
        /*002e*/ 	.short	0x00ff


	//----- nvinfo : EIATTR_NUM_BARRIERS
	.align		4
        /*0030*/ 	.byte	0x02, 0x4c
        /*0032*/ 	.byte	0x02
	.zero		1


	//----- nvinfo : EIATTR_ANNOTATIONS
	.align		4
        /*0034*/ 	.byte	0x04, 0x55
        /*0036*/ 	.short	(.L_438 - .L_437)


	//   ....[0]....
.L_437:
        /* <DEDUP_REMOVED lines=38> */


	//----- nvinfo : EIATTR_MERCURY_ISA_VERSION
	.align		4
.L_438:
        /*0288*/ 	.byte	0x03, 0x5f
        /*028a*/ 	.short	0x0000


	//----- nvinfo : EIATTR_COOP_GROUP_MASK_REGIDS
	.align		4
        /*028c*/ 	.byte	0x04, 0x29
        /*028e*/ 	.short	(.L_440 - .L_439)


	//   ....[0]....
.L_439:
        /*0290*/ 	.word	0xffffffff


	//   ....[1]....
        /*0294*/ 	.word	0xffffffff


	//   ....[2]....
        /*0298*/ 	.word	0xffffffff


	//   ....[3]....
        /*029c*/ 	.word	0xffffffff


	//   ....[4]....
        /*02a0*/ 	.word	0xffffffff


	//   ....[5]....
        /*02a4*/ 	.word	0xffffffff


	//   ....[6]....
        /*02a8*/ 	.word	0xffffffff


	//   ....[7]....
        /*02ac*/ 	.word	0xffffffff


	//   ....[8]....
        /*02b0*/ 	.word	0xffffffff


	//   ....[9]....
        /*02b4*/ 	.word	0xffffffff


	//   ....[10]....
        /*02b8*/ 	.word	0xffffffff


	//   ....[11]....
        /*02bc*/ 	.word	0xffffffff


	//   ....[12]....
        /*02c0*/ 	.word	0xffffffff


	//   ....[13]....
        /*02c4*/ 	.word	0xffffffff


	//   ....[14]....
        /*02c8*/ 	.word	0xffffffff


	//   ....[15]....
        /*02cc*/ 	.word	0xffffffff


	//   ....[16]....
        /*02d0*/ 	.word	0xffffffff


	//   ....[17]....
        /*02d4*/ 	.word	0xffffffff


	//   ....[18]....
        /*02d8*/ 	.word	0xffffffff


	//   ....[19]....
        /*02dc*/ 	.word	0xffffffff


	//   ....[20]....
        /*02e0*/ 	.word	0xffffffff


	//   ....[21]....
        /*02e4*/ 	.word	0xffffffff


	//   ....[22]....
        /*02e8*/ 	.word	0xffffffff


	//   ....[23]....
        /*02ec*/ 	.word	0xffffffff


	//   ....[24]....
        /*02f0*/ 	.word	0xffffffff


	//   ....[25]....
        /*02f4*/ 	.word	0xffffffff


	//   ....[26]....
        /*02f8*/ 	.word	0xffffffff


	//   ....[27]....
        /*02fc*/ 	.word	0xffffffff


	//   ....[28]....
        /*0300*/ 	.word	0xffffffff


	//   ....[29]....
        /*0304*/ 	.word	0xffffffff


	//   ....[30]....
        /*0308*/ 	.word	0xffffffff


	//   ....[31]....
        /*030c*/ 	.word	0xffffffff


	//   ....[32]....
        /*0310*/ 	.word	0xffffffff


	//   ....[33]....
        /*0314*/ 	.word	0xffffffff


	//   ....[34]....
        /*0318*/ 	.word	0xffffffff


	//   ....[35]....
        /*031c*/ 	.word	0xffffffff


	//   ....[36]....
        /*0320*/ 	.word	0xffffffff


	//   ....[37]....
        /*0324*/ 	.word	0xffffffff


	//   ....[38]....
        /*0328*/ 	.word	0xffffffff


	//   ....[39]....
        /*032c*/ 	.word	0xffffffff


	//   ....[40]....
        /*0330*/ 	.word	0xffffffff


	//   ....[41]....
        /*0334*/ 	.word	0xffffffff


	//   ....[42]....
        /*0338*/ 	.word	0xffffffff


	//   ....[43]....
        /*033c*/ 	.word	0xffffffff


	//   ....[44]....
        /*0340*/ 	.word	0xffffffff


	//   ....[45]....
        /*0344*/ 	.word	0xffffffff


	//   ....[46]....
        /*0348*/ 	.word	0xffffffff


	//   ....[47]....
        /*034c*/ 	.word	0xffffffff


	//   ....[48]....
        /*0350*/ 	.word	0xffffffff


	//   ....[49]....
        /*0354*/ 	.word	0xffffffff


	//   ....[50]....
        /*0358*/ 	.word	0xffffffff


	//   ....[51]....
        /*035c*/ 	.word	0xffffffff


	//   ....[52]....
        /*0360*/ 	.word	0xffffffff


	//   ....[53]....
        /*0364*/ 	.word	0xffffffff


	//   ....[54]....
        /*0368*/ 	.word	0xffffffff


	//   ....[55]....
        /*036c*/ 	.word	0xffffffff


	//   ....[56]....
        /*0370*/ 	.word	0xffffffff


	//   ....[57]....
        /*0374*/ 	.word	0xffffffff


	//   ....[58]....
        /*0378*/ 	.word	0xffffffff


	//   ....[59]....
        /*037c*/ 	.word	0xffffffff


	//   ....[60]....
        /*0380*/ 	.word	0xffffffff


	//   ....[61]....
        /*0384*/ 	.word	0xffffffff


	//   ....[62]....
        /*0388*/ 	.word	0xffffffff


	//   ....[63]....
        /*038c*/ 	.word	0xffffffff


	//   ....[64]....
        /*0390*/ 	.word	0xffffffff


	//   ....[65]....
        /*0394*/ 	.word	0xffffffff


	//   ....[66]....
        /*0398*/ 	.word	0xffffffff


	//   ....[67]....
        /*039c*/ 	.word	0xffffffff


	//   ....[68]....
        /*03a0*/ 	.word	0xffffffff


	//   ....[69]....
        /*03a4*/ 	.word	0xffffffff


	//   ....[70]....
        /*03a8*/ 	.word	0xffffffff


	//   ....[71]....
        /*03ac*/ 	.word	0xffffffff


	//   ....[72]....
        /*03b0*/ 	.word	0xffffffff


	//   ....[73]....
        /*03b4*/ 	.word	0xffffffff


	//   ....[74]....
        /*03b8*/ 	.word	0xffffffff


	//   ....[75]....
        /*03bc*/ 	.word	0xffffffff


	//   ....[76]....
        /*03c0*/ 	.word	0xffffffff


	//   ....[77]....
        /*03c4*/ 	.word	0xffffffff


	//   ....[78]....
        /*03c8*/ 	.word	0xffffffff


	//   ....[79]....
        /*03cc*/ 	.word	0xffffffff


	//   ....[80]....
        /*03d0*/ 	.word	0xffffffff


	//   ....[81]....
        /*03d4*/ 	.word	0xffffffff


	//   ....[82]....
        /*03d8*/ 	.word	0xffffffff


	//   ....[83]....
        /*03dc*/ 	.word	0xffffffff


	//   ....[84]....
        /*03e0*/ 	.word	0xffffffff


	//   ....[85]....
        /*03e4*/ 	.word	0xffffffff


	//   ....[86]....
        /*03e8*/ 	.word	0xffffffff


	//   ....[87]....
        /*03ec*/ 	.word	0xffffffff


	//   ....[88]....
        /*03f0*/ 	.word	0xffffffff


	//   ....[89]....
        /*03f4*/ 	.word	0xffffffff


	//   ....[90]....
        /*03f8*/ 	.word	0xffffffff


	//   ....[91]....
        /*03fc*/ 	.word	0xffffffff


	//   ....[92]....
        /*0400*/ 	.word	0xffffffff


	//   ....[93]....
        /*0404*/ 	.word	0xffffffff


	//   ....[94]....
        /*0408*/ 	.word	0xffffffff


	//   ....[95]....
        /*040c*/ 	.word	0xffffffff


	//   ....[96]....
        /*0410*/ 	.word	0xffffffff


	//   ....[97]....
        /*0414*/ 	.word	0xffffffff


	//   ....[98]....
        /*0418*/ 	.word	0xffffffff


	//   ....[99]....
        /*041c*/ 	.word	0xffffffff


	//   ....[100]....
        /*0420*/ 	.word	0xffffffff


	//   ....[101]....
        /*0424*/ 	.word	0xffffffff


	//   ....[102]....
        /*0428*/ 	.word	0xffffffff


	//   ....[103]....
        /*042c*/ 	.word	0xffffffff


	//   ....[104]....
        /*0430*/ 	.word	0xffffffff


	//   ....[105]....
        /*0434*/ 	.word	0xffffffff


	//   ....[106]....
        /*0438*/ 	.word	0xffffffff


	//   ....[107]....
        /*043c*/ 	.word	0xffffffff


	//   ....[108]....
        /*0440*/ 	.word	0xffffffff


	//   ....[109]....
        /*0444*/ 	.word	0xffffffff


	//   ....[110]....
        /*0448*/ 	.word	0xffffffff


	//   ....[111]....
        /*044c*/ 	.word	0xffffffff


	//   ....[112]....
        /*0450*/ 	.word	0xffffffff


	//   ....[113]....
        /*0454*/ 	.word	0xffffffff


	//   ....[114]....
        /*0458*/ 	.word	0xffffffff


	//   ....[115]....
        /*045c*/ 	.word	0xffffffff


	//   ....[116]....
        /*0460*/ 	.word	0xffffffff


	//   ....[117]....
        /*0464*/ 	.word	0xffffffff


	//   ....[118]....
        /*0468*/ 	.word	0xffffffff


	//   ....[119]....
        /*046c*/ 	.word	0xffffffff


	//   ....[120]....
        /*0470*/ 	.word	0xffffffff


	//   ....[121]....
        /*0474*/ 	.word	0xffffffff


	//   ....[122]....
        /*0478*/ 	.word	0xffffffff


	//   ....[123]....
        /*047c*/ 	.word	0xffffffff


	//   ....[124]....
        /*0480*/ 	.word	0xffffffff


	//   ....[125]....
        /*0484*/ 	.word	0xffffffff


	//   ....[126]....
        /*0488*/ 	.word	0xffffffff


	//   ....[127]....
        /*048c*/ 	.word	0xffffffff


	//   ....[128]....
        /*0490*/ 	.word	0xffffffff


	//   ....[129]....
        /*0494*/ 	.word	0xffffffff


	//   ....[130]....
        /*0498*/ 	.word	0xffffffff


	//   ....[131]....
        /*049c*/ 	.word	0xffffffff


	//   ....[132]....
        /*04a0*/ 	.word	0xffffffff


	//   ....[133]....
        /*04a4*/ 	.word	0xffffffff


	//   ....[134]....
        /*04a8*/ 	.word	0xffffffff


	//   ....[135]....
        /*04ac*/ 	.word	0xffffffff


	//   ....[136]....
        /*04b0*/ 	.word	0xffffffff


	//   ....[137]....
        /*04b4*/ 	.word	0xffffffff


	//   ....[138]....
        /*04b8*/ 	.word	0xffffffff


	//   ....[139]....
        /*04bc*/ 	.word	0xffffffff


	//   ....[140]....
        /*04c0*/ 	.word	0xffffffff


	//   ....[141]....
        /*04c4*/ 	.word	0xffffffff


	//   ....[142]....
        /*04c8*/ 	.word	0xffffffff


	//   ....[143]....
        /*04cc*/ 	.word	0xffffffff


	//   ....[144]....
        /*04d0*/ 	.word	0xffffffff


	//   ....[145]....
        /*04d4*/ 	.word	0xffffffff


	//   ....[146]....
        /*04d8*/ 	.word	0xffffffff


	//   ....[147]....
        /*04dc*/ 	.word	0xffffffff


	//   ....[148]....
        /*04e0*/ 	.word	0xffffffff


	//   ....[149]....
        /*04e4*/ 	.word	0xffffffff


	//   ....[150]....
        /*04e8*/ 	.word	0xffffffff


	//   ....[151]....
        /*04ec*/ 	.word	0xffffffff


	//   ....[152]....
        /*04f0*/ 	.word	0xffffffff


	//   ....[153]....
        /*04f4*/ 	.word	0xffffffff


	//   ....[154]....
        /*04f8*/ 	.word	0xffffffff


	//   ....[155]....
        /*04fc*/ 	.word	0xffffffff


	//   ....[156]....
        /*0500*/ 	.word	0xffffffff


	//   ....[157]....
        /*0504*/ 	.word	0xffffffff


	//   ....[158]....
        /*0508*/ 	.word	0xffffffff


	//   ....[159]....
        /*050c*/ 	.word	0xffffffff


	//   ....[160]....
        /*0510*/ 	.word	0xffffffff


	//   ....[161]....
        /*0514*/ 	.word	0xffffffff


	//   ....[162]....
        /*0518*/ 	.word	0xffffffff


	//   ....[163]....
        /*051c*/ 	.word	0xffffffff


	//   ....[164]....
        /*0520*/ 	.word	0xffffffff


	//   ....[165]....
        /*0524*/ 	.word	0xffffffff


	//   ....[166]....
        /*0528*/ 	.word	0xffffffff


	//   ....[167]....
        /*052c*/ 	.word	0xffffffff


	//   ....[168]....
        /*0530*/ 	.word	0xffffffff


	//   ....[169]....
        /*0534*/ 	.word	0xffffffff


	//   ....[170]....
        /*0538*/ 	.word	0xffffffff


	//   ....[171]....
        /*053c*/ 	.word	0xffffffff


	//   ....[172]....
        /*0540*/ 	.word	0xffffffff


	//   ....[173]....
        /*0544*/ 	.word	0xffffffff


	//   ....[174]....
        /*0548*/ 	.word	0xffffffff


	//   ....[175]....
        /*054c*/ 	.word	0xffffffff


	//   ....[176]....
        /*0550*/ 	.word	0xffffffff


	//   ....[177]....
        /*0554*/ 	.word	0xffffffff


	//   ....[178]....
        /*0558*/ 	.word	0xffffffff


	//   ....[179]....
        /*055c*/ 	.word	0xffffffff


	//   ....[180]....
        /*0560*/ 	.word	0xffffffff


	//   ....[181]....
        /*0564*/ 	.word	0xffffffff


	//   ....[182]....
        /*0568*/ 	.word	0xffffffff


	//   ....[183]....
        /*056c*/ 	.word	0xffffffff


	//   ....[184]....
        /*0570*/ 	.word	0xffffffff


	//   ....[185]....
        /*0574*/ 	.word	0xffffffff


	//   ....[186]....
        /*0578*/ 	.word	0xffffffff


	//   ....[187]....
        /*057c*/ 	.word	0xffffffff


	//   ....[188]....
        /*0580*/ 	.word	0xffffffff


	//   ....[189]....
        /*0584*/ 	.word	0xffffffff


	//   ....[190]....
        /*0588*/ 	.word	0xffffffff


	//   ....[191]....
        /*058c*/ 	.word	0xffffffff


	//   ....[192]....
        /*0590*/ 	.word	0xffffffff


	//   ....[193]....
        /*0594*/ 	.word	0xffffffff


	//   ....[194]....
        /*0598*/ 	.word	0xffffffff


	//   ....[195]....
        /*059c*/ 	.word	0xffffffff


	//   ....[196]....
        /*05a0*/ 	.word	0xffffffff


	//   ....[197]....
        /*05a4*/ 	.word	0xffffffff


	//   ....[198]....
        /*05a8*/ 	.word	0xffffffff


	//   ....[199]....
        /*05ac*/ 	.word	0xffffffff


	//   ....[200]....
        /*05b0*/ 	.word	0xffffffff


	//   ....[201]....
        /*05b4*/ 	.word	0xffffffff


	//   ....[202]....
        /*05b8*/ 	.word	0xffffffff


	//   ....[203]....
        /*05bc*/ 	.word	0xffffffff


	//   ....[204]....
        /*05c0*/ 	.word	0xffffffff


	//   ....[205]....
        /*05c4*/ 	.word	0xffffffff


	//   ....[206]....
        /*05c8*/ 	.word	0xffffffff


	//   ....[207]....
        /*05cc*/ 	.word	0xffffffff


	//   ....[208]....
        /*05d0*/ 	.word	0xffffffff


	//   ....[209]....
        /*05d4*/ 	.word	0xffffffff


	//   ....[210]....
        /*05d8*/ 	.word	0xffffffff


	//   ....[211]....
        /*05dc*/ 	.word	0xffffffff


	//   ....[212]....
        /*05e0*/ 	.word	0xffffffff


	//   ....[213]....
        /*05e4*/ 	.word	0xffffffff


	//   ....[214]....
        /*05e8*/ 	.word	0xffffffff


	//   ....[215]....
        /*05ec*/ 	.word	0xffffffff


	//   ....[216]....
        /*05f0*/ 	.word	0xffffffff


	//   ....[217]....
        /*05f4*/ 	.word	0xffffffff


	//   ....[218]....
        /*05f8*/ 	.word	0xffffffff


	//   ....[219]....
        /*05fc*/ 	.word	0xffffffff


	//   ....[220]....
        /*0600*/ 	.word	0xffffffff


	//   ....[221]....
        /*0604*/ 	.word	0xffffffff


	//   ....[222]....
        /*0608*/ 	.word	0xffffffff


	//   ....[223]....
        /*060c*/ 	.word	0xffffffff


	//   ....[224]....
        /*0610*/ 	.word	0xffffffff


	//   ....[225]....
        /*0614*/ 	.word	0xffffffff


	//   ....[226]....
        /*0618*/ 	.word	0xffffffff


	//   ....[227]....
        /*061c*/ 	.word	0xffffffff


	//   ....[228]....
        /*0620*/ 	.word	0xffffffff


	//   ....[229]....
        /*0624*/ 	.word	0xffffffff


	//   ....[230]....
        /*0628*/ 	.word	0xffffffff


	//   ....[231]....
        /*062c*/ 	.word	0xffffffff


	//   ....[232]....
        /*0630*/ 	.word	0xffffffff


	//   ....[233]....
        /*0634*/ 	.word	0xffffffff


	//   ....[234]....
        /*0638*/ 	.word	0xffffffff


	//   ....[235]....
        /*063c*/ 	.word	0xffffffff


	//   ....[236]....
        /*0640*/ 	.word	0xffffffff


	//   ....[237]....
        /*0644*/ 	.word	0xffffffff


	//   ....[238]....
        /*0648*/ 	.word	0xffffffff


	//   ....[239]....
        /*064c*/ 	.word	0xffffffff


	//   ....[240]....
        /*0650*/ 	.word	0xffffffff


	//   ....[241]....
        /*0654*/ 	.word	0xffffffff


	//   ....[242]....
        /*0658*/ 	.word	0xffffffff


	//   ....[243]....
        /*065c*/ 	.word	0xffffffff


	//   ....[244]....
        /*0660*/ 	.word	0xffffffff


	//   ....[245]....
        /*0664*/ 	.word	0xffffffff


	//   ....[246]....
        /*0668*/ 	.word	0xffffffff


	//   ....[247]....
        /*066c*/ 	.word	0xffffffff


	//   ....[248]....
        /*0670*/ 	.word	0xffffffff


	//   ....[249]....
        /*0674*/ 	.word	0xffffffff


	//   ....[250]....
        /*0678*/ 	.word	0xffffffff


	//   ....[251]....
        /*067c*/ 	.word	0xffffffff


	//   ....[252]....
        /*0680*/ 	.word	0xffffffff


	//   ....[253]....
        /*0684*/ 	.word	0xffffffff


	//   ....[254]....
        /*0688*/ 	.word	0xffffffff


	//   ....[255]....
        /*068c*/ 	.word	0xffffffff


	//   ....[0]....
        /*0690*/ 	.word	0xffffffff


	//   ....[1]....
        /*0694*/ 	.word	0xffffffff


	//   ....[2]....
        /*0698*/ 	.word	0xffffffff


	//----- nvinfo : EIATTR_COOP_GROUP_INSTR_OFFSETS
	.align		4
.L_440:
        /*069c*/ 	.byte	0x04, 0x28
        /*069e*/ 	.short	(.L_442 - .L_441)


	//   ....[0]....
.L_441:
        /*06a0*/ 	.word	0x000000a0


	//   ....[1]....
        /*06a4*/ 	.word	0x00002c80


	//   ....[2]....
        /*06a8*/ 	.word	0x00002cd0


	//   ....[3]....
        /*06ac*/ 	.word	0x000034c0


	//   ....[4]....
        /*06b0*/ 	.word	0x000034e0


	//   ....[5]....
        /*06b4*/ 	.word	0x00003c50


	//   ....[6]....
        /*06b8*/ 	.word	0x00003c70


	//   ....[7]....
        /*06bc*/ 	.word	0x000043e0


	//   ....[8]....
        /*06c0*/ 	.word	0x000043f0


	//   ....[9]....
        /*06c4*/ 	.word	0x00004ca0


	//   ....[10]....
        /*06c8*/ 	.word	0x00004cf0


	//   ....[11]....
        /*06cc*/ 	.word	0x000059f0


	//   ....[12]....
        /*06d0*/ 	.word	0x00005a20


	//   ....[13]....
        /*06d4*/ 	.word	0x00006160


	//   ....[14]....
        /*06d8*/ 	.word	0x00006190


	//   ....[15]....
        /*06dc*/ 	.word	0x000068d0


	//   ....[16]....
        /*06e0*/ 	.word	0x000068f0


	//   ....[17]....
        /*06e4*/ 	.word	0x00007050


	//   ....[18]....
        /*06e8*/ 	.word	0x00007080


	//   ....[19]....
        /*06ec*/ 	.word	0x000071c0


	//   ....[20]....
        /*06f0*/ 	.word	0x000071f0


	//   ....[21]....
        /*06f4*/ 	.word	0x000072e0


	//   ....[22]....
        /*06f8*/ 	.word	0x00007310


	//   ....[23]....
        /*06fc*/ 	.word	0x00007400


	//   ....[24]....
        /*0700*/ 	.word	0x00007420


	//   ....[25]....
        /*0704*/ 	.word	0x00007c80


	//   ....[26]....
        /*0708*/ 	.word	0x00007ca0


	//   ....[27]....
        /*070c*/ 	.word	0x00007d90


	//   ....[28]....
        /*0710*/ 	.word	0x00007dc0


	//   ....[29]....
        /*0714*/ 	.word	0x00007eb0


	//   ....[30]....
        /*0718*/ 	.word	0x00007ee0


	//   ....[31]....
        /*071c*/ 	.word	0x00007fd0


	//   ....[32]....
        /*0720*/ 	.word	0x00008000


	//   ....[33]....
        /*0724*/ 	.word	0x00008ba0


	//   ....[34]....
        /*0728*/ 	.word	0x00008be0


	//   ....[35]....
        /*072c*/ 	.word	0x00008db0


	//   ....[36]....
        /*0730*/ 	.word	0x00008de0


	//   ....[37]....
        /*0734*/ 	.word	0x00008e70


	//   ....[38]....
        /*0738*/ 	.word	0x00008ea0


	//   ....[39]....
        /*073c*/ 	.word	0x00008f30


	//   ....[40]....
        /*0740*/ 	.word	0x00008f60


	//   ....[41]....
        /*0744*/ 	.word	0x00008ff0


	//   ....[42]....
        /*0748*/ 	.word	0x00009020


	//   ....[43]....
        /*074c*/ 	.word	0x000090b0


	//   ....[44]....
        /*0750*/ 	.word	0x000090e0


	//   ....[45]....
        /*0754*/ 	.word	0x00009170


	//   ....[46]....
        /*0758*/ 	.word	0x000091a0


	//   ....[47]....
        /*075c*/ 	.word	0x00009220


	//   ....[48]....
        /*0760*/ 	.word	0x00009260


	//   ....[49]....
        /*0764*/ 	.word	0x000096d0


	//   ....[50]....
        /*0768*/ 	.word	0x000096f0


	//   ....[51]....
        /*076c*/ 	.word	0x00009700


	//   ....[52]....
        /*0770*/ 	.word	0x00009710


	//   ....[53]....
        /*0774*/ 	.word	0x00009730


	//   ....[54]....
        /*0778*/ 	.word	0x00009740


	//   ....[55]....
        /*077c*/ 	.word	0x00009750


	//   ....[56]....
        /*0780*/ 	.word	0x00009770


	//   ....[57]....
        /*0784*/ 	.word	0x000097a0


	//   ....[58]....
        /*0788*/ 	.word	0x000097c0


	//   ....[59]....
        /*078c*/ 	.word	0x000097d0


	//   ....[60]....
        /*0790*/ 	.word	0x00009820


	//   ....[61]....
        /*0794*/ 	.word	0x00009850


	//   ....[62]....
        /*0798*/ 	.word	0x00009890


	//   ....[63]....
        /*079c*/ 	.word	0x00009cf0


	//   ....[64]....
        /*07a0*/ 	.word	0x00009d10


	//   ....[65]....
        /*07a4*/ 	.word	0x00009d20


	//   ....[66]....
        /*07a8*/ 	.word	0x00009d30


	//   ....[67]....
        /*07ac*/ 	.word	0x00009ea0


	//   ....[68]....
        /*07b0*/ 	.word	0x00009f60


	//   ....[69]....
        /*07b4*/ 	.word	0x00009fa0


	//   ....[70]....
        /*07b8*/ 	.word	0x00009fe0


	//   ....[71]....
        /*07bc*/ 	.word	0x0000a180


	//   ....[72]....
        /*07c0*/ 	.word	0x0000a240


	//   ....[73]....
        /*07c4*/ 	.word	0x0000a280


	//   ....[74]....
        /*07c8*/ 	.word	0x0000a2c0


	//   ....[75]....
        /*07cc*/ 	.word	0x0000a480


	//   ....[76]....
        /*07d0*/ 	.word	0x0000a540


	//   ....[77]....
        /*07d4*/ 	.word	0x0000a580


	//   ....[78]....
        /*07d8*/ 	.word	0x0000a5c0


	//   ....[79]....
        /*07dc*/ 	.word	0x0000c290


	//   ....[80]....
        /*07e0*/ 	.word	0x0000c2b0


	//   ....[81]....
        /*07e4*/ 	.word	0x0000c2e0


	//   ....[82]....
        /*07e8*/ 	.word	0x0000c2f0


	//   ....[83]....
        /*07ec*/ 	.word	0x0000c3d0


	//   ....[84]....
        /*07f0*/ 	.word	0x0000c410


	//   ....[85]....
        /*07f4*/ 	.word	0x0000c430


	//   ....[86]....
        /*07f8*/ 	.word	0x0000c440


	//   ....[87]....
        /*07fc*/ 	.word	0x0000c630


	//   ....[88]....
        /*0800*/ 	.word	0x0000c670


	//   ....[89]....
        /*0804*/ 	.word	0x0000c690


	//   ....[90]....
        /*0808*/ 	.word	0x0000c6a0


	//   ....[91]....
        /*080c*/ 	.word	0x0000c820


	//   ....[92]....
        /*0810*/ 	.word	0x0000c860


	//   ....[93]....
        /*0814*/ 	.word	0x0000c8a0


	//   ....[94]....
        /*0818*/ 	.word	0x0000c8c0


	//   ....[95]....
        /*081c*/ 	.word	0x0000e9a0


	//   ....[96]....
        /*0820*/ 	.word	0x0000e9b0


	//   ....[97]....
        /*0824*/ 	.word	0x0000e9d0


	//   ....[98]....
        /*0828*/ 	.word	0x0000eb10


	//   ....[99]....
        /*082c*/ 	.word	0x0000eb20


	//   ....[100]....
        /*0830*/ 	.word	0x0000eb40


	//   ....[101]....
        /*0834*/ 	.word	0x0000eba0


	//   ....[102]....
        /*0838*/ 	.word	0x0000ebc0


	//   ....[103]....
        /*083c*/ 	.word	0x0000ec70


	//   ....[104]....
        /*0840*/ 	.word	0x0000ec80


	//   ....[105]....
        /*0844*/ 	.word	0x0000ecc0


	//   ....[106]....
        /*0848*/ 	.word	0x0000ecd0


	//   ....[107]....
        /*084c*/ 	.word	0x0000ed00


	//   ....[108]....
        /*0850*/ 	.word	0x0000eda0


	//   ....[109]....
        /*0854*/ 	.word	0x0000f780


	//   ....[110]....
        /*0858*/ 	.word	0x0000f7a0


	//   ....[111]....
        /*085c*/ 	.word	0x0000f7b0


	//   ....[112]....
        /*0860*/ 	.word	0x0000f7c0


	//   ....[113]....
        /*0864*/ 	.word	0x0000f7d0


	//   ....[114]....
        /*0868*/ 	.word	0x0000f7e0


	//   ....[115]....
        /*086c*/ 	.word	0x0000f7f0


	//   ....[116]....
        /*0870*/ 	.word	0x0000f800


	//   ....[117]....
        /*0874*/ 	.word	0x0000f820


	//   ....[118]....
        /*0878*/ 	.word	0x0000f840


	//   ....[119]....
        /*087c*/ 	.word	0x0000f860


	//   ....[120]....
        /*0880*/ 	.word	0x0000f890


	//   ....[121]....
        /*0884*/ 	.word	0x0000f8b0


	//   ....[122]....
        /*0888*/ 	.word	0x0000f8d0


	//   ....[123]....
        /*088c*/ 	.word	0x0000fc10


	//   ....[124]....
        /*0890*/ 	.word	0x0000fc20


	//   ....[125]....
        /*0894*/ 	.word	0x0000fc30


	//   ....[126]....
        /*0898*/ 	.word	0x0000fc40


	//   ....[127]....
        /*089c*/ 	.word	0x00010dc0


	//   ....[128]....
        /*08a0*/ 	.word	0x00010f60


	//   ....[129]....
        /*08a4*/ 	.word	0x00011040


	//   ....[130]....
        /*08a8*/ 	.word	0x00011080


	//   ....[131]....
        /*08ac*/ 	.word	0x00011140


	//   ....[132]....
        /*08b0*/ 	.word	0x00011240


	//   ....[133]....
        /*08b4*/ 	.word	0x000113b0


	//   ....[134]....
        /*08b8*/ 	.word	0x000114e0


	//   ....[135]....
        /*08bc*/ 	.word	0x00014320


	//   ....[136]....
        /*08c0*/ 	.word	0x00014340


	//   ....[137]....
        /*08c4*/ 	.word	0x00014350


	//   ....[138]....
        /*08c8*/ 	.word	0x00014360


	//   ....[139]....
        /*08cc*/ 	.word	0x00014370


	//   ....[140]....
        /*08d0*/ 	.word	0x00014380


	//   ....[141]....
        /*08d4*/ 	.word	0x00014390


	//   ....[142]....
        /*08d8*/ 	.word	0x000143b0


	//   ....[143]....
        /*08dc*/ 	.word	0x000143d0


	//   ....[144]....
        /*08e0*/ 	.word	0x000143f0


	//   ....[145]....
        /*08e4*/ 	.word	0x00014410


	//   ....[146]....
        /*08e8*/ 	.word	0x00014420


	//   ....[147]....
        /*08ec*/ 	.word	0x00014430


	//   ....[148]....
        /*08f0*/ 	.word	0x00014440


	//   ....[149]....
        /*08f4*/ 	.word	0x00014ff0


	//   ....[150]....
        /*08f8*/ 	.word	0x00015010


	//   ....[151]....
        /*08fc*/ 	.word	0x00015020


	//   ....[152]....
        /*0900*/ 	.word	0x00015030


	//   ....[153]....
        /*0904*/ 	.word	0x00015040


	//   ....[154]....
        /*0908*/ 	.word	0x00015050


	//   ....[155]....
        /*090c*/ 	.word	0x00015060


	//   ....[156]....
        /*0910*/ 	.word	0x00015080


	//   ....[157]....
        /*0914*/ 	.word	0x00015090


	//   ....[158]....
        /*0918*/ 	.word	0x000150b0


	//   ....[159]....
        /*091c*/ 	.word	0x00015100


	//   ....[160]....
        /*0920*/ 	.word	0x00015140


	//   ....[161]....
        /*0924*/ 	.word	0x00015160


	//   ....[162]....
        /*0928*/ 	.word	0x00015170


	//   ....[163]....
        /*092c*/ 	.word	0x00015370


	//   ....[164]....
        /*0930*/ 	.word	0x00015380


	//   ....[165]....
        /*0934*/ 	.word	0x00015390


	//   ....[166]....
        /*0938*/ 	.word	0x000153a0


	//   ....[167]....
        /*093c*/ 	.word	0x00016260


	//   ....[168]....
        /*0940*/ 	.word	0x000164b0


	//   ....[169]....
        /*0944*/ 	.word	0x00016720


	//   ....[170]....
        /*0948*/ 	.word	0x00016870


	//   ....[171]....
        /*094c*/ 	.word	0x00016a70


	//   ....[172]....
        /*0950*/ 	.word	0x00016af0


	//   ....[173]....
        /*0954*/ 	.word	0x00016b40


	//   ....[174]....
        /*0958*/ 	.word	0x00016c20


	//   ....[175]....
        /*095c*/ 	.word	0x000199a0


	//   ....[176]....
        /*0960*/ 	.word	0x000199c0


	//   ....[177]....
        /*0964*/ 	.word	0x000199d0


	//   ....[178]....
        /*0968*/ 	.word	0x000199e0


	//   ....[179]....
        /*096c*/ 	.word	0x000199f0


	//   ....[180]....
        /*0970*/ 	.word	0x00019a00


	//   ....[181]....
        /*0974*/ 	.word	0x00019a10


	//   ....[182]....
        /*0978*/ 	.word	0x00019a30


	//   ....[183]....
        /*097c*/ 	.word	0x00019a40


	//   ....[184]....
        /*0980*/ 	.word	0x00019a60


	//   ....[185]....
        /*0984*/ 	.word	0x00019a80


	//   ....[186]....
        /*0988*/ 	.word	0x00019af0


	//   ....[187]....
        /*098c*/ 	.word	0x00019b10


	//   ....[188]....
        /*0990*/ 	.word	0x00019b30


	//   ....[189]....
        /*0994*/ 	.word	0x00019f40


	//   ....[190]....
        /*0998*/ 	.word	0x00019f70


	//   ....[191]....
        /*099c*/ 	.word	0x00019f80


	//   ....[192]....
        /*09a0*/ 	.word	0x00019fa0


	//   ....[193]....
        /*09a4*/ 	.word	0x00019fc0


	//   ....[194]....
        /*09a8*/ 	.word	0x00019ff0


	//   ....[195]....
        /*09ac*/ 	.word	0x0001a010


	//   ....[196]....
        /*09b0*/ 	.word	0x0001a030


	//   ....[197]....
        /*09b4*/ 	.word	0x0001a060


	//   ....[198]....
        /*09b8*/ 	.word	0x0001a080


	//   ....[199]....
        /*09bc*/ 	.word	0x0001a0a0


	//   ....[200]....
        /*09c0*/ 	.word	0x0001a0e0


	//   ....[201]....
        /*09c4*/ 	.word	0x0001a190


	//   ....[202]....
        /*09c8*/ 	.word	0x0001a1b0


	//   ....[203]....
        /*09cc*/ 	.word	0x0001ae00


	//   ....[204]....
        /*09d0*/ 	.word	0x0001ae80


	//   ....[205]....
        /*09d4*/ 	.word	0x0001af80


	//   ....[206]....
        /*09d8*/ 	.word	0x0001afe0


	//   ....[207]....
        /*09dc*/ 	.word	0x0001b010


	//   ....[208]....
        /*09e0*/ 	.word	0x0001b0c0


	//   ....[209]....
        /*09e4*/ 	.word	0x0001b340


	//   ....[210]....
        /*09e8*/ 	.word	0x0001b670


	//   ....[211]....
        /*09ec*/ 	.word	0x0001da70


	//   ....[212]....
        /*09f0*/ 	.word	0x0001da80


	//   ....[213]....
        /*09f4*/ 	.word	0x0001da90


	//   ....[214]....
        /*09f8*/ 	.word	0x0001dab0


	//   ....[215]....
        /*09fc*/ 	.word	0x0001dad0


	//   ....[216]....
        /*0a00*/ 	.word	0x0001dae0


	//   ....[217]....
        /*0a04*/ 	.word	0x0001db10


	//   ....[218]....
        /*0a08*/ 	.word	0x0001db40


	//   ....[219]....
        /*0a0c*/ 	.word	0x0001ef70


	//   ....[220]....
        /*0a10*/ 	.word	0x0001efa0


	//   ....[221]....
        /*0a14*/ 	.word	0x0001eff0


	//   ....[222]....
        /*0a18*/ 	.word	0x0001f020


	//   ....[223]....
        /*0a1c*/ 	.word	0x0001f050


	//   ....[224]....
        /*0a20*/ 	.word	0x0001f090


	//   ....[225]....
        /*0a24*/ 	.word	0x0001f0c0


	//   ....[226]....
        /*0a28*/ 	.word	0x0001f100


	//   ....[227]....
        /*0a2c*/ 	.word	0x0001f160


	//   ....[228]....
        /*0a30*/ 	.word	0x0001f170


	//   ....[229]....
        /*0a34*/ 	.word	0x0001f180


	//   ....[230]....
        /*0a38*/ 	.word	0x0001f1b0


	//   ....[231]....
        /*0a3c*/ 	.word	0x0001f1f0


	//   ....[232]....
        /*0a40*/ 	.word	0x0001f210


	//   ....[233]....
        /*0a44*/ 	.word	0x0001f240


	//   ....[234]....
        /*0a48*/ 	.word	0x0001f280


	//   ....[235]....
        /*0a4c*/ 	.word	0x0001f2d0


	//   ....[236]....
        /*0a50*/ 	.word	0x0001f390


	//   ....[237]....
        /*0a54*/ 	.word	0x0001f3b0


	//   ....[238]....
        /*0a58*/ 	.word	0x0001f400


	//   ....[239]....
        /*0a5c*/ 	.word	0x0001f420


	//   ....[240]....
        /*0a60*/ 	.word	0x0001f450


	//   ....[241]....
        /*0a64*/ 	.word	0x0001f480


	//   ....[242]....
        /*0a68*/ 	.word	0x0001f520


	//   ....[243]....
        /*0a6c*/ 	.word	0x0001fdb0


	//   ....[244]....
        /*0a70*/ 	.word	0x0001fde0


	//   ....[245]....
        /*0a74*/ 	.word	0x0001fe10


	//   ....[246]....
        /*0a78*/ 	.word	0x0001fe40


	//   ....[247]....
        /*0a7c*/ 	.word	0x0001fe70


	//   ....[248]....
        /*0a80*/ 	.word	0x0001fea0


	//   ....[249]....
        /*0a84*/ 	.word	0x0001fed0


	//   ....[250]....
        /*0a88*/ 	.word	0x0001fef0


	//   ....[251]....
        /*0a8c*/ 	.word	0x0001ff10


	//   ....[252]....
        /*0a90*/ 	.word	0x0001ff30


	//   ....[253]....
        /*0a94*/ 	.word	0x0001ff40


	//   ....[254]....
        /*0a98*/ 	.word	0x0001ff50


	//   ....[255]....
        /*0a9c*/ 	.word	0x0001ff60


	//   ....[0]....
        /*0aa0*/ 	.word	0x0001ff70


	//   ....[1]....
        /*0aa4*/ 	.word	0x0001ff80


	//   ....[2]....
        /*0aa8*/ 	.word	0x0001ffb0


	//----- nvinfo : EIATTR_EXIT_INSTR_OFFSETS
	.align		4
.L_442:
        /*0aac*/ 	.byte	0x04, 0x1c
        /*0aae*/ 	.short	(.L_444 - .L_443)


	//   ....[0]....
.L_443:
        /*0ab0*/ 	.word	0x00000450


	//   ....[1]....
        /*0ab4*/ 	.word	0x0001f5c0


	//   ....[2]....
        /*0ab8*/ 	.word	0x0001f600


	//   ....[3]....
        /*0abc*/ 	.word	0x00020140


	//   ....[4]....
        /*0ac0*/ 	.word	0x00020180


	//----- nvinfo : EIATTR_CTAIDZ_USED
	.align		4
.L_444:
        /*0ac4*/ 	.byte	0x01, 0x04
	.zero		2


	//----- nvinfo : EIATTR_MAX_THREADS
	.align		4
        /*0ac8*/ 	.byte	0x04, 0x05
        /*0aca*/ 	.short	(.L_446 - .L_445)
.L_445:
        /*0acc*/ 	.word	0x00000080
        /*0ad0*/ 	.word	0x00000001
        /*0ad4*/ 	.word	0x00000001


	//----- nvinfo : EIATTR_CRS_STACK_SIZE
	.align		4
.L_446:
        /*0ad8*/ 	.byte	0x04, 0x1e
        /*0ada*/ 	.short	(.L_448 - .L_447)
.L_447:
        /*0adc*/ 	.word	0x00000000
.L_448:


//--------------------- .nv.callgraph             --------------------------
	.section	.nv.callgraph,"",@"SHT_CUDA_CALLGRAPH"
	.align	4
	.sectionentsize	8
	.align		4
        /*0000*/ 	.word	0x00000000
	.align		4
        /*0004*/ 	.word	0xffffffff
	.align		4
        /*0008*/ 	.word	0x00000000
	.align		4
        /*000c*/ 	.word	0xfffffffe
	.align		4
        /*0010*/ 	.word	0x00000000
	.align		4
        /*0014*/ 	.word	0xfffffffd
	.align		4
        /*0018*/ 	.word	0x00000000
	.align		4
        /*001c*/ 	.word	0xfffffffc


//--------------------- .nv.rel.action            --------------------------
	.section	.nv.rel.action,"",@"SHT_CUDA_RELOCINFO"
	.align	8
	.sectionentsize	8
        /*0000*/ 	.byte	0x73, 0x00, 0x00, 0x00, 0x00, 0x00, 0x00, 0x00, 0x00, 0x00, 0x00, 0x11, 0x25, 0x00, 0x05, 0x36


//--------------------- .nv.constant4             --------------------------
	.section	.nv.constant4,"a",@progbits
	.align	8
	.align		8
.nv.constant4:
        /*0000*/ 	.dword	_ZN82_INTERNAL_fdc0a450_46_flash_fwd_hdim64_fp16_paged_softcapall_sm80_cu_0106449f_35604cuda3std3__45__cpo5beginE
	.align		8
        /*0008*/ 	.dword	_ZN82_INTERNAL_fdc0a450_46_flash_fwd_hdim64_fp16_paged_softcapall_sm80_cu_0106449f_35604cuda3std3__45__cpo3endE
	.align		8
        /*0010*/ 	.dword	_ZN82_INTERNAL_fdc0a450_46_flash_fwd_hdim64_fp16_paged_softcapall_sm80_cu_0106449f_35604cuda3std3__45__cpo6cbeginE
	.align		8
        /*0018*/ 	.dword	_ZN82_INTERNAL_fdc0a450_46_flash_fwd_hdim64_fp16_paged_softcapall_sm80_cu_0106449f_35604cuda3std3__45__cpo4cendE
	.align		8
        /*0020*/ 	.dword	_ZN82_INTERNAL_fdc0a450_46_flash_fwd_hdim64_fp16_paged_softcapall_sm80_cu_0106449f_35604cuda3std3__484_GLOBAL__N__fdc0a450_46_flash_fwd_hdim64_fp16_paged_softcapall_sm80_cu_0106449f_35606ignoreE
	.align		8
        /*0028*/ 	.dword	_ZN82_INTERNAL_fdc0a450_46_flash_fwd_hdim64_fp16_paged_softcapall_sm80_cu_0106449f_35604cuda3std3__419piecewise_constructE
	.align		8
        /*0030*/ 	.dword	_ZN82_INTERNAL_fdc0a450_46_flash_fwd_hdim64_fp16_paged_softcapall_sm80_cu_0106449f_35604cuda3std3__48in_placeE
	.align		8
        /*0038*/ 	.dword	_ZN82_INTERNAL_fdc0a450_46_flash_fwd_hdim64_fp16_paged_softcapall_sm80_cu_0106449f_35604cuda3std6ranges3__45__cpo4swapE
	.align		8
        /*0040*/ 	.dword	_ZN82_INTERNAL_fdc0a450_46_flash_fwd_hdim64_fp16_paged_softcapall_sm80_cu_0106449f_35604cuda3std6ranges3__45__cpo9iter_moveE
	.align		8
        /*0048*/ 	.dword	_ZN82_INTERNAL_fdc0a450_46_flash_fwd_hdim64_fp16_paged_softcapall_sm80_cu_0106449f_35604cute7productE
	.align		8
        /*0050*/ 	.dword	_ZN82_INTERNAL_fdc0a450_46_flash_fwd_hdim64_fp16_paged_softcapall_sm80_cu_0106449f_35604cute1_E


//--------------------- .nv.constant0._ZN7cutlass13device_kernelIN5flash19enable_sm80_to_sm89INS1_16FlashAttnFwdSm80INS1_25CollectiveMainloopFwdSm80ILi4ELi1ELb0EN4cute5tupleIJNS5_1CILi128EEENS7_ILi112EEENS7_ILi64EEEEEELi64ENS_6half_tEfNS_4arch4Sm80ELb0ELb0ELb1ELb0ELb1ELb0ELb1ELb0EEENS1_21CollectiveEpilogueFwdINS6_IJS8_SA_S9_EEENS6_IJNS7_ILi1EEESI_SI_EEESC_SE_Li128ELb0ELb1ELb0ELb0EEENS1_19SingleTileSchedulerILb0ELb0ELb1ELi128EEEEEEEEEvNT_6ParamsE --------------------------
	.section	.nv.constant0._ZN7cutlass13device_kernelIN5flash19enable_sm80_to_sm89INS1_16FlashAttnFwdSm80INS1_25CollectiveMainloopFwdSm80ILi4ELi1ELb0EN4cute5tupleIJNS5_1CILi128EEENS7_ILi112EEENS7_ILi64EEEEEELi64ENS_6half_tEfNS_4arch4Sm80ELb0ELb0ELb1ELb0ELb1ELb0ELb1ELb0EEENS1_21CollectiveEpilogueFwdINS6_IJS8_SA_S9_EEENS6_IJNS7_ILi1EEESI_SI_EEESC_SE_Li128ELb0ELb1ELb0ELb0EEENS1_19SingleTileSchedulerILb0ELb0ELb1ELi128EEEEEEEEEvNT_6ParamsE,"a",@progbits
	.sectionflags	@""
	.align	4
.nv.constant0._ZN7cutlass13device_kernelIN5flash19enable_sm80_to_sm89INS1_16FlashAttnFwdSm80INS1_25CollectiveMainloopFwdSm80ILi4ELi1ELb0EN4cute5tupleIJNS5_1CILi128EEENS7_ILi112EEENS7_ILi64EEEEEELi64ENS_6half_tEfNS_4arch4Sm80ELb0ELb0ELb1ELb0ELb1ELb0ELb1ELb0EEENS1_21CollectiveEpilogueFwdINS6_IJS8_SA_S9_EEENS6_IJNS7_ILi1EEESI_SI_EEESC_SE_Li128ELb0ELb1ELb0ELb0EEENS1_19SingleTileSchedulerILb0ELb0ELb1ELi128EEEEEEEEEvNT_6ParamsE:
	.zero		1400


//--------------------- .nv.constant0._ZN7cutlass13device_kernelIN5flash19enable_sm80_to_sm89INS1_16FlashAttnFwdSm80INS1_25CollectiveMainloopFwdSm80ILi4ELi1ELb0EN4cute5tupleIJNS5_1CILi128EEENS7_ILi112EEENS7_ILi64EEEEEELi64ENS_6half_tEfNS_4arch4Sm80ELb0ELb0ELb1ELb1ELb1ELb0ELb1ELb0EEENS1_21CollectiveEpilogueFwdINS6_IJS8_SA_S9_EEENS6_IJNS7_ILi1EEESI_SI_EEESC_SE_Li128ELb1ELb1ELb0ELb0EEENS1_19SingleTileSchedulerILb1ELb0ELb1ELi128EEEEEEEEEvNT_6ParamsE --------------------------
	.section	.nv.constant0._ZN7cutlass13device_kernelIN5flash19enable_sm80_to_sm89INS1_16FlashAttnFwdSm80INS1_25CollectiveMainloopFwdSm80ILi4ELi1ELb0EN4cute5tupleIJNS5_1CILi128EEENS7_ILi112EEENS7_ILi64EEEEEELi64ENS_6half_tEfNS_4arch4Sm80ELb0ELb0ELb1ELb1ELb1ELb0ELb1ELb0EEENS1_21CollectiveEpilogueFwdINS6_IJS8_SA_S9_EEENS6_IJNS7_ILi1EEESI_SI_EEESC_SE_Li128ELb1ELb1ELb0ELb0EEENS1_19SingleTileSchedulerILb1ELb0ELb1ELi128EEEEEEEEEvNT_6ParamsE,"a",@progbits
	.sectionflags	@""
	.align	4
.nv.constant0._ZN7cutlass13device_kernelIN5flash19enable_sm80_to_sm89INS1_16FlashAttnFwdSm80INS1_25CollectiveMainloopFwdSm80ILi4ELi1ELb0EN4cute5tupleIJNS5_1CILi128EEENS7_ILi112EEENS7_ILi64EEEEEELi64ENS_6half_tEfNS_4arch4Sm80ELb0ELb0ELb1ELb1ELb1ELb0ELb1ELb0EEENS1_21CollectiveEpilogueFwdINS6_IJS8_SA_S9_EEENS6_IJNS7_ILi1EEESI_SI_EEESC_SE_Li128ELb1ELb1ELb0ELb0EEENS1_19SingleTileSchedulerILb1ELb0ELb1ELi128EEEEEEEEEvNT_6ParamsE:
	.zero		1400


//--------------------- .nv.constant0._ZN7cutlass13device_kernelIN5flash19enable_sm80_to_sm89INS1_16FlashAttnFwdSm80INS1_25CollectiveMainloopFwdSm80ILi4ELi1ELb0EN4cute5tupleIJNS5_1CILi128EEENS7_ILi112EEENS7_ILi64EEEEEELi64ENS_6half_tEfNS_4arch4Sm80ELb0ELb0ELb1ELb1ELb1ELb1ELb1ELb0EEENS1_21CollectiveEpilogueFwdINS6_IJS8_SA_S9_EEENS6_IJNS7_ILi1EEESI_SI_EEESC_SE_Li128ELb1ELb1ELb0ELb0EEENS1_19SingleTileSchedulerILb1ELb0ELb1ELi128EEEEEEEEEvNT_6ParamsE --------------------------
	.section	.nv.constant0._ZN7cutlass13device_kernelIN5flash19enable_sm80_to_sm89INS1_16FlashAttnFwdSm80INS1_25CollectiveMainloopFwdSm80ILi4ELi1ELb0EN4cute5tupleIJNS5_1CILi128EEENS7_ILi112EEENS7_ILi64EEEEEELi64ENS_6half_tEfNS_4arch4Sm80ELb0ELb0ELb1ELb1ELb1ELb1ELb1ELb0EEENS1_21CollectiveEpilogueFwdINS6_IJS8_SA_S9_EEENS6_IJNS7_ILi1EEESI_SI_EEESC_SE_Li128ELb1ELb1ELb0ELb0EEENS1_19SingleTileSchedulerILb1ELb0ELb1ELi128EEEEEEEEEvNT_6ParamsE,"a",@progbits
	.sectionflags	@""
	.align	4
.nv.constant0._ZN7cutlass13device_kernelIN5flash19enable_sm80_to_sm89INS1_16FlashAttnFwdSm80INS1_25CollectiveMainloopFwdSm80ILi4ELi1ELb0EN4cute5tupleIJNS5_1CILi128EEENS7_ILi112EEENS7_ILi64EEEEEELi64ENS_6half_tEfNS_4arch4Sm80ELb0ELb0ELb1ELb1ELb1ELb1ELb1ELb0EEENS1_21CollectiveEpilogueFwdINS6_IJS8_SA_S9_EEENS6_IJNS7_ILi1EEESI_SI_EEESC_SE_Li128ELb1ELb1ELb0ELb0EEENS1_19SingleTileSchedulerILb1ELb0ELb1ELi128EEEEEEEEEvNT_6ParamsE:
	.zero		1400


//--------------------- .nv.constant0._ZN7cutlass13device_kernelIN5flash19enable_sm80_to_sm89INS1_16FlashAttnFwdSm80INS1_25CollectiveMainloopFwdSm80ILi4ELi1ELb0EN4cute5tupleIJNS5_1CILi128EEENS7_ILi96EEENS7_ILi64EEEEEELi64ENS_6half_tEfNS_4arch4Sm80ELb0ELb1ELb1ELb0ELb1ELb0ELb1ELb0EEENS1_21CollectiveEpilogueFwdINS6_IJS8_SA_S9_EEENS6_IJNS7_ILi1EEESI_SI_EEESC_SE_Li128ELb0ELb1ELb0ELb0EEENS1_19SingleTileSchedulerILb0ELb0ELb1ELi128EEEEEEEEEvNT_6ParamsE --------------------------
	.section	.nv.constant0._ZN7cutlass13device_kernelIN5flash19enable_sm80_to_sm89INS1_16FlashAttnFwdSm80INS1_25CollectiveMainloopFwdSm80ILi4ELi1ELb0EN4cute5tupleIJNS5_1CILi128EEENS7_ILi96EEENS7_ILi64EEEEEELi64ENS_6half_tEfNS_4arch4Sm80ELb0ELb1ELb1ELb0ELb1ELb0ELb1ELb0EEENS1_21CollectiveEpilogueFwdINS6_IJS8_SA_S9_EEENS6_IJNS7_ILi1EEESI_SI_EEESC_SE_Li128ELb0ELb1ELb0ELb0EEENS1_19SingleTileSchedulerILb0ELb0ELb1ELi128EEEEEEEEEvNT_6ParamsE,"a",@progbits
	.sectionflags	@""
	.align	4
.nv.constant0._ZN7cutlass13device_kernelIN5flash19enable_sm80_to_sm89INS1_16FlashAttnFwdSm80INS1_25CollectiveMainloopFwdSm80ILi4ELi1ELb0EN4cute5tupleIJNS5_1CILi128EEENS7_ILi96EEENS7_ILi64EEEEEELi64ENS_6half_tEfNS_4arch4Sm80ELb0ELb1ELb1ELb0ELb1ELb0ELb1ELb0EEENS1_21CollectiveEpilogueFwdINS6_IJS8_SA_S9_EEENS6_IJNS7_ILi1EEESI_SI_EEESC_SE_Li128ELb0ELb1ELb0ELb0EEENS1_19SingleTileSchedulerILb0ELb0ELb1ELi128EEEEEEEEEvNT_6ParamsE:
	.zero		1400


//--------------------- .nv.constant0._ZN7cutlass13device_kernelIN5flash19enable_sm80_to_sm89INS1_16FlashAttnFwdSm80INS1_25CollectiveMainloopFwdSm80ILi4ELi1ELb0EN4cute5tupleIJNS5_1CILi128EEENS7_ILi96EEENS7_ILi64EEEEEELi64ENS_6half_tEfNS_4arch4Sm80ELb0ELb1ELb1ELb1ELb1ELb0ELb1ELb0EEENS1_21CollectiveEpilogueFwdINS6_IJS8_SA_S9_EEENS6_IJNS7_ILi1EEESI_SI_EEESC_SE_Li128ELb1ELb1ELb0ELb0EEENS1_19SingleTileSchedulerILb1ELb0ELb1ELi128EEEEEEEEEvNT_6ParamsE --------------------------
	.section	.nv.constant0._ZN7cutlass13device_kernelIN5flash19enable_sm80_to_sm89INS1_16FlashAttnFwdSm80INS1_25CollectiveMainloopFwdSm80ILi4ELi1ELb0EN4cute5tupleIJNS5_1CILi128EEENS7_ILi96EEENS7_ILi64EEEEEELi64ENS_6half_tEfNS_4arch4Sm80ELb0ELb1ELb1ELb1ELb1ELb0ELb1ELb0EEENS1_21CollectiveEpilogueFwdINS6_IJS8_SA_S9_EEENS6_IJNS7_ILi1EEESI_SI_EEESC_SE_Li128ELb1ELb1ELb0ELb0EEENS1_19SingleTileSchedulerILb1ELb0ELb1ELi128EEEEEEEEEvNT_6ParamsE,"a",@progbits
	.sectionflags	@""
	.align	4
.nv.constant0._ZN7cutlass13device_kernelIN5flash19enable_sm80_to_sm89INS1_16FlashAttnFwdSm80INS1_25CollectiveMainloopFwdSm80ILi4ELi1ELb0EN4cute5tupleIJNS5_1CILi128EEENS7_ILi96EEENS7_ILi64EEEEEELi64ENS_6half_tEfNS_4arch4Sm80ELb0ELb1ELb1ELb1ELb1ELb0ELb1ELb0EEENS1_21CollectiveEpilogueFwdINS6_IJS8_SA_S9_EEENS6_IJNS7_ILi1EEESI_SI_EEESC_SE_Li128ELb1ELb1ELb0ELb0EEENS1_19SingleTileSchedulerILb1ELb0ELb1ELi128EEEEEEEEEvNT_6ParamsE:
	.zero		1400


//--------------------- .nv.constant0._ZN7cutlass13device_kernelIN5flash19enable_sm80_to_sm89INS1_16FlashAttnFwdSm80INS1_25CollectiveMainloopFwdSm80ILi4ELi1ELb0EN4cute5tupleIJNS5_1CILi128EEENS7_ILi96EEENS7_ILi64EEEEEELi64ENS_6half_tEfNS_4arch4Sm80ELb0ELb1ELb1ELb1ELb1ELb1ELb1ELb0EEENS1_21CollectiveEpilogueFwdINS6_IJS8_SA_S9_EEENS6_IJNS7_ILi1EEESI_SI_EEESC_SE_Li128ELb1ELb1ELb0ELb0EEENS1_19SingleTileSchedulerILb1ELb0ELb1ELi128EEEEEEEEEvNT_6ParamsE --------------------------
	.section	.nv.constant0._ZN7cutlass13device_kernelIN5flash19enable_sm80_to_sm89INS1_16FlashAttnFwdSm80INS1_25CollectiveMainloopFwdSm80ILi4ELi1ELb0EN4cute5tupleIJNS5_1CILi128EEENS7_ILi96EEENS7_ILi64EEEEEELi64ENS_6half_tEfNS_4arch4Sm80ELb0ELb1ELb1ELb1ELb1ELb1ELb1ELb0EEENS1_21CollectiveEpilogueFwdINS6_IJS8_SA_S9_EEENS6_IJNS7_ILi1EEESI_SI_EEESC_SE_Li128ELb1ELb1ELb0ELb0EEENS1_19SingleTileSchedulerILb1ELb0ELb1ELi128EEEEEEEEEvNT_6ParamsE,"a",@progbits
	.sectionflags	@""
	.align	4
.nv.constant0._ZN7cutlass13device_kernelIN5flash19enable_sm80_to_sm89INS1_16FlashAttnFwdSm80INS1_25CollectiveMainloopFwdSm80ILi4ELi1ELb0EN4cute5tupleIJNS5_1CILi128EEENS7_ILi96EEENS7_ILi64EEEEEELi64ENS_6half_tEfNS_4arch4Sm80ELb0ELb1ELb1ELb1ELb1ELb1ELb1ELb0EEENS1_21CollectiveEpilogueFwdINS6_IJS8_SA_S9_EEENS6_IJNS7_ILi1EEESI_SI_EEESC_SE_Li128ELb1ELb1ELb0ELb0EEENS1_19SingleTileSchedulerILb1ELb0ELb1ELi128EEEEEEEEEvNT_6ParamsE:
	.zero		1400


//--------------------- .nv.constant0._ZN7cutlass13device_kernelIN5flash19enable_sm80_to_sm89INS1_16FlashAttnFwdSm80INS1_25CollectiveMainloopFwdSm80ILi4ELi1ELb0EN4cute5tupleIJNS5_1CILi128EEENS7_ILi112EEENS7_ILi64EEEEEELi64ENS_6half_tEfNS_4arch4Sm80ELb1ELb0ELb1ELb0ELb1ELb0ELb1ELb0EEENS1_21CollectiveEpilogueFwdINS6_IJS8_SA_S9_EEENS6_IJNS7_ILi1EEESI_SI_EEESC_SE_Li128ELb0ELb1ELb0ELb0EEENS1_30DynamicPersistentTileSchedulerILi128ELi128ELb0ELb1ELb0EEEEEEEEEvNT_6ParamsE --------------------------
	.section	.nv.constant0._ZN7cutlass13device_kernelIN5flash19enable_sm80_to_sm89INS1_16FlashAttnFwdSm80INS1_25CollectiveMainloopFwdSm80ILi4ELi1ELb0EN4cute5tupleIJNS5_1CILi128EEENS7_ILi112EEENS7_ILi64EEEEEELi64ENS_6half_tEfNS_4arch4Sm80ELb1ELb0ELb1ELb0ELb1ELb0ELb1ELb0EEENS1_21CollectiveEpilogueFwdINS6_IJS8_SA_S9_EEENS6_IJNS7_ILi1EEESI_SI_EEESC_SE_Li128ELb0ELb1ELb0ELb0EEENS1_30DynamicPersistentTileSchedulerILi128ELi128ELb0ELb1ELb0EEEEEEEEEvNT_6ParamsE,"a",@progbits
	.sectionflags	@""
	.align	4
.nv.constant0._ZN7cutlass13device_kernelIN5flash19enable_sm80_to_sm89INS1_16FlashAttnFwdSm80INS1_25CollectiveMainloopFwdSm80ILi4ELi1ELb0EN4cute5tupleIJNS5_1CILi128EEENS7_ILi112EEENS7_ILi64EEEEEELi64ENS_6half_tEfNS_4arch4Sm80ELb1ELb0ELb1ELb0ELb1ELb0ELb1ELb0EEENS1_21CollectiveEpilogueFwdINS6_IJS8_SA_S9_EEENS6_IJNS7_ILi1EEESI_SI_EEESC_SE_Li128ELb0ELb1ELb0ELb0EEENS1_30DynamicPersistentTileSchedulerILi128ELi128ELb0ELb1ELb0EEEEEEEEEvNT_6ParamsE:
	.zero		1416


//--------------------- .nv.constant0._ZN7cutlass13device_kernelIN5flash19enable_sm80_to_sm89INS1_16FlashAttnFwdSm80INS1_25CollectiveMainloopFwdSm80ILi4ELi1ELb0EN4cute5tupleIJNS5_1CILi128EEENS7_ILi112EEENS7_ILi64EEEEEELi64ENS_6half_tEfNS_4arch4Sm80ELb1ELb0ELb1ELb1ELb1ELb0ELb1ELb0EEENS1_21CollectiveEpilogueFwdINS6_IJS8_SA_S9_EEENS6_IJNS7_ILi1EEESI_SI_EEESC_SE_Li128ELb1ELb1ELb0ELb0EEENS1_19SingleTileSchedulerILb1ELb0ELb1ELi128EEEEEEEEEvNT_6ParamsE --------------------------
	.section	.nv.constant0._ZN7cutlass13device_kernelIN5flash19enable_sm80_to_sm89INS1_16FlashAttnFwdSm80INS1_25CollectiveMainloopFwdSm80ILi4ELi1ELb0EN4cute5tupleIJNS5_1CILi128EEENS7_ILi112EEENS7_ILi64EEEEEELi64ENS_6half_tEfNS_4arch4Sm80ELb1ELb0ELb1ELb1ELb1ELb0ELb1ELb0EEENS1_21CollectiveEpilogueFwdINS6_IJS8_SA_S9_EEENS6_IJNS7_ILi1EEESI_SI_EEESC_SE_Li128ELb1ELb1ELb0ELb0EEENS1_19SingleTileSchedulerILb1ELb0ELb1ELi128EEEEEEEEEvNT_6ParamsE,"a",@progbits
	.sectionflags	@""
	.align	4
.nv.constant0._ZN7cutlass13device_kernelIN5flash19enable_sm80_to_sm89INS1_16FlashAttnFwdSm80INS1_25CollectiveMainloopFwdSm80ILi4ELi1ELb0EN4cute5tupleIJNS5_1CILi128EEENS7_ILi112EEENS7_ILi64EEEEEELi64ENS_6half_tEfNS_4arch4Sm80ELb1ELb0ELb1ELb1ELb1ELb0ELb1ELb0EEENS1_21CollectiveEpilogueFwdINS6_IJS8_SA_S9_EEENS6_IJNS7_ILi1EEESI_SI_EEESC_SE_Li128ELb1ELb1ELb0ELb0EEENS1_19SingleTileSchedulerILb1ELb0ELb1ELi128EEEEEEEEEvNT_6ParamsE:
	.zero		1400


//--------------------- .nv.constant0._ZN7cutlass13device_kernelIN5flash19enable_sm80_to_sm89INS1_16FlashAttnFwdSm80INS1_25CollectiveMainloopFwdSm80ILi4ELi1ELb0EN4cute5tupleIJNS5_1CILi128EEENS7_ILi112EEENS7_ILi64EEEEEELi64ENS_6half_tEfNS_4arch4Sm80ELb1ELb0ELb1ELb1ELb1ELb1ELb1ELb0EEENS1_21CollectiveEpilogueFwdINS6_IJS8_SA_S9_EEENS6_IJNS7_ILi1EEESI_SI_EEESC_SE_Li128ELb1ELb1ELb0ELb0EEENS1_19SingleTileSchedulerILb1ELb0ELb1ELi128EEEEEEEEEvNT_6ParamsE --------------------------
	.section	.nv.constant0._ZN7cutlass13device_kernelIN5flash19enable_sm80_to_sm89INS1_16FlashAttnFwdSm80INS1_25CollectiveMainloopFwdSm80ILi4ELi1ELb0EN4cute5tupleIJNS5_1CILi128EEENS7_ILi112EEENS7_ILi64EEEEEELi64ENS_6half_tEfNS_4arch4Sm80ELb1ELb0ELb1ELb1ELb1ELb1ELb1ELb0EEENS1_21CollectiveEpilogueFwdINS6_IJS8_SA_S9_EEENS6_IJNS7_ILi1EEESI_SI_EEESC_SE_Li128ELb1ELb1ELb0ELb0EEENS1_19SingleTileSchedulerILb1ELb0ELb1ELi128EEEEEEEEEvNT_6ParamsE,"a",@progbits
	.sectionflags	@""
	.align	4
.nv.constant0._ZN7cutlass13device_kernelIN5flash19enable_sm80_to_sm89INS1_16FlashAttnFwdSm80INS1_25CollectiveMainloopFwdSm80ILi4ELi1ELb0EN4cute5tupleIJNS5_1CILi128EEENS7_ILi112EEENS7_ILi64EEEEEELi64ENS_6half_tEfNS_4arch4Sm80ELb1ELb0ELb1ELb1ELb1ELb1ELb1ELb0EEENS1_21CollectiveEpilogueFwdINS6_IJS8_SA_S9_EEENS6_IJNS7_ILi1EEESI_SI_EEESC_SE_Li128ELb1ELb1ELb0ELb0EEENS1_19SingleTileSchedulerILb1ELb0ELb1ELi128EEEEEEEEEvNT_6ParamsE:
	.zero		1400


//--------------------- .nv.constant0._ZN7cutlass13device_kernelIN5flash19enable_sm80_to_sm89INS1_16FlashAttnFwdSm80INS1_25CollectiveMainloopFwdSm80ILi4ELi1ELb0EN4cute5tupleIJNS5_1CILi128EEENS7_ILi112EEENS7_ILi64EEEEEELi64ENS_6half_tEfNS_4arch4Sm80ELb0ELb0ELb0ELb0ELb1ELb0ELb1ELb0EEENS1_21CollectiveEpilogueFwdINS6_IJS8_SA_S9_EEENS6_IJNS7_ILi1EEESI_SI_EEESC_SE_Li128ELb0ELb1ELb0ELb0EEENS1_19SingleTileSchedulerILb0ELb0ELb1ELi128EEEEEEEEEvNT_6ParamsE --------------------------
	.section	.nv.constant0._ZN7cutlass13device_kernelIN5flash19enable_sm80_to_sm89INS1_16FlashAttnFwdSm80INS1_25CollectiveMainloopFwdSm80ILi4ELi1ELb0EN4cute5tupleIJNS5_1CILi128EEENS7_ILi112EEENS7_ILi64EEEEEELi64ENS_6half_tEfNS_4arch4Sm80ELb0ELb0ELb0ELb0ELb1ELb0ELb1ELb0EEENS1_21CollectiveEpilogueFwdINS6_IJS8_SA_S9_EEENS6_IJNS7_ILi1EEESI_SI_EEESC_SE_Li128ELb0ELb1ELb0ELb0EEENS1_19SingleTileSchedulerILb0ELb0ELb1ELi128EEEEEEEEEvNT_6ParamsE,"a",@progbits
	.sectionflags	@""
	.align	4
.nv.constant0._ZN7cutlass13device_kernelIN5flash19enable_sm80_to_sm89INS1_16FlashAttnFwdSm80INS1_25CollectiveMainloopFwdSm80ILi4ELi1ELb0EN4cute5tupleIJNS5_1CILi128EEENS7_ILi112EEENS7_ILi64EEEEEELi64ENS_6half_tEfNS_4arch4Sm80ELb0ELb0ELb0ELb0ELb1ELb0ELb1ELb0EEENS1_21CollectiveEpilogueFwdINS6_IJS8_SA_S9_EEENS6_IJNS7_ILi1EEESI_SI_EEESC_SE_Li128ELb0ELb1ELb0ELb0EEENS1_19SingleTileSchedulerILb0ELb0ELb1ELi128EEEEEEEEEvNT_6ParamsE:
	.zero		1400


//--------------------- .nv.constant0._ZN7cutlass13device_kernelIN5flash19enable_sm80_to_sm89INS1_16FlashAttnFwdSm80INS1_25CollectiveMainloopFwdSm80ILi4ELi1ELb0EN4cute5tupleIJNS5_1CILi128EEENS7_ILi112EEENS7_ILi64EEEEEELi64ENS_6half_tEfNS_4arch4Sm80ELb0ELb0ELb0ELb1ELb1ELb0ELb1ELb0EEENS1_21CollectiveEpilogueFwdINS6_IJS8_SA_S9_EEENS6_IJNS7_ILi1EEESI_SI_EEESC_SE_Li128ELb1ELb1ELb0ELb0EEENS1_19SingleTileSchedulerILb1ELb0ELb1ELi128EEEEEEEEEvNT_6ParamsE --------------------------
	.section	.nv.constant0._ZN7cutlass13device_kernelIN5flash19enable_sm80_to_sm89INS1_16FlashAttnFwdSm80INS1_25CollectiveMainloopFwdSm80ILi4ELi1ELb0EN4cute5tupleIJNS5_1CILi128EEENS7_ILi112EEENS7_ILi64EEEEEELi64ENS_6half_tEfNS_4arch4Sm80ELb0ELb0ELb0ELb1ELb1ELb0ELb1ELb0EEENS1_21CollectiveEpilogueFwdINS6_IJS8_SA_S9_EEENS6_IJNS7_ILi1EEESI_SI_EEESC_SE_Li128ELb1ELb1ELb0ELb0EEENS1_19SingleTileSchedulerILb1ELb0ELb1ELi128EEEEEEEEEvNT_6ParamsE,"a",@progbits
	.sectionflags	@""
	.align	4
.nv.constant0._ZN7cutlass13device_kernelIN5flash19enable_sm80_to_sm89INS1_16FlashAttnFwdSm80INS1_25CollectiveMainloopFwdSm80ILi4ELi1ELb0EN4cute5tupleIJNS5_1CILi128EEENS7_ILi112EEENS7_ILi64EEEEEELi64ENS_6half_tEfNS_4arch4Sm80ELb0ELb0ELb0ELb1ELb1ELb0ELb1ELb0EEENS1_21CollectiveEpilogueFwdINS6_IJS8_SA_S9_EEENS6_IJNS7_ILi1EEESI_SI_EEESC_SE_Li128ELb1ELb1ELb0ELb0EEENS1_19SingleTileSchedulerILb1ELb0ELb1ELi128EEEEEEEEEvNT_6ParamsE:
	.zero		1400


//--------------------- .nv.constant0._ZN7cutlass13device_kernelIN5flash19enable_sm80_to_sm89INS1_16FlashAttnFwdSm80INS1_25CollectiveMainloopFwdSm80ILi4ELi1ELb0EN4cute5tupleIJNS5_1CILi128EEENS7_ILi112EEENS7_ILi64EEEEEELi64ENS_6half_tEfNS_4arch4Sm80ELb0ELb0ELb0ELb1ELb1ELb1ELb1ELb0EEENS1_21CollectiveEpilogueFwdINS6_IJS8_SA_S9_EEENS6_IJNS7_ILi1EEESI_SI_EEESC_SE_Li128ELb1ELb1ELb0ELb0EEENS1_19SingleTileSchedulerILb1ELb0ELb1ELi128EEEEEEEEEvNT_6ParamsE --------------------------
	.section	.nv.constant0._ZN7cutlass13device_kernelIN5flash19enable_sm80_to_sm89INS1_16FlashAttnFwdSm80INS1_25CollectiveMainloopFwdSm80ILi4ELi1ELb0EN4cute5tupleIJNS5_1CILi128EEENS7_ILi112EEENS7_ILi64EEEEEELi64ENS_6half_tEfNS_4arch4Sm80ELb0ELb0ELb0ELb1ELb1ELb1ELb1ELb0EEENS1_21CollectiveEpilogueFwdINS6_IJS8_SA_S9_EEENS6_IJNS7_ILi1EEESI_SI_EEESC_SE_Li128ELb1ELb1ELb0ELb0EEENS1_19SingleTileSchedulerILb1ELb0ELb1ELi128EEEEEEEEEvNT_6ParamsE,"a",@progbits
	.sectionflags	@""
	.align	4
.nv.constant0._ZN7cutlass13device_kernelIN5flash19enable_sm80_to_sm89INS1_16FlashAttnFwdSm80INS1_25CollectiveMainloopFwdSm80ILi4ELi1ELb0EN4cute5tupleIJNS5_1CILi128EEENS7_ILi112EEENS7_ILi64EEEEEELi64ENS_6half_tEfNS_4arch4Sm80ELb0ELb0ELb0ELb1ELb1ELb1ELb1ELb0EEENS1_21CollectiveEpilogueFwdINS6_IJS8_SA_S9_EEENS6_IJNS7_ILi1EEESI_SI_EEESC_SE_Li128ELb1ELb1ELb0ELb0EEENS1_19SingleTileSchedulerILb1ELb0ELb1ELi128EEEEEEEEEvNT_6ParamsE:
	.zero		1400


//--------------------- .nv.constant0._ZN7cutlass13device_kernelIN5flash19enable_sm80_to_sm89INS1_16FlashAttnFwdSm80INS1_25CollectiveMainloopFwdSm80ILi4ELi1ELb0EN4cute5tupleIJNS5_1CILi128EEENS7_ILi96EEENS7_ILi64EEEEEELi64ENS_6half_tEfNS_4arch4Sm80ELb0ELb1ELb0ELb0ELb1ELb0ELb1ELb0EEENS1_21CollectiveEpilogueFwdINS6_IJS8_SA_S9_EEENS6_IJNS7_ILi1EEESI_SI_EEESC_SE_Li128ELb0ELb1ELb0ELb0EEENS1_19SingleTileSchedulerILb0ELb0ELb1ELi128EEEEEEEEEvNT_6ParamsE --------------------------
	.section	.nv.constant0._ZN7cutlass13device_kernelIN5flash19enable_sm80_to_sm89INS1_16FlashAttnFwdSm80INS1_25CollectiveMainloopFwdSm80ILi4ELi1ELb0EN4cute5tupleIJNS5_1CILi128EEENS7_ILi96EEENS7_ILi64EEEEEELi64ENS_6half_tEfNS_4arch4Sm80ELb0ELb1ELb0ELb0ELb1ELb0ELb1ELb0EEENS1_21CollectiveEpilogueFwdINS6_IJS8_SA_S9_EEENS6_IJNS7_ILi1EEESI_SI_EEESC_SE_Li128ELb0ELb1ELb0ELb0EEENS1_19SingleTileSchedulerILb0ELb0ELb1ELi128EEEEEEEEEvNT_6ParamsE,"a",@progbits
	.sectionflags	@""
	.align	4
.nv.constant0._ZN7cutlass13device_kernelIN5flash19enable_sm80_to_sm89INS1_16FlashAttnFwdSm80INS1_25CollectiveMainloopFwdSm80ILi4ELi1ELb0EN4cute5tupleIJNS5_1CILi128EEENS7_ILi96EEENS7_ILi64EEEEEELi64ENS_6half_tEfNS_4arch4Sm80ELb0ELb1ELb0ELb0ELb1ELb0ELb1ELb0EEENS1_21CollectiveEpilogueFwdINS6_IJS8_SA_S9_EEENS6_IJNS7_ILi1EEESI_SI_EEESC_SE_Li128ELb0ELb1ELb0ELb0EEENS1_19SingleTileSchedulerILb0ELb0ELb1ELi128EEEEEEEEEvNT_6ParamsE:
	.zero		1400


//--------------------- .nv.constant0._ZN7cutlass13device_kernelIN5flash19enable_sm80_to_sm89INS1_16FlashAttnFwdSm80INS1_25CollectiveMainloopFwdSm80ILi4ELi1ELb0EN4cute5tupleIJNS5_1CILi128EEENS7_ILi96EEENS7_ILi64EEEEEELi64ENS_6half_tEfNS_4arch4Sm80ELb0ELb1ELb0ELb1ELb1ELb0ELb1ELb0EEENS1_21CollectiveEpilogueFwdINS6_IJS8_SA_S9_EEENS6_IJNS7_ILi1EEESI_SI_EEESC_SE_Li128ELb1ELb1ELb0ELb0EEENS1_19SingleTileSchedulerILb1ELb0ELb1ELi128EEEEEEEEEvNT_6ParamsE --------------------------
	.section	.nv.constant0._ZN7cutlass13device_kernelIN5flash19enable_sm80_to_sm89INS1_16FlashAttnFwdSm80INS1_25CollectiveMainloopFwdSm80ILi4ELi1ELb0EN4cute5tupleIJNS5_1CILi128EEENS7_ILi96EEENS7_ILi64EEEEEELi64ENS_6half_tEfNS_4arch4Sm80ELb0ELb1ELb0ELb1ELb1ELb0ELb1ELb0EEENS1_21CollectiveEpilogueFwdINS6_IJS8_SA_S9_EEENS6_IJNS7_ILi1EEESI_SI_EEESC_SE_Li128ELb1ELb1ELb0ELb0EEENS1_19SingleTileSchedulerILb1ELb0ELb1ELi128EEEEEEEEEvNT_6ParamsE,"a",@progbits
	.sectionflags	@""
	.align	4
.nv.constant0._ZN7cutlass13device_kernelIN5flash19enable_sm80_to_sm89INS1_16FlashAttnFwdSm80INS1_25CollectiveMainloopFwdSm80ILi4ELi1ELb0EN4cute5tupleIJNS5_1CILi128EEENS7_ILi96EEENS7_ILi64EEEEEELi64ENS_6half_tEfNS_4arch4Sm80ELb0ELb1ELb0ELb1ELb1ELb0ELb1ELb0EEENS1_21CollectiveEpilogueFwdINS6_IJS8_SA_S9_EEENS6_IJNS7_ILi1EEESI_SI_EEESC_SE_Li128ELb1ELb1ELb0ELb0EEENS1_19SingleTileSchedulerILb1ELb0ELb1ELi128EEEEEEEEEvNT_6ParamsE:
	.zero		1400


//--------------------- .nv.constant0._ZN7cutlass13device_kernelIN5flash19enable_sm80_to_sm89INS1_16FlashAttnFwdSm80INS1_25CollectiveMainloopFwdSm80ILi4ELi1ELb0EN4cute5tupleIJNS5_1CILi128EEENS7_ILi96EEENS7_ILi64EEEEEELi64ENS_6half_tEfNS_4arch4Sm80ELb0ELb1ELb0ELb1ELb1ELb1ELb1ELb0EEENS1_21CollectiveEpilogueFwdINS6_IJS8_SA_S9_EEENS6_IJNS7_ILi1EEESI_SI_EEESC_SE_Li128ELb1ELb1ELb0ELb0EEENS1_19SingleTileSchedulerILb1ELb0ELb1ELi128EEEEEEEEEvNT_6ParamsE --------------------------
	.section	.nv.constant0._ZN7cutlass13device_kernelIN5flash19enable_sm80_to_sm89INS1_16FlashAttnFwdSm80INS1_25CollectiveMainloopFwdSm80ILi4ELi1ELb0EN4cute5tupleIJNS5_1CILi128EEENS7_ILi96EEENS7_ILi64EEEEEELi64ENS_6half_tEfNS_4arch4Sm80ELb0ELb1ELb0ELb1ELb1ELb1ELb1ELb0EEENS1_21CollectiveEpilogueFwdINS6_IJS8_SA_S9_EEENS6_IJNS7_ILi1EEESI_SI_EEESC_SE_Li128ELb1ELb1ELb0ELb0EEENS1_19SingleTileSchedulerILb1ELb0ELb1ELi128EEEEEEEEEvNT_6ParamsE,"a",@progbits
	.sectionflags	@""
	.align	4
.nv.constant0._ZN7cutlass13device_kernelIN5flash19enable_sm80_to_sm89INS1_16FlashAttnFwdSm80INS1_25CollectiveMainloopFwdSm80ILi4ELi1ELb0EN4cute5tupleIJNS5_1CILi128EEENS7_ILi96EEENS7_ILi64EEEEEELi64ENS_6half_tEfNS_4arch4Sm80ELb0ELb1ELb0ELb1ELb1ELb1ELb1ELb0EEENS1_21CollectiveEpilogueFwdINS6_IJS8_SA_S9_EEENS6_IJNS7_ILi1EEESI_SI_EEESC_SE_Li128ELb1ELb1ELb0ELb0EEENS1_19SingleTileSchedulerILb1ELb0ELb1ELi128EEEEEEEEEvNT_6ParamsE:
	.zero		1400


//--------------------- .nv.constant0._ZN7cutlass13device_kernelIN5flash19enable_sm80_to_sm89INS1_16FlashAttnFwdSm80INS1_25CollectiveMainloopFwdSm80ILi4ELi1ELb0EN4cute5tupleIJNS5_1CILi128EEENS7_ILi112EEENS7_ILi64EEEEEELi64ENS_6half_tEfNS_4arch4Sm80ELb1ELb0ELb0ELb0ELb1ELb0ELb1ELb0EEENS1_21CollectiveEpilogueFwdINS6_IJS8_SA_S9_EEENS6_IJNS7_ILi1EEESI_SI_EEESC_SE_Li128ELb0ELb1ELb0ELb0EEENS1_30DynamicPersistentTileSchedulerILi128ELi128ELb0ELb1ELb0EEEEEEEEEvNT_6ParamsE --------------------------
	.section	.nv.constant0._ZN7cutlass13device_kernelIN5flash19enable_sm80_to_sm89INS1_16FlashAttnFwdSm80INS1_25CollectiveMainloopFwdSm80ILi4ELi1ELb0EN4cute5tupleIJNS5_1CILi128EEENS7_ILi112EEENS7_ILi64EEEEEELi64ENS_6half_tEfNS_4arch4Sm80ELb1ELb0ELb0ELb0ELb1ELb0ELb1ELb0EEENS1_21CollectiveEpilogueFwdINS6_IJS8_SA_S9_EEENS6_IJNS7_ILi1EEESI_SI_EEESC_SE_Li128ELb0ELb1ELb0ELb0EEENS1_30DynamicPersistentTileSchedulerILi128ELi128ELb0ELb1ELb0EEEEEEEEEvNT_6ParamsE,"a",@progbits
	.sectionflags	@""
	.align	4
.nv.constant0._ZN7cutlass13device_kernelIN5flash19enable_sm80_to_sm89INS1_16FlashAttnFwdSm80INS1_25CollectiveMainloopFwdSm80ILi4ELi1ELb0EN4cute5tupleIJNS5_1CILi128EEENS7_ILi112EEENS7_ILi64EEEEEELi64ENS_6half_tEfNS_4arch4Sm80ELb1ELb0ELb0ELb0ELb1ELb0ELb1ELb0EEENS1_21CollectiveEpilogueFwdINS6_IJS8_SA_S9_EEENS6_IJNS7_ILi1EEESI_SI_EEESC_SE_Li128ELb0ELb1ELb0ELb0EEENS1_30DynamicPersistentTileSchedulerILi128ELi128ELb0ELb1ELb0EEEEEEEEEvNT_6ParamsE:
	.zero		1416


//--------------------- .nv.constant0._ZN7cutlass13device_kernelIN5flash19enable_sm80_to_sm89INS1_16FlashAttnFwdSm80INS1_25CollectiveMainloopFwdSm80ILi4ELi1ELb0EN4cute5tupleIJNS5_1CILi128EEENS7_ILi112EEENS7_ILi64EEEEEELi64ENS_6half_tEfNS_4arch4Sm80ELb1ELb0ELb0ELb1ELb1ELb0ELb1ELb0EEENS1_21CollectiveEpilogueFwdINS6_IJS8_SA_S9_EEENS6_IJNS7_ILi1EEESI_SI_EEESC_SE_Li128ELb1ELb1ELb0ELb0EEENS1_19SingleTileSchedulerILb1ELb0ELb1ELi128EEEEEEEEEvNT_6ParamsE --------------------------
	.section	.nv.constant0._ZN7cutlass13device_kernelIN5flash19enable_sm80_to_sm89INS1_16FlashAttnFwdSm80INS1_25CollectiveMainloopFwdSm80ILi4ELi1ELb0EN4cute5tupleIJNS5_1CILi128EEENS7_ILi112EEENS7_ILi64EEEEEELi64ENS_6half_tEfNS_4arch4Sm80ELb1ELb0ELb0ELb1ELb1ELb0ELb1ELb0EEENS1_21CollectiveEpilogueFwdINS6_IJS8_SA_S9_EEENS6_IJNS7_ILi1EEESI_SI_EEESC_SE_Li128ELb1ELb1ELb0ELb0EEENS1_19SingleTileSchedulerILb1ELb0ELb1ELi128EEEEEEEEEvNT_6ParamsE,"a",@progbits
	.sectionflags	@""
	.align	4
.nv.constant0._ZN7cutlass13device_kernelIN5flash19enable_sm80_to_sm89INS1_16FlashAttnFwdSm80INS1_25CollectiveMainloopFwdSm80ILi4ELi1ELb0EN4cute5tupleIJNS5_1CILi128EEENS7_ILi112EEENS7_ILi64EEEEEELi64ENS_6half_tEfNS_4arch4Sm80ELb1ELb0ELb0ELb1ELb1ELb0ELb1ELb0EEENS1_21CollectiveEpilogueFwdINS6_IJS8_SA_S9_EEENS6_IJNS7_ILi1EEESI_SI_EEESC_SE_Li128ELb1ELb1ELb0ELb0EEENS1_19SingleTileSchedulerILb1ELb0ELb1ELi128EEEEEEEEEvNT_6ParamsE:
	.zero		1400


//--------------------- .nv.constant0._ZN7cutlass13device_kernelIN5flash19enable_sm80_to_sm89INS1_16FlashAttnFwdSm80INS1_25CollectiveMainloopFwdSm80ILi4ELi1ELb0EN4cute5tupleIJNS5_1CILi128EEENS7_ILi112EEENS7_ILi64EEEEEELi64ENS_6half_tEfNS_4arch4Sm80ELb1ELb0ELb0ELb1ELb1ELb1ELb1ELb0EEENS1_21CollectiveEpilogueFwdINS6_IJS8_SA_S9_EEENS6_IJNS7_ILi1EEESI_SI_EEESC_SE_Li128ELb1ELb1ELb0ELb0EEENS1_19SingleTileSchedulerILb1ELb0ELb1ELi128EEEEEEEEEvNT_6ParamsE --------------------------
	.section	.nv.constant0._ZN7cutlass13device_kernelIN5flash19enable_sm80_to_sm89INS1_16FlashAttnFwdSm80INS1_25CollectiveMainloopFwdSm80ILi4ELi1ELb0EN4cute5tupleIJNS5_1CILi128EEENS7_ILi112EEENS7_ILi64EEEEEELi64ENS_6half_tEfNS_4arch4Sm80ELb1ELb0ELb0ELb1ELb1ELb1ELb1ELb0EEENS1_21CollectiveEpilogueFwdINS6_IJS8_SA_S9_EEENS6_IJNS7_ILi1EEESI_SI_EEESC_SE_Li128ELb1ELb1ELb0ELb0EEENS1_19SingleTileSchedulerILb1ELb0ELb1ELi128EEEEEEEEEvNT_6ParamsE,"a",@progbits
	.sectionflags	@""
	.align	4
.nv.constant0._ZN7cutlass13device_kernelIN5flash19enable_sm80_to_sm89INS1_16FlashAttnFwdSm80INS1_25CollectiveMainloopFwdSm80ILi4ELi1ELb0EN4cute5tupleIJNS5_1CILi128EEENS7_ILi112EEENS7_ILi64EEEEEELi64ENS_6half_tEfNS_4arch4Sm80ELb1ELb0ELb0ELb1ELb1ELb1ELb1ELb0EEENS1_21CollectiveEpilogueFwdINS6_IJS8_SA_S9_EEENS6_IJNS7_ILi1EEESI_SI_EEESC_SE_Li128ELb1ELb1ELb0ELb0EEENS1_19SingleTileSchedulerILb1ELb0ELb1ELi128EEEEEEEEEvNT_6ParamsE:
	.zero		1400


//--------------------- .text._ZN7cutlass13device_kernelIN5flash19enable_sm80_to_sm89INS1_16FlashAttnFwdSm80INS1_25CollectiveMainloopFwdSm80ILi4ELi1ELb0EN4cute5tupleIJNS5_1CILi128EEENS7_ILi112EEENS7_ILi64EEEEEELi64ENS_6half_tEfNS_4arch4Sm80ELb0ELb0ELb1ELb0ELb1ELb0ELb1ELb0EEENS1_21CollectiveEpilogueFwdINS6_IJS8_SA_S9_EEENS6_IJNS7_ILi1EEESI_SI_EEESC_SE_Li128ELb0ELb1ELb0ELb0EEENS1_19SingleTileSchedulerILb0ELb0ELb1ELi128EEEEEEEEEvNT_6ParamsE --------------------------
	.section	.text._ZN7cutlass13device_kernelIN5flash19enable_sm80_to_sm89INS1_16FlashAttnFwdSm80INS1_25CollectiveMainloopFwdSm80ILi4ELi1ELb0EN4cute5tupleIJNS5_1CILi128EEENS7_ILi112EEENS7_ILi64EEEEEELi64ENS_6half_tEfNS_4arch4Sm80ELb0ELb0ELb1ELb0ELb1ELb0ELb1ELb0EEENS1_21CollectiveEpilogueFwdINS6_IJS8_SA_S9_EEENS6_IJNS7_ILi1EEESI_SI_EEESC_SE_Li128ELb0ELb1ELb0ELb0EEENS1_19SingleTileSchedulerILb0ELb0ELb1ELi128EEEEEEEEEvNT_6ParamsE,"ax",@progbits
	.sectioninfo	@"SHI_REGISTERS=255"
	.align	128
.text._ZN7cutlass13device_kernelIN5flash19enable_sm80_to_sm89INS1_16FlashAttnFwdSm80INS1_25CollectiveMainloopFwdSm80ILi4ELi1ELb0EN4cute5tupleIJNS5_1CILi128EEENS7_ILi112EEENS7_ILi64EEEEEELi64ENS_6half_tEfNS_4arch4Sm80ELb0ELb0ELb1ELb0ELb1ELb0ELb1ELb0EEENS1_21CollectiveEpilogueFwdINS6_IJS8_SA_S9_EEENS6_IJNS7_ILi1EEESI_SI_EEESC_SE_Li128ELb0ELb1ELb0ELb0EEENS1_19SingleTileSchedulerILb0ELb0ELb1ELi128EEEEEEEEEvNT_6ParamsE:
        .type           _ZN7cutlass13device_kernelIN5flash19enable_sm80_to_sm89INS1_16FlashAttnFwdSm80INS1_25CollectiveMainloopFwdSm80ILi4ELi1ELb0EN4cute5tupleIJNS5_1CILi128EEENS7_ILi112EEENS7_ILi64EEEEEELi64ENS_6half_tEfNS_4arch4Sm80ELb0ELb0ELb1ELb0ELb1ELb0ELb1ELb0EEENS1_21CollectiveEpilogueFwdINS6_IJS8_SA_S9_EEENS6_IJNS7_ILi1EEESI_SI_EEESC_SE_Li128ELb0ELb1ELb0ELb0EEENS1_19SingleTileSchedulerILb0ELb0ELb1ELi128EEEEEEEEEvNT_6ParamsE,@function
        .size           _ZN7cutlass13device_kernelIN5flash19enable_sm80_to_sm89INS1_16FlashAttnFwdSm80INS1_25CollectiveMainloopFwdSm80ILi4ELi1ELb0EN4cute5tupleIJNS5_1CILi128EEENS7_ILi112EEENS7_ILi64EEEEEELi64ENS_6half_tEfNS_4arch4Sm80ELb0ELb0ELb1ELb0ELb1ELb0ELb1ELb0EEENS1_21CollectiveEpilogueFwdINS6_IJS8_SA_S9_EEENS6_IJNS7_ILi1EEESI_SI_EEESC_SE_Li128ELb0ELb1ELb0ELb0EEENS1_19SingleTileSchedulerILb0ELb0ELb1ELi128EEEEEEEEEvNT_6ParamsE,(.L_x_1596 - _ZN7cutlass13device_kernelIN5flash19enable_sm80_to_sm89INS1_16FlashAttnFwdSm80INS1_25CollectiveMainloopFwdSm80ILi4ELi1ELb0EN4cute5tupleIJNS5_1CILi128EEENS7_ILi112EEENS7_ILi64EEEEEELi64ENS_6half_tEfNS_4arch4Sm80ELb0ELb0ELb1ELb0ELb1ELb0ELb1ELb0EEENS1_21CollectiveEpilogueFwdINS6_IJS8_SA_S9_EEENS6_IJNS7_ILi1EEESI_SI_EEESC_SE_Li128ELb0ELb1ELb0ELb0EEENS1_19SingleTileSchedulerILb0ELb0ELb1ELi128EEEEEEEEEvNT_6ParamsE)
        .other          _ZN7cutlass13device_kernelIN5flash19enable_sm80_to_sm89INS1_16FlashAttnFwdSm80INS1_25CollectiveMainloopFwdSm80ILi4ELi1ELb0EN4cute5tupleIJNS5_1CILi128EEENS7_ILi112EEENS7_ILi64EEEEEELi64ENS_6half_tEfNS_4arch4Sm80ELb0ELb0ELb1ELb0ELb1ELb0ELb1ELb0EEENS1_21CollectiveEpilogueFwdINS6_IJS8_SA_S9_EEENS6_IJNS7_ILi1EEESI_SI_EEESC_SE_Li128ELb0ELb1ELb0ELb0EEENS1_19SingleTileSchedulerILb0ELb0ELb1ELi128EEEEEEEEEvNT_6ParamsE,@"STO_CUDA_ENTRY STV_DEFAULT"
_ZN7cutlass13device_kernelIN5flash19enable_sm80_to_sm89INS1_16FlashAttnFwdSm80INS1_25CollectiveMainloopFwdSm80ILi4ELi1ELb0EN4cute5tupleIJNS5_1CILi128EEENS7_ILi112EEENS7_ILi64EEEEEELi64ENS_6half_tEfNS_4arch4Sm80ELb0ELb0ELb1ELb0ELb1ELb0ELb1ELb0EEENS1_21CollectiveEpilogueFwdINS6_IJS8_SA_S9_EEENS6_IJNS7_ILi1EEESI_SI_EEESC_SE_Li128ELb0ELb1ELb0ELb0EEENS1_19SingleTileSchedulerILb0ELb0ELb1ELi128EEEEEEEEEvNT_6ParamsE:
[----:B------:R-:W-:-:S03]  /*0000*/  MOV R1, c[0x0][0x28] ;  /* 0x00000a0000017a02 */ /* 0x000fc60000000f00 */
[----:B------:R-:W1:Y:S01]  /*0010*/  S2UR UR14, SR_CTAID.Z ;  /* 0x00000000000e79c3 */ /* 0x000e620000002700 */
[----:B------:R-:W-:Y:S02]  /*0020*/  IADD3 R1, R1, -0x78, RZ ;  /* 0xffffff8801017810 */ /* 0x000fe40007ffe0ff */
[----:B-1----:R-:W-:-:S13]  /*0030*/  ISETP.LE.AND P0, PT, RZ, UR14, PT ;  /* 0x0000000eff007c0c */ /* 0x002fda000bf03270 */
[----:B------:R-:W-:Y:S05]  /*0040*/  @!P0 EXIT ;  /* 0x000000000000894d */ /* 0x000fea0003800000 */
[----:B------:R-:W-:Y:S02]  /*0050*/  ULDC.64 UR4, c[0x0][0x340] ;  /* 0x0000d00000047ab9 */ /* 0x000fe40000000a00 */
[----:B------:R-:W-:Y:S02]  /*0060*/  UISETP.NE.U32.AND UP1, UPT, URZ, UR4, UPT ;  /* 0x000000043f00728c */ /* 0x000fe4000bf25070 */
[----:B------:R-:W-:Y:S02]  /*0070*/  ULDC.64 UR8, c[0x0][0x340] ;  /* 0x0000d00000087ab9 */ /* 0x000fe40000000a00 */
[----:B------:R-:W-:Y:S02]  /*0080*/  UISETP.NE.AND.EX UP1, UPT, URZ, UR5, UPT, UP1 ;  /* 0x000000053f00728c */ /* 0x000fe4000bf25310 */
[----:B------:R-:W-:Y:S02]  /*0090*/  ULDC.64 UR12, c[0x0][0x118] ;  /* 0x00004600000c7ab9 */ /* 0x000fe40000000a00 */
[----:B------:R-:W-:-:S02]  /*00a0*/  ULDC.64 UR4, c[0x0][0x370] ;  /* 0x0000dc0000047ab9 */ /* 0x000fc40000000a00 */
[----:B------:R-:W-:Y:S01]  /*00b0*/  PLOP3.LUT P1, PT, PT, PT, UP1, 0x80, 0x0 ;  /* 0x000000000000781c */ /* 0x000fe20003f2f018 */
[----:B------:R-:W-:-:S04]  /*00c0*/  UISETP.NE.U32.AND UP0, UPT, URZ, UR4, UPT ;  /* 0x000000043f00728c */ /* 0x000fc8000bf05070 */
[----:B------:R-:W-:Y:S02]  /*00d0*/  @UP1 UMOV UR6, 0x4 ;  /* 0x0000000400061882 */ /* 0x000fe40000000000 */
[----:B------:R-:W-:Y:S02]  /*00e0*/  @UP1 UIMAD.WIDE UR6, UR14, UR6, UR8 ;  /* 0x000000060e0612a5 */ /* 0x000fe4000f8e0208 */
[----:B------:R-:W-:-:S04]  /*00f0*/  UISETP.NE.AND.EX UP0, UPT, URZ, UR5, UPT, UP0 ;  /* 0x000000053f00728c */ /* 0x000fc8000bf05300 */
[----:B------:R-:W-:Y:S02]  /*0100*/  IMAD.U32 R2, RZ, RZ, UR6 ;  /* 0x00000006ff027e24 */ /* 0x000fe4000f8e00ff */
[----:B------:R-:W-:Y:S01]  /*0110*/  IMAD.U32 R3, RZ, RZ, UR7 ;  /* 0x00000007ff037e24 */ /* 0x000fe2000f8e00ff */
[----:B------:R-:W-:Y:S01]  /*0120*/  ULDC.64 UR6, c[0x0][0x370] ;  /* 0x0000dc0000067ab9 */ /* 0x000fe20000000a00 */
[----:B------:R-:W-:-:S03]  /*0130*/  PLOP3.LUT P2, PT, PT, PT, UP0, 0x80, 0x0 ;  /* 0x000000000000781c */ /* 0x000fc60003f4f008 */
[----:B------:R1:W2:Y:S01]  /*0140*/  @P1 LDG.E R12, [R2.64] ;  /* 0x0000000c020c1981 */ /* 0x0002a2000c1e1900 */
[----:B------:R-:W-:Y:S02]  /*0150*/  @UP0 UMOV UR4, 0x4 ;  /* 0x0000000400040882 */ /* 0x000fe40000000000 */
[----:B------:R-:W-:-:S06]  /*0160*/  @UP0 UIMAD.WIDE UR4, UR14, UR4, UR6 ;  /* 0x000000040e0402a5 */ /* 0x000fcc000f8e0206 */
[----:B-1----:R-:W-:Y:S02]  /*0170*/  IMAD.U32 R2, RZ, RZ, UR4 ;  /* 0x00000004ff027e24 */ /* 0x002fe4000f8e00ff */
[----:B------:R-:W-:Y:S01]  /*0180*/  IMAD.U32 R3, RZ, RZ, UR5 ;  /* 0x00000005ff037e24 */ /* 0x000fe2000f8e00ff */
[----:B------:R-:W1:Y:S01]  /*0190*/  S2R R41, SR_TID.X ;  /* 0x0000000000297919 */ /* 0x000e620000002100 */
[----:B------:R-:W3:Y:S03]  /*01a0*/  S2UR UR7, SR_CTAID.Y ;  /* 0x00000000000779c3 */ /* 0x000ee60000002600 */
[----:B------:R-:W4:Y:S01]  /*01b0*/  S2R R13, SR_CTAID.X ;  /* 0x00000000000d7919 */ /* 0x000f220000002500 */
[----:B------:R-:W-:Y:S01]  /*01c0*/  IMAD.MOV.U32 R19, RZ, RZ, c[0x0][0x2c4] ;  /* 0x0000b100ff137624 */ /* 0x000fe200078e00ff */
[----:B------:R-:W-:Y:S02]  /*01d0*/  ULDC.64 UR4, c[0x0][0x1b8] ;  /* 0x00006e0000047ab9 */ /* 0x000fe40000000a00 */
[----:B------:R5:W2:Y:S01]  /*01e0*/  @P2 LDG.E R14, [R2.64] ;  /* 0x0000000c020e2981 */ /* 0x000aa2000c1e1900 */
[----:B------:R-:W-:Y:S01]  /*01f0*/  USHF.R.S32.HI UR9, URZ, 0x1f, UR14 ;  /* 0x0000001f3f097899 */ /* 0x000fe2000801140e */
[C---:B------:R-:W-:Y:S01]  /*0200*/  ISETP.NE.AND P0, PT, R19.reuse, 0x1, PT ;  /* 0x000000011300780c */ /* 0x040fe20003f05270 */
[----:B------:R-:W-:-:S02]  /*0210*/  IMAD R19, R19, c[0x0][0x168], RZ ;  /* 0x00005a0013137a24 */ /* 0x000fc400078e02ff */
[----:B------:R-:W-:Y:S01]  /*0220*/  IMAD.MOV.U32 R248, RZ, RZ, RZ ;  /* 0x000000fffff87224 */ /* 0x000fe200078e00ff */
[----:B-1----:R-:W-:Y:S01]  /*0230*/  SHF.R.S32.HI R24, RZ, 0x1f, R41 ;  /* 0x0000001fff187819 */ /* 0x002fe20000011429 */
[----:B---3--:R-:W-:Y:S02]  /*0240*/  USHF.R.S32.HI UR6, URZ, 0x1f, UR7 ;  /* 0x0000001f3f067899 */ /* 0x008fe40008011407 */
[----:B------:R-:W-:Y:S01]  /*0250*/  UIMAD.WIDE.U32 UR10, UR7, UR4, URZ ;  /* 0x00000004070a72a5 */ /* 0x000fe2000f8e003f */
[CC--:B------:R-:W-:Y:S01]  /*0260*/  LEA.HI R9, R24.reuse, R41.reuse, RZ, 0x6 ;  /* 0x0000002918097211 */ /* 0x0c0fe200078f30ff */
[----:B------:R-:W-:Y:S01]  /*0270*/  UIMAD UR8, UR6, UR4, URZ ;  /* 0x00000004060872a4 */ /* 0x000fe2000f8e023f */
[----:B-----5:R-:W-:-:S03]  /*0280*/  LEA.HI R2, R24, R41, RZ, 0x3 ;  /* 0x0000002918027211 */ /* 0x020fc600078f18ff */
[----:B------:R-:W-:Y:S01]  /*0290*/  UIMAD UR8, UR7, UR5, UR8 ;  /* 0x00000005070872a4 */ /* 0x000fe2000f8e0208 */
[----:B------:R-:W-:Y:S02]  /*02a0*/  LOP3.LUT R0, R2, 0xfffffff8, RZ, 0xc0, !PT ;  /* 0xfffffff802007812 */ /* 0x000fe400078ec0ff */
[----:B------:R-:W-:Y:S01]  /*02b0*/  ULDC.64 UR4, c[0x0][0x1c0] ;  /* 0x0000700000047ab9 */ /* 0x000fe20000000a00 */
[----:B------:R-:W-:Y:S01]  /*02c0*/  SHF.R.S32.HI R17, RZ, 0x3, R2 ;  /* 0x00000003ff117819 */ /* 0x000fe20000011402 */
[----:B------:R-:W-:Y:S01]  /*02d0*/  UIADD3 UR11, UR11, UR8, URZ ;  /* 0x000000080b0b7290 */ /* 0x000fe2000fffe03f */
[----:B------:R-:W-:Y:S01]  /*02e0*/  IMAD.IADD R16, R41, 0x1, -R0 ;  /* 0x0000000129107824 */ /* 0x000fe200078e0a00 */
[----:B------:R-:W-:Y:S02]  /*02f0*/  UIMAD UR9, UR9, UR4, URZ ;  /* 0x00000004090972a4 */ /* 0x000fe4000f8e023f */
[----:B------:R-:W-:Y:S01]  /*0300*/  UIMAD.WIDE.U32 UR10, UR14, UR4, UR10 ;  /* 0x000000040e0a72a5 */ /* 0x000fe2000f8e000a */
[C---:B------:R-:W-:Y:S01]  /*0310*/  IMAD R193, R16.reuse, 0x10, R17 ;  /* 0x0000001010c17824 */ /* 0x040fe200078e0211 */
[----:B------:R-:W-:Y:S01]  /*0320*/  UIMAD UR5, UR14, UR5, UR9 ;  /* 0x000000050e0572a4 */ /* 0x000fe2000f8e0209 */
[----:B------:R-:W-:Y:S01]  /*0330*/  IMAD.SHL.U32 R92, R16, 0x8, RZ ;  /* 0x00000008105c7824 */ /* 0x000fe200078e00ff */
[----:B------:R-:W-:Y:S01]  /*0340*/  ULDC UR4, c[0x0][0x2ac] ;  /* 0x0000ab0000047ab9 */ /* 0x000fe20000000800 */
[----:B----4-:R-:W-:Y:S01]  /*0350*/  IMAD R7, R13, 0x80, R193 ;  /* 0x000000800d077824 */ /* 0x010fe200078e02c1 */
[----:B------:R-:W-:Y:S01]  /*0360*/  UIADD3 UR5, UR11, UR5, URZ ;  /* 0x000000050b057290 */ /* 0x000fe2000fffe03f */
[----:B------:R-:W-:Y:S01]  /*0370*/  IMAD.U32 R3, RZ, RZ, UR11 ;  /* 0x0000000bff037e24 */ /* 0x000fe2000f8e00ff */
[----:B------:R-:W-:Y:S01]  /*0380*/  STL [R1+0x24], R193 ;  /* 0x000024c101007387 */ /* 0x000fe20000100800 */
[----:B------:R-:W-:Y:S01]  /*0390*/  @P0 IMAD.HI.U32 R0, R7, c[0x0][0x2c8], RZ ;  /* 0x0000b20007000a27 */ /* 0x000fe200078e00ff */
[----:B------:R-:W-:Y:S01]  /*03a0*/  ISETP.GE.AND P5, PT, R92, c[0x0][0x198], PT ;  /* 0x000066005c007a0c */ /* 0x000fe20003fa6270 */
[----:B------:R-:W-:Y:S01]  /*03b0*/  UMOV UR11, URZ ;  /* 0x0000003f000b7c82 */ /* 0x000fe20008000000 */
[----:B------:R1:W-:Y:S01]  /*03c0*/  STL [R1+0x30], R7 ;  /* 0x0000300701007387 */ /* 0x0003e20000100800 */
[----:B------:R-:W-:Y:S01]  /*03d0*/  IMAD.MOV.U32 R4, RZ, RZ, R7 ;  /* 0x000000ffff047224 */ /* 0x000fe200078e0007 */
[----:B------:R-:W-:Y:S01]  /*03e0*/  @P0 SHF.R.U32.HI R4, RZ, c[0x0][0x2cc], R0 ;  /* 0x0000b300ff040a19 */ /* 0x000fe20000011600 */
[----:B------:R-:W-:Y:S01]  /*03f0*/  IMAD.U32 R2, RZ, RZ, UR10 ;  /* 0x0000000aff027e24 */ /* 0x000fe2000f8e00ff */
[----:B------:R-:W-:Y:S01]  /*0400*/  SHF.R.S32.HI R192, RZ, 0x1f, R92 ;  /* 0x0000001fffc07819 */ /* 0x000fe2000001145c */
[----:B------:R-:W-:Y:S01]  /*0410*/  IMAD.U32 R3, RZ, RZ, UR5 ;  /* 0x00000005ff037e24 */ /* 0x000fe2000f8e00ff */
[--C-:B------:R-:W-:Y:S01]  /*0420*/  SHF.R.S32.HI R5, RZ, 0x1f, R4.reuse ;  /* 0x0000001fff057819 */ /* 0x100fe20000011404 */
[----:B------:R-:W-:Y:S01]  /*0430*/  IMAD.MOV R0, RZ, RZ, -R4 ;  /* 0x000000ffff007224 */ /* 0x000fe200078e0a04 */
[----:B------:R-:W-:Y:S01]  /*0440*/  ULDC UR10, c[0x0][0x1d0] ;  /* 0x00007400000a7ab9 */ /* 0x000fe20000000800 */
[----:B------:R-:W-:Y:S01]  /*0450*/  IMAD.WIDE.U32 R2, R4, c[0x0][0x1b0], R2 ;  /* 0x00006c0004027a25 */ /* 0x000fe200078e0002 */
[----:B------:R-:W-:-:S02]  /*0460*/  UIMAD UR10, UR4, UR10, URZ ;  /* 0x0000000a040a72a4 */ /* 0x000fc4000f8e023f */
[----:B------:R-:W-:Y:S01]  /*0470*/  UMOV UR8, 0x70 ;  /* 0x0000007000087882 */ /* 0x000fe20000000000 */
[----:B------:R-:W-:Y:S01]  /*0480*/  IMAD R6, R5, c[0x0][0x1b0], RZ ;  /* 0x00006c0005067a24 */ /* 0x000fe200078e02ff */
[----:B------:R-:W-:Y:S01]  /*0490*/  UIADD3 UR5, UR10, 0x6f, URZ ;  /* 0x0000006f0a057890 */ /* 0x000fe2000fffe03f */
[----:B------:R-:W-:Y:S01]  /*04a0*/  IMAD R5, R0, c[0x0][0x2c4], R7 ;  /* 0x0000b10000057a24 */ /* 0x000fe200078e0207 */
[----:B------:R-:W-:Y:S01]  /*04b0*/  UMOV UR4, URZ ;  /* 0x0000003f00047c82 */ /* 0x000fe20008000000 */
[----:B------:R-:W-:Y:S01]  /*04c0*/  IMAD R0, R4, c[0x0][0x1b4], R6 ;  /* 0x00006d0004007a24 */ /* 0x000fe200078e0206 */
[----:B------:R-:W-:Y:S01]  /*04d0*/  UIMAD.WIDE UR4, UR5, -0x6db6db6d, UR4 ;  /* 0x92492493050478a5 */ /* 0x000fe2000f8e0204 */
[----:B------:R-:W-:Y:S01]  /*04e0*/  IMAD R13, R13, 0x80, R17 ;  /* 0x000000800d0d7824 */ /* 0x000fe200078e0211 */
[----:B------:R-:W-:Y:S01]  /*04f0*/  SHF.R.S32.HI R4, RZ, 0x1f, R5 ;  /* 0x0000001fff047819 */ /* 0x000fe20000011405 */
[----:B------:R-:W-:Y:S01]  /*0500*/  IMAD.IADD R3, R3, 0x1, R0 ;  /* 0x0000000103037824 */ /* 0x000fe200078e0200 */
[----:B------:R-:W-:-:S02]  /*0510*/  USHF.R.U32.HI UR9, URZ, 0x1f, UR5 ;  /* 0x0000001f3f097899 */ /* 0x000fc40008011605 */
[CC--:B------:R-:W-:Y:S01]  /*0520*/  ISETP.GE.AND P6, PT, R13.reuse, R19.reuse, PT ;  /* 0x000000130d00720c */ /* 0x0c0fe20003fc6270 */
[----:B------:R-:W-:Y:S01]  /*0530*/  IMAD R0, R4, c[0x0][0x1a8], RZ ;  /* 0x00006a0004007a24 */ /* 0x000fe200078e02ff */
[----:B------:R-:W-:Y:S01]  /*0540*/  IADD3 R10, R13, 0x10, RZ ;  /* 0x000000100d0a7810 */ /* 0x000fe20007ffe0ff */
[----:B------:R-:W-:Y:S01]  /*0550*/  IMAD.WIDE.U32 R2, R5, c[0x0][0x1a8], R2 ;  /* 0x00006a0005027a25 */ /* 0x000fe200078e0002 */
[----:B------:R-:W-:Y:S01]  /*0560*/  IADD3 R11, R13, 0x20, RZ ;  /* 0x000000200d0b7810 */ /* 0x000fe20007ffe0ff */
[----:B------:R-:W-:Y:S01]  /*0570*/  ULEA.HI.SX32 UR9, UR5, UR9, 0x1a ;  /* 0x0000000905097291 */ /* 0x000fe2000f8fd23f */
[-C--:B------:R-:W-:Y:S01]  /*0580*/  ISETP.GE.AND P3, PT, R10, R19.reuse, PT ;  /* 0x000000130a00720c */ /* 0x080fe20003f66270 */
[----:B------:R-:W-:Y:S01]  /*0590*/  IMAD R0, R5, c[0x0][0x1ac], R0 ;  /* 0x00006b0005007a24 */ /* 0x000fe200078e0200 */
[----:B-1----:R-:W-:Y:S01]  /*05a0*/  LEA R7, P0, R2, c[0x0][0x160], 0x1 ;  /* 0x0000580002077a11 */ /* 0x002fe200078008ff */
[----:B------:R-:W-:Y:S01]  /*05b0*/  IMAD.MOV.U32 R10, RZ, RZ, c[0x0][0x2b8] ;  /* 0x0000ae00ff0a7624 */ /* 0x000fe200078e00ff */
[----:B------:R-:W-:Y:S01]  /*05c0*/  ISETP.GE.AND P4, PT, R11, R19, PT ;  /* 0x000000130b00720c */ /* 0x000fe20003f86270 */
[----:B------:R-:W-:Y:S01]  /*05d0*/  IMAD.IADD R0, R3, 0x1, R0 ;  /* 0x0000000103007824 */ /* 0x000fe200078e0200 */
[----:B------:R-:W-:Y:S01]  /*05e0*/  IADD3 R11, R13, 0x50, RZ ;  /* 0x000000500d0b7810 */ /* 0x000fe20007ffe0ff */
[----:B------:R-:W1:Y:S01]  /*05f0*/  SHFL.IDX PT, R3, R7, RZ, 0x181f ;  /* 0x00181fff07037589 */ /* 0x000e6200000e0000 */
[----:B------:R-:W-:-:S02]  /*0600*/  UIMAD UR8, UR9, UR8, -0x70 ;  /* 0xffffff90090874a4 */ /* 0x000fc4000f8e0208 */
[----:B------:R-:W-:Y:S01]  /*0610*/  LEA.HI.X R6, R2, c[0x0][0x164], R0, 0x1, P0 ;  /* 0x0000590002067a11 */ /* 0x000fe200000f0c00 */
[----:B------:R-:W-:Y:S01]  /*0620*/  IMAD.SHL.U32 R0, R17, 0x40, RZ ;  /* 0x0000004011007824 */ /* 0x000fe200078e00ff */
[----:B------:R-:W-:Y:S01]  /*0630*/  SHFL.IDX PT, R4, R7, 0x1, 0x181f ;  /* 0x00381f0007047f89 */ /* 0x000fe200000e0000 */
[----:B------:R-:W-:-:S03]  /*0640*/  ULDC.64 UR4, c[0x0][0x2b0] ;  /* 0x0000ac0000047ab9 */ /* 0x000fc60000000a00 */
[----:B------:R-:W3:Y:S01]  /*0650*/  SHFL.IDX PT, R5, R6, RZ, 0x181f ;  /* 0x00181fff06057589 */ /* 0x000ee200000e0000 */
[----:B------:R-:W-:-:S03]  /*0660*/  LOP3.LUT R0, R0, 0x1c0, RZ, 0xc0, !PT ;  /* 0x000001c000007812 */ /* 0x000fc600078ec0ff */
[----:B------:R-:W4:Y:S01]  /*0670*/  SHFL.IDX PT, R8, R6, 0x1, 0x181f ;  /* 0x00381f0006087f89 */ /* 0x000f2200000e0000 */
[----:B------:R-:W-:Y:S02]  /*0680*/  SHF.R.U32.HI R2, RZ, 0x3, R0 ;  /* 0x00000003ff027819 */ /* 0x000fe40000011600 */
[----:B------:R-:W-:Y:S01]  /*0690*/  LOP3.LUT R0, R0, 0x38, R92, 0xf8, !PT ;  /* 0x0000003800007812 */ /* 0x000fe200078ef85c */
[----:B------:R-:W-:Y:S03]  /*06a0*/  SHFL.IDX PT, R15, R6, 0x5, 0x181f ;  /* 0x00b81f00060f7f89 */ /* 0x000fe600000e0000 */
[----:B------:R-:W-:Y:S01]  /*06b0*/  LOP3.LUT R0, R0, R2, RZ, 0x3c, !PT ;  /* 0x0000000200007212 */ /* 0x000fe200078e3cff */
[----:B------:R-:W-:Y:S01]  /*06c0*/  IMAD.SHL.U32 R2, R9, 0x8, RZ ;  /* 0x0000000809027824 */ /* 0x000fe200078e00ff */
[----:B------:R-:W-:Y:S04]  /*06d0*/  SHFL.IDX PT, R18, R6, 0x7, 0x181f ;  /* 0x00f81f0006127f89 */ /* 0x000fe800000e0000 */
[----:B------:R-:W-:Y:S01]  /*06e0*/  LOP3.LUT R191, R0, 0xfffffe00, R2, 0xf8, !PT ;  /* 0xfffffe0000bf7812 */ /* 0x000fe200078ef802 */
[----:B------:R-:W-:Y:S01]  /*06f0*/  SHFL.IDX PT, R9, R7, 0x2, 0x181f ;  /* 0x00581f0007097f89 */ /* 0x000fe200000e0000 */
[----:B-1----:R-:W-:-:S03]  /*0700*/  @!P6 LEA R2, P0, R92, R3, 0x1 ;  /* 0x000000035c02e211 */ /* 0x002fc600078008ff */
[----:B------:R-:W-:Y:S01]  /*0710*/  @!P6 IMAD.SHL.U32 R0, R191, 0x2, RZ ;  /* 0x00000002bf00e824 */ /* 0x000fe200078e00ff */
[----:B--2---:R1:W2:Y:S01]  /*0720*/  @P1 R2UR UR15, R12 ;  /* 0x000000000c0f13c2 */ /* 0x0042a200000e0000 */
[----:B---3--:R-:W-:Y:S01]  /*0730*/  @!P6 LEA.HI.X R3, R92, R5, R192, 0x1, P0 ;  /* 0x000000055c03e211 */ /* 0x008fe200000f0cc0 */
[----:B--2---:R-:W-:Y:S01]  /*0740*/  @!UP1 UMOV UR15, UR14 ;  /* 0x0000000e000f9c82 */ /* 0x004fe20008000000 */
[----:B------:R-:W-:Y:S01]  /*0750*/  ISETP.NE.AND P0, PT, R10, 0x1, PT ;  /* 0x000000010a00780c */ /* 0x000fe20003f05270 */
[----:B------:R-:W-:Y:S01]  /*0760*/  SHFL.IDX PT, R5, R6, 0x3, 0x181f ;  /* 0x00781f0006057f89 */ /* 0x000fe200000e0000 */
[----:B------:R-:W-:Y:S02]  /*0770*/  USHF.R.S32.HI UR14, URZ, 0x1f, UR15 ;  /* 0x0000001f3f0e7899 */ /* 0x000fe4000801140f */
[----:B------:R-:W-:Y:S01]  /*0780*/  UIMAD.WIDE.U32 UR16, UR15, UR4, URZ ;  /* 0x000000040f1072a5 */ /* 0x000fe2000f8e003f */
[----:B------:R2:W-:Y:S01]  /*0790*/  @!P6 LDGSTS.E.BYPASS.LTC128B.128 [R0+0x7100], [R2.64], !P5 ;  /* 0x071000000200efae */ /* 0x0005e2000e901d4c */
[----:B------:R-:W-:-:S03]  /*07a0*/  UIMAD UR14, UR14, UR4, URZ ;  /* 0x000000040e0e72a4 */ /* 0x000fc6000f8e023f */
[----:B------:R-:W-:Y:S01]  /*07b0*/  SHFL.IDX PT, R10, R6, 0x2, 0x181f ;  /* 0x00581f00060a7f89 */ /* 0x000fe200000e0000 */
[----:B------:R-:W-:-:S03]  /*07c0*/  UIMAD UR14, UR15, UR5, UR14 ;  /* 0x000000050f0e72a4 */ /* 0x000fc6000f8e020e */
[----:B------:R-:W-:Y:S01]  /*07d0*/  ULDC.64 UR4, c[0x0][0x1e8] ;  /* 0x00007a0000047ab9 */ /* 0x000fe20000000a00 */
[----:B------:R-:W-:Y:S01]  /*07e0*/  STL [R1+0x28], R191 ;  /* 0x000028bf01007387 */ /* 0x000fe20000100800 */
[----:B------:R-:W-:Y:S01]  /*07f0*/  UIADD3 UR14, UR17, UR14, URZ ;  /* 0x0000000e110e7290 */ /* 0x000fe2000fffe03f */
[----:B-1----:R-:W-:Y:S02]  /*0800*/  IADD3 R12, R13, 0x40, RZ ;  /* 0x000000400d0c7810 */ /* 0x002fe40007ffe0ff */
[C---:B--2---:R-:W-:Y:S01]  /*0810*/  @!P3 LEA R2, P6, R92.reuse, R4, 0x1 ;  /* 0x000000045c02b211 */ /* 0x044fe200078c08ff */
[----:B------:R-:W-:Y:S01]  /*0820*/  @!P3 IMAD.SHL.U32 R0, R191, 0x2, RZ ;  /* 0x00000002bf00b824 */ /* 0x000fe200078e00ff */
[----:B------:R-:W-:Y:S01]  /*0830*/  IADD3 R4, R13, 0x30, RZ ;  /* 0x000000300d047810 */ /* 0x000fe20007ffe0ff */
[----:B------:R1:W2:Y:S01]  /*0840*/  @P2 R2UR UR11, R14 ;  /* 0x000000000e0b23c2 */ /* 0x0002a200000e0000 */
[----:B----4-:R-:W-:Y:S01]  /*0850*/  @!P3 LEA.HI.X R3, R92, R8, R192, 0x1, P6 ;  /* 0x000000085c03b211 */ /* 0x010fe200030f0cc0 */
[----:B------:R-:W-:Y:S01]  /*0860*/  UIMAD UR15, UR6, UR4, URZ ;  /* 0x00000004060f72a4 */ /* 0x000fe2000f8e023f */
[-C--:B------:R-:W-:Y:S01]  /*0870*/  ISETP.GE.AND P6, PT, R4, R19.reuse, PT ;  /* 0x000000130400720c */ /* 0x080fe20003fc6270 */
[----:B------:R-:W-:Y:S04]  /*0880*/  SHFL.IDX PT, R8, R7, 0x4, 0x181f ;  /* 0x00981f0007087f89 */ /* 0x000fe800000e0000 */
[----:B------:R-:W3:Y:S04]  /*0890*/  SHFL.IDX PT, R4, R7, 0x3, 0x181f ;  /* 0x00781f0007047f89 */ /* 0x000ee800000e0000 */
[----:B------:R4:W-:Y:S01]  /*08a0*/  @!P3 LDGSTS.E.BYPASS.LTC128B.128 [R0+0x7900], [R2.64], !P5 ;  /* 0x079000000200bfae */ /* 0x0009e2000e901d4c */
[----:B------:R-:W-:-:S03]  /*08b0*/  ISETP.GE.AND P3, PT, R12, R19, PT ;  /* 0x000000130c00720c */ /* 0x000fc60003f66270 */
[----:B------:R-:W-:Y:S01]  /*08c0*/  SHFL.IDX PT, R12, R6, 0x6, 0x181f ;  /* 0x00d81f00060c7f89 */ /* 0x000fe200000e0000 */
[----:B------:R-:W-:Y:S02]  /*08d0*/  UIMAD.WIDE.U32 UR20, UR7, UR4, URZ ;  /* 0x00000004071472a5 */ /* 0x000fe4000f8e003f */
[----:B------:R-:W-:Y:S01]  /*08e0*/  UIADD3 UR18, UR9, -0x1, URZ ;  /* 0xffffffff09127890 */ /* 0x000fe2000fffe03f */
[----:B------:R-:W-:Y:S04]  /*08f0*/  STL [R1+0x2c], R192 ;  /* 0x00002cc001007387 */ /* 0x000fe80000100800 */
[----:B-1----:R-:W-:Y:S01]  /*0900*/  SHFL.IDX PT, R14, R7, 0x7, 0x181f ;  /* 0x00f81f00070e7f89 */ /* 0x002fe200000e0000 */
[----:B---3--:R-:W-:-:S04]  /*0910*/  @!P6 LEA R4, P2, R92, R4, 0x1 ;  /* 0x000000045c04e211 */ /* 0x008fc800078408ff */
[C-C-:B------:R-:W-:Y:S02]  /*0920*/  @!P6 LEA.HI.X R5, R92.reuse, R5, R192.reuse, 0x1, P2 ;  /* 0x000000055c05e211 */ /* 0x140fe400010f0cc0 */
[C---:B----4-:R-:W-:Y:S01]  /*0930*/  @!P4 LEA R2, P1, R92.reuse, R9, 0x1 ;  /* 0x000000095c02c211 */ /* 0x050fe200078208ff */
[----:B------:R-:W-:Y:S01]  /*0940*/  @!P4 IMAD.SHL.U32 R0, R191, 0x2, RZ ;  /* 0x00000002bf00c824 */ /* 0x000fe200078e00ff */
[----:B------:R-:W1:Y:S02]  /*0950*/  SHFL.IDX PT, R9, R6, 0x4, 0x181f ;  /* 0x00981f0006097f89 */ /* 0x000e6400000e0000 */
[----:B------:R-:W-:Y:S02]  /*0960*/  @!P4 LEA.HI.X R3, R92, R10, R192, 0x1, P1 ;  /* 0x0000000a5c03c211 */ /* 0x000fe400008f0cc0 */
[----:B------:R-:W-:Y:S01]  /*0970*/  ISETP.GE.AND P1, PT, R11, R19, PT ;  /* 0x000000130b00720c */ /* 0x000fe20003f26270 */
[----:B------:R-:W-:Y:S04]  /*0980*/  SHFL.IDX PT, R10, R7, 0x6, 0x181f ;  /* 0x00d81f00070a7f89 */ /* 0x000fe800000e0000 */
[----:B------:R-:W3:Y:S04]  /*0990*/  SHFL.IDX PT, R11, R7, 0x5, 0x181f ;  /* 0x00b81f00070b7f89 */ /* 0x000ee800000e0000 */
[----:B------:R4:W-:Y:S02]  /*09a0*/  @!P4 LDGSTS.E.BYPASS.LTC128B.128 [R0+0x8100], [R2.64], !P5 ;  /* 0x081000000200cfae */ /* 0x0009e4000e901d4c */
[----:B----4-:R-:W-:-:S02]  /*09b0*/  IADD3 R0, R13, 0x60, RZ ;  /* 0x000000600d007810 */ /* 0x010fc40007ffe0ff */
[----:B------:R-:W-:Y:S01]  /*09c0*/  @!P3 LEA R2, P2, R92, R8, 0x1 ;  /* 0x000000085c02b211 */ /* 0x000fe200078408ff */
[C---:B------:R-:W-:Y:S01]  /*09d0*/  @!P6 IMAD.SHL.U32 R8, R191.reuse, 0x2, RZ ;  /* 0x00000002bf08e824 */ /* 0x040fe200078e00ff */
[----:B------:R-:W-:Y:S01]  /*09e0*/  ISETP.GE.AND P4, PT, R0, R19, PT ;  /* 0x000000130000720c */ /* 0x000fe20003f86270 */
[----:B------:R-:W-:Y:S01]  /*09f0*/  @!P3 IMAD.SHL.U32 R0, R191, 0x2, RZ ;  /* 0x00000002bf00b824 */ /* 0x000fe200078e00ff */
[----:B-1----:R-:W-:Y:S02]  /*0a00*/  @!P3 LEA.HI.X R3, R92, R9, R192, 0x1, P2 ;  /* 0x000000095c03b211 */ /* 0x002fe400010f0cc0 */
[----:B------:R1:W-:Y:S04]  /*0a10*/  @!P6 LDGSTS.E.BYPASS.LTC128B.128 [R8+0x8900], [R4.64], !P5 ;  /* 0x089000000408efae */ /* 0x0003e8000e901d4c */
[----:B------:R4:W-:Y:S01]  /*0a20*/  @!P3 LDGSTS.E.BYPASS.LTC128B.128 [R0+0x9100], [R2.64], !P5 ;  /* 0x091000000200bfae */ /* 0x0009e2000e901d4c */
[----:B-1----:R-:W-:-:S02]  /*0a30*/  IADD3 R5, R13, 0x70, RZ ;  /* 0x000000700d057810 */ /* 0x002fc40007ffe0ff */
[----:B----4-:R-:W-:Y:S02]  /*0a40*/  IADD3 R0, R193, UR8, RZ ;  /* 0x00000008c1007c10 */ /* 0x010fe4000fffe0ff */
[----:B---3--:R-:W-:Y:S02]  /*0a50*/  @!P1 LEA R2, P2, R92, R11, 0x1 ;  /* 0x0000000b5c029211 */ /* 0x008fe400078408ff */
[C---:B------:R-:W-:Y:S02]  /*0a60*/  ISETP.GE.AND P6, PT, R0.reuse, UR10, PT ;  /* 0x0000000a00007c0c */ /* 0x040fe4000bfc6270 */
[----:B--2---:R-:W-:Y:S01]  /*0a70*/  IADD3 R9, R0, UR11, RZ ;  /* 0x0000000b00097c10 */ /* 0x004fe2000fffe0ff */
[----:B------:R-:W-:Y:S01]  /*0a80*/  @!P1 IMAD.SHL.U32 R0, R191, 0x2, RZ ;  /* 0x00000002bf009824 */ /* 0x000fe200078e00ff */
[----:B------:R-:W-:Y:S02]  /*0a90*/  ISETP.GT.OR P6, PT, R193, 0x6f, P6 ;  /* 0x0000006fc100780c */ /* 0x000fe400037c4670 */
[----:B------:R-:W-:Y:S01]  /*0aa0*/  ISETP.GE.AND P3, PT, R5, R19, PT ;  /* 0x000000130500720c */ /* 0x000fe20003f66270 */
[----:B------:R-:W-:Y:S01]  /*0ab0*/  @P0 IMAD.HI.U32 R4, R9, c[0x0][0x2bc], RZ ;  /* 0x0000af0009040a27 */ /* 0x000fe200078e00ff */
[----:B------:R-:W-:-:S02]  /*0ac0*/  @!P1 LEA.HI.X R3, R92, R15, R192, 0x1, P2 ;  /* 0x0000000f5c039211 */ /* 0x000fc400010f0cc0 */
[C---:B------:R-:W-:Y:S01]  /*0ad0*/  @!P4 LEA R6, P2, R92.reuse, R10, 0x1 ;  /* 0x0000000a5c06c211 */ /* 0x040fe200078408ff */
[----:B------:R-:W-:Y:S01]  /*0ae0*/  IMAD.MOV.U32 R8, RZ, RZ, R9 ;  /* 0x000000ffff087224 */ /* 0x000fe200078e0009 */
[----:B------:R-:W-:Y:S01]  /*0af0*/  @P0 SHF.R.U32.HI R8, RZ, c[0x0][0x2c0], R4 ;  /* 0x0000b000ff080a19 */ /* 0x000fe20000011604 */
[----:B------:R1:W-:Y:S01]  /*0b00*/  @!P1 LDGSTS.E.BYPASS.LTC128B.128 [R0+0x9900], [R2.64], !P5 ;  /* 0x0990000002009fae */ /* 0x0003e2000e901d4c */
[----:B------:R-:W-:Y:S01]  /*0b10*/  @!P4 LEA.HI.X R7, R92, R12, R192, 0x1, P2 ;  /* 0x0000000c5c07c211 */ /* 0x000fe200010f0cc0 */
[----:B------:R-:W-:-:S04]  /*0b20*/  @!P4 IMAD.SHL.U32 R10, R191, 0x2, RZ ;  /* 0x00000002bf0ac824 */ /* 0x000fc800078e00ff */
[C---:B------:R-:W-:Y:S01]  /*0b30*/  @!P3 LEA R4, P2, R92.reuse, R14, 0x1 ;  /* 0x0000000e5c04b211 */ /* 0x040fe200078408ff */
[----:B------:R2:W-:Y:S03]  /*0b40*/  @!P4 LDGSTS.E.BYPASS.LTC128B.128 [R10+0xa100], [R6.64], !P5 ;  /* 0x0a100000060acfae */ /* 0x0005e6000e901d4c */
[----:B------:R-:W-:Y:S02]  /*0b50*/  @!P3 LEA.HI.X R5, R92, R18, R192, 0x1, P2 ;  /* 0x000000125c05b211 */ /* 0x000fe400010f0cc0 */
[----:B-1----:R-:W-:-:S04]  /*0b60*/  @!P6 IADD3 R0, P1, R8, UR16, RZ ;  /* 0x000000100800ec10 */ /* 0x002fc8000ff3e0ff */
[----:B------:R-:W-:Y:S02]  /*0b70*/  @!P6 LEA.HI.X.SX32 R3, R8, UR14, 0x1, P1 ;  /* 0x0000000e0803ec11 */ /* 0x000fe400088f0eff */
[----:B------:R-:W-:-:S04]  /*0b80*/  @!P6 LEA R2, P1, R0, c[0x0][0x2a0], 0x2 ;  /* 0x0000a8000002ea11 */ /* 0x000fc800078210ff */
[----:B------:R-:W-:Y:S01]  /*0b90*/  @!P6 LEA.HI.X R3, R0, c[0x0][0x2a4], R3, 0x2, P1 ;  /* 0x0000a9000003ea11 */ /* 0x000fe200008f1403 */
[----:B------:R-:W-:-:S05]  /*0ba0*/  @!P3 IMAD.SHL.U32 R0, R191, 0x2, RZ ;  /* 0x00000002bf00b824 */ /* 0x000fca00078e00ff */
[----:B------:R1:W-:Y:S04]  /*0bb0*/  @!P3 LDGSTS.E.BYPASS.LTC128B.128 [R0+0xa900], [R4.64], !P5 ;  /* 0x0a9000000400bfae */ /* 0x0003e8000e901d4c */
[----:B------:R-:W0:Y:S04]  /*0bc0*/  LDGDEPBAR ;  /* 0x00000000000079af */ /* 0x000e280000000000 */
[----:B------:R-:W-:Y:S06]  /*0bd0*/  BAR.SYNC.DEFER_BLOCKING 0x0 ;  /* 0x0000000000007b1d */ /* 0x000fec0000010000 */
[----:B------:R3:W4:Y:S01]  /*0be0*/  @!P6 LDG.E R248, [R2.64] ;  /* 0x0000000c02f8e981 */ /* 0x000722000c1e1900 */
[----:B-1----:R-:W-:Y:S01]  /*0bf0*/  IMAD.MOV R0, RZ, RZ, -R8 ;  /* 0x000000ffff007224 */ /* 0x002fe200078e0a08 */
[----:B------:R-:W-:Y:S01]  /*0c00*/  UIMAD UR15, UR7, UR5, UR15 ;  /* 0x00000005070f72a4 */ /* 0x000fe2000f8e020f */
[----:B------:R-:W-:Y:S01]  /*0c10*/  ISETP.GE.AND P3, PT, R92, c[0x0][0x1d4], PT ;  /* 0x000075005c007a0c */ /* 0x000fe20003f66270 */
[----:B------:R-:W-:Y:S01]  /*0c20*/  UIMAD UR18, UR18, -0x70, UR10 ;  /* 0xffffff90121278a4 */ /* 0x000fe2000f8e020a */
[----:B------:R-:W-:Y:S01]  /*0c30*/  IMAD R42, R0, c[0x0][0x2b8], R9 ;  /* 0x0000ae00002a7a24 */ /* 0x000fe200078e0209 */
[----:B------:R-:W-:Y:S01]  /*0c40*/  UIADD3 UR15, UR21, UR15, URZ ;  /* 0x0000000f150f7290 */ /* 0x000fe2000fffe03f */
[----:B--2---:R-:W-:Y:S01]  /*0c50*/  LEA.HI R10, R24, R41, RZ, 0x4 ;  /* 0x00000029180a7211 */ /* 0x004fe200078f20ff */
[----:B------:R-:W-:-:S02]  /*0c60*/  UISETP.GE.AND UP0, UPT, UR10, 0x1, UPT ;  /* 0x000000010a00788c */ /* 0x000fc4000bf06270 */
[----:B------:R-:W-:Y:S01]  /*0c70*/  SHF.R.S32.HI R23, RZ, 0x1f, R42 ;  /* 0x0000001fff177819 */ /* 0x000fe2000001142a */
[----:B------:R-:W-:Y:S01]  /*0c80*/  STL [R1+0x10], R42 ;  /* 0x0000102a01007387 */ /* 0x000fe20000100800 */
[----:B------:R-:W-:Y:S01]  /*0c90*/  IADD3 R18, -R17, UR18, RZ ;  /* 0x0000001211127c10 */ /* 0x000fe2000fffe1ff */
[----:B------:R-:W-:Y:S01]  /*0ca0*/  ULDC.64 UR4, c[0x0][0x210] ;  /* 0x0000840000047ab9 */ /* 0x000fe20000000a00 */
[----:B------:R-:W-:Y:S01]  /*0cb0*/  SHF.R.S32.HI R9, RZ, 0x4, R10 ;  /* 0x00000004ff097819 */ /* 0x000fe2000001140a */
[----:B------:R-:W-:Y:S01]  /*0cc0*/  IMAD R0, R23, c[0x0][0x1e0], RZ ;  /* 0x0000780017007a24 */ /* 0x000fe200078e02ff */
[C---:B------:R-:W-:Y:S01]  /*0cd0*/  ISETP.GE.AND P5, PT, R18.reuse, 0x1, PT ;  /* 0x000000011200780c */ /* 0x040fe20003fa6270 */
[----:B------:R-:W-:Y:S01]  /*0ce0*/  UIMAD UR6, UR6, UR4, URZ ;  /* 0x00000004060672a4 */ /* 0x000fe2000f8e023f */
[----:B------:R-:W-:Y:S01]  /*0cf0*/  ISETP.GE.AND P4, PT, R18, 0x11, PT ;  /* 0x000000111200780c */ /* 0x000fe20003f86270 */
[----:B------:R-:W-:Y:S01]  /*0d00*/  IMAD R0, R42, c[0x0][0x1e4], R0 ;  /* 0x000079002a007a24 */ /* 0x000fe200078e0200 */
[----:B------:R-:W-:Y:S01]  /*0d10*/  ISETP.GE.AND P6, PT, R18, 0x41, PT ;  /* 0x000000411200780c */ /* 0x000fe20003fc6270 */
[----:B------:R-:W-:-:S02]  /*0d20*/  UIMAD.WIDE.U32 UR22, UR7, UR4, URZ ;  /* 0x00000004071672a5 */ /* 0x000fc4000f8e003f */
[----:B------:R-:W-:Y:S01]  /*0d30*/  UIMAD UR5, UR7, UR5, UR6 ;  /* 0x00000005070572a4 */ /* 0x000fe2000f8e0206 */
[----:B---3--:R-:W-:-:S03]  /*0d40*/  IMAD.WIDE.U32 R2, R42, c[0x0][0x1e0], RZ ;  /* 0x000078002a027a25 */ /* 0x008fc600078e00ff */
[----:B------:R-:W-:Y:S01]  /*0d50*/  UIADD3 UR5, UR23, UR5, URZ ;  /* 0x0000000517057290 */ /* 0x000fe2000fffe03f */
[----:B------:R-:W-:Y:S01]  /*0d60*/  IMAD.IADD R3, R3, 0x1, R0 ;  /* 0x0000000103037824 */ /* 0x000fe200078e0200 */
[----:B----4-:R-:W-:-:S03]  /*0d70*/  SHF.R.S32.HI R40, RZ, 0x1f, R248 ;  /* 0x0000001fff287819 */ /* 0x010fc600000114f8 */
[----:B------:R-:W-:-:S04]  /*0d80*/  IMAD.WIDE.U32 R2, R248, c[0x0][0x1f0], R2 ;  /* 0x00007c00f8027a25 */ /* 0x000fc800078e0002 */
[----:B------:R-:W-:Y:S01]  /*0d90*/  IMAD R0, R40, c[0x0][0x1f0], RZ ;  /* 0x00007c0028007a24 */ /* 0x000fe200078e02ff */
[----:B------:R-:W-:-:S03]  /*0da0*/  IADD3 R6, P2, R2, UR20, RZ ;  /* 0x0000001402067c10 */ /* 0x000fc6000ff5e0ff */
[----:B------:R-:W-:Y:S01]  /*0db0*/  IMAD R0, R248, c[0x0][0x1f4], R0 ;  /* 0x00007d00f8007a24 */ /* 0x000fe200078e0200 */
[----:B------:R-:W-:-:S04]  /*0dc0*/  LEA R7, P1, R6, c[0x0][0x1c8], 0x1 ;  /* 0x0000720006077a11 */ /* 0x000fc800078208ff */
[----:B------:R-:W-:Y:S01]  /*0dd0*/  IADD3.X R2, R3, UR15, R0, P2, !PT ;  /* 0x0000000f03027c10 */ /* 0x000fe200097fe400 */
[----:B------:R-:W-:Y:S01]  /*0de0*/  SHFL.IDX PT, R11, R7, 0x2, 0x181f ;  /* 0x00581f00070b7f89 */ /* 0x000fe200000e0000 */
[----:B------:R-:W-:Y:S02]  /*0df0*/  LEA.HI R3, R10, R9, RZ, 0x1 ;  /* 0x000000090a037211 */ /* 0x000fe400078f08ff */
[----:B------:R-:W-:Y:S01]  /*0e00*/  LEA.HI.X R6, R6, c[0x0][0x1cc], R2, 0x1, P1 ;  /* 0x0000730006067a11 */ /* 0x000fe200008f0c02 */
[----:B------:R-:W1:Y:S01]  /*0e10*/  SHFL.IDX PT, R0, R7, RZ, 0x181f ;  /* 0x00181fff07007589 */ /* 0x000e6200000e0000 */
[----:B------:R-:W-:-:S03]  /*0e20*/  LOP3.LUT R3, R3, 0xfffffffe, RZ, 0xc0, !PT ;  /* 0xfffffffe03037812 */ /* 0x000fc600078ec0ff */
[----:B------:R-:W2:Y:S02]  /*0e30*/  SHFL.IDX PT, R5, R6, RZ, 0x181f ;  /* 0x00181fff06057589 */ /* 0x000ea400000e0000 */
[----:B------:R-:W-:Y:S02]  /*0e40*/  IMAD.IADD R21, R9, 0x1, -R3 ;  /* 0x0000000109157824 */ /* 0x000fe400078e0a03 */
[----:B------:R-:W3:Y:S01]  /*0e50*/  SHFL.IDX PT, R2, R7, 0x1, 0x181f ;  /* 0x00381f0007027f89 */ /* 0x000ee200000e0000 */
[----:B------:R-:W-:-:S03]  /*0e60*/  @P4 IMAD.SHL.U32 R9, R191, 0x2, RZ ;  /* 0x00000002bf094824 */ /* 0x000fc600078e00ff */
[----:B------:R-:W4:Y:S04]  /*0e70*/  SHFL.IDX PT, R8, R6, 0x1, 0x181f ;  /* 0x00381f0006087f89 */ /* 0x000f2800000e0000 */
[----:B------:R-:W5:Y:S04]  /*0e80*/  SHFL.IDX PT, R12, R6, 0x2, 0x181f ;  /* 0x00581f00060c7f89 */ /* 0x000f6800000e0000 */
[----:B------:R-:W-:Y:S01]  /*0e90*/  SHFL.IDX PT, R13, R7, 0x4, 0x181f ;  /* 0x00981f00070d7f89 */ /* 0x000fe200000e0000 */
[----:B-1----:R-:W-:Y:S01]  /*0ea0*/  @P5 LEA R4, P2, R92, R0, 0x1 ;  /* 0x000000005c045211 */ /* 0x002fe200078408ff */
[----:B------:R-:W-:-:S02]  /*0eb0*/  @P5 IMAD.SHL.U32 R0, R191, 0x2, RZ ;  /* 0x00000002bf005824 */ /* 0x000fc400078e00ff */
[----:B------:R-:W-:Y:S01]  /*0ec0*/  SHFL.IDX PT, R14, R7, 0x5, 0x181f ;  /* 0x00b81f00070e7f89 */ /* 0x000fe200000e0000 */
[----:B--2---:R-:W-:Y:S02]  /*0ed0*/  @P5 LEA.HI.X R5, R92, R5, R192, 0x1, P2 ;  /* 0x000000055c055211 */ /* 0x004fe400010f0cc0 */
[----:B------:R-:W-:Y:S01]  /*0ee0*/  ISETP.GE.AND P2, PT, R18, 0x31, PT ;  /* 0x000000311200780c */ /* 0x000fe20003f46270 */
[----:B------:R-:W-:Y:S01]  /*0ef0*/  SHFL.IDX PT, R20, R6, 0x5, 0x181f ;  /* 0x00b81f0006147f89 */ /* 0x000fe200000e0000 */
[----:B---3--:R-:W-:-:S03]  /*0f00*/  @P4 LEA R2, P1, R92, R2, 0x1 ;  /* 0x000000025c024211 */ /* 0x008fc600078208ff */
[----:B------:R1:W-:Y:S01]  /*0f10*/  @P5 LDGSTS.E.BYPASS.LTC128B.128 [R0+0x3900], [R4.64], !P3 ;  /* 0x0390000004005fae */ /* 0x0003e2000d901d4c */
[----:B----4-:R-:W-:Y:S02]  /*0f20*/  @P4 LEA.HI.X R3, R92, R8, R192, 0x1, P1 ;  /* 0x000000085c034211 */ /* 0x010fe400008f0cc0 */
[----:B------:R-:W-:Y:S01]  /*0f30*/  ISETP.GE.AND P1, PT, R18, 0x21, PT ;  /* 0x000000211200780c */ /* 0x000fe20003f26270 */
[----:B------:R-:W-:Y:S01]  /*0f40*/  SHFL.IDX PT, R19, R6, 0x6, 0x181f ;  /* 0x00d81f0006137f89 */ /* 0x000fe200000e0000 */
[----:B------:R-:W-:Y:S02]  /*0f50*/  LOP3.LUT R8, R10, 0xfffffff0, RZ, 0xc0, !PT ;  /* 0xfffffff00a087812 */ /* 0x000fe400078ec0ff */
[----:B------:R-:W-:Y:S01]  /*0f60*/  ISETP.GE.AND P5, PT, R18, 0x51, PT ;  /* 0x000000511200780c */ /* 0x000fe20003fa6270 */
[----:B------:R-:W-:Y:S02]  /*0f70*/  SHFL.IDX PT, R10, R6, 0x3, 0x181f ;  /* 0x00781f00060a7f89 */ /* 0x000fe400000e0000 */
[----:B------:R-:W-:-:S02]  /*0f80*/  IMAD.IADD R8, R41, 0x1, -R8 ;  /* 0x0000000129087824 */ /* 0x000fc400078e0a08 */
[----:B------:R2:W-:Y:S03]  /*0f90*/  @P4 LDGSTS.E.BYPASS.LTC128B.128 [R9+0x4100], [R2.64], !P3 ;  /* 0x0410000002094fae */ /* 0x0005e6000d901d4c */
[----:B------:R-:W-:Y:S01]  /*0fa0*/  SHF.R.S32.HI R22, RZ, 0x1f, R8 ;  /* 0x0000001fff167819 */ /* 0x000fe20000011408 */
[----:B-1----:R-:W-:Y:S01]  /*0fb0*/  IMAD R0, R42, c[0x0][0x1e0], RZ ;  /* 0x000078002a007a24 */ /* 0x002fe200078e02ff */
[----:B------:R1:W3:Y:S01]  /*0fc0*/  SHFL.IDX PT, R5, R7, 0x3, 0x181f ;  /* 0x00781f0007057f89 */ /* 0x0002e200000e0000 */
[----:B------:R-:W-:Y:S02]  /*0fd0*/  IMAD.SHL.U32 R4, R17, 0x8, RZ ;  /* 0x0000000811047824 */ /* 0x000fe400078e00ff */
[----:B------:R-:W-:Y:S01]  /*0fe0*/  IMAD R0, R248, c[0x0][0x1f0], R0 ;  /* 0x00007c00f8007a24 */ /* 0x000fe200078e0200 */
[----:B------:R-:W4:Y:S04]  /*0ff0*/  SHFL.IDX PT, R17, R6, 0x4, 0x181f ;  /* 0x00981f0006117f89 */ /* 0x000f2800000e0000 */
[----:B------:R-:W-:-:S02]  /*1000*/  IADD3 R0, R0, UR20, RZ ;  /* 0x0000001400007c10 */ /* 0x000fc4000fffe0ff */
[----:B--2---:R-:W-:Y:S01]  /*1010*/  @P1 LEA R2, P4, R92, R11, 0x1 ;  /* 0x0000000b5c021211 */ /* 0x004fe200078808ff */
[----:B------:R-:W-:Y:S01]  /*1020*/  IMAD.SHL.U32 R9, R16, 0x40, RZ ;  /* 0x0000004010097824 */ /* 0x000fe200078e00ff */
[----:B------:R-:W-:Y:S02]  /*1030*/  LEA R0, R0, c[0x0][0x1c8], 0x1 ;  /* 0x0000720000007a11 */ /* 0x000fe400078e08ff */
[----:B-----5:R-:W-:Y:S02]  /*1040*/  @P1 LEA.HI.X R3, R92, R12, R192, 0x1, P4 ;  /* 0x0000000c5c031211 */ /* 0x020fe400020f0cc0 */
[----:B------:R-:W-:Y:S01]  /*1050*/  ISETP.GE.AND P4, PT, R18, 0x61, PT ;  /* 0x000000611200780c */ /* 0x000fe20003f86270 */
[----:B------:R2:W5:Y:S01]  /*1060*/  SHFL.IDX PT, R15, R0, 0x6, 0x181f ;  /* 0x00d81f00000f7f89 */ /* 0x00056200000e0000 */
[----:B------:R-:W-:Y:S02]  /*1070*/  LOP3.LUT R9, R9, 0x1c0, RZ, 0xc0, !PT ;  /* 0x000001c009097812 */ /* 0x000fe400078ec0ff */
[----:B------:R-:W-:Y:S01]  /*1080*/  LEA.HI R12, R22, R8, RZ, 0x3 ;  /* 0x00000008160c7211 */ /* 0x000fe200078f18ff */
[----:B-1----:R-:W-:Y:S01]  /*1090*/  @P2 IMAD.SHL.U32 R7, R191, 0x2, RZ ;  /* 0x00000002bf072824 */ /* 0x002fe200078e00ff */
[----:B------:R-:W-:Y:S01]  /*10a0*/  LOP3.LUT R4, R9, 0x8, R4, 0xf8, !PT ;  /* 0x0000000809047812 */ /* 0x000fe200078ef804 */
[----:B--2---:R-:W-:-:S05]  /*10b0*/  @P1 IMAD.SHL.U32 R0, R191, 0x2, RZ ;  /* 0x00000002bf001824 */ /* 0x004fca00078e00ff */
[----:B------:R3:W-:Y:S02]  /*10c0*/  @P1 LDGSTS.E.BYPASS.LTC128B.128 [R0+0x4900], [R2.64], !P3 ;  /* 0x0490000002001fae */ /* 0x0007e4000d901d4c */
[C---:B---3--:R-:W-:Y:S02]  /*10d0*/  @P2 LEA R2, P1, R92.reuse, R5, 0x1 ;  /* 0x000000055c022211 */ /* 0x048fe400078208ff */
[----:B------:R-:W-:Y:S01]  /*10e0*/  SHF.R.U32.HI R0, RZ, 0x3, R9 ;  /* 0x00000003ff007819 */ /* 0x000fe20000011609 */
[C---:B------:R-:W-:Y:S01]  /*10f0*/  @P6 IMAD.SHL.U32 R9, R191.reuse, 0x2, RZ ;  /* 0x00000002bf096824 */ /* 0x040fe200078e00ff */
[C---:B------:R-:W-:Y:S02]  /*1100*/  @P2 LEA.HI.X R3, R92.reuse, R10, R192, 0x1, P1 ;  /* 0x0000000a5c032211 */ /* 0x040fe400008f0cc0 */
[----:B------:R-:W-:Y:S02]  /*1110*/  @P6 LEA R6, P1, R92, R13, 0x1 ;  /* 0x0000000d5c066211 */ /* 0x000fe400078208ff */
[----:B------:R-:W-:Y:S01]  /*1120*/  LOP3.LUT R5, R12, 0xfffffff8, RZ, 0xc0, !PT ;  /* 0xfffffff80c057812 */ /* 0x000fe200078ec0ff */
[----:B------:R4:W-:Y:S01]  /*1130*/  @P2 LDGSTS.E.BYPASS.LTC128B.128 [R7+0x5100], [R2.64], !P3 ;  /* 0x0510000002072fae */ /* 0x0009e2000d901d4c */
[----:B------:R-:W-:Y:S01]  /*1140*/  LOP3.LUT R10, R4, R0, RZ, 0x3c, !PT ;  /* 0x00000000040a7212 */ /* 0x000fe200078e3cff */
[----:B------:R-:W-:Y:S01]  /*1150*/  @P4 IMAD.SHL.U32 R0, R191, 0x2, RZ ;  /* 0x00000002bf004824 */ /* 0x000fe200078e00ff */
[----:B------:R-:W-:Y:S01]  /*1160*/  @P5 LEA R4, P2, R92, R14, 0x1 ;  /* 0x0000000e5c045211 */ /* 0x000fe200078408ff */
[----:B------:R-:W-:-:S02]  /*1170*/  IMAD.IADD R11, R8, 0x1, -R5 ;  /* 0x00000001080b7824 */ /* 0x000fc400078e0a05 */
[----:B------:R-:W-:Y:S01]  /*1180*/  @P5 IMAD.SHL.U32 R8, R191, 0x2, RZ ;  /* 0x00000002bf085824 */ /* 0x000fe200078e00ff */
[C-C-:B------:R-:W-:Y:S02]  /*1190*/  @P5 LEA.HI.X R5, R92.reuse, R20, R192.reuse, 0x1, P2 ;  /* 0x000000145c055211 */ /* 0x140fe400010f0cc0 */
[C---:B----4-:R-:W-:Y:S02]  /*11a0*/  @P6 LEA.HI.X R7, R92.reuse, R17, R192, 0x1, P1 ;  /* 0x000000115c076211 */ /* 0x050fe400008f0cc0 */
[----:B-----5:R-:W-:-:S03]  /*11b0*/  @P4 LEA R2, P1, R92, R15, 0x1 ;  /* 0x0000000f5c024211 */ /* 0x020fc600078208ff */
[----:B------:R1:W-:Y:S01]  /*11c0*/  @P6 LDGSTS.E.BYPASS.LTC128B.128 [R9+0x5900], [R6.64], !P3 ;  /* 0x0590000006096fae */ /* 0x0003e2000d901d4c */
[----:B------:R-:W-:-:S03]  /*11d0*/  @P4 LEA.HI.X R3, R92, R19, R192, 0x1, P1 ;  /* 0x000000135c034211 */ /* 0x000fc600008f0cc0 */
[----:B------:R2:W-:Y:S04]  /*11e0*/  @P5 LDGSTS.E.BYPASS.LTC128B.128 [R8+0x6100], [R4.64], !P3 ;  /* 0x0610000004085fae */ /* 0x0005e8000d901d4c */
[----:B------:R3:W-:Y:S02]  /*11f0*/  @P4 LDGSTS.E.BYPASS.LTC128B.128 [R0+0x6900], [R2.64], !P3 ;  /* 0x0690000002004fae */ /* 0x0007e4000d901d4c */
[----:B------:R-:W-:Y:S02]  /*1200*/  R2P PR, R11, 0x6 ;  /* 0x000000060b007804 */ /* 0x000fe40000000000 */
[----:B------:R-:W0:Y:S01]  /*1210*/  LDGDEPBAR ;  /* 0x00000000000079af */ /* 0x000e220000000000 */
[----:B------:R-:W-:Y:S02]  /*1220*/  LOP3.LUT P4, RZ, R16, 0x2, RZ, 0xc0, !PT ;  /* 0x0000000210ff7812 */ /* 0x000fe4000788c0ff */
[----:B-1----:R-:W-:Y:S01]  /*1230*/  LEA.HI R6, R24, R41, RZ, 0x5 ;  /* 0x0000002918067211 */ /* 0x002fe200078f28ff */
[----:B--2---:R-:W-:-:S03]  /*1240*/  IMAD.SHL.U32 R4, R12, 0x40, RZ ;  /* 0x000000400c047824 */ /* 0x004fc600078e00ff */
[----:B------:R-:W-:Y:S01]  /*1250*/  SHF.R.S32.HI R5, RZ, 0x5, R6 ;  /* 0x00000005ff057819 */ /* 0x000fe20000011406 */
[----:B---3--:R-:W-:Y:S01]  /*1260*/  IMAD.SHL.U32 R2, R11, 0x40, RZ ;  /* 0x000000400b027824 */ /* 0x008fe200078e00ff */
[----:B------:R-:W-:Y:S01]  /*1270*/  LOP3.LUT R95, R4, 0xfffffe00, RZ, 0xc0, !PT ;  /* 0xfffffe00045f7812 */ /* 0x000fe200078ec0ff */
[----:B------:R-:W-:Y:S01]  /*1280*/  IMAD.SHL.U32 R3, R21, 0x8, RZ ;  /* 0x0000000815037824 */ /* 0x000fe200078e00ff */
[----:B------:R-:W-:-:S04]  /*1290*/  DEPBAR.LE SB0, 0x1 ;  /* 0x000080400000791a */ /* 0x000fc80000000000 */
[----:B------:R-:W-:Y:S01]  /*12a0*/  LOP3.LUT R2, R2, 0x1c0, RZ, 0xc0, !PT ;  /* 0x000001c002027812 */ /* 0x000fe200078ec0ff */
[----:B------:R-:W-:Y:S01]  /*12b0*/  IMAD R0, R21, 0x200, R10 ;  /* 0x0000020015007824 */ /* 0x000fe200078e020a */
[----:B------:R-:W-:-:S04]  /*12c0*/  DEPBAR.LE SB0, 0x0 ;  /* 0x000080000000791a */ /* 0x000fc80000000000 */
[----:B------:R-:W-:Y:S01]  /*12d0*/  LOP3.LUT R3, R2, 0x8, R3, 0xf8, !PT ;  /* 0x0000000802037812 */ /* 0x000fe200078ef803 */
[----:B------:R-:W-:Y:S01]  /*12e0*/  IMAD.SHL.U32 R119, R0, 0x2, RZ ;  /* 0x0000000200777824 */ /* 0x000fe200078e00ff */
[----:B------:R-:W-:Y:S01]  /*12f0*/  SHF.R.U32.HI R2, RZ, 0x3, R2 ;  /* 0x00000003ff027819 */ /* 0x000fe20000011602 */
[----:B------:R-:W-:Y:S01]  /*1300*/  BAR.SYNC.DEFER_BLOCKING 0x0 ;  /* 0x0000000000007b1d */ /* 0x000fe20000010000 */
[----:B------:R-:W-:Y:S02]  /*1310*/  IMAD.MOV.U32 R4, RZ, RZ, 0x20 ;  /* 0x00000020ff047424 */ /* 0x000fe400078e00ff */
[----:B------:R-:W-:Y:S01]  /*1320*/  LOP3.LUT R94, R3, R2, RZ, 0x3c, !PT ;  /* 0x00000002035e7212 */ /* 0x000fe200078e3cff */
[----:B------:R-:W-:Y:S01]  /*1330*/  IMAD R2, R5, 0x400, R95 ;  /* 0x0000040005027824 */ /* 0x000fe200078e025f */
[C---:B------:R-:W-:Y:S01]  /*1340*/  IADD3 R234, R119.reuse, 0x3920, RZ ;  /* 0x0000392077ea7810 */ /* 0x040fe20007ffe0ff */
[----:B------:R-:W-:Y:S01]  /*1350*/  IMAD.MOV.U32 R3, RZ, RZ, 0x10 ;  /* 0x00000010ff037424 */ /* 0x000fe200078e00ff */
[----:B------:R-:W-:Y:S01]  /*1360*/  SEL R4, R4, 0xffffffe0, !P2 ;  /* 0xffffffe004047807 */ /* 0x000fe20005000000 */
[----:B------:R-:W-:Y:S01]  /*1370*/  IMAD.IADD R0, R94, 0x1, R2 ;  /* 0x000000015e007824 */ /* 0x000fe200078e0202 */
[----:B------:R-:W-:-:S02]  /*1380*/  IADD3 R2, R119, 0x3900, RZ ;  /* 0x0000390077027810 */ /* 0x000fc40007ffe0ff */
[----:B------:R-:W-:Y:S01]  /*1390*/  SEL R3, R3, 0xfffffff0, !P1 ;  /* 0xfffffff003037807 */ /* 0x000fe20004800000 */
[----:B------:R-:W-:Y:S01]  /*13a0*/  IMAD.SHL.U32 R230, R0, 0x2, RZ ;  /* 0x0000000200e67824 */ /* 0x000fe200078e00ff */
[----:B------:R-:W-:Y:S02]  /*13b0*/  @P4 IADD3 R234, R2, -0x20, RZ ;  /* 0xffffffe002ea4810 */ /* 0x000fe40007ffe0ff */
[----:B------:R-:W-:Y:S01]  /*13c0*/  PLOP3.LUT P4, PT, PT, PT, UP0, 0x80, 0x0 ;  /* 0x000000000000781c */ /* 0x000fe20003f8f008 */
[----:B------:R-:W-:Y:S01]  /*13d0*/  IMAD R233, R3, 0x2, R230 ;  /* 0x0000000203e97824 */ /* 0x000fe200078e02e6 */
[----:B------:R-:W-:Y:S02]  /*13e0*/  LOP3.LUT R0, R6, 0xffffffe0, RZ, 0xc0, !PT ;  /* 0xffffffe006007812 */ /* 0x000fe400078ec0ff */
[----:B------:R-:W-:Y:S02]  /*13f0*/  ISETP.GT.AND P1, PT, R193, 0x6f, PT ;  /* 0x0000006fc100780c */ /* 0x000fe40003f24270 */
[C---:B------:R-:W-:Y:S01]  /*1400*/  IADD3 R240, R234.reuse, 0x800, RZ ;  /* 0x00000800eaf07810 */ /* 0x040fe20007ffe0ff */
[----:B------:R-:W-:Y:S01]  /*1410*/  IMAD.IADD R93, R41, 0x1, -R0 ;  /* 0x00000001295d7824 */ /* 0x000fe200078e0a00 */
[C---:B------:R-:W-:Y:S01]  /*1420*/  IADD3 R239, R234.reuse, 0x1000, RZ ;  /* 0x00001000eaef7810 */ /* 0x040fe20007ffe0ff */
[----:B------:R1:W2:Y:S01]  /*1430*/  LDSM.16.M88.4 R36, [R230+0x7100] ;  /* 0x00710000e624783b */ /* 0x0002a20000000200 */
[----:B------:R-:W-:-:S02]  /*1440*/  IADD3 R238, R234, 0x1800, RZ ;  /* 0x00001800eaee7810 */ /* 0x000fc40007ffe0ff */
[C---:B------:R-:W-:Y:S01]  /*1450*/  IADD3 R237, R234.reuse, 0x2000, RZ ;  /* 0x00002000eaed7810 */ /* 0x040fe20007ffe0ff */
[----:B------:R1:W3:Y:S01]  /*1460*/  LDSM.16.M88.4 R32, [R230+0x9100] ;  /* 0x00910000e620783b */ /* 0x0002e20000000200 */
[C---:B------:R-:W-:Y:S02]  /*1470*/  IADD3 R236, R234.reuse, 0x2800, RZ ;  /* 0x00002800eaec7810 */ /* 0x040fe40007ffe0ff */
[----:B------:R-:W-:Y:S01]  /*1480*/  IADD3 R235, R234, 0x3000, RZ ;  /* 0x00003000eaeb7810 */ /* 0x000fe20007ffe0ff */
[----:B------:R1:W4:Y:S04]  /*1490*/  LDSM.16.M88.4 R56, [R119+0x3900] ;  /* 0x003900007738783b */ /* 0x0003280000000200 */
[----:B------:R1:W1:Y:S04]  /*14a0*/  LDSM.16.M88.4 R80, [R119+0x4100] ;  /* 0x004100007750783b */ /* 0x0002680000000200 */
[----:B------:R1:W1:Y:S04]  /*14b0*/  LDSM.16.M88.4 R88, [R119+0x4900] ;  /* 0x004900007758783b */ /* 0x0002680000000200 */
[----:B------:R1:W1:Y:S04]  /*14c0*/  LDSM.16.M88.4 R100, [R119+0x5100] ;  /* 0x005100007764783b */ /* 0x0002680000000200 */
[----:B------:R1:W1:Y:S04]  /*14d0*/  LDSM.16.M88.4 R108, [R119+0x5900] ;  /* 0x00590000776c783b */ /* 0x0002680000000200 */
[----:B------:R1:W1:Y:S04]  /*14e0*/  LDSM.16.M88.4 R120, [R119+0x6100] ;  /* 0x006100007778783b */ /* 0x0002680000000200 */
[----:B------:R1:W1:Y:S04]  /*14f0*/  LDSM.16.M88.4 R128, [R119+0x6900] ;  /* 0x006900007780783b */ /* 0x0002680000000200 */
[----:B------:R1:W1:Y:S04]  /*1500*/  LDSM.16.M88.4 R28, [R233+0x7100] ;  /* 0x00710000e91c783b */ /* 0x0002680000000200 */
[----:B------:R1:W1:Y:S04]  /*1510*/  LDSM.16.M88.4 R24, [R233+0x9100] ;  /* 0x00910000e918783b */ /* 0x0002680000000200 */
[----:B------:R1:W1:Y:S04]  /*1520*/  LDSM.16.M88.4 R68, [R234] ;  /* 0x00000000ea44783b */ /* 0x0002680000000200 */
[----:B------:R1:W1:Y:S04]  /*1530*/  LDSM.16.M88.4 R84, [R234+0x800] ;  /* 0x00080000ea54783b */ /* 0x0002680000000200 */
[----:B------:R1:W1:Y:S04]  /*1540*/  LDSM.16.M88.4 R96, [R234+0x1000] ;  /* 0x00100000ea60783b */ /* 0x0002680000000200 */
[----:B------:R1:W1:Y:S04]  /*1550*/  LDSM.16.M88.4 R104, [R234+0x1800] ;  /* 0x00180000ea68783b */ /* 0x0002680000000200 */
[----:B------:R1:W1:Y:S04]  /*1560*/  LDSM.16.M88.4 R112, [R234+0x2000] ;  /* 0x00200000ea70783b */ /* 0x0002680000000200 */
[----:B------:R1:W1:Y:S04]  /*1570*/  LDSM.16.M88.4 R124, [R234+0x2800] ;  /* 0x00280000ea7c783b */ /* 0x0002680000000200 */
[----:B------:R1:W1:Y:S01]  /*1580*/  LDSM.16.M88.4 R132, [R234+0x3000] ;  /* 0x00300000ea84783b */ /* 0x0002620000000200 */
[----:B------:R-:W-:Y:S05]  /*1590*/  @!P4 BRA `(.L_x_0) ;  /* 0x000003900000c947 */ /* 0x000fea0003800000 */
[----:B--234-:R-:W-:Y:S01]  /*15a0*/  IMAD R0, R23, c[0x0][0x208], RZ ;  /* 0x0000820017007a24 */ /* 0x01cfe200078e02ff */
[----:B------:R-:W-:Y:S01]  /*15b0*/  ISETP.GE.AND P4, PT, R92, c[0x0][0x1d4], PT ;  /* 0x000075005c007a0c */ /* 0x000fe20003f86270 */
[----:B------:R-:W-:-:S03]  /*15c0*/  IMAD.WIDE.U32 R6, R42, c[0x0][0x208], RZ ;  /* 0x000082002a067a25 */ /* 0x000fc600078e00ff */
[----:B------:R-:W-:Y:S01]  /*15d0*/  ISETP.LT.OR P6, PT, R18, 0x1, P4 ;  /* 0x000000011200780c */ /* 0x000fe200027c1670 */
[----:B------:R-:W-:Y:S01]  /*15e0*/  IMAD R0, R42, c[0x0][0x20c], R0 ;  /* 0x000083002a007a24 */ /* 0x000fe200078e0200 */
[----:B------:R-:W-:Y:S01]  /*15f0*/  ISETP.LT.OR P5, PT, R18, 0x11, P4 ;  /* 0x000000111200780c */ /* 0x000fe200027a1670 */
[----:B------:R-:W-:Y:S02]  /*1600*/  IMAD.SHL.U32 R21, R92, 0x2, RZ ;  /* 0x000000025c157824 */ /* 0x000fe400078e00ff */
[----:B------:R-:W-:Y:S02]  /*1610*/  IMAD.IADD R7, R7, 0x1, R0 ;  /* 0x0000000107077824 */ /* 0x000fe400078e0200 */
[----:B------:R-:W-:Y:S02]  /*1620*/  IMAD R0, R40, c[0x0][0x218], RZ ;  /* 0x0000860028007a24 */ /* 0x000fe400078e02ff */
[----:B------:R-:W-:-:S04]  /*1630*/  IMAD.WIDE.U32 R6, R248, c[0x0][0x218], R6 ;  /* 0x00008600f8067a25 */ /* 0x000fc800078e0006 */
[----:B------:R-:W-:Y:S01]  /*1640*/  IMAD R0, R248, c[0x0][0x21c], R0 ;  /* 0x00008700f8007a24 */ /* 0x000fe200078e0200 */
[----:B------:R-:W-:Y:S02]  /*1650*/  IADD3 R2, P2, R6, UR22, RZ ;  /* 0x0000001606027c10 */ /* 0x000fe4000ff5e0ff */
[----:B------:R-:W-:Y:S02]  /*1660*/  SHF.L.U64.HI R6, R92, 0x1, R192 ;  /* 0x000000015c067819 */ /* 0x000fe400000102c0 */
[----:B------:R-:W-:Y:S02]  /*1670*/  IADD3.X R0, R7, UR5, R0, P2, !PT ;  /* 0x0000000507007c10 */ /* 0x000fe400097fe400 */
[----:B------:R-:W-:-:S04]  /*1680*/  LEA R5, P2, R2, c[0x0][0x1f8], 0x1 ;  /* 0x00007e0002057a11 */ /* 0x000fc800078408ff */
[----:B------:R-:W-:Y:S01]  /*1690*/  LEA.HI.X R2, R2, c[0x0][0x1fc], R0, 0x1, P2 ;  /* 0x00007f0002027a11 */ /* 0x000fe200010f0c00 */
[----:B------:R-:W-:Y:S04]  /*16a0*/  SHFL.IDX PT, R7, R5, 0x1, 0x181f ;  /* 0x00381f0005077f89 */ /* 0x000fe800000e0000 */
[----:B------:R-:W2:Y:S04]  /*16b0*/  SHFL.IDX PT, R0, R5, RZ, 0x181f ;  /* 0x00181fff05007589 */ /* 0x000ea800000e0000 */
[----:B------:R-:W3:Y:S04]  /*16c0*/  SHFL.IDX PT, R8, R2, RZ, 0x181f ;  /* 0x00181fff02087589 */ /* 0x000ee800000e0000 */
[----:B------:R-:W4:Y:S04]  /*16d0*/  SHFL.IDX PT, R9, R2, 0x1, 0x181f ;  /* 0x00381f0002097f89 */ /* 0x000f2800000e0000 */
[----:B------:R-:W5:Y:S04]  /*16e0*/  SHFL.IDX PT, R12, R5, 0x2, 0x181f ;  /* 0x00581f00050c7f89 */ /* 0x000f6800000e0000 */
[----:B------:R-:W1:Y:S04]  /*16f0*/  SHFL.IDX PT, R19, R2, 0x2, 0x181f ;  /* 0x00581f0002137f89 */ /* 0x000e6800000e0000 */
[----:B------:R-:W1:Y:S01]  /*1700*/  SHFL.IDX PT, R17, R5, 0x3, 0x181f ;  /* 0x00781f0005117f89 */ /* 0x000e6200000e0000 */
[----:B--2---:R-:W-:-:S03]  /*1710*/  IADD3 R10, P2, R0, R21, RZ ;  /* 0x00000015000a7210 */ /* 0x004fc60007f5e0ff */
[----:B------:R-:W2:Y:S01]  /*1720*/  SHFL.IDX PT, R20, R2, 0x3, 0x181f ;  /* 0x00781f0002147f89 */ /* 0x000ea200000e0000 */
[----:B------:R-:W-:Y:S02]  /*1730*/  IMAD.SHL.U32 R0, R191, 0x2, RZ ;  /* 0x00000002bf007824 */ /* 0x000fe400078e00ff */
[--C-:B---3--:R-:W-:Y:S01]  /*1740*/  IMAD.X R11, R8, 0x1, R6.reuse, P2 ;  /* 0x00000001080b7824 */ /* 0x108fe200010e0606 */
[----:B------:R-:W-:Y:S01]  /*1750*/  IADD3 R8, P2, R7, R21, RZ ;  /* 0x0000001507087210 */ /* 0x000fe20007f5e0ff */
[----:B------:R-:W3:Y:S04]  /*1760*/  SHFL.IDX PT, R13, R5, 0x4, 0x181f ;  /* 0x00981f00050d7f89 */ /* 0x000ee800000e0000 */
[----:B------:R-:W-:Y:S01]  /*1770*/  SHFL.IDX PT, R7, R5, 0x5, 0x181f ;  /* 0x00b81f0005077f89 */ /* 0x000fe200000e0000 */
[----:B----4-:R-:W-:Y:S01]  /*1780*/  IMAD.X R9, R9, 0x1, R6, P2 ;  /* 0x0000000109097824 */ /* 0x010fe200010e0606 */
[----:B------:R-:W-:-:S02]  /*1790*/  ISETP.LT.OR P2, PT, R18, 0x31, P4 ;  /* 0x000000311200780c */ /* 0x000fc40002741670 */
[----:B------:R-:W4:Y:S04]  /*17a0*/  SHFL.IDX PT, R15, R2, 0x4, 0x181f ;  /* 0x00981f00020f7f89 */ /* 0x000f2800000e0000 */
[----:B------:R5:W-:Y:S01]  /*17b0*/  LDGSTS.E.BYPASS.LTC128B.128 [R0+0x100], [R10.64], !P6 ;  /* 0x001000000a007fae */ /* 0x000be2000f101d4c */
[----:B------:R-:W-:-:S03]  /*17c0*/  ISETP.LT.OR P6, PT, R18, 0x21, P4 ;  /* 0x000000211200780c */ /* 0x000fc600027c1670 */
[----:B------:R-:W1:Y:S04]  /*17d0*/  SHFL.IDX PT, R14, R2, 0x5, 0x181f ;  /* 0x00b81f00020e7f89 */ /* 0x000e6800000e0000 */
[----:B------:R2:W-:Y:S04]  /*17e0*/  LDGSTS.E.BYPASS.LTC128B.128 [R0+0x900], [R8.64], !P5 ;  /* 0x0090000008007fae */ /* 0x0005e8000e901d4c */
[----:B------:R-:W3:Y:S04]  /*17f0*/  SHFL.IDX PT, R5, R5, 0x6, 0x181f ;  /* 0x00d81f0005057f89 */ /* 0x000ee800000e0000 */
[----:B------:R-:W3:Y:S01]  /*1800*/  SHFL.IDX PT, R2, R2, 0x6, 0x181f ;  /* 0x00d81f0002027f89 */ /* 0x000ee200000e0000 */
[----:B-----5:R-:W-:-:S05]  /*1810*/  IADD3 R10, P5, R12, R21, RZ ;  /* 0x000000150c0a7210 */ /* 0x020fca0007fbe0ff */
[----:B-1----:R-:W-:Y:S01]  /*1820*/  IMAD.X R11, R19, 0x1, R6, P5 ;  /* 0x00000001130b7824 */ /* 0x002fe200028e0606 */
[----:B--2---:R-:W-:-:S04]  /*1830*/  IADD3 R8, P5, R17, R21, RZ ;  /* 0x0000001511087210 */ /* 0x004fc80007fbe0ff */
[----:B------:R1:W-:Y:S01]  /*1840*/  LDGSTS.E.BYPASS.LTC128B.128 [R0+0x1100], [R10.64], !P6 ;  /* 0x011000000a007fae */ /* 0x0003e2000f101d4c */
[----:B------:R-:W-:Y:S01]  /*1850*/  ISETP.LT.OR P6, PT, R18, 0x41, P4 ;  /* 0x000000411200780c */ /* 0x000fe200027c1670 */
[----:B------:R-:W-:Y:S01]  /*1860*/  IMAD.X R9, R20, 0x1, R6, P5 ;  /* 0x0000000114097824 */ /* 0x000fe200028e0606 */
[----:B---3--:R-:W-:-:S04]  /*1870*/  IADD3 R12, P5, R13, R21, RZ ;  /* 0x000000150d0c7210 */ /* 0x008fc80007fbe0ff */
[----:B------:R2:W-:Y:S01]  /*1880*/  LDGSTS.E.BYPASS.LTC128B.128 [R0+0x1900], [R8.64], !P2 ;  /* 0x0190000008007fae */ /* 0x0005e2000d101d4c */
[----:B----4-:R-:W-:Y:S01]  /*1890*/  IMAD.X R13, R15, 0x1, R6, P5 ;  /* 0x000000010f0d7824 */ /* 0x010fe200028e0606 */
[C---:B------:R-:W-:Y:S02]  /*18a0*/  ISETP.LT.OR P5, PT, R18.reuse, 0x51, P4 ;  /* 0x000000511200780c */ /* 0x040fe400027a1670 */
[----:B------:R-:W-:-:S03]  /*18b0*/  ISETP.LT.OR P4, PT, R18, 0x61, P4 ;  /* 0x000000611200780c */ /* 0x000fc60002781670 */
[----:B------:R3:W-:Y:S01]  /*18c0*/  LDGSTS.E.BYPASS.LTC128B.128 [R0+0x2100], [R12.64], !P6 ;  /* 0x021000000c007fae */ /* 0x0007e2000f101d4c */
[----:B-1----:R-:W-:-:S05]  /*18d0*/  IADD3 R10, P2, R7, R21, RZ ;  /* 0x00000015070a7210 */ /* 0x002fca0007f5e0ff */
[----:B------:R-:W-:Y:S01]  /*18e0*/  IMAD.X R11, R14, 0x1, R6, P2 ;  /* 0x000000010e0b7824 */ /* 0x000fe200010e0606 */
[----:B--2---:R-:W-:-:S04]  /*18f0*/  IADD3 R8, P2, R5, R21, RZ ;  /* 0x0000001505087210 */ /* 0x004fc80007f5e0ff */
[----:B------:R3:W-:Y:S01]  /*1900*/  LDGSTS.E.BYPASS.LTC128B.128 [R0+0x2900], [R10.64], !P5 ;  /* 0x029000000a007fae */ /* 0x0007e2000e901d4c */
[----:B------:R-:W-:-:S05]  /*1910*/  IMAD.X R9, R2, 0x1, R6, P2 ;  /* 0x0000000102097824 */ /* 0x000fca00010e0606 */
[----:B------:R3:W-:Y:S03]  /*1920*/  LDGSTS.E.BYPASS.LTC128B.128 [R0+0x3100], [R8.64], !P4 ;  /* 0x0310000008007fae */ /* 0x0007e6000e101d4c */
.L_x_0:
[----:B--234-:R-:W-:Y:S01]  /*1930*/  LOP3.LUT P2, RZ, R16, 0x4, RZ, 0xc0, !PT ;  /* 0x0000000410ff7812 */ /* 0x01cfe2000784c0ff */
[-C--:B------:R-:W-:Y:S01]  /*1940*/  HMMA.16816.F32 R8, R36, R56.reuse, RZ ;  /* 0x000000382408723c */ /* 0x080fe200000018ff */
[----:B------:R-:W-:Y:S01]  /*1950*/  MOV R0, 0x40 ;  /* 0x0000004000007802 */ /* 0x000fe20000000f00 */
[----:B------:R-:W0:Y:S01]  /*1960*/  LDGDEPBAR ;  /* 0x00000000000079af */ /* 0x000e220000000000 */
[----:B------:R-:W-:Y:S01]  /*1970*/  LEA R231, R4, R230, 0x1 ;  /* 0x000000e604e77211 */ /* 0x000fe200078e08ff */
[----:B------:R-:W-:Y:S01]  /*1980*/  UISETP.GE.AND UP0, UPT, UR10, 0x71, UPT ;  /* 0x000000710a00788c */ /* 0x000fe2000bf06270 */
[----:B------:R-:W-:Y:S02]  /*1990*/  SEL R0, R0, 0xffffffc0, !P2 ;  /* 0xffffffc000007807 */ /* 0x000fe40005000000 */
[----:B------:R-:W-:Y:S01]  /*19a0*/  LEA R232, R3, R231, 0x1 ;  /* 0x000000e703e87211 */ /* 0x000fe200078e08ff */
[----:B------:R-:W-:Y:S01]  /*19b0*/  LDSM.16.M88.4 R20, [R231+0x7100] ;  /* 0x00710000e714783b */ /* 0x000fe20000000200 */
[-C--:B------:R-:W-:Y:S01]  /*19c0*/  IADD3 R229, R119, R0.reuse, RZ ;  /* 0x0000000077e57210 */ /* 0x080fe20007ffe0ff */
[----:B------:R-:W-:Y:S01]  /*19d0*/  HMMA.16816.F32 R48, R32, R56, RZ ;  /* 0x000000382030723c */ /* 0x000fe200000018ff */
[----:B------:R-:W-:Y:S01]  /*19e0*/  IADD3 R228, R234, R0, RZ ;  /* 0x00000000eae47210 */ /* 0x000fe20007ffe0ff */
[----:B------:R-:W-:Y:S01]  /*19f0*/  LDSM.16.M88.4 R16, [R231+0x9100] ;  /* 0x00910000e710783b */ /* 0x000fe20000000200 */
[----:B------:R-:W-:-:S03]  /*1a00*/  PLOP3.LUT P2, PT, PT, PT, UP0, 0x80, 0x0 ;  /* 0x000000000000781c */ /* 0x000fc60003f4f008 */
[----:B------:R-:W2:Y:S02]  /*1a10*/  LDSM.16.M88.4 R40, [R229+0x3900] ;  /* 0x00390000e528783b */ /* 0x000ea40000000200 */
[----:B------:R-:W-:Y:S02]  /*1a20*/  HMMA.16816.F32 R64, R36, R58, RZ ;  /* 0x0000003a2440723c */ /* 0x000fe400000018ff */
[----:B------:R-:W-:Y:S04]  /*1a30*/  LDSM.16.M88.4 R12, [R232+0x7100] ;  /* 0x00710000e80c783b */ /* 0x000fe80000000200 */
[----:B------:R-:W3:Y:S02]  /*1a40*/  LDSM.16.M88.4 R44, [R228] ;  /* 0x00000000e42c783b */ /* 0x000ee40000000200 */
[-C--:B-1----:R-:W-:Y:S02]  /*1a50*/  HMMA.16816.F32 R52, R28, R68.reuse, R8 ;  /* 0x000000441c34723c */ /* 0x082fe40000001808 */
[----:B------:R-:W1:Y:S06]  /*1a60*/  LDSM.16.M88.4 R8, [R232+0x9100] ;  /* 0x00910000e808783b */ /* 0x000e6c0000000200 */
[----:B------:R-:W-:Y:S08]  /*1a70*/  HMMA.16816.F32 R48, R24, R68, R48 ;  /* 0x000000441830723c */ /* 0x000ff00000001830 */
[----:B------:R-:W-:Y:S08]  /*1a80*/  HMMA.16816.F32 R56, R32, R58, RZ ;  /* 0x0000003a2038723c */ /* 0x000ff000000018ff */
[-C--:B--2---:R-:W-:Y:S08]  /*1a90*/  HMMA.16816.F32 R60, R20, R40.reuse, R52 ;  /* 0x00000028143c723c */ /* 0x084ff00000001834 */
[----:B------:R-:W-:Y:S08]  /*1aa0*/  HMMA.16816.F32 R48, R16, R40, R48 ;  /* 0x000000281030723c */ /* 0x000ff00000001830 */
[----:B------:R-:W-:Y:S08]  /*1ab0*/  HMMA.16816.F32 R52, R28, R70, R64 ;  /* 0x000000461c34723c */ /* 0x000ff00000001840 */
[----:B---3--:R-:W-:Y:S08]  /*1ac0*/  HMMA.16816.F32 R72, R12, R44, R60 ;  /* 0x0000002c0c48723c */ /* 0x008ff0000000183c */
[----:B------:R-:W-:Y:S08]  /*1ad0*/  HMMA.16816.F32 R60, R36, R80, RZ ;  /* 0x00000050243c723c */ /* 0x000ff000000018ff */
[----:B------:R-:W-:Y:S08]  /*1ae0*/  HMMA.16816.F32 R64, R24, R70, R56 ;  /* 0x000000461840723c */ /* 0x000ff00000001838 */
[----:B-1----:R-:W-:Y:S01]  /*1af0*/  HMMA.16816.F32 R76, R8, R44, R48 ;  /* 0x0000002c084c723c */ /* 0x002fe20000001830 */
[----:B------:R-:W1:Y:S01]  /*1b00*/  LDSM.16.M88.4 R48, [R229+0x4100] ;  /* 0x00410000e530783b */ /* 0x000e620000000200 */
[----:B------:R-:W-:-:S04]  /*1b10*/  FMUL.FTZ R0, R72, c[0x0][0x320] ;  /* 0x0000c80048007a20 */ /* 0x000fc80000410000 */
[----:B------:R2:W3:Y:S02]  /*1b20*/  MUFU.TANH R190, R0 ;  /* 0x0000000000be7308 */ /* 0x0004e40000002400 */
[----:B------:R-:W-:Y:S08]  /*1b30*/  HMMA.16816.F32 R52, R20, R42, R52 ;  /* 0x0000002a1434723c */ /* 0x000ff00000001834 */
[----:B------:R-:W-:Y:S01]  /*1b40*/  HMMA.16816.F32 R56, R32, R80, RZ ;  /* 0x000000502038723c */ /* 0x000fe200000018ff */
[----:B--2---:R-:W-:-:S07]  /*1b50*/  FMUL.FTZ R0, R73, c[0x0][0x320] ;  /* 0x0000c80049007a20 */ /* 0x004fce0000410000 */
[----:B------:R-:W-:Y:S01]  /*1b60*/  HMMA.16816.F32 R60, R28, R84, R60 ;  /* 0x000000541c3c723c */ /* 0x000fe2000000183c */
[----:B------:R2:W4:Y:S07]  /*1b70*/  MUFU.TANH R189, R0 ;  /* 0x0000000000bd7308 */ /* 0x00052e0000002400 */
[----:B------:R-:W-:Y:S01]  /*1b80*/  HMMA.16816.F32 R64, R16, R42, R64 ;  /* 0x0000002a1040723c */ /* 0x000fe20000001840 */
[----:B------:R-:W5:Y:S07]  /*1b90*/  LDSM.16.M88.4 R40, [R228+0x800] ;  /* 0x00080000e428783b */ /* 0x000f6e0000000200 */
[----:B------:R-:W-:Y:S01]  /*1ba0*/  HMMA.16816.F32 R68, R12, R46, R52 ;  /* 0x0000002e0c44723c */ /* 0x000fe20000001834 */
[----:B--2---:R-:W-:-:S04]  /*1bb0*/  FMUL.FTZ R0, R74, c[0x0][0x320] ;  /* 0x0000c8004a007a20 */ /* 0x004fc80000410000 */
[----:B------:R2:W1:Y:S03]  /*1bc0*/  MUFU.TANH R188, R0 ;  /* 0x0000000000bc7308 */ /* 0x0004660000002400 */
[----:B------:R-:W-:Y:S08]  /*1bd0*/  HMMA.16816.F32 R52, R24, R84, R56 ;  /* 0x000000541834723c */ /* 0x000ff00000001838 */
[----:B------:R-:W-:Y:S01]  /*1be0*/  HMMA.16816.F32 R56, R36, R82, RZ ;  /* 0x000000522438723c */ /* 0x000fe200000018ff */
[----:B--2---:R-:W-:-:S07]  /*1bf0*/  FMUL.FTZ R0, R75, c[0x0][0x320] ;  /* 0x0000c8004b007a20 */ /* 0x004fce0000410000 */
[----:B-1----:R-:W-:Y:S01]  /*1c00*/  HMMA.16816.F32 R60, R20, R48, R60 ;  /* 0x00000030143c723c */ /* 0x002fe2000000183c */
[----:B------:R1:W2:Y:S07]  /*1c10*/  MUFU.TANH R187, R0 ;  /* 0x0000000000bb7308 */ /* 0x0002ae0000002400 */
[----:B------:R-:W-:Y:S08]  /*1c20*/  HMMA.16816.F32 R72, R8, R46, R64 ;  /* 0x0000002e0848723c */ /* 0x000ff00000001840 */
[----:B------:R-:W-:Y:S01]  /*1c30*/  HMMA.16816.F32 R64, R32, R82, RZ ;  /* 0x000000522040723c */ /* 0x000fe200000018ff */
[----:B-1----:R-:W-:-:S04]  /*1c40*/  FMUL.FTZ R0, R76, c[0x0][0x320] ;  /* 0x0000c8004c007a20 */ /* 0x002fc80000410000 */
[----:B------:R1:W1:Y:S03]  /*1c50*/  MUFU.TANH R186, R0 ;  /* 0x0000000000ba7308 */ /* 0x0002660000002400 */
[----:B------:R-:W-:Y:S08]  /*1c60*/  HMMA.16816.F32 R44, R16, R48, R52 ;  /* 0x00000030102c723c */ /* 0x000ff00000001834 */
[----:B------:R-:W-:Y:S01]  /*1c70*/  HMMA.16816.F32 R52, R28, R86, R56 ;  /* 0x000000561c34723c */ /* 0x000fe20000001838 */
[----:B-1----:R-:W-:-:S07]  /*1c80*/  FMUL.FTZ R0, R77, c[0x0][0x320] ;  /* 0x0000c8004d007a20 */ /* 0x002fce0000410000 */
[----:B------:R-:W-:Y:S01]  /*1c90*/  HMMA.16816.F32 R64, R24, R86, R64 ;  /* 0x000000561840723c */ /* 0x000fe20000001840 */
[----:B------:R1:W1:Y:S07]  /*1ca0*/  MUFU.TANH R185, R0 ;  /* 0x0000000000b97308 */ /* 0x00026e0000002400 */
[----:B------:R-:W-:Y:S08]  /*1cb0*/  HMMA.16816.F32 R56, R32, R88, RZ ;  /* 0x000000582038723c */ /* 0x000ff000000018ff */
[----:B------:R-:W-:Y:S01]  /*1cc0*/  HMMA.16816.F32 R52, R20, R50, R52 ;  /* 0x000000321434723c */ /* 0x000fe20000001834 */
[----:B-1----:R-:W-:-:S04]  /*1cd0*/  FMUL.FTZ R0, R78, c[0x0][0x320] ;  /* 0x0000c8004e007a20 */ /* 0x002fc80000410000 */
[----:B------:R1:W1:Y:S03]  /*1ce0*/  MUFU.TANH R181, R0 ;  /* 0x0000000000b57308 */ /* 0x0002660000002400 */
[----:B------:R-:W-:Y:S01]  /*1cf0*/  HMMA.16816.F32 R64, R16, R50, R64 ;  /* 0x000000321040723c */ /* 0x000fe20000001840 */
[----:B------:R-:W-:Y:S01]  /*1d00*/  LDSM.16.M88.4 R48, [R228+0x1000] ;  /* 0x00100000e430783b */ /* 0x000fe20000000200 */
[----:B-1----:R-:W-:-:S06]  /*1d10*/  FMUL.FTZ R0, R79, c[0x0][0x320] ;  /* 0x0000c8004f007a20 */ /* 0x002fcc0000410000 */
[----:B-----5:R-:W-:Y:S01]  /*1d20*/  HMMA.16816.F32 R76, R8, R40, R44 ;  /* 0x00000028084c723c */ /* 0x020fe2000000182c */
[----:B------:R-:W1:Y:S01]  /*1d30*/  LDSM.16.M88.4 R44, [R229+0x4900] ;  /* 0x00490000e52c783b */ /* 0x000e620000000200 */
[----:B------:R5:W1:Y:S02]  /*1d40*/  MUFU.TANH R182, R0 ;  /* 0x0000000000b67308 */ /* 0x000a640000002400 */
[----:B-----5:R-:W-:-:S06]  /*1d50*/  FMUL.FTZ R0, R68, c[0x0][0x320] ;  /* 0x0000c80044007a20 */ /* 0x020fcc0000410000 */
[----:B------:R5:W1:Y:S02]  /*1d60*/  MUFU.TANH R184, R0 ;  /* 0x0000000000b87308 */ /* 0x000a640000002400 */
[----:B-----5:R-:W-:-:S06]  /*1d70*/  FMUL.FTZ R0, R69, c[0x0][0x320] ;  /* 0x0000c80045007a20 */ /* 0x020fcc0000410000 */
[----:B------:R5:W1:Y:S02]  /*1d80*/  MUFU.TANH R183, R0 ;  /* 0x0000000000b77308 */ /* 0x000a640000002400 */
[----:B-----5:R-:W-:-:S06]  /*1d90*/  FMUL.FTZ R0, R70, c[0x0][0x320] ;  /* 0x0000c80046007a20 */ /* 0x020fcc0000410000 */
[----:B------:R5:W1:Y:S02]  /*1da0*/  MUFU.TANH R180, R0 ;  /* 0x0000000000b47308 */ /* 0x000a640000002400 */
[----:B-----5:R-:W-:Y:S02]  /*1db0*/  FMUL.FTZ R0, R71, c[0x0][0x320] ;  /* 0x0000c80047007a20 */ /* 0x020fe40000410000 */
[----:B------:R-:W-:Y:S04]  /*1dc0*/  HMMA.16816.F32 R68, R12, R40, R60 ;  /* 0x000000280c44723c */ /* 0x000fe8000000183c */
[----:B------:R5:W1:Y:S04]  /*1dd0*/  MUFU.TANH R179, R0 ;  /* 0x0000000000b37308 */ /* 0x000a680000002400 */
[----:B------:R-:W-:Y:S01]  /*1de0*/  HMMA.16816.F32 R60, R36, R88, RZ ;  /* 0x00000058243c723c */ /* 0x000fe200000018ff */
[----:B-----5:R-:W-:-:S04]  /*1df0*/  FMUL.FTZ R0, R72, c[0x0][0x320] ;  /* 0x0000c80048007a20 */ /* 0x020fc80000410000 */
[----:B------:R5:W1:Y:S11]  /*1e00*/  MUFU.TANH R178, R0 ;  /* 0x0000000000b27308 */ /* 0x000a760000002400 */
[----:B------:R-:W-:Y:S08]  /*1e10*/  @!UPT UIADD3 URZ, URZ, URZ, URZ ;  /* 0x0000003f3f3ff290 */ /* 0x000ff0000fffe03f */
[----:B------:R-:W-:Y:S01]  /*1e20*/  HMMA.16816.F32 R60, R28, R96, R60 ;  /* 0x000000601c3c723c */ /* 0x000fe2000000183c */
[----:B-----5:R-:W-:-:S04]  /*1e30*/  FMUL.FTZ R0, R73, c[0x0][0x320] ;  /* 0x0000c80049007a20 */ /* 0x020fc80000410000 */
[----:B------:R5:W2:Y:S11]  /*1e40*/  MUFU.TANH R177, R0 ;  /* 0x0000000000b17308 */ /* 0x000ab60000002400 */
[----:B------:R-:W-:Y:S08]  /*1e50*/  @!UPT UIADD3 URZ, URZ, URZ, URZ ;  /* 0x0000003f3f3ff290 */ /* 0x000ff0000fffe03f */
[----:B-1----:R-:W-:Y:S01]  /*1e60*/  HMMA.16816.F32 R60, R20, R44, R60 ;  /* 0x0000002c143c723c */ /* 0x002fe2000000183c */
[----:B-----5:R-:W-:-:S04]  /*1e70*/  FMUL.FTZ R0, R74, c[0x0][0x320] ;  /* 0x0000c8004a007a20 */ /* 0x020fc80000410000 */
[----:B------:R1:W1:Y:S02]  /*1e80*/  MUFU.TANH R173, R0 ;  /* 0x0000000000ad7308 */ /* 0x0002640000002400 */
[----:B-1----:R-:W-:Y:S02]  /*1e90*/  FMUL.FTZ R0, R75, c[0x0][0x320] ;  /* 0x0000c8004b007a20 */ /* 0x002fe40000410000 */
[----:B------:R-:W-:Y:S04]  /*1ea0*/  HMMA.16816.F32 R72, R8, R42, R64 ;  /* 0x0000002a0848723c */ /* 0x000fe80000001840 */
[----:B------:R1:W1:Y:S04]  /*1eb0*/  MUFU.TANH R174, R0 ;  /* 0x0000000000ae7308 */ /* 0x0002680000002400 */
[----:B------:R-:W-:Y:S01]  /*1ec0*/  HMMA.16816.F32 R64, R32, R90, RZ ;  /* 0x0000005a2040723c */ /* 0x000fe200000018ff */
[----:B-1----:R-:W-:-:S04]  /*1ed0*/  FMUL.FTZ R0, R68, c[0x0][0x320] ;  /* 0x0000c80044007a20 */ /* 0x002fc80000410000 */
[----:B------:R1:W1:Y:S11]  /*1ee0*/  MUFU.TANH R176, R0 ;  /* 0x0000000000b07308 */ /* 0x0002760000002400 */
[----:B------:R-:W-:Y:S08]  /*1ef0*/  @!UPT UIADD3 URZ, URZ, URZ, URZ ;  /* 0x0000003f3f3ff290 */ /* 0x000ff0000fffe03f */
[----:B------:R-:W-:Y:S01]  /*1f00*/  HMMA.16816.F32 R64, R24, R98, R64 ;  /* 0x000000621840723c */ /* 0x000fe20000001840 */
[----:B-1----:R-:W-:-:S04]  /*1f10*/  FMUL.FTZ R0, R69, c[0x0][0x320] ;  /* 0x0000c80045007a20 */ /* 0x002fc80000410000 */
[----:B------:R1:W1:Y:S11]  /*1f20*/  MUFU.TANH R175, R0 ;  /* 0x0000000000af7308 */ /* 0x0002760000002400 */
[----:B------:R-:W-:Y:S08]  /*1f30*/  @!UPT UIADD3 URZ, URZ, URZ, URZ ;  /* 0x0000003f3f3ff290 */ /* 0x000ff0000fffe03f */
[----:B------:R-:W-:Y:S01]  /*1f40*/  HMMA.16816.F32 R64, R16, R46, R64 ;  /* 0x0000002e1040723c */ /* 0x000fe20000001840 */
[----:B-1----:R-:W-:-:S04]  /*1f50*/  FMUL.FTZ R0, R70, c[0x0][0x320] ;  /* 0x0000c80046007a20 */ /* 0x002fc80000410000 */
[----:B------:R1:W1:Y:S02]  /*1f60*/  MUFU.TANH R172, R0 ;  /* 0x0000000000ac7308 */ /* 0x0002640000002400 */
[----:B-1----:R-:W-:Y:S02]  /*1f70*/  FMUL.FTZ R0, R71, c[0x0][0x320] ;  /* 0x0000c80047007a20 */ /* 0x002fe40000410000 */
[----:B------:R-:W-:Y:S04]  /*1f80*/  HMMA.16816.F32 R68, R12, R42, R52 ;  /* 0x0000002a0c44723c */ /* 0x000fe80000001834 */
[----:B------:R1:W1:Y:S04]  /*1f90*/  MUFU.TANH R171, R0 ;  /* 0x0000000000ab7308 */ /* 0x0002680000002400 */
[----:B------:R-:W-:Y:S08]  /*1fa0*/  HMMA.16816.F32 R52, R24, R96, R56 ;  /* 0x000000601834723c */ /* 0x000ff00000001838 */
[----:B------:R-:W-:Y:S01]  /*1fb0*/  HMMA.16816.F32 R56, R36, R90, RZ ;  /* 0x0000005a2438723c */ /* 0x000fe200000018ff */
[----:B-1----:R-:W-:-:S04]  /*1fc0*/  FMUL.FTZ R0, R76, c[0x0][0x320] ;  /* 0x0000c8004c007a20 */ /* 0x002fc80000410000 */
[----:B------:R1:W1:Y:S11]  /*1fd0*/  MUFU.TANH R168, R0 ;  /* 0x0000000000a87308 */ /* 0x0002760000002400 */
[----:B------:R-:W-:Y:S01]  /*1fe0*/  HMMA.16816.F32 R40, R16, R44, R52 ;  /* 0x0000002c1028723c */ /* 0x000fe20000001834 */
[----:B-1----:R-:W-:-:S07]  /*1ff0*/  FMUL.FTZ R0, R77, c[0x0][0x320] ;  /* 0x0000c8004d007a20 */ /* 0x002fce0000410000 */
[----:B------:R-:W-:Y:S01]  /*2000*/  HMMA.16816.F32 R52, R28, R98, R56 ;  /* 0x000000621c34723c */ /* 0x000fe20000001838 */
[----:B------:R1:W1:Y:S07]  /*2010*/  MUFU.TANH R165, R0 ;  /* 0x0000000000a57308 */ /* 0x00026e0000002400 */
[----:B------:R-:W-:Y:S01]  /*2020*/  HMMA.16816.F32 R56, R32, R100, RZ ;  /* 0x000000642038723c */ /* 0x000fe200000018ff */
[----:B-1----:R-:W-:-:S04]  /*2030*/  FMUL.FTZ R0, R78, c[0x0][0x320] ;  /* 0x0000c8004e007a20 */ /* 0x002fc80000410000 */
[----:B------:R1:W1:Y:S02]  /*2040*/  MUFU.TANH R160, R0 ;  /* 0x0000000000a07308 */ /* 0x0002640000002400 */
[----:B-1----:R-:W-:Y:S02]  /*2050*/  FMUL.FTZ R0, R79, c[0x0][0x320] ;  /* 0x0000c8004f007a20 */ /* 0x002fe40000410000 */
[----:B------:R-:W-:Y:S04]  /*2060*/  HMMA.16816.F32 R76, R8, R48, R40 ;  /* 0x00000030084c723c */ /* 0x000fe80000001828 */
[----:B------:R1:W1:Y:S04]  /*2070*/  MUFU.TANH R161, R0 ;  /* 0x0000000000a17308 */ /* 0x0002680000002400 */
[----:B------:R-:W-:Y:S01]  /*2080*/  HMMA.16816.F32 R40, R20, R46, R52 ;  /* 0x0000002e1428723c */ /* 0x000fe20000001834 */
[----:B------:R-:W5:Y:S07]  /*2090*/  LDSM.16.M88.4 R52, [R229+0x5100] ;  /* 0x00510000e534783b */ /* 0x000f6e0000000200 */
[----:B------:R-:W-:Y:S01]  /*20a0*/  HMMA.16816.F32 R44, R24, R104, R56 ;  /* 0x00000068182c723c */ /* 0x000fe20000001838 */
[----:B-1----:R-:W-:-:S04]  /*20b0*/  FMUL.FTZ R0, R68, c[0x0][0x320] ;  /* 0x0000c80044007a20 */ /* 0x002fc80000410000 */
[----:B------:R1:W1:Y:S02]  /*20c0*/  MUFU.TANH R164, R0 ;  /* 0x0000000000a47308 */ /* 0x0002640000002400 */
[----:B-1----:R-:W-:-:S06]  /*20d0*/  FMUL.FTZ R0, R69, c[0x0][0x320] ;  /* 0x0000c80045007a20 */ /* 0x002fcc0000410000 */
[----:B------:R1:W1:Y:S11]  /*20e0*/  MUFU.TANH R163, R0 ;  /* 0x0000000000a37308 */ /* 0x0002760000002400 */
[----:B-----5:R-:W-:Y:S01]  /*20f0*/  HMMA.16816.F32 R44, R16, R52, R44 ;  /* 0x00000034102c723c */ /* 0x020fe2000000182c */
[----:B-1----:R-:W-:-:S04]  /*2100*/  FMUL.FTZ R0, R70, c[0x0][0x320] ;  /* 0x0000c80046007a20 */ /* 0x002fc80000410000 */
        /* <DEDUP_REMOVED lines=14> */
[----:B------:R1:W1:Y:S03]  /*21f0*/  MUFU.TANH R96, R0 ;  /* 0x0000000000607308 */ /* 0x0002660000002400 */
[----:B------:R-:W-:Y:S01]  /*2200*/  HMMA.16816.F32 R60, R32, R102, RZ ;  /* 0x00000066203c723c */ /* 0x000fe200000018ff */
[----:B-1----:R-:W-:-:S07]  /*2210*/  FMUL.FTZ R0, R75, c[0x0][0x320] ;  /* 0x0000c8004b007a20 */ /* 0x002fce0000410000 */
[----:B------:R-:W-:Y:S01]  /*2220*/  HMMA.16816.F32 R72, R8, R50, R64 ;  /* 0x000000320848723c */ /* 0x000fe20000001840 */
[----:B------:R1:W1:Y:S11]  /*2230*/  MUFU.TANH R97, R0 ;  /* 0x0000000000617308 */ /* 0x0002760000002400 */
[----:B------:R-:W-:Y:S04]  /*2240*/  @!UPT UIADD3 URZ, URZ, URZ, URZ ;  /* 0x0000003f3f3ff290 */ /* 0x000fe8000fffe03f */
[----:B------:R-:W-:Y:S08]  /*2250*/  HMMA.16816.F32 R64, R24, R106, R60 ;  /* 0x0000006a1840723c */ /* 0x000ff0000000183c */
[----:B------:R-:W-:Y:S01]  /*2260*/  HMMA.16816.F32 R60, R36, R108, RZ ;  /* 0x0000006c243c723c */ /* 0x000fe200000018ff */
[----:B-1----:R-:W-:-:S04]  /*2270*/  FMUL.FTZ R0, R68, c[0x0][0x320] ;  /* 0x0000c80044007a20 */ /* 0x002fc80000410000 */
[----:B------:R1:W1:Y:S11]  /*2280*/  MUFU.TANH R118, R0 ;  /* 0x0000000000767308 */ /* 0x0002760000002400 */
[----:B------:R-:W-:Y:S01]  /*2290*/  HMMA.16816.F32 R64, R16, R54, R64 ;  /* 0x000000361040723c */ /* 0x000fe20000001840 */
[----:B-1----:R-:W-:-:S07]  /*22a0*/  FMUL.FTZ R0, R69, c[0x0][0x320] ;  /* 0x0000c80045007a20 */ /* 0x002fce0000410000 */
[----:B------:R-:W-:Y:S01]  /*22b0*/  HMMA.16816.F32 R60, R28, R112, R60 ;  /* 0x000000701c3c723c */ /* 0x000fe2000000183c */
[----:B------:R1:W1:Y:S02]  /*22c0*/  MUFU.TANH R144, R0 ;  /* 0x0000000000907308 */ /* 0x0002640000002400 */
[----:B-1----:R-:W-:-:S06]  /*22d0*/  FMUL.FTZ R0, R70, c[0x0][0x320] ;  /* 0x0000c80046007a20 */ /* 0x002fcc0000410000 */
[----:B------:R1:W1:Y:S02]  /*22e0*/  MUFU.TANH R148, R0 ;  /* 0x0000000000947308 */ /* 0x0002640000002400 */
[----:B-1----:R-:W-:Y:S02]  /*22f0*/  FMUL.FTZ R0, R71, c[0x0][0x320] ;  /* 0x0000c80047007a20 */ /* 0x002fe40000410000 */
[----:B------:R-:W-:Y:S01]  /*2300*/  HMMA.16816.F32 R68, R12, R50, R40 ;  /* 0x000000320c44723c */ /* 0x000fe20000001828 */
[----:B------:R-:W1:Y:S03]  /*2310*/  LDSM.16.M88.4 R40, [R228+0x1800] ;  /* 0x00180000e428783b */ /* 0x000e660000000200 */
[----:B------:R5:W1:Y:S04]  /*2320*/  MUFU.TANH R149, R0 ;  /* 0x0000000000957308 */ /* 0x000a680000002400 */
[----:B------:R-:W-:Y:S01]  /*2330*/  HMMA.16816.F32 R48, R36, R102, RZ ;  /* 0x000000662430723c */ /* 0x000fe200000018ff */
[----:B-----5:R-:W-:-:S04]  /*2340*/  FMUL.FTZ R0, R76, c[0x0][0x320] ;  /* 0x0000c8004c007a20 */ /* 0x020fc80000410000 */
[----:B------:R5:W1:Y:S11]  /*2350*/  MUFU.TANH R136, R0 ;  /* 0x0000000000887308 */ /* 0x000a760000002400 */
[----:B------:R-:W-:Y:S08]  /*2360*/  @!UPT UIADD3 URZ, URZ, URZ, URZ ;  /* 0x0000003f3f3ff290 */ /* 0x000ff0000fffe03f */
[----:B------:R-:W-:Y:S01]  /*2370*/  HMMA.16816.F32 R48, R28, R106, R48 ;  /* 0x0000006a1c30723c */ /* 0x000fe20000001830 */
[----:B-----5:R-:W-:-:S04]  /*2380*/  FMUL.FTZ R0, R77, c[0x0][0x320] ;  /* 0x0000c8004d007a20 */ /* 0x020fc80000410000 */
[----:B------:R5:W1:Y:S11]  /*2390*/  MUFU.TANH R137, R0 ;  /* 0x0000000000897308 */ /* 0x000a760000002400 */
[----:B------:R-:W-:Y:S08]  /*23a0*/  @!UPT UIADD3 URZ, URZ, URZ, URZ ;  /* 0x0000003f3f3ff290 */ /* 0x000ff0000fffe03f */
[----:B------:R-:W-:Y:S01]  /*23b0*/  HMMA.16816.F32 R48, R20, R54, R48 ;  /* 0x000000361430723c */ /* 0x000fe20000001830 */
[----:B-----5:R-:W-:-:S04]  /*23c0*/  FMUL.FTZ R0, R78, c[0x0][0x320] ;  /* 0x0000c8004e007a20 */ /* 0x020fc80000410000 */
[----:B------:R5:W1:Y:S02]  /*23d0*/  MUFU.TANH R140, R0 ;  /* 0x00000000008c7308 */ /* 0x000a640000002400 */
[----:B-----5:R-:W-:Y:S02]  /*23e0*/  FMUL.FTZ R0, R79, c[0x0][0x320] ;  /* 0x0000c8004f007a20 */ /* 0x020fe40000410000 */
[----:B-1----:R-:W-:Y:S01]  /*23f0*/  HMMA.16816.F32 R76, R8, R40, R44 ;  /* 0x00000028084c723c */ /* 0x002fe2000000182c */
[----:B------:R-:W1:Y:S03]  /*2400*/  LDSM.16.M88.4 R44, [R229+0x5900] ;  /* 0x00590000e52c783b */ /* 0x000e660000000200 */
[----:B------:R5:W1:Y:S02]  /*2410*/  MUFU.TANH R141, R0 ;  /* 0x00000000008d7308 */ /* 0x000a640000002400 */
[----:B-----5:R-:W-:-:S06]  /*2420*/  FMUL.FTZ R0, R68, c[0x0][0x320] ;  /* 0x0000c80044007a20 */ /* 0x020fcc0000410000 */
[----:B------:R5:W1:Y:S02]  /*2430*/  MUFU.TANH R145, R0 ;  /* 0x0000000000917308 */ /* 0x000a640000002400 */
[----:B-----5:R-:W-:Y:S01]  /*2440*/  FMUL.FTZ R0, R69, c[0x0][0x320] ;  /* 0x0000c80045007a20 */ /* 0x020fe20000410000 */
[----:B-1----:R-:W-:Y:S05]  /*2450*/  HMMA.16816.F32 R60, R20, R44, R60 ;  /* 0x0000002c143c723c */ /* 0x002fea000000183c */
[----:B------:R1:W1:Y:S02]  /*2460*/  MUFU.TANH R146, R0 ;  /* 0x0000000000927308 */ /* 0x0002640000002400 */
[----:B-1----:R-:W-:-:S06]  /*2470*/  FMUL.FTZ R0, R70, c[0x0][0x320] ;  /* 0x0000c80046007a20 */ /* 0x002fcc0000410000 */
        /* <DEDUP_REMOVED lines=9> */
[----:B-1----:R-:W-:-:S07]  /*2510*/  FMUL.FTZ R0, R73, c[0x0][0x320] ;  /* 0x0000c80049007a20 */ /* 0x002fce0000410000 */
[----:B------:R-:W-:Y:S01]  /*2520*/  HMMA.16816.F32 R56, R36, R110, RZ ;  /* 0x0000006e2438723c */ /* 0x000fe200000018ff */
        /* <DEDUP_REMOVED lines=18> */
[----:B------:R-:W-:Y:S01]  /*2650*/  HMMA.16816.F32 R68, R12, R42, R48 ;  /* 0x0000002a0c44723c */ /* 0x000fe20000001830 */
[----:B------:R-:W1:Y:S03]  /*2660*/  LDSM.16.M88.4 R48, [R228+0x2000] ;  /* 0x00200000e430783b */ /* 0x000e660000000200 */
[----:B------:R5:W1:Y:S04]  /*2670*/  MUFU.TANH R167, R0 ;  /* 0x0000000000a77308 */ /* 0x000a680000002400 */
[----:B------:R-:W-:Y:S08]  /*2680*/  HMMA.16816.F32 R40, R16, R44, R52 ;  /* 0x0000002c1028723c */ /* 0x000ff00000001834 */
[----:B------:R-:W-:Y:S01]  /*2690*/  HMMA.16816.F32 R52, R28, R114, R56 ;  /* 0x000000721c34723c */ /* 0x000fe20000001838 */
[----:B-----5:R-:W-:-:S04]  /*26a0*/  FMUL.FTZ R0, R76, c[0x0][0x320] ;  /* 0x0000c8004c007a20 */ /* 0x020fc80000410000 */
[----:B------:R5:W1:Y:S03]  /*26b0*/  MUFU.TANH R154, R0 ;  /* 0x00000000009a7308 */ /* 0x000a660000002400 */
[----:B------:R-:W-:Y:S01]  /*26c0*/  HMMA.16816.F32 R56, R32, R120, RZ ;  /* 0x000000782038723c */ /* 0x000fe200000018ff */
[----:B-----5:R-:W-:-:S04]  /*26d0*/  FMUL.FTZ R0, R77, c[0x0][0x320] ;  /* 0x0000c8004d007a20 */ /* 0x020fc80000410000 */
[----:B------:R5:W1:Y:S02]  /*26e0*/  MUFU.TANH R155, R0 ;  /* 0x00000000009b7308 */ /* 0x000a640000002400 */
[----:B-----5:R-:W-:-:S06]  /*26f0*/  FMUL.FTZ R0, R78, c[0x0][0x320] ;  /* 0x0000c8004e007a20 */ /* 0x020fcc0000410000 */
[----:B------:R5:W1:Y:S02]  /*2700*/  MUFU.TANH R158, R0 ;  /* 0x00000000009e7308 */ /* 0x000a640000002400 */
[----:B-----5:R-:W-:Y:S02]  /*2710*/  FMUL.FTZ R0, R79, c[0x0][0x320] ;  /* 0x0000c8004f007a20 */ /* 0x020fe40000410000 */
[----:B-1----:R-:W-:Y:S04]  /*2720*/  HMMA.16816.F32 R76, R8, R48, R40 ;  /* 0x00000030084c723c */ /* 0x002fe80000001828 */
        /* <DEDUP_REMOVED lines=33> */
[----:B------:R1:W1:Y:S02]  /*2940*/  MUFU.TANH R107, R0 ;  /* 0x00000000006b7308 */ /* 0x0002640000002400 */
[----:B-1----:R-:W-:Y:S11]  /*2950*/  FMUL.FTZ R0, R69, c[0x0][0x320] ;  /* 0x0000c80045007a20 */ /* 0x002ff60000410000 */
[----:B------:R-:W-:Y:S06]  /*2960*/  @!UPT UIADD3 URZ, URZ, URZ, URZ ;  /* 0x0000003f3f3ff290 */ /* 0x000fec000fffe03f */
        /* <DEDUP_REMOVED lines=8> */
[C---:B------:R-:W-:Y:S08]  /*29f0*/  HMMA.16816.F32 R48, R36.reuse, R122, RZ ;  /* 0x0000007a2430723c */ /* 0x040ff000000018ff */
[----:B------:R-:W-:Y:S01]  /*2a00*/  HMMA.16816.F32 R36, R36, R130, RZ ;  /* 0x000000822424723c */ /* 0x000fe200000018ff */
[----:B-----5:R-:W-:-:S04]  /*2a10*/  FMUL.FTZ R0, R76, c[0x0][0x320] ;  /* 0x0000c8004c007a20 */ /* 0x020fc80000410000 */
[----:B------:R5:W1:Y:S11]  /*2a20*/  MUFU.TANH R102, R0 ;  /* 0x0000000000667308 */ /* 0x000a760000002400 */
[----:B------:R-:W-:Y:S01]  /*2a30*/  HMMA.16816.F32 R48, R28, R126, R48 ;  /* 0x0000007e1c30723c */ /* 0x000fe20000001830 */
[----:B-----5:R-:W-:-:S07]  /*2a40*/  FMUL.FTZ R0, R77, c[0x0][0x320] ;  /* 0x0000c8004d007a20 */ /* 0x020fce0000410000 */
[----:B------:R-:W-:Y:S01]  /*2a50*/  HMMA.16816.F32 R28, R28, R134, R36 ;  /* 0x000000861c1c723c */ /* 0x000fe20000001824 */
[----:B------:R5:W1:Y:S11]  /*2a60*/  MUFU.TANH R101, R0 ;  /* 0x0000000000657308 */ /* 0x000a760000002400 */
[----:B------:R-:W-:Y:S04]  /*2a70*/  @!UPT UIADD3 URZ, URZ, URZ, URZ ;  /* 0x0000003f3f3ff290 */ /* 0x000fe8000fffe03f */
[----:B------:R-:W-:Y:S01]  /*2a80*/  HMMA.16816.F32 R48, R20, R54, R48 ;  /* 0x000000361430723c */ /* 0x000fe20000001830 */
[----:B-----5:R-:W-:-:S04]  /*2a90*/  FMUL.FTZ R0, R78, c[0x0][0x320] ;  /* 0x0000c8004e007a20 */ /* 0x020fc80000410000 */
[----:B------:R5:W1:Y:S03]  /*2aa0*/  MUFU.TANH R100, R0 ;  /* 0x0000000000647308 */ /* 0x000a660000002400 */
[----:B------:R-:W-:Y:S01]  /*2ab0*/  HMMA.16816.F32 R52, R16, R54, R64 ;  /* 0x000000361034723c */ /* 0x000fe20000001840 */
[----:B-----5:R-:W-:-:S07]  /*2ac0*/  FMUL.FTZ R0, R79, c[0x0][0x320] ;  /* 0x0000c8004f007a20 */ /* 0x020fce0000410000 */
[C---:B-1----:R-:W-:Y:S01]  /*2ad0*/  HMMA.16816.F32 R76, R8.reuse, R40, R44 ;  /* 0x00000028084c723c */ /* 0x042fe2000000182c */
[----:B------:R-:W1:Y:S01]  /*2ae0*/  LDSM.16.M88.4 R44, [R229+0x6900] ;  /* 0x00690000e52c783b */ /* 0x000e620000000200 */
[----:B------:R5:W1:Y:S11]  /*2af0*/  MUFU.TANH R91, R0 ;  /* 0x00000000005b7308 */ /* 0x000a760000002400 */
[----:B------:R-:W-:Y:S03]  /*2b00*/  @!UPT UIADD3 URZ, URZ, URZ, URZ ;  /* 0x0000003f3f3ff290 */ /* 0x000fe6000fffe03f */
[----:B------:R-:W-:Y:S08]  /*2b10*/  HMMA.16816.F32 R64, R8, R42, R52 ;  /* 0x0000002a0840723c */ /* 0x000ff00000001834 */
[----:B------:R-:W-:Y:S01]  /*2b20*/  HMMA.16816.F32 R52, R32, R130, RZ ;  /* 0x000000822034723c */ /* 0x000fe200000018ff */
[----:B-----5:R-:W-:-:S04]  /*2b30*/  FMUL.FTZ R0, R68, c[0x0][0x320] ;  /* 0x0000c80044007a20 */ /* 0x020fc80000410000 */
[----:B------:R5:W1:Y:S01]  /*2b40*/  MUFU.TANH R90, R0 ;  /* 0x00000000005a7308 */ /* 0x000a620000002400 */
[----:B------:R-:W-:Y:S02]  /*2b50*/  FMUL.FTZ R77, R77, c[0x0][0x320] ;  /* 0x0000c8004d4d7a20 */ /* 0x000fe40000410000 */
[----:B------:R-:W-:Y:S02]  /*2b60*/  FMUL.FTZ R78, R78, c[0x0][0x320] ;  /* 0x0000c8004e4e7a20 */ /* 0x000fe40000410000 */
[----:B------:R-:W-:-:S03]  /*2b70*/  FMUL.FTZ R79, R79, c[0x0][0x320] ;  /* 0x0000c8004f4f7a20 */ /* 0x000fc60000410000 */
[----:B------:R-:W1:Y:S03]  /*2b80*/  MUFU.TANH R77, R77 ;  /* 0x0000004d004d7308 */ /* 0x000e660000002400 */
[----:B------:R-:W-:Y:S02]  /*2b90*/  FMUL.FTZ R64, R64, c[0x0][0x320] ;  /* 0x0000c80040407a20 */ /* 0x000fe40000410000 */
[----:B------:R-:W-:Y:S02]  /*2ba0*/  FMUL.FTZ R65, R65, c[0x0][0x320] ;  /* 0x0000c80041417a20 */ /* 0x000fe40000410000 */
[----:B------:R-:W-:Y:S02]  /*2bb0*/  FMUL.FTZ R66, R66, c[0x0][0x320] ;  /* 0x0000c80042427a20 */ /* 0x000fe40000410000 */
[----:B-----5:R-:W-:Y:S01]  /*2bc0*/  FMUL.FTZ R0, R69, c[0x0][0x320] ;  /* 0x0000c80045007a20 */ /* 0x020fe20000410000 */
[----:B------:R-:W1:Y:S01]  /*2bd0*/  MUFU.TANH R78, R78 ;  /* 0x0000004e004e7308 */ /* 0x000e620000002400 */
[----:B------:R-:W-:Y:S01]  /*2be0*/  HMMA.16816.F32 R36, R24, R134, R52 ;  /* 0x000000861824723c */ /* 0x000fe20000001834 */
[----:B------:R-:W-:-:S06]  /*2bf0*/  FMUL.FTZ R67, R67, c[0x0][0x320] ;  /* 0x0000c80043437a20 */ /* 0x000fcc0000410000 */
[----:B------:R5:W1:Y:S08]  /*2c00*/  MUFU.TANH R89, R0 ;  /* 0x0000000000597308 */ /* 0x000a700000002400 */
[----:B------:R-:W1:Y:S01]  /*2c10*/  MUFU.TANH R79, R79 ;  /* 0x0000004f004f7308 */ /* 0x000e620000002400 */
[----:B-----5:R-:W-:-:S07]  /*2c20*/  FMUL.FTZ R0, R70, c[0x0][0x320] ;  /* 0x0000c80046007a20 */ /* 0x020fce0000410000 */
[----:B------:R-:W1:Y:S08]  /*2c30*/  MUFU.TANH R64, R64 ;  /* 0x0000004000407308 */ /* 0x000e700000002400 */
[----:B------:R5:W1:Y:S08]  /*2c40*/  MUFU.TANH R88, R0 ;  /* 0x0000000000587308 */ /* 0x000a700000002400 */
[----:B------:R-:W1:Y:S01]  /*2c50*/  MUFU.TANH R65, R65 ;  /* 0x0000004100417308 */ /* 0x000e620000002400 */
[----:B-----5:R-:W-:-:S07]  /*2c60*/  FMUL.FTZ R0, R71, c[0x0][0x320] ;  /* 0x0000c80047007a20 */ /* 0x020fce0000410000 */
[----:B------:R-:W1:Y:S01]  /*2c70*/  MUFU.TANH R66, R66 ;  /* 0x0000004200427308 */ /* 0x000e620000002400 */
[----:B------:R-:W-:Y:S07]  /*2c80*/  HMMA.16816.F32 R68, R12, R40, R56 ;  /* 0x000000280c44723c */ /* 0x000fee0000001838 */
[----:B------:R5:W1:Y:S01]  /*2c90*/  MUFU.TANH R87, R0 ;  /* 0x0000000000577308 */ /* 0x000a620000002400 */
[----:B------:R-:W-:Y:S07]  /*2ca0*/  HMMA.16816.F32 R56, R32, R128, RZ ;  /* 0x000000802038723c */ /* 0x000fee00000018ff */
[----:B------:R-:W1:Y:S01]  /*2cb0*/  MUFU.TANH R67, R67 ;  /* 0x0000004300437308 */ /* 0x000e620000002400 */
[----:B-----5:R-:W-:-:S07]  /*2cc0*/  FMUL.FTZ R0, R72, c[0x0][0x320] ;  /* 0x0000c80048007a20 */ /* 0x020fce0000410000 */
[----:B------:R5:W1:Y:S09]  /*2cd0*/  MUFU.TANH R86, R0 ;  /* 0x0000000000567308 */ /* 0x000a720000002400 */
[----:B------:R-:W-:Y:S01]  /*2ce0*/  HMMA.16816.F32 R56, R24, R132, R56 ;  /* 0x000000841838723c */ /* 0x000fe20000001838 */
[----:B-----5:R-:W-:-:S04]  /*2cf0*/  FMUL.FTZ R0, R73, c[0x0][0x320] ;  /* 0x0000c80049007a20 */ /* 0x020fc80000410000 */
[----:B------:R5:W2:Y:S11]  /*2d00*/  MUFU.TANH R85, R0 ;  /* 0x0000000000557308 */ /* 0x000ab60000002400 */
[----:B------:R-:W-:Y:S08]  /*2d10*/  @!UPT UIADD3 URZ, URZ, URZ, URZ ;  /* 0x0000003f3f3ff290 */ /* 0x000ff0000fffe03f */
[----:B-1----:R-:W-:Y:S01]  /*2d20*/  HMMA.16816.F32 R32, R16, R44, R56 ;  /* 0x0000002c1020723c */ /* 0x002fe20000001838 */
[----:B-----5:R-:W-:-:S07]  /*2d30*/  FMUL.FTZ R0, R74, c[0x0][0x320] ;  /* 0x0000c8004a007a20 */ /* 0x020fce0000410000 */
[----:B------:R-:W-:Y:S01]  /*2d40*/  HMMA.16816.F32 R16, R16, R46, R36 ;  /* 0x0000002e1010723c */ /* 0x000fe20000001824 */
[----:B------:R1:W1:Y:S02]  /*2d50*/  MUFU.TANH R84, R0 ;  /* 0x0000000000547308 */ /* 0x0002640000002400 */
[----:B-1----:R-:W-:-:S06]  /*2d60*/  FMUL.FTZ R0, R75, c[0x0][0x320] ;  /* 0x0000c8004b007a20 */ /* 0x002fcc0000410000 */
[----:B------:R1:W1:Y:S02]  /*2d70*/  MUFU.TANH R83, R0 ;  /* 0x0000000000537308 */ /* 0x0002640000002400 */
[----:B-1----:R-:W-:-:S06]  /*2d80*/  FMUL.FTZ R0, R68, c[0x0][0x320] ;  /* 0x0000c80044007a20 */ /* 0x002fcc0000410000 */
[----:B------:R1:W1:Y:S02]  /*2d90*/  MUFU.TANH R82, R0 ;  /* 0x0000000000527308 */ /* 0x0002640000002400 */
[----:B-1----:R-:W-:-:S06]  /*2da0*/  FMUL.FTZ R0, R69, c[0x0][0x320] ;  /* 0x0000c80045007a20 */ /* 0x002fcc0000410000 */
[----:B------:R1:W1:Y:S02]  /*2db0*/  MUFU.TANH R81, R0 ;  /* 0x0000000000517308 */ /* 0x0002640000002400 */
[----:B-1----:R-:W-:-:S06]  /*2dc0*/  FMUL.FTZ R0, R70, c[0x0][0x320] ;  /* 0x0000c80046007a20 */ /* 0x002fcc0000410000 */
[----:B------:R1:W1:Y:S02]  /*2dd0*/  MUFU.TANH R73, R0 ;  /* 0x0000000000497308 */ /* 0x0002640000002400 */
[----:B-1----:R-:W-:Y:S02]  /*2de0*/  FMUL.FTZ R0, R71, c[0x0][0x320] ;  /* 0x0000c80047007a20 */ /* 0x002fe40000410000 */
[----:B------:R-:W-:Y:S01]  /*2df0*/  HMMA.16816.F32 R68, R12, R42, R48 ;  /* 0x0000002a0c44723c */ /* 0x000fe20000001830 */
[----:B------:R-:W1:Y:S03]  /*2e00*/  LDSM.16.M88.4 R48, [R228+0x3000] ;  /* 0x00300000e430783b */ /* 0x000e660000000200 */
[----:B------:R5:W1:Y:S01]  /*2e10*/  MUFU.TANH R80, R0 ;  /* 0x0000000000507308 */ /* 0x000a620000002400 */
[----:B------:R-:W-:-:S04]  /*2e20*/  DEPBAR.LE SB0, 0x0 ;  /* 0x000080000000791a */ /* 0x000fc80000000000 */
[C---:B------:R-:W-:Y:S08]  /*2e30*/  HMMA.16816.F32 R40, R20.reuse, R44, R60 ;  /* 0x0000002c1428723c */ /* 0x040ff0000000183c */
[----:B------:R-:W-:Y:S01]  /*2e40*/  HMMA.16816.F32 R20, R20, R46, R28 ;  /* 0x0000002e1414723c */ /* 0x000fe2000000181c */
[----:B-----5:R-:W-:-:S04]  /*2e50*/  FMUL.FTZ R0, R76, c[0x0][0x320] ;  /* 0x0000c8004c007a20 */ /* 0x020fc80000410000 */
[----:B------:R5:W1:Y:S02]  /*2e60*/  MUFU.TANH R72, R0 ;  /* 0x0000000000487308 */ /* 0x000a640000002400 */
[----:B------:R-:W-:Y:S02]  /*2e70*/  FMUL.FTZ R68, R68, c[0x0][0x320] ;  /* 0x0000c80044447a20 */ /* 0x000fe40000410000 */
[----:B------:R-:W-:Y:S02]  /*2e80*/  FMUL.FTZ R69, R69, c[0x0][0x320] ;  /* 0x0000c80045457a20 */ /* 0x000fe40000410000 */
[----:B------:R-:W-:Y:S02]  /*2e90*/  FMUL.FTZ R70, R70, c[0x0][0x320] ;  /* 0x0000c80046467a20 */ /* 0x000fe40000410000 */
[----:B------:R-:W-:Y:S01]  /*2ea0*/  FMUL.FTZ R71, R71, c[0x0][0x320] ;  /* 0x0000c80047477a20 */ /* 0x000fe20000410000 */
[----:B------:R2:W2:Y:S01]  /*2eb0*/  MUFU.TANH R62, R68 ;  /* 0x00000044003e7308 */ /* 0x0004a20000002400 */
[----:B-----5:R-:W-:-:S07]  /*2ec0*/  IADD3 R0, R95, R94, RZ ;  /* 0x0000005e5f007210 */ /* 0x020fce0007ffe0ff */
[----:B------:R2:W2:Y:S01]  /*2ed0*/  MUFU.TANH R61, R69 ;  /* 0x00000045003d7308 */ /* 0x0004a20000002400 */
[-C--:B-1----:R-:W-:Y:S07]  /*2ee0*/  HMMA.16816.F32 R40, R12, R48.reuse, R40 ;  /* 0x000000300c28723c */ /* 0x082fee0000001828 */
[----:B------:R1:W1:Y:S01]  /*2ef0*/  MUFU.TANH R60, R70 ;  /* 0x00000046003c7308 */ /* 0x0002620000002400 */
[----:B------:R-:W-:Y:S07]  /*2f00*/  HMMA.16816.F32 R24, R8, R48, R32 ;  /* 0x000000300818723c */ /* 0x000fee0000001820 */
[----:B------:R1:W1:Y:S01]  /*2f10*/  MUFU.TANH R56, R71 ;  /* 0x0000004700387308 */ /* 0x0002620000002400 */
[-C--:B------:R-:W-:Y:S08]  /*2f20*/  HMMA.16816.F32 R12, R12, R50.reuse, R20 ;  /* 0x000000320c0c723c */ /* 0x080ff00000001814 */
[----:B------:R-:W-:Y:S01]  /*2f30*/  HMMA.16816.F32 R8, R8, R50, R16 ;  /* 0x000000320808723c */ /* 0x000fe20000001810 */
[----:B------:R-:W-:-:S02]  /*2f40*/  FMUL.FTZ R43, R43, c[0x0][0x320] ;  /* 0x0000c8002b2b7a20 */ /* 0x000fc40000410000 */
[----:B------:R-:W-:Y:S02]  /*2f50*/  FMUL.FTZ R42, R42, c[0x0][0x320] ;  /* 0x0000c8002a2a7a20 */ /* 0x000fe40000410000 */
[----:B------:R-:W-:Y:S01]  /*2f60*/  FMUL.FTZ R40, R40, c[0x0][0x320] ;  /* 0x0000c80028287a20 */ /* 0x000fe20000410000 */
[----:B------:R1:W1:Y:S01]  /*2f70*/  MUFU.TANH R48, R43 ;  /* 0x0000002b00307308 */ /* 0x0002620000002400 */
[----:B------:R-:W-:Y:S02]  /*2f80*/  FMUL.FTZ R41, R41, c[0x0][0x320] ;  /* 0x0000c80029297a20 */ /* 0x000fe40000410000 */
[----:B------:R-:W-:Y:S02]  /*2f90*/  FMUL.FTZ R24, R24, c[0x0][0x320] ;  /* 0x0000c80018187a20 */ /* 0x000fe40000410000 */
[----:B------:R-:W-:Y:S02]  /*2fa0*/  FMUL.FTZ R25, R25, c[0x0][0x320] ;  /* 0x0000c80019197a20 */ /* 0x000fe40000410000 */
[----:B------:R-:W-:Y:S01]  /*2fb0*/  FMUL.FTZ R26, R26, c[0x0][0x320] ;  /* 0x0000c8001a1a7a20 */ /* 0x000fe20000410000 */
[----:B------:R1:W1:Y:S01]  /*2fc0*/  MUFU.TANH R36, R24 ;  /* 0x0000001800247308 */ /* 0x0002620000002400 */
[----:B------:R-:W-:-:S02]  /*2fd0*/  FMUL.FTZ R27, R27, c[0x0][0x320] ;  /* 0x0000c8001b1b7a20 */ /* 0x000fc40000410000 */
[----:B------:R-:W-:Y:S02]  /*2fe0*/  FMUL.FTZ R12, R12, c[0x0][0x320] ;  /* 0x0000c8000c0c7a20 */ /* 0x000fe40000410000 */
[----:B------:R-:W-:Y:S02]  /*2ff0*/  FMUL.FTZ R13, R13, c[0x0][0x320] ;  /* 0x0000c8000d0d7a20 */ /* 0x000fe40000410000 */
[----:B------:R-:W-:Y:S01]  /*3000*/  FMUL.FTZ R14, R14, c[0x0][0x320] ;  /* 0x0000c8000e0e7a20 */ /* 0x000fe20000410000 */
[----:B------:R1:W1:Y:S01]  /*3010*/  MUFU.TANH R37, R25 ;  /* 0x0000001900257308 */ /* 0x0002620000002400 */
[----:B------:R-:W-:Y:S02]  /*3020*/  FMUL.FTZ R15, R15, c[0x0][0x320] ;  /* 0x0000c8000f0f7a20 */ /* 0x000fe40000410000 */
[----:B------:R-:W-:Y:S02]  /*3030*/  FMUL.FTZ R8, R8, c[0x0][0x320] ;  /* 0x0000c80008087a20 */ /* 0x000fe40000410000 */
[----:B------:R-:W-:-:S02]  /*3040*/  FMUL.FTZ R9, R9, c[0x0][0x320] ;  /* 0x0000c80009097a20 */ /* 0x000fc40000410000 */
[----:B------:R-:W-:Y:S01]  /*3050*/  FMUL.FTZ R10, R10, c[0x0][0x320] ;  /* 0x0000c8000a0a7a20 */ /* 0x000fe20000410000 */
[----:B------:R1:W1:Y:S01]  /*3060*/  MUFU.TANH R43, R27 ;  /* 0x0000001b002b7308 */ /* 0x0002620000002400 */
[----:B------:R-:W-:-:S07]  /*3070*/  FMUL.FTZ R11, R11, c[0x0][0x320] ;  /* 0x0000c8000b0b7a20 */ /* 0x000fce0000410000 */
[----:B------:R1:W1:Y:S08]  /*3080*/  MUFU.TANH R44, R40 ;  /* 0x00000028002c7308 */ /* 0x0002700000002400 */
[----:B------:R1:W1:Y:S08]  /*3090*/  MUFU.TANH R45, R41 ;  /* 0x00000029002d7308 */ /* 0x0002700000002400 */
[----:B------:R-:W1:Y:S08]  /*30a0*/  MUFU.TANH R42, R42 ;  /* 0x0000002a002a7308 */ /* 0x000e700000002400 */
[----:B------:R-:W1:Y:S08]  /*30b0*/  MUFU.TANH R26, R26 ;  /* 0x0000001a001a7308 */ /* 0x000e700000002400 */
[----:B------:R1:W1:Y:S08]  /*30c0*/  MUFU.TANH R25, R12 ;  /* 0x0000000c00197308 */ /* 0x0002700000002400 */
[----:B------:R1:W1:Y:S08]  /*30d0*/  MUFU.TANH R27, R13 ;  /* 0x0000000d001b7308 */ /* 0x0002700000002400 */
[----:B------:R1:W1:Y:S08]  /*30e0*/  MUFU.TANH R46, R14 ;  /* 0x0000000e002e7308 */ /* 0x0002700000002400 */
[----:B------:R1:W1:Y:S08]  /*30f0*/  MUFU.TANH R47, R15 ;  /* 0x0000000f002f7308 */ /* 0x0002700000002400 */
[----:B------:R1:W1:Y:S08]  /*3100*/  MUFU.TANH R23, R8 ;  /* 0x0000000800177308 */ /* 0x0002700000002400 */
[----:B------:R1:W1:Y:S08]  /*3110*/  MUFU.TANH R24, R9 ;  /* 0x0000000900187308 */ /* 0x0002700000002400 */
[----:B------:R1:W1:Y:S08]  /*3120*/  MUFU.TANH R39, R10 ;  /* 0x0000000a00277308 */ /* 0x0002700000002400 */
[----:B------:R1:W1:Y:S01]  /*3130*/  MUFU.TANH R38, R11 ;  /* 0x0000000b00267308 */ /* 0x0002620000002400 */
[----:B------:R-:W-:Y:S06]  /*3140*/  BAR.SYNC.DEFER_BLOCKING 0x0 ;  /* 0x0000000000007b1d */ /* 0x000fec0000010000 */
[----:B------:R-:W-:Y:S05]  /*3150*/  @!P2 BRA `(.L_x_1) ;  /* 0x000004200000a947 */ /* 0x000fea0003800000 */
[----:B--234-:R-:W-:Y:S02]  /*3160*/  IMAD.U32 R2, RZ, RZ, UR11 ;  /* 0x0000000bff027e24 */ /* 0x01cfe4000f8e00ff */
[----:B------:R-:W-:-:S03]  /*3170*/  IMAD.MOV.U32 R248, RZ, RZ, RZ ;  /* 0x000000fffff87224 */ /* 0x000fc600078e00ff */
[----:B------:R-:W-:-:S04]  /*3180*/  IADD3 R2, R193, UR8, R2 ;  /* 0x00000008c1027c10 */ /* 0x000fc8000fffe002 */
[----:B------:R-:W-:-:S05]  /*3190*/  IADD3 R5, R2, -0x70, RZ ;  /* 0xffffff9002057810 */ /* 0x000fca0007ffe0ff */
[----:B------:R-:W-:-:S04]  /*31a0*/  @P0 IMAD.HI.U32 R6, R5, c[0x0][0x2bc], RZ ;  /* 0x0000af0005060a27 */ /* 0x000fc800078e00ff */
[----:B------:R-:W-:Y:S01]  /*31b0*/  IMAD.MOV.U32 R2, RZ, RZ, R5 ;  /* 0x000000ffff027224 */ /* 0x000fe200078e0005 */
[----:B------:R-:W-:-:S04]  /*31c0*/  @P0 SHF.R.U32.HI R2, RZ, c[0x0][0x2c0], R6 ;  /* 0x0000b000ff020a19 */ /* 0x000fc80000011606 */
[----:B------:R-:W-:-:S04]  /*31d0*/  @!P1 IADD3 R7, P4, R2, UR16, RZ ;  /* 0x0000001002079c10 */ /* 0x000fc8000ff9e0ff */
[----:B-1----:R-:W-:Y:S02]  /*31e0*/  @!P1 LEA.HI.X.SX32 R8, R2, UR14, 0x1, P4 ;  /* 0x0000000e02089c11 */ /* 0x002fe4000a0f0eff */
[----:B------:R-:W-:-:S04]  /*31f0*/  @!P1 LEA R6, P4, R7, c[0x0][0x2a0], 0x2 ;  /* 0x0000a80007069a11 */ /* 0x000fc800078810ff */
[----:B------:R-:W-:-:S05]  /*3200*/  @!P1 LEA.HI.X R7, R7, c[0x0][0x2a4], R8, 0x2, P4 ;  /* 0x0000a90007079a11 */ /* 0x000fca00020f1408 */
[----:B------:R1:W2:Y:S01]  /*3210*/  @!P1 LDG.E R248, [R6.64] ;  /* 0x0000000c06f89981 */ /* 0x0002a2000c1e1900 */
[----:B------:R-:W-:-:S04]  /*3220*/  IMAD.MOV R2, RZ, RZ, -R2 ;  /* 0x000000ffff027224 */ /* 0x000fc800078e0a02 */
[----:B------:R-:W-:-:S05]  /*3230*/  IMAD R9, R2, c[0x0][0x2b8], R5 ;  /* 0x0000ae0002097a24 */ /* 0x000fca00078e0205 */
[----:B------:R-:W-:Y:S01]  /*3240*/  SHF.R.S32.HI R2, RZ, 0x1f, R9 ;  /* 0x0000001fff027819 */ /* 0x000fe20000011409 */
[----:B------:R-:W-:Y:S04]  /*3250*/  STL [R1+0x10], R9 ;  /* 0x0000100901007387 */ /* 0x000fe80000100800 */
[----:B------:R-:W-:-:S04]  /*3260*/  IMAD R2, R2, c[0x0][0x1e0], RZ ;  /* 0x0000780002027a24 */ /* 0x000fc800078e02ff */
[C---:B------:R-:W-:Y:S02]  /*3270*/  IMAD R2, R9.reuse, c[0x0][0x1e4], R2 ;  /* 0x0000790009027a24 */ /* 0x040fe400078e0202 */
[----:B-1----:R-:W-:-:S04]  /*3280*/  IMAD.WIDE.U32 R6, R9, c[0x0][0x1e0], RZ ;  /* 0x0000780009067a25 */ /* 0x002fc800078e00ff */
[----:B------:R-:W-:Y:S01]  /*3290*/  IMAD.IADD R7, R7, 0x1, R2 ;  /* 0x0000000107077824 */ /* 0x000fe200078e0202 */
[----:B--2---:R-:W-:-:S03]  /*32a0*/  SHF.R.S32.HI R2, RZ, 0x1f, R248 ;  /* 0x0000001fff027819 */ /* 0x004fc600000114f8 */
[----:B------:R-:W-:-:S04]  /*32b0*/  IMAD.WIDE.U32 R6, R248, c[0x0][0x1f0], R6 ;  /* 0x00007c00f8067a25 */ /* 0x000fc800078e0006 */
[----:B------:R-:W-:-:S04]  /*32c0*/  IMAD R2, R2, c[0x0][0x1f0], RZ ;  /* 0x00007c0002027a24 */ /* 0x000fc800078e02ff */
[----:B------:R-:W-:Y:S01]  /*32d0*/  IMAD R5, R248, c[0x0][0x1f4], R2 ;  /* 0x00007d00f8057a24 */ /* 0x000fe200078e0202 */
[----:B------:R-:W-:-:S04]  /*32e0*/  IADD3 R2, P4, R6, UR20, RZ ;  /* 0x0000001406027c10 */ /* 0x000fc8000ff9e0ff */
[----:B------:R-:W-:Y:S02]  /*32f0*/  IADD3.X R6, R7, UR15, R5, P4, !PT ;  /* 0x0000000f07067c10 */ /* 0x000fe4000a7fe405 */
[----:B------:R-:W-:-:S04]  /*3300*/  LEA R5, P4, R2, c[0x0][0x1c8], 0x1 ;  /* 0x0000720002057a11 */ /* 0x000fc800078808ff */
[----:B------:R-:W-:Y:S01]  /*3310*/  LEA.HI.X R2, R2, c[0x0][0x1cc], R6, 0x1, P4 ;  /* 0x0000730002027a11 */ /* 0x000fe200020f0c06 */
[----:B------:R-:W1:Y:S04]  /*3320*/  SHFL.IDX PT, R18, R5, RZ, 0x181f ;  /* 0x00181fff05127589 */ /* 0x000e6800000e0000 */
[----:B------:R-:W-:Y:S04]  /*3330*/  SHFL.IDX PT, R6, R2, RZ, 0x181f ;  /* 0x00181fff02067589 */ /* 0x000fe800000e0000 */
[----:B------:R-:W2:Y:S04]  /*3340*/  SHFL.IDX PT, R14, R5, 0x2, 0x181f ;  /* 0x00581f00050e7f89 */ /* 0x000ea800000e0000 */
[----:B------:R-:W-:Y:S04]  /*3350*/  SHFL.IDX PT, R12, R5, 0x3, 0x181f ;  /* 0x00781f00050c7f89 */ /* 0x000fe800000e0000 */
[----:B------:R-:W3:Y:S04]  /*3360*/  SHFL.IDX PT, R16, R5, 0x1, 0x181f ;  /* 0x00381f0005107f89 */ /* 0x000ee800000e0000 */
[----:B------:R-:W-:Y:S04]  /*3370*/  SHFL.IDX PT, R7, R2, 0x1, 0x181f ;  /* 0x00381f0002077f89 */ /* 0x000fe800000e0000 */
[----:B------:R-:W4:Y:S04]  /*3380*/  SHFL.IDX PT, R9, R2, 0x2, 0x181f ;  /* 0x00581f0002097f89 */ /* 0x000f2800000e0000 */
[----:B------:R-:W-:Y:S04]  /*3390*/  SHFL.IDX PT, R13, R2, 0x3, 0x181f ;  /* 0x00781f00020d7f89 */ /* 0x000fe800000e0000 */
[----:B------:R-:W5:Y:S04]  /*33a0*/  SHFL.IDX PT, R10, R5, 0x4, 0x181f ;  /* 0x00981f00050a7f89 */ /* 0x000f6800000e0000 */
[----:B------:R-:W1:Y:S04]  /*33b0*/  SHFL.IDX PT, R8, R5, 0x5, 0x181f ;  /* 0x00b81f0005087f89 */ /* 0x000e6800000e0000 */
[----:B------:R1:W2:Y:S04]  /*33c0*/  SHFL.IDX PT, R11, R5, 0x6, 0x181f ;  /* 0x00d81f00050b7f89 */ /* 0x0002a800000e0000 */
[----:B------:R-:W2:Y:S04]  /*33d0*/  SHFL.IDX PT, R22, R2, 0x4, 0x181f ;  /* 0x00981f0002167f89 */ /* 0x000ea800000e0000 */
[----:B------:R-:W2:Y:S04]  /*33e0*/  SHFL.IDX PT, R21, R2, 0x5, 0x181f ;  /* 0x00b81f0002157f89 */ /* 0x000ea800000e0000 */
[----:B------:R2:W3:Y:S01]  /*33f0*/  SHFL.IDX PT, R20, R2, 0x6, 0x181f ;  /* 0x00d81f0002147f89 */ /* 0x0004e200000e0000 */
[C---:B-1----:R-:W-:Y:S01]  /*3400*/  SHF.L.U64.HI R5, R92.reuse, 0x1, R192 ;  /* 0x000000015c057819 */ /* 0x042fe200000102c0 */
[----:B--2---:R-:W-:-:S05]  /*3410*/  IMAD.SHL.U32 R2, R92, 0x2, RZ ;  /* 0x000000025c027824 */ /* 0x004fca00078e00ff */
[-C--:B------:R-:W-:Y:S02]  /*3420*/  IADD3 R18, P4, R18, R2.reuse, RZ ;  /* 0x0000000212127210 */ /* 0x080fe40007f9e0ff */
[-C--:B------:R-:W-:Y:S02]  /*3430*/  IADD3 R14, P5, R14, R2.reuse, RZ ;  /* 0x000000020e0e7210 */ /* 0x080fe40007fbe0ff */
[-C--:B---3--:R-:W-:Y:S01]  /*3440*/  IADD3 R16, P6, R16, R2.reuse, RZ ;  /* 0x0000000210107210 */ /* 0x088fe20007fde0ff */
[--C-:B------:R-:W-:Y:S01]  /*3450*/  IMAD.X R19, R6, 0x1, R5.reuse, P4 ;  /* 0x0000000106137824 */ /* 0x100fe200020e0605 */
[-C--:B------:R-:W-:Y:S01]  /*3460*/  IADD3 R12, P4, R12, R2.reuse, RZ ;  /* 0x000000020c0c7210 */ /* 0x080fe20007f9e0ff */
[--C-:B----4-:R-:W-:Y:S01]  /*3470*/  IMAD.X R15, R9, 0x1, R5.reuse, P5 ;  /* 0x00000001090f7824 */ /* 0x110fe200028e0605 */
[----:B------:R-:W-:Y:S02]  /*3480*/  IADD3.X R17, R7, R5, RZ, P6, !PT ;  /* 0x0000000507117210 */ /* 0x000fe400037fe4ff */
[-C--:B-----5:R-:W-:Y:S01]  /*3490*/  IADD3 R10, P6, R10, R2.reuse, RZ ;  /* 0x000000020a0a7210 */ /* 0x0a0fe20007fde0ff */
[----:B------:R-:W-:Y:S01]  /*34a0*/  IMAD.X R13, R13, 0x1, R5, P4 ;  /* 0x000000010d0d7824 */ /* 0x000fe200020e0605 */
[----:B------:R-:W-:-:S02]  /*34b0*/  IADD3 R8, P5, R8, R2, RZ ;  /* 0x0000000208087210 */ /* 0x000fc40007fbe0ff */
[----:B------:R-:W-:Y:S01]  /*34c0*/  IADD3 R6, P4, R11, R2, RZ ;  /* 0x000000020b067210 */ /* 0x000fe20007f9e0ff */
[----:B------:R-:W-:Y:S01]  /*34d0*/  IMAD.SHL.U32 R2, R191, 0x2, RZ ;  /* 0x00000002bf027824 */ /* 0x000fe200078e00ff */
[----:B------:R-:W-:Y:S01]  /*34e0*/  IADD3.X R11, R22, R5, RZ, P6, !PT ;  /* 0x00000005160b7210 */ /* 0x000fe200037fe4ff */
[--C-:B------:R-:W-:Y:S02]  /*34f0*/  IMAD.X R9, R21, 0x1, R5.reuse, P5 ;  /* 0x0000000115097824 */ /* 0x100fe400028e0605 */
[----:B------:R-:W-:Y:S01]  /*3500*/  IMAD.X R7, R20, 0x1, R5, P4 ;  /* 0x0000000114077824 */ /* 0x000fe200020e0605 */
[----:B------:R1:W-:Y:S04]  /*3510*/  LDGSTS.E.BYPASS.LTC128B.128 [R2+0x3900], [R18.64], !P3 ;  /* 0x0390000012027fae */ /* 0x0003e8000d901d4c */
[----:B------:R1:W-:Y:S04]  /*3520*/  LDGSTS.E.BYPASS.LTC128B.128 [R2+0x4100], [R16.64], !P3 ;  /* 0x0410000010027fae */ /* 0x0003e8000d901d4c */
[----:B------:R1:W-:Y:S04]  /*3530*/  LDGSTS.E.BYPASS.LTC128B.128 [R2+0x4900], [R14.64], !P3 ;  /* 0x049000000e027fae */ /* 0x0003e8000d901d4c */
[----:B------:R1:W-:Y:S04]  /*3540*/  LDGSTS.E.BYPASS.LTC128B.128 [R2+0x5100], [R12.64], !P3 ;  /* 0x051000000c027fae */ /* 0x0003e8000d901d4c */
[----:B------:R1:W-:Y:S04]  /*3550*/  LDGSTS.E.BYPASS.LTC128B.128 [R2+0x5900], [R10.64], !P3 ;  /* 0x059000000a027fae */ /* 0x0003e8000d901d4c */
[----:B------:R1:W-:Y:S04]  /*3560*/  LDGSTS.E.BYPASS.LTC128B.128 [R2+0x6100], [R8.64], !P3 ;  /* 0x0610000008027fae */ /* 0x0003e8000d901d4c */
[----:B------:R1:W-:Y:S02]  /*3570*/  LDGSTS.E.BYPASS.LTC128B.128 [R2+0x6900], [R6.64], !P3 ;  /* 0x0690000006027fae */ /* 0x0003e4000d901d4c */
.L_x_1:
[----:B-1234-:R-:W-:Y:S01]  /*3580*/  SHF.R.S32.HI R2, RZ, 0x1f, R93 ;  /* 0x0000001fff027819 */ /* 0x01efe2000001145d */
[----:B------:R-:W-:Y:S01]  /*3590*/  STL [R1+0x58], R234 ;  /* 0x000058ea01007387 */ /* 0x000fe20000100800 */
[----:B------:R-:W-:-:S02]  /*35a0*/  IMAD.SHL.U32 R224, R0, 0x2, RZ ;  /* 0x0000000200e07824 */ /* 0x000fc400078e00ff */
[----:B------:R-:W-:Y:S01]  /*35b0*/  LEA.HI R5, R2, R93, RZ, 0x2 ;  /* 0x0000005d02057211 */ /* 0x000fe200078f10ff */
[----:B------:R-:W-:Y:S01]  /*35c0*/  STL [R1+0x54], R233 ;  /* 0x000054e901007387 */ /* 0x000fe20000100800 */
[----:B------:R-:W-:Y:S01]  /*35d0*/  IMAD R225, R4, 0x2, R224 ;  /* 0x0000000204e17824 */ /* 0x000fe200078e02e0 */
[----:B------:R-:W-:Y:S02]  /*35e0*/  LEA R227, R3, R224, 0x1 ;  /* 0x000000e003e37211 */ /* 0x000fe400078e08ff */
[----:B------:R-:W-:Y:S01]  /*35f0*/  STL [R1+0x50], R232 ;  /* 0x000050e801007387 */ /* 0x000fe20000100800 */
[----:B------:R-:W-:Y:S01]  /*3600*/  LOP3.LUT R2, R5, 0x7ffffffc, RZ, 0xc0, !PT ;  /* 0x7ffffffc05027812 */ /* 0x000fe200078ec0ff */
[----:B------:R-:W-:Y:S02]  /*3610*/  IMAD R226, R3, 0x2, R225 ;  /* 0x0000000203e27824 */ /* 0x000fe400078e02e1 */
[----:B------:R-:W-:Y:S02]  /*3620*/  STL [R1+0x4c], R231 ;  /* 0x00004ce701007387 */ /* 0x000fe40000100800 */
[----:B------:R-:W-:-:S02]  /*3630*/  IMAD.IADD R2, R93, 0x1, -R2 ;  /* 0x000000015d027824 */ /* 0x000fc400078e0a02 */
[----:B------:R-:W-:Y:S04]  /*3640*/  STL [R1+0x48], R230 ;  /* 0x000048e601007387 */ /* 0x000fe80000100800 */
[----:B------:R-:W-:Y:S04]  /*3650*/  STL [R1+0x44], R229 ;  /* 0x000044e501007387 */ /* 0x000fe80000100800 */
[----:B------:R-:W-:Y:S04]  /*3660*/  STL [R1+0x40], R228 ;  /* 0x000040e401007387 */ /* 0x000fe80000100800 */
[----:B------:R-:W-:Y:S04]  /*3670*/  STL [R1+0x3c], R119 ;  /* 0x00003c7701007387 */ /* 0x000fe80000100800 */
[----:B------:R-:W-:Y:S04]  /*3680*/  STL [R1+0x38], R92 ;  /* 0x0000385c01007387 */ /* 0x000fe80000100800 */
[----:B------:R1:W-:Y:S04]  /*3690*/  STL [R1+0x34], R5 ;  /* 0x0000340501007387 */ /* 0x0003e80000100800 */
[----:B------:R-:W0:Y:S01]  /*36a0*/  LDGDEPBAR ;  /* 0x00000000000079af */ /* 0x000e220000000000 */
[----:B-1----:R-:W-:-:S04]  /*36b0*/  IMAD.MOV.U32 R5, RZ, RZ, -0x2 ;  /* 0xfffffffeff057424 */ /* 0x002fc800078e00ff */
[----:B------:R-:W-:-:S05]  /*36c0*/  IMAD R2, R2, R5, UR18 ;  /* 0x0000001202027e24 */ /* 0x000fca000f8e0205 */
[C---:B------:R-:W-:Y:S02]  /*36d0*/  ISETP.GT.AND P6, PT, R2.reuse, 0x8, PT ;  /* 0x000000080200780c */ /* 0x040fe40003fc4270 */
[----:B------:R-:W-:Y:S02]  /*36e0*/  ISETP.GT.AND P4, PT, R2, 0x1, PT ;  /* 0x000000010200780c */ /* 0x000fe40003f84270 */
[----:B------:R-:W-:Y:S02]  /*36f0*/  FSEL R17, R173, -INF , P6 ;  /* 0xff800000ad117808 */ /* 0x000fe40003000000 */
[----:B------:R-:W-:Y:S02]  /*3700*/  FSEL R13, R178, -INF , P6 ;  /* 0xff800000b20d7808 */ /* 0x000fe40003000000 */
[----:B------:R-:W-:Y:S02]  /*3710*/  FSEL R34, R180, -INF , P6 ;  /* 0xff800000b4227808 */ /* 0x000fe40003000000 */
[----:B------:R-:W-:-:S02]  /*3720*/  FSEL R30, R184, -INF , P6 ;  /* 0xff800000b81e7808 */ /* 0x000fc40003000000 */
[----:B------:R-:W-:Y:S02]  /*3730*/  ISETP.GT.AND P6, PT, R2, 0x11, PT ;  /* 0x000000110200780c */ /* 0x000fe40003fc4270 */
[----:B------:R-:W-:Y:S02]  /*3740*/  FSEL R16, R182, -INF , P4 ;  /* 0xff800000b6107808 */ /* 0x000fe40002000000 */
[----:B------:R-:W-:Y:S02]  /*3750*/  FSEL R74, R161, -INF , P6 ;  /* 0xff800000a14a7808 */ /* 0x000fe40003000000 */
[----:B------:R-:W-:Y:S02]  /*3760*/  FSEL R41, R165, -INF , P6 ;  /* 0xff800000a5297808 */ /* 0x000fe40003000000 */
[----:B------:R-:W-:Y:S02]  /*3770*/  FSEL R99, R171, -INF , P6 ;  /* 0xff800000ab637808 */ /* 0x000fe40003000000 */
[----:B------:R-:W-:-:S02]  /*3780*/  FSEL R95, R175, -INF , P6 ;  /* 0xff800000af5f7808 */ /* 0x000fc40003000000 */
[C---:B------:R-:W-:Y:S02]  /*3790*/  ISETP.GT.AND P6, PT, R2.reuse, 0x20, PT ;  /* 0x000000200200780c */ /* 0x040fe40003fc4270 */
[----:B------:R-:W-:Y:S02]  /*37a0*/  FSEL R12, R185, -INF , P4 ;  /* 0xff800000b90c7808 */ /* 0x000fe40002000000 */
[----:B------:R-:W-:Y:S02]  /*37b0*/  FSEL R33, R187, -INF , P4 ;  /* 0xff800000bb217808 */ /* 0x000fe40002000000 */
[----:B------:R-:W-:Y:S02]  /*37c0*/  FSEL R29, R189, -INF , P4 ;  /* 0xff800000bd1d7808 */ /* 0x000fe40002000000 */
[C---:B------:R-:W-:Y:S02]  /*37d0*/  ISETP.GT.AND P5, PT, R2.reuse, RZ, PT ;  /* 0x000000ff0200720c */ /* 0x040fe40003fa4270 */
[----:B------:R-:W-:-:S02]  /*37e0*/  ISETP.GT.AND P4, PT, R2, 0x10, PT ;  /* 0x000000100200780c */ /* 0x000fc40003f84270 */
[----:B------:R-:W-:Y:S02]  /*37f0*/  FSEL R140, R140, -INF , P6 ;  /* 0xff8000008c8c7808 */ /* 0x000fe40003000000 */
[----:B------:R-:W-:Y:S02]  /*3800*/  FSEL R136, R136, -INF , P6 ;  /* 0xff80000088887808 */ /* 0x000fe40003000000 */
[----:B------:R-:W-:Y:S02]  /*3810*/  FSEL R148, R148, -INF , P6 ;  /* 0xff80000094947808 */ /* 0x000fe40003000000 */
[----:B------:R-:W-:Y:S02]  /*3820*/  FSEL R118, R118, -INF , P6 ;  /* 0xff80000076767808 */ /* 0x000fe40003000000 */
[----:B------:R-:W-:Y:S02]  /*3830*/  ISETP.GT.AND P6, PT, R2, 0x29, PT ;  /* 0x000000290200780c */ /* 0x000fe40003fc4270 */
[----:B------:R-:W-:-:S02]  /*3840*/  FSEL R15, R181, -INF , P5 ;  /* 0xff800000b50f7808 */ /* 0x000fc40002800000 */
[----:B------:R-:W-:Y:S02]  /*3850*/  FSEL R11, R186, -INF , P5 ;  /* 0xff800000ba0b7808 */ /* 0x000fe40002800000 */
[----:B------:R-:W-:Y:S02]  /*3860*/  FSEL R32, R188, -INF , P5 ;  /* 0xff800000bc207808 */ /* 0x000fe40002800000 */
[----:B------:R-:W-:Y:S02]  /*3870*/  FSEL R10, R190, -INF , P5 ;  /* 0xff800000be0a7808 */ /* 0x000fe40002800000 */
[----:B------:R-:W-:Y:S02]  /*3880*/  FSEL R70, R160, -INF , P4 ;  /* 0xff800000a0467808 */ /* 0x000fe40002000000 */
[----:B------:R-:W-:Y:S02]  /*3890*/  FSEL R40, R168, -INF , P4 ;  /* 0xff800000a8287808 */ /* 0x000fe40002000000 */
[----:B------:R-:W-:-:S02]  /*38a0*/  FSEL R98, R172, -INF , P4 ;  /* 0xff800000ac627808 */ /* 0x000fc40002000000 */
[----:B------:R-:W-:Y:S02]  /*38b0*/  FSEL R94, R176, -INF , P4 ;  /* 0xff800000b05e7808 */ /* 0x000fe40002000000 */
[C---:B------:R-:W-:Y:S02]  /*38c0*/  ISETP.GT.AND P5, PT, R2.reuse, 0x9, PT ;  /* 0x000000090200780c */ /* 0x040fe40003fa4270 */
[----:B------:R-:W-:Y:S02]  /*38d0*/  ISETP.GT.AND P4, PT, R2, 0x19, PT ;  /* 0x000000190200780c */ /* 0x000fe40003f84270 */
[----:B------:R-:W-:Y:S02]  /*38e0*/  FSEL R143, R143, -INF , P6 ;  /* 0xff8000008f8f7808 */ /* 0x000fe40003000000 */
[----:B------:R-:W-:Y:S02]  /*38f0*/  FSEL R139, R139, -INF , P6 ;  /* 0xff8000008b8b7808 */ /* 0x000fe40003000000 */
[----:B------:R-:W-:-:S02]  /*3900*/  FSEL R151, R151, -INF , P6 ;  /* 0xff80000097977808 */ /* 0x000fc40003000000 */
[----:B------:R-:W-:Y:S02]  /*3910*/  FSEL R146, R146, -INF , P6 ;  /* 0xff80000092927808 */ /* 0x000fe40003000000 */
[----:B------:R-:W-:Y:S02]  /*3920*/  ISETP.GT.AND P6, PT, R2, 0x38, PT ;  /* 0x000000380200780c */ /* 0x000fe40003fc4270 */
[----:B------:R-:W-:Y:S02]  /*3930*/  FSEL R28, R174, -INF , P5 ;  /* 0xff800000ae1c7808 */ /* 0x000fe40002800000 */
        /* <DEDUP_REMOVED lines=16> */
[----:B------:R-:W-:Y:S02]  /*3a40*/  FSEL R164, R105, -INF , P6 ;  /* 0xff80000069a47808 */ /* 0x000fe40003000000 */
[----:B------:R-:W-:Y:S02]  /*3a50*/  ISETP.GT.AND P6, PT, R2, 0x50, PT ;  /* 0x000000500200780c */ /* 0x000fe40003fc4270 */
[----:B------:R-:W-:Y:S02]  /*3a60*/  FMNMX.FTZ R71, R11, R12, !PT ;  /* 0x0000000c0b477209 */ /* 0x000fe40007810000 */
[----:B------:R-:W-:Y:S02]  /*3a70*/  FSEL R205, R73, -INF , P6 ;  /* 0xff80000049cd7808 */ /* 0x000fe40003000000 */
[----:B------:R-:W-:-:S02]  /*3a80*/  FMNMX.FTZ R73, R10, R29, !PT ;  /* 0x0000001d0a497209 */ /* 0x000fc40007810000 */
[----:B------:R-:W-:Y:S02]  /*3a90*/  FMNMX.FTZ R71, R13, R71, !PT ;  /* 0x000000470d477209 */ /* 0x000fe40007810000 */
[----:B------:R-:W-:Y:S02]  /*3aa0*/  FMNMX.FTZ R73, R30, R73, !PT ;  /* 0x000000491e497209 */ /* 0x000fe40007810000 */
[----:B------:R-:W-:Y:S02]  /*3ab0*/  FSEL R68, R116, -INF , P5 ;  /* 0xff80000074447808 */ /* 0x000fe40002800000 */
[----:B------:R-:W-:Y:S02]  /*3ac0*/  FMNMX.FTZ R73, R31, R73, !PT ;  /* 0x000000491f497209 */ /* 0x000fe40007810000 */
[----:B------:R-:W-:Y:S02]  /*3ad0*/  FMNMX.FTZ R71, R14, R71, !PT ;  /* 0x000000470e477209 */ /* 0x000fe40007810000 */
[----:B------:R-:W-:-:S02]  /*3ae0*/  FMNMX.FTZ R73, R94, R73, !PT ;  /* 0x000000495e497209 */ /* 0x000fc40007810000 */
[----:B------:R-:W-:Y:S02]  /*3af0*/  FSEL R116, R157, -INF , P5 ;  /* 0xff8000009d747808 */ /* 0x000fe40002800000 */
[----:B------:R-:W-:Y:S02]  /*3b00*/  ISETP.GT.AND P5, PT, R2, 0x21, PT ;  /* 0x000000210200780c */ /* 0x000fe40003fa4270 */
[----:B------:R-:W-:Y:S02]  /*3b10*/  FMNMX.FTZ R71, R40, R71, !PT ;  /* 0x0000004728477209 */ /* 0x000fe40007810000 */
[----:B------:R-:W-:Y:S02]  /*3b20*/  FMNMX.FTZ R73, R95, R73, !PT ;  /* 0x000000495f497209 */ /* 0x000fe40007810000 */
[----:B------:R-:W-:Y:S02]  /*3b30*/  FSEL R93, R97, -INF , P4 ;  /* 0xff800000615d7808 */ /* 0x000fe40002000000 */
[----:B------:R-:W-:-:S02]  /*3b40*/  FSEL R97, R163, -INF , P4 ;  /* 0xff800000a3617808 */ /* 0x000fc40002000000 */
[----:B------:R-:W-:Y:S02]  /*3b50*/  FSEL R141, R141, -INF , P5 ;  /* 0xff8000008d8d7808 */ /* 0x000fe40002800000 */
[----:B------:R-:W-:Y:S02]  /*3b60*/  FSEL R137, R137, -INF , P5 ;  /* 0xff80000089897808 */ /* 0x000fe40002800000 */
[----:B------:R-:W-:Y:S02]  /*3b70*/  FSEL R149, R149, -INF , P5 ;  /* 0xff80000095957808 */ /* 0x000fe40002800000 */
[----:B------:R-:W-:Y:S02]  /*3b80*/  FSEL R144, R144, -INF , P5 ;  /* 0xff80000090907808 */ /* 0x000fe40002800000 */
[C---:B------:R-:W-:Y:S02]  /*3b90*/  ISETP.GT.AND P4, PT, R2.reuse, 0x28, PT ;  /* 0x000000280200780c */ /* 0x040fe40003f84270 */
[----:B------:R-:W-:-:S02]  /*3ba0*/  ISETP.GT.AND P5, PT, R2, 0x30, PT ;  /* 0x000000300200780c */ /* 0x000fc40003fa4270 */
[----:B------:R-:W-:Y:S02]  /*3bb0*/  FMNMX.FTZ R71, R41, R71, !PT ;  /* 0x0000004729477209 */ /* 0x000fe40007810000 */
[----:B------:R-:W-:Y:S02]  /*3bc0*/  FMNMX.FTZ R73, R96, R73, !PT ;  /* 0x0000004960497209 */ /* 0x000fe40007810000 */
[----:B------:R-:W-:Y:S02]  /*3bd0*/  FSEL R142, R142, -INF , P4 ;  /* 0xff8000008e8e7808 */ /* 0x000fe40002000000 */
[----:B------:R-:W-:Y:S02]  /*3be0*/  FSEL R138, R138, -INF , P4 ;  /* 0xff8000008a8a7808 */ /* 0x000fe40002000000 */
        /* <DEDUP_REMOVED lines=10> */
[----:B------:R-:W-:Y:S02]  /*3c90*/  FMNMX.FTZ R5, R15, R16, !PT ;  /* 0x000000100f057209 */ /* 0x000fe40007810000 */
[----:B------:R-:W-:Y:S02]  /*3ca0*/  FSEL R159, R159, -INF , P4 ;  /* 0xff8000009f9f7808 */ /* 0x000fe40002000000 */
[----:B------:R-:W-:Y:S02]  /*3cb0*/  FSEL R155, R155, -INF , P4 ;  /* 0xff8000009b9b7808 */ /* 0x000fe40002000000 */
[----:B------:R-:W-:-:S02]  /*3cc0*/  FSEL R167, R167, -INF , P4 ;  /* 0xff800000a7a77808 */ /* 0x000fc40002000000 */
[----:B------:R-:W-:Y:S02]  /*3cd0*/  FSEL R152, R152, -INF , P4 ;  /* 0xff80000098987808 */ /* 0x000fe40002000000 */
[----:B------:R-:W-:Y:S02]  /*3ce0*/  FSEL R161, R108, -INF , P5 ;  /* 0xff8000006ca17808 */ /* 0x000fe40002800000 */
[----:B------:R-:W-:Y:S02]  /*3cf0*/  FSEL R157, R109, -INF , P5 ;  /* 0xff8000006d9d7808 */ /* 0x000fe40002800000 */
[----:B------:R-:W-:Y:S02]  /*3d00*/  FSEL R170, R170, -INF , P5 ;  /* 0xff800000aaaa7808 */ /* 0x000fe40002800000 */
[----:B------:R-:W-:Y:S02]  /*3d10*/  FSEL R162, R162, -INF , P5 ;  /* 0xff800000a2a27808 */ /* 0x000fe40002800000 */
[----:B------:R-:W-:-:S02]  /*3d20*/  FMNMX.FTZ R71, R69, R71, !PT ;  /* 0x0000004745477209 */ /* 0x000fc40007810000 */
[----:B------:R-:W-:Y:S02]  /*3d30*/  FMNMX.FTZ R73, R118, R73, !PT ;  /* 0x0000004976497209 */ /* 0x000fe40007810000 */
[C---:B------:R-:W-:Y:S02]  /*3d40*/  ISETP.GT.AND P4, PT, R2.reuse, 0x40, PT ;  /* 0x000000400200780c */ /* 0x040fe40003f84270 */
[----:B------:R-:W-:Y:S02]  /*3d50*/  ISETP.GT.AND P5, PT, R2, 0x48, PT ;  /* 0x000000480200780c */ /* 0x000fe40003fa4270 */
[----:B------:R-:W-:Y:S02]  /*3d60*/  FMNMX.FTZ R5, R17, R5, !PT ;  /* 0x0000000511057209 */ /* 0x000fe40007810000 */
[----:B------:R-:W-:Y:S02]  /*3d70*/  FMNMX.FTZ R71, R136, R71, !PT ;  /* 0x0000004788477209 */ /* 0x000fe40007810000 */
[----:B------:R-:W-:-:S02]  /*3d80*/  FMNMX.FTZ R73, R144, R73, !PT ;  /* 0x0000004990497209 */ /* 0x000fc40007810000 */
[----:B------:R-:W-:Y:S02]  /*3d90*/  FSEL R175, R100, -INF , P4 ;  /* 0xff80000064af7808 */ /* 0x000fe40002000000 */
[----:B------:R-:W-:Y:S02]  /*3da0*/  FSEL R171, R102, -INF , P4 ;  /* 0xff80000066ab7808 */ /* 0x000fe40002000000 */
[----:B------:R-:W-:Y:S02]  /*3db0*/  FSEL R180, R104, -INF , P4 ;  /* 0xff80000068b47808 */ /* 0x000fe40002000000 */
[----:B------:R-:W-:Y:S02]  /*3dc0*/  FSEL R163, R107, -INF , P4 ;  /* 0xff8000006ba37808 */ /* 0x000fe40002000000 */
[----:B------:R-:W-:Y:S02]  /*3dd0*/  FSEL R177, R84, -INF , P5 ;  /* 0xff80000054b17808 */ /* 0x000fe40002800000 */
[----:B------:R-:W-:-:S02]  /*3de0*/  FSEL R173, R86, -INF , P5 ;  /* 0xff80000056ad7808 */ /* 0x000fc40002800000 */
[----:B------:R-:W-:Y:S02]  /*3df0*/  FSEL R181, R88, -INF , P5 ;  /* 0xff80000058b57808 */ /* 0x000fe40002800000 */
[----:B------:R-:W-:Y:S02]  /*3e00*/  FSEL R165, R90, -INF , P5 ;  /* 0xff8000005aa57808 */ /* 0x000fe40002800000 */
[----:B------:R-:W-:Y:S02]  /*3e10*/  FMNMX.FTZ R5, R28, R5, !PT ;  /* 0x000000051c057209 */ /* 0x000fe40007810000 */
[C---:B------:R-:W-:Y:S02]  /*3e20*/  ISETP.GT.AND P4, PT, R2.reuse, 0x49, PT ;  /* 0x000000490200780c */ /* 0x040fe40003f84270 */
[----:B------:R-:W-:Y:S02]  /*3e30*/  ISETP.GT.AND P5, PT, R2, 0x51, PT ;  /* 0x000000510200780c */ /* 0x000fe40003fa4270 */
[----:B------:R-:W-:-:S02]  /*3e40*/  FMNMX.FTZ R71, R137, R71, !PT ;  /* 0x0000004789477209 */ /* 0x000fc40007810000 */
        /* <DEDUP_REMOVED lines=14> */
[C---:B------:R-:W-:Y:S02]  /*3f30*/  ISETP.GT.AND P6, PT, R2.reuse, 0x59, PT ;  /* 0x000000590200780c */ /* 0x040fe40003fc4270 */
[----:B------:R-:W-:Y:S02]  /*3f40*/  ISETP.GT.AND P5, PT, R2, 0x60, PT ;  /* 0x000000600200780c */ /* 0x000fe40003fa4270 */
[----:B------:R-:W-:Y:S02]  /*3f50*/  FMNMX.FTZ R71, R138, R71, !PT ;  /* 0x000000478a477209 */ /* 0x000fe40007810000 */
[----:B------:R-:W-:-:S02]  /*3f60*/  FMNMX.FTZ R73, R146, R73, !PT ;  /* 0x0000004992497209 */ /* 0x000fc40007810000 */
[----:B------:R-:W-:Y:S02]  /*3f70*/  FMNMX.FTZ R5, R74, R5, !PT ;  /* 0x000000054a057209 */ /* 0x000fe40007810000 */
[----:B------:R-:W-:Y:S02]  /*3f80*/  FSEL R223, R66, -INF , P4 ;  /* 0xff80000042df7808 */ /* 0x000fe40002000000 */
        /* <DEDUP_REMOVED lines=13> */
[----:B------:R-:W-:Y:S02]  /*4060*/  FMNMX.FTZ R71, R139, R71, !PT ;  /* 0x000000478b477209 */ /* 0x000fe40007810000 */
[----:B------:R-:W-:Y:S02]  /*4070*/  FMNMX.FTZ R73, R147, R73, !PT ;  /* 0x0000004993497209 */ /* 0x000fe40007810000 */
[----:B------:R-:W-:-:S02]  /*4080*/  ISETP.GT.AND P5, PT, R2, 0x69, PT ;  /* 0x000000690200780c */ /* 0x000fc40003fa4270 */
[----:B------:R-:W-:Y:S02]  /*4090*/  FMNMX.FTZ R2, R75, R5, !PT ;  /* 0x000000054b027209 */ /* 0x000fe40007810000 */
[----:B------:R-:W-:Y:S02]  /*40a0*/  FMNMX.FTZ R71, R154, R71, !PT ;  /* 0x000000479a477209 */ /* 0x000fe40007810000 */
[----:B------:R-:W-:Y:S02]  /*40b0*/  FMNMX.FTZ R73, R152, R73, !PT ;  /* 0x0000004998497209 */ /* 0x000fe40007810000 */
[----:B------:R-:W-:Y:S02]  /*40c0*/  FMNMX.FTZ R2, R93, R2, !PT ;  /* 0x000000025d027209 */ /* 0x000fe40007810000 */
[----:B------:R-:W-:Y:S02]  /*40d0*/  FMNMX.FTZ R71, R155, R71, !PT ;  /* 0x000000479b477209 */ /* 0x000fe40007810000 */
[----:B------:R-:W-:-:S02]  /*40e0*/  FMNMX.FTZ R73, R153, R73, !PT ;  /* 0x0000004999497209 */ /* 0x000fc40007810000 */
        /* <DEDUP_REMOVED lines=34> */
[----:B------:R-:W-:Y:S02]  /*4310*/  FSEL R197, R45, -INF , P4 ;  /* 0xff8000002dc57808 */ /* 0x000fe40002000000 */
[----:B------:R-:W-:-:S02]  /*4320*/  FMNMX.FTZ R71, R183, R71, !PT ;  /* 0x00000047b7477209 */ /* 0x000fc40007810000 */
[----:B------:R-:W-:Y:S02]  /*4330*/  FMNMX.FTZ R73, R195, R73, !PT ;  /* 0x00000049c3497209 */ /* 0x000fe40007810000 */
[----:B------:R-:W-:Y:S02]  /*4340*/  FMNMX.FTZ R2, R177, R2, !PT ;  /* 0x00000002b1027209 */ /* 0x000fe40007810000 */
[----:B------:R-:W-:Y:S02]  /*4350*/  FMNMX.FTZ R5, R117, R5, !PT ;  /* 0x0000000575057209 */ /* 0x000fe40007810000 */
[----:B------:R-:W-:Y:S02]  /*4360*/  FSEL R189, R37, -INF , P4 ;  /* 0xff80000025bd7808 */ /* 0x000fe40002000000 */
[----:B------:R-:W-:Y:S02]  /*4370*/  FSEL R196, R25, -INF , P6 ;  /* 0xff80000019c47808 */ /* 0x000fe40003000000 */
[----:B------:R-:W-:-:S02]  /*4380*/  FMNMX.FTZ R71, R212, R71, !PT ;  /* 0x00000047d4477209 */ /* 0x000fc40007810000 */
[----:B------:R-:W-:Y:S02]  /*4390*/  FMNMX.FTZ R73, R197, R73, !PT ;  /* 0x00000049c5497209 */ /* 0x000fe40007810000 */
[----:B------:R-:W-:Y:S02]  /*43a0*/  FMNMX.FTZ R2, R178, R2, !PT ;  /* 0x00000002b2027209 */ /* 0x000fe40007810000 */
[----:B------:R-:W-:Y:S02]  /*43b0*/  FMNMX.FTZ R5, R148, R5, !PT ;  /* 0x0000000594057209 */ /* 0x000fe40007810000 */
[----:B------:R-:W-:Y:S02]  /*43c0*/  FSEL R207, R23, -INF , P6 ;  /* 0xff80000017cf7808 */ /* 0x000fe40003000000 */
[----:B------:R-:W-:Y:S01]  /*43d0*/  FSEL R193, R27, -INF , P5 ;  /* 0xff8000001bc17808 */ /* 0x000fe20002800000 */
[----:B------:R-:W-:Y:S01]  /*43e0*/  LDSM.16.MT88.4 R20, [R224+0x100] ;  /* 0x00010000e014783b */ /* 0x000fe20000004200 */
[----:B------:R-:W-:-:S02]  /*43f0*/  FMNMX.FTZ R71, R189, R71, !PT ;  /* 0x00000047bd477209 */ /* 0x000fc40007810000 */
[----:B------:R-:W-:Y:S02]  /*4400*/  FMNMX.FTZ R73, R196, R73, !PT ;  /* 0x00000049c4497209 */ /* 0x000fe40007810000 */
[----:B------:R-:W-:Y:S02]  /*4410*/  FMNMX.FTZ R2, R221, R2, !PT ;  /* 0x00000002dd027209 */ /* 0x000fe40007810000 */
[----:B------:R-:W-:Y:S02]  /*4420*/  FMNMX.FTZ R5, R149, R5, !PT ;  /* 0x0000000595057209 */ /* 0x000fe40007810000 */
[----:B------:R-:W-:Y:S02]  /*4430*/  FSEL R233, R24, -INF , P5 ;  /* 0xff80000018e97808 */ /* 0x000fe40002800000 */
[----:B------:R-:W-:Y:S01]  /*4440*/  FMNMX.FTZ R71, R207, R71, !PT ;  /* 0x00000047cf477209 */ /* 0x000fe20007810000 */
[----:B------:R-:W-:Y:S01]  /*4450*/  LDSM.16.MT88.4 R24, [R225+0x100] ;  /* 0x00010000e118783b */ /* 0x000fe20000004200 */
[----:B------:R-:W-:-:S02]  /*4460*/  FMNMX.FTZ R73, R193, R73, !PT ;  /* 0x00000049c1497209 */ /* 0x000fc40007810000 */
[----:B------:R-:W-:Y:S02]  /*4470*/  FMNMX.FTZ R2, R241, R2, !PT ;  /* 0x00000002f1027209 */ /* 0x000fe40007810000 */
[----:B------:R-:W-:Y:S01]  /*4480*/  FMNMX.FTZ R5, R150, R5, !PT ;  /* 0x0000000596057209 */ /* 0x000fe20007810000 */
[----:B------:R-:W1:Y:S01]  /*4490*/  SHFL.BFLY PT, R6, R73, 0x2, 0x1f ;  /* 0x0c401f0049067f89 */ /* 0x000e6200000e0000 */
[----:B------:R-:W-:Y:S02]  /*44a0*/  FMNMX.FTZ R71, R233, R71, !PT ;  /* 0x00000047e9477209 */ /* 0x000fe40007810000 */
[----:B------:R-:W-:Y:S02]  /*44b0*/  FMNMX.FTZ R2, R223, R2, !PT ;  /* 0x00000002df027209 */ /* 0x000fe40007810000 */
[----:B------:R-:W-:Y:S01]  /*44c0*/  FMNMX.FTZ R5, R151, R5, !PT ;  /* 0x0000000597057209 */ /* 0x000fe20007810000 */
[----:B------:R-:W2:Y:S01]  /*44d0*/  SHFL.BFLY PT, R7, R71, 0x2, 0x1f ;  /* 0x0c401f0047077f89 */ /* 0x000ea200000e0000 */
[----:B------:R-:W-:-:S02]  /*44e0*/  FMNMX.FTZ R2, R222, R2, !PT ;  /* 0x00000002de027209 */ /* 0x000fc40007810000 */
[----:B------:R-:W-:Y:S02]  /*44f0*/  FMNMX.FTZ R5, R166, R5, !PT ;  /* 0x00000005a6057209 */ /* 0x000fe40007810000 */
[----:B------:R-:W-:Y:S02]  /*4500*/  FSEL R242, R43, -INF , P4 ;  /* 0xff8000002bf27808 */ /* 0x000fe40002000000 */
[----:B------:R-:W-:Y:S02]  /*4510*/  FMNMX.FTZ R2, R194, R2, !PT ;  /* 0x00000002c2027209 */ /* 0x000fe40007810000 */
[----:B------:R-:W-:Y:S02]  /*4520*/  FMNMX.FTZ R5, R167, R5, !PT ;  /* 0x00000005a7057209 */ /* 0x000fe40007810000 */
[----:B------:R-:W-:Y:S02]  /*4530*/  FSEL R243, R39, -INF , P6 ;  /* 0xff80000027f37808 */ /* 0x000fe40003000000 */
[----:B------:R-:W-:-:S02]  /*4540*/  FMNMX.FTZ R2, R242, R2, !PT ;  /* 0x00000002f2027209 */ /* 0x000fc40007810000 */
[----:B------:R-:W-:Y:S02]  /*4550*/  FMNMX.FTZ R5, R169, R5, !PT ;  /* 0x00000005a9057209 */ /* 0x000fe40007810000 */
[----:B------:R-:W-:Y:S02]  /*4560*/  FSEL R230, R38, -INF , P5 ;  /* 0xff80000026e67808 */ /* 0x000fe40002800000 */
[----:B------:R-:W-:Y:S01]  /*4570*/  FMNMX.FTZ R2, R243, R2, !PT ;  /* 0x00000002f3027209 */ /* 0x000fe20007810000 */
[----:B------:R-:W-:Y:S01]  /*4580*/  LDSM.16.MT88.4 R36, [R226+0x100] ;  /* 0x00010000e224783b */ /* 0x000fe20000004200 */
[----:B------:R-:W-:Y:S02]  /*4590*/  FMNMX.FTZ R5, R170, R5, !PT ;  /* 0x00000005aa057209 */ /* 0x000fe40007810000 */
[----:B------:R-:W-:Y:S02]  /*45a0*/  FMNMX.FTZ R2, R230, R2, !PT ;  /* 0x00000002e6027209 */ /* 0x000fe40007810000 */
[----:B------:R-:W-:-:S02]  /*45b0*/  FMNMX.FTZ R5, R180, R5, !PT ;  /* 0x00000005b4057209 */ /* 0x000fc40007810000 */
[----:B-1----:R-:W-:Y:S02]  /*45c0*/  FMNMX.FTZ R73, R73, R6, !PT ;  /* 0x0000000649497209 */ /* 0x002fe40007810000 */
[----:B------:R-:W1:Y:S01]  /*45d0*/  SHFL.BFLY PT, R6, R2, 0x2, 0x1f ;  /* 0x0c401f0002067f89 */ /* 0x000e6200000e0000 */
[----:B------:R-:W-:Y:S02]  /*45e0*/  FMNMX.FTZ R5, R179, R5, !PT ;  /* 0x00000005b3057209 */ /* 0x000fe40007810000 */
[----:B--2---:R-:W-:Y:S02]  /*45f0*/  FMNMX.FTZ R71, R71, R7, !PT ;  /* 0x0000000747477209 */ /* 0x004fe40007810000 */
[----:B------:R-:W2:Y:S01]  /*4600*/  SHFL.BFLY PT, R7, R73, 0x1, 0x1f ;  /* 0x0c201f0049077f89 */ /* 0x000ea200000e0000 */
[----:B------:R-:W-:Y:S02]  /*4610*/  FMNMX.FTZ R5, R181, R5, !PT ;  /* 0x00000005b5057209 */ /* 0x000fe40007810000 */
[----:B------:R-:W-:Y:S01]  /*4620*/  FSEL R228, R48, -INF , P4 ;  /* 0xff80000030e47808 */ /* 0x000fe20002000000 */
[----:B------:R-:W3:Y:S01]  /*4630*/  SHFL.BFLY PT, R8, R71, 0x1, 0x1f ;  /* 0x0c201f0047087f89 */ /* 0x000ee200000e0000 */
[----:B------:R-:W-:-:S02]  /*4640*/  FMNMX.FTZ R5, R182, R5, !PT ;  /* 0x00000005b6057209 */ /* 0x000fc40007810000 */
[----:B------:R-:W-:Y:S02]  /*4650*/  FSEL R211, R46, -INF , P6 ;  /* 0xff8000002ed37808 */ /* 0x000fe40003000000 */
[----:B------:R-:W-:Y:S02]  /*4660*/  FMNMX.FTZ R5, R205, R5, !PT ;  /* 0x00000005cd057209 */ /* 0x000fe40007810000 */
[----:B------:R-:W-:Y:S02]  /*4670*/  FSEL R247, R47, -INF , P5 ;  /* 0xff8000002ff77808 */ /* 0x000fe40002800000 */
[----:B------:R-:W-:-:S04]  /*4680*/  FMNMX.FTZ R5, R192, R5, !PT ;  /* 0x00000005c0057209 */ /* 0x000fc80007810000 */
[----:B------:R-:W-:Y:S02]  /*4690*/  FMNMX.FTZ R5, R186, R5, !PT ;  /* 0x00000005ba057209 */ /* 0x000fe40007810000 */
[----:B-1----:R-:W-:Y:S02]  /*46a0*/  FMNMX.FTZ R2, R2, R6, !PT ;  /* 0x0000000602027209 */ /* 0x002fe40007810000 */
[----:B------:R-:W-:Y:S02]  /*46b0*/  FMNMX.FTZ R5, R199, R5, !PT ;  /* 0x00000005c7057209 */ /* 0x000fe40007810000 */
[----:B--2---:R-:W-:Y:S01]  /*46c0*/  FMNMX.FTZ R73, R73, R7, !PT ;  /* 0x0000000749497209 */ /* 0x004fe20007810000 */
[----:B------:R-:W1:Y:S01]  /*46d0*/  SHFL.BFLY PT, R9, R2, 0x1, 0x1f ;  /* 0x0c201f0002097f89 */ /* 0x000e6200000e0000 */
[----:B------:R-:W-:Y:S02]  /*46e0*/  FMNMX.FTZ R5, R202, R5, !PT ;  /* 0x00000005ca057209 */ /* 0x000fe40007810000 */
[----:B---3--:R-:W-:Y:S01]  /*46f0*/  FMNMX.FTZ R71, R71, R8, !PT ;  /* 0x0000000847477209 */ /* 0x008fe20007810000 */
[----:B------:R-:W-:Y:S01]  /*4700*/  FMUL.FTZ R7, R73, c[0x0][0x2d0] ;  /* 0x0000b40049077a20 */ /* 0x000fe20000410000 */
[----:B------:R-:W-:-:S02]  /*4710*/  FMNMX.FTZ R5, R228, R5, !PT ;  /* 0x00000005e4057209 */ /* 0x000fc40007810000 */
[----:B------:R-:W-:Y:S01]  /*4720*/  FSETP.NEU.FTZ.AND P4, PT, R73, -INF , PT ;  /* 0xff8000004900780b */ /* 0x000fe20003f9d000 */
[----:B------:R-:W-:Y:S01]  /*4730*/  FMUL.FTZ R6, R71, c[0x0][0x2d0] ;  /* 0x0000b40047067a20 */ /* 0x000fe20000410000 */
[----:B------:R-:W-:Y:S02]  /*4740*/  FMNMX.FTZ R8, R211, R5, !PT ;  /* 0x00000005d3087209 */ /* 0x000fe40007810000 */
[----:B------:R-:W-:Y:S02]  /*4750*/  FSEL R7, R7, RZ, P4 ;  /* 0x000000ff07077208 */ /* 0x000fe40002000000 */
[----:B------:R-:W-:Y:S02]  /*4760*/  FSETP.NEU.FTZ.AND P4, PT, R71, -INF , PT ;  /* 0xff8000004700780b */ /* 0x000fe40003f9d000 */
[----:B------:R-:W-:Y:S01]  /*4770*/  FMNMX.FTZ R8, R247, R8, !PT ;  /* 0x00000008f7087209 */ /* 0x000fe20007810000 */
[----:B------:R-:W-:Y:S01]  /*4780*/  FFMA.FTZ R5, R10, c[0x0][0x2d0], -R7 ;  /* 0x0000b4000a057a23 */ /* 0x000fe20000010807 */
[----:B------:R-:W-:-:S03]  /*4790*/  FSEL R6, R6, RZ, P4 ;  /* 0x000000ff06067208 */ /* 0x000fc60002000000 */
[----:B------:R-:W2:Y:S01]  /*47a0*/  SHFL.BFLY PT, R10, R8, 0x2, 0x1f ;  /* 0x0c401f00080a7f89 */ /* 0x000ea200000e0000 */
[----:B------:R3:W-:Y:S01]  /*47b0*/  MUFU.EX2 R244, R5 ;  /* 0x0000000500f47308 */ /* 0x0007e20000000800 */
[----:B-1----:R-:W-:Y:S01]  /*47c0*/  FMNMX.FTZ R2, R2, R9, !PT ;  /* 0x0000000902027209 */ /* 0x002fe20007810000 */
[----:B------:R-:W-:-:S03]  /*47d0*/  FFMA.FTZ R9, R13, c[0x0][0x2d0], -R6 ;  /* 0x0000b4000d097a23 */ /* 0x000fc60000010806 */
[----:B------:R-:W-:-:S03]  /*47e0*/  FSETP.NEU.FTZ.AND P4, PT, R2, -INF , PT ;  /* 0xff8000000200780b */ /* 0x000fc60003f9d000 */
[----:B------:R1:W-:Y:S01]  /*47f0*/  MUFU.EX2 R204, R9 ;  /* 0x0000000900cc7308 */ /* 0x0003e20000000800 */
[----:B---3--:R-:W-:-:S07]  /*4800*/  FFMA.FTZ R5, R11, c[0x0][0x2d0], -R6 ;  /* 0x0000b4000b057a23 */ /* 0x008fce0000010806 */
[----:B------:R3:W-:Y:S01]  /*4810*/  MUFU.EX2 R201, R5 ;  /* 0x0000000500c97308 */ /* 0x0007e20000000800 */
[----:B--2---:R-:W-:Y:S01]  /*4820*/  FMNMX.FTZ R8, R8, R10, !PT ;  /* 0x0000000a08087209 */ /* 0x004fe20007810000 */
[----:B-1----:R-:W-:-:S06]  /*4830*/  FFMA.FTZ R9, R14, c[0x0][0x2d0], -R6 ;  /* 0x0000b4000e097a23 */ /* 0x002fcc0000010806 */
[----:B------:R-:W1:Y:S01]  /*4840*/  MUFU.EX2 R190, R9 ;  /* 0x0000000900be7308 */ /* 0x000e620000000800 */
[----:B---3--:R-:W-:-:S07]  /*4850*/  FFMA.FTZ R5, R12, c[0x0][0x2d0], -R6 ;  /* 0x0000b4000c057a23 */ /* 0x008fce0000010806 */
[----:B------:R2:W3:Y:S01]  /*4860*/  MUFU.EX2 R200, R5 ;  /* 0x0000000500c87308 */ /* 0x0004e20000000800 */
[----:B-1----:R-:W-:Y:S01]  /*4870*/  F2FP.PACK_AB R10, R190, R204 ;  /* 0x000000ccbe0a723e */ /* 0x002fe200000000ff */
[----:B--2---:R-:W-:-:S05]  /*4880*/  FMUL.FTZ R5, R2, c[0x0][0x2d0] ;  /* 0x0000b40002057a20 */ /* 0x004fca0000410000 */
[----:B------:R-:W-:-:S05]  /*4890*/  FSEL R5, R5, RZ, P4 ;  /* 0x000000ff05057208 */ /* 0x000fca0002000000 */
[--C-:B------:R-:W-:Y:S02]  /*48a0*/  FFMA.FTZ R9, R15, c[0x0][0x2d0], -R5.reuse ;  /* 0x0000b4000f097a23 */ /* 0x100fe40000010805 */
[--C-:B------:R-:W-:Y:S02]  /*48b0*/  FFMA.FTZ R0, R16, c[0x0][0x2d0], -R5.reuse ;  /* 0x0000b40010007a23 */ /* 0x100fe40000010805 */
[----:B------:R1:W-:Y:S08]  /*48c0*/  MUFU.EX2 R92, R9 ;  /* 0x00000009005c7308 */ /* 0x0003f00000000800 */
[----:B------:R2:W4:Y:S01]  /*48d0*/  MUFU.EX2 R206, R0 ;  /* 0x0000000000ce7308 */ /* 0x0005220000000800 */
[----:B-1----:R-:W1:Y:S01]  /*48e0*/  SHFL.BFLY PT, R9, R8, 0x1, 0x1f ;  /* 0x0c201f0008097f89 */ /* 0x002e6200000e0000 */
[----:B--2---:R-:W-:-:S03]  /*48f0*/  FFMA.FTZ R0, R17, c[0x0][0x2d0], -R5 ;  /* 0x0000b40011007a23 */ /* 0x004fc60000010805 */
[----:B------:R-:W2:Y:S03]  /*4900*/  LDSM.16.MT88.4 R16, [R227+0x100] ;  /* 0x00010000e310783b */ /* 0x000ea60000004200 */
[----:B------:R4:W-:Y:S01]  /*4910*/  MUFU.EX2 R113, R0 ;  /* 0x0000000000717308 */ /* 0x0009e20000000800 */
[----:B-1----:R-:W-:Y:S02]  /*4920*/  FMNMX.FTZ R72, R8, R9, !PT ;  /* 0x0000000908487209 */ /* 0x002fe40007810000 */
[----:B---3--:R-:W-:Y:S01]  /*4930*/  F2FP.PACK_AB R8, R200, R201 ;  /* 0x000000c9c808723e */ /* 0x008fe200000000ff */
[----:B----4-:R-:W-:Y:S01]  /*4940*/  FFMA.FTZ R0, R28, c[0x0][0x2d0], -R5 ;  /* 0x0000b4001c007a23 */ /* 0x010fe20000010805 */
[C---:B------:R-:W-:Y:S01]  /*4950*/  FSETP.NEU.FTZ.AND P4, PT, R72.reuse, -INF , PT ;  /* 0xff8000004800780b */ /* 0x040fe20003f9d000 */
[----:B------:R-:W-:Y:S01]  /*4960*/  FMUL.FTZ R3, R72, c[0x0][0x2d0] ;  /* 0x0000b40048037a20 */ /* 0x000fe20000410000 */
[----:B------:R-:W-:Y:S01]  /*4970*/  F2FP.PACK_AB R9, R206, R92 ;  /* 0x0000005cce09723e */ /* 0x000fe200000000ff */
[----:B------:R1:W3:Y:S02]  /*4980*/  MUFU.EX2 R119, R0 ;  /* 0x0000000000777308 */ /* 0x0002e40000000800 */
[----:B-1----:R-:W-:Y:S01]  /*4990*/  FFMA.FTZ R0, R29, c[0x0][0x2d0], -R7 ;  /* 0x0000b4001d007a23 */ /* 0x002fe20000010807 */
[----:B---3--:R-:W-:-:S05]  /*49a0*/  F2FP.PACK_AB R11, R119, R113 ;  /* 0x00000071770b723e */ /* 0x008fca00000000ff */
[----:B------:R1:W3:Y:S02]  /*49b0*/  MUFU.EX2 R213, R0 ;  /* 0x0000000000d57308 */ /* 0x0002e40000000800 */
[C---:B------:R-:W-:Y:S08]  /*49c0*/  HMMA.16816.F32 R76, R8.reuse, R20, RZ ;  /* 0x00000014084c723c */ /* 0x040ff000000018ff */
[----:B--2---:R-:W-:Y:S01]  /*49d0*/  HMMA.16816.F32 R60, R8, R16, RZ ;  /* 0x00000010083c723c */ /* 0x004fe200000018ff */
[----:B-1----:R-:W-:Y:S01]  /*49e0*/  FFMA.FTZ R0, R30, c[0x0][0x2d0], -R7 ;  /* 0x0000b4001e007a23 */ /* 0x002fe20000010807 */
[----:B---3--:R-:W-:-:S03]  /*49f0*/  F2FP.PACK_AB R12, R213, R244 ;  /* 0x000000f4d50c723e */ /* 0x008fc600000000ff */
[----:B------:R1:W-:Y:S03]  /*4a00*/  MUFU.EX2 R231, R0 ;  /* 0x0000000000e77308 */ /* 0x0003e60000000800 */
[C---:B------:R-:W-:Y:S08]  /*4a10*/  HMMA.16816.F32 R52, R8.reuse, R24, RZ ;  /* 0x000000180834723c */ /* 0x040ff000000018ff */
[----:B------:R-:W-:Y:S01]  /*4a20*/  HMMA.16816.F32 R44, R8, R36, RZ ;  /* 0x00000024082c723c */ /* 0x000fe200000018ff */
[----:B-1----:R-:W-:Y:S01]  /*4a30*/  FSEL R0, R3, RZ, P4 ;  /* 0x000000ff03007208 */ /* 0x002fe20002000000 */
[----:B------:R-:W-:-:S06]  /*4a40*/  FFMA.FTZ R3, R31, c[0x0][0x2d0], -R7 ;  /* 0x0000b4001f037a23 */ /* 0x000fcc0000010807 */
[C---:B------:R-:W-:Y:S01]  /*4a50*/  HMMA.16816.F32 R64, R8.reuse, R22, RZ ;  /* 0x000000160840723c */ /* 0x040fe200000018ff */
[----:B------:R-:W-:Y:S01]  /*4a60*/  LDSM.16.MT88.4 R28, [R226+0x900] ;  /* 0x00090000e21c783b */ /* 0x000fe20000004200 */
[----:B------:R1:W2:Y:S06]  /*4a70*/  MUFU.EX2 R234, R3 ;  /* 0x0000000300ea7308 */ /* 0x0002ac0000000800 */
[C---:B------:R-:W-:Y:S08]  /*4a80*/  HMMA.16816.F32 R56, R8.reuse, R18, RZ ;  /* 0x000000120838723c */ /* 0x040ff000000018ff */
[----:B------:R-:W-:Y:S01]  /*4a90*/  HMMA.16816.F32 R48, R8, R26, RZ ;  /* 0x0000001a0830723c */ /* 0x000fe200000018ff */
[----:B-1----:R-:W-:Y:S01]  /*4aa0*/  FFMA.FTZ R3, R32, c[0x0][0x2d0], -R0 ;  /* 0x0000b40020037a23 */ /* 0x002fe20000010800 */
[----:B--2---:R-:W-:-:S03]  /*4ab0*/  F2FP.PACK_AB R14, R234, R231 ;  /* 0x000000e7ea0e723e */ /* 0x004fc600000000ff */
[----:B------:R1:W-:Y:S02]  /*4ac0*/  MUFU.EX2 R249, R3 ;  /* 0x0000000300f97308 */ /* 0x0003e40000000800 */
[----:B-1----:R-:W-:-:S06]  /*4ad0*/  FFMA.FTZ R3, R33, c[0x0][0x2d0], -R0 ;  /* 0x0000b40021037a23 */ /* 0x002fcc0000010800 */
[----:B------:R1:W2:Y:S02]  /*4ae0*/  MUFU.EX2 R245, R3 ;  /* 0x0000000300f57308 */ /* 0x0002a40000000800 */
[----:B-1----:R-:W-:Y:S01]  /*4af0*/  FFMA.FTZ R3, R34, c[0x0][0x2d0], -R0 ;  /* 0x0000b40022037a23 */ /* 0x002fe20000010800 */
[----:B--2---:R-:W-:-:S05]  /*4b00*/  F2FP.PACK_AB R13, R245, R249 ;  /* 0x000000f9f50d723e */ /* 0x004fca00000000ff */
[----:B------:R1:W-:Y:S02]  /*4b10*/  MUFU.EX2 R203, R3 ;  /* 0x0000000300cb7308 */ /* 0x0003e40000000800 */
[----:B-1----:R-:W-:Y:S02]  /*4b20*/  FFMA.FTZ R3, R35, c[0x0][0x2d0], -R0 ;  /* 0x0000b40023037a23 */ /* 0x002fe40000010800 */
[----:B------:R-:W-:Y:S04]  /*4b30*/  LDSM.16.MT88.4 R32, [R227+0x900] ;  /* 0x00090000e320783b */ /* 0x000fe80000004200 */
[----:B------:R1:W2:Y:S02]  /*4b40*/  MUFU.EX2 R188, R3 ;  /* 0x0000000300bc7308 */ /* 0x0002a40000000800 */
[----:B-1----:R-:W-:Y:S01]  /*4b50*/  FFMA.FTZ R3, R40, c[0x0][0x2d0], -R6 ;  /* 0x0000b40028037a23 */ /* 0x002fe20000010806 */
[----:B--2---:R-:W-:-:S05]  /*4b60*/  F2FP.PACK_AB R15, R188, R203 ;  /* 0x000000cbbc0f723e */ /* 0x004fca00000000ff */
[----:B------:R1:W-:Y:S02]  /*4b70*/  MUFU.EX2 R198, R3 ;  /* 0x0000000300c67308 */ /* 0x0003e40000000800 */
[C---:B------:R-:W-:Y:S08]  /*4b80*/  HMMA.16816.F32 R88, R12.reuse, R20, RZ ;  /* 0x000000140c58723c */ /* 0x040ff000000018ff */
[----:B------:R-:W-:Y:S01]  /*4b90*/  HMMA.16816.F32 R104, R12, R22, RZ ;  /* 0x000000160c68723c */ /* 0x000fe200000018ff */
[----:B------:R-:W2:Y:S01]  /*4ba0*/  LDSM.16.MT88.4 R20, [R224+0x900] ;  /* 0x00090000e014783b */ /* 0x000ea20000004200 */
[----:B-1----:R-:W-:-:S04]  /*4bb0*/  FFMA.FTZ R3, R41, c[0x0][0x2d0], -R6 ;  /* 0x0000b40029037a23 */ /* 0x002fc80000010806 */
[----:B------:R1:W-:Y:S02]  /*4bc0*/  MUFU.EX2 R111, R3 ;  /* 0x00000003006f7308 */ /* 0x0003e40000000800 */
[----:B------:R-:W-:Y:S08]  /*4bd0*/  HMMA.16816.F32 R40, R8, R38, RZ ;  /* 0x000000260828723c */ /* 0x000ff000000018ff */
[----:B------:R-:W-:Y:S01]  /*4be0*/  HMMA.16816.F32 R84, R12, R16, RZ ;  /* 0x000000100c54723c */ /* 0x000fe200000018ff */
[----:B-1----:R-:W-:-:S07]  /*4bf0*/  FFMA.FTZ R3, R68, c[0x0][0x2d0], -R6 ;  /* 0x0000b40044037a23 */ /* 0x002fce0000010806 */
[C---:B------:R-:W-:Y:S01]  /*4c00*/  HMMA.16816.F32 R128, R12.reuse, R18, RZ ;  /* 0x000000120c80723c */ /* 0x040fe200000018ff */
[----:B------:R-:W1:Y:S01]  /*4c10*/  LDSM.16.MT88.4 R16, [R225+0x900] ;  /* 0x00090000e110783b */ /* 0x000e620000004200 */
[----:B------:R-:W-:Y:S01]  /*4c20*/  IMAD.MOV.U32 R68, RZ, RZ, R206 ;  /* 0x000000ffff447224 */ /* 0x000fe200078e00ce */
[----:B------:R3:W-:Y:S05]  /*4c30*/  MUFU.EX2 R232, R3 ;  /* 0x0000000300e87308 */ /* 0x0007ea0000000800 */
[C---:B------:R-:W-:Y:S08]  /*4c40*/  HMMA.16816.F32 R80, R12.reuse, R24, RZ ;  /* 0x000000180c50723c */ /* 0x040ff000000018ff */
[----:B------:R-:W-:Y:S01]  /*4c50*/  HMMA.16816.F32 R132, R12, R26, RZ ;  /* 0x0000001a0c84723c */ /* 0x000fe200000018ff */
[----:B---3--:R-:W-:-:S04]  /*4c60*/  FFMA.FTZ R3, R69, c[0x0][0x2d0], -R6 ;  /* 0x0000b40045037a23 */ /* 0x008fc80000010806 */
[----:B------:R3:W4:Y:S03]  /*4c70*/  MUFU.EX2 R112, R3 ;  /* 0x0000000300707308 */ /* 0x0007260000000800 */
[C---:B------:R-:W-:Y:S08]  /*4c80*/  HMMA.16816.F32 R24, R12.reuse, R36, RZ ;  /* 0x000000240c18723c */ /* 0x040ff000000018ff */
[----:B------:R-:W-:Y:S01]  /*4c90*/  HMMA.16816.F32 R120, R12, R38, RZ ;  /* 0x000000260c78723c */ /* 0x000fe200000018ff */
[----:B------:R-:W1:Y:S01]  /*4ca0*/  LDSM.16.MT88.4 R12, [R224+0x1100] ;  /* 0x00110000e00c783b */ /* 0x000e620000004200 */
[----:B---3--:R-:W-:-:S02]  /*4cb0*/  FFMA.FTZ R3, R70, c[0x0][0x2d0], -R5 ;  /* 0x0000b40046037a23 */ /* 0x008fc40000010805 */
[----:B------:R-:W-:Y:S02]  /*4cc0*/  IMAD.MOV.U32 R70, RZ, RZ, R113 ;  /* 0x000000ffff467224 */ /* 0x000fe400078e0071 */
[----:B------:R3:W-:Y:S02]  /*4cd0*/  MUFU.EX2 R4, R3 ;  /* 0x0000000300047308 */ /* 0x0007e40000000800 */
[----:B---3--:R-:W-:Y:S02]  /*4ce0*/  FFMA.FTZ R3, R74, c[0x0][0x2d0], -R5 ;  /* 0x0000b4004a037a23 */ /* 0x008fe40000010805 */
[----:B------:R-:W-:-:S04]  /*4cf0*/  IMAD.MOV.U32 R74, RZ, RZ, R203 ;  /* 0x000000ffff4a7224 */ /* 0x000fc800078e00cb */
[----:B------:R3:W-:Y:S02]  /*4d00*/  MUFU.EX2 R8, R3 ;  /* 0x0000000300087308 */ /* 0x0007e40000000800 */
[----:B---3--:R-:W-:Y:S01]  /*4d10*/  FFMA.FTZ R3, R75, c[0x0][0x2d0], -R5 ;  /* 0x0000b4004b037a23 */ /* 0x008fe20000010805 */
[----:B----4-:R-:W-:-:S05]  /*4d20*/  MOV R75, R112 ;  /* 0x00000070004b7202 */ /* 0x010fca0000000f00 */
[----:B------:R3:W-:Y:S01]  /*4d30*/  MUFU.EX2 R229, R3 ;  /* 0x0000000300e57308 */ /* 0x0007e20000000800 */
[----:B------:R-:W-:Y:S01]  /*4d40*/  F2FP.PACK_AB R10, R75, R232 ;  /* 0x000000e84b0a723e */ /* 0x000fe200000000ff */
[----:B---3--:R-:W-:Y:S02]  /*4d50*/  FFMA.FTZ R3, R93, c[0x0][0x2d0], -R5 ;  /* 0x0000b4005d037a23 */ /* 0x008fe40000010805 */
[----:B------:R-:W-:-:S04]  /*4d60*/  IMAD.MOV.U32 R93, RZ, RZ, R111 ;  /* 0x000000ffff5d7224 */ /* 0x000fc800078e006f */
[----:B------:R3:W4:Y:S02]  /*4d70*/  MUFU.EX2 R69, R3 ;  /* 0x0000000300457308 */ /* 0x0007240000000800 */
[----:B---3--:R-:W-:Y:S01]  /*4d80*/  FFMA.FTZ R3, R94, c[0x0][0x2d0], -R7 ;  /* 0x0000b4005e037a23 */ /* 0x008fe20000010807 */
[----:B----4-:R-:W-:Y:S01]  /*4d90*/  F2FP.PACK_AB R11, R69, R229 ;  /* 0x000000e5450b723e */ /* 0x010fe200000000ff */
[----:B------:R-:W-:Y:S01]  /*4da0*/  IMAD.MOV.U32 R94, RZ, RZ, R8 ;  /* 0x000000ffff5e7224 */ /* 0x000fe200078e0008 */
[----:B------:R-:W-:-:S03]  /*4db0*/  F2FP.PACK_AB R8, R93, R198 ;  /* 0x000000c65d08723e */ /* 0x000fc600000000ff */
[----:B------:R3:W-:Y:S01]  /*4dc0*/  MUFU.EX2 R252, R3 ;  /* 0x0000000300fc7308 */ /* 0x0007e20000000800 */
[----:B------:R-:W-:-:S07]  /*4dd0*/  F2FP.PACK_AB R9, R94, R4 ;  /* 0x000000045e09723e */ /* 0x000fce00000000ff */
[----:B--2---:R-:W-:Y:S01]  /*4de0*/  HMMA.16816.F32 R124, R8, R20, R76 ;  /* 0x00000014087c723c */ /* 0x004fe2000000184c */
[----:B---3--:R-:W-:Y:S01]  /*4df0*/  FFMA.FTZ R3, R95, c[0x0][0x2d0], -R7 ;  /* 0x0000b4005f037a23 */ /* 0x008fe20000010807 */
[----:B------:R-:W-:-:S06]  /*4e00*/  MOV R95, R201 ;  /* 0x000000c9005f7202 */ /* 0x000fcc0000000f00 */
[C---:B------:R-:W-:Y:S01]  /*4e10*/  HMMA.16816.F32 R112, R8.reuse, R32, R60 ;  /* 0x000000200870723c */ /* 0x040fe2000000183c */
[----:B------:R2:W3:Y:S07]  /*4e20*/  MUFU.EX2 R251, R3 ;  /* 0x0000000300fb7308 */ /* 0x0004ee0000000800 */
[C---:B------:R-:W-:Y:S08]  /*4e30*/  HMMA.16816.F32 R100, R8.reuse, R28, R44 ;  /* 0x0000001c0864723c */ /* 0x040ff0000000182c */
[----:B-1----:R-:W-:Y:S01]  /*4e40*/  HMMA.16816.F32 R108, R8, R16, R52 ;  /* 0x00000010086c723c */ /* 0x002fe20000001834 */
[----:B--2---:R-:W-:-:S04]  /*4e50*/  FFMA.FTZ R3, R96, c[0x0][0x2d0], -R7 ;  /* 0x0000b40060037a23 */ /* 0x004fc80000010807 */
[----:B------:R1:W-:Y:S03]  /*4e60*/  MUFU.EX2 R246, R3 ;  /* 0x0000000300f67308 */ /* 0x0003e60000000800 */
[C---:B------:R-:W-:Y:S08]  /*4e70*/  HMMA.16816.F32 R76, R8.reuse, R34, R56 ;  /* 0x00000022084c723c */ /* 0x040ff00000001838 */
[----:B------:R-:W-:Y:S01]  /*4e80*/  HMMA.16816.F32 R60, R8, R18, R48 ;  /* 0x00000012083c723c */ /* 0x000fe20000001830 */
[----:B-1----:R-:W-:-:S07]  /*4e90*/  FFMA.FTZ R3, R97, c[0x0][0x2d0], -R7 ;  /* 0x0000b40061037a23 */ /* 0x002fce0000010807 */
[----:B------:R-:W-:Y:S01]  /*4ea0*/  HMMA.16816.F32 R44, R8, R30, R40 ;  /* 0x0000001e082c723c */ /* 0x000fe20000001828 */
[----:B------:R1:W2:Y:S02]  /*4eb0*/  MUFU.EX2 R250, R3 ;  /* 0x0000000300fa7308 */ /* 0x0002a40000000800 */
[----:B-1----:R-:W-:-:S06]  /*4ec0*/  FFMA.FTZ R3, R98, c[0x0][0x2d0], -R0 ;  /* 0x0000b40062037a23 */ /* 0x002fcc0000010800 */
[----:B------:R1:W-:Y:S02]  /*4ed0*/  MUFU.EX2 R216, R3 ;  /* 0x0000000300d87308 */ /* 0x0003e40000000800 */
[----:B-1----:R-:W-:Y:S02]  /*4ee0*/  FFMA.FTZ R3, R99, c[0x0][0x2d0], -R0 ;  /* 0x0000b40063037a23 */ /* 0x002fe40000010800 */
[----:B------:R-:W-:Y:S04]  /*4ef0*/  HMMA.16816.F32 R96, R8, R22, R64 ;  /* 0x000000160860723c */ /* 0x000fe80000001840 */
[----:B------:R1:W4:Y:S03]  /*4f00*/  MUFU.EX2 R218, R3 ;  /* 0x0000000300da7308 */ /* 0x0003260000000800 */
[----:B---3--:R-:W-:-:S02]  /*4f10*/  F2FP.PACK_AB R8, R251, R252 ;  /* 0x000000fcfb08723e */ /* 0x008fc400000000ff */
[----:B--2---:R-:W-:Y:S01]  /*4f20*/  F2FP.PACK_AB R10, R250, R246 ;  /* 0x000000f6fa0a723e */ /* 0x004fe200000000ff */
[----:B-1----:R-:W-:Y:S01]  /*4f30*/  FFMA.FTZ R3, R116, c[0x0][0x2d0], -R0 ;  /* 0x0000b40074037a23 */ /* 0x002fe20000010800 */
[----:B----4-:R-:W-:Y:S01]  /*4f40*/  F2FP.PACK_AB R9, R218, R216 ;  /* 0x000000d8da09723e */ /* 0x010fe200000000ff */
[----:B------:R-:W-:Y:S02]  /*4f50*/  IMAD.MOV.U32 R116, RZ, RZ, R200 ;  /* 0x000000ffff747224 */ /* 0x000fe400078e00c8 */
[----:B------:R1:W-:Y:S02]  /*4f60*/  MUFU.EX2 R220, R3 ;  /* 0x0000000300dc7308 */ /* 0x0003e40000000800 */
[----:B-1----:R-:W-:Y:S01]  /*4f70*/  FFMA.FTZ R3, R117, c[0x0][0x2d0], -R0 ;  /* 0x0000b40075037a23 */ /* 0x002fe20000010800 */
[----:B------:R-:W-:-:S05]  /*4f80*/  MOV R117, R205 ;  /* 0x000000cd00757202 */ /* 0x000fca0000000f00 */
[----:B------:R1:W2:Y:S02]  /*4f90*/  MUFU.EX2 R217, R3 ;  /* 0x0000000300d97308 */ /* 0x0002a40000000800 */
[----:B-1----:R-:W-:Y:S01]  /*4fa0*/  FFMA.FTZ R3, R118, c[0x0][0x2d0], -R7 ;  /* 0x0000b40076037a23 */ /* 0x002fe20000010807 */
[----:B--2---:R-:W-:Y:S01]  /*4fb0*/  F2FP.PACK_AB R11, R217, R220 ;  /* 0x000000dcd90b723e */ /* 0x004fe200000000ff */
[----:B------:R-:W-:-:S04]  /*4fc0*/  IMAD.MOV.U32 R118, RZ, RZ, R204 ;  /* 0x000000ffff767224 */ /* 0x000fc800078e00cc */
[----:B------:R1:W-:Y:S02]  /*4fd0*/  MUFU.EX2 R219, R3 ;  /* 0x0000000300db7308 */ /* 0x0003e40000000800 */
[C---:B------:R-:W-:Y:S08]  /*4fe0*/  HMMA.16816.F32 R48, R8.reuse, R20, R88 ;  /* 0x000000140830723c */ /* 0x040ff00000001858 */
[----:B------:R-:W-:Y:S01]  /*4ff0*/  HMMA.16816.F32 R40, R8, R22, R104 ;  /* 0x000000160828723c */ /* 0x000fe20000001868 */
[----:B------:R-:W2:Y:S01]  /*5000*/  LDSM.16.MT88.4 R20, [R227+0x1100] ;  /* 0x00110000e314783b */ /* 0x000ea20000004200 */
[----:B-1----:R-:W-:-:S02]  /*5010*/  FFMA.FTZ R3, R136, c[0x0][0x2d0], -R6 ;  /* 0x0000b40088037a23 */ /* 0x002fc40000010806 */
[----:B------:R-:W-:Y:S02]  /*5020*/  IMAD.MOV.U32 R136, RZ, RZ, R202 ;  /* 0x000000ffff887224 */ /* 0x000fe400078e00ca */
[----:B------:R1:W-:Y:S02]  /*5030*/  MUFU.EX2 R214, R3 ;  /* 0x0000000300d67308 */ /* 0x0003e40000000800 */
[C---:B------:R-:W-:Y:S07]  /*5040*/  HMMA.16816.F32 R52, R8.reuse, R32, R84 ;  /* 0x000000200834723c */ /* 0x040fee0000001854 */
[----:B------:R-:W-:Y:S01]  /*5050*/  IMAD.MOV.U32 R87, RZ, RZ, R199 ;  /* 0x000000ffff577224 */ /* 0x000fe200078e00c7 */
[----:B------:R-:W-:Y:S01]  /*5060*/  HMMA.16816.F32 R88, R8, R28, R24 ;  /* 0x0000001c0858723c */ /* 0x000fe20000001818 */
[----:B------:R-:W3:Y:S01]  /*5070*/  LDSM.16.MT88.4 R24, [R225+0x1100] ;  /* 0x00110000e118783b */ /* 0x000ee20000004200 */
[----:B-1----:R-:W-:-:S06]  /*5080*/  FFMA.FTZ R3, R137, c[0x0][0x2d0], -R6 ;  /* 0x0000b40089037a23 */ /* 0x002fcc0000010806 */
[C---:B------:R-:W-:Y:S01]  /*5090*/  HMMA.16816.F32 R36, R8.reuse, R34, R128 ;  /* 0x000000220824723c */ /* 0x040fe20000001880 */
[----:B------:R-:W-:Y:S01]  /*50a0*/  IMAD.MOV.U32 R137, RZ, RZ, R212 ;  /* 0x000000ffff897224 */ /* 0x000fe200078e00d4 */
[----:B------:R-:W1:Y:S01]  /*50b0*/  LDSM.16.MT88.4 R32, [R226+0x1100] ;  /* 0x00110000e220783b */ /* 0x000e620000004200 */
[----:B------:R4:W2:Y:S01]  /*50c0*/  MUFU.EX2 R215, R3 ;  /* 0x0000000300d77308 */ /* 0x0008a20000000800 */
[----:B------:R-:W-:Y:S02]  /*50d0*/  IMAD.MOV.U32 R29, RZ, RZ, R136 ;  /* 0x000000ffff1d7224 */ /* 0x000fe400078e0088 */
[----:B------:R-:W-:Y:S02]  /*50e0*/  IMAD.MOV.U32 R136, RZ, RZ, R197 ;  /* 0x000000ffff887224 */ /* 0x000fe400078e00c5 */
[----:B------:R-:W-:Y:S01]  /*50f0*/  HMMA.16816.F32 R80, R8, R16, R80 ;  /* 0x000000100850723c */ /* 0x000fe20000001850 */
[----:B------:R-:W-:-:S06]  /*5100*/  IMAD.MOV.U32 R128, RZ, RZ, R192 ;  /* 0x000000ffff807224 */ /* 0x000fcc00078e00c0 */
[----:B------:R-:W-:Y:S01]  /*5110*/  MOV R17, R94 ;  /* 0x0000005e00117202 */ /* 0x000fe20000000f00 */
[----:B------:R-:W-:Y:S01]  /*5120*/  IMAD.MOV.U32 R16, RZ, RZ, R117 ;  /* 0x000000ffff107224 */ /* 0x000fe200078e0075 */
[C---:B------:R-:W-:Y:S01]  /*5130*/  HMMA.16816.F32 R56, R8.reuse, R18, R132 ;  /* 0x000000120838723c */ /* 0x040fe20000001884 */
[----:B------:R-:W-:Y:S02]  /*5140*/  IMAD.MOV.U32 R117, RZ, RZ, R194 ;  /* 0x000000ffff757224 */ /* 0x000fe400078e00c2 */
[----:B----4-:R-:W-:Y:S01]  /*5150*/  FFMA.FTZ R3, R138, c[0x0][0x2d0], -R6 ;  /* 0x0000b4008a037a23 */ /* 0x010fe20000010806 */
[----:B------:R-:W-:Y:S01]  /*5160*/  MOV R138, R211 ;  /* 0x000000d3008a7202 */ /* 0x000fe20000000f00 */
[----:B------:R-:W-:Y:S02]  /*5170*/  IMAD.MOV.U32 R130, RZ, RZ, R16 ;  /* 0x000000ffff827224 */ /* 0x000fe400078e0010 */
[----:B------:R4:W-:Y:S01]  /*5180*/  MUFU.EX2 R212, R3 ;  /* 0x0000000300d47308 */ /* 0x0009e20000000800 */
[----:B------:R-:W-:Y:S01]  /*5190*/  HMMA.16816.F32 R64, R8, R30, R120 ;  /* 0x0000001e0840723c */ /* 0x000fe20000001878 */
[----:B------:R-:W-:-:S02]  /*51a0*/  IMAD.MOV.U32 R129, RZ, RZ, R17 ;  /* 0x000000ffff817224 */ /* 0x000fc400078e0011 */
[----:B------:R-:W-:Y:S01]  /*51b0*/  LDSM.16.MT88.4 R16, [R224+0x1900] ;  /* 0x00190000e010783b */ /* 0x000fe20000004200 */
[----:B------:R-:W-:Y:S02]  /*51c0*/  IMAD.MOV.U32 R134, RZ, RZ, R116 ;  /* 0x000000ffff867224 */ /* 0x000fe400078e0074 */
[----:B------:R-:W-:Y:S01]  /*51d0*/  IMAD.MOV.U32 R133, RZ, RZ, R95 ;  /* 0x000000ffff857224 */ /* 0x000fe200078e005f */
[----:B--2---:R-:W-:Y:S01]  /*51e0*/  F2FP.PACK_AB R8, R215, R214 ;  /* 0x000000d6d708723e */ /* 0x004fe200000000ff */
[----:B----4-:R-:W-:Y:S02]  /*51f0*/  FFMA.FTZ R3, R139, c[0x0][0x2d0], -R6 ;  /* 0x0000b4008b037a23 */ /* 0x010fe40000010806 */
[----:B------:R-:W-:Y:S02]  /*5200*/  IMAD.MOV.U32 R139, RZ, RZ, R4 ;  /* 0x000000ffff8b7224 */ /* 0x000fe400078e0004 */
[----:B------:R2:W4:Y:S01]  /*5210*/  MUFU.EX2 R211, R3 ;  /* 0x0000000300d37308 */ /* 0x0005220000000800 */
[----:B------:R-:W-:-:S04]  /*5220*/  IMAD.MOV.U32 R4, RZ, RZ, R207 ;  /* 0x000000ffff047224 */ /* 0x000fc800078e00cf */
[----:B------:R-:W-:Y:S01]  /*5230*/  IMAD.MOV.U32 R94, RZ, RZ, R4 ;  /* 0x000000ffff5e7224 */ /* 0x000fe200078e0004 */
[----:B------:R-:W-:-:S03]  /*5240*/  MOV R4, R195 ;  /* 0x000000c300047202 */ /* 0x000fc60000000f00 */
[----:B------:R-:W-:Y:S02]  /*5250*/  IMAD.MOV.U32 R135, RZ, RZ, R94 ;  /* 0x000000ffff877224 */ /* 0x000fe400078e005e */
[----:B--2---:R-:W-:Y:S01]  /*5260*/  FFMA.FTZ R3, R140, c[0x0][0x2d0], -R5 ;  /* 0x0000b4008c037a23 */ /* 0x004fe20000010805 */
[----:B----4-:R-:W-:Y:S01]  /*5270*/  F2FP.PACK_AB R10, R211, R212 ;  /* 0x000000d4d30a723e */ /* 0x010fe200000000ff */
[----:B------:R-:W-:Y:S02]  /*5280*/  IMAD.MOV.U32 R140, RZ, RZ, R118 ;  /* 0x000000ffff8c7224 */ /* 0x000fe400078e0076 */
[----:B------:R2:W-:Y:S01]  /*5290*/  MUFU.EX2 R207, R3 ;  /* 0x0000000300cf7308 */ /* 0x0005e20000000800 */
[----:B------:R-:W-:Y:S02]  /*52a0*/  IMAD.MOV.U32 R118, RZ, RZ, R196 ;  /* 0x000000ffff767224 */ /* 0x000fe400078e00c4 */
[----:B------:R-:W-:Y:S02]  /*52b0*/  MOV R131, R140 ;  /* 0x0000008c00837202 */ /* 0x000fe40000000f00 */
[----:B------:R-:W-:-:S05]  /*52c0*/  MOV R140, R188 ;  /* 0x000000bc008c7202 */ /* 0x000fca0000000f00 */
[----:B------:R-:W-:Y:S02]  /*52d0*/  IMAD.MOV.U32 R132, RZ, RZ, R140 ;  /* 0x000000ffff847224 */ /* 0x000fe400078e008c */
[----:B--2---:R-:W-:Y:S02]  /*52e0*/  FFMA.FTZ R3, R141, c[0x0][0x2d0], -R5 ;  /* 0x0000b4008d037a23 */ /* 0x004fe40000010805 */
[----:B------:R-:W-:Y:S02]  /*52f0*/  IMAD.MOV.U32 R141, RZ, RZ, R191 ;  /* 0x000000ffff8d7224 */ /* 0x000fe400078e00bf */
[----:B------:R2:W4:Y:S02]  /*5300*/  MUFU.EX2 R206, R3 ;  /* 0x0000000300ce7308 */ /* 0x0005240000000800 */
[----:B--2---:R-:W-:Y:S01]  /*5310*/  FFMA.FTZ R3, R142, c[0x0][0x2d0], -R5 ;  /* 0x0000b4008e037a23 */ /* 0x004fe20000010805 */
[----:B----4-:R-:W-:Y:S02]  /*5320*/  F2FP.PACK_AB R9, R206, R207 ;  /* 0x000000cfce09723e */ /* 0x010fe400000000ff */
[----:B------:R-:W-:-:S03]  /*5330*/  MOV R142, R118 ;  /* 0x00000076008e7202 */ /* 0x000fc60000000f00 */
[----:B------:R2:W-:Y:S01]  /*5340*/  MUFU.EX2 R205, R3 ;  /* 0x0000000300cd7308 */ /* 0x0005e20000000800 */
[----:B------:R-:W-:Y:S02]  /*5350*/  IMAD.MOV.U32 R118, RZ, RZ, R117 ;  /* 0x000000ffff767224 */ /* 0x000fe400078e0075 */
[----:B------:R-:W-:Y:S02]  /*5360*/  IMAD.MOV.U32 R117, RZ, RZ, R189 ;  /* 0x000000ffff757224 */ /* 0x000fe400078e00bd */
[----:B--2---:R-:W-:Y:S02]  /*5370*/  FFMA.FTZ R3, R143, c[0x0][0x2d0], -R5 ;  /* 0x0000b4008f037a23 */ /* 0x004fe40000010805 */
[----:B------:R-:W-:Y:S02]  /*5380*/  IMAD.MOV.U32 R143, RZ, RZ, R136 ;  /* 0x000000ffff8f7224 */ /* 0x000fe400078e0088 */
[----:B------:R2:W4:Y:S01]  /*5390*/  MUFU.EX2 R204, R3 ;  /* 0x0000000300cc7308 */ /* 0x0005220000000800 */
[----:B------:R-:W-:-:S02]  /*53a0*/  IMAD.MOV.U32 R136, RZ, RZ, R190 ;  /* 0x000000ffff887224 */ /* 0x000fc400078e00be */
[----:B--2---:R-:W-:Y:S01]  /*53b0*/  FFMA.FTZ R3, R144, c[0x0][0x2d0], -R7 ;  /* 0x0000b40090037a23 */ /* 0x004fe20000010807 */
[----:B----4-:R-:W-:-:S04]  /*53c0*/  F2FP.PACK_AB R11, R204, R205 ;  /* 0x000000cdcc0b723e */ /* 0x010fc800000000ff */
[----:B------:R2:W4:Y:S03]  /*53d0*/  MUFU.EX2 R203, R3 ;  /* 0x0000000300cb7308 */ /* 0x0005260000000800 */
[C---:B------:R-:W-:Y:S07]  /*53e0*/  HMMA.16816.F32 R120, R8.reuse, R12, R124 ;  /* 0x0000000c0878723c */ /* 0x040fee000000187c */
[----:B------:R-:W-:Y:S01]  /*53f0*/  IMAD.MOV.U32 R127, RZ, RZ, R142 ;  /* 0x000000ffff7f7224 */ /* 0x000fe200078e008e */
[----:B------:R-:W-:Y:S01]  /*5400*/  HMMA.16816.F32 R112, R8, R20, R112 ;  /* 0x000000140870723c */ /* 0x000fe20000001870 */
[----:B------:R-:W-:Y:S01]  /*5410*/  IMAD.MOV.U32 R142, RZ, RZ, R187 ;  /* 0x000000ffff8e7224 */ /* 0x000fe200078e00bb */
[----:B------:R-:W-:Y:S01]  /*5420*/  MOV R126, R118 ;  /* 0x00000076007e7202 */ /* 0x000fe20000000f00 */
[----:B------:R-:W-:Y:S01]  /*5430*/  IMAD.MOV.U32 R124, RZ, RZ, R74 ;  /* 0x000000ffff7c7224 */ /* 0x000fe200078e004a */
[----:B------:R-:W-:Y:S01]  /*5440*/  MOV R125, R131 ;  /* 0x00000083007d7202 */ /* 0x000fe20000000f00 */
[----:B--2---:R-:W-:-:S02]  /*5450*/  FFMA.FTZ R3, R145, c[0x0][0x2d0], -R7 ;  /* 0x0000b40091037a23 */ /* 0x004fc40000010807 */
[----:B------:R-:W-:Y:S01]  /*5460*/  IMAD.MOV.U32 R74, RZ, RZ, R184 ;  /* 0x000000ffff4a7224 */ /* 0x000fe200078e00b8 */
[C---:B---3--:R-:W-:Y:S01]  /*5470*/  HMMA.16816.F32 R108, R8.reuse, R24, R108 ;  /* 0x00000018086c723c */ /* 0x048fe2000000186c */
[----:B------:R2:W-:Y:S07]  /*5480*/  MUFU.EX2 R202, R3 ;  /* 0x0000000300ca7308 */ /* 0x0005ee0000000800 */
[C---:B-1----:R-:W-:Y:S08]  /*5490*/  HMMA.16816.F32 R104, R8.reuse, R32, R100 ;  /* 0x000000200868723c */ /* 0x042ff00000001864 */
[----:B------:R-:W-:Y:S01]  /*54a0*/  HMMA.16816.F32 R96, R8, R14, R96 ;  /* 0x0000000e0860723c */ /* 0x000fe20000001860 */
[----:B--2---:R-:W-:-:S04]  /*54b0*/  FFMA.FTZ R3, R146, c[0x0][0x2d0], -R7 ;  /* 0x0000b40092037a23 */ /* 0x004fc80000010807 */
[----:B------:R1:W-:Y:S02]  /*54c0*/  MUFU.EX2 R201, R3 ;  /* 0x0000000300c97308 */ /* 0x0003e40000000800 */
[----:B-1----:R-:W-:-:S06]  /*54d0*/  FFMA.FTZ R3, R147, c[0x0][0x2d0], -R7 ;  /* 0x0000b40093037a23 */ /* 0x002fcc0000010807 */
[----:B------:R1:W-:Y:S02]  /*54e0*/  MUFU.EX2 R200, R3 ;  /* 0x0000000300c87308 */ /* 0x0003e40000000800 */
[----:B-1----:R-:W-:Y:S02]  /*54f0*/  FFMA.FTZ R3, R148, c[0x0][0x2d0], -R0 ;  /* 0x0000b40094037a23 */ /* 0x002fe40000010800 */
[----:B------:R-:W-:-:S04]  /*5500*/  IMAD.MOV.U32 R148, RZ, RZ, R136 ;  /* 0x000000ffff947224 */ /* 0x000fc800078e0088 */
[----:B------:R1:W-:Y:S01]  /*5510*/  MUFU.EX2 R199, R3 ;  /* 0x0000000300c77308 */ /* 0x0003e20000000800 */
[----:B------:R-:W-:Y:S02]  /*5520*/  IMAD.MOV.U32 R136, RZ, RZ, R75 ;  /* 0x000000ffff887224 */ /* 0x000fe400078e004b */
[----:B-1----:R-:W-:Y:S02]  /*5530*/  FFMA.FTZ R3, R149, c[0x0][0x2d0], -R0 ;  /* 0x0000b40095037a23 */ /* 0x002fe40000010800 */
[----:B------:R-:W-:-:S03]  /*5540*/  IMAD.MOV.U32 R149, RZ, RZ, R198 ;  /* 0x000000ffff957224 */ /* 0x000fc600078e00c6 */
[----:B------:R1:W2:Y:S02]  /*5550*/  MUFU.EX2 R198, R3 ;  /* 0x0000000300c67308 */ /* 0x0002a40000000800 */
[--C-:B-1----:R-:W-:Y:S01]  /*5560*/  FFMA.FTZ R3, R150, c[0x0][0x2d0], -R0.reuse ;  /* 0x0000b40096037a23 */ /* 0x102fe20000010800 */
[----:B------:R-:W-:Y:S02]  /*5570*/  MOV R150, R87 ;  /* 0x0000005700967202 */ /* 0x000fe40000000f00 */
[C---:B------:R-:W-:Y:S03]  /*5580*/  HMMA.16816.F32 R84, R8.reuse, R22, R76 ;  /* 0x000000160854723c */ /* 0x040fe6000000184c */
[----:B------:R1:W-:Y:S05]  /*5590*/  MUFU.EX2 R197, R3 ;  /* 0x0000000300c57308 */ /* 0x0003ea0000000800 */
[C---:B------:R-:W-:Y:S08]  /*55a0*/  HMMA.16816.F32 R76, R8.reuse, R26, R60 ;  /* 0x0000001a084c723c */ /* 0x040ff0000000183c */
[----:B------:R-:W-:Y:S01]  /*55b0*/  HMMA.16816.F32 R60, R8, R34, R44 ;  /* 0x00000022083c723c */ /* 0x000fe2000000182c */
[----:B-1----:R-:W-:-:S02]  /*55c0*/  FFMA.FTZ R3, R151, c[0x0][0x2d0], -R0 ;  /* 0x0000b40097037a23 */ /* 0x002fc40000010800 */
[----:B------:R-:W-:Y:S02]  /*55d0*/  IMAD.MOV.U32 R151, RZ, RZ, R193 ;  /* 0x000000ffff977224 */ /* 0x000fe400078e00c1 */
[----:B------:R1:W3:Y:S02]  /*55e0*/  MUFU.EX2 R195, R3 ;  /* 0x0000000300c37308 */ /* 0x0002e40000000800 */
[----:B----4-:R-:W-:Y:S02]  /*55f0*/  F2FP.PACK_AB R8, R203, R219 ;  /* 0x000000dbcb08723e */ /* 0x010fe400000000ff */
[----:B--2---:R-:W-:Y:S02]  /*5600*/  F2FP.PACK_AB R9, R198, R199 ;  /* 0x000000c7c609723e */ /* 0x004fe400000000ff */
[----:B------:R-:W-:Y:S01]  /*5610*/  F2FP.PACK_AB R10, R201, R202 ;  /* 0x000000cac90a723e */ /* 0x000fe200000000ff */
[----:B-1----:R-:W-:Y:S01]  /*5620*/  FFMA.FTZ R3, R152, c[0x0][0x2d0], -R7 ;  /* 0x0000b40098037a23 */ /* 0x002fe20000010807 */
[----:B---3--:R-:W-:-:S02]  /*5630*/  F2FP.PACK_AB R11, R195, R197 ;  /* 0x000000c5c30b723e */ /* 0x008fc400000000ff */
[----:B------:R-:W-:Y:S01]  /*5640*/  MOV R152, R117 ;  /* 0x0000007500987202 */ /* 0x000fe20000000f00 */
[----:B------:R1:W-:Y:S04]  /*5650*/  MUFU.EX2 R196, R3 ;  /* 0x0000000300c47308 */ /* 0x0003e80000000800 */
[C---:B------:R-:W-:Y:S08]  /*5660*/  HMMA.16816.F32 R48, R8.reuse, R12, R48 ;  /* 0x0000000c0830723c */ /* 0x040ff00000001830 */
[----:B------:R-:W-:Y:S01]  /*5670*/  HMMA.16816.F32 R44, R8, R14, R40 ;  /* 0x0000000e082c723c */ /* 0x000fe20000001828 */
[----:B------:R-:W-:Y:S01]  /*5680*/  LDSM.16.MT88.4 R12, [R227+0x1900] ;  /* 0x00190000e30c783b */ /* 0x000fe20000004200 */
[----:B-1----:R-:W-:Y:S01]  /*5690*/  FFMA.FTZ R3, R153, c[0x0][0x2d0], -R7 ;  /* 0x0000b40099037a23 */ /* 0x002fe20000010807 */
[----:B------:R-:W-:-:S03]  /*56a0*/  MOV R153, R129 ;  /* 0x0000008100997202 */ /* 0x000fc60000000f00 */
[----:B------:R1:W-:Y:S02]  /*56b0*/  MUFU.EX2 R194, R3 ;  /* 0x0000000300c27308 */ /* 0x0003e40000000800 */
[C---:B------:R-:W-:Y:S08]  /*56c0*/  HMMA.16816.F32 R40, R8.reuse, R20, R52 ;  /* 0x000000140828723c */ /* 0x040ff00000001834 */
[----:B------:R-:W-:Y:S01]  /*56d0*/  HMMA.16816.F32 R36, R8, R22, R36 ;  /* 0x000000160824723c */ /* 0x000fe20000001824 */
[----:B------:R-:W2:Y:S01]  /*56e0*/  LDSM.16.MT88.4 R20, [R225+0x1900] ;  /* 0x00190000e114783b */ /* 0x000ea20000004200 */
[----:B-1----:R-:W-:-:S06]  /*56f0*/  FFMA.FTZ R3, R154, c[0x0][0x2d0], -R6 ;  /* 0x0000b4009a037a23 */ /* 0x002fcc0000010806 */
[----:B------:R-:W-:Y:S01]  /*5700*/  HMMA.16816.F32 R56, R8, R26, R56 ;  /* 0x0000001a0838723c */ /* 0x000fe20000001838 */
[----:B------:R-:W-:Y:S01]  /*5710*/  IMAD.MOV.U32 R154, RZ, RZ, R93 ;  /* 0x000000ffff9a7224 */ /* 0x000fe200078e005d */
[----:B------:R1:W-:Y:S01]  /*5720*/  MUFU.EX2 R193, R3 ;  /* 0x0000000300c17308 */ /* 0x0003e20000000800 */
[----:B------:R-:W-:-:S05]  /*5730*/  IMAD.MOV.U32 R93, RZ, RZ, R185 ;  /* 0x000000ffff5d7224 */ /* 0x000fca00078e00b9 */
[C---:B------:R-:W-:Y:S01]  /*5740*/  HMMA.16816.F32 R100, R8.reuse, R32, R88 ;  /* 0x000000200864723c */ /* 0x040fe20000001858 */
[--C-:B-1----:R-:W-:Y:S02]  /*5750*/  FFMA.FTZ R3, R155, c[0x0][0x2d0], -R6.reuse ;  /* 0x0000b4009b037a23 */ /* 0x102fe40000010806 */
[----:B------:R-:W-:Y:S02]  /*5760*/  IMAD.MOV.U32 R155, RZ, RZ, R29 ;  /* 0x000000ffff9b7224 */ /* 0x000fe400078e001d */
[----:B------:R1:W3:Y:S03]  /*5770*/  MUFU.EX2 R192, R3 ;  /* 0x0000000300c07308 */ /* 0x0002e60000000800 */
[C---:B------:R-:W-:Y:S01]  /*5780*/  HMMA.16816.F32 R28, R8.reuse, R24, R80 ;  /* 0x00000018081c723c */ /* 0x040fe20000001850 */
[----:B------:R-:W4:Y:S07]  /*5790*/  LDSM.16.MT88.4 R24, [R226+0x1900] ;  /* 0x00190000e218783b */ /* 0x000f2e0000004200 */
[----:B------:R-:W-:Y:S01]  /*57a0*/  HMMA.16816.F32 R80, R8, R34, R64 ;  /* 0x000000220850723c */ /* 0x000fe20000001840 */
[----:B-1----:R-:W-:-:S06]  /*57b0*/  FFMA.FTZ R3, R156, c[0x0][0x2d0], -R6 ;  /* 0x0000b4009c037a23 */ /* 0x002fcc0000010806 */
[----:B---3--:R-:W-:Y:S01]  /*57c0*/  F2FP.PACK_AB R8, R192, R193 ;  /* 0x000000c1c008723e */ /* 0x008fe200000000ff */
[----:B------:R1:W-:Y:S02]  /*57d0*/  MUFU.EX2 R191, R3 ;  /* 0x0000000300bf7308 */ /* 0x0003e40000000800 */
[----:B-1----:R-:W-:-:S06]  /*57e0*/  FFMA.FTZ R3, R157, c[0x0][0x2d0], -R6 ;  /* 0x0000b4009d037a23 */ /* 0x002fcc0000010806 */
[----:B------:R1:W3:Y:S02]  /*57f0*/  MUFU.EX2 R190, R3 ;  /* 0x0000000300be7308 */ /* 0x0002e40000000800 */
[----:B-1----:R-:W-:Y:S01]  /*5800*/  FFMA.FTZ R3, R158, c[0x0][0x2d0], -R5 ;  /* 0x0000b4009e037a23 */ /* 0x002fe20000010805 */
[----:B---3--:R-:W-:-:S05]  /*5810*/  F2FP.PACK_AB R10, R190, R191 ;  /* 0x000000bfbe0a723e */ /* 0x008fca00000000ff */
[----:B------:R1:W-:Y:S02]  /*5820*/  MUFU.EX2 R189, R3 ;  /* 0x0000000300bd7308 */ /* 0x0003e40000000800 */
[----:B-1----:R-:W-:-:S06]  /*5830*/  FFMA.FTZ R3, R159, c[0x0][0x2d0], -R5 ;  /* 0x0000b4009f037a23 */ /* 0x002fcc0000010805 */
[----:B------:R1:W3:Y:S02]  /*5840*/  MUFU.EX2 R188, R3 ;  /* 0x0000000300bc7308 */ /* 0x0002e40000000800 */
[----:B-1----:R-:W-:Y:S01]  /*5850*/  FFMA.FTZ R3, R160, c[0x0][0x2d0], -R5 ;  /* 0x0000b400a0037a23 */ /* 0x002fe20000010805 */
[----:B---3--:R-:W-:Y:S01]  /*5860*/  F2FP.PACK_AB R9, R188, R189 ;  /* 0x000000bdbc09723e */ /* 0x008fe200000000ff */
[----:B------:R-:W-:-:S04]  /*5870*/  IMAD.MOV.U32 R160, RZ, RZ, R186 ;  /* 0x000000ffffa07224 */ /* 0x000fc800078e00ba */
[----:B------:R1:W-:Y:S02]  /*5880*/  MUFU.EX2 R186, R3 ;  /* 0x0000000300ba7308 */ /* 0x0003e40000000800 */
[----:B-1----:R-:W-:Y:S01]  /*5890*/  FFMA.FTZ R3, R161, c[0x0][0x2d0], -R5 ;  /* 0x0000b400a1037a23 */ /* 0x002fe20000010805 */
[----:B------:R-:W-:-:S05]  /*58a0*/  MOV R161, R143 ;  /* 0x0000008f00a17202 */ /* 0x000fca0000000f00 */
[----:B------:R1:W3:Y:S02]  /*58b0*/  MUFU.EX2 R187, R3 ;  /* 0x0000000300bb7308 */ /* 0x0002e40000000800 */
[----:B-1----:R-:W-:Y:S01]  /*58c0*/  FFMA.FTZ R3, R162, c[0x0][0x2d0], -R7 ;  /* 0x0000b400a2037a23 */ /* 0x002fe20000010807 */
[----:B---3--:R-:W-:Y:S01]  /*58d0*/  F2FP.PACK_AB R11, R187, R186 ;  /* 0x000000babb0b723e */ /* 0x008fe200000000ff */
[----:B------:R-:W-:-:S04]  /*58e0*/  IMAD.MOV.U32 R162, RZ, RZ, R128 ;  /* 0x000000ffffa27224 */ /* 0x000fc800078e0080 */
[----:B------:R1:W3:Y:S02]  /*58f0*/  MUFU.EX2 R185, R3 ;  /* 0x0000000300b97308 */ /* 0x0002e40000000800 */
[C---:B--2---:R-:W-:Y:S08]  /*5900*/  HMMA.16816.F32 R156, R8.reuse, R20, R108 ;  /* 0x00000014089c723c */ /* 0x044ff0000000186c */
[----:B------:R-:W-:Y:S01]  /*5910*/  HMMA.16816.F32 R144, R8, R14, R84 ;  /* 0x0000000e0890723c */ /* 0x000fe20000001854 */
[----:B-1----:R-:W-:-:S02]  /*5920*/  FFMA.FTZ R3, R163, c[0x0][0x2d0], -R7 ;  /* 0x0000b400a3037a23 */ /* 0x002fc40000010807 */
[----:B------:R-:W-:Y:S02]  /*5930*/  IMAD.MOV.U32 R163, RZ, RZ, R130 ;  /* 0x000000ffffa37224 */ /* 0x000fe400078e0082 */
[----:B------:R1:W-:Y:S03]  /*5940*/  MUFU.EX2 R184, R3 ;  /* 0x0000000300b87308 */ /* 0x0003e60000000800 */
[C---:B----4-:R-:W-:Y:S08]  /*5950*/  HMMA.16816.F32 R84, R8.reuse, R24, R104 ;  /* 0x000000180854723c */ /* 0x050ff00000001868 */
[----:B------:R-:W-:Y:S01]  /*5960*/  HMMA.16816.F32 R88, R8, R22, R76 ;  /* 0x000000160858723c */ /* 0x000fe2000000184c */
[----:B-1----:R-:W-:-:S07]  /*5970*/  FFMA.FTZ R3, R164, c[0x0][0x2d0], -R7 ;  /* 0x0000b400a4037a23 */ /* 0x002fce0000010807 */
[C---:B------:R-:W-:Y:S01]  /*5980*/  HMMA.16816.F32 R120, R8.reuse, R16, R120 ;  /* 0x000000100878723c */ /* 0x040fe20000001878 */
[----:B------:R-:W-:Y:S01]  /*5990*/  IMAD.MOV.U32 R164, RZ, RZ, R142 ;  /* 0x000000ffffa47224 */ /* 0x000fe200078e008e */
[----:B------:R1:W-:Y:S06]  /*59a0*/  MUFU.EX2 R118, R3 ;  /* 0x0000000300767308 */ /* 0x0003ec0000000800 */
[C---:B------:R-:W-:Y:S08]  /*59b0*/  HMMA.16816.F32 R96, R8.reuse, R18, R96 ;  /* 0x000000120860723c */ /* 0x040ff00000001860 */
[----:B------:R-:W-:Y:S01]  /*59c0*/  HMMA.16816.F32 R76, R8, R26, R60 ;  /* 0x0000001a084c723c */ /* 0x000fe2000000183c */
[----:B-1----:R-:W-:-:S02]  /*59d0*/  FFMA.FTZ R3, R165, c[0x0][0x2d0], -R7 ;  /* 0x0000b400a5037a23 */ /* 0x002fc40000010807 */
[----:B------:R-:W-:Y:S02]  /*59e0*/  IMAD.MOV.U32 R165, RZ, RZ, R141 ;  /* 0x000000ffffa57224 */ /* 0x000fe400078e008d */
[----:B------:R1:W-:Y:S03]  /*59f0*/  MUFU.EX2 R117, R3 ;  /* 0x0000000300757308 */ /* 0x0003e60000000800 */
[----:B------:R-:W-:Y:S07]  /*5a00*/  HMMA.16816.F32 R140, R8, R12, R112 ;  /* 0x0000000c088c723c */ /* 0x000fee0000001870 */
[----:B------:R-:W-:-:S02]  /*5a10*/  F2FP.PACK_AB R8, R196, R200 ;  /* 0x000000c8c408723e */ /* 0x000fc400000000ff */
[----:B---3--:R-:W-:Y:S01]  /*5a20*/  F2FP.PACK_AB R10, R185, R194 ;  /* 0x000000c2b90a723e */ /* 0x008fe200000000ff */
[----:B-1----:R-:W-:Y:S01]  /*5a30*/  FFMA.FTZ R3, R166, c[0x0][0x2d0], -R0 ;  /* 0x0000b400a6037a23 */ /* 0x002fe20000010800 */
[----:B------:R-:W-:-:S03]  /*5a40*/  MOV R166, R93 ;  /* 0x0000005d00a67202 */ /* 0x000fc60000000f00 */
[----:B------:R1:W-:Y:S02]  /*5a50*/  MUFU.EX2 R115, R3 ;  /* 0x0000000300737308 */ /* 0x0003e40000000800 */
[----:B-1----:R-:W-:Y:S02]  /*5a60*/  FFMA.FTZ R3, R167, c[0x0][0x2d0], -R0 ;  /* 0x0000b400a7037a23 */ /* 0x002fe40000010800 */
[----:B------:R-:W-:-:S04]  /*5a70*/  IMAD.MOV.U32 R167, RZ, RZ, R74 ;  /* 0x000000ffffa77224 */ /* 0x000fc800078e004a */
[----:B------:R1:W2:Y:S02]  /*5a80*/  MUFU.EX2 R114, R3 ;  /* 0x0000000300727308 */ /* 0x0002a40000000800 */
[----:B-1----:R-:W-:Y:S01]  /*5a90*/  FFMA.FTZ R3, R169, c[0x0][0x2d0], -R0 ;  /* 0x0000b400a9037a23 */ /* 0x002fe20000010800 */
[----:B--2---:R-:W-:Y:S01]  /*5aa0*/  F2FP.PACK_AB R9, R114, R115 ;  /* 0x000000737209723e */ /* 0x004fe200000000ff */
[----:B------:R-:W-:-:S04]  /*5ab0*/  IMAD.MOV.U32 R169, RZ, RZ, R166 ;  /* 0x000000ffffa97224 */ /* 0x000fc800078e00a6 */
[----:B------:R1:W-:Y:S01]  /*5ac0*/  MUFU.EX2 R113, R3 ;  /* 0x0000000300717308 */ /* 0x0003e20000000800 */
[----:B------:R-:W-:Y:S02]  /*5ad0*/  IMAD.MOV.U32 R166, RZ, RZ, R164 ;  /* 0x000000ffffa67224 */ /* 0x000fe400078e00a4 */
[----:B------:R-:W-:Y:S02]  /*5ae0*/  IMAD.MOV.U32 R164, RZ, RZ, R162 ;  /* 0x000000ffffa47224 */ /* 0x000fe400078e00a2 */
[----:B------:R-:W-:Y:S02]  /*5af0*/  IMAD.MOV.U32 R162, RZ, RZ, R150 ;  /* 0x000000ffffa27224 */ /* 0x000fe400078e0096 */
[----:B------:R-:W-:Y:S02]  /*5b00*/  IMAD.MOV.U32 R150, RZ, RZ, R139 ;  /* 0x000000ffff967224 */ /* 0x000fe400078e008b */
[----:B------:R-:W-:Y:S02]  /*5b10*/  IMAD.MOV.U32 R139, RZ, RZ, R137 ;  /* 0x000000ffff8b7224 */ /* 0x000fe400078e0089 */
[----:B------:R-:W-:-:S02]  /*5b20*/  IMAD.MOV.U32 R137, RZ, RZ, R234 ;  /* 0x000000ffff897224 */ /* 0x000fc400078e00ea */
[----:B------:R-:W-:Y:S01]  /*5b30*/  FFMA.FTZ R4, R4, c[0x0][0x2d0], -R7 ;  /* 0x0000b40004047a23 */ /* 0x000fe20000010807 */
[----:B------:R2:W5:Y:S01]  /*5b40*/  LDL.LU R234, [R1+0x58] ;  /* 0x0000580001ea7983 */ /* 0x0005620000300800 */
[----:B-1----:R-:W-:-:S04]  /*5b50*/  FFMA.FTZ R3, R170, c[0x0][0x2d0], -R0 ;  /* 0x0000b400aa037a23 */ /* 0x002fc80000010800 */
[----:B------:R1:W3:Y:S02]  /*5b60*/  MUFU.EX2 R112, R3 ;  /* 0x0000000300707308 */ /* 0x0002e40000000800 */
[----:B-1----:R-:W-:Y:S01]  /*5b70*/  FFMA.FTZ R3, R168, c[0x0][0x2d0], -R7 ;  /* 0x0000b400a8037a23 */ /* 0x002fe20000010807 */
[----:B---3--:R-:W-:-:S05]  /*5b80*/  F2FP.PACK_AB R11, R112, R113 ;  /* 0x00000071700b723e */ /* 0x008fca00000000ff */
[----:B------:R1:W-:Y:S02]  /*5b90*/  MUFU.EX2 R116, R3 ;  /* 0x0000000300747308 */ /* 0x0003e40000000800 */
[C---:B------:R-:W-:Y:S08]  /*5ba0*/  HMMA.16816.F32 R60, R8.reuse, R18, R44 ;  /* 0x00000012083c723c */ /* 0x040ff0000000182c */
[----:B------:R-:W-:Y:S01]  /*5bb0*/  HMMA.16816.F32 R44, R8, R24, R100 ;  /* 0x00000018082c723c */ /* 0x000fe20000001864 */
[----:B-1----:R-:W-:-:S04]  /*5bc0*/  FFMA.FTZ R3, R171, c[0x0][0x2d0], -R6 ;  /* 0x0000b400ab037a23 */ /* 0x002fc80000010806 */
[----:B------:R1:W-:Y:S03]  /*5bd0*/  MUFU.EX2 R110, R3 ;  /* 0x00000003006e7308 */ /* 0x0003e60000000800 */
[C---:B------:R-:W-:Y:S08]  /*5be0*/  HMMA.16816.F32 R52, R8.reuse, R12, R40 ;  /* 0x0000000c0834723c */ /* 0x040ff00000001828 */
[----:B------:R-:W-:Y:S01]  /*5bf0*/  HMMA.16816.F32 R40, R8, R26, R80 ;  /* 0x0000001a0828723c */ /* 0x000fe20000001850 */
[----:B------:R-:W-:Y:S01]  /*5c00*/  LDSM.16.MT88.4 R24, [R224+0x2900] ;  /* 0x00290000e018783b */ /* 0x000fe20000004200 */
[----:B-1----:R-:W-:-:S06]  /*5c10*/  FFMA.FTZ R3, R172, c[0x0][0x2d0], -R6 ;  /* 0x0000b400ac037a23 */ /* 0x002fcc0000010806 */
[C---:B------:R-:W-:Y:S01]  /*5c20*/  HMMA.16816.F32 R64, R8.reuse, R16, R48 ;  /* 0x000000100840723c */ /* 0x040fe20000001830 */
[----:B------:R-:W1:Y:S01]  /*5c30*/  LDSM.16.MT88.4 R16, [R224+0x2100] ;  /* 0x00210000e010783b */ /* 0x000e620000004200 */
[----:B------:R3:W4:Y:S06]  /*5c40*/  MUFU.EX2 R111, R3 ;  /* 0x00000003006f7308 */ /* 0x00072c0000000800 */
[C---:B------:R-:W-:Y:S01]  /*5c50*/  HMMA.16816.F32 R48, R8.reuse, R14, R36 ;  /* 0x0000000e0830723c */ /* 0x040fe20000001824 */
[----:B------:R-:W1:Y:S07]  /*5c60*/  LDSM.16.MT88.4 R12, [R227+0x2100] ;  /* 0x00210000e30c783b */ /* 0x000e6e0000004200 */
[----:B------:R-:W-:Y:S01]  /*5c70*/  HMMA.16816.F32 R32, R8, R20, R28 ;  /* 0x000000140820723c */ /* 0x000fe2000000181c */
[----:B------:R-:W-:Y:S01]  /*5c80*/  LDSM.16.MT88.4 R28, [R226+0x2100] ;  /* 0x00210000e21c783b */ /* 0x000fe20000004200 */
[----:B---3--:R-:W-:-:S04]  /*5c90*/  FFMA.FTZ R3, R173, c[0x0][0x2d0], -R6 ;  /* 0x0000b400ad037a23 */ /* 0x008fc80000010806 */
[----:B------:R3:W-:Y:S02]  /*5ca0*/  MUFU.EX2 R109, R3 ;  /* 0x00000003006d7308 */ /* 0x0007e40000000800 */
[----:B------:R-:W-:Y:S01]  /*5cb0*/  HMMA.16816.F32 R36, R8, R22, R56 ;  /* 0x000000160824723c */ /* 0x000fe20000001838 */
[----:B------:R-:W1:Y:S06]  /*5cc0*/  LDSM.16.MT88.4 R20, [R225+0x2100] ;  /* 0x00210000e114783b */ /* 0x000e6c0000004200 */
[----:B----4-:R-:W-:Y:S01]  /*5cd0*/  F2FP.PACK_AB R8, R111, R110 ;  /* 0x0000006e6f08723e */ /* 0x010fe200000000ff */
[----:B---3--:R-:W-:-:S04]  /*5ce0*/  FFMA.FTZ R3, R174, c[0x0][0x2d0], -R6 ;  /* 0x0000b400ae037a23 */ /* 0x008fc80000010806 */
[----:B------:R3:W4:Y:S02]  /*5cf0*/  MUFU.EX2 R108, R3 ;  /* 0x00000003006c7308 */ /* 0x0007240000000800 */
[----:B---3--:R-:W-:Y:S01]  /*5d00*/  FFMA.FTZ R3, R175, c[0x0][0x2d0], -R5 ;  /* 0x0000b400af037a23 */ /* 0x008fe20000010805 */
[----:B----4-:R-:W-:-:S05]  /*5d10*/  F2FP.PACK_AB R10, R108, R109 ;  /* 0x0000006d6c0a723e */ /* 0x010fca00000000ff */
[----:B------:R3:W-:Y:S02]  /*5d20*/  MUFU.EX2 R107, R3 ;  /* 0x00000003006b7308 */ /* 0x0007e40000000800 */
[----:B---3--:R-:W-:-:S06]  /*5d30*/  FFMA.FTZ R3, R176, c[0x0][0x2d0], -R5 ;  /* 0x0000b400b0037a23 */ /* 0x008fcc0000010805 */
        /* <DEDUP_REMOVED lines=9> */
[C---:B-1----:R-:W-:Y:S08]  /*5dd0*/  HMMA.16816.F32 R120, R8.reuse, R16, R120 ;  /* 0x000000100878723c */ /* 0x042ff00000001878 */
[----:B------:R-:W-:Y:S01]  /*5de0*/  HMMA.16816.F32 R128, R8, R18, R96 ;  /* 0x000000120880723c */ /* 0x000fe20000001860 */
[----:B---3--:R-:W-:-:S04]  /*5df0*/  FFMA.FTZ R3, R179, c[0x0][0x2d0], -R0 ;  /* 0x0000b400b3037a23 */ /* 0x008fc80000010800 */
[----:B------:R1:W3:Y:S03]  /*5e00*/  MUFU.EX2 R101, R3 ;  /* 0x0000000300657308 */ /* 0x0002e60000000800 */
[C---:B------:R-:W-:Y:S08]  /*5e10*/  HMMA.16816.F32 R140, R8.reuse, R12, R140 ;  /* 0x0000000c088c723c */ /* 0x040ff0000000188c */
[----:B------:R-:W-:Y:S01]  /*5e20*/  HMMA.16816.F32 R144, R8, R14, R144 ;  /* 0x0000000e0890723c */ /* 0x000fe20000001890 */
[----:B-1----:R-:W-:-:S07]  /*5e30*/  FFMA.FTZ R3, R181, c[0x0][0x2d0], -R0 ;  /* 0x0000b400b5037a23 */ /* 0x002fce0000010800 */
[C---:B------:R-:W-:Y:S01]  /*5e40*/  HMMA.16816.F32 R156, R8.reuse, R20, R156 ;  /* 0x00000014089c723c */ /* 0x040fe2000000189c */
[----:B------:R1:W-:Y:S07]  /*5e50*/  MUFU.EX2 R100, R3 ;  /* 0x0000000300647308 */ /* 0x0003ee0000000800 */
[C---:B------:R-:W-:Y:S08]  /*5e60*/  HMMA.16816.F32 R88, R8.reuse, R22, R88 ;  /* 0x000000160858723c */ /* 0x040ff00000001858 */
[----:B------:R-:W-:Y:S01]  /*5e70*/  HMMA.16816.F32 R84, R8, R28, R84 ;  /* 0x0000001c0854723c */ /* 0x000fe20000001854 */
[----:B-1----:R-:W-:-:S04]  /*5e80*/  FFMA.FTZ R3, R182, c[0x0][0x2d0], -R0 ;  /* 0x0000b400b6037a23 */ /* 0x002fc80000010800 */
[----:B------:R1:W4:Y:S03]  /*5e90*/  MUFU.EX2 R95, R3 ;  /* 0x00000003005f7308 */ /* 0x0003260000000800 */
[----:B------:R-:W-:Y:S07]  /*5ea0*/  HMMA.16816.F32 R76, R8, R30, R76 ;  /* 0x0000001e084c723c */ /* 0x000fee000000184c */
[----:B------:R-:W-:-:S02]  /*5eb0*/  F2FP.PACK_AB R8, R118, R184 ;  /* 0x000000b87608723e */ /* 0x000fc400000000ff */
[----:B---3--:R-:W-:Y:S02]  /*5ec0*/  F2FP.PACK_AB R9, R101, R102 ;  /* 0x000000666509723e */ /* 0x008fe400000000ff */
[----:B------:R-:W-:Y:S01]  /*5ed0*/  F2FP.PACK_AB R10, R116, R117 ;  /* 0x00000075740a723e */ /* 0x000fe200000000ff */
[----:B-1----:R-:W-:Y:S01]  /*5ee0*/  FFMA.FTZ R3, R209, c[0x0][0x2d0], -R6 ;  /* 0x0000b400d1037a23 */ /* 0x002fe20000010806 */
[----:B----4-:R-:W-:-:S03]  /*5ef0*/  F2FP.PACK_AB R11, R95, R100 ;  /* 0x000000645f0b723e */ /* 0x010fc600000000ff */
[----:B------:R1:W-:Y:S04]  /*5f00*/  MUFU.EX2 R94, R3 ;  /* 0x00000003005e7308 */ /* 0x0003e80000000800 */
[C---:B------:R-:W-:Y:S08]  /*5f10*/  HMMA.16816.F32 R64, R8.reuse, R16, R64 ;  /* 0x000000100840723c */ /* 0x040ff00000001840 */
[----:B------:R-:W-:Y:S01]  /*5f20*/  HMMA.16816.F32 R60, R8, R18, R60 ;  /* 0x00000012083c723c */ /* 0x000fe2000000183c */
[----:B------:R-:W-:Y:S01]  /*5f30*/  LDSM.16.MT88.4 R16, [R225+0x2900] ;  /* 0x00290000e110783b */ /* 0x000fe20000004200 */
[----:B-1----:R-:W-:-:S04]  /*5f40*/  FFMA.FTZ R3, R210, c[0x0][0x2d0], -R6 ;  /* 0x0000b400d2037a23 */ /* 0x002fc80000010806 */
[----:B------:R1:W3:Y:S02]  /*5f50*/  MUFU.EX2 R93, R3 ;  /* 0x00000003005d7308 */ /* 0x0002e40000000800 */
[C---:B------:R-:W-:Y:S08]  /*5f60*/  HMMA.16816.F32 R52, R8.reuse, R12, R52 ;  /* 0x0000000c0834723c */ /* 0x040ff00000001834 */
[----:B------:R-:W-:Y:S01]  /*5f70*/  HMMA.16816.F32 R48, R8, R14, R48 ;  /* 0x0000000e0830723c */ /* 0x000fe20000001830 */
[----:B------:R-:W-:Y:S01]  /*5f80*/  LDSM.16.MT88.4 R12, [R226+0x2900] ;  /* 0x00290000e20c783b */ /* 0x000fe20000004200 */
[----:B-1----:R-:W-:-:S06]  /*5f90*/  FFMA.FTZ R3, R208, c[0x0][0x2d0], -R6 ;  /* 0x0000b400d0037a23 */ /* 0x002fcc0000010806 */
[C---:B------:R-:W-:Y:S01]  /*5fa0*/  HMMA.16816.F32 R32, R8.reuse, R20, R32 ;  /* 0x000000140820723c */ /* 0x040fe20000001820 */
[----:B------:R1:W-:Y:S07]  /*5fb0*/  MUFU.EX2 R83, R3 ;  /* 0x0000000300537308 */ /* 0x0003ee0000000800 */
[C---:B------:R-:W-:Y:S01]  /*5fc0*/  HMMA.16816.F32 R36, R8.reuse, R22, R36 ;  /* 0x000000160824723c */ /* 0x040fe20000001824 */
[----:B------:R-:W4:Y:S07]  /*5fd0*/  LDSM.16.MT88.4 R20, [R227+0x2900] ;  /* 0x00290000e314783b */ /* 0x000f2e0000004200 */
[----:B------:R-:W-:Y:S01]  /*5fe0*/  HMMA.16816.F32 R40, R8, R30, R40 ;  /* 0x0000001e0828723c */ /* 0x000fe20000001828 */
[----:B-1----:R-:W-:-:S04]  /*5ff0*/  FFMA.FTZ R3, R183, c[0x0][0x2d0], -R6 ;  /* 0x0000b400b7037a23 */ /* 0x002fc80000010806 */
[----:B------:R1:W-:Y:S03]  /*6000*/  MUFU.EX2 R82, R3 ;  /* 0x0000000300527308 */ /* 0x0003e60000000800 */
[----:B------:R-:W-:Y:S01]  /*6010*/  HMMA.16816.F32 R44, R8, R28, R44 ;  /* 0x0000001c082c723c */ /* 0x000fe2000000182c */
[----:B-1----:R-:W-:-:S04]  /*6020*/  FFMA.FTZ R3, R221, c[0x0][0x2d0], -R5 ;  /* 0x0000b400dd037a23 */ /* 0x002fc80000010805 */
[----:B------:R1:W-:Y:S02]  /*6030*/  MUFU.EX2 R81, R3 ;  /* 0x0000000300517308 */ /* 0x0003e40000000800 */
[----:B-1----:R-:W-:-:S06]  /*6040*/  FFMA.FTZ R3, R241, c[0x0][0x2d0], -R5 ;  /* 0x0000b400f1037a23 */ /* 0x002fcc0000010805 */
[----:B------:R1:W1:Y:S02]  /*6050*/  MUFU.EX2 R80, R3 ;  /* 0x0000000300507308 */ /* 0x0002640000000800 */
[----:B-1----:R-:W-:-:S06]  /*6060*/  FFMA.FTZ R3, R223, c[0x0][0x2d0], -R5 ;  /* 0x0000b400df037a23 */ /* 0x002fcc0000010805 */
[----:B------:R1:W-:Y:S02]  /*6070*/  MUFU.EX2 R74, R3 ;  /* 0x00000003004a7308 */ /* 0x0003e40000000800 */
[----:B-1----:R-:W-:-:S06]  /*6080*/  FFMA.FTZ R3, R222, c[0x0][0x2d0], -R5 ;  /* 0x0000b400de037a23 */ /* 0x002fcc0000010805 */
[----:B------:R1:W1:Y:S02]  /*6090*/  MUFU.EX2 R75, R3 ;  /* 0x00000003004b7308 */ /* 0x0002640000000800 */
[----:B-1----:R-:W-:Y:S01]  /*60a0*/  FFMA.FTZ R3, R167, c[0x0][0x2d0], -R7 ;  /* 0x0000b400a7037a23 */ /* 0x002fe20000010807 */
[----:B------:R-:W-:Y:S01]  /*60b0*/  MOV R167, R165 ;  /* 0x000000a500a77202 */ /* 0x000fe20000000f00 */
[----:B------:R-:W-:Y:S01]  /*60c0*/  IMAD.MOV.U32 R165, RZ, RZ, R163 ;  /* 0x000000ffffa57224 */ /* 0x000fe200078e00a3 */
[----:B------:R-:W-:Y:S01]  /*60d0*/  MOV R163, R160 ;  /* 0x000000a000a37202 */ /* 0x000fe20000000f00 */
[----:B------:R-:W-:Y:S01]  /*60e0*/  IMAD.MOV.U32 R160, RZ, RZ, R151 ;  /* 0x000000ffffa07224 */ /* 0x000fe200078e0097 */
[----:B------:R-:W-:Y:S01]  /*60f0*/  MOV R151, R138 ;  /* 0x0000008a00977202 */ /* 0x000fe20000000f00 */
[----:B------:R-:W-:Y:S02]  /*6100*/  IMAD.MOV.U32 R138, RZ, RZ, R70 ;  /* 0x000000ffff8a7224 */ /* 0x000fe400078e0046 */
[----:B------:R1:W-:Y:S02]  /*6110*/  MUFU.EX2 R70, R3 ;  /* 0x0000000300467308 */ /* 0x0003e40000000800 */
[----:B-1----:R-:W-:Y:S01]  /*6120*/  FFMA.FTZ R3, R169, c[0x0][0x2d0], -R7 ;  /* 0x0000b400a9037a23 */ /* 0x002fe20000010807 */
[----:B------:R-:W-:Y:S01]  /*6130*/  MOV R169, R167 ;  /* 0x000000a700a97202 */ /* 0x000fe20000000f00 */
[----:B------:R-:W-:-:S02]  /*6140*/  IMAD.MOV.U32 R167, RZ, RZ, R166 ;  /* 0x000000ffffa77224 */ /* 0x000fc400078e00a6 */
[----:B------:R-:W-:Y:S02]  /*6150*/  IMAD.MOV.U32 R166, RZ, RZ, R165 ;  /* 0x000000ffffa67224 */ /* 0x000fe400078e00a5 */
[----:B------:R-:W-:Y:S01]  /*6160*/  IMAD.MOV.U32 R165, RZ, RZ, R164 ;  /* 0x000000ffffa57224 */ /* 0x000fe200078e00a4 */
[----:B------:R-:W-:Y:S01]  /*6170*/  MOV R164, R163 ;  /* 0x000000a300a47202 */ /* 0x000fe20000000f00 */
[----:B------:R-:W-:Y:S02]  /*6180*/  IMAD.MOV.U32 R163, RZ, RZ, R162 ;  /* 0x000000ffffa37224 */ /* 0x000fe400078e00a2 */
[----:B------:R-:W-:Y:S02]  /*6190*/  IMAD.MOV.U32 R162, RZ, RZ, R139 ;  /* 0x000000ffffa27224 */ /* 0x000fe400078e008b */
[----:B------:R-:W-:Y:S01]  /*61a0*/  IMAD.MOV.U32 R139, RZ, RZ, R138 ;  /* 0x000000ffff8b7224 */ /* 0x000fe200078e008a */
[----:B------:R-:W-:Y:S01]  /*61b0*/  MOV R138, R137 ;  /* 0x00000089008a7202 */ /* 0x000fe20000000f00 */
[----:B------:R-:W-:-:S02]  /*61c0*/  IMAD.MOV.U32 R137, RZ, RZ, R136 ;  /* 0x000000ffff897224 */ /* 0x000fc400078e0088 */
[----:B------:R-:W-:Y:S02]  /*61d0*/  IMAD.MOV.U32 R136, RZ, RZ, R69 ;  /* 0x000000ffff887224 */ /* 0x000fe400078e0045 */
[----:B------:R1:W1:Y:S01]  /*61e0*/  MUFU.EX2 R69, R3 ;  /* 0x0000000300457308 */ /* 0x0002620000000800 */
[----:B------:R-:W-:Y:S02]  /*61f0*/  IMAD.MOV.U32 R170, RZ, RZ, R167 ;  /* 0x000000ffffaa7224 */ /* 0x000fe400078e00a7 */
[----:B------:R-:W-:Y:S02]  /*6200*/  IMAD.MOV.U32 R167, RZ, RZ, R165 ;  /* 0x000000ffffa77224 */ /* 0x000fe400078e00a5 */
[----:B------:R-:W-:Y:S02]  /*6210*/  IMAD.MOV.U32 R165, RZ, RZ, R163 ;  /* 0x000000ffffa57224 */ /* 0x000fe400078e00a3 */
[----:B-1----:R-:W-:Y:S01]  /*6220*/  FFMA.FTZ R3, R169, c[0x0][0x2d0], -R7 ;  /* 0x0000b400a9037a23 */ /* 0x002fe20000010807 */
[----:B------:R-:W-:Y:S01]  /*6230*/  MOV R169, R166 ;  /* 0x000000a600a97202 */ /* 0x000fe20000000f00 */
[----:B------:R-:W-:Y:S01]  /*6240*/  IMAD.MOV.U32 R166, RZ, RZ, R164 ;  /* 0x000000ffffa67224 */ /* 0x000fe200078e00a4 */
[----:B------:R-:W-:Y:S01]  /*6250*/  MOV R164, R162 ;  /* 0x000000a200a47202 */ /* 0x000fe20000000f00 */
[----:B------:R-:W-:-:S02]  /*6260*/  IMAD.MOV.U32 R162, RZ, RZ, R135 ;  /* 0x000000ffffa27224 */ /* 0x000fc400078e0087 */
[----:B------:R-:W-:Y:S02]  /*6270*/  IMAD.MOV.U32 R135, RZ, RZ, R68 ;  /* 0x000000ffff877224 */ /* 0x000fe400078e0044 */
[----:B------:R1:W-:Y:S01]  /*6280*/  MUFU.EX2 R68, R3 ;  /* 0x0000000300447308 */ /* 0x0003e20000000800 */
[----:B------:R-:W-:Y:S01]  /*6290*/  IMAD.MOV.U32 R163, RZ, RZ, R152 ;  /* 0x000000ffffa37224 */ /* 0x000fe200078e0098 */
[----:B------:R-:W-:Y:S02]  /*62a0*/  MOV R152, R233 ;  /* 0x000000e900987202 */ /* 0x000fe40000000f00 */
[----:B---3--:R-:W-:Y:S01]  /*62b0*/  F2FP.PACK_AB R8, R93, R94 ;  /* 0x0000005e5d08723e */ /* 0x008fe200000000ff */
[----:B------:R2:W5:Y:S01]  /*62c0*/  LDL.LU R233, [R1+0x54] ;  /* 0x0000540001e97983 */ /* 0x0005620000300800 */
[----:B-1----:R-:W-:Y:S02]  /*62d0*/  FFMA.FTZ R3, R170, c[0x0][0x2d0], -R7 ;  /* 0x0000b400aa037a23 */ /* 0x002fe40000010807 */
[----:B------:R-:W-:-:S02]  /*62e0*/  IMAD.MOV.U32 R170, RZ, RZ, R169 ;  /* 0x000000ffffaa7224 */ /* 0x000fc400078e00a9 */
[----:B------:R-:W-:Y:S02]  /*62f0*/  IMAD.MOV.U32 R169, RZ, RZ, R167 ;  /* 0x000000ffffa97224 */ /* 0x000fe400078e00a7 */
[----:B------:R-:W-:Y:S01]  /*6300*/  IMAD.MOV.U32 R167, RZ, RZ, R166 ;  /* 0x000000ffffa77224 */ /* 0x000fe200078e00a6 */
[----:B------:R-:W-:Y:S01]  /*6310*/  MOV R166, R165 ;  /* 0x000000a500a67202 */ /* 0x000fe20000000f00 */
[----:B------:R1:W-:Y:S01]  /*6320*/  MUFU.EX2 R59, R3 ;  /* 0x00000003003b7308 */ /* 0x0003e20000000800 */
[----:B------:R-:W-:Y:S02]  /*6330*/  IMAD.MOV.U32 R165, RZ, RZ, R164 ;  /* 0x000000ffffa57224 */ /* 0x000fe400078e00a4 */
[----:B------:R-:W-:Y:S02]  /*6340*/  IMAD.MOV.U32 R164, RZ, RZ, R163 ;  /* 0x000000ffffa47224 */ /* 0x000fe400078e00a3 */
[----:B------:R-:W-:Y:S01]  /*6350*/  IMAD.MOV.U32 R163, RZ, RZ, R162 ;  /* 0x000000ffffa37224 */ /* 0x000fe200078e00a2 */
[----:B------:R-:W-:Y:S01]  /*6360*/  MOV R162, R152 ;  /* 0x0000009800a27202 */ /* 0x000fe20000000f00 */
[----:B-1----:R-:W-:-:S02]  /*6370*/  FFMA.FTZ R3, R170, c[0x0][0x2d0], -R0 ;  /* 0x0000b400aa037a23 */ /* 0x002fc40000010800 */
[----:B------:R-:W-:Y:S01]  /*6380*/  IMAD.MOV.U32 R170, RZ, RZ, R169 ;  /* 0x000000ffffaa7224 */ /* 0x000fe200078e00a9 */
[----:B------:R-:W-:Y:S01]  /*6390*/  MOV R169, R167 ;  /* 0x000000a700a97202 */ /* 0x000fe20000000f00 */
[----:B------:R-:W-:Y:S01]  /*63a0*/  IMAD.MOV.U32 R167, RZ, RZ, R166 ;  /* 0x000000ffffa77224 */ /* 0x000fe200078e00a6 */
[----:B------:R1:W-:Y:S01]  /*63b0*/  MUFU.EX2 R58, R3 ;  /* 0x00000003003a7308 */ /* 0x0003e20000000800 */
[----:B------:R-:W-:Y:S02]  /*63c0*/  IMAD.MOV.U32 R166, RZ, RZ, R165 ;  /* 0x000000ffffa67224 */ /* 0x000fe400078e00a5 */
[----:B------:R-:W-:Y:S01]  /*63d0*/  IMAD.MOV.U32 R165, RZ, RZ, R164 ;  /* 0x000000ffffa57224 */ /* 0x000fe200078e00a4 */
[----:B------:R-:W-:Y:S01]  /*63e0*/  MOV R164, R163 ;  /* 0x000000a300a47202 */ /* 0x000fe20000000f00 */
[----:B------:R-:W-:Y:S02]  /*63f0*/  IMAD.MOV.U32 R163, RZ, RZ, R162 ;  /* 0x000000ffffa37224 */ /* 0x000fe400078e00a2 */
[----:B-1----:R-:W-:Y:S01]  /*6400*/  FFMA.FTZ R3, R170, c[0x0][0x2d0], -R0 ;  /* 0x0000b400aa037a23 */ /* 0x002fe20000010800 */
[----:B------:R-:W-:Y:S01]  /*6410*/  MOV R170, R169 ;  /* 0x000000a900aa7202 */ /* 0x000fe20000000f00 */
[----:B------:R-:W-:-:S02]  /*6420*/  IMAD.MOV.U32 R169, RZ, RZ, R167 ;  /* 0x000000ffffa97224 */ /* 0x000fc400078e00a7 */
[----:B------:R1:W3:Y:S01]  /*6430*/  MUFU.EX2 R57, R3 ;  /* 0x0000000300397308 */ /* 0x0002e20000000800 */
[----:B------:R-:W-:Y:S02]  /*6440*/  IMAD.MOV.U32 R167, RZ, RZ, R166 ;  /* 0x000000ffffa77224 */ /* 0x000fe400078e00a6 */
[----:B------:R-:W-:Y:S01]  /*6450*/  IMAD.MOV.U32 R166, RZ, RZ, R165 ;  /* 0x000000ffffa67224 */ /* 0x000fe200078e00a5 */
[----:B------:R-:W-:Y:S01]  /*6460*/  MOV R165, R164 ;  /* 0x000000a400a57202 */ /* 0x000fe20000000f00 */
[----:B------:R-:W-:Y:S02]  /*6470*/  IMAD.MOV.U32 R152, RZ, RZ, R126 ;  /* 0x000000ffff987224 */ /* 0x000fe400078e007e */
[----:B------:R-:W-:Y:S02]  /*6480*/  IMAD.MOV.U32 R164, RZ, RZ, R163 ;  /* 0x000000ffffa47224 */ /* 0x000fe400078e00a3 */
[----:B-1----:R-:W-:Y:S01]  /*6490*/  FFMA.FTZ R3, R170, c[0x0][0x2d0], -R0 ;  /* 0x0000b400aa037a23 */ /* 0x002fe20000010800 */
[----:B------:R-:W-:Y:S01]  /*64a0*/  MOV R170, R169 ;  /* 0x000000a900aa7202 */ /* 0x000fe20000000f00 */
[----:B------:R-:W-:-:S02]  /*64b0*/  IMAD.MOV.U32 R169, RZ, RZ, R167 ;  /* 0x000000ffffa97224 */ /* 0x000fc400078e00a7 */
[----:B------:R1:W-:Y:S01]  /*64c0*/  MUFU.EX2 R56, R3 ;  /* 0x0000000300387308 */ /* 0x0003e20000000800 */
[----:B------:R-:W-:Y:S02]  /*64d0*/  IMAD.MOV.U32 R167, RZ, RZ, R166 ;  /* 0x000000ffffa77224 */ /* 0x000fe400078e00a6 */
[----:B------:R-:W-:Y:S02]  /*64e0*/  IMAD.MOV.U32 R166, RZ, RZ, R165 ;  /* 0x000000ffffa67224 */ /* 0x000fe400078e00a5 */
[----:B------:R-:W-:Y:S01]  /*64f0*/  IMAD.MOV.U32 R162, RZ, RZ, R152 ;  /* 0x000000ffffa27224 */ /* 0x000fe200078e0098 */
[----:B------:R-:W-:Y:S01]  /*6500*/  MOV R165, R164 ;  /* 0x000000a400a57202 */ /* 0x000fe20000000f00 */
[----:B------:R-:W-:Y:S01]  /*6510*/  IMAD.MOV.U32 R173, RZ, RZ, R169 ;  /* 0x000000ffffad7224 */ /* 0x000fe200078e00a9 */
[----:B------:R-:W-:Y:S01]  /*6520*/  MOV R171, R166 ;  /* 0x000000a600ab7202 */ /* 0x000fe20000000f00 */
[----:B------:R-:W-:Y:S02]  /*6530*/  IMAD.MOV.U32 R163, RZ, RZ, R162 ;  /* 0x000000ffffa37224 */ /* 0x000fe400078e00a2 */
[----:B-1----:R-:W-:-:S02]  /*6540*/  FFMA.FTZ R3, R170, c[0x0][0x2d0], -R0 ;  /* 0x0000b400aa037a23 */ /* 0x002fc40000010800 */
[----:B------:R-:W-:Y:S02]  /*6550*/  IMAD.MOV.U32 R172, RZ, RZ, R167 ;  /* 0x000000ffffac7224 */ /* 0x000fe400078e00a7 */
[----:B------:R1:W1:Y:S01]  /*6560*/  MUFU.EX2 R31, R3 ;  /* 0x00000003001f7308 */ /* 0x0002620000000800 */
[----:B------:R-:W-:Y:S02]  /*6570*/  IMAD.MOV.U32 R162, RZ, RZ, R230 ;  /* 0x000000ffffa27224 */ /* 0x000fe400078e00e6 */
[----:B------:R-:W-:Y:S02]  /*6580*/  IMAD.MOV.U32 R164, RZ, RZ, R163 ;  /* 0x000000ffffa47224 */ /* 0x000fe400078e00a3 */
[----:B------:R-:W-:Y:S01]  /*6590*/  IMAD.MOV.U32 R168, RZ, RZ, R165 ;  /* 0x000000ffffa87224 */ /* 0x000fe200078e00a5 */
[----:B------:R-:W-:Y:S01]  /*65a0*/  F2FP.PACK_AB R9, R80, R81 ;  /* 0x000000515009723e */ /* 0x000fe200000000ff */
[----:B------:R-:W-:Y:S01]  /*65b0*/  IMAD.MOV.U32 R163, RZ, RZ, R162 ;  /* 0x000000ffffa37224 */ /* 0x000fe200078e00a2 */
[----:B------:R-:W-:Y:S01]  /*65c0*/  F2FP.PACK_AB R10, R82, R83 ;  /* 0x00000053520a723e */ /* 0x000fe200000000ff */
[----:B------:R-:W-:Y:S01]  /*65d0*/  IMAD.MOV.U32 R162, RZ, RZ, R161 ;  /* 0x000000ffffa27224 */ /* 0x000fe200078e00a1 */
[----:B------:R-:W-:-:S02]  /*65e0*/  F2FP.PACK_AB R11, R75, R74 ;  /* 0x0000004a4b0b723e */ /* 0x000fc400000000ff */
[----:B------:R-:W-:Y:S01]  /*65f0*/  MOV R161, R127 ;  /* 0x0000007f00a17202 */ /* 0x000fe20000000f00 */
[----:B-1----:R-:W-:Y:S02]  /*6600*/  FFMA.FTZ R3, R173, c[0x0][0x2d0], -R6 ;  /* 0x0000b400ad037a23 */ /* 0x002fe40000010806 */
[----:B------:R-:W-:Y:S02]  /*6610*/  IMAD.MOV.U32 R173, RZ, RZ, R172 ;  /* 0x000000ffffad7224 */ /* 0x000fe400078e00ac */
[----:B------:R-:W-:Y:S01]  /*6620*/  IMAD.MOV.U32 R172, RZ, RZ, R171 ;  /* 0x000000ffffac7224 */ /* 0x000fe200078e00ab */
[----:B------:R1:W-:Y:S01]  /*6630*/  MUFU.EX2 R29, R3 ;  /* 0x00000003001d7308 */ /* 0x0003e20000000800 */
[----:B------:R-:W-:Y:S02]  /*6640*/  IMAD.MOV.U32 R171, RZ, RZ, R168 ;  /* 0x000000ffffab7224 */ /* 0x000fe400078e00a8 */
[----:B------:R-:W-:Y:S01]  /*6650*/  IMAD.MOV.U32 R170, RZ, RZ, R164 ;  /* 0x000000ffffaa7224 */ /* 0x000fe200078e00a4 */
[----:B------:R-:W-:Y:S01]  /*6660*/  MOV R167, R162 ;  /* 0x000000a200a77202 */ /* 0x000fe20000000f00 */
[----:B------:R-:W-:Y:S01]  /*6670*/  IMAD.MOV.U32 R169, RZ, RZ, R163 ;  /* 0x000000ffffa97224 */ /* 0x000fe200078e00a3 */
[----:B------:R-:W-:Y:S01]  /*6680*/  HMMA.16816.F32 R120, R8, R24, R120 ;  /* 0x000000180878723c */ /* 0x000fe20000001878 */
[----:B------:R-:W-:-:S02]  /*6690*/  IMAD.MOV.U32 R166, RZ, RZ, R161 ;  /* 0x000000ffffa67224 */ /* 0x000fc400078e00a1 */
[----:B------:R-:W-:Y:S01]  /*66a0*/  IMAD.MOV.U32 R165, RZ, RZ, R160 ;  /* 0x000000ffffa57224 */ /* 0x000fe200078e00a0 */
[----:B------:R-:W-:Y:S01]  /*66b0*/  MOV R168, R170 ;  /* 0x000000aa00a87202 */ /* 0x000fe20000000f00 */
[----:B-1----:R-:W-:Y:S02]  /*66c0*/  FFMA.FTZ R3, R173, c[0x0][0x2d0], -R6 ;  /* 0x0000b400ad037a23 */ /* 0x002fe40000010806 */
[----:B------:R-:W-:Y:S01]  /*66d0*/  IMAD.MOV.U32 R173, RZ, RZ, R172 ;  /* 0x000000ffffad7224 */ /* 0x000fe200078e00ac */
[----:B------:R-:W-:Y:S01]  /*66e0*/  HMMA.16816.F32 R128, R8, R26, R128 ;  /* 0x0000001a0880723c */ /* 0x000fe20000001880 */
[----:B------:R1:W-:Y:S01]  /*66f0*/  MUFU.EX2 R30, R3 ;  /* 0x00000003001e7308 */ /* 0x0003e20000000800 */
[----:B------:R-:W-:-:S06]  /*6700*/  MOV R172, R171 ;  /* 0x000000ab00ac7202 */ /* 0x000fcc0000000f00 */
[----:B----4-:R-:W-:Y:S01]  /*6710*/  HMMA.16816.F32 R140, R8, R20, R140 ;  /* 0x00000014088c723c */ /* 0x010fe2000000188c */
[----:B------:R-:W-:-:S07]  /*6720*/  IMAD.MOV.U32 R171, RZ, RZ, R168 ;  /* 0x000000ffffab7224 */ /* 0x000fce00078e00a8 */
[----:B------:R-:W-:Y:S01]  /*6730*/  HMMA.16816.F32 R144, R8, R22, R144 ;  /* 0x000000160890723c */ /* 0x000fe20000001890 */
[----:B-1----:R-:W-:-:S07]  /*6740*/  FFMA.FTZ R3, R173, c[0x0][0x2d0], -R6 ;  /* 0x0000b400ad037a23 */ /* 0x002fce0000010806 */
[C---:B------:R-:W-:Y:S01]  /*6750*/  HMMA.16816.F32 R156, R8.reuse, R16, R156 ;  /* 0x00000010089c723c */ /* 0x040fe2000000189c */
[----:B------:R1:W-:Y:S07]  /*6760*/  MUFU.EX2 R28, R3 ;  /* 0x00000003001c7308 */ /* 0x0003ee0000000800 */
[C---:B------:R-:W-:Y:S08]  /*6770*/  HMMA.16816.F32 R160, R8.reuse, R18, R88 ;  /* 0x0000001208a0723c */ /* 0x040ff00000001858 */
[----:B------:R-:W-:Y:S01]  /*6780*/  HMMA.16816.F32 R84, R8, R12, R84 ;  /* 0x0000000c0854723c */ /* 0x000fe20000001854 */
[----:B-1----:R-:W-:-:S07]  /*6790*/  FFMA.FTZ R3, R172, c[0x0][0x2d0], -R6 ;  /* 0x0000b400ac037a23 */ /* 0x002fce0000010806 */
[----:B------:R-:W-:Y:S07]  /*67a0*/  HMMA.16816.F32 R76, R8, R14, R76 ;  /* 0x0000000e084c723c */ /* 0x000fee000000184c */
[----:B------:R-:W-:Y:S02]  /*67b0*/  F2FP.PACK_AB R8, R69, R70 ;  /* 0x000000464508723e */ /* 0x000fe400000000ff */
[----:B---3--:R-:W-:Y:S02]  /*67c0*/  F2FP.PACK_AB R9, R57, R58 ;  /* 0x0000003a3909723e */ /* 0x008fe400000000ff */
[----:B------:R-:W-:-:S02]  /*67d0*/  F2FP.PACK_AB R10, R59, R68 ;  /* 0x000000443b0a723e */ /* 0x000fc400000000ff */
[----:B------:R-:W-:Y:S01]  /*67e0*/  F2FP.PACK_AB R11, R31, R56 ;  /* 0x000000381f0b723e */ /* 0x000fe200000000ff */
[----:B------:R-:W-:Y:S01]  /*67f0*/  IMAD.MOV.U32 R164, RZ, RZ, R155 ;  /* 0x000000ffffa47224 */ /* 0x000fe200078e009b */
[----:B------:R-:W-:Y:S01]  /*6800*/  MOV R155, R228 ;  /* 0x000000e4009b7202 */ /* 0x000fe20000000f00 */
[----:B------:R-:W-:-:S04]  /*6810*/  IMAD.MOV.U32 R170, RZ, RZ, R169 ;  /* 0x000000ffffaa7224 */ /* 0x000fc800078e00a9 */
[C---:B------:R-:W-:Y:S01]  /*6820*/  HMMA.16816.F32 R60, R8.reuse, R26, R60 ;  /* 0x0000001a083c723c */ /* 0x040fe2000000183c */
[----:B------:R1:W-:Y:S01]  /*6830*/  MUFU.EX2 R26, R3 ;  /* 0x00000003001a7308 */ /* 0x0003e20000000800 */
[----:B------:R-:W-:Y:S01]  /*6840*/  IMAD.MOV.U32 R169, RZ, RZ, R167 ;  /* 0x000000ffffa97224 */ /* 0x000fe200078e00a7 */
[----:B------:R-:W-:Y:S01]  /*6850*/  MOV R167, R166 ;  /* 0x000000a600a77202 */ /* 0x000fe20000000f00 */
[----:B------:R-:W-:Y:S02]  /*6860*/  IMAD.MOV.U32 R166, RZ, RZ, R165 ;  /* 0x000000ffffa67224 */ /* 0x000fe400078e00a5 */
[----:B------:R-:W-:Y:S02]  /*6870*/  IMAD.MOV.U32 R165, RZ, RZ, R164 ;  /* 0x000000ffffa57224 */ /* 0x000fe400078e00a4 */
[----:B------:R-:W-:Y:S01]  /*6880*/  HMMA.16816.F32 R64, R8, R24, R64 ;  /* 0x000000180840723c */ /* 0x000fe20000001840 */
[----:B------:R-:W-:Y:S01]  /*6890*/  MOV R164, R155 ;  /* 0x0000009b00a47202 */ /* 0x000fe20000000f00 */
[----:B------:R-:W-:Y:S01]  /*68a0*/  IMAD.MOV.U32 R168, RZ, RZ, R170 ;  /* 0x000000ffffa87224 */ /* 0x000fe200078e00aa */
[----:B------:R-:W-:Y:S01]  /*68b0*/  MOV R170, R169 ;  /* 0x000000a900aa7202 */ /* 0x000fe20000000f00 */
[----:B-1----:R-:W-:-:S02]  /*68c0*/  FFMA.FTZ R3, R171, c[0x0][0x2d0], -R5 ;  /* 0x0000b400ab037a23 */ /* 0x002fc40000010805 */
[----:B------:R-:W-:Y:S02]  /*68d0*/  IMAD.MOV.U32 R155, RZ, RZ, R151 ;  /* 0x000000ffff9b7224 */ /* 0x000fe400078e0097 */
[----:B------:R1:W-:Y:S01]  /*68e0*/  MUFU.EX2 R25, R3 ;  /* 0x0000000300197308 */ /* 0x0003e20000000800 */
[----:B------:R-:W-:Y:S01]  /*68f0*/  IMAD.MOV.U32 R151, RZ, RZ, R150 ;  /* 0x000000ffff977224 */ /* 0x000fe200078e0096 */
[----:B------:R-:W-:Y:S01]  /*6900*/  MOV R150, R149 ;  /* 0x0000009500967202 */ /* 0x000fe20000000f00 */
[----:B------:R-:W-:Y:S02]  /*6910*/  IMAD.MOV.U32 R169, RZ, RZ, R167 ;  /* 0x000000ffffa97224 */ /* 0x000fe400078e00a7 */
[----:B------:R-:W-:Y:S01]  /*6920*/  IMAD.MOV.U32 R167, RZ, RZ, R166 ;  /* 0x000000ffffa77224 */ /* 0x000fe200078e00a6 */
[----:B------:R-:W-:Y:S01]  /*6930*/  MOV R166, R165 ;  /* 0x000000a500a67202 */ /* 0x000fe20000000f00 */
[----:B------:R-:W-:Y:S01]  /*6940*/  IMAD.MOV.U32 R149, RZ, RZ, R119 ;  /* 0x000000ffff957224 */ /* 0x000fe200078e0077 */
[----:B------:R-:W-:Y:S01]  /*6950*/  MOV R181, R168 ;  /* 0x000000a800b57202 */ /* 0x000fe20000000f00 */
[----:B------:R-:W-:-:S02]  /*6960*/  IMAD.MOV.U32 R165, RZ, RZ, R164 ;  /* 0x000000ffffa57224 */ /* 0x000fc400078e00a4 */
[----:B-1----:R-:W-:Y:S02]  /*6970*/  FFMA.FTZ R3, R242, c[0x0][0x2d0], -R5 ;  /* 0x0000b400f2037a23 */ /* 0x002fe40000010805 */
[----:B------:R-:W-:Y:S02]  /*6980*/  IMAD.MOV.U32 R164, RZ, RZ, R155 ;  /* 0x000000ffffa47224 */ /* 0x000fe400078e009b */
[----:B------:R1:W-:Y:S01]  /*6990*/  MUFU.EX2 R24, R3 ;  /* 0x0000000300187308 */ /* 0x0003e20000000800 */
[----:B------:R-:W-:Y:S01]  /*69a0*/  MOV R155, R151 ;  /* 0x00000097009b7202 */ /* 0x000fe20000000f00 */
[----:B------:R-:W-:Y:S01]  /*69b0*/  IMAD.MOV.U32 R151, RZ, RZ, R150 ;  /* 0x000000ffff977224 */ /* 0x000fe200078e0096 */
[----:B------:R-:W-:Y:S01]  /*69c0*/  HMMA.16816.F32 R48, R8, R22, R48 ;  /* 0x000000160830723c */ /* 0x000fe20000001830 */
[----:B------:R-:W-:Y:S01]  /*69d0*/  IMAD.MOV.U32 R150, RZ, RZ, R149 ;  /* 0x000000ffff967224 */ /* 0x000fe200078e0095 */
[----:B------:R-:W-:Y:S01]  /*69e0*/  MOV R149, R148 ;  /* 0x0000009400957202 */ /* 0x000fe20000000f00 */
[----:B------:R-:W-:Y:S01]  /*69f0*/  IMAD.MOV.U32 R148, RZ, RZ, R132 ;  /* 0x000000ffff947224 */ /* 0x000fe200078e0084 */
[----:B------:R-:W-:Y:S01]  /*6a00*/  MOV R103, R167 ;  /* 0x000000a700677202 */ /* 0x000fe20000000f00 */
[----:B------:R-:W-:Y:S01]  /*6a10*/  IMAD.MOV.U32 R179, RZ, RZ, R170 ;  /* 0x000000ffffb37224 */ /* 0x000fe200078e00aa */
[----:B------:R-:W-:Y:S01]  /*6a20*/  MOV R176, R164 ;  /* 0x000000a400b07202 */ /* 0x000fe20000000f00 */
[----:B------:R-:W-:-:S02]  /*6a30*/  IMAD.MOV.U32 R180, RZ, RZ, R169 ;  /* 0x000000ffffb47224 */ /* 0x000fc400078e00a9 */
[----:B-1----:R-:W-:-:S04]  /*6a40*/  FFMA.FTZ R3, R243, c[0x0][0x2d0], -R5 ;  /* 0x0000b400f3037a23 */ /* 0x002fc80000010805 */
[----:B------:R1:W-:Y:S01]  /*6a50*/  MUFU.EX2 R23, R3 ;  /* 0x0000000300177308 */ /* 0x0003e20000000800 */
[----:B------:R-:W-:Y:S02]  /*6a60*/  IMAD.MOV.U32 R132, RZ, RZ, R92 ;  /* 0x000000ffff847224 */ /* 0x000fe400078e005c */
[----:B------:R-:W-:Y:S01]  /*6a70*/  IMAD.MOV.U32 R178, RZ, RZ, R166 ;  /* 0x000000ffffb27224 */ /* 0x000fe200078e00a6 */
[C---:B------:R-:W-:Y:S01]  /*6a80*/  HMMA.16816.F32 R52, R8.reuse, R20, R52 ;  /* 0x000000140834723c */ /* 0x040fe20000001834 */
[----:B------:R-:W-:Y:S02]  /*6a90*/  IMAD.MOV.U32 R177, RZ, RZ, R165 ;  /* 0x000000ffffb17224 */ /* 0x000fe400078e00a5 */
[----:B------:R-:W-:Y:S01]  /*6aa0*/  IMAD.MOV.U32 R172, RZ, RZ, R134 ;  /* 0x000000ffffac7224 */ /* 0x000fe200078e0086 */
[----:B------:R3:W4:Y:S01]  /*6ab0*/  MUFU.EX2 R21, R4 ;  /* 0x0000000400157308 */ /* 0x0007220000000800 */
[----:B------:R-:W-:Y:S02]  /*6ac0*/  IMAD.MOV.U32 R168, RZ, RZ, R155 ;  /* 0x000000ffffa87224 */ /* 0x000fe400078e009b */
[----:B-1----:R-:W-:Y:S01]  /*6ad0*/  FFMA.FTZ R3, R181, c[0x0][0x2d0], -R5 ;  /* 0x0000b400b5037a23 */ /* 0x002fe20000010805 */
[----:B------:R-:W-:Y:S01]  /*6ae0*/  HMMA.16816.F32 R44, R8, R12, R44 ;  /* 0x0000000c082c723c */ /* 0x000fe2000000182c */
[----:B------:R-:W-:Y:S01]  /*6af0*/  FFMA.FTZ R5, R180, c[0x0][0x2d0], -R7 ;  /* 0x0000b400b4057a23 */ /* 0x000fe20000010807 */
[----:B------:R-:W-:-:S02]  /*6b00*/  MOV R169, R135 ;  /* 0x0000008700a97202 */ /* 0x000fc40000000f00 */
[----:B------:R1:W-:Y:S01]  /*6b10*/  MUFU.EX2 R22, R3 ;  /* 0x0000000300167308 */ /* 0x0003e20000000800 */
[----:B------:R-:W-:Y:S01]  /*6b20*/  MOV R155, R132 ;  /* 0x00000084009b7202 */ /* 0x000fe20000000f00 */
[----:B------:R-:W-:Y:S02]  /*6b30*/  IMAD.MOV.U32 R170, RZ, RZ, R133 ;  /* 0x000000ffffaa7224 */ /* 0x000fe400078e0085 */
[----:B------:R-:W-:Y:S01]  /*6b40*/  IMAD.MOV.U32 R152, RZ, RZ, R231 ;  /* 0x000000ffff987224 */ /* 0x000fe200078e00e7 */
[C---:B------:R-:W-:Y:S01]  /*6b50*/  HMMA.16816.F32 R40, R8.reuse, R14, R40 ;  /* 0x0000000e0828723c */ /* 0x040fe20000001828 */
[--C-:B---3--:R-:W-:Y:S01]  /*6b60*/  FFMA.FTZ R4, R178, c[0x0][0x2d0], -R0.reuse ;  /* 0x0000b400b2047a23 */ /* 0x108fe20000010800 */
[----:B------:R-:W-:Y:S01]  /*6b70*/  MOV R175, R150 ;  /* 0x0000009600af7202 */ /* 0x000fe20000000f00 */
[--C-:B------:R-:W-:Y:S01]  /*6b80*/  FFMA.FTZ R12, R176, c[0x0][0x2d0], -R0.reuse ;  /* 0x0000b400b00c7a23 */ /* 0x100fe20000010800 */
[----:B------:R-:W-:Y:S01]  /*6b90*/  MOV R99, R137 ;  /* 0x0000008900637202 */ /* 0x000fe20000000f00 */
[----:B------:R-:W-:Y:S01]  /*6ba0*/  FFMA.FTZ R6, R177, c[0x0][0x2d0], -R0 ;  /* 0x0000b400b1067a23 */ /* 0x000fe20000010800 */
[----:B------:R3:W-:Y:S01]  /*6bb0*/  MUFU.EX2 R15, R5 ;  /* 0x00000005000f7308 */ /* 0x0007e20000000800 */
[----:B------:R-:W-:Y:S01]  /*6bc0*/  IMAD.MOV.U32 R173, RZ, RZ, R148 ;  /* 0x000000ffffad7224 */ /* 0x000fe200078e0094 */
[----:B------:R-:W-:Y:S01]  /*6bd0*/  HMMA.16816.F32 R32, R8, R16, R32 ;  /* 0x000000100820723c */ /* 0x000fe20000001820 */
[----:B------:R-:W-:Y:S01]  /*6be0*/  IMAD.MOV.U32 R174, RZ, RZ, R149 ;  /* 0x000000ffffae7224 */ /* 0x000fe200078e0095 */
[----:B------:R-:W2:Y:S01]  /*6bf0*/  LDSM.16.MT88.4 R132, [R224+0x3100] ;  /* 0x00310000e084783b */ /* 0x000ea20000004200 */
[----:B-1----:R-:W-:-:S02]  /*6c00*/  FFMA.FTZ R3, R179, c[0x0][0x2d0], -R7 ;  /* 0x0000b400b3037a23 */ /* 0x002fc40000010807 */
[----:B------:R-:W-:Y:S01]  /*6c10*/  FFMA.FTZ R7, R103, c[0x0][0x2d0], -R7 ;  /* 0x0000b40067077a23 */ /* 0x000fe20000010807 */
[----:B------:R-:W-:Y:S01]  /*6c20*/  LDSM.16.MT88.4 R164, [R225+0x3100] ;  /* 0x00310000e1a4783b */ /* 0x000fe20000004200 */
[----:B------:R-:W-:Y:S01]  /*6c30*/  IMAD.MOV.U32 R103, RZ, RZ, R172 ;  /* 0x000000ffff677224 */ /* 0x000fe200078e00ac */
[----:B------:R-:W-:Y:S01]  /*6c40*/  HMMA.16816.F32 R36, R8, R18, R36 ;  /* 0x000000120824723c */ /* 0x000fe20000001824 */
[----:B------:R-:W-:Y:S01]  /*6c50*/  FFMA.FTZ R0, R247, c[0x0][0x2d0], -R0 ;  /* 0x0000b400f7007a23 */ /* 0x000fe20000010800 */
[----:B------:R1:W1:Y:S01]  /*6c60*/  MUFU.EX2 R9, R4 ;  /* 0x0000000400097308 */ /* 0x0002620000000800 */
[----:B------:R-:W-:Y:S02]  /*6c70*/  FADD.FTZ R13, R244, R213 ;  /* 0x000000d5f40d7221 */ /* 0x000fe40000010000 */
[----:B---3--:R-:W-:Y:S01]  /*6c80*/  FADD.FTZ R5, R249, R245 ;  /* 0x000000f5f9057221 */ /* 0x008fe20000010000 */
[----:B------:R-:W-:Y:S01]  /*6c90*/  MOV R210, R173 ;  /* 0x000000ad00d27202 */ /* 0x000fe20000000f00 */
[----:B------:R-:W-:Y:S01]  /*6ca0*/  IMAD.MOV.U32 R209, RZ, RZ, R174 ;  /* 0x000000ffffd17224 */ /* 0x000fe200078e00ae */
[----:B------:R-:W-:Y:S02]  /*6cb0*/  LDSM.16.MT88.4 R16, [R226+0x3100] ;  /* 0x00310000e210783b */ /* 0x000fe40000004200 */
[----:B------:R3:W2:Y:S01]  /*6cc0*/  MUFU.EX2 R20, R3 ;  /* 0x0000000300147308 */ /* 0x0006a20000000800 */
[----:B------:R-:W-:-:S07]  /*6cd0*/  IMAD.MOV.U32 R96, RZ, RZ, R175 ;  /* 0x000000ffff607224 */ /* 0x000fce00078e00af */
[----:B------:R-:W-:Y:S01]  /*6ce0*/  MUFU.EX2 R11, R12 ;  /* 0x0000000c000b7308 */ /* 0x000fe20000000800 */
[----:B-1----:R-:W-:-:S04]  /*6cf0*/  FADD.FTZ R4, R170, R103 ;  /* 0x00000067aa047221 */ /* 0x002fc80000010000 */
[----:B------:R-:W-:-:S03]  /*6d00*/  FADD.FTZ R4, R125, R4 ;  /* 0x000000047d047221 */ /* 0x000fc60000010000 */
[----:B------:R1:W-:Y:S01]  /*6d10*/  MUFU.EX2 R12, R0 ;  /* 0x00000000000c7308 */ /* 0x0003e20000000800 */
[----:B---3--:R-:W-:-:S07]  /*6d20*/  FADD.FTZ R3, R155, R169 ;  /* 0x000000a99b037221 */ /* 0x008fce0000010000 */
[----:B------:R3:W2:Y:S01]  /*6d30*/  MUFU.EX2 R10, R6 ;  /* 0x00000006000a7308 */ /* 0x0006a20000000800 */
[----:B------:R-:W-:Y:S02]  /*6d40*/  IMAD.MOV.U32 R171, RZ, RZ, R151 ;  /* 0x000000ffffab7224 */ /* 0x000fe400078e0097 */
[----:B-1----:R-:W-:-:S05]  /*6d50*/  FADD.FTZ R0, R152, R13 ;  /* 0x0000000d98007221 */ /* 0x002fca0000010000 */
[----:B------:R1:W1:Y:S01]  /*6d60*/  MUFU.EX2 R14, R7 ;  /* 0x00000007000e7308 */ /* 0x0002620000000800 */
[----:B------:R-:W-:Y:S01]  /*6d70*/  IMAD.MOV.U32 R126, RZ, RZ, R232 ;  /* 0x000000ffff7e7224 */ /* 0x000fe200078e00e8 */
[----:B------:R-:W-:Y:S01]  /*6d80*/  MOV R169, R153 ;  /* 0x0000009900a97202 */ /* 0x000fe20000000f00 */
[----:B------:R-:W-:Y:S01]  /*6d90*/  IMAD.MOV.U32 R170, RZ, RZ, R154 ;  /* 0x000000ffffaa7224 */ /* 0x000fe200078e009a */
[----:B------:R-:W2:Y:S01]  /*6da0*/  LDSM.16.MT88.4 R148, [R227+0x3100] ;  /* 0x00310000e394783b */ /* 0x000ea20000004200 */
[----:B---3--:R-:W-:-:S03]  /*6db0*/  FADD.FTZ R6, R124, R5 ;  /* 0x000000057c067221 */ /* 0x008fc60000010000 */
[----:B------:R3:W5:Y:S01]  /*6dc0*/  LDL.LU R232, [R1+0x50] ;  /* 0x0000500001e87983 */ /* 0x0007620000300800 */
[----:B------:R-:W-:Y:S02]  /*6dd0*/  FADD.FTZ R5, R139, R3 ;  /* 0x000000038b057221 */ /* 0x000fe40000010000 */
[----:B------:R-:W-:Y:S01]  /*6de0*/  FADD.FTZ R3, R209, R4 ;  /* 0x00000004d1037221 */ /* 0x000fe20000010000 */
[----:B------:R3:W5:Y:S01]  /*6df0*/  LDL.LU R231, [R1+0x4c] ;  /* 0x00004c0001e77983 */ /* 0x0007620000300800 */
[----:B------:R-:W-:Y:S02]  /*6e00*/  FADD.FTZ R5, R96, R5 ;  /* 0x0000000560057221 */ /* 0x000fe40000010000 */
[----:B-1----:R-:W-:Y:S01]  /*6e10*/  FADD.FTZ R7, R138, R0 ;  /* 0x000000008a077221 */ /* 0x002fe20000010000 */
[----:B------:R3:W5:Y:S01]  /*6e20*/  LDL.LU R230, [R1+0x48] ;  /* 0x0000480001e67983 */ /* 0x0007620000300800 */
[----:B------:R-:W-:Y:S02]  /*6e30*/  FADD.FTZ R0, R210, R6 ;  /* 0x00000006d2007221 */ /* 0x000fe40000010000 */
[----:B------:R-:W-:-:S02]  /*6e40*/  FADD.FTZ R7, R252, R7 ;  /* 0x00000007fc077221 */ /* 0x000fc40000010000 */
[----:B------:R-:W-:Y:S02]  /*6e50*/  FADD.FTZ R6, R216, R0 ;  /* 0x00000000d8067221 */ /* 0x000fe40000010000 */
[----:B------:R-:W-:Y:S02]  /*6e60*/  FADD.FTZ R4, R171, R3 ;  /* 0x00000003ab047221 */ /* 0x000fe40000010000 */
[----:B------:R-:W-:Y:S02]  /*6e70*/  IMAD.MOV.U32 R127, RZ, RZ, R229 ;  /* 0x000000ffff7f7224 */ /* 0x000fe400078e00e5 */
[----:B------:R-:W-:Y:S01]  /*6e80*/  FADD.FTZ R3, R168, R5 ;  /* 0x00000005a8037221 */ /* 0x000fe20000010000 */
[----:B------:R3:W5:Y:S01]  /*6e90*/  LDL.LU R229, [R1+0x44] ;  /* 0x0000440001e57983 */ /* 0x0007620000300800 */
[----:B------:R-:W-:Y:S02]  /*6ea0*/  FADD.FTZ R0, R251, R7 ;  /* 0x00000007fb007221 */ /* 0x000fe40000010000 */
[----:B------:R-:W-:Y:S01]  /*6eb0*/  FADD.FTZ R8, R218, R6 ;  /* 0x00000006da087221 */ /* 0x000fe20000010000 */
[----:B------:R3:W5:Y:S01]  /*6ec0*/  LDL.LU R228, [R1+0x40] ;  /* 0x0000400001e47983 */ /* 0x0007620000300800 */
[----:B------:R-:W-:-:S02]  /*6ed0*/  IMAD.MOV.U32 R97, RZ, RZ, R126 ;  /* 0x000000ffff617224 */ /* 0x000fc400078e007e */
[----:B------:R-:W-:Y:S01]  /*6ee0*/  FADD.FTZ R7, R170, R4 ;  /* 0x00000004aa077221 */ /* 0x000fe20000010000 */
[----:B------:R3:W5:Y:S01]  /*6ef0*/  LDL.LU R119, [R1+0x3c] ;  /* 0x00003c0001777983 */ /* 0x0007620000300800 */
[----:B------:R-:W-:Y:S02]  /*6f00*/  IMAD.MOV.U32 R98, RZ, RZ, R127 ;  /* 0x000000ffff627224 */ /* 0x000fe400078e007f */
[----:B------:R-:W-:Y:S01]  /*6f10*/  FADD.FTZ R6, R169, R3 ;  /* 0x00000003a9067221 */ /* 0x000fe20000010000 */
[----:B------:R3:W5:Y:S01]  /*6f20*/  LDL.LU R92, [R1+0x38] ;  /* 0x00003800015c7983 */ /* 0x0007620000300800 */
[----:B------:R-:W-:Y:S02]  /*6f30*/  FADD.FTZ R5, R246, R0 ;  /* 0x00000000f6057221 */ /* 0x000fe40000010000 */
[----:B------:R-:W-:Y:S02]  /*6f40*/  FADD.FTZ R4, R220, R8 ;  /* 0x00000008dc047221 */ /* 0x000fe40000010000 */
[----:B------:R-:W-:-:S02]  /*6f50*/  FADD.FTZ R3, R97, R7 ;  /* 0x0000000761037221 */ /* 0x000fc40000010000 */
[----:B------:R-:W-:Y:S02]  /*6f60*/  IMAD.MOV.U32 R103, RZ, RZ, R136 ;  /* 0x000000ffff677224 */ /* 0x000fe400078e0088 */
[----:B------:R-:W-:Y:S02]  /*6f70*/  FADD.FTZ R0, R98, R6 ;  /* 0x0000000662007221 */ /* 0x000fe40000010000 */
[----:B------:R-:W-:Y:S02]  /*6f80*/  FADD.FTZ R6, R250, R5 ;  /* 0x00000005fa067221 */ /* 0x000fe40000010000 */
[----:B------:R-:W-:Y:S02]  /*6f90*/  FADD.FTZ R4, R217, R4 ;  /* 0x00000004d9047221 */ /* 0x000fe40000010000 */
[----:B------:R-:W-:Y:S02]  /*6fa0*/  FADD.FTZ R5, R99, R3 ;  /* 0x0000000363057221 */ /* 0x000fe40000010000 */
[----:B------:R-:W-:-:S02]  /*6fb0*/  FADD.FTZ R3, R103, R0 ;  /* 0x0000000067037221 */ /* 0x000fc40000010000 */
[----:B------:R-:W-:Y:S02]  /*6fc0*/  FADD.FTZ R0, R219, R6 ;  /* 0x00000006db007221 */ /* 0x000fe40000010000 */
        /* <DEDUP_REMOVED lines=63> */
[----:B----4-:R-:W-:Y:S02]  /*73c0*/  FADD.FTZ R3, R21, R0 ;  /* 0x0000000015037221 */ /* 0x010fe40000010000 */
[----:B------:R-:W-:-:S02]  /*73d0*/  FADD.FTZ R0, R9, R4 ;  /* 0x0000000409007221 */ /* 0x000fc40000010000 */
[----:B------:R-:W-:Y:S02]  /*73e0*/  FADD.FTZ R5, R29, R5 ;  /* 0x000000051d057221 */ /* 0x000fe40000010000 */
[----:B------:R-:W-:Y:S02]  /*73f0*/  FADD.FTZ R6, R25, R6 ;  /* 0x0000000619067221 */ /* 0x000fe40000010000 */
[----:B--2---:R-:W-:Y:S02]  /*7400*/  FADD.FTZ R4, R20, R3 ;  /* 0x0000000314047221 */ /* 0x004fe40000010000 */
        /* <DEDUP_REMOVED lines=10> */
[----:B------:R-:W-:Y:S01]  /*74b0*/  FADD.FTZ R3, R26, R3 ;  /* 0x000000031a037221 */ /* 0x000fe20000010000 */
[----:B------:R3:W-:Y:S04]  /*74c0*/  STL [R1+0x20], R5 ;  /* 0x0000200501007387 */ /* 0x0007e80000100800 */
[----:B------:R3:W-:Y:S04]  /*74d0*/  STL [R1+0x1c], R4 ;  /* 0x00001c0401007387 */ /* 0x0007e80000100800 */
[----:B------:R3:W-:Y:S04]  /*74e0*/  STL [R1+0x14], R0 ;  /* 0x0000140001007387 */ /* 0x0007e80000100800 */
[----:B------:R3:W-:Y:S01]  /*74f0*/  STL [R1+0x18], R3 ;  /* 0x0000180301007387 */ /* 0x0007e20000100800 */
[----:B------:R-:W-:-:S02]  /*7500*/  F2FP.PACK_AB R176, R30, R29 ;  /* 0x0000001d1eb0723e */ /* 0x000fc400000000ff */
[----:B------:R-:W-:Y:S02]  /*7510*/  F2FP.PACK_AB R177, R24, R25 ;  /* 0x0000001918b1723e */ /* 0x000fe400000000ff */
[----:B------:R-:W-:Y:S02]  /*7520*/  F2FP.PACK_AB R178, R26, R28 ;  /* 0x0000001c1ab2723e */ /* 0x000fe400000000ff */
[----:B------:R-:W-:Y:S02]  /*7530*/  F2FP.PACK_AB R179, R22, R23 ;  /* 0x0000001716b3723e */ /* 0x000fe400000000ff */
[----:B------:R-:W-:Y:S02]  /*7540*/  F2FP.PACK_AB R180, R20, R21 ;  /* 0x0000001514b4723e */ /* 0x000fe400000000ff */
[----:B------:R-:W-:Y:S02]  /*7550*/  F2FP.PACK_AB R181, R10, R9 ;  /* 0x000000090ab5723e */ /* 0x000fe400000000ff */
[----:B------:R-:W-:-:S02]  /*7560*/  F2FP.PACK_AB R182, R14, R15 ;  /* 0x0000000f0eb6723e */ /* 0x000fc400000000ff */
[----:B------:R-:W-:Y:S01]  /*7570*/  F2FP.PACK_AB R183, R12, R11 ;  /* 0x0000000b0cb7723e */ /* 0x000fe200000000ff */
[C---:B------:R-:W-:Y:S08]  /*7580*/  HMMA.16816.F32 R120, R176.reuse, R132, R120 ;  /* 0x00000084b078723c */ /* 0x040ff00000001878 */
[C---:B------:R-:W-:Y:S08]  /*7590*/  HMMA.16816.F32 R128, R176.reuse, R134, R128 ;  /* 0x00000086b080723c */ /* 0x040ff00000001880 */
[C---:B------:R-:W-:Y:S08]  /*75a0*/  HMMA.16816.F32 R140, R176.reuse, R148, R140 ;  /* 0x00000094b08c723c */ /* 0x040ff0000000188c */
[C---:B------:R-:W-:Y:S08]  /*75b0*/  HMMA.16816.F32 R144, R176.reuse, R150, R144 ;  /* 0x00000096b090723c */ /* 0x040ff00000001890 */
[C---:B------:R-:W-:Y:S08]  /*75c0*/  HMMA.16816.F32 R156, R176.reuse, R164, R156 ;  /* 0x000000a4b09c723c */ /* 0x040ff0000000189c */
[----:B------:R-:W-:Y:S08]  /*75d0*/  HMMA.16816.F32 R160, R176, R166, R160 ;  /* 0x000000a6b0a0723c */ /* 0x000ff000000018a0 */
[C---:B------:R-:W-:Y:S08]  /*75e0*/  HMMA.16816.F32 R124, R180.reuse, R132, R64 ;  /* 0x00000084b47c723c */ /* 0x040ff00000001840 */
[C---:B------:R-:W-:Y:S08]  /*75f0*/  HMMA.16816.F32 R136, R180.reuse, R148, R52 ;  /* 0x00000094b488723c */ /* 0x040ff00000001834 */
[----:B------:R-:W-:Y:S08]  /*7600*/  HMMA.16816.F32 R152, R180, R164, R32 ;  /* 0x000000a4b498723c */ /* 0x000ff00000001820 */
[----:B------:R-:W-:Y:S08]  /*7610*/  HMMA.16816.F32 R172, R176, R16, R84 ;  /* 0x00000010b0ac723c */ /* 0x000ff00000001854 */
[C---:B------:R-:W-:Y:S08]  /*7620*/  HMMA.16816.F32 R132, R180.reuse, R134, R60 ;  /* 0x00000086b484723c */ /* 0x040ff0000000183c */
[C---:B------:R-:W-:Y:S08]  /*7630*/  HMMA.16816.F32 R148, R180.reuse, R150, R48 ;  /* 0x00000096b494723c */ /* 0x040ff00000001830 */
[C---:B------:R-:W-:Y:S08]  /*7640*/  HMMA.16816.F32 R164, R180.reuse, R166, R36 ;  /* 0x000000a6b4a4723c */ /* 0x040ff00000001824 */
[----:B------:R-:W-:Y:S08]  /*7650*/  HMMA.16816.F32 R168, R180, R16, R44 ;  /* 0x00000010b4a8723c */ /* 0x000ff0000000182c */
[-C--:B------:R-:W-:Y:S08]  /*7660*/  HMMA.16816.F32 R176, R176, R18.reuse, R76 ;  /* 0x00000012b0b0723c */ /* 0x080ff0000000184c */
[----:B------:R-:W-:Y:S01]  /*7670*/  HMMA.16816.F32 R180, R180, R18, R40 ;  /* 0x00000012b4b4723c */ /* 0x000fe20000001828 */
[----:B------:R-:W-:Y:S07]  /*7680*/  @!P2 BRA `(.L_x_2) ;  /* 0x000057700000a947 */ /* 0x000fee0003800000 */
[----:B---3-5:R-:W-:Y:S01]  /*7690*/  SHF.R.S32.HI R103, RZ, 0x1f, R92 ;  /* 0x0000001fff677819 */ /* 0x028fe2000001145c */
[----:B------:R-:W-:Y:S01]  /*76a0*/  IMAD.MOV.U32 R116, RZ, RZ, R72 ;  /* 0x000000ffff747224 */ /* 0x000fe200078e0048 */
[----:B------:R-:W-:Y:S01]  /*76b0*/  MOV R3, R73 ;  /* 0x0000004900037202 */ /* 0x000fe20000000f00 */
[----:B------:R-:W-:Y:S01]  /*76c0*/  IMAD.MOV.U32 R118, RZ, RZ, R2 ;  /* 0x000000ffff767224 */ /* 0x000fe200078e0002 */
[----:B------:R-:W-:Y:S01]  /*76d0*/  MOV R117, R71 ;  /* 0x0000004700757202 */ /* 0x000fe20000000f00 */
[C---:B------:R-:W-:Y:S01]  /*76e0*/  IMAD.SHL.U32 R242, R92.reuse, 0x2, RZ ;  /* 0x000000025cf27824 */ /* 0x040fe200078e00ff */
[----:B------:R-:W-:Y:S01]  /*76f0*/  SHF.L.U64.HI R243, R92, 0x1, R103 ;  /* 0x000000015cf37819 */ /* 0x000fe20000010267 */
[----:B------:R-:W-:-:S09]  /*7700*/  UIADD3 UR9, UR9, -0x2, URZ ;  /* 0xfffffffe09097890 */ /* 0x000fd2000fffe03f */
[----:B------:R-:W2:Y:S02]  /*7710*/  LDL R103, [R1+0x28] ;  /* 0x0000280001677983 */ /* 0x000ea40000100800 */
[----:B--2---:R-:W-:Y:S01]  /*7720*/  SHF.L.U32 R241, R103, 0x1, RZ ;  /* 0x0000000167f17819 */ /* 0x004fe200000006ff */
[----:B------:R-:W-:Y:S05]  /*7730*/  BRA `(.L_x_3) ;  /* 0x0000041000007947 */ /* 0x000fea0003800000 */
.L_x_5:
[----:B------:R-:W2:Y:S01]  /*7740*/  LDL R4, [R1+0x24] ;  /* 0x0000240001047983 */ /* 0x000ea20000100800 */
[----:B------:R-:W-:Y:S01]  /*7750*/  UIMAD UR4, UR9, 0x70, UR11 ;  /* 0x00000070090478a4 */ /* 0x000fe2000f8e020b */
[----:B------:R-:W-:Y:S05]  /*7760*/  IMAD.MOV.U32 R248, RZ, RZ, RZ ;  /* 0x000000fffff87224 */ /* 0x000fea00078e00ff */
[----:B------:R-:W-:Y:S05]  /*7770*/  IMAD.U32 R2, RZ, RZ, UR4 ;  /* 0x00000004ff027e24 */ /* 0x000fea000f8e00ff */
[----:B--2---:R-:W-:Y:S05]  /*7780*/  IADD3 R2, R2, -0x70, R4 ;  /* 0xffffff9002027810 */ /* 0x004fea0007ffe004 */
[----:B------:R-:W-:Y:S04]  /*7790*/  @P0 IMAD.HI.U32 R4, R2, c[0x0][0x2bc], RZ ;  /* 0x0000af0002040a27 */ /* 0x000fe800078e00ff */
[----:B------:R-:W-:Y:S01]  /*77a0*/  IMAD.MOV.U32 R0, RZ, RZ, R2 ;  /* 0x000000ffff007224 */ /* 0x000fe200078e0002 */
[----:B------:R-:W-:Y:S04]  /*77b0*/  @P0 SHF.R.U32.HI R0, RZ, c[0x0][0x2c0], R4 ;  /* 0x0000b000ff000a19 */ /* 0x000fe80000011604 */
[C---:B------:R-:W-:Y:S04]  /*77c0*/  @!P1 IADD3 R5, P2, R0.reuse, UR16, RZ ;  /* 0x0000001000059c10 */ /* 0x040fe8000ff5e0ff */
[----:B------:R-:W-:Y:S01]  /*77d0*/  @!P1 LEA.HI.X.SX32 R6, R0, UR14, 0x1, P2 ;  /* 0x0000000e00069c11 */ /* 0x000fe200090f0eff */
[----:B------:R-:W-:Y:S01]  /*77e0*/  IMAD.MOV R0, RZ, RZ, -R0 ;  /* 0x000000ffff007224 */ /* 0x000fe200078e0a00 */
[C---:B------:R-:W-:Y:S03]  /*77f0*/  @!P1 LEA R4, P2, R5.reuse, c[0x0][0x2a0], 0x2 ;  /* 0x0000a80005049a11 */ /* 0x040fe600078410ff */
[----:B------:R-:W-:Y:S01]  /*7800*/  IMAD R7, R0, c[0x0][0x2b8], R2 ;  /* 0x0000ae0000077a24 */ /* 0x000fe200078e0202 */
[----:B------:R-:W-:Y:S04]  /*7810*/  @!P1 LEA.HI.X R5, R5, c[0x0][0x2a4], R6, 0x2, P2 ;  /* 0x0000a90005059a11 */ /* 0x000fe800010f1406 */
[----:B------:R-:W-:Y:S01]  /*7820*/  STL [R1+0x10], R7 ;  /* 0x0000100701007387 */ /* 0x000fe20000100800 */
[----:B------:R-:W-:Y:S03]  /*7830*/  SHF.R.S32.HI R0, RZ, 0x1f, R7 ;  /* 0x0000001fff007819 */ /* 0x000fe60000011407 */
[----:B------:R1:W2:Y:S02]  /*7840*/  @!P1 LDG.E R248, [R4.64] ;  /* 0x0000000c04f89981 */ /* 0x0002a4000c1e1900 */
[----:B------:R-:W-:Y:S04]  /*7850*/  IMAD R0, R0, c[0x0][0x1e0], RZ ;  /* 0x0000780000007a24 */ /* 0x000fe800078e02ff */
[C---:B------:R-:W-:Y:S02]  /*7860*/  IMAD R0, R7.reuse, c[0x0][0x1e4], R0 ;  /* 0x0000790007007a24 */ /* 0x040fe400078e0200 */
[----:B-1----:R-:W-:Y:S04]  /*7870*/  IMAD.WIDE.U32 R4, R7, c[0x0][0x1e0], RZ ;  /* 0x0000780007047a25 */ /* 0x002fe800078e00ff */
[----:B------:R-:W-:Y:S01]  /*7880*/  IMAD.IADD R5, R5, 0x1, R0 ;  /* 0x0000000105057824 */ /* 0x000fe200078e0200 */
[----:B--2---:R-:W-:Y:S03]  /*7890*/  SHF.R.S32.HI R2, RZ, 0x1f, R248 ;  /* 0x0000001fff027819 */ /* 0x004fe600000114f8 */
[----:B------:R-:W-:Y:S04]  /*78a0*/  IMAD.WIDE.U32 R4, R248, c[0x0][0x1f0], R4 ;  /* 0x00007c00f8047a25 */ /* 0x000fe800078e0004 */
[----:B------:R-:W-:Y:S01]  /*78b0*/  IMAD R2, R2, c[0x0][0x1f0], RZ ;  /* 0x00007c0002027a24 */ /* 0x000fe200078e02ff */
[----:B------:R-:W-:Y:S03]  /*78c0*/  IADD3 R0, P4, R4, UR20, RZ ;  /* 0x0000001404007c10 */ /* 0x000fe6000ff9e0ff */
[----:B------:R-:W-:Y:S01]  /*78d0*/  IMAD R4, R248, c[0x0][0x1f4], R2 ;  /* 0x00007d00f8047a24 */ /* 0x000fe200078e0202 */
[C---:B------:R-:W-:Y:S04]  /*78e0*/  LEA R2, P2, R0.reuse, c[0x0][0x1c8], 0x1 ;  /* 0x0000720000027a11 */ /* 0x040fe800078408ff */
[----:B------:R-:W-:Y:S01]  /*78f0*/  IADD3.X R4, R5, UR15, R4, P4, !PT ;  /* 0x0000000f05047c10 */ /* 0x000fe2000a7fe404 */
[----:B------:R-:W1:Y:S03]  /*7900*/  SHFL.IDX PT, R6, R2, RZ, 0x181f ;  /* 0x00181fff02067589 */ /* 0x000e6600000e0000 */
[----:B------:R-:W-:Y:S01]  /*7910*/  LEA.HI.X R0, R0, c[0x0][0x1cc], R4, 0x1, P2 ;  /* 0x0000730000007a11 */ /* 0x000fe200010f0c04 */
[----:B------:R-:W-:Y:S04]  /*7920*/  SHFL.IDX PT, R12, R2, 0x2, 0x181f ;  /* 0x00581f00020c7f89 */ /* 0x000fe800000e0000 */
[----:B------:R-:W2:Y:S04]  /*7930*/  SHFL.IDX PT, R7, R0, RZ, 0x181f ;  /* 0x00181fff00077589 */ /* 0x000ea800000e0000 */
[----:B------:R-:W3:Y:S04]  /*7940*/  SHFL.IDX PT, R4, R2, 0x1, 0x181f ;  /* 0x00381f0002047f89 */ /* 0x000ee800000e0000 */
[----:B------:R-:W4:Y:S04]  /*7950*/  SHFL.IDX PT, R5, R0, 0x1, 0x181f ;  /* 0x00381f0000057f89 */ /* 0x000f2800000e0000 */
[----:B------:R-:W5:Y:S04]  /*7960*/  SHFL.IDX PT, R10, R2, 0x3, 0x181f ;  /* 0x00781f00020a7f89 */ /* 0x000f6800000e0000 */
[----:B------:R-:W5:Y:S01]  /*7970*/  SHFL.IDX PT, R9, R0, 0x2, 0x181f ;  /* 0x00581f0000097f89 */ /* 0x000f6200000e0000 */
[-C--:B-1----:R-:W-:Y:S03]  /*7980*/  IADD3 R6, P4, R6, R242.reuse, RZ ;  /* 0x000000f206067210 */ /* 0x082fe60007f9e0ff */
[----:B------:R-:W1:Y:S04]  /*7990*/  SHFL.IDX PT, R8, R2, 0x4, 0x181f ;  /* 0x00981f0002087f89 */ /* 0x000e6800000e0000 */
[----:B------:R-:W1:Y:S01]  /*79a0*/  SHFL.IDX PT, R11, R2, 0x5, 0x181f ;  /* 0x00b81f00020b7f89 */ /* 0x000e6200000e0000 */
[--C-:B--2---:R-:W-:Y:S03]  /*79b0*/  IMAD.X R7, R7, 0x1, R243.reuse, P4 ;  /* 0x0000000107077824 */ /* 0x104fe600020e06f3 */
[----:B------:R-:W2:Y:S01]  /*79c0*/  SHFL.IDX PT, R16, R0, 0x3, 0x181f ;  /* 0x00781f0000107f89 */ /* 0x000ea200000e0000 */
[-C--:B---3--:R-:W-:Y:S03]  /*79d0*/  IADD3 R4, P2, R4, R242.reuse, RZ ;  /* 0x000000f204047210 */ /* 0x088fe60007f5e0ff */
[----:B------:R3:W-:Y:S01]  /*79e0*/  LDGSTS.E.BYPASS.LTC128B.128 [R241+0x3900], [R6.64], !P3 ;  /* 0x0390000006f17fae */ /* 0x0007e2000d901d4c */
[-C--:B----4-:R-:W-:Y:S02]  /*79f0*/  IADD3.X R5, R5, R243.reuse, RZ, P2, !PT ;  /* 0x000000f305057210 */ /* 0x090fe400017fe4ff */
[-C--:B------:R-:W-:Y:S01]  /*7a00*/  IADD3 R12, P2, R12, R242.reuse, RZ ;  /* 0x000000f20c0c7210 */ /* 0x080fe20007f5e0ff */
[----:B------:R-:W4:Y:S01]  /*7a10*/  SHFL.IDX PT, R15, R0, 0x4, 0x181f ;  /* 0x00981f00000f7f89 */ /* 0x000f2200000e0000 */
[-C--:B-----5:R-:W-:Y:S03]  /*7a20*/  IADD3 R10, P6, R10, R242.reuse, RZ ;  /* 0x000000f20a0a7210 */ /* 0x0a0fe60007fde0ff */
[----:B------:R5:W-:Y:S01]  /*7a30*/  LDGSTS.E.BYPASS.LTC128B.128 [R241+0x4100], [R4.64], !P3 ;  /* 0x0410000004f17fae */ /* 0x000be2000d901d4c */
[--C-:B------:R-:W-:Y:S03]  /*7a40*/  IMAD.X R13, R9, 0x1, R243.reuse, P2 ;  /* 0x00000001090d7824 */ /* 0x100fe600010e06f3 */
[----:B------:R-:W5:Y:S01]  /*7a50*/  SHFL.IDX PT, R2, R2, 0x6, 0x181f ;  /* 0x00d81f0002027f89 */ /* 0x000f6200000e0000 */
[-C--:B-1----:R-:W-:Y:S03]  /*7a60*/  IADD3 R8, P5, R8, R242.reuse, RZ ;  /* 0x000000f208087210 */ /* 0x082fe60007fbe0ff */
[----:B------:R-:W1:Y:S04]  /*7a70*/  SHFL.IDX PT, R14, R0, 0x5, 0x181f ;  /* 0x00b81f00000e7f89 */ /* 0x000e6800000e0000 */
[----:B------:R-:W1:Y:S04]  /*7a80*/  SHFL.IDX PT, R0, R0, 0x6, 0x181f ;  /* 0x00d81f0000007f89 */ /* 0x000e6800000e0000 */
[----:B------:R1:W-:Y:S01]  /*7a90*/  LDGSTS.E.BYPASS.LTC128B.128 [R241+0x4900], [R12.64], !P3 ;  /* 0x049000000cf17fae */ /* 0x0003e2000d901d4c */
[-C--:B---3--:R-:W-:Y:S01]  /*7aa0*/  IADD3 R6, P4, R11, R242.reuse, RZ ;  /* 0x000000f20b067210 */ /* 0x088fe20007f9e0ff */
[--C-:B--2---:R-:W-:Y:S02]  /*7ab0*/  IMAD.X R11, R16, 0x1, R243.reuse, P6 ;  /* 0x00000001100b7824 */ /* 0x104fe400030e06f3 */
[--C-:B----4-:R-:W-:Y:S03]  /*7ac0*/  IMAD.X R9, R15, 0x1, R243.reuse, P5 ;  /* 0x000000010f097824 */ /* 0x110fe600028e06f3 */
[----:B------:R2:W-:Y:S01]  /*7ad0*/  LDGSTS.E.BYPASS.LTC128B.128 [R241+0x5100], [R10.64], !P3 ;  /* 0x051000000af17fae */ /* 0x0005e2000d901d4c */
[----:B-----5:R-:W-:Y:S03]  /*7ae0*/  IADD3 R4, P2, R2, R242, RZ ;  /* 0x000000f202047210 */ /* 0x020fe60007f5e0ff */
[----:B------:R2:W-:Y:S01]  /*7af0*/  LDGSTS.E.BYPASS.LTC128B.128 [R241+0x5900], [R8.64], !P3 ;  /* 0x0590000008f17fae */ /* 0x0005e2000d901d4c */
[----:B-1----:R-:W-:Y:S01]  /*7b00*/  IADD3.X R7, R14, R243, RZ, P4, !PT ;  /* 0x000000f30e077210 */ /* 0x002fe200027fe4ff */
[----:B------:R-:W-:Y:S04]  /*7b10*/  IMAD.X R5, R0, 0x1, R243, P2 ;  /* 0x0000000100057824 */ /* 0x000fe800010e06f3 */
[----:B------:R2:W-:Y:S04]  /*7b20*/  LDGSTS.E.BYPASS.LTC128B.128 [R241+0x6100], [R6.64], !P3 ;  /* 0x0610000006f17fae */ /* 0x0005e8000d901d4c */
[----:B------:R2:W-:Y:S01]  /*7b30*/  LDGSTS.E.BYPASS.LTC128B.128 [R241+0x6900], [R4.64], !P3 ;  /* 0x0690000004f17fae */ /* 0x0005e2000d901d4c */
[----:B------:R-:W-:-:S05]  /*7b40*/  BRA `(.L_x_4) ;  /* 0x00001b1000007947 */ /* 0x000fca0003800000 */
.L_x_3:
[----:B------:R-:W2:Y:S01]  /*7b50*/  LDL R2, [R1+0x10] ;  /* 0x0000100001027983 */ /* 0x000ea20000100800 */
[----:B------:R-:W-:Y:S04]  /*7b60*/  DEPBAR.LE SB0, 0x0 ;  /* 0x000080000000791a */ /* 0x000fe80000000000 */
[----:B------:R-:W-:Y:S01]  /*7b70*/  BAR.SYNC.DEFER_BLOCKING 0x0 ;  /* 0x0000000000007b1d */ /* 0x000fe20000010000 */
[----:B------:R-:W-:Y:S07]  /*7b80*/  UISETP.GE.AND UP0, UPT, UR9, 0x1, UPT ;  /* 0x000000010900788c */ /* 0x000fee000bf06270 */
[----:B------:R-:W-:Y:S08]  /*7b90*/  LDSM.16.M88.4 R112, [R230+0x7100] ;  /* 0x00710000e670783b */ /* 0x000ff00000000200 */
[----:B------:R-:W1:Y:S08]  /*7ba0*/  LDSM.16.M88.4 R16, [R119+0x3900] ;  /* 0x003900007710783b */ /* 0x000e700000000200 */
[----:B------:R-:W3:Y:S08]  /*7bb0*/  LDSM.16.M88.4 R108, [R230+0x9100] ;  /* 0x00910000e66c783b */ /* 0x000ef00000000200 */
[----:B------:R-:W4:Y:S08]  /*7bc0*/  LDSM.16.M88.4 R32, [R119+0x4100] ;  /* 0x004100007720783b */ /* 0x000f300000000200 */
[----:B------:R-:W5:Y:S08]  /*7bd0*/  LDSM.16.M88.4 R48, [R119+0x4900] ;  /* 0x004900007730783b */ /* 0x000f700000000200 */
[----:B------:R-:W1:Y:S08]  /*7be0*/  LDSM.16.M88.4 R64, [R119+0x5100] ;  /* 0x005100007740783b */ /* 0x000e700000000200 */
[----:B------:R-:W1:Y:S08]  /*7bf0*/  LDSM.16.M88.4 R80, [R119+0x5900] ;  /* 0x005900007750783b */ /* 0x000e700000000200 */
[----:B------:R-:W-:Y:S08]  /*7c00*/  LDSM.16.M88.4 R96, [R119+0x6100] ;  /* 0x006100007760783b */ /* 0x000ff00000000200 */
[----:B------:R-:W-:Y:S08]  /*7c10*/  LDSM.16.M88.4 R184, [R119+0x6900] ;  /* 0x0069000077b8783b */ /* 0x000ff00000000200 */
[----:B------:R-:W-:Y:S08]  /*7c20*/  LDSM.16.M88.4 R188, [R233+0x7100] ;  /* 0x00710000e9bc783b */ /* 0x000ff00000000200 */
[----:B------:R-:W-:Y:S08]  /*7c30*/  LDSM.16.M88.4 R192, [R234] ;  /* 0x00000000eac0783b */ /* 0x000ff00000000200 */
[----:B------:R-:W-:Y:S08]  /*7c40*/  LDSM.16.M88.4 R196, [R233+0x9100] ;  /* 0x00910000e9c4783b */ /* 0x000ff00000000200 */
[----:B------:R-:W-:Y:S08]  /*7c50*/  LDSM.16.M88.4 R200, [R240] ;  /* 0x00000000f0c8783b */ /* 0x000ff00000000200 */
[----:B------:R-:W-:Y:S08]  /*7c60*/  LDSM.16.M88.4 R204, [R239] ;  /* 0x00000000efcc783b */ /* 0x000ff00000000200 */
[----:B------:R-:W-:Y:S08]  /*7c70*/  LDSM.16.M88.4 R208, [R238] ;  /* 0x00000000eed0783b */ /* 0x000ff00000000200 */
[----:B------:R-:W-:Y:S08]  /*7c80*/  LDSM.16.M88.4 R212, [R237] ;  /* 0x00000000edd4783b */ /* 0x000ff00000000200 */
[----:B------:R-:W-:Y:S08]  /*7c90*/  LDSM.16.M88.4 R216, [R236] ;  /* 0x00000000ecd8783b */ /* 0x000ff00000000200 */
[----:B------:R-:W-:Y:S01]  /*7ca0*/  LDSM.16.M88.4 R220, [R235] ;  /* 0x00000000ebdc783b */ /* 0x000fe20000000200 */
[----:B--2---:R-:W-:Y:S01]  /*7cb0*/  IMAD.WIDE.U32 R52, R2, c[0x0][0x208], RZ ;  /* 0x0000820002347a25 */ /* 0x004fe200078e00ff */
[-C--:B-1----:R-:W-:Y:S03]  /*7cc0*/  HMMA.16816.F32 R4, R112, R16.reuse, RZ ;  /* 0x000000107004723c */ /* 0x082fe600000018ff */
[----:B------:R-:W-:Y:S05]  /*7cd0*/  SHF.R.S32.HI R0, RZ, 0x1f, R2 ;  /* 0x0000001fff007819 */ /* 0x000fea0000011402 */
[C---:B---3--:R-:W-:Y:S04]  /*7ce0*/  HMMA.16816.F32 R8, R108.reuse, R16, RZ ;  /* 0x000000106c08723c */ /* 0x048fe800000018ff */
[----:B------:R-:W-:Y:S04]  /*7cf0*/  IMAD R0, R0, c[0x0][0x208], RZ ;  /* 0x0000820000007a24 */ /* 0x000fe800078e02ff */
[-C--:B------:R-:W-:Y:S01]  /*7d00*/  HMMA.16816.F32 R12, R108, R18.reuse, RZ ;  /* 0x000000126c0c723c */ /* 0x080fe200000018ff */
[----:B------:R-:W-:Y:S05]  /*7d10*/  IMAD R0, R2, c[0x0][0x20c], R0 ;  /* 0x0000830002007a24 */ /* 0x000fea00078e0200 */
[----:B------:R-:W-:Y:S02]  /*7d20*/  IADD3 R53, R53, R0, RZ ;  /* 0x0000000035357210 */ /* 0x000fe40007ffe0ff */
[C---:B------:R-:W-:Y:S04]  /*7d30*/  HMMA.16816.F32 R16, R112.reuse, R18, RZ ;  /* 0x000000127010723c */ /* 0x040fe800000018ff */
[----:B------:R-:W-:Y:S01]  /*7d40*/  IMAD.WIDE.U32 R60, R248, c[0x0][0x218], R52 ;  /* 0x00008600f83c7a25 */ /* 0x000fe200078e0034 */
[----:B------:R-:W-:Y:S03]  /*7d50*/  SHF.R.S32.HI R0, RZ, 0x1f, R248 ;  /* 0x0000001fff007819 */ /* 0x000fe600000114f8 */
[-C--:B----4-:R-:W-:Y:S01]  /*7d60*/  HMMA.16816.F32 R20, R112, R32.reuse, RZ ;  /* 0x000000207014723c */ /* 0x090fe200000018ff */
[----:B------:R-:W-:Y:S03]  /*7d70*/  IADD3 R2, P2, R60, UR22, RZ ;  /* 0x000000163c027c10 */ /* 0x000fe6000ff5e0ff */
[----:B------:R-:W-:Y:S04]  /*7d80*/  IMAD R0, R0, c[0x0][0x218], RZ ;  /* 0x0000860000007a24 */ /* 0x000fe800078e02ff */
[C---:B------:R-:W-:Y:S04]  /*7d90*/  HMMA.16816.F32 R24, R108.reuse, R32, RZ ;  /* 0x000000206c18723c */ /* 0x040fe800000018ff */
[----:B------:R-:W-:Y:S04]  /*7da0*/  IMAD R0, R248, c[0x0][0x21c], R0 ;  /* 0x00008700f8007a24 */ /* 0x000fe800078e0200 */
[-C--:B------:R-:W-:Y:S08]  /*7db0*/  HMMA.16816.F32 R28, R108, R34.reuse, RZ ;  /* 0x000000226c1c723c */ /* 0x080ff000000018ff */
[C---:B------:R-:W-:Y:S08]  /*7dc0*/  HMMA.16816.F32 R32, R112.reuse, R34, RZ ;  /* 0x000000227020723c */ /* 0x040ff000000018ff */
[-C--:B-----5:R-:W-:Y:S08]  /*7dd0*/  HMMA.16816.F32 R36, R112, R48.reuse, RZ ;  /* 0x000000307024723c */ /* 0x0a0ff000000018ff */
[C---:B------:R-:W-:Y:S08]  /*7de0*/  HMMA.16816.F32 R40, R108.reuse, R48, RZ ;  /* 0x000000306c28723c */ /* 0x040ff000000018ff */
[-C--:B------:R-:W-:Y:S08]  /*7df0*/  HMMA.16816.F32 R44, R108, R50.reuse, RZ ;  /* 0x000000326c2c723c */ /* 0x080ff000000018ff */
[C---:B------:R-:W-:Y:S08]  /*7e00*/  HMMA.16816.F32 R48, R112.reuse, R50, RZ ;  /* 0x000000327030723c */ /* 0x040ff000000018ff */
[-C--:B------:R-:W-:Y:S08]  /*7e10*/  HMMA.16816.F32 R52, R112, R64.reuse, RZ ;  /* 0x000000407034723c */ /* 0x080ff000000018ff */
[C---:B------:R-:W-:Y:S07]  /*7e20*/  HMMA.16816.F32 R56, R108.reuse, R64, RZ ;  /* 0x000000406c38723c */ /* 0x040fee00000018ff */
[----:B------:R-:W-:Y:S02]  /*7e30*/  IADD3.X R64, R61, UR5, R0, P2, !PT ;  /* 0x000000053d407c10 */ /* 0x000fe400097fe400 */
[C---:B------:R-:W-:Y:S01]  /*7e40*/  LEA R0, P2, R2.reuse, c[0x0][0x1f8], 0x1 ;  /* 0x00007e0002007a11 */ /* 0x040fe200078408ff */
[-C--:B------:R-:W-:Y:S03]  /*7e50*/  HMMA.16816.F32 R60, R108, R66.reuse, RZ ;  /* 0x000000426c3c723c */ /* 0x080fe600000018ff */
[----:B------:R-:W-:Y:S01]  /*7e60*/  LEA.HI.X R2, R2, c[0x0][0x1fc], R64, 0x1, P2 ;  /* 0x00007f0002027a11 */ /* 0x000fe200010f0c40 */
[----:B------:R-:W1:Y:S04]  /*7e70*/  SHFL.IDX PT, R84, R0, RZ, 0x181f ;  /* 0x00181fff00547589 */ /* 0x000e6800000e0000 */
[C---:B------:R-:W-:Y:S04]  /*7e80*/  HMMA.16816.F32 R64, R112.reuse, R66, RZ ;  /* 0x000000427040723c */ /* 0x040fe800000018ff */
[----:B------:R-:W2:Y:S04]  /*7e90*/  SHFL.IDX PT, R85, R2, RZ, 0x181f ;  /* 0x00181fff02557589 */ /* 0x000ea800000e0000 */
[-C--:B------:R-:W-:Y:S04]  /*7ea0*/  HMMA.16816.F32 R68, R112, R80.reuse, RZ ;  /* 0x000000507044723c */ /* 0x080fe800000018ff */
[----:B------:R-:W3:Y:S04]  /*7eb0*/  SHFL.IDX PT, R88, R0, 0x1, 0x181f ;  /* 0x00381f0000587f89 */ /* 0x000ee800000e0000 */
[C---:B------:R-:W-:Y:S04]  /*7ec0*/  HMMA.16816.F32 R72, R108.reuse, R80, RZ ;  /* 0x000000506c48723c */ /* 0x040fe800000018ff */
[-C--:B-1----:R-:W-:Y:S01]  /*7ed0*/  IADD3 R84, P2, R84, R242.reuse, RZ ;  /* 0x000000f254547210 */ /* 0x082fe20007f5e0ff */
[----:B------:R-:W1:Y:S03]  /*7ee0*/  SHFL.IDX PT, R89, R2, 0x1, 0x181f ;  /* 0x00381f0002597f89 */ /* 0x000e6600000e0000 */
[-C--:B------:R-:W-:Y:S01]  /*7ef0*/  HMMA.16816.F32 R76, R108, R82.reuse, RZ ;  /* 0x000000526c4c723c */ /* 0x080fe200000018ff */
[-C--:B--2---:R-:W-:Y:S04]  /*7f00*/  IADD3.X R85, R85, R243.reuse, RZ, P2, !PT ;  /* 0x000000f355557210 */ /* 0x084fe800017fe4ff */
[----:B------:R-:W2:Y:S03]  /*7f10*/  SHFL.IDX PT, R94, R0, 0x2, 0x181f ;  /* 0x00581f00005e7f89 */ /* 0x000ea600000e0000 */
[C---:B------:R-:W-:Y:S04]  /*7f20*/  HMMA.16816.F32 R80, R112.reuse, R82, RZ ;  /* 0x000000527050723c */ /* 0x040fe800000018ff */
[-C--:B---3--:R-:W-:Y:S01]  /*7f30*/  IADD3 R88, P5, R88, R242.reuse, RZ ;  /* 0x000000f258587210 */ /* 0x088fe20007fbe0ff */
[----:B------:R3:W-:Y:S03]  /*7f40*/  LDGSTS.E.BYPASS.LTC128B.128 [R241+0x100], [R84.64], !P3 ;  /* 0x0010000054f17fae */ /* 0x0007e6000d901d4c */
[-C--:B-1----:R-:W-:Y:S05]  /*7f50*/  IADD3.X R89, R89, R243.reuse, RZ, P5, !PT ;  /* 0x000000f359597210 */ /* 0x082fea0002ffe4ff */
[----:B------:R-:W1:Y:S01]  /*7f60*/  SHFL.IDX PT, R92, R0, 0x3, 0x181f ;  /* 0x00781f00005c7f89 */ /* 0x000e6200000e0000 */
[-C--:B--2---:R-:W-:Y:S07]  /*7f70*/  IADD3 R94, P4, R94, R242.reuse, RZ ;  /* 0x000000f25e5e7210 */ /* 0x084fee0007f9e0ff */
[----:B------:R2:W-:Y:S08]  /*7f80*/  LDGSTS.E.BYPASS.LTC128B.128 [R241+0x900], [R88.64], !P3 ;  /* 0x0090000058f17fae */ /* 0x0005f0000d901d4c */
[----:B------:R-:W4:Y:S01]  /*7f90*/  SHFL.IDX PT, R91, R2, 0x2, 0x181f ;  /* 0x00581f00025b7f89 */ /* 0x000f2200000e0000 */
[-C--:B---3--:R-:W-:Y:S01]  /*7fa0*/  HMMA.16816.F32 R84, R112, R96.reuse, RZ ;  /* 0x000000607054723c */ /* 0x088fe200000018ff */
[-C--:B-1----:R-:W-:Y:S06]  /*7fb0*/  IADD3 R92, P2, R92, R242.reuse, RZ ;  /* 0x000000f25c5c7210 */ /* 0x082fec0007f5e0ff */
[----:B------:R-:W1:Y:S08]  /*7fc0*/  SHFL.IDX PT, R90, R2, 0x3, 0x181f ;  /* 0x00781f00025a7f89 */ /* 0x000e7000000e0000 */
[----:B------:R-:W3:Y:S01]  /*7fd0*/  SHFL.IDX PT, R100, R0, 0x4, 0x181f ;  /* 0x00981f0000647f89 */ /* 0x000ee200000e0000 */
[-C--:B----4-:R-:W-:Y:S07]  /*7fe0*/  IADD3.X R95, R91, R243.reuse, RZ, P4, !PT ;  /* 0x000000f35b5f7210 */ /* 0x090fee00027fe4ff */
[----:B------:R-:W4:Y:S08]  /*7ff0*/  SHFL.IDX PT, R103, R2, 0x4, 0x181f ;  /* 0x00981f0002677f89 */ /* 0x000f3000000e0000 */
[----:B------:R5:W-:Y:S01]  /*8000*/  LDGSTS.E.BYPASS.LTC128B.128 [R241+0x1100], [R94.64], !P3 ;  /* 0x011000005ef17fae */ /* 0x000be2000d901d4c */
[-C--:B-1----:R-:W-:Y:S02]  /*8010*/  IADD3.X R93, R90, R243.reuse, RZ, P2, !PT ;  /* 0x000000f35a5d7210 */ /* 0x082fe400017fe4ff */
[C---:B--2---:R-:W-:Y:S05]  /*8020*/  HMMA.16816.F32 R88, R108.reuse, R96, RZ ;  /* 0x000000606c58723c */ /* 0x044fea00000018ff */
[----:B------:R5:W-:Y:S02]  /*8030*/  LDGSTS.E.BYPASS.LTC128B.128 [R241+0x1900], [R92.64], !P3 ;  /* 0x019000005cf17fae */ /* 0x000be4000d901d4c */
[-C--:B---3--:R-:W-:Y:S05]  /*8040*/  IADD3 R96, P5, R100, R242.reuse, RZ ;  /* 0x000000f264607210 */ /* 0x088fea0007fbe0ff */
[-C--:B----4-:R-:W-:Y:S01]  /*8050*/  IADD3.X R97, R103, R243.reuse, RZ, P5, !PT ;  /* 0x000000f367617210 */ /* 0x090fe20002ffe4ff */
[----:B------:R-:W1:Y:S08]  /*8060*/  SHFL.IDX PT, R102, R0, 0x5, 0x181f ;  /* 0x00b81f0000667f89 */ /* 0x000e7000000e0000 */
[----:B------:R2:W-:Y:S08]  /*8070*/  LDGSTS.E.BYPASS.LTC128B.128 [R241+0x2100], [R96.64], !P3 ;  /* 0x0210000060f17fae */ /* 0x0005f0000d901d4c */
[----:B------:R-:W3:Y:S01]  /*8080*/  SHFL.IDX PT, R101, R2, 0x5, 0x181f ;  /* 0x00b81f0002657f89 */ /* 0x000ee200000e0000 */
[-C--:B-----5:R-:W-:Y:S01]  /*8090*/  HMMA.16816.F32 R92, R108, R98.reuse, RZ ;  /* 0x000000626c5c723c */ /* 0x0a0fe200000018ff */
[-C--:B-1----:R-:W-:Y:S06]  /*80a0*/  IADD3 R102, P4, R102, R242.reuse, RZ ;  /* 0x000000f266667210 */ /* 0x082fec0007f9e0ff */
[----:B------:R-:W1:Y:S08]  /*80b0*/  SHFL.IDX PT, R0, R0, 0x6, 0x181f ;  /* 0x00d81f0000007f89 */ /* 0x000e7000000e0000 */
[----:B------:R-:W4:Y:S01]  /*80c0*/  SHFL.IDX PT, R2, R2, 0x6, 0x181f ;  /* 0x00d81f0002027f89 */ /* 0x000f2200000e0000 */
[C---:B--2---:R-:W-:Y:S02]  /*80d0*/  HMMA.16816.F32 R96, R112.reuse, R98, RZ ;  /* 0x000000627060723c */ /* 0x044fe400000018ff */
[-C--:B---3--:R-:W-:Y:S05]  /*80e0*/  IADD3.X R103, R101, R243.reuse, RZ, P4, !PT ;  /* 0x000000f365677210 */ /* 0x088fea00027fe4ff */
[----:B------:R2:W-:Y:S01]  /*80f0*/  LDGSTS.E.BYPASS.LTC128B.128 [R241+0x2900], [R102.64], !P3 ;  /* 0x0290000066f17fae */ /* 0x0005e2000d901d4c */
[----:B-1----:R-:W-:Y:S04]  /*8100*/  IADD3 R100, P2, R0, R242, RZ ;  /* 0x000000f200647210 */ /* 0x002fe80007f5e0ff */
[----:B----4-:R-:W-:Y:S02]  /*8110*/  IADD3.X R101, R2, R243, RZ, P2, !PT ;  /* 0x000000f302657210 */ /* 0x010fe400017fe4ff */
[----:B------:R-:W-:Y:S03]  /*8120*/  PLOP3.LUT P2, PT, PT, PT, UP0, 0x80, 0x0 ;  /* 0x000000000000781c */ /* 0x000fe60003f4f008 */
[----:B------:R2:W-:Y:S08]  /*8130*/  LDGSTS.E.BYPASS.LTC128B.128 [R241+0x3100], [R100.64], !P3 ;  /* 0x0310000064f17fae */ /* 0x0005f0000d901d4c */
[----:B------:R-:W0:Y:S01]  /*8140*/  LDGDEPBAR ;  /* 0x00000000000079af */ /* 0x000e220000000000 */
[-C--:B--2---:R-:W-:Y:S08]  /*8150*/  HMMA.16816.F32 R100, R112, R184.reuse, RZ ;  /* 0x000000b87064723c */ /* 0x084ff000000018ff */
[C---:B------:R-:W-:Y:S08]  /*8160*/  HMMA.16816.F32 R104, R108.reuse, R184, RZ ;  /* 0x000000b86c68723c */ /* 0x040ff000000018ff */
[-C--:B------:R-:W-:Y:S08]  /*8170*/  HMMA.16816.F32 R108, R108, R186.reuse, RZ ;  /* 0x000000ba6c6c723c */ /* 0x080ff000000018ff */
[----:B------:R-:W-:Y:S01]  /*8180*/  HMMA.16816.F32 R112, R112, R186, RZ ;  /* 0x000000ba7070723c */ /* 0x000fe200000018ff */
[----:B------:R-:W-:Y:S07]  /*8190*/  LDSM.16.M88.4 R184, [R231+0x7100] ;  /* 0x00710000e7b8783b */ /* 0x000fee0000000200 */
[-C--:B------:R-:W-:Y:S08]  /*81a0*/  HMMA.16816.F32 R4, R188, R192.reuse, R4 ;  /* 0x000000c0bc04723c */ /* 0x080ff00000001804 */
[C---:B------:R-:W-:Y:S08]  /*81b0*/  HMMA.16816.F32 R8, R196.reuse, R192, R8 ;  /* 0x000000c0c408723c */ /* 0x040ff00000001808 */
[-C--:B------:R-:W-:Y:S08]  /*81c0*/  HMMA.16816.F32 R12, R196, R194.reuse, R12 ;  /* 0x000000c2c40c723c */ /* 0x080ff0000000180c */
[C---:B------:R-:W-:Y:S01]  /*81d0*/  HMMA.16816.F32 R16, R188.reuse, R194, R16 ;  /* 0x000000c2bc10723c */ /* 0x040fe20000001810 */
[----:B------:R-:W1:Y:S07]  /*81e0*/  LDSM.16.M88.4 R192, [R229+0x3900] ;  /* 0x00390000e5c0783b */ /* 0x000e6e0000000200 */
[-C--:B------:R-:W-:Y:S08]  /*81f0*/  HMMA.16816.F32 R20, R188, R200.reuse, R20 ;  /* 0x000000c8bc14723c */ /* 0x080ff00000001814 */
[C---:B------:R-:W-:Y:S08]  /*8200*/  HMMA.16816.F32 R24, R196.reuse, R200, R24 ;  /* 0x000000c8c418723c */ /* 0x040ff00000001818 */
[-C--:B------:R-:W-:Y:S08]  /*8210*/  HMMA.16816.F32 R28, R196, R202.reuse, R28 ;  /* 0x000000cac41c723c */ /* 0x080ff0000000181c */
[C---:B------:R-:W-:Y:S01]  /*8220*/  HMMA.16816.F32 R32, R188.reuse, R202, R32 ;  /* 0x000000cabc20723c */ /* 0x040fe20000001820 */
[----:B------:R-:W2:Y:S07]  /*8230*/  LDSM.16.M88.4 R200, [R231+0x9100] ;  /* 0x00910000e7c8783b */ /* 0x000eae0000000200 */
[-C--:B------:R-:W-:Y:S08]  /*8240*/  HMMA.16816.F32 R36, R188, R204.reuse, R36 ;  /* 0x000000ccbc24723c */ /* 0x080ff00000001824 */
[C---:B------:R-:W-:Y:S08]  /*8250*/  HMMA.16816.F32 R40, R196.reuse, R204, R40 ;  /* 0x000000ccc428723c */ /* 0x040ff00000001828 */
[-C--:B------:R-:W-:Y:S08]  /*8260*/  HMMA.16816.F32 R44, R196, R206.reuse, R44 ;  /* 0x000000cec42c723c */ /* 0x080ff0000000182c */
[C---:B------:R-:W-:Y:S01]  /*8270*/  HMMA.16816.F32 R48, R188.reuse, R206, R48 ;  /* 0x000000cebc30723c */ /* 0x040fe20000001830 */
[----:B------:R-:W3:Y:S07]  /*8280*/  LDSM.16.M88.4 R204, [R229+0x4100] ;  /* 0x00410000e5cc783b */ /* 0x000eee0000000200 */
[-C--:B------:R-:W-:Y:S08]  /*8290*/  HMMA.16816.F32 R52, R188, R208.reuse, R52 ;  /* 0x000000d0bc34723c */ /* 0x080ff00000001834 */
[C---:B------:R-:W-:Y:S08]  /*82a0*/  HMMA.16816.F32 R56, R196.reuse, R208, R56 ;  /* 0x000000d0c438723c */ /* 0x040ff00000001838 */
[-C--:B------:R-:W-:Y:S08]  /*82b0*/  HMMA.16816.F32 R60, R196, R210.reuse, R60 ;  /* 0x000000d2c43c723c */ /* 0x080ff0000000183c */
[C---:B------:R-:W-:Y:S01]  /*82c0*/  HMMA.16816.F32 R64, R188.reuse, R210, R64 ;  /* 0x000000d2bc40723c */ /* 0x040fe20000001840 */
[----:B------:R-:W-:Y:S07]  /*82d0*/  LDSM.16.M88.4 R208, [R229+0x6100] ;  /* 0x00610000e5d0783b */ /* 0x000fee0000000200 */
        /* <DEDUP_REMOVED lines=9> */
[----:B------:R-:W-:Y:S07]  /*8370*/  LDSM.16.M88.4 R216, [R228] ;  /* 0x00000000e4d8783b */ /* 0x000fee0000000200 */
[-C--:B------:R-:W-:Y:S08]  /*8380*/  HMMA.16816.F32 R100, R188, R220.reuse, R100 ;  /* 0x000000dcbc64723c */ /* 0x080ff00000001864 */
[C---:B------:R-:W-:Y:S08]  /*8390*/  HMMA.16816.F32 R104, R196.reuse, R220, R104 ;  /* 0x000000dcc468723c */ /* 0x040ff00000001868 */
[-C--:B------:R-:W-:Y:S01]  /*83a0*/  HMMA.16816.F32 R108, R196, R222.reuse, R108 ;  /* 0x000000dec46c723c */ /* 0x080fe2000000186c */
[----:B------:R-:W-:Y:S07]  /*83b0*/  LDSM.16.M88.4 R196, [R229+0x5100] ;  /* 0x00510000e5c4783b */ /* 0x000fee0000000200 */
[----:B------:R-:W-:Y:S01]  /*83c0*/  HMMA.16816.F32 R112, R188, R222, R112 ;  /* 0x000000debc70723c */ /* 0x000fe20000001870 */
[----:B------:R-:W4:Y:S07]  /*83d0*/  LDSM.16.M88.4 R188, [R229+0x4900] ;  /* 0x00490000e5bc783b */ /* 0x000f2e0000000200 */
[-C--:B-1----:R-:W-:Y:S08]  /*83e0*/  HMMA.16816.F32 R4, R184, R192.reuse, R4 ;  /* 0x000000c0b804723c */ /* 0x082ff00000001804 */
[C---:B--2---:R-:W-:Y:S08]  /*83f0*/  HMMA.16816.F32 R8, R200.reuse, R192, R8 ;  /* 0x000000c0c808723c */ /* 0x044ff00000001808 */
[-C--:B------:R-:W-:Y:S08]  /*8400*/  HMMA.16816.F32 R12, R200, R194.reuse, R12 ;  /* 0x000000c2c80c723c */ /* 0x080ff0000000180c */
[C---:B------:R-:W-:Y:S01]  /*8410*/  HMMA.16816.F32 R16, R184.reuse, R194, R16 ;  /* 0x000000c2b810723c */ /* 0x040fe20000001810 */
[----:B------:R-:W1:Y:S07]  /*8420*/  LDSM.16.M88.4 R192, [R229+0x5900] ;  /* 0x00590000e5c0783b */ /* 0x000e6e0000000200 */
[-C--:B---3--:R-:W-:Y:S08]  /*8430*/  HMMA.16816.F32 R20, R184, R204.reuse, R20 ;  /* 0x000000ccb814723c */ /* 0x088ff00000001814 */
[C---:B------:R-:W-:Y:S08]  /*8440*/  HMMA.16816.F32 R24, R200.reuse, R204, R24 ;  /* 0x000000ccc818723c */ /* 0x040ff00000001818 */
[-C--:B------:R-:W-:Y:S08]  /*8450*/  HMMA.16816.F32 R28, R200, R206.reuse, R28 ;  /* 0x000000cec81c723c */ /* 0x080ff0000000181c */
[C---:B------:R-:W-:Y:S01]  /*8460*/  HMMA.16816.F32 R32, R184.reuse, R206, R32 ;  /* 0x000000ceb820723c */ /* 0x040fe20000001820 */
[----:B------:R-:W2:Y:S07]  /*8470*/  LDSM.16.M88.4 R204, [R232+0x7100] ;  /* 0x00710000e8cc783b */ /* 0x000eae0000000200 */
[-C--:B----4-:R-:W-:Y:S08]  /*8480*/  HMMA.16816.F32 R36, R184, R188.reuse, R36 ;  /* 0x000000bcb824723c */ /* 0x090ff00000001824 */
[C---:B------:R-:W-:Y:S08]  /*8490*/  HMMA.16816.F32 R40, R200.reuse, R188, R40 ;  /* 0x000000bcc828723c */ /* 0x040ff00000001828 */
[-C--:B------:R-:W-:Y:S08]  /*84a0*/  HMMA.16816.F32 R44, R200, R190.reuse, R44 ;  /* 0x000000bec82c723c */ /* 0x080ff0000000182c */
[C---:B------:R-:W-:Y:S01]  /*84b0*/  HMMA.16816.F32 R48, R184.reuse, R190, R48 ;  /* 0x000000beb830723c */ /* 0x040fe20000001830 */
[----:B------:R-:W3:Y:S07]  /*84c0*/  LDSM.16.M88.4 R188, [R232+0x9100] ;  /* 0x00910000e8bc783b */ /* 0x000eee0000000200 */
[-C--:B------:R-:W-:Y:S08]  /*84d0*/  HMMA.16816.F32 R52, R184, R196.reuse, R52 ;  /* 0x000000c4b834723c */ /* 0x080ff00000001834 */
[C---:B------:R-:W-:Y:S08]  /*84e0*/  HMMA.16816.F32 R56, R200.reuse, R196, R56 ;  /* 0x000000c4c838723c */ /* 0x040ff00000001838 */
[-C--:B------:R-:W-:Y:S08]  /*84f0*/  HMMA.16816.F32 R60, R200, R198.reuse, R60 ;  /* 0x000000c6c83c723c */ /* 0x080ff0000000183c */
[C---:B------:R-:W-:Y:S08]  /*8500*/  HMMA.16816.F32 R64, R184.reuse, R198, R64 ;  /* 0x000000c6b840723c */ /* 0x040ff00000001840 */
[-C--:B-1----:R-:W-:Y:S08]  /*8510*/  HMMA.16816.F32 R68, R184, R192.reuse, R68 ;  /* 0x000000c0b844723c */ /* 0x082ff00000001844 */
[C---:B------:R-:W-:Y:S08]  /*8520*/  HMMA.16816.F32 R72, R200.reuse, R192, R72 ;  /* 0x000000c0c848723c */ /* 0x040ff00000001848 */
[-C--:B------:R-:W-:Y:S08]  /*8530*/  HMMA.16816.F32 R76, R200, R194.reuse, R76 ;  /* 0x000000c2c84c723c */ /* 0x080ff0000000184c */
        /* <DEDUP_REMOVED lines=8> */
[----:B------:R-:W-:Y:S08]  /*85c0*/  HMMA.16816.F32 R112, R184, R214, R112 ;  /* 0x000000d6b870723c */ /* 0x000ff00000001870 */
[-C--:B--2---:R-:W-:Y:S08]  /*85d0*/  HMMA.16816.F32 R4, R204, R216.reuse, R4 ;  /* 0x000000d8cc04723c */ /* 0x084ff00000001804 */
[C---:B---3--:R-:W-:Y:S08]  /*85e0*/  HMMA.16816.F32 R8, R188.reuse, R216, R8 ;  /* 0x000000d8bc08723c */ /* 0x048ff00000001808 */
[-C--:B------:R-:W-:Y:S08]  /*85f0*/  HMMA.16816.F32 R12, R188, R218.reuse, R12 ;  /* 0x000000dabc0c723c */ /* 0x080ff0000000180c */
[----:B------:R-:W-:Y:S01]  /*8600*/  FMUL.FTZ R4, R4, c[0x0][0x320] ;  /* 0x0000c80004047a20 */ /* 0x000fe20000410000 */
[C---:B------:R-:W-:Y:S03]  /*8610*/  HMMA.16816.F32 R16, R204.reuse, R218, R16 ;  /* 0x000000dacc10723c */ /* 0x040fe60000001810 */
[----:B------:R-:W-:Y:S01]  /*8620*/  MUFU.TANH R185, R4 ;  /* 0x0000000400b97308 */ /* 0x000fe20000002400 */
[----:B------:R-:W-:Y:S02]  /*8630*/  FMUL.FTZ R5, R5, c[0x0][0x320] ;  /* 0x0000c80005057a20 */ /* 0x000fe40000410000 */
[----:B------:R-:W-:Y:S02]  /*8640*/  FMUL.FTZ R6, R6, c[0x0][0x320] ;  /* 0x0000c80006067a20 */ /* 0x000fe40000410000 */
[----:B------:R-:W-:Y:S04]  /*8650*/  FMUL.FTZ R7, R7, c[0x0][0x320] ;  /* 0x0000c80007077a20 */ /* 0x000fe80000410000 */
[----:B------:R-:W-:Y:S01]  /*8660*/  FMUL.FTZ R8, R8, c[0x0][0x320] ;  /* 0x0000c80008087a20 */ /* 0x000fe20000410000 */
[----:B------:R-:W-:Y:S01]  /*8670*/  MUFU.TANH R197, R5 ;  /* 0x0000000500c57308 */ /* 0x000fe20000002400 */
[----:B------:R-:W-:Y:S02]  /*8680*/  FMUL.FTZ R9, R9, c[0x0][0x320] ;  /* 0x0000c80009097a20 */ /* 0x000fe40000410000 */
[----:B------:R-:W-:Y:S02]  /*8690*/  FMUL.FTZ R10, R10, c[0x0][0x320] ;  /* 0x0000c8000a0a7a20 */ /* 0x000fe40000410000 */
[----:B------:R-:W-:Y:S02]  /*86a0*/  FMUL.FTZ R11, R11, c[0x0][0x320] ;  /* 0x0000c8000b0b7a20 */ /* 0x000fe40000410000 */
[----:B------:R-:W-:Y:S02]  /*86b0*/  FMUL.FTZ R12, R12, c[0x0][0x320] ;  /* 0x0000c8000c0c7a20 */ /* 0x000fe40000410000 */
[----:B------:R-:W-:Y:S01]  /*86c0*/  FMUL.FTZ R13, R13, c[0x0][0x320] ;  /* 0x0000c8000d0d7a20 */ /* 0x000fe20000410000 */
[----:B------:R-:W-:Y:S01]  /*86d0*/  MUFU.TANH R186, R6 ;  /* 0x0000000600ba7308 */ /* 0x000fe20000002400 */
[----:B------:R-:W-:Y:S02]  /*86e0*/  FMUL.FTZ R17, R17, c[0x0][0x320] ;  /* 0x0000c80011117a20 */ /* 0x000fe40000410000 */
[----:B------:R-:W-:Y:S02]  /*86f0*/  FMUL.FTZ R18, R18, c[0x0][0x320] ;  /* 0x0000c80012127a20 */ /* 0x000fe40000410000 */
[----:B------:R-:W-:Y:S02]  /*8700*/  FMUL.FTZ R19, R19, c[0x0][0x320] ;  /* 0x0000c80013137a20 */ /* 0x000fe40000410000 */
[----:B------:R-:W-:Y:S02]  /*8710*/  FMUL.FTZ R14, R14, c[0x0][0x320] ;  /* 0x0000c8000e0e7a20 */ /* 0x000fe40000410000 */
[----:B------:R-:W-:Y:S01]  /*8720*/  FMUL.FTZ R15, R15, c[0x0][0x320] ;  /* 0x0000c8000f0f7a20 */ /* 0x000fe20000410000 */
[----:B------:R1:W-:Y:S01]  /*8730*/  MUFU.TANH R198, R7 ;  /* 0x0000000700c67308 */ /* 0x0003e20000002400 */
[----:B------:R-:W-:Y:S09]  /*8740*/  FMUL.FTZ R16, R16, c[0x0][0x320] ;  /* 0x0000c80010107a20 */ /* 0x000ff20000410000 */
[----:B------:R-:W-:Y:S10]  /*8750*/  MUFU.TANH R196, R8 ;  /* 0x0000000800c47308 */ /* 0x000ff40000002400 */
[----:B------:R-:W-:Y:S01]  /*8760*/  MUFU.TANH R199, R9 ;  /* 0x0000000900c77308 */ /* 0x000fe20000002400 */
[----:B-1----:R-:W1:Y:S09]  /*8770*/  LDSM.16.M88.4 R4, [R228+0x800] ;  /* 0x00080000e404783b */ /* 0x002e720000000200 */
[----:B------:R-:W-:Y:S10]  /*8780*/  MUFU.TANH R187, R10 ;  /* 0x0000000a00bb7308 */ /* 0x000ff40000002400 */
[----:B------:R2:W-:Y:S10]  /*8790*/  MUFU.TANH R200, R11 ;  /* 0x0000000b00c87308 */ /* 0x0005f40000002400 */
[----:B------:R-:W-:Y:S10]  /*87a0*/  MUFU.TANH R194, R12 ;  /* 0x0000000c00c27308 */ /* 0x000ff40000002400 */
[----:B------:R-:W-:Y:S01]  /*87b0*/  MUFU.TANH R192, R13 ;  /* 0x0000000d00c07308 */ /* 0x000fe20000002400 */
[----:B--2---:R-:W2:Y:S01]  /*87c0*/  LDSM.16.M88.4 R8, [R228+0x1000] ;  /* 0x00100000e408783b */ /* 0x004ea20000000200 */
[-C--:B-1----:R-:W-:Y:S08]  /*87d0*/  HMMA.16816.F32 R20, R204, R4.reuse, R20 ;  /* 0x00000004cc14723c */ /* 0x082ff00000001814 */
[----:B------:R-:W-:Y:S01]  /*87e0*/  MUFU.TANH R195, R14 ;  /* 0x0000000e00c37308 */ /* 0x000fe20000002400 */
[C---:B------:R-:W-:Y:S09]  /*87f0*/  HMMA.16816.F32 R24, R188.reuse, R4, R24 ;  /* 0x00000004bc18723c */ /* 0x040ff20000001818 */
[----:B------:R-:W-:Y:S01]  /*8800*/  MUFU.TANH R193, R15 ;  /* 0x0000000f00c17308 */ /* 0x000fe20000002400 */
[-C--:B------:R-:W-:Y:S08]  /*8810*/  HMMA.16816.F32 R28, R188, R6.reuse, R28 ;  /* 0x00000006bc1c723c */ /* 0x080ff0000000181c */
[C---:B------:R-:W-:Y:S01]  /*8820*/  HMMA.16816.F32 R32, R204.reuse, R6, R32 ;  /* 0x00000006cc20723c */ /* 0x040fe20000001820 */
[----:B------:R-:W-:Y:S01]  /*8830*/  MUFU.TANH R184, R16 ;  /* 0x0000001000b87308 */ /* 0x000fe20000002400 */
[----:B------:R-:W1:Y:S02]  /*8840*/  LDSM.16.M88.4 R4, [R228+0x1800] ;  /* 0x00180000e404783b */ /* 0x000e640000000200 */
[----:B------:R-:W-:Y:S02]  /*8850*/  FMUL.FTZ R20, R20, c[0x0][0x320] ;  /* 0x0000c80014147a20 */ /* 0x000fe40000410000 */
[----:B------:R-:W-:Y:S02]  /*8860*/  FMUL.FTZ R21, R21, c[0x0][0x320] ;  /* 0x0000c80015157a20 */ /* 0x000fe40000410000 */
[----:B------:R-:W-:Y:S03]  /*8870*/  FMUL.FTZ R22, R22, c[0x0][0x320] ;  /* 0x0000c80016167a20 */ /* 0x000fe60000410000 */
[----:B------:R-:W-:Y:S01]  /*8880*/  MUFU.TANH R17, R17 ;  /* 0x0000001100117308 */ /* 0x000fe20000002400 */
[----:B------:R-:W-:Y:S02]  /*8890*/  FMUL.FTZ R23, R23, c[0x0][0x320] ;  /* 0x0000c80017177a20 */ /* 0x000fe40000410000 */
[----:B------:R-:W-:Y:S01]  /*88a0*/  FMUL.FTZ R24, R24, c[0x0][0x320] ;  /* 0x0000c80018187a20 */ /* 0x000fe20000410000 */
[-C--:B--2---:R-:W-:Y:S03]  /*88b0*/  HMMA.16816.F32 R36, R204, R8.reuse, R36 ;  /* 0x00000008cc24723c */ /* 0x084fe60000001824 */
[----:B------:R-:W-:Y:S02]  /*88c0*/  FMUL.FTZ R25, R25, c[0x0][0x320] ;  /* 0x0000c80019197a20 */ /* 0x000fe40000410000 */
[----:B------:R-:W-:Y:S01]  /*88d0*/  FMUL.FTZ R26, R26, c[0x0][0x320] ;  /* 0x0000c8001a1a7a20 */ /* 0x000fe20000410000 */
[----:B------:R-:W-:Y:S01]  /*88e0*/  MUFU.TANH R18, R18 ;  /* 0x0000001200127308 */ /* 0x000fe20000002400 */
[----:B------:R-:W-:Y:S01]  /*88f0*/  FMUL.FTZ R27, R27, c[0x0][0x320] ;  /* 0x0000c8001b1b7a20 */ /* 0x000fe20000410000 */
[C---:B------:R-:W-:Y:S04]  /*8900*/  HMMA.16816.F32 R40, R188.reuse, R8, R40 ;  /* 0x00000008bc28723c */ /* 0x040fe80000001828 */
[----:B------:R-:W-:Y:S02]  /*8910*/  FMUL.FTZ R28, R28, c[0x0][0x320] ;  /* 0x0000c8001c1c7a20 */ /* 0x000fe40000410000 */
[----:B------:R-:W-:Y:S02]  /*8920*/  FMUL.FTZ R29, R29, c[0x0][0x320] ;  /* 0x0000c8001d1d7a20 */ /* 0x000fe40000410000 */
[----:B------:R-:W-:Y:S01]  /*8930*/  MUFU.TANH R19, R19 ;  /* 0x0000001300137308 */ /* 0x000fe20000002400 */
[-C--:B------:R-:W-:Y:S03]  /*8940*/  HMMA.16816.F32 R44, R188, R10.reuse, R44 ;  /* 0x0000000abc2c723c */ /* 0x080fe6000000182c */
[----:B------:R-:W-:Y:S02]  /*8950*/  FMUL.FTZ R30, R30, c[0x0][0x320] ;  /* 0x0000c8001e1e7a20 */ /* 0x000fe40000410000 */
[----:B------:R-:W-:Y:S02]  /*8960*/  FMUL.FTZ R31, R31, c[0x0][0x320] ;  /* 0x0000c8001f1f7a20 */ /* 0x000fe40000410000 */
[----:B------:R-:W-:Y:S01]  /*8970*/  FMUL.FTZ R32, R32, c[0x0][0x320] ;  /* 0x0000c80020207a20 */ /* 0x000fe20000410000 */
[C---:B------:R-:W-:Y:S01]  /*8980*/  HMMA.16816.F32 R48, R204.reuse, R10, R48 ;  /* 0x0000000acc30723c */ /* 0x040fe20000001830 */
[----:B------:R-:W-:Y:S01]  /*8990*/  MUFU.TANH R20, R20 ;  /* 0x0000001400147308 */ /* 0x000fe20000002400 */
[----:B------:R-:W2:Y:S02]  /*89a0*/  LDSM.16.M88.4 R8, [R228+0x2000] ;  /* 0x00200000e408783b */ /* 0x000ea40000000200 */
[----:B------:R-:W-:Y:S02]  /*89b0*/  FMUL.FTZ R33, R33, c[0x0][0x320] ;  /* 0x0000c80021217a20 */ /* 0x000fe40000410000 */
[----:B------:R-:W-:Y:S02]  /*89c0*/  FMUL.FTZ R34, R34, c[0x0][0x320] ;  /* 0x0000c80022227a20 */ /* 0x000fe40000410000 */
[-C--:B-1----:R-:W-:Y:S03]  /*89d0*/  HMMA.16816.F32 R52, R204, R4.reuse, R52 ;  /* 0x00000004cc34723c */ /* 0x082fe60000001834 */
[----:B------:R-:W-:Y:S01]  /*89e0*/  MUFU.TANH R21, R21 ;  /* 0x0000001500157308 */ /* 0x000fe20000002400 */
[----:B------:R-:W-:Y:S02]  /*89f0*/  FMUL.FTZ R35, R35, c[0x0][0x320] ;  /* 0x0000c80023237a20 */ /* 0x000fe40000410000 */
[----:B------:R-:W-:Y:S02]  /*8a00*/  FMUL.FTZ R36, R36, c[0x0][0x320] ;  /* 0x0000c80024247a20 */ /* 0x000fe40000410000 */
[C---:B------:R-:W-:Y:S04]  /*8a10*/  HMMA.16816.F32 R56, R188.reuse, R4, R56 ;  /* 0x00000004bc38723c */ /* 0x040fe80000001838 */
[----:B------:R-:W-:Y:S01]  /*8a20*/  FMUL.FTZ R37, R37, c[0x0][0x320] ;  /* 0x0000c80025257a20 */ /* 0x000fe20000410000 */
[----:B------:R-:W-:Y:S01]  /*8a30*/  MUFU.TANH R22, R22 ;  /* 0x0000001600167308 */ /* 0x000fe20000002400 */
[----:B------:R-:W-:Y:S02]  /*8a40*/  FMUL.FTZ R38, R38, c[0x0][0x320] ;  /* 0x0000c80026267a20 */ /* 0x000fe40000410000 */
[-C--:B------:R-:W-:Y:S04]  /*8a50*/  HMMA.16816.F32 R60, R188, R6.reuse, R60 ;  /* 0x00000006bc3c723c */ /* 0x080fe8000000183c */
[----:B------:R-:W-:Y:S02]  /*8a60*/  FMUL.FTZ R39, R39, c[0x0][0x320] ;  /* 0x0000c80027277a20 */ /* 0x000fe40000410000 */
[----:B------:R-:W-:Y:S01]  /*8a70*/  FMUL.FTZ R40, R40, c[0x0][0x320] ;  /* 0x0000c80028287a20 */ /* 0x000fe20000410000 */
[----:B------:R-:W-:Y:S01]  /*8a80*/  MUFU.TANH R23, R23 ;  /* 0x0000001700177308 */ /* 0x000fe20000002400 */
[C---:B------:R-:W-:Y:S01]  /*8a90*/  HMMA.16816.F32 R64, R204.reuse, R6, R64 ;  /* 0x00000006cc40723c */ /* 0x040fe20000001840 */
[----:B------:R-:W1:Y:S03]  /*8aa0*/  LDSM.16.M88.4 R4, [R228+0x2800] ;  /* 0x00280000e404783b */ /* 0x000e660000000200 */
[----:B------:R-:W-:Y:S02]  /*8ab0*/  FMUL.FTZ R41, R41, c[0x0][0x320] ;  /* 0x0000c80029297a20 */ /* 0x000fe40000410000 */
[----:B------:R-:W-:Y:S02]  /*8ac0*/  FMUL.FTZ R42, R42, c[0x0][0x320] ;  /* 0x0000c8002a2a7a20 */ /* 0x000fe40000410000 */
[----:B------:R-:W-:Y:S01]  /*8ad0*/  FMUL.FTZ R43, R43, c[0x0][0x320] ;  /* 0x0000c8002b2b7a20 */ /* 0x000fe20000410000 */
[----:B------:R-:W-:Y:S01]  /*8ae0*/  MUFU.TANH R24, R24 ;  /* 0x0000001800187308 */ /* 0x000fe20000002400 */
[-C--:B--2---:R-:W-:Y:S03]  /*8af0*/  HMMA.16816.F32 R68, R204, R8.reuse, R68 ;  /* 0x00000008cc44723c */ /* 0x084fe60000001844 */
[----:B------:R-:W-:Y:S02]  /*8b00*/  FMUL.FTZ R44, R44, c[0x0][0x320] ;  /* 0x0000c8002c2c7a20 */ /* 0x000fe40000410000 */
[----:B------:R-:W-:Y:S02]  /*8b10*/  FMUL.FTZ R45, R45, c[0x0][0x320] ;  /* 0x0000c8002d2d7a20 */ /* 0x000fe40000410000 */
[----:B------:R-:W-:Y:S01]  /*8b20*/  FMUL.FTZ R46, R46, c[0x0][0x320] ;  /* 0x0000c8002e2e7a20 */ /* 0x000fe20000410000 */
[C---:B------:R-:W-:Y:S01]  /*8b30*/  HMMA.16816.F32 R72, R188.reuse, R8, R72 ;  /* 0x00000008bc48723c */ /* 0x040fe20000001848 */
[----:B------:R-:W-:Y:S03]  /*8b40*/  MUFU.TANH R25, R25 ;  /* 0x0000001900197308 */ /* 0x000fe60000002400 */
[----:B------:R-:W-:Y:S02]  /*8b50*/  FMUL.FTZ R47, R47, c[0x0][0x320] ;  /* 0x0000c8002f2f7a20 */ /* 0x000fe40000410000 */
[----:B------:R-:W-:Y:S02]  /*8b60*/  FMUL.FTZ R65, R65, c[0x0][0x320] ;  /* 0x0000c80041417a20 */ /* 0x000fe40000410000 */
[-C--:B------:R-:W-:Y:S03]  /*8b70*/  HMMA.16816.F32 R76, R188, R10.reuse, R76 ;  /* 0x0000000abc4c723c */ /* 0x080fe6000000184c */
[----:B------:R-:W-:Y:S01]  /*8b80*/  MUFU.TANH R208, R65 ;  /* 0x0000004100d07308 */ /* 0x000fe20000002400 */
[----:B------:R-:W-:Y:S02]  /*8b90*/  FMUL.FTZ R48, R48, c[0x0][0x320] ;  /* 0x0000c80030307a20 */ /* 0x000fe40000410000 */
[----:B------:R-:W-:Y:S02]  /*8ba0*/  FMUL.FTZ R49, R49, c[0x0][0x320] ;  /* 0x0000c80031317a20 */ /* 0x000fe40000410000 */
[C---:B------:R-:W-:Y:S01]  /*8bb0*/  HMMA.16816.F32 R80, R204.reuse, R10, R80 ;  /* 0x0000000acc50723c */ /* 0x040fe20000001850 */
[----:B------:R-:W2:Y:S01]  /*8bc0*/  LDSM.16.M88.4 R8, [R228+0x3000] ;  /* 0x00300000e408783b */ /* 0x000ea20000000200 */
[----:B------:R-:W-:Y:S04]  /*8bd0*/  DEPBAR.LE SB0, 0x0 ;  /* 0x000080000000791a */ /* 0x000fe80000000000 */
[----:B------:R-:W-:Y:S01]  /*8be0*/  MUFU.TANH R26, R26 ;  /* 0x0000001a001a7308 */ /* 0x000fe20000002400 */
[----:B------:R-:W-:Y:S01]  /*8bf0*/  FMUL.FTZ R50, R50, c[0x0][0x320] ;  /* 0x0000c80032327a20 */ /* 0x000fe20000410000 */
[-C--:B-1----:R-:W-:Y:S01]  /*8c00*/  HMMA.16816.F32 R84, R204, R4.reuse, R84 ;  /* 0x00000004cc54723c */ /* 0x082fe20000001854 */
[----:B------:R-:W-:Y:S04]  /*8c10*/  BAR.SYNC.DEFER_BLOCKING 0x0 ;  /* 0x0000000000007b1d */ /* 0x000fe80000010000 */
[----:B------:R-:W-:Y:S02]  /*8c20*/  FMUL.FTZ R75, R75, c[0x0][0x320] ;  /* 0x0000c8004b4b7a20 */ /* 0x000fe40000410000 */
[----:B------:R-:W-:Y:S01]  /*8c30*/  FMUL.FTZ R51, R51, c[0x0][0x320] ;  /* 0x0000c80033337a20 */ /* 0x000fe20000410000 */
[----:B------:R-:W-:Y:S01]  /*8c40*/  MUFU.TANH R27, R27 ;  /* 0x0000001b001b7308 */ /* 0x000fe20000002400 */
[C---:B------:R-:W-:Y:S04]  /*8c50*/  HMMA.16816.F32 R88, R188.reuse, R4, R88 ;  /* 0x00000004bc58723c */ /* 0x040fe80000001858 */
[----:B------:R-:W-:Y:S02]  /*8c60*/  FMUL.FTZ R52, R52, c[0x0][0x320] ;  /* 0x0000c80034347a20 */ /* 0x000fe40000410000 */
[----:B------:R-:W-:Y:S02]  /*8c70*/  FMUL.FTZ R53, R53, c[0x0][0x320] ;  /* 0x0000c80035357a20 */ /* 0x000fe40000410000 */
[-C--:B------:R-:W-:Y:S01]  /*8c80*/  HMMA.16816.F32 R92, R188, R6.reuse, R92 ;  /* 0x00000006bc5c723c */ /* 0x080fe2000000185c */
[----:B------:R-:W-:Y:S03]  /*8c90*/  MUFU.TANH R65, R75 ;  /* 0x0000004b00417308 */ /* 0x000fe60000002400 */
[----:B------:R-:W-:Y:S02]  /*8ca0*/  FMUL.FTZ R54, R54, c[0x0][0x320] ;  /* 0x0000c80036367a20 */ /* 0x000fe40000410000 */
[----:B------:R-:W-:Y:S02]  /*8cb0*/  FMUL.FTZ R55, R55, c[0x0][0x320] ;  /* 0x0000c80037377a20 */ /* 0x000fe40000410000 */
[----:B------:R-:W-:Y:S01]  /*8cc0*/  FMUL.FTZ R87, R87, c[0x0][0x320] ;  /* 0x0000c80057577a20 */ /* 0x000fe20000410000 */
[C---:B------:R-:W-:Y:S02]  /*8cd0*/  HMMA.16816.F32 R96, R204.reuse, R6, R96 ;  /* 0x00000006cc60723c */ /* 0x040fe40000001860 */
[----:B------:R-:W-:Y:S02]  /*8ce0*/  MUFU.TANH R28, R28 ;  /* 0x0000001c001c7308 */ /* 0x000fe40000002400 */
[----:B------:R-:W-:Y:S02]  /*8cf0*/  FMUL.FTZ R56, R56, c[0x0][0x320] ;  /* 0x0000c80038387a20 */ /* 0x000fe40000410000 */
[----:B------:R-:W-:Y:S02]  /*8d00*/  FMUL.FTZ R57, R57, c[0x0][0x320] ;  /* 0x0000c80039397a20 */ /* 0x000fe40000410000 */
[-C--:B--2---:R-:W-:Y:S04]  /*8d10*/  HMMA.16816.F32 R100, R204, R8.reuse, R100 ;  /* 0x00000008cc64723c */ /* 0x084fe80000001864 */
[----:B------:R-:W1:Y:S01]  /*8d20*/  MUFU.TANH R0, R87 ;  /* 0x0000005700007308 */ /* 0x000e620000002400 */
[----:B------:R-:W-:Y:S02]  /*8d30*/  FMUL.FTZ R58, R58, c[0x0][0x320] ;  /* 0x0000c8003a3a7a20 */ /* 0x000fe40000410000 */
[----:B------:R-:W-:Y:S01]  /*8d40*/  FMUL.FTZ R92, R92, c[0x0][0x320] ;  /* 0x0000c8005c5c7a20 */ /* 0x000fe20000410000 */
[C---:B------:R-:W-:Y:S04]  /*8d50*/  HMMA.16816.F32 R104, R188.reuse, R8, R104 ;  /* 0x00000008bc68723c */ /* 0x040fe80000001868 */
[----:B------:R-:W-:Y:S02]  /*8d60*/  FMUL.FTZ R59, R59, c[0x0][0x320] ;  /* 0x0000c8003b3b7a20 */ /* 0x000fe40000410000 */
[----:B------:R-:W-:Y:S01]  /*8d70*/  MUFU.TANH R29, R29 ;  /* 0x0000001d001d7308 */ /* 0x000fe20000002400 */
[----:B------:R-:W-:Y:S01]  /*8d80*/  FMUL.FTZ R60, R60, c[0x0][0x320] ;  /* 0x0000c8003c3c7a20 */ /* 0x000fe20000410000 */
[-C--:B------:R-:W-:Y:S04]  /*8d90*/  HMMA.16816.F32 R108, R188, R10.reuse, R108 ;  /* 0x0000000abc6c723c */ /* 0x080fe8000000186c */
[----:B------:R-:W-:Y:S02]  /*8da0*/  FMUL.FTZ R98, R98, c[0x0][0x320] ;  /* 0x0000c80062627a20 */ /* 0x000fe40000410000 */
[----:B------:R-:W-:Y:S02]  /*8db0*/  FMUL.FTZ R99, R99, c[0x0][0x320] ;  /* 0x0000c80063637a20 */ /* 0x000fe40000410000 */
[----:B------:R-:W-:Y:S01]  /*8dc0*/  MUFU.TANH R2, R98 ;  /* 0x0000006200027308 */ /* 0x000fe20000002400 */
[----:B------:R-:W-:Y:S01]  /*8dd0*/  HMMA.16816.F32 R112, R204, R10, R112 ;  /* 0x0000000acc70723c */ /* 0x000fe20000001870 */
[----:B-1----:R1:W-:Y:S03]  /*8de0*/  STL [R1+0x8], R0 ;  /* 0x0000080001007387 */ /* 0x0023e60000100800 */
[----:B------:R-:W-:Y:S02]  /*8df0*/  FMUL.FTZ R61, R61, c[0x0][0x320] ;  /* 0x0000c8003d3d7a20 */ /* 0x000fe40000410000 */
[----:B------:R-:W-:Y:S02]  /*8e00*/  FMUL.FTZ R62, R62, c[0x0][0x320] ;  /* 0x0000c8003e3e7a20 */ /* 0x000fe40000410000 */
[----:B------:R-:W-:Y:S01]  /*8e10*/  FMUL.FTZ R63, R63, c[0x0][0x320] ;  /* 0x0000c8003f3f7a20 */ /* 0x000fe20000410000 */
[----:B------:R-:W-:Y:S03]  /*8e20*/  MUFU.TANH R30, R30 ;  /* 0x0000001e001e7308 */ /* 0x000fe60000002400 */
        /* <DEDUP_REMOVED lines=10> */
[----:B-1----:R-:W1:Y:S01]  /*8ed0*/  MUFU.TANH R0, R92 ;  /* 0x0000005c00007308 */ /* 0x002e620000002400 */
        /* <DEDUP_REMOVED lines=13> */
[----:B------:R-:W-:Y:S01]  /*8fb0*/  FMUL.FTZ R79, R79, c[0x0][0x320] ;  /* 0x0000c8004f4f7a20 */ /* 0x000fe20000410000 */
[----:B-1----:R1:W-:Y:S01]  /*8fc0*/  STL [R1+0xc], R0 ;  /* 0x00000c0001007387 */ /* 0x0023e20000100800 */
[----:B------:R-:W-:Y:S02]  /*8fd0*/  FMUL.FTZ R80, R80, c[0x0][0x320] ;  /* 0x0000c80050507a20 */ /* 0x000fe40000410000 */
[----:B------:R-:W-:Y:S01]  /*8fe0*/  FMUL.FTZ R81, R81, c[0x0][0x320] ;  /* 0x0000c80051517a20 */ /* 0x000fe20000410000 */
[----:B------:R-:W-:Y:S01]  /*8ff0*/  STL [R1+0x4], R2 ;  /* 0x0000040201007387 */ /* 0x000fe20000100800 */
        /* <DEDUP_REMOVED lines=19> */
[----:B------:R-:W2:Y:S01]  /*9130*/  MUFU.TANH R36, R36 ;  /* 0x0000002400247308 */ /* 0x000ea20000002400 */
[----:B------:R-:W-:Y:S02]  /*9140*/  FMUL.FTZ R105, R105, c[0x0][0x320] ;  /* 0x0000c80069697a20 */ /* 0x000fe40000410000 */
[----:B------:R-:W-:Y:S02]  /*9150*/  FMUL.FTZ R106, R106, c[0x0][0x320] ;  /* 0x0000c8006a6a7a20 */ /* 0x000fe40000410000 */
[----:B------:R-:W-:Y:S02]  /*9160*/  FMUL.FTZ R107, R107, c[0x0][0x320] ;  /* 0x0000c8006b6b7a20 */ /* 0x000fe40000410000 */
[----:B------:R-:W-:Y:S02]  /*9170*/  FMUL.FTZ R108, R108, c[0x0][0x320] ;  /* 0x0000c8006c6c7a20 */ /* 0x000fe40000410000 */
[----:B------:R-:W-:Y:S01]  /*9180*/  FMUL.FTZ R109, R109, c[0x0][0x320] ;  /* 0x0000c8006d6d7a20 */ /* 0x000fe20000410000 */
[----:B------:R-:W3:Y:S01]  /*9190*/  MUFU.TANH R37, R37 ;  /* 0x0000002500257308 */ /* 0x000ee20000002400 */
[----:B------:R-:W-:Y:S01]  /*91a0*/  FMUL.FTZ R114, R114, c[0x0][0x320] ;  /* 0x0000c80072727a20 */ /* 0x000fe20000410000 */
[----:B-1----:R1:W-:Y:S08]  /*91b0*/  STL [R1], R0 ;  /* 0x0000000001007387 */ /* 0x0023f00000100800 */
[----:B------:R-:W4:Y:S10]  /*91c0*/  MUFU.TANH R38, R38 ;  /* 0x0000002600267308 */ /* 0x000f340000002400 */
[----:B------:R-:W2:Y:S01]  /*91d0*/  MUFU.TANH R39, R39 ;  /* 0x0000002700277308 */ /* 0x000ea20000002400 */
[----:B-1----:R-:W-:Y:S09]  /*91e0*/  FMUL.FTZ R0, R111, c[0x0][0x320] ;  /* 0x0000c8006f007a20 */ /* 0x002ff20000410000 */
[----:B------:R-:W1:Y:S10]  /*91f0*/  MUFU.TANH R40, R40 ;  /* 0x0000002800287308 */ /* 0x000e740000002400 */
[----:B------:R-:W1:Y:S10]  /*9200*/  MUFU.TANH R41, R41 ;  /* 0x0000002900297308 */ /* 0x000e740000002400 */
[----:B------:R-:W1:Y:S10]  /*9210*/  MUFU.TANH R42, R42 ;  /* 0x0000002a002a7308 */ /* 0x000e740000002400 */
[----:B------:R-:W1:Y:S10]  /*9220*/  MUFU.TANH R43, R43 ;  /* 0x0000002b002b7308 */ /* 0x000e740000002400 */
[----:B------:R-:W1:Y:S10]  /*9230*/  MUFU.TANH R44, R44 ;  /* 0x0000002c002c7308 */ /* 0x000e740000002400 */
[----:B------:R-:W1:Y:S10]  /*9240*/  MUFU.TANH R45, R45 ;  /* 0x0000002d002d7308 */ /* 0x000e740000002400 */
[----:B------:R1:W1:Y:S10]  /*9250*/  MUFU.TANH R201, R46 ;  /* 0x0000002e00c97308 */ /* 0x0002740000002400 */
[----:B------:R-:W1:Y:S10]  /*9260*/  MUFU.TANH R47, R47 ;  /* 0x0000002f002f7308 */ /* 0x000e740000002400 */
[----:B------:R-:W1:Y:S10]  /*9270*/  MUFU.TANH R48, R48 ;  /* 0x0000003000307308 */ /* 0x000e740000002400 */
[----:B------:R-:W1:Y:S10]  /*9280*/  MUFU.TANH R49, R49 ;  /* 0x0000003100317308 */ /* 0x000e740000002400 */
[----:B------:R-:W1:Y:S10]  /*9290*/  MUFU.TANH R50, R50 ;  /* 0x0000003200327308 */ /* 0x000e740000002400 */
[----:B------:R-:W1:Y:S10]  /*92a0*/  MUFU.TANH R51, R51 ;  /* 0x0000003300337308 */ /* 0x000e740000002400 */
[----:B------:R1:W1:Y:S10]  /*92b0*/  MUFU.TANH R46, R52 ;  /* 0x00000034002e7308 */ /* 0x0002740000002400 */
        /* <DEDUP_REMOVED lines=53> */
[----:B------:R-:W1:Y:S10]  /*9610*/  MUFU.TANH R112, R112 ;  /* 0x0000007000707308 */ /* 0x000e740000002400 */
[----:B------:R-:W1:Y:S10]  /*9620*/  MUFU.TANH R113, R113 ;  /* 0x0000007100717308 */ /* 0x000e740000002400 */
[----:B------:R1:W1:Y:S10]  /*9630*/  MUFU.TANH R104, R114 ;  /* 0x0000007200687308 */ /* 0x0002740000002400 */
[----:B------:R-:W1:Y:S02]  /*9640*/  MUFU.TANH R115, R115 ;  /* 0x0000007300737308 */ /* 0x000e640000002400 */
[----:B-1234-:R-:W-:-:S05]  /*9650*/  @P2 BRA `(.L_x_5) ;  /* 0xffffe0e000002947 */ /* 0x01efca000383ffff */
.L_x_4:
[----:B------:R-:W3:Y:S01]  /*9660*/  LDL.LU R98, [R1+0x8] ;  /* 0x0000080001627983 */ /* 0x000ee20000300800 */
[----:B------:R-:W-:Y:S02]  /*9670*/  FMNMX.FTZ R73, R185, R3, !PT ;  /* 0x00000003b9497209 */ /* 0x000fe40007810000 */
[----:B------:R-:W-:Y:S01]  /*9680*/  FMNMX.FTZ R0, R186, R116, !PT ;  /* 0x00000074ba007209 */ /* 0x000fe20007810000 */
[----:B------:R-:W4:Y:S01]  /*9690*/  LDL.LU R111, [R1+0x4] ;  /* 0x00000400016f7983 */ /* 0x000f220000300800 */
[----:B------:R-:W-:Y:S02]  /*96a0*/  FMNMX.FTZ R73, R197, R73, !PT ;  /* 0x00000049c5497209 */ /* 0x000fe40007810000 */
[----:B------:R-:W-:Y:S01]  /*96b0*/  FMNMX.FTZ R0, R198, R0, !PT ;  /* 0x00000000c6007209 */ /* 0x000fe20007810000 */
[----:B--2---:R-:W2:Y:S01]  /*96c0*/  LDL.LU R103, [R1] ;  /* 0x0000000001677983 */ /* 0x004ea20000300800 */
[----:B------:R-:W-:Y:S02]  /*96d0*/  FMNMX.FTZ R73, R184, R73, !PT ;  /* 0x00000049b8497209 */ /* 0x000fe40007810000 */
[----:B------:R-:W-:Y:S01]  /*96e0*/  FMNMX.FTZ R0, R18, R0, !PT ;  /* 0x0000000012007209 */ /* 0x000fe20007810000 */
[----:B------:R-:W2:Y:S01]  /*96f0*/  LDL.LU R105, [R1+0xc] ;  /* 0x00000c0001697983 */ /* 0x000ea20000300800 */
[----:B------:R-:W-:Y:S02]  /*9700*/  FMNMX.FTZ R73, R17, R73, !PT ;  /* 0x0000004911497209 */ /* 0x000fe40007810000 */
[----:B------:R-:W-:Y:S01]  /*9710*/  FMNMX.FTZ R0, R19, R0, !PT ;  /* 0x0000000013007209 */ /* 0x000fe20007810000 */
[----:B------:R-:W-:Y:S01]  /*9720*/  STL [R1+0x74], R242 ;  /* 0x000074f201007387 */ /* 0x000fe20000100800 */
        /* <DEDUP_REMOVED lines=47> */
[----:B------:R-:W0:Y:S01]  /*9a20*/  LDGDEPBAR ;  /* 0x00000000000079af */ /* 0x000e220000000000 */
[----:B------:R-:W-:Y:S02]  /*9a30*/  FMNMX.FTZ R73, R223, R73, !PT ;  /* 0x00000049df497209 */ /* 0x000fe40007810000 */
[----:B------:R-:W-:Y:S02]  /*9a40*/  FMNMX.FTZ R0, R210, R0, !PT ;  /* 0x00000000d2007209 */ /* 0x000fe40007810000 */
[----:B------:R-:W-:Y:S02]  /*9a50*/  FMNMX.FTZ R2, R41, R2, !PT ;  /* 0x0000000229027209 */ /* 0x000fe40007810000 */
[----:B------:R-:W-:Y:S02]  /*9a60*/  FMNMX.FTZ R73, R213, R73, !PT ;  /* 0x00000049d5497209 */ /* 0x000fe40007810000 */
[----:B------:R-:W-:Y:S02]  /*9a70*/  FMNMX.FTZ R2, R44, R2, !PT ;  /* 0x000000022c027209 */ /* 0x000fe40007810000 */
[----:B------:R-:W-:Y:S02]  /*9a80*/  FMNMX.FTZ R0, R212, R0, !PT ;  /* 0x00000000d4007209 */ /* 0x000fe40007810000 */
[----:B------:R-:W-:Y:S02]  /*9a90*/  MOV R85, R63 ;  /* 0x0000003f00557202 */ /* 0x000fe40000000f00 */
        /* <DEDUP_REMOVED lines=30> */
[----:B------:R-:W-:Y:S02]  /*9c80*/  MOV R92, R52 ;  /* 0x00000034005c7202 */ /* 0x000fe40000000f00 */
[----:B------:R-:W-:Y:S02]  /*9c90*/  MOV R109, R71 ;  /* 0x00000047006d7202 */ /* 0x000fe40000000f00 */
[----:B------:R-:W-:Y:S02]  /*9ca0*/  FMNMX.FTZ R2, R62, R2, !PT ;  /* 0x000000023e027209 */ /* 0x000fe40007810000 */
[----:B------:R-:W-:Y:S02]  /*9cb0*/  FMNMX.FTZ R4, R31, R4, !PT ;  /* 0x000000041f047209 */ /* 0x000fe40007810000 */
[----:B------:R-:W-:Y:S02]  /*9cc0*/  FMNMX.FTZ R73, R113, R73, !PT ;  /* 0x0000004971497209 */ /* 0x000fe40007810000 */
[----:B------:R-:W-:Y:S02]  /*9cd0*/  MOV R90, R54 ;  /* 0x00000036005a7202 */ /* 0x000fe40000000f00 */
[----:B------:R-:W-:Y:S01]  /*9ce0*/  FMNMX.FTZ R2, R92, R2, !PT ;  /* 0x000000025c027209 */ /* 0x000fe20007810000 */
[----:B------:R-:W1:Y:S01]  /*9cf0*/  SHFL.BFLY PT, R5, R73, 0x2, 0x1f ;  /* 0x0c401f0049057f89 */ /* 0x000e6200000e0000 */
[----:B------:R-:W-:Y:S02]  /*9d00*/  FMNMX.FTZ R4, R42, R4, !PT ;  /* 0x000000042a047209 */ /* 0x000fe40007810000 */
[----:B------:R-:W-:Y:S02]  /*9d10*/  MOV R91, R53 ;  /* 0x00000035005b7202 */ /* 0x000fe40000000f00 */
[----:B------:R-:W-:Y:S02]  /*9d20*/  FMNMX.FTZ R2, R90, R2, !PT ;  /* 0x000000025a027209 */ /* 0x000fe40007810000 */
[----:B------:R-:W-:Y:S01]  /*9d30*/  FMNMX.FTZ R4, R43, R4, !PT ;  /* 0x000000042b047209 */ /* 0x000fe20007810000 */
[----:B------:R-:W-:Y:S01]  /*9d40*/  LDSM.16.MT88.4 R52, [R225+0x100] ;  /* 0x00010000e134783b */ /* 0x000fe20000004200 */
[----:B------:R-:W-:Y:S02]  /*9d50*/  FMNMX.FTZ R2, R91, R2, !PT ;  /* 0x000000025b027209 */ /* 0x000fe40007810000 */
[----:B------:R-:W-:Y:S02]  /*9d60*/  FMNMX.FTZ R4, R201, R4, !PT ;  /* 0x00000004c9047209 */ /* 0x000fe40007810000 */
[----:B------:R-:W-:Y:S02]  /*9d70*/  MOV R106, R72 ;  /* 0x00000048006a7202 */ /* 0x000fe40000000f00 */
        /* <DEDUP_REMOVED lines=14> */
[----:B------:R-:W-:Y:S02]  /*9e60*/  MOV R114, R66 ;  /* 0x0000004200727202 */ /* 0x000fe40000000f00 */
[----:B------:R-:W-:Y:S01]  /*9e70*/  ISETP.LT.AND P2, PT, RZ, UR9, PT ;  /* 0x00000009ff007c0c */ /* 0x000fe2000bf41270 */
[----:B------:R-:W-:Y:S01]  /*9e80*/  UIADD3 UR9, UR9, -0x1, URZ ;  /* 0xffffffff09097890 */ /* 0x000fe2000fffe03f */
[----:B--2---:R-:W-:Y:S02]  /*9e90*/  FMNMX.FTZ R2, R105, R2, !PT ;  /* 0x0000000269027209 */ /* 0x004fe40007810000 */
[----:B---3--:R-:W-:Y:S02]  /*9ea0*/  FMNMX.FTZ R0, R98, R0, !PT ;  /* 0x0000000062007209 */ /* 0x008fe40007810000 */
[----:B------:R-:W-:Y:S02]  /*9eb0*/  FMNMX.FTZ R2, R106, R2, !PT ;  /* 0x000000026a027209 */ /* 0x000fe40007810000 */
[----:B----4-:R-:W-:Y:S02]  /*9ec0*/  FMNMX.FTZ R0, R111, R0, !PT ;  /* 0x000000006f007209 */ /* 0x010fe40007810000 */
[----:B------:R-:W-:Y:S02]  /*9ed0*/  FMNMX.FTZ R2, R191, R2, !PT ;  /* 0x00000002bf027209 */ /* 0x000fe40007810000 */
[----:B------:R-:W-:Y:S02]  /*9ee0*/  FMNMX.FTZ R0, R103, R0, !PT ;  /* 0x0000000067007209 */ /* 0x000fe40007810000 */
[----:B------:R-:W-:Y:S02]  /*9ef0*/  FMNMX.FTZ R2, R190, R2, !PT ;  /* 0x00000002be027209 */ /* 0x000fe40007810000 */
[----:B------:R-:W-:Y:S02]  /*9f00*/  FMNMX.FTZ R0, R109, R0, !PT ;  /* 0x000000006d007209 */ /* 0x000fe40007810000 */
[----:B-1----:R-:W-:Y:S02]  /*9f10*/  FMNMX.FTZ R73, R73, R5, !PT ;  /* 0x0000000549497209 */ /* 0x002fe40007810000 */
[----:B------:R-:W-:Y:S02]  /*9f20*/  FMNMX.FTZ R0, R252, R0, !PT ;  /* 0x00000000fc007209 */ /* 0x000fe40007810000 */
[----:B------:R-:W-:Y:S01]  /*9f30*/  FMNMX.FTZ R2, R189, R2, !PT ;  /* 0x00000002bd027209 */ /* 0x000fe20007810000 */
[----:B------:R-:W1:Y:S01]  /*9f40*/  SHFL.BFLY PT, R5, R73, 0x1, 0x1f ;  /* 0x0c201f0049057f89 */ /* 0x000e6200000e0000 */
[----:B------:R-:W-:Y:S02]  /*9f50*/  FMNMX.FTZ R0, R104, R0, !PT ;  /* 0x0000000068007209 */ /* 0x000fe40007810000 */
[----:B------:R-:W-:Y:S02]  /*9f60*/  FMNMX.FTZ R2, R188, R2, !PT ;  /* 0x00000002bc027209 */ /* 0x000fe40007810000 */
[----:B------:R-:W-:Y:S03]  /*9f70*/  FMNMX.FTZ R0, R115, R0, !PT ;  /* 0x0000000073007209 */ /* 0x000fe60007810000 */
[----:B------:R-:W2:Y:S08]  /*9f80*/  SHFL.BFLY PT, R71, R2, 0x2, 0x1f ;  /* 0x0c401f0002477f89 */ /* 0x000eb000000e0000 */
[----:B------:R-:W3:Y:S01]  /*9f90*/  SHFL.BFLY PT, R72, R0, 0x2, 0x1f ;  /* 0x0c401f0000487f89 */ /* 0x000ee200000e0000 */
[----:B-1----:R-:W-:Y:S05]  /*9fa0*/  FMNMX.FTZ R73, R73, R5, !PT ;  /* 0x0000000549497209 */ /* 0x002fea0007810000 */
[----:B------:R-:W-:Y:S01]  /*9fb0*/  FMUL.FTZ R96, R73, c[0x0][0x2d0] ;  /* 0x0000b40049607a20 */ /* 0x000fe20000410000 */
[----:B--2---:R-:W-:Y:S03]  /*9fc0*/  FMNMX.FTZ R71, R2, R71, !PT ;  /* 0x0000004702477209 */ /* 0x004fe60007810000 */
[--C-:B------:R-:W-:Y:S02]  /*9fd0*/  FFMA.FTZ R9, R20, c[0x0][0x2d0], -R96.reuse ;  /* 0x0000b40014097a23 */ /* 0x100fe40000010860 */
[--C-:B------:R-:W-:Y:S02]  /*9fe0*/  FFMA.FTZ R112, R112, c[0x0][0x2d0], -R96.reuse ;  /* 0x0000b40070707a23 */ /* 0x100fe40000010860 */
[----:B------:R1:W-:Y:S01]  /*9ff0*/  MUFU.EX2 R240, R9 ;  /* 0x0000000900f07308 */ /* 0x0003e20000000800 */
[----:B------:R-:W2:Y:S01]  /*a000*/  SHFL.BFLY PT, R6, R71, 0x1, 0x1f ;  /* 0x0c201f0047067f89 */ /* 0x000ea200000e0000 */
[----:B---3--:R-:W-:Y:S02]  /*a010*/  FMNMX.FTZ R72, R0, R72, !PT ;  /* 0x0000004800487209 */ /* 0x008fe40007810000 */
[----:B------:R-:W-:Y:S04]  /*a020*/  FMNMX.FTZ R0, R88, R4, !PT ;  /* 0x0000000458007209 */ /* 0x000fe80007810000 */
[----:B------:R-:W-:Y:S02]  /*a030*/  FMNMX.FTZ R0, R87, R0, !PT ;  /* 0x0000000057007209 */ /* 0x000fe40007810000 */
[----:B------:R-:W-:Y:S01]  /*a040*/  MUFU.EX2 R112, R112 ;  /* 0x0000007000707308 */ /* 0x000fe20000000800 */
[----:B------:R-:W3:Y:S01]  /*a050*/  SHFL.BFLY PT, R4, R72, 0x1, 0x1f ;  /* 0x0c201f0048047f89 */ /* 0x000ee200000e0000 */
[----:B------:R-:W-:Y:S04]  /*a060*/  FMNMX.FTZ R0, R99, R0, !PT ;  /* 0x0000000063007209 */ /* 0x000fe80007810000 */
[----:B------:R-:W-:Y:S04]  /*a070*/  FMNMX.FTZ R0, R100, R0, !PT ;  /* 0x0000000064007209 */ /* 0x000fe80007810000 */
[----:B------:R-:W-:Y:S01]  /*a080*/  FMNMX.FTZ R0, R108, R0, !PT ;  /* 0x000000006c007209 */ /* 0x000fe20007810000 */
[--C-:B-1----:R-:W-:Y:S03]  /*a090*/  FFMA.FTZ R9, R48, c[0x0][0x2d0], -R96.reuse ;  /* 0x0000b40030097a23 */ /* 0x102fe60000010860 */
[----:B------:R-:W-:Y:S01]  /*a0a0*/  FMNMX.FTZ R2, R110, R0, !PT ;  /* 0x000000006e027209 */ /* 0x000fe20007810000 */
[----:B------:R-:W-:Y:S01]  /*a0b0*/  FADD.FTZ R0, -R73, R3 ;  /* 0x0000000349007221 */ /* 0x000fe20000010100 */
[----:B--2---:R-:W-:Y:S01]  /*a0c0*/  FMNMX.FTZ R71, R71, R6, !PT ;  /* 0x0000000647477209 */ /* 0x004fe20007810000 */
[----:B------:R-:W-:Y:S01]  /*a0d0*/  MUFU.EX2 R82, R9 ;  /* 0x0000000900527308 */ /* 0x000fe20000000800 */
[----:B------:R-:W-:Y:S01]  /*a0e0*/  FMNMX.FTZ R3, R114, R2, !PT ;  /* 0x0000000272037209 */ /* 0x000fe20007810000 */
[----:B------:R-:W-:Y:S02]  /*a0f0*/  FMUL.FTZ R2, R0, c[0x0][0x2d0] ;  /* 0x0000b40000027a20 */ /* 0x000fe40000410000 */
[--C-:B------:R-:W-:Y:S01]  /*a100*/  FFMA.FTZ R6, R33, c[0x0][0x2d0], -R96.reuse ;  /* 0x0000b40021067a23 */ /* 0x100fe20000010860 */
[----:B------:R-:W-:Y:S01]  /*a110*/  FMNMX.FTZ R0, R60, R3, !PT ;  /* 0x000000033c007209 */ /* 0x000fe20007810000 */
[--C-:B------:R-:W-:Y:S01]  /*a120*/  FFMA.FTZ R48, R46, c[0x0][0x2d0], -R96.reuse ;  /* 0x0000b4002e307a23 */ /* 0x100fe20000010860 */
[----:B---3--:R-:W-:Y:S01]  /*a130*/  FMNMX.FTZ R72, R72, R4, !PT ;  /* 0x0000000448487209 */ /* 0x008fe20007810000 */
[----:B------:R-:W-:Y:S01]  /*a140*/  FFMA.FTZ R4, R185, c[0x0][0x2d0], -R96 ;  /* 0x0000b400b9047a23 */ /* 0x000fe20000010860 */
[----:B------:R-:W-:Y:S01]  /*a150*/  FMNMX.FTZ R0, R75, R0, !PT ;  /* 0x000000004b007209 */ /* 0x000fe20007810000 */
[----:B------:R1:W2:Y:S01]  /*a160*/  MUFU.EX2 R70, R2 ;  /* 0x0000000200467308 */ /* 0x0002a20000000800 */
[----:B------:R-:W-:Y:S02]  /*a170*/  FMUL.FTZ R107, R71, c[0x0][0x2d0] ;  /* 0x0000b400476b7a20 */ /* 0x000fe40000410000 */
[----:B------:R-:W-:Y:S01]  /*a180*/  FMNMX.FTZ R0, R74, R0, !PT ;  /* 0x000000004a007209 */ /* 0x000fe20007810000 */
[----:B------:R-:W-:Y:S02]  /*a190*/  FMUL.FTZ R102, R72, c[0x0][0x2d0] ;  /* 0x0000b40048667a20 */ /* 0x000fe40000410000 */
[--C-:B------:R-:W-:Y:S02]  /*a1a0*/  FFMA.FTZ R16, R40, c[0x0][0x2d0], -R107.reuse ;  /* 0x0000b40028107a23 */ /* 0x100fe4000001086b */
[----:B------:R-:W3:Y:S01]  /*a1b0*/  SHFL.BFLY PT, R3, R0, 0x2, 0x1f ;  /* 0x0c401f0000037f89 */ /* 0x000ee200000e0000 */
[--C-:B------:R-:W-:Y:S01]  /*a1c0*/  FFMA.FTZ R5, R22, c[0x0][0x2d0], -R102.reuse ;  /* 0x0000b40016057a23 */ /* 0x100fe20000010866 */
[----:B------:R-:W4:Y:S01]  /*a1d0*/  MUFU.EX2 R8, R4 ;  /* 0x0000000400087308 */ /* 0x000f220000000800 */
[--C-:B------:R-:W-:Y:S02]  /*a1e0*/  FFMA.FTZ R103, R103, c[0x0][0x2d0], -R102.reuse ;  /* 0x0000b40067677a23 */ /* 0x100fe40000010866 */
[--C-:B------:R-:W-:Y:S02]  /*a1f0*/  FFMA.FTZ R109, R109, c[0x0][0x2d0], -R102.reuse ;  /* 0x0000b4006d6d7a23 */ /* 0x100fe40000010866 */
[----:B------:R-:W-:Y:S02]  /*a200*/  FFMA.FTZ R115, R115, c[0x0][0x2d0], -R102 ;  /* 0x0000b40073737a23 */ /* 0x000fe40000010866 */
[--C-:B------:R-:W-:Y:S02]  /*a210*/  FFMA.FTZ R105, R105, c[0x0][0x2d0], -R107.reuse ;  /* 0x0000b40069697a23 */ /* 0x100fe4000001086b */
[--C-:B------:R-:W-:Y:S01]  /*a220*/  FFMA.FTZ R106, R106, c[0x0][0x2d0], -R107.reuse ;  /* 0x0000b4006a6a7a23 */ /* 0x100fe2000001086b */
[----:B------:R4:W-:Y:S01]  /*a230*/  MUFU.EX2 R228, R6 ;  /* 0x0000000600e47308 */ /* 0x0009e20000000800 */
[----:B-1----:R-:W-:Y:S01]  /*a240*/  FADD.FTZ R2, -R72, R116 ;  /* 0x0000007448027221 */ /* 0x002fe20000010100 */
[----:B------:R-:W-:Y:S01]  /*a250*/  MOV R116, R60 ;  /* 0x0000003c00747202 */ /* 0x000fe20000000f00 */
[----:B--2---:R-:W-:Y:S02]  /*a260*/  FMUL.FTZ R33, R70, R149 ;  /* 0x0000009546217220 */ /* 0x004fe40000410000 */
[----:B------:R-:W-:Y:S05]  /*a270*/  FMUL.FTZ R2, R2, c[0x0][0x2d0] ;  /* 0x0000b40002027a20 */ /* 0x000fea0000410000 */
[----:B------:R1:W-:Y:S01]  /*a280*/  MUFU.EX2 R239, R5 ;  /* 0x0000000500ef7308 */ /* 0x0003e20000000800 */
[----:B------:R-:W-:Y:S01]  /*a290*/  FFMA.FTZ R60, R211, c[0x0][0x2d0], -R102 ;  /* 0x0000b400d33c7a23 */ /* 0x000fe20000010866 */
[----:B---3--:R-:W-:Y:S01]  /*a2a0*/  FMNMX.FTZ R0, R0, R3, !PT ;  /* 0x0000000300007209 */ /* 0x008fe20007810000 */
[--C-:B------:R-:W-:Y:S02]  /*a2b0*/  FFMA.FTZ R3, R17, c[0x0][0x2d0], -R96.reuse ;  /* 0x0000b40011037a23 */ /* 0x100fe40000010860 */
[----:B------:R-:W-:Y:S05]  /*a2c0*/  FMUL.FTZ R17, R70, R133 ;  /* 0x0000008546117220 */ /* 0x000fea0000410000 */
[----:B------:R2:W3:Y:S01]  /*a2d0*/  MUFU.EX2 R69, R2 ;  /* 0x0000000200457308 */ /* 0x0004e20000000800 */
[----:B----4-:R-:W-:Y:S09]  /*a2e0*/  FFMA.FTZ R6, R36, c[0x0][0x2d0], -R96 ;  /* 0x0000b40024067a23 */ /* 0x010ff20000010860 */
[----:B------:R4:W-:Y:S01]  /*a2f0*/  MUFU.EX2 R11, R3 ;  /* 0x00000003000b7308 */ /* 0x0009e20000000800 */
[----:B-1----:R-:W-:Y:S09]  /*a300*/  FFMA.FTZ R5, R28, c[0x0][0x2d0], -R107 ;  /* 0x0000b4001c057a23 */ /* 0x002ff2000001086b */
[----:B------:R3:W-:Y:S01]  /*a310*/  MUFU.EX2 R83, R6 ;  /* 0x0000000600537308 */ /* 0x0007e20000000800 */
[----:B--2---:R-:W-:Y:S04]  /*a320*/  FADD.FTZ R2, -R71, R117 ;  /* 0x0000007547027221 */ /* 0x004fe80000010100 */
[----:B------:R-:W-:Y:S05]  /*a330*/  FMUL.FTZ R2, R2, c[0x0][0x2d0] ;  /* 0x0000b40002027a20 */ /* 0x000fea0000410000 */
[----:B------:R1:W-:Y:S01]  /*a340*/  MUFU.EX2 R230, R5 ;  /* 0x0000000500e67308 */ /* 0x0003e20000000800 */
[----:B----4-:R-:W-:Y:S01]  /*a350*/  FFMA.FTZ R3, R186, c[0x0][0x2d0], -R102 ;  /* 0x0000b400ba037a23 */ /* 0x010fe20000010866 */
[----:B------:R-:W-:Y:S01]  /*a360*/  MOV R186, R8 ;  /* 0x0000000800ba7202 */ /* 0x000fe20000000f00 */
[--C-:B------:R-:W-:Y:S07]  /*a370*/  FFMA.FTZ R8, R21, c[0x0][0x2d0], -R96.reuse ;  /* 0x0000b40015087a23 */ /* 0x100fee0000010860 */
[----:B------:R2:W4:Y:S01]  /*a380*/  MUFU.EX2 R68, R2 ;  /* 0x0000000200447308 */ /* 0x0005220000000800 */
[----:B---3--:R-:W-:Y:S09]  /*a390*/  FMUL.FTZ R6, R69, R126 ;  /* 0x0000007e45067220 */ /* 0x008ff20000410000 */
[----:B------:R3:W-:Y:S01]  /*a3a0*/  MUFU.EX2 R206, R3 ;  /* 0x0000000300ce7308 */ /* 0x0007e20000000800 */
[----:B-1----:R-:W-:Y:S09]  /*a3b0*/  FMUL.FTZ R5, R70, R125 ;  /* 0x0000007d46057220 */ /* 0x002ff20000410000 */
[----:B------:R1:W-:Y:S01]  /*a3c0*/  MUFU.EX2 R236, R8 ;  /* 0x0000000800ec7308 */ /* 0x0003e20000000800 */
[----:B--2---:R-:W-:Y:S01]  /*a3d0*/  FFMA.FTZ R2, R197, c[0x0][0x2d0], -R96 ;  /* 0x0000b400c5027a23 */ /* 0x004fe20000010860 */
[----:B------:R-:W-:Y:S01]  /*a3e0*/  MOV R197, R91 ;  /* 0x0000005b00c57202 */ /* 0x000fe20000000f00 */
[----:B----4-:R-:W-:Y:S07]  /*a3f0*/  FMUL.FTZ R9, R68, R121 ;  /* 0x0000007944097220 */ /* 0x010fee0000410000 */
[----:B------:R2:W-:Y:S01]  /*a400*/  MUFU.EX2 R7, R2 ;  /* 0x0000000200077308 */ /* 0x0005e20000000800 */
[----:B---3--:R-:W-:Y:S01]  /*a410*/  FFMA.FTZ R3, R198, c[0x0][0x2d0], -R102 ;  /* 0x0000b400c6037a23 */ /* 0x008fe20000010866 */
[----:B------:R-:W-:Y:S08]  /*a420*/  MOV R198, R81 ;  /* 0x0000005100c67202 */ /* 0x000ff00000000f00 */
[----:B------:R3:W4:Y:S01]  /*a430*/  MUFU.EX2 R28, R16 ;  /* 0x00000010001c7308 */ /* 0x0007220000000800 */
[----:B-1----:R-:W-:Y:S09]  /*a440*/  FMUL.FTZ R8, R68, R120 ;  /* 0x0000007844087220 */ /* 0x002ff20000410000 */
[----:B------:R1:W-:Y:S01]  /*a450*/  MUFU.EX2 R121, R48 ;  /* 0x0000003000797308 */ /* 0x0003e20000000800 */
[----:B--2---:R-:W-:Y:S09]  /*a460*/  FFMA.FTZ R2, R184, c[0x0][0x2d0], -R96 ;  /* 0x0000b400b8027a23 */ /* 0x004ff20000010860 */
[----:B------:R2:W2:Y:S01]  /*a470*/  MUFU.EX2 R184, R3 ;  /* 0x0000000300b87308 */ /* 0x0004a20000000800 */
[C---:B---3--:R-:W-:Y:S01]  /*a480*/  FMUL.FTZ R16, R70.reuse, R132 ;  /* 0x0000008446107220 */ /* 0x048fe20000410000 */
[----:B----4-:R-:W-:Y:S08]  /*a490*/  MOV R133, R28 ;  /* 0x0000001c00857202 */ /* 0x010ff00000000f00 */
[----:B------:R3:W-:Y:S01]  /*a4a0*/  MUFU.EX2 R117, R2 ;  /* 0x0000000200757308 */ /* 0x0007e20000000800 */
[----:B-1----:R-:W-:Y:S09]  /*a4b0*/  FMUL.FTZ R48, R70, R164 ;  /* 0x000000a446307220 */ /* 0x002ff20000410000 */
[----:B------:R-:W-:Y:S01]  /*a4c0*/  MUFU.EX2 R105, R105 ;  /* 0x0000006900697308 */ /* 0x000fe20000000800 */
[--C-:B--2---:R-:W-:Y:S01]  /*a4d0*/  FFMA.FTZ R3, R18, c[0x0][0x2d0], -R102.reuse ;  /* 0x0000b40012037a23 */ /* 0x104fe20000010866 */
[----:B------:R-:W-:Y:S01]  /*a4e0*/  F2FP.PACK_AB R77, R184, R206 ;  /* 0x000000ceb84d723e */ /* 0x000fe200000000ff */
[----:B------:R-:W-:Y:S07]  /*a4f0*/  FMUL.FTZ R18, R69, R134 ;  /* 0x0000008645127220 */ /* 0x000fee0000410000 */
[----:B------:R1:W-:Y:S01]  /*a500*/  MUFU.EX2 R185, R3 ;  /* 0x0000000300b97308 */ /* 0x0003e20000000800 */
[----:B---3--:R-:W2:Y:S09]  /*a510*/  SHFL.BFLY PT, R2, R0, 0x1, 0x1f ;  /* 0x0c201f0000027f89 */ /* 0x008eb200000e0000 */
[----:B------:R-:W-:Y:S10]  /*a520*/  MUFU.EX2 R106, R106 ;  /* 0x0000006a006a7308 */ /* 0x000ff40000000800 */
[----:B------:R-:W-:Y:S01]  /*a530*/  MUFU.EX2 R109, R109 ;  /* 0x0000006d006d7308 */ /* 0x000fe20000000800 */
[--C-:B-1----:R-:W-:Y:S01]  /*a540*/  FFMA.FTZ R3, R196, c[0x0][0x2d0], -R107.reuse ;  /* 0x0000b400c4037a23 */ /* 0x102fe2000001086b */
[----:B------:R-:W-:Y:S02]  /*a550*/  MOV R196, R59 ;  /* 0x0000003b00c47202 */ /* 0x000fe40000000f00 */
[----:B--2---:R-:W-:Y:S01]  /*a560*/  FMNMX.FTZ R2, R0, R2, !PT ;  /* 0x0000000200027209 */ /* 0x004fe20007810000 */
[----:B------:R-:W-:Y:S05]  /*a570*/  FFMA.FTZ R0, R19, c[0x0][0x2d0], -R102 ;  /* 0x0000b40013007a23 */ /* 0x000fea0000010866 */
[----:B------:R1:W-:Y:S01]  /*a580*/  MUFU.EX2 R205, R3 ;  /* 0x0000000300cd7308 */ /* 0x0003e20000000800 */
[----:B------:R-:W-:Y:S01]  /*a590*/  FMUL.FTZ R19, R69, R135 ;  /* 0x0000008745137220 */ /* 0x000fe20000410000 */
[----:B------:R-:W-:Y:S08]  /*a5a0*/  MOV R135, R82 ;  /* 0x0000005200877202 */ /* 0x000ff00000000f00 */
[----:B------:R2:W3:Y:S10]  /*a5b0*/  MUFU.EX2 R12, R0 ;  /* 0x00000000000c7308 */ /* 0x0004f40000000800 */
[----:B------:R-:W-:Y:S01]  /*a5c0*/  MUFU.EX2 R115, R115 ;  /* 0x0000007300737308 */ /* 0x000fe20000000800 */
[--C-:B-1----:R-:W-:Y:S01]  /*a5d0*/  FFMA.FTZ R3, R199, c[0x0][0x2d0], -R107.reuse ;  /* 0x0000b400c7037a23 */ /* 0x102fe2000001086b */
[----:B------:R-:W-:Y:S01]  /*a5e0*/  MOV R199, R61 ;  /* 0x0000003d00c77202 */ /* 0x000fe20000000f00 */
[----:B------:R-:W-:Y:S07]  /*a5f0*/  FMUL.FTZ R61, R68, R177 ;  /* 0x000000b1443d7220 */ /* 0x000fee0000410000 */
[----:B------:R1:W4:Y:S01]  /*a600*/  MUFU.EX2 R207, R3 ;  /* 0x0000000300cf7308 */ /* 0x0003220000000800 */
[----:B--2---:R-:W-:Y:S01]  /*a610*/  FADD.FTZ R0, -R2, R118 ;  /* 0x0000007602007221 */ /* 0x004fe20000010100 */
[----:B------:R-:W-:Y:S01]  /*a620*/  MOV R118, R7 ;  /* 0x0000000700767202 */ /* 0x000fe20000000f00 */
[----:B------:R-:W-:Y:S01]  /*a630*/  FFMA.FTZ R7, R32, c[0x0][0x2d0], -R96 ;  /* 0x0000b40020077a23 */ /* 0x000fe20000010860 */
[----:B---3--:R-:W-:Y:S01]  /*a640*/  MOV R126, R12 ;  /* 0x0000000c007e7202 */ /* 0x008fe20000000f00 */
[----:B------:R-:W-:Y:S01]  /*a650*/  FMUL.FTZ R0, R0, c[0x0][0x2d0] ;  /* 0x0000b40000007a20 */ /* 0x000fe20000410000 */
[----:B------:R-:W-:Y:S04]  /*a660*/  F2FP.PACK_AB R76, R118, R186 ;  /* 0x000000ba764c723e */ /* 0x000fe800000000ff */
[----:B------:R2:W-:Y:S01]  /*a670*/  MUFU.EX2 R232, R7 ;  /* 0x0000000700e87308 */ /* 0x0005e20000000800 */
[----:B------:R-:W-:Y:S01]  /*a680*/  F2FP.PACK_AB R79, R126, R185 ;  /* 0x000000b97e4f723e */ /* 0x000fe200000000ff */
[--C-:B------:R-:W-:Y:S02]  /*a690*/  FFMA.FTZ R12, R51, c[0x0][0x2d0], -R102.reuse ;  /* 0x0000b400330c7a23 */ /* 0x100fe40000010866 */
[--C-:B------:R-:W-:Y:S02]  /*a6a0*/  FFMA.FTZ R32, R44, c[0x0][0x2d0], -R107.reuse ;  /* 0x0000b4002c207a23 */ /* 0x100fe4000001086b */
[----:B------:R-:W-:Y:S04]  /*a6b0*/  FMUL.FTZ R51, R69, R167 ;  /* 0x000000a745337220 */ /* 0x000fe80000410000 */
[----:B------:R-:W3:Y:S01]  /*a6c0*/  MUFU.EX2 R0, R0 ;  /* 0x0000000000007308 */ /* 0x000ee20000000800 */
[--C-:B-1----:R-:W-:Y:S01]  /*a6d0*/  FFMA.FTZ R3, R194, c[0x0][0x2d0], -R107.reuse ;  /* 0x0000b400c2037a23 */ /* 0x102fe2000001086b */
[----:B----4-:R-:W-:Y:S02]  /*a6e0*/  F2FP.PACK_AB R64, R207, R205 ;  /* 0x000000cdcf40723e */ /* 0x010fe400000000ff */
[----:B------:R-:W-:Y:S06]  /*a6f0*/  MOV R194, R62 ;  /* 0x0000003e00c27202 */ /* 0x000fec0000000f00 */
[----:B------:R1:W4:Y:S01]  /*a700*/  MUFU.EX2 R10, R3 ;  /* 0x00000003000a7308 */ /* 0x0003220000000800 */
[----:B--2---:R-:W-:Y:S01]  /*a710*/  FMUL.FTZ R7, R69, R127 ;  /* 0x0000007f45077220 */ /* 0x004fe20000410000 */
[----:B------:R-:W-:Y:S04]  /*a720*/  MOV R127, R11 ;  /* 0x0000000b007f7202 */ /* 0x000fe80000000f00 */
[----:B------:R-:W-:Y:S01]  /*a730*/  F2FP.PACK_AB R78, R127, R117 ;  /* 0x000000757f4e723e */ /* 0x000fe200000000ff */
[C---:B---3--:R-:W-:Y:S02]  /*a740*/  FMUL.FTZ R11, R0.reuse, R123 ;  /* 0x0000007b000b7220 */ /* 0x048fe40000410000 */
[C---:B------:R-:W-:Y:S01]  /*a750*/  FMUL.FTZ R15, R0.reuse, R131 ;  /* 0x00000083000f7220 */ /* 0x040fe20000410000 */
[----:B------:R-:W-:Y:S01]  /*a760*/  MOV R131, R83 ;  /* 0x0000005300837202 */ /* 0x000fe20000000f00 */
[C---:B------:R-:W-:Y:S02]  /*a770*/  FMUL.FTZ R46, R0.reuse, R162 ;  /* 0x000000a2002e7220 */ /* 0x040fe40000410000 */
[C---:B------:R-:W-:Y:S02]  /*a780*/  FMUL.FTZ R59, R0.reuse, R175 ;  /* 0x000000af003b7220 */ /* 0x040fe40000410000 */
[----:B------:R-:W-:Y:S02]  /*a790*/  FMUL.FTZ R62, R0, R178 ;  /* 0x000000b2003e7220 */ /* 0x000fe40000410000 */
[----:B-1----:R-:W-:Y:S01]  /*a7a0*/  FFMA.FTZ R3, R192, c[0x0][0x2d0], -R107 ;  /* 0x0000b400c0037a23 */ /* 0x002fe2000001086b */
[----:B----4-:R-:W-:Y:S01]  /*a7b0*/  MOV R120, R10 ;  /* 0x0000000a00787202 */ /* 0x010fe20000000f00 */
[----:B------:R-:W-:Y:S01]  /*a7c0*/  FMUL.FTZ R10, R0, R122 ;  /* 0x0000007a000a7220 */ /* 0x000fe20000410000 */
[----:B------:R-:W-:Y:S01]  /*a7d0*/  MOV R192, R92 ;  /* 0x0000005c00c07202 */ /* 0x000fe20000000f00 */
[----:B------:R1:W2:Y:S01]  /*a7e0*/  MUFU.EX2 R13, R3 ;  /* 0x00000003000d7308 */ /* 0x0002a20000000800 */
[--C-:B------:R-:W-:Y:S09]  /*a7f0*/  FFMA.FTZ R92, R212, c[0x0][0x2d0], -R102.reuse ;  /* 0x0000b400d45c7a23 */ /* 0x100ff20000010866 */
[----:B------:R3:W-:Y:S01]  /*a800*/  MUFU.EX2 R122, R60 ;  /* 0x0000003c007a7308 */ /* 0x0007e20000000800 */
[----:B-1----:R-:W-:Y:S01]  /*a810*/  FMUL.FTZ R3, R2, c[0x0][0x2d0] ;  /* 0x0000b40002037a20 */ /* 0x002fe20000410000 */
[----:B--2---:R-:W-:Y:S01]  /*a820*/  MOV R125, R13 ;  /* 0x0000000d007d7202 */ /* 0x004fe20000000f00 */
[----:B------:R-:W-:Y:S01]  /*a830*/  FMUL.FTZ R13, R68, R129 ;  /* 0x00000081440d7220 */ /* 0x000fe20000410000 */
[----:B------:R-:W-:Y:S01]  /*a840*/  MOV R129, R85 ;  /* 0x0000005500817202 */ /* 0x000fe20000000f00 */
[--C-:B------:R-:W-:Y:S01]  /*a850*/  FFMA.FTZ R4, R187, c[0x0][0x2d0], -R3.reuse ;  /* 0x0000b400bb047a23 */ /* 0x100fe20000010803 */
[----:B------:R-:W-:Y:S01]  /*a860*/  F2FP.PACK_AB R66, R125, R120 ;  /* 0x000000787d42723e */ /* 0x000fe200000000ff */
[--C-:B------:R-:W-:Y:S01]  /*a870*/  FFMA.FTZ R28, R43, c[0x0][0x2d0], -R3.reuse ;  /* 0x0000b4002b1c7a23 */ /* 0x100fe20000010803 */
[----:B------:R-:W-:Y:S02]  /*a880*/  MOV R187, R90 ;  /* 0x0000005a00bb7202 */ /* 0x000fe40000000f00 */
[----:B------:R1:W-:Y:S01]  /*a890*/  MUFU.EX2 R204, R4 ;  /* 0x0000000400cc7308 */ /* 0x0003e20000000800 */
[--C-:B------:R-:W-:Y:S02]  /*a8a0*/  FFMA.FTZ R40, R201, c[0x0][0x2d0], -R3.reuse ;  /* 0x0000b400c9287a23 */ /* 0x100fe40000010803 */
[--C-:B------:R-:W-:Y:S02]  /*a8b0*/  FFMA.FTZ R44, R47, c[0x0][0x2d0], -R3.reuse ;  /* 0x0000b4002f2c7a23 */ /* 0x100fe40000010803 */
[C---:B------:R-:W-:Y:S02]  /*a8c0*/  FMUL.FTZ R43, R0.reuse, R159 ;  /* 0x0000009f002b7220 */ /* 0x040fe40000410000 */
[----:B------:R-:W-:Y:S02]  /*a8d0*/  FMUL.FTZ R47, R0, R163 ;  /* 0x000000a3002f7220 */ /* 0x000fe40000410000 */
[----:B---3--:R-:W-:Y:S01]  /*a8e0*/  FMUL.FTZ R60, R68, R176 ;  /* 0x000000b0443c7220 */ /* 0x008fe20000410000 */
[----:B------:R2:W-:Y:S01]  /*a8f0*/  MUFU.EX2 R134, R28 ;  /* 0x0000001c00867308 */ /* 0x0005e20000000800 */
[--C-:B------:R-:W-:Y:S02]  /*a900*/  FFMA.FTZ R75, R75, c[0x0][0x2d0], -R3.reuse ;  /* 0x0000b4004b4b7a23 */ /* 0x100fe40000010803 */
[--C-:B-1----:R-:W-:Y:S01]  /*a910*/  FFMA.FTZ R4, R200, c[0x0][0x2d0], -R3.reuse ;  /* 0x0000b400c8047a23 */ /* 0x102fe20000010803 */
[----:B------:R-:W-:Y:S06]  /*a920*/  MOV R200, R89 ;  /* 0x0000005900c87202 */ /* 0x000fec0000000f00 */
[----:B------:R1:W3:Y:S01]  /*a930*/  MUFU.EX2 R242, R4 ;  /* 0x0000000400f27308 */ /* 0x0002e20000000800 */
[----:B--2---:R-:W-:Y:S09]  /*a940*/  FMUL.FTZ R28, R68, R144 ;  /* 0x00000090441c7220 */ /* 0x004ff20000410000 */
[----:B------:R2:W-:Y:S01]  /*a950*/  MUFU.EX2 R144, R40 ;  /* 0x0000002800907308 */ /* 0x0005e20000000800 */
[--C-:B-1----:R-:W-:Y:S01]  /*a960*/  FFMA.FTZ R4, R195, c[0x0][0x2d0], -R3.reuse ;  /* 0x0000b400c3047a23 */ /* 0x102fe20000010803 */
[----:B---3--:R-:W-:Y:S02]  /*a970*/  F2FP.PACK_AB R65, R242, R204 ;  /* 0x000000ccf241723e */ /* 0x008fe400000000ff */
[----:B------:R-:W-:Y:S06]  /*a980*/  MOV R195, R88 ;  /* 0x0000005800c37202 */ /* 0x000fec0000000f00 */
[----:B------:R1:W-:Y:S01]  /*a990*/  MUFU.EX2 R241, R4 ;  /* 0x0000000400f17308 */ /* 0x0003e20000000800 */
[----:B------:R-:W-:Y:S01]  /*a9a0*/  LDSM.16.MT88.4 R88, [R227+0x900] ;  /* 0x00090000e358783b */ /* 0x000fe20000004200 */
[----:B--2---:R-:W-:Y:S02]  /*a9b0*/  FMUL.FTZ R40, R68, R156 ;  /* 0x0000009c44287220 */ /* 0x004fe40000410000 */
[----:B-1----:R-:W-:Y:S01]  /*a9c0*/  FFMA.FTZ R4, R193, c[0x0][0x2d0], -R3 ;  /* 0x0000b400c1047a23 */ /* 0x002fe20000010803 */
[----:B------:R-:W-:Y:S05]  /*a9d0*/  MOV R193, R87 ;  /* 0x0000005700c17202 */ /* 0x000fea0000000f00 */
[----:B------:R1:W-:Y:S02]  /*a9e0*/  MUFU.EX2 R14, R4 ;  /* 0x00000004000e7308 */ /* 0x0003e40000000800 */
[--C-:B-1----:R-:W-:Y:S02]  /*a9f0*/  FFMA.FTZ R4, R23, c[0x0][0x2d0], -R102.reuse ;  /* 0x0000b40017047a23 */ /* 0x102fe40000010866 */
[----:B------:R-:W1:Y:S06]  /*aa00*/  LDSM.16.MT88.4 R20, [R224+0x100] ;  /* 0x00010000e014783b */ /* 0x000e6c0000004200 */
[----:B------:R2:W-:Y:S02]  /*aa10*/  MUFU.EX2 R235, R4 ;  /* 0x0000000400eb7308 */ /* 0x0005e40000000800 */
[--C-:B--2---:R-:W-:Y:S02]  /*aa20*/  FFMA.FTZ R4, R34, c[0x0][0x2d0], -R102.reuse ;  /* 0x0000b40022047a23 */ /* 0x104fe40000010866 */
[----:B------:R-:W-:Y:S06]  /*aa30*/  FMUL.FTZ R34, R69, R150 ;  /* 0x0000009645227220 */ /* 0x000fec0000410000 */
[----:B------:R2:W-:Y:S02]  /*aa40*/  MUFU.EX2 R231, R4 ;  /* 0x0000000400e77308 */ /* 0x0005e40000000800 */
[----:B--2---:R-:W-:Y:S02]  /*aa50*/  FFMA.FTZ R4, R35, c[0x0][0x2d0], -R102 ;  /* 0x0000b40023047a23 */ /* 0x004fe40000010866 */
[----:B------:R-:W-:Y:S06]  /*aa60*/  FMUL.FTZ R35, R69, R151 ;  /* 0x0000009745237220 */ /* 0x000fec0000410000 */
[----:B------:R2:W-:Y:S02]  /*aa70*/  MUFU.EX2 R119, R4 ;  /* 0x0000000400777308 */ /* 0x0005e40000000800 */
[----:B--2---:R-:W-:Y:S02]  /*aa80*/  FFMA.FTZ R4, R24, c[0x0][0x2d0], -R107 ;  /* 0x0000b40018047a23 */ /* 0x004fe4000001086b */
[----:B------:R-:W-:Y:S06]  /*aa90*/  FFMA.FTZ R24, R42, c[0x0][0x2d0], -R3 ;  /* 0x0000b4002a187a23 */ /* 0x000fec0000010803 */
[----:B------:R2:W-:Y:S01]  /*aaa0*/  MUFU.EX2 R238, R4 ;  /* 0x0000000400ee7308 */ /* 0x0005e20000000800 */
[----:B------:R-:W-:Y:S02]  /*aab0*/  FMUL.FTZ R42, R0, R158 ;  /* 0x0000009e002a7220 */ /* 0x000fe40000410000 */
[----:B--2---:R-:W-:Y:S02]  /*aac0*/  FFMA.FTZ R4, R25, c[0x0][0x2d0], -R107 ;  /* 0x0000b40019047a23 */ /* 0x004fe4000001086b */
[----:B------:R-:W-:Y:S05]  /*aad0*/  FMUL.FTZ R25, R68, R141 ;  /* 0x0000008d44197220 */ /* 0x000fea0000410000 */
[----:B------:R2:W-:Y:S02]  /*aae0*/  MUFU.EX2 R234, R4 ;  /* 0x0000000400ea7308 */ /* 0x0005e40000000800 */
[--C-:B--2---:R-:W-:Y:S08]  /*aaf0*/  FFMA.FTZ R4, R26, c[0x0][0x2d0], -R3.reuse ;  /* 0x0000b4001a047a23 */ /* 0x104ff00000010803 */
[----:B------:R2:W-:Y:S02]  /*ab00*/  MUFU.EX2 R237, R4 ;  /* 0x0000000400ed7308 */ /* 0x0005e40000000800 */
[----:B--2---:R-:W-:Y:S02]  /*ab10*/  FFMA.FTZ R4, R27, c[0x0][0x2d0], -R3 ;  /* 0x0000b4001b047a23 */ /* 0x004fe40000010803 */
[----:B------:R-:W-:Y:S06]  /*ab20*/  FMUL.FTZ R27, R0, R143 ;  /* 0x0000008f001b7220 */ /* 0x000fec0000410000 */
[----:B------:R2:W-:Y:S02]  /*ab30*/  MUFU.EX2 R233, R4 ;  /* 0x0000000400e97308 */ /* 0x0005e40000000800 */
[----:B--2---:R-:W-:Y:S02]  /*ab40*/  FFMA.FTZ R4, R29, c[0x0][0x2d0], -R107 ;  /* 0x0000b4001d047a23 */ /* 0x004fe4000001086b */
[----:B------:R-:W-:Y:S06]  /*ab50*/  FMUL.FTZ R29, R68, R145 ;  /* 0x00000091441d7220 */ /* 0x000fec0000410000 */
[----:B------:R2:W3:Y:S02]  /*ab60*/  MUFU.EX2 R93, R4 ;  /* 0x00000004005d7308 */ /* 0x0004e40000000800 */
[--C-:B--2---:R-:W-:Y:S01]  /*ab70*/  FFMA.FTZ R4, R30, c[0x0][0x2d0], -R3.reuse ;  /* 0x0000b4001e047a23 */ /* 0x104fe20000010803 */
[----:B---3--:R-:W-:Y:S01]  /*ab80*/  MOV R141, R93 ;  /* 0x0000005d008d7202 */ /* 0x008fe20000000f00 */
[----:B------:R-:W-:Y:S06]  /*ab90*/  FMUL.FTZ R30, R0, R146 ;  /* 0x00000092001e7220 */ /* 0x000fec0000410000 */
[----:B------:R2:W-:Y:S02]  /*aba0*/  MUFU.EX2 R229, R4 ;  /* 0x0000000400e57308 */ /* 0x0005e40000000800 */
[----:B--2---:R-:W-:Y:S08]  /*abb0*/  FFMA.FTZ R4, R31, c[0x0][0x2d0], -R3 ;  /* 0x0000b4001f047a23 */ /* 0x004ff00000010803 */
[----:B------:R2:W3:Y:S10]  /*abc0*/  MUFU.EX2 R31, R12 ;  /* 0x0000000c001f7308 */ /* 0x0004f40000000800 */
[----:B------:R4:W-:Y:S01]  /*abd0*/  MUFU.EX2 R94, R4 ;  /* 0x00000004005e7308 */ /* 0x0009e20000000800 */
[----:B--2---:R-:W-:Y:S01]  /*abe0*/  FMUL.FTZ R12, R68, R128 ;  /* 0x00000080440c7220 */ /* 0x004fe20000410000 */
[----:B---3--:R-:W-:Y:S01]  /*abf0*/  MOV R146, R31 ;  /* 0x0000001f00927202 */ /* 0x008fe20000000f00 */
[----:B------:R-:W-:Y:S01]  /*ac00*/  FMUL.FTZ R31, R0, R147 ;  /* 0x00000093001f7220 */ /* 0x000fe20000410000 */
[----:B------:R-:W-:Y:S01]  /*ac10*/  MOV R128, R86 ;  /* 0x0000005600807202 */ /* 0x000fe20000000f00 */
[----:B----4-:R-:W-:Y:S05]  /*ac20*/  FFMA.FTZ R4, R37, c[0x0][0x2d0], -R96 ;  /* 0x0000b40025047a23 */ /* 0x010fea0000010860 */
[----:B------:R2:W3:Y:S02]  /*ac30*/  MUFU.EX2 R63, R4 ;  /* 0x00000004003f7308 */ /* 0x0004e40000000800 */
[--C-:B--2---:R-:W-:Y:S01]  /*ac40*/  FFMA.FTZ R4, R38, c[0x0][0x2d0], -R102.reuse ;  /* 0x0000b40026047a23 */ /* 0x104fe20000010866 */
[----:B---3--:R-:W-:Y:S01]  /*ac50*/  MOV R143, R63 ;  /* 0x0000003f008f7202 */ /* 0x008fe20000000f00 */
[----:B------:R-:W-:Y:S06]  /*ac60*/  FMUL.FTZ R63, R0, R179 ;  /* 0x000000b3003f7220 */ /* 0x000fec0000410000 */
[----:B------:R2:W3:Y:S02]  /*ac70*/  MUFU.EX2 R57, R4 ;  /* 0x0000000400397308 */ /* 0x0004e40000000800 */
[----:B--2---:R-:W-:Y:S01]  /*ac80*/  FFMA.FTZ R4, R39, c[0x0][0x2d0], -R102 ;  /* 0x0000b40027047a23 */ /* 0x004fe20000010866 */
[----:B---3--:R-:W-:Y:S01]  /*ac90*/  MOV R132, R57 ;  /* 0x0000003900847202 */ /* 0x008fe20000000f00 */
[----:B------:R-:W2:Y:S01]  /*aca0*/  LDSM.16.MT88.4 R36, [R227+0x100] ;  /* 0x00010000e324783b */ /* 0x000ea20000004200 */
[----:B------:R-:W-:Y:S05]  /*acb0*/  FMUL.FTZ R57, R68, R173 ;  /* 0x000000ad44397220 */ /* 0x000fea0000410000 */
[----:B------:R3:W-:Y:S02]  /*acc0*/  MUFU.EX2 R80, R4 ;  /* 0x0000000400507308 */ /* 0x0007e40000000800 */
[----:B---3--:R-:W-:Y:S02]  /*acd0*/  FFMA.FTZ R4, R49, c[0x0][0x2d0], -R96 ;  /* 0x0000b40031047a23 */ /* 0x008fe40000010860 */
[----:B------:R-:W-:Y:S06]  /*ace0*/  FMUL.FTZ R49, R70, R165 ;  /* 0x000000a546317220 */ /* 0x000fec0000410000 */
[----:B------:R3:W4:Y:S02]  /*acf0*/  MUFU.EX2 R56, R4 ;  /* 0x0000000400387308 */ /* 0x0007240000000800 */
[--C-:B---3--:R-:W-:Y:S01]  /*ad00*/  FFMA.FTZ R4, R50, c[0x0][0x2d0], -R102.reuse ;  /* 0x0000b40032047a23 */ /* 0x108fe20000010866 */
[----:B----4-:R-:W-:Y:S01]  /*ad10*/  MOV R145, R56 ;  /* 0x0000003800917202 */ /* 0x010fe20000000f00 */
[----:B------:R-:W-:Y:S06]  /*ad20*/  FFMA.FTZ R56, R209, c[0x0][0x2d0], -R102 ;  /* 0x0000b400d1387a23 */ /* 0x000fec0000010866 */
[----:B------:R3:W-:Y:S01]  /*ad30*/  MUFU.EX2 R58, R4 ;  /* 0x00000004003a7308 */ /* 0x0007e20000000800 */
[----:B------:R-:W-:Y:S02]  /*ad40*/  FMUL.FTZ R50, R69, R166 ;  /* 0x000000a645327220 */ /* 0x000fe40000410000 */
[----:B------:R-:W-:Y:S01]  /*ad50*/  LDSM.16.MT88.4 R164, [R225+0x3100] ;  /* 0x00310000e1a4783b */ /* 0x000fe20000004200 */
[----:B---3--:R-:W-:Y:S01]  /*ad60*/  FMUL.FTZ R4, R70, R124 ;  /* 0x0000007c46047220 */ /* 0x008fe20000410000 */
[----:B------:R-:W-:Y:S01]  /*ad70*/  MOV R124, R14 ;  /* 0x0000000e007c7202 */ /* 0x000fe20000000f00 */
[----:B------:R-:W-:Y:S01]  /*ad80*/  FMUL.FTZ R14, R0, R130 ;  /* 0x00000082000e7220 */ /* 0x000fe20000410000 */
[----:B------:R-:W-:Y:S04]  /*ad90*/  MOV R130, R84 ;  /* 0x0000005400827202 */ /* 0x000fe80000000f00 */
[----:B------:R-:W-:Y:S01]  /*ada0*/  LDSM.16.MT88.4 R84, [R224+0x900] ;  /* 0x00090000e054783b */ /* 0x000fe20000004200 */
[----:B------:R-:W-:Y:S01]  /*adb0*/  F2FP.PACK_AB R67, R124, R241 ;  /* 0x000000f17c43723e */ /* 0x000fe200000000ff */
[-C--:B-1----:R-:W-:Y:S08]  /*adc0*/  HMMA.16816.F32 R4, R76, R20.reuse, R4 ;  /* 0x000000144c04723c */ /* 0x082ff00000001804 */
[C---:B------:R-:W-:Y:S07]  /*add0*/  HMMA.16816.F32 R8, R64.reuse, R20, R8 ;  /* 0x000000144008723c */ /* 0x040fee0000001808 */
[--C-:B------:R-:W-:Y:S01]  /*ade0*/  FFMA.FTZ R20, R41, c[0x0][0x2d0], -R107.reuse ;  /* 0x0000b40029147a23 */ /* 0x100fe2000001086b */
[-C--:B------:R-:W-:Y:S03]  /*adf0*/  HMMA.16816.F32 R12, R64, R22.reuse, R12 ;  /* 0x00000016400c723c */ /* 0x080fe6000000180c */
[----:B------:R1:W3:Y:S01]  /*ae00*/  MUFU.EX2 R26, R20 ;  /* 0x00000014001a7308 */ /* 0x0002e20000000800 */
[----:B------:R-:W-:Y:S02]  /*ae10*/  FMUL.FTZ R21, R70, R137 ;  /* 0x0000008946157220 */ /* 0x000fe40000410000 */
[----:B------:R-:W-:Y:S02]  /*ae20*/  FMUL.FTZ R41, R68, R157 ;  /* 0x0000009d44297220 */ /* 0x000fe40000410000 */
[C---:B------:R-:W-:Y:S05]  /*ae30*/  HMMA.16816.F32 R16, R76.reuse, R22, R16 ;  /* 0x000000164c10723c */ /* 0x040fea0000001810 */
[----:B------:R4:W-:Y:S02]  /*ae40*/  MUFU.EX2 R137, R24 ;  /* 0x0000001800897308 */ /* 0x0009e40000000800 */
[C---:B------:R-:W-:Y:S02]  /*ae50*/  FMUL.FTZ R22, R69.reuse, R138 ;  /* 0x0000008a45167220 */ /* 0x040fe40000410000 */
[----:B------:R-:W-:Y:S06]  /*ae60*/  FMUL.FTZ R23, R69, R139 ;  /* 0x0000008b45177220 */ /* 0x000fec0000410000 */
[----:B------:R4:W-:Y:S01]  /*ae70*/  MUFU.EX2 R138, R32 ;  /* 0x00000020008a7308 */ /* 0x0009e20000000800 */
[----:B-1----:R-:W-:Y:S01]  /*ae80*/  FMUL.FTZ R20, R70, R136 ;  /* 0x0000008846147220 */ /* 0x002fe20000410000 */
[----:B---3--:R-:W-:Y:S01]  /*ae90*/  MOV R139, R26 ;  /* 0x0000001a008b7202 */ /* 0x008fe20000000f00 */
[----:B------:R-:W-:Y:S01]  /*aea0*/  FMUL.FTZ R26, R0, R142 ;  /* 0x0000008e001a7220 */ /* 0x000fe20000410000 */
[----:B------:R-:W-:Y:S02]  /*aeb0*/  MOV R142, R80 ;  /* 0x00000050008e7202 */ /* 0x000fe40000000f00 */
[----:B------:R-:W1:Y:S01]  /*aec0*/  LDSM.16.MT88.4 R80, [R226+0x100] ;  /* 0x00010000e250783b */ /* 0x000e620000004200 */
[----:B------:R-:W-:Y:S01]  /*aed0*/  MOV R136, R58 ;  /* 0x0000003a00887202 */ /* 0x000fe20000000f00 */
[-C--:B--2---:R-:W-:Y:S03]  /*aee0*/  HMMA.16816.F32 R20, R76, R36.reuse, R20 ;  /* 0x000000244c14723c */ /* 0x084fe60000001814 */
[----:B----4-:R-:W-:Y:S01]  /*aef0*/  FMUL.FTZ R24, R68, R140 ;  /* 0x0000008c44187220 */ /* 0x010fe20000410000 */
[----:B------:R-:W-:Y:S01]  /*af00*/  MOV R140, R94 ;  /* 0x0000005e008c7202 */ /* 0x000fe20000000f00 */
[----:B------:R-:W-:Y:S05]  /*af10*/  FMUL.FTZ R58, R0, R174 ;  /* 0x000000ae003a7220 */ /* 0x000fea0000410000 */
[C---:B------:R-:W-:Y:S04]  /*af20*/  HMMA.16816.F32 R24, R64.reuse, R36, R24 ;  /* 0x000000244018723c */ /* 0x040fe80000001818 */
[C---:B------:R-:W-:Y:S02]  /*af30*/  FMUL.FTZ R32, R70.reuse, R148 ;  /* 0x0000009446207220 */ /* 0x040fe40000410000 */
[----:B------:R2:W-:Y:S01]  /*af40*/  MUFU.EX2 R148, R44 ;  /* 0x0000002c00947308 */ /* 0x0005e20000000800 */
[--C-:B------:R-:W-:Y:S01]  /*af50*/  FFMA.FTZ R36, R45, c[0x0][0x2d0], -R107.reuse ;  /* 0x0000b4002d247a23 */ /* 0x100fe2000001086b */
[-C--:B------:R-:W-:Y:S04]  /*af60*/  HMMA.16816.F32 R28, R64, R38.reuse, R28 ;  /* 0x00000026401c723c */ /* 0x080fe8000000181c */
[----:B------:R-:W-:Y:S02]  /*af70*/  FMUL.FTZ R37, R70, R153 ;  /* 0x0000009946257220 */ /* 0x000fe40000410000 */
[C---:B------:R-:W-:Y:S02]  /*af80*/  FMUL.FTZ R45, R68.reuse, R161 ;  /* 0x000000a1442d7220 */ /* 0x040fe40000410000 */
[C---:B------:R-:W-:Y:S01]  /*af90*/  HMMA.16816.F32 R32, R76.reuse, R38, R32 ;  /* 0x000000264c20723c */ /* 0x040fe20000001820 */
[----:B------:R3:W-:Y:S06]  /*afa0*/  MUFU.EX2 R147, R36 ;  /* 0x0000002400937308 */ /* 0x0007ec0000000800 */
[C---:B------:R-:W-:Y:S02]  /*afb0*/  FMUL.FTZ R38, R69.reuse, R154 ;  /* 0x0000009a45267220 */ /* 0x040fe40000410000 */
[----:B------:R-:W-:Y:S02]  /*afc0*/  FMUL.FTZ R39, R69, R155 ;  /* 0x0000009b45277220 */ /* 0x000fe40000410000 */
[----:B------:R4:W-:Y:S01]  /*afd0*/  MUFU.EX2 R154, R56 ;  /* 0x00000038009a7308 */ /* 0x0009e20000000800 */
[----:B--2---:R-:W-:Y:S02]  /*afe0*/  FMUL.FTZ R44, R68, R160 ;  /* 0x000000a0442c7220 */ /* 0x004fe40000410000 */
[----:B---3--:R-:W-:Y:S07]  /*aff0*/  FMUL.FTZ R36, R70, R152 ;  /* 0x0000009846247220 */ /* 0x008fee0000410000 */
[-C--:B------:R-:W-:Y:S03]  /*b000*/  HMMA.16816.F32 R36, R76, R52.reuse, R36 ;  /* 0x000000344c24723c */ /* 0x080fe60000001824 */
[----:B----4-:R-:W-:Y:S05]  /*b010*/  FMUL.FTZ R56, R68, R172 ;  /* 0x000000ac44387220 */ /* 0x010fea0000410000 */
[C---:B------:R-:W-:Y:S07]  /*b020*/  HMMA.16816.F32 R40, R64.reuse, R52, R40 ;  /* 0x000000344028723c */ /* 0x040fee0000001828 */
[--C-:B------:R-:W-:Y:S01]  /*b030*/  FFMA.FTZ R52, R203, c[0x0][0x2d0], -R96.reuse ;  /* 0x0000b400cb347a23 */ /* 0x100fe20000010860 */
[-C--:B------:R-:W-:Y:S03]  /*b040*/  HMMA.16816.F32 R44, R64, R54.reuse, R44 ;  /* 0x00000036402c723c */ /* 0x080fe6000000182c */
[----:B------:R2:W-:Y:S01]  /*b050*/  MUFU.EX2 R155, R52 ;  /* 0x00000034009b7308 */ /* 0x0005e20000000800 */
[C---:B------:R-:W-:Y:S04]  /*b060*/  FMUL.FTZ R53, R70.reuse, R169 ;  /* 0x000000a946357220 */ /* 0x040fe80000410000 */
[C---:B------:R-:W-:Y:S07]  /*b070*/  HMMA.16816.F32 R48, R76.reuse, R54, R48 ;  /* 0x000000364c30723c */ /* 0x040fee0000001830 */
[C---:B------:R-:W-:Y:S02]  /*b080*/  FMUL.FTZ R55, R69.reuse, R171 ;  /* 0x000000ab45377220 */ /* 0x040fe40000410000 */
[----:B------:R-:W-:Y:S03]  /*b090*/  FMUL.FTZ R54, R69, R170 ;  /* 0x000000aa45367220 */ /* 0x000fe60000410000 */
[----:B--2---:R-:W-:Y:S07]  /*b0a0*/  FMUL.FTZ R52, R70, R168 ;  /* 0x000000a846347220 */ /* 0x004fee0000410000 */
[-C--:B-1----:R-:W-:Y:S08]  /*b0b0*/  HMMA.16816.F32 R52, R76, R80.reuse, R52 ;  /* 0x000000504c34723c */ /* 0x082ff00000001834 */
[C---:B------:R-:W-:Y:S07]  /*b0c0*/  HMMA.16816.F32 R56, R64.reuse, R80, R56 ;  /* 0x000000504038723c */ /* 0x040fee0000001838 */
[--C-:B------:R-:W-:Y:S01]  /*b0d0*/  FFMA.FTZ R80, R202, c[0x0][0x2d0], -R96.reuse ;  /* 0x0000b400ca507a23 */ /* 0x100fe20000010860 */
[-C--:B------:R-:W-:Y:S03]  /*b0e0*/  HMMA.16816.F32 R60, R64, R82.reuse, R60 ;  /* 0x00000052403c723c */ /* 0x080fe6000000183c */
[----:B------:R1:W-:Y:S01]  /*b0f0*/  MUFU.EX2 R211, R80 ;  /* 0x0000005000d37308 */ /* 0x0003e20000000800 */
[----:B------:R-:W-:Y:S03]  /*b100*/  F2FP.PACK_AB R81, R233, R237 ;  /* 0x000000ede951723e */ /* 0x000fe600000000ff */
[C---:B------:R-:W-:Y:S02]  /*b110*/  FMUL.FTZ R64, R70.reuse, R180 ;  /* 0x000000b446407220 */ /* 0x040fe40000410000 */
[----:B------:R-:W-:Y:S03]  /*b120*/  FMUL.FTZ R65, R70, R181 ;  /* 0x000000b546417220 */ /* 0x000fe60000410000 */
[C---:B------:R-:W-:Y:S02]  /*b130*/  FMUL.FTZ R66, R69.reuse, R182 ;  /* 0x000000b645427220 */ /* 0x040fe40000410000 */
[----:B------:R-:W-:Y:S07]  /*b140*/  FMUL.FTZ R67, R69, R183 ;  /* 0x000000b745437220 */ /* 0x000fee0000410000 */
[----:B------:R-:W-:Y:S04]  /*b150*/  HMMA.16816.F32 R64, R76, R82, R64 ;  /* 0x000000524c40723c */ /* 0x000fe80000001840 */
[----:B-1----:R-:W-:Y:S03]  /*b160*/  FFMA.FTZ R80, R208, c[0x0][0x2d0], -R96 ;  /* 0x0000b400d0507a23 */ /* 0x002fe60000010860 */
[----:B------:R-:W-:Y:S02]  /*b170*/  F2FP.PACK_AB R76, R236, R240 ;  /* 0x000000f0ec4c723e */ /* 0x000fe400000000ff */
[----:B------:R-:W-:Y:S01]  /*b180*/  F2FP.PACK_AB R77, R235, R239 ;  /* 0x000000efeb4d723e */ /* 0x000fe200000000ff */
[----:B------:R1:W2:Y:S02]  /*b190*/  MUFU.EX2 R123, R80 ;  /* 0x00000050007b7308 */ /* 0x0002a40000000800 */
[----:B------:R-:W-:Y:S02]  /*b1a0*/  F2FP.PACK_AB R78, R228, R232 ;  /* 0x000000e8e44e723e */ /* 0x000fe400000000ff */
[----:B------:R-:W-:Y:S02]  /*b1b0*/  F2FP.PACK_AB R79, R119, R231 ;  /* 0x000000e7774f723e */ /* 0x000fe400000000ff */
[----:B------:R-:W-:Y:S02]  /*b1c0*/  F2FP.PACK_AB R82, R141, R230 ;  /* 0x000000e68d52723e */ /* 0x000fe400000000ff */
[----:B------:R-:W-:Y:S03]  /*b1d0*/  F2FP.PACK_AB R83, R140, R229 ;  /* 0x000000e58c53723e */ /* 0x000fe600000000ff */
[-C--:B------:R-:W-:Y:S03]  /*b1e0*/  HMMA.16816.F32 R4, R76, R84.reuse, R4 ;  /* 0x000000544c04723c */ /* 0x080fe60000001804 */
[----:B-1----:R-:W-:Y:S01]  /*b1f0*/  FFMA.FTZ R80, R210, c[0x0][0x2d0], -R102 ;  /* 0x0000b400d2507a23 */ /* 0x002fe20000010866 */
[----:B--2---:R-:W-:Y:S01]  /*b200*/  MOV R212, R123 ;  /* 0x0000007b00d47202 */ /* 0x004fe20000000f00 */
[----:B------:R1:W-:Y:S01]  /*b210*/  MUFU.EX2 R210, R92 ;  /* 0x0000005c00d27308 */ /* 0x0003e20000000800 */
[----:B------:R-:W-:Y:S02]  /*b220*/  MOV R123, R186 ;  /* 0x000000ba007b7202 */ /* 0x000fe40000000f00 */
[----:B------:R-:W-:Y:S01]  /*b230*/  MOV R186, R100 ;  /* 0x0000006400ba7202 */ /* 0x000fe20000000f00 */
[--C-:B------:R-:W-:Y:S06]  /*b240*/  FFMA.FTZ R100, R250, c[0x0][0x2d0], -R96.reuse ;  /* 0x0000b400fa647a23 */ /* 0x100fec0000010860 */
[----:B------:R2:W-:Y:S01]  /*b250*/  MUFU.EX2 R209, R80 ;  /* 0x0000005000d17308 */ /* 0x0005e20000000800 */
[----:B-1----:R-:W1:Y:S01]  /*b260*/  LDSM.16.MT88.4 R92, [R225+0x900] ;  /* 0x00090000e15c783b */ /* 0x002e620000004200 */
[----:B--2---:R-:W-:Y:S07]  /*b270*/  F2FP.PACK_AB R80, R234, R238 ;  /* 0x000000eeea50723e */ /* 0x004fee00000000ff */
[C---:B------:R-:W-:Y:S07]  /*b280*/  HMMA.16816.F32 R8, R80.reuse, R84, R8 ;  /* 0x000000545008723c */ /* 0x040fee0000001808 */
[--C-:B------:R-:W-:Y:S01]  /*b290*/  FFMA.FTZ R84, R214, c[0x0][0x2d0], -R107.reuse ;  /* 0x0000b400d6547a23 */ /* 0x100fe2000001086b */
[-C--:B------:R-:W-:Y:S03]  /*b2a0*/  HMMA.16816.F32 R12, R80, R86.reuse, R12 ;  /* 0x00000056500c723c */ /* 0x080fe6000000180c */
[----:B------:R2:W-:Y:S01]  /*b2b0*/  MUFU.EX2 R153, R84 ;  /* 0x0000005400997308 */ /* 0x0005e20000000800 */
[----:B------:R-:W-:Y:S02]  /*b2c0*/  MOV R214, R122 ;  /* 0x0000007a00d67202 */ /* 0x000fe40000000f00 */
[----:B------:R-:W-:Y:S02]  /*b2d0*/  MOV R122, R116 ;  /* 0x00000074007a7202 */ /* 0x000fe40000000f00 */
[C---:B------:R-:W-:Y:S04]  /*b2e0*/  HMMA.16816.F32 R16, R76.reuse, R86, R16 ;  /* 0x000000564c10723c */ /* 0x040fe80000001810 */
[----:B------:R-:W-:Y:S04]  /*b2f0*/  MOV R116, R99 ;  /* 0x0000006300747202 */ /* 0x000fe80000000f00 */
[-C--:B------:R-:W-:Y:S08]  /*b300*/  HMMA.16816.F32 R20, R76, R88.reuse, R20 ;  /* 0x000000584c14723c */ /* 0x080ff00000001814 */
[C---:B------:R-:W-:Y:S04]  /*b310*/  HMMA.16816.F32 R24, R80.reuse, R88, R24 ;  /* 0x000000585018723c */ /* 0x040fe80000001818 */
[--C-:B--2---:R-:W-:Y:S01]  /*b320*/  FFMA.FTZ R84, R216, c[0x0][0x2d0], -R107.reuse ;  /* 0x0000b400d8547a23 */ /* 0x104fe2000001086b */
[----:B------:R-:W-:Y:S02]  /*b330*/  MOV R216, R121 ;  /* 0x0000007900d87202 */ /* 0x000fe40000000f00 */
[----:B------:R-:W-:Y:S01]  /*b340*/  FFMA.FTZ R88, R220, c[0x0][0x2d0], -R107 ;  /* 0x0000b400dc587a23 */ /* 0x000fe2000001086b */
[-C--:B------:R-:W-:Y:S01]  /*b350*/  HMMA.16816.F32 R28, R80, R90.reuse, R28 ;  /* 0x0000005a501c723c */ /* 0x080fe2000000181c */
[----:B------:R2:W-:Y:S03]  /*b360*/  MUFU.EX2 R159, R84 ;  /* 0x00000054009f7308 */ /* 0x0005e60000000800 */
[----:B------:R-:W-:Y:S01]  /*b370*/  MOV R121, R114 ;  /* 0x0000007200797202 */ /* 0x000fe20000000f00 */
[----:B------:R-:W-:Y:S01]  /*b380*/  FFMA.FTZ R114, R113, c[0x0][0x2d0], -R96 ;  /* 0x0000b40071727a23 */ /* 0x000fe20000010860 */
[----:B------:R-:W-:Y:S01]  /*b390*/  MOV R220, R146 ;  /* 0x0000009200dc7202 */ /* 0x000fe20000000f00 */
[----:B------:R-:W-:Y:S01]  /*b3a0*/  FFMA.FTZ R113, R104, c[0x0][0x2d0], -R102 ;  /* 0x0000b40068717a23 */ /* 0x000fe20000010866 */
[C---:B------:R-:W-:Y:S03]  /*b3b0*/  HMMA.16816.F32 R32, R76.reuse, R90, R32 ;  /* 0x0000005a4c20723c */ /* 0x040fe60000001820 */
[----:B------:R3:W-:Y:S01]  /*b3c0*/  MUFU.EX2 R157, R88 ;  /* 0x00000058009d7308 */ /* 0x0007e20000000800 */
[----:B------:R-:W-:Y:S04]  /*b3d0*/  MOV R146, R143 ;  /* 0x0000008f00927202 */ /* 0x000fe80000000f00 */
[-C--:B-1----:R-:W-:Y:S05]  /*b3e0*/  HMMA.16816.F32 R36, R76, R92.reuse, R36 ;  /* 0x0000005c4c24723c */ /* 0x082fea0000001824 */
[----:B------:R-:W1:Y:S03]  /*b3f0*/  MUFU.EX2 R114, R114 ;  /* 0x0000007200727308 */ /* 0x000e660000000800 */
[C---:B------:R-:W-:Y:S04]  /*b400*/  HMMA.16816.F32 R40, R80.reuse, R92, R40 ;  /* 0x0000005c5028723c */ /* 0x040fe80000001828 */
[----:B--2---:R-:W-:Y:S01]  /*b410*/  FFMA.FTZ R84, R218, c[0x0][0x2d0], -R3 ;  /* 0x0000b400da547a23 */ /* 0x004fe20000010803 */
[----:B------:R-:W-:Y:S02]  /*b420*/  MOV R218, R148 ;  /* 0x0000009400da7202 */ /* 0x000fe40000000f00 */
[----:B------:R-:W-:Y:S01]  /*b430*/  LDSM.16.MT88.4 R148, [R227+0x3100] ;  /* 0x00310000e394783b */ /* 0x000fe20000004200 */
[-C--:B------:R-:W-:Y:S01]  /*b440*/  HMMA.16816.F32 R44, R80, R94.reuse, R44 ;  /* 0x0000005e502c723c */ /* 0x080fe2000000182c */
[----:B------:R2:W-:Y:S03]  /*b450*/  MUFU.EX2 R152, R84 ;  /* 0x0000005400987308 */ /* 0x0005e60000000800 */
[----:B---3--:R-:W-:Y:S01]  /*b460*/  FFMA.FTZ R88, R222, c[0x0][0x2d0], -R107 ;  /* 0x0000b400de587a23 */ /* 0x008fe2000001086b */
[----:B------:R-:W-:Y:S01]  /*b470*/  MOV R222, R145 ;  /* 0x0000009100de7202 */ /* 0x000fe20000000f00 */
[----:B------:R-:W-:Y:S01]  /*b480*/  FFMA.FTZ R92, R223, c[0x0][0x2d0], -R96 ;  /* 0x0000b400df5c7a23 */ /* 0x000fe20000010860 */
[----:B------:R-:W-:Y:S01]  /*b490*/  MOV R145, R142 ;  /* 0x0000008e00917202 */ /* 0x000fe20000000f00 */
[C---:B------:R-:W-:Y:S03]  /*b4a0*/  HMMA.16816.F32 R48, R76.reuse, R94, R48 ;  /* 0x0000005e4c30723c */ /* 0x040fe60000001830 */
[----:B------:R3:W-:Y:S01]  /*b4b0*/  MUFU.EX2 R208, R88 ;  /* 0x0000005800d07308 */ /* 0x0007e20000000800 */
[----:B------:R-:W-:Y:S02]  /*b4c0*/  MOV R223, R135 ;  /* 0x0000008700df7202 */ /* 0x000fe40000000f00 */
[----:B------:R-:W-:Y:S02]  /*b4d0*/  MOV R135, R121 ;  /* 0x0000007900877202 */ /* 0x000fe40000000f00 */
[----:B------:R-:W-:Y:S04]  /*b4e0*/  MOV R121, R185 ;  /* 0x000000b900797202 */ /* 0x000fe80000000f00 */
[----:B-1----:R-:W-:Y:S01]  /*b4f0*/  F2FP.PACK_AB R182, R114, R112 ;  /* 0x0000007072b6723e */ /* 0x002fe200000000ff */
[----:B------:R1:W-:Y:S01]  /*b500*/  MUFU.EX2 R203, R92 ;  /* 0x0000005c00cb7308 */ /* 0x0003e20000000800 */
[--C-:B--2---:R-:W-:Y:S01]  /*b510*/  FFMA.FTZ R84, R219, c[0x0][0x2d0], -R3.reuse ;  /* 0x0000b400db547a23 */ /* 0x104fe20000010803 */
[----:B------:R-:W-:Y:S02]  /*b520*/  MOV R219, R147 ;  /* 0x0000009300db7202 */ /* 0x000fe40000000f00 */
[----:B------:R-:W-:Y:S06]  /*b530*/  MOV R147, R137 ;  /* 0x0000008900937202 */ /* 0x000fec0000000f00 */
[----:B------:R2:W-:Y:S01]  /*b540*/  MUFU.EX2 R158, R84 ;  /* 0x00000054009e7308 */ /* 0x0005e20000000800 */
[----:B---3--:R-:W-:Y:S01]  /*b550*/  FFMA.FTZ R88, R244, c[0x0][0x2d0], -R3 ;  /* 0x0000b400f4587a23 */ /* 0x008fe20000010803 */
[----:B------:R-:W-:Y:S02]  /*b560*/  MOV R244, R144 ;  /* 0x0000009000f47202 */ /* 0x000fe40000000f00 */
[----:B------:R-:W-:Y:S02]  /*b570*/  MOV R144, R139 ;  /* 0x0000008b00907202 */ /* 0x000fe40000000f00 */
[----:B------:R-:W-:Y:S04]  /*b580*/  MOV R139, R116 ;  /* 0x00000074008b7202 */ /* 0x000fe80000000f00 */
[----:B------:R3:W-:Y:S01]  /*b590*/  MUFU.EX2 R156, R88 ;  /* 0x00000058009c7308 */ /* 0x0007e20000000800 */
[--C-:B------:R-:W-:Y:S02]  /*b5a0*/  FFMA.FTZ R116, R191, c[0x0][0x2d0], -R107.reuse ;  /* 0x0000b400bf747a23 */ /* 0x100fe4000001086b */
[----:B-1----:R-:W-:Y:S01]  /*b5b0*/  FFMA.FTZ R92, R245, c[0x0][0x2d0], -R102 ;  /* 0x0000b400f55c7a23 */ /* 0x002fe20000010866 */
[----:B------:R-:W-:Y:S02]  /*b5c0*/  MOV R245, R134 ;  /* 0x0000008600f57202 */ /* 0x000fe40000000f00 */
[----:B------:R-:W-:Y:S02]  /*b5d0*/  MOV R134, R122 ;  /* 0x0000007a00867202 */ /* 0x000fe40000000f00 */
[----:B------:R-:W-:Y:S02]  /*b5e0*/  MOV R122, R117 ;  /* 0x00000075007a7202 */ /* 0x000fe40000000f00 */
[----:B------:R1:W-:Y:S01]  /*b5f0*/  MUFU.EX2 R161, R92 ;  /* 0x0000005c00a17308 */ /* 0x0003e20000000800 */
[----:B------:R-:W-:Y:S01]  /*b600*/  FFMA.FTZ R117, R190, c[0x0][0x2d0], -R107 ;  /* 0x0000b400be757a23 */ /* 0x000fe2000001086b */
[----:B--2---:R-:W2:Y:S08]  /*b610*/  LDSM.16.MT88.4 R84, [R226+0x900] ;  /* 0x00090000e254783b */ /* 0x004eb00000004200 */
[----:B------:R-:W4:Y:S01]  /*b620*/  MUFU.EX2 R113, R113 ;  /* 0x0000007100717308 */ /* 0x000f220000000800 */
[--C-:B---3--:R-:W-:Y:S01]  /*b630*/  FFMA.FTZ R88, R247, c[0x0][0x2d0], -R3.reuse ;  /* 0x0000b400f7587a23 */ /* 0x108fe20000010803 */
[----:B------:R-:W-:Y:S02]  /*b640*/  MOV R247, R138 ;  /* 0x0000008a00f77202 */ /* 0x000fe40000000f00 */
[----:B------:R-:W-:Y:S06]  /*b650*/  MOV R138, R186 ;  /* 0x000000ba008a7202 */ /* 0x000fec0000000f00 */
[----:B------:R3:W-:Y:S01]  /*b660*/  MUFU.EX2 R163, R88 ;  /* 0x0000005800a37308 */ /* 0x0007e20000000800 */
[----:B-1----:R-:W-:Y:S09]  /*b670*/  LDSM.16.MT88.4 R92, [R227+0x1100] ;  /* 0x00110000e35c783b */ /* 0x002ff20000004200 */
[----:B------:R1:W-:Y:S01]  /*b680*/  MUFU.EX2 R186, R100 ;  /* 0x0000006400ba7308 */ /* 0x0003e20000000800 */
[----:B----4-:R-:W-:Y:S09]  /*b690*/  F2FP.PACK_AB R183, R115, R113 ;  /* 0x0000007173b7723e */ /* 0x010ff200000000ff */
[----:B------:R-:W-:Y:S01]  /*b6a0*/  MUFU.EX2 R116, R116 ;  /* 0x0000007400747308 */ /* 0x000fe20000000800 */
[-C--:B--2---:R-:W-:Y:S03]  /*b6b0*/  HMMA.16816.F32 R52, R76, R84.reuse, R52 ;  /* 0x000000544c34723c */ /* 0x084fe60000001834 */
[----:B---3--:R-:W-:Y:S01]  /*b6c0*/  FFMA.FTZ R88, R217, c[0x0][0x2d0], -R96 ;  /* 0x0000b400d9587a23 */ /* 0x008fe20000010860 */
[----:B------:R-:W-:Y:S05]  /*b6d0*/  MOV R217, R136 ;  /* 0x0000008800d97202 */ /* 0x000fea0000000f00 */
[----:B------:R-:W2:Y:S01]  /*b6e0*/  MUFU.EX2 R117, R117 ;  /* 0x0000007500757308 */ /* 0x000ea20000000800 */
[C---:B------:R-:W-:Y:S04]  /*b6f0*/  HMMA.16816.F32 R56, R80.reuse, R84, R56 ;  /* 0x000000545038723c */ /* 0x040fe80000001838 */
[----:B-1----:R-:W-:Y:S03]  /*b700*/  FFMA.FTZ R100, R135, c[0x0][0x2d0], -R3 ;  /* 0x0000b40087647a23 */ /* 0x002fe60000010803 */
[----:B------:R-:W-:Y:S01]  /*b710*/  FFMA.FTZ R84, R249, c[0x0][0x2d0], -R102 ;  /* 0x0000b400f9547a23 */ /* 0x000fe20000010866 */
[-C--:B------:R-:W-:Y:S01]  /*b720*/  HMMA.16816.F32 R60, R80, R86.reuse, R60 ;  /* 0x00000056503c723c */ /* 0x080fe2000000183c */
[----:B------:R1:W-:Y:S03]  /*b730*/  MUFU.EX2 R162, R88 ;  /* 0x0000005800a27308 */ /* 0x0003e60000000800 */
[----:B------:R-:W-:Y:S02]  /*b740*/  MOV R249, R133 ;  /* 0x0000008500f97202 */ /* 0x000fe40000000f00 */
[----:B------:R-:W-:Y:S01]  /*b750*/  MOV R133, R130 ;  /* 0x0000008200857202 */ /* 0x000fe20000000f00 */
[--C-:B------:R-:W-:Y:S01]  /*b760*/  FFMA.FTZ R80, R213, c[0x0][0x2d0], -R96.reuse ;  /* 0x0000b400d5507a23 */ /* 0x100fe20000010860 */
[----:B------:R-:W-:Y:S03]  /*b770*/  HMMA.16816.F32 R64, R76, R86, R64 ;  /* 0x000000564c40723c */ /* 0x000fe60000001840 */
[----:B------:R3:W-:Y:S01]  /*b780*/  MUFU.EX2 R201, R80 ;  /* 0x0000005000c97308 */ /* 0x0007e20000000800 */
[----:B------:R-:W-:Y:S02]  /*b790*/  MOV R130, R193 ;  /* 0x000000c100827202 */ /* 0x000fe40000000f00 */
[----:B------:R-:W-:Y:S02]  /*b7a0*/  MOV R193, R200 ;  /* 0x000000c800c17202 */ /* 0x000fe40000000f00 */
[----:B------:R-:W-:Y:S04]  /*b7b0*/  MOV R213, R132 ;  /* 0x0000008400d57202 */ /* 0x000fe80000000f00 */
[----:B------:R-:W-:Y:S01]  /*b7c0*/  F2FP.PACK_AB R77, R145, R213 ;  /* 0x000000d5914d723e */ /* 0x000fe200000000ff */
[----:B------:R4:W-:Y:S01]  /*b7d0*/  MUFU.EX2 R202, R84 ;  /* 0x0000005400ca7308 */ /* 0x0009e20000000800 */
[----:B------:R-:W-:Y:S02]  /*b7e0*/  F2FP.PACK_AB R78, R222, R223 ;  /* 0x000000dfde4e723e */ /* 0x000fe400000000ff */
[----:B------:R-:W-:Y:S01]  /*b7f0*/  F2FP.PACK_AB R79, R220, R217 ;  /* 0x000000d9dc4f723e */ /* 0x000fe200000000ff */
[----:B-1----:R-:W1:Y:S01]  /*b800*/  LDSM.16.MT88.4 R88, [R224+0x1100] ;  /* 0x00110000e058783b */ /* 0x002e620000004200 */
[----:B------:R-:W-:Y:S02]  /*b810*/  MOV R132, R192 ;  /* 0x000000c000847202 */ /* 0x000fe40000000f00 */
[----:B------:R-:W-:Y:S02]  /*b820*/  MOV R192, R199 ;  /* 0x000000c700c07202 */ /* 0x000fe40000000f00 */
[----:B------:R-:W-:Y:S01]  /*b830*/  F2FP.PACK_AB R81, R245, R147 ;  /* 0x00000093f551723e */ /* 0x000fe200000000ff */
[----:B------:R-:W-:Y:S01]  /*b840*/  MUFU.EX2 R100, R100 ;  /* 0x0000006400647308 */ /* 0x000fe20000000800 */
[----:B------:R-:W-:Y:S02]  /*b850*/  F2FP.PACK_AB R82, R219, R247 ;  /* 0x000000f7db52723e */ /* 0x000fe400000000ff */
[----:B------:R-:W-:Y:S01]  /*b860*/  F2FP.PACK_AB R83, R218, R244 ;  /* 0x000000f4da53723e */ /* 0x000fe200000000ff */
[----:B---3--:R-:W-:Y:S01]  /*b870*/  FFMA.FTZ R80, R215, c[0x0][0x2d0], -R96 ;  /* 0x0000b400d7507a23 */ /* 0x008fe20000010860 */
[----:B------:R-:W-:Y:S02]  /*b880*/  MOV R215, R131 ;  /* 0x0000008300d77202 */ /* 0x000fe40000000f00 */
[----:B------:R-:W-:Y:S02]  /*b890*/  MOV R131, R195 ;  /* 0x000000c300837202 */ /* 0x000fe40000000f00 */
[----:B------:R-:W-:Y:S01]  /*b8a0*/  F2FP.PACK_AB R76, R146, R215 ;  /* 0x000000d7924c723e */ /* 0x000fe200000000ff */
[----:B------:R3:W-:Y:S01]  /*b8b0*/  MUFU.EX2 R200, R80 ;  /* 0x0000005000c87308 */ /* 0x0007e20000000800 */
[----:B--2---:R-:W-:Y:S02]  /*b8c0*/  F2FP.PACK_AB R176, R117, R116 ;  /* 0x0000007475b0723e */ /* 0x004fe400000000ff */
[----:B------:R-:W-:Y:S01]  /*b8d0*/  MOV R195, R198 ;  /* 0x000000c600c37202 */ /* 0x000fe20000000f00 */
[--C-:B----4-:R-:W-:Y:S06]  /*b8e0*/  FFMA.FTZ R84, R221, c[0x0][0x2d0], -R102.reuse ;  /* 0x0000b400dd547a23 */ /* 0x110fec0000010866 */
[----:B------:R2:W-:Y:S01]  /*b8f0*/  MUFU.EX2 R199, R84 ;  /* 0x0000005400c77308 */ /* 0x0005e20000000800 */
[-C--:B-1----:R-:W-:Y:S03]  /*b900*/  HMMA.16816.F32 R4, R76, R88.reuse, R4 ;  /* 0x000000584c04723c */ /* 0x082fe60000001804 */
[----:B---3--:R-:W-:Y:S07]  /*b910*/  F2FP.PACK_AB R80, R144, R249 ;  /* 0x000000f99050723e */ /* 0x008fee00000000ff */
[C---:B------:R-:W-:Y:S01]  /*b920*/  HMMA.16816.F32 R8, R80.reuse, R88, R8 ;  /* 0x000000585008723c */ /* 0x040fe20000001808 */
[----:B--2---:R-:W1:Y:S06]  /*b930*/  LDSM.16.MT88.4 R84, [R225+0x1100] ;  /* 0x00110000e154783b */ /* 0x004e6c0000004200 */
[----:B------:R-:W-:Y:S01]  /*b940*/  FFMA.FTZ R88, R246, c[0x0][0x2d0], -R102 ;  /* 0x0000b400f6587a23 */ /* 0x000fe20000010866 */
[-C--:B------:R-:W-:Y:S03]  /*b950*/  HMMA.16816.F32 R12, R80, R90.reuse, R12 ;  /* 0x0000005a500c723c */ /* 0x080fe6000000180c */
[----:B------:R2:W-:Y:S05]  /*b960*/  MUFU.EX2 R198, R88 ;  /* 0x0000005800c67308 */ /* 0x0005ea0000000800 */
[C---:B------:R-:W-:Y:S08]  /*b970*/  HMMA.16816.F32 R16, R76.reuse, R90, R16 ;  /* 0x0000005a4c10723c */ /* 0x040ff00000001810 */
[-C--:B------:R-:W-:Y:S08]  /*b980*/  HMMA.16816.F32 R20, R76, R92.reuse, R20 ;  /* 0x0000005c4c14723c */ /* 0x080ff00000001814 */
[C---:B------:R-:W-:Y:S04]  /*b990*/  HMMA.16816.F32 R24, R80.reuse, R92, R24 ;  /* 0x0000005c5018723c */ /* 0x040fe80000001818 */
[----:B--2---:R-:W-:Y:S01]  /*b9a0*/  FFMA.FTZ R88, R133, c[0x0][0x2d0], -R107 ;  /* 0x0000b40085587a23 */ /* 0x004fe2000001086b */
[----:B------:R-:W-:Y:S02]  /*b9b0*/  MOV R133, R123 ;  /* 0x0000007b00857202 */ /* 0x000fe40000000f00 */
[----:B------:R-:W-:Y:S01]  /*b9c0*/  FFMA.FTZ R92, R195, c[0x0][0x2d0], -R3 ;  /* 0x0000b400c35c7a23 */ /* 0x000fe20000010803 */
[-C--:B------:R-:W-:Y:S01]  /*b9d0*/  HMMA.16816.F32 R28, R80, R94.reuse, R28 ;  /* 0x0000005e501c723c */ /* 0x080fe2000000181c */
[----:B------:R2:W-:Y:S03]  /*b9e0*/  MUFU.EX2 R160, R88 ;  /* 0x0000005800a07308 */ /* 0x0005e60000000800 */
[----:B------:R-:W-:Y:S04]  /*b9f0*/  MOV R123, R184 ;  /* 0x000000b8007b7202 */ /* 0x000fe80000000f00 */
[C---:B------:R-:W-:Y:S03]  /*ba00*/  HMMA.16816.F32 R32, R76.reuse, R94, R32 ;  /* 0x0000005e4c20723c */ /* 0x040fe60000001820 */
[----:B------:R3:W-:Y:S05]  /*ba10*/  MUFU.EX2 R195, R92 ;  /* 0x0000005c00c37308 */ /* 0x0007ea0000000800 */
[-C--:B-1----:R-:W-:Y:S05]  /*ba20*/  HMMA.16816.F32 R36, R76, R84.reuse, R36 ;  /* 0x000000544c24723c */ /* 0x082fea0000001824 */
[----:B------:R-:W-:Y:S03]  /*ba30*/  MUFU.EX2 R184, R103 ;  /* 0x0000006700b87308 */ /* 0x000fe60000000800 */
[C---:B------:R-:W-:Y:S04]  /*ba40*/  HMMA.16816.F32 R40, R80.reuse, R84, R40 ;  /* 0x000000545028723c */ /* 0x040fe80000001828 */
[----:B--2---:R-:W-:Y:S01]  /*ba50*/  FFMA.FTZ R88, R193, c[0x0][0x2d0], -R107 ;  /* 0x0000b400c1587a23 */ /* 0x004fe2000001086b */
[----:B------:R-:W-:Y:S02]  /*ba60*/  MOV R193, R197 ;  /* 0x000000c500c17202 */ /* 0x000fe40000000f00 */
[----:B------:R-:W-:Y:S01]  /*ba70*/  FFMA.FTZ R84, R131, c[0x0][0x2d0], -R3 ;  /* 0x0000b40083547a23 */ /* 0x000fe20000010803 */
[-C--:B------:R-:W-:Y:S01]  /*ba80*/  HMMA.16816.F32 R44, R80, R86.reuse, R44 ;  /* 0x00000056502c723c */ /* 0x080fe2000000182c */
[----:B------:R1:W-:Y:S03]  /*ba90*/  MUFU.EX2 R197, R88 ;  /* 0x0000005800c57308 */ /* 0x0003e60000000800 */
[----:B---3--:R-:W-:Y:S04]  /*baa0*/  FFMA.FTZ R92, R194, c[0x0][0x2d0], -R107 ;  /* 0x0000b400c25c7a23 */ /* 0x008fe8000001086b */
[C---:B------:R-:W-:Y:S03]  /*bab0*/  HMMA.16816.F32 R48, R76.reuse, R86, R48 ;  /* 0x000000564c30723c */ /* 0x040fe60000001830 */
[----:B------:R2:W-:Y:S10]  /*bac0*/  MUFU.EX2 R170, R84 ;  /* 0x0000005400aa7308 */ /* 0x0005f40000000800 */
[----:B------:R3:W-:Y:S01]  /*bad0*/  MUFU.EX2 R194, R92 ;  /* 0x0000005c00c27308 */ /* 0x0007e20000000800 */
[--C-:B-1----:R-:W-:Y:S01]  /*bae0*/  FFMA.FTZ R88, R192, c[0x0][0x2d0], -R3.reuse ;  /* 0x0000b400c0587a23 */ /* 0x102fe20000010803 */
[----:B------:R-:W-:Y:S08]  /*baf0*/  MOV R192, R196 ;  /* 0x000000c400c07202 */ /* 0x000ff00000000f00 */
[----:B------:R1:W-:Y:S01]  /*bb00*/  MUFU.EX2 R196, R88 ;  /* 0x0000005800c47308 */ /* 0x0003e20000000800 */
[----:B--2---:R-:W-:Y:S01]  /*bb10*/  FFMA.FTZ R84, R130, c[0x0][0x2d0], -R3 ;  /* 0x0000b40082547a23 */ /* 0x004fe20000010803 */
[----:B------:R-:W-:Y:S02]  /*bb20*/  MOV R130, R187 ;  /* 0x000000bb00827202 */ /* 0x000fe40000000f00 */
[----:B------:R-:W-:Y:S01]  /*bb30*/  MOV R187, R110 ;  /* 0x0000006e00bb7202 */ /* 0x000fe20000000f00 */
[----:B------:R-:W-:Y:S05]  /*bb40*/  FFMA.FTZ R110, R101, c[0x0][0x2d0], -R96 ;  /* 0x0000b400656e7a23 */ /* 0x000fea0000010860 */
[----:B------:R2:W-:Y:S01]  /*bb50*/  MUFU.EX2 R169, R84 ;  /* 0x0000005400a97308 */ /* 0x0005e20000000800 */
[----:B------:R-:W-:Y:S01]  /*bb60*/  MOV R136, R187 ;  /* 0x000000bb00887202 */ /* 0x000fe20000000f00 */
[--C-:B------:R-:W-:Y:S02]  /*bb70*/  FFMA.FTZ R101, R111, c[0x0][0x2d0], -R102.reuse ;  /* 0x0000b4006f657a23 */ /* 0x100fe40000010866 */
[--C-:B---3--:R-:W-:Y:S02]  /*bb80*/  FFMA.FTZ R92, R132, c[0x0][0x2d0], -R107.reuse ;  /* 0x0000b400845c7a23 */ /* 0x108fe4000001086b */
[----:B------:R-:W3:Y:S01]  /*bb90*/  LDL.LU R132, [R1+0x20] ;  /* 0x0000200001847983 */ /* 0x000ee20000300800 */
[----:B------:R-:W-:Y:S03]  /*bba0*/  FFMA.FTZ R111, R252, c[0x0][0x2d0], -R102 ;  /* 0x0000b400fc6f7a23 */ /* 0x000fe60000010866 */
[----:B------:R4:W-:Y:S01]  /*bbb0*/  MUFU.EX2 R171, R92 ;  /* 0x0000005c00ab7308 */ /* 0x0009e20000000800 */
[----:B------:R-:W3:Y:S04]  /*bbc0*/  LDL.LU R131, [R1+0x1c] ;  /* 0x00001c0001837983 */ /* 0x000ee80000300800 */
[----:B-1----:R-:W1:Y:S05]  /*bbd0*/  LDSM.16.MT88.4 R88, [R226+0x1100] ;  /* 0x00110000e258783b */ /* 0x002e6a0000004200 */
[----:B------:R4:W-:Y:S01]  /*bbe0*/  MUFU.EX2 R185, R101 ;  /* 0x0000006500b97308 */ /* 0x0009e20000000800 */
[--C-:B--2---:R-:W-:Y:S01]  /*bbf0*/  FFMA.FTZ R84, R129, c[0x0][0x2d0], -R96.reuse ;  /* 0x0000b40081547a23 */ /* 0x104fe20000010860 */
[----:B------:R-:W-:Y:S08]  /*bc00*/  MOV R129, R193 ;  /* 0x000000c100817202 */ /* 0x000ff00000000f00 */
[----:B------:R2:W-:Y:S01]  /*bc10*/  MUFU.EX2 R168, R84 ;  /* 0x0000005400a87308 */ /* 0x0005e20000000800 */
[----:B------:R-:W-:Y:S01]  /*bc20*/  FFMA.FTZ R104, R129, c[0x0][0x2d0], -R107 ;  /* 0x0000b40081687a23 */ /* 0x000fe2000001086b */
[----:B----4-:R-:W-:Y:S08]  /*bc30*/  LDSM.16.MT88.4 R92, [R227+0x1900] ;  /* 0x00190000e35c783b */ /* 0x010ff00000004200 */
[----:B------:R-:W-:Y:S01]  /*bc40*/  MUFU.EX2 R173, R104 ;  /* 0x0000006800ad7308 */ /* 0x000fe20000000800 */
[----:B------:R-:W-:Y:S09]  /*bc50*/  FFMA.FTZ R101, R134, c[0x0][0x2d0], -R3 ;  /* 0x0000b40086657a23 */ /* 0x000ff20000010803 */
[----:B------:R-:W4:Y:S01]  /*bc60*/  MUFU.EX2 R101, R101 ;  /* 0x0000006500657308 */ /* 0x000f220000000800 */
[--C-:B--2---:R-:W-:Y:S01]  /*bc70*/  FFMA.FTZ R84, R128, c[0x0][0x2d0], -R96.reuse ;  /* 0x0000b40080547a23 */ /* 0x104fe20000010860 */
[-C--:B-1----:R-:W-:Y:S03]  /*bc80*/  HMMA.16816.F32 R52, R76, R88.reuse, R52 ;  /* 0x000000584c34723c */ /* 0x082fe60000001834 */
[----:B------:R-:W-:Y:S05]  /*bc90*/  MOV R128, R118 ;  /* 0x0000007600807202 */ /* 0x000fea0000000f00 */
[----:B------:R1:W-:Y:S01]  /*bca0*/  MUFU.EX2 R193, R84 ;  /* 0x0000005400c17308 */ /* 0x0003e20000000800 */
[----:B------:R-:W-:Y:S03]  /*bcb0*/  MOV R118, R108 ;  /* 0x0000006c00767202 */ /* 0x000fe60000000f00 */
[--C-:B------:R-:W-:Y:S01]  /*bcc0*/  FFMA.FTZ R108, R97, c[0x0][0x2d0], -R96.reuse ;  /* 0x0000b400616c7a23 */ /* 0x100fe20000010860 */
[C---:B------:R-:W-:Y:S04]  /*bcd0*/  HMMA.16816.F32 R56, R80.reuse, R88, R56 ;  /* 0x000000585038723c */ /* 0x040fe80000001838 */
[----:B------:R-:W-:Y:S01]  /*bce0*/  MOV R137, R118 ;  /* 0x0000007600897202 */ /* 0x000fe20000000f00 */
[--C-:B------:R-:W-:Y:S02]  /*bcf0*/  FFMA.FTZ R118, R189, c[0x0][0x2d0], -R107.reuse ;  /* 0x0000b400bd767a23 */ /* 0x100fe4000001086b */
[----:B------:R-:W-:Y:S01]  /*bd00*/  FFMA.FTZ R89, R251, c[0x0][0x2d0], -R96 ;  /* 0x0000b400fb597a23 */ /* 0x000fe20000010860 */
[-C--:B------:R-:W-:Y:S01]  /*bd10*/  HMMA.16816.F32 R60, R80, R90.reuse, R60 ;  /* 0x0000005a503c723c */ /* 0x080fe2000000183c */
[----:B------:R-:W-:Y:S03]  /*bd20*/  MUFU.EX2 R108, R108 ;  /* 0x0000006c006c7308 */ /* 0x000fe60000000800 */
[--C-:B------:R-:W-:Y:S01]  /*bd30*/  FFMA.FTZ R88, R192, c[0x0][0x2d0], -R102.reuse ;  /* 0x0000b400c0587a23 */ /* 0x100fe20000010866 */
[----:B----4-:R-:W-:Y:S02]  /*bd40*/  F2FP.PACK_AB R177, R101, R100 ;  /* 0x0000006465b1723e */ /* 0x010fe400000000ff */
[----:B------:R-:W-:Y:S01]  /*bd50*/  FFMA.FTZ R80, R98, c[0x0][0x2d0], -R102 ;  /* 0x0000b40062507a23 */ /* 0x000fe20000010866 */
[----:B------:R-:W-:Y:S01]  /*bd60*/  HMMA.16816.F32 R64, R76, R90, R64 ;  /* 0x0000005a4c40723c */ /* 0x000fe20000001840 */
[----:B------:R-:W-:Y:S02]  /*bd70*/  LDSM.16.MT88.4 R96, [R225+0x1900] ;  /* 0x00190000e160783b */ /* 0x000fe40000004200 */
[----:B------:R2:W-:Y:S01]  /*bd80*/  MUFU.EX2 R175, R80 ;  /* 0x0000005000af7308 */ /* 0x0005e20000000800 */
[----:B------:R-:W-:Y:S01]  /*bd90*/  F2FP.PACK_AB R81, R158, R152 ;  /* 0x000000989e51723e */ /* 0x000fe200000000ff */
[--C-:B------:R-:W-:Y:S01]  /*bda0*/  FFMA.FTZ R102, R130, c[0x0][0x2d0], -R107.reuse ;  /* 0x0000b40082667a23 */ /* 0x100fe2000001086b */
[----:B------:R-:W-:Y:S01]  /*bdb0*/  F2FP.PACK_AB R82, R208, R157 ;  /* 0x0000009dd052723e */ /* 0x000fe200000000ff */
[----:B------:R-:W-:Y:S01]  /*bdc0*/  FFMA.FTZ R107, R188, c[0x0][0x2d0], -R107 ;  /* 0x0000b400bc6b7a23 */ /* 0x000fe2000001086b */
[----:B------:R-:W-:Y:S01]  /*bdd0*/  F2FP.PACK_AB R76, R155, R216 ;  /* 0x000000d89b4c723e */ /* 0x000fe200000000ff */
[----:B-1----:R-:W1:Y:S03]  /*bde0*/  LDSM.16.MT88.4 R84, [R224+0x1900] ;  /* 0x00190000e054783b */ /* 0x002e660000004200 */
[----:B------:R-:W-:Y:S01]  /*bdf0*/  F2FP.PACK_AB R77, R214, R154 ;  /* 0x0000009ad64d723e */ /* 0x000fe200000000ff */
[----:B------:R-:W-:Y:S01]  /*be00*/  MUFU.EX2 R192, R88 ;  /* 0x0000005800c07308 */ /* 0x000fe20000000800 */
[----:B------:R-:W-:Y:S02]  /*be10*/  F2FP.PACK_AB R78, R212, R211 ;  /* 0x000000d3d44e723e */ /* 0x000fe400000000ff */
[----:B------:R-:W-:Y:S01]  /*be20*/  F2FP.PACK_AB R79, R210, R209 ;  /* 0x000000d1d24f723e */ /* 0x000fe200000000ff */
[----:B------:R-:W4:Y:S01]  /*be30*/  LDL.LU R130, [R1+0x18] ;  /* 0x0000180001827983 */ /* 0x000f220000300800 */
[----:B------:R-:W-:Y:S03]  /*be40*/  F2FP.PACK_AB R83, R163, R156 ;  /* 0x0000009ca353723e */ /* 0x000fe600000000ff */
[----:B------:R-:W4:Y:S02]  /*be50*/  LDL.LU R129, [R1+0x14] ;  /* 0x0000140001817983 */ /* 0x000f240000300800 */
[----:B------:R1:W-:Y:S01]  /*be60*/  MUFU.EX2 R187, R89 ;  /* 0x0000005900bb7308 */ /* 0x0003e20000000800 */
[----:B--2---:R-:W-:Y:S09]  /*be70*/  F2FP.PACK_AB R80, R159, R153 ;  /* 0x000000999f50723e */ /* 0x004ff200000000ff */
[----:B------:R-:W-:Y:S10]  /*be80*/  MUFU.EX2 R107, R107 ;  /* 0x0000006b006b7308 */ /* 0x000ff40000000800 */
[----:B------:R-:W2:Y:S01]  /*be90*/  MUFU.EX2 R118, R118 ;  /* 0x0000007600767308 */ /* 0x000ea20000000800 */
[----:B-1----:R-:W1:Y:S01]  /*bea0*/  LDSM.16.MT88.4 R88, [R226+0x1900] ;  /* 0x00190000e258783b */ /* 0x002e620000004200 */
[-C--:B------:R-:W-:Y:S08]  /*beb0*/  HMMA.16816.F32 R4, R76, R84.reuse, R4 ;  /* 0x000000544c04723c */ /* 0x080ff00000001804 */
[----:B------:R-:W-:Y:S01]  /*bec0*/  MUFU.EX2 R174, R102 ;  /* 0x0000006600ae7308 */ /* 0x000fe20000000800 */
[C---:B------:R-:W-:Y:S09]  /*bed0*/  HMMA.16816.F32 R8, R80.reuse, R84, R8 ;  /* 0x000000545008723c */ /* 0x040ff20000001808 */
[----:B------:R-:W1:Y:S03]  /*bee0*/  MUFU.EX2 R110, R110 ;  /* 0x0000006e006e7308 */ /* 0x000e660000000800 */
[--C-:B------:R-:W-:Y:S01]  /*bef0*/  FFMA.FTZ R84, R139, c[0x0][0x2d0], -R3.reuse ;  /* 0x0000b4008b547a23 */ /* 0x100fe20000010803 */
[-C--:B------:R-:W-:Y:S03]  /*bf00*/  HMMA.16816.F32 R12, R80, R86.reuse, R12 ;  /* 0x00000056500c723c */ /* 0x080fe6000000180c */
[----:B--2---:R-:W-:Y:S05]  /*bf10*/  F2FP.PACK_AB R178, R107, R118 ;  /* 0x000000766bb2723e */ /* 0x004fea00000000ff */
[C---:B------:R-:W-:Y:S01]  /*bf20*/  HMMA.16816.F32 R16, R76.reuse, R86, R16 ;  /* 0x000000564c10723c */ /* 0x040fe20000001810 */
[----:B------:R2:W-:Y:S07]  /*bf30*/  MUFU.EX2 R172, R84 ;  /* 0x0000005400ac7308 */ /* 0x0005ee0000000800 */
[-C--:B------:R-:W-:Y:S03]  /*bf40*/  HMMA.16816.F32 R20, R76, R92.reuse, R20 ;  /* 0x0000005c4c14723c */ /* 0x080fe60000001814 */
[----:B------:R-:W2:Y:S01]  /*bf50*/  MUFU.EX2 R111, R111 ;  /* 0x0000006f006f7308 */ /* 0x000ea20000000800 */
[----:B-1----:R-:W-:Y:S04]  /*bf60*/  F2FP.PACK_AB R180, R110, R108 ;  /* 0x0000006c6eb4723e */ /* 0x002fe800000000ff */
[C---:B------:R-:W-:Y:S07]  /*bf70*/  HMMA.16816.F32 R24, R80.reuse, R92, R24 ;  /* 0x0000005c5018723c */ /* 0x040fee0000001818 */
[--C-:B------:R-:W-:Y:S01]  /*bf80*/  FFMA.FTZ R92, R138, c[0x0][0x2d0], -R3.reuse ;  /* 0x0000b4008a5c7a23 */ /* 0x100fe20000010803 */
[-C--:B------:R-:W-:Y:S01]  /*bf90*/  HMMA.16816.F32 R28, R80, R94.reuse, R28 ;  /* 0x0000005e501c723c */ /* 0x080fe2000000181c */
[----:B--2---:R-:W1:Y:S02]  /*bfa0*/  LDSM.16.MT88.4 R84, [R224+0x2100] ;  /* 0x00210000e054783b */ /* 0x004e640000004200 */
[----:B------:R2:W1:Y:S05]  /*bfb0*/  MUFU.EX2 R104, R92 ;  /* 0x0000005c00687308 */ /* 0x00046a0000000800 */
[C---:B------:R-:W-:Y:S04]  /*bfc0*/  HMMA.16816.F32 R32, R76.reuse, R94, R32 ;  /* 0x0000005e4c20723c */ /* 0x040fe80000001820 */
[----:B------:R-:W-:Y:S04]  /*bfd0*/  F2FP.PACK_AB R181, R111, R109 ;  /* 0x0000006d6fb5723e */ /* 0x000fe800000000ff */
[-C--:B------:R-:W-:Y:S08]  /*bfe0*/  HMMA.16816.F32 R36, R76, R96.reuse, R36 ;  /* 0x000000604c24723c */ /* 0x080ff00000001824 */
[C---:B------:R-:W-:Y:S01]  /*bff0*/  HMMA.16816.F32 R40, R80.reuse, R96, R40 ;  /* 0x000000605028723c */ /* 0x040fe20000001828 */
[----:B--2---:R-:W2:Y:S07]  /*c000*/  LDSM.16.MT88.4 R92, [R227+0x2100] ;  /* 0x00210000e35c783b */ /* 0x004eae0000004200 */
[-C--:B------:R-:W-:Y:S08]  /*c010*/  HMMA.16816.F32 R44, R80, R98.reuse, R44 ;  /* 0x00000062502c723c */ /* 0x080ff0000000182c */
[C---:B------:R-:W-:Y:S01]  /*c020*/  HMMA.16816.F32 R48, R76.reuse, R98, R48 ;  /* 0x000000624c30723c */ /* 0x040fe20000001830 */
[----:B------:R-:W1:Y:S07]  /*c030*/  LDSM.16.MT88.4 R96, [R225+0x2100] ;  /* 0x00210000e160783b */ /* 0x000e6e0000004200 */
[-C--:B------:R-:W-:Y:S08]  /*c040*/  HMMA.16816.F32 R52, R76, R88.reuse, R52 ;  /* 0x000000584c34723c */ /* 0x080ff00000001834 */
[C---:B------:R-:W-:Y:S08]  /*c050*/  HMMA.16816.F32 R56, R80.reuse, R88, R56 ;  /* 0x000000585038723c */ /* 0x040ff00000001838 */
[-C--:B------:R-:W-:Y:S07]  /*c060*/  HMMA.16816.F32 R60, R80, R90.reuse, R60 ;  /* 0x0000005a503c723c */ /* 0x080fee000000183c */
[--C-:B------:R-:W-:Y:S01]  /*c070*/  FFMA.FTZ R80, R137, c[0x0][0x2d0], -R3.reuse ;  /* 0x0000b40089507a23 */ /* 0x100fe20000010803 */
[----:B------:R-:W-:Y:S01]  /*c080*/  HMMA.16816.F32 R64, R76, R90, R64 ;  /* 0x0000005a4c40723c */ /* 0x000fe20000001840 */
[----:B------:R-:W2:Y:S02]  /*c090*/  LDSM.16.MT88.4 R88, [R226+0x2100] ;  /* 0x00210000e258783b */ /* 0x000ea40000004200 */
[----:B------:R1:W-:Y:S01]  /*c0a0*/  MUFU.EX2 R103, R80 ;  /* 0x0000005000677308 */ /* 0x0003e20000000800 */
[--C-:B------:R-:W-:Y:S01]  /*c0b0*/  FFMA.FTZ R81, R136, c[0x0][0x2d0], -R3.reuse ;  /* 0x0000b40088517a23 */ /* 0x100fe20000010803 */
[----:B------:R-:W-:Y:S01]  /*c0c0*/  F2FP.PACK_AB R82, R171, R194 ;  /* 0x000000c2ab52723e */ /* 0x000fe200000000ff */
[----:B------:R-:W-:Y:S01]  /*c0d0*/  FFMA.FTZ R3, R74, c[0x0][0x2d0], -R3 ;  /* 0x0000b4004a037a23 */ /* 0x000fe20000010803 */
[----:B------:R-:W-:Y:S02]  /*c0e0*/  F2FP.PACK_AB R76, R203, R162 ;  /* 0x000000a2cb4c723e */ /* 0x000fe400000000ff */
[----:B------:R-:W-:Y:S03]  /*c0f0*/  F2FP.PACK_AB R77, R202, R161 ;  /* 0x000000a1ca4d723e */ /* 0x000fe600000000ff */
[----:B------:R-:W-:Y:S01]  /*c100*/  F2FP.PACK_AB R78, R200, R201 ;  /* 0x000000c9c84e723e */ /* 0x000fe200000000ff */
[----:B------:R2:W2:Y:S01]  /*c110*/  MUFU.EX2 R102, R81 ;  /* 0x0000005100667308 */ /* 0x0004a20000000800 */
[----:B------:R-:W-:Y:S02]  /*c120*/  F2FP.PACK_AB R79, R198, R199 ;  /* 0x000000c7c64f723e */ /* 0x000fe400000000ff */
[----:B------:R-:W-:Y:S05]  /*c130*/  F2FP.PACK_AB R83, R169, R170 ;  /* 0x000000aaa953723e */ /* 0x000fea00000000ff */
[-C--:B-1----:R-:W-:Y:S03]  /*c140*/  HMMA.16816.F32 R4, R76, R84.reuse, R4 ;  /* 0x000000544c04723c */ /* 0x082fe60000001804 */
[----:B------:R-:W-:Y:S02]  /*c150*/  F2FP.PACK_AB R80, R197, R160 ;  /* 0x000000a0c550723e */ /* 0x000fe400000000ff */
[----:B--2---:R-:W-:Y:S07]  /*c160*/  F2FP.PACK_AB R81, R195, R196 ;  /* 0x000000c4c351723e */ /* 0x004fee00000000ff */
[C---:B------:R-:W-:Y:S08]  /*c170*/  HMMA.16816.F32 R8, R80.reuse, R84, R8 ;  /* 0x000000545008723c */ /* 0x040ff00000001808 */
[-C--:B------:R-:W-:Y:S04]  /*c180*/  HMMA.16816.F32 R12, R80, R86.reuse, R12 ;  /* 0x00000056500c723c */ /* 0x080fe8000000180c */
[----:B---3--:R-:W-:Y:S04]  /*c190*/  FFMA.FTZ R70, R70, R132, R133 ;  /* 0x0000008446467223 */ /* 0x008fe80000010085 */
[C---:B------:R-:W-:Y:S01]  /*c1a0*/  HMMA.16816.F32 R16, R76.reuse, R86, R16 ;  /* 0x000000564c10723c */ /* 0x040fe20000001810 */
[----:B------:R-:W1:Y:S03]  /*c1b0*/  LDSM.16.MT88.4 R84, [R224+0x2900] ;  /* 0x00290000e054783b */ /* 0x000e660000004200 */
[----:B------:R-:W-:Y:S02]  /*c1c0*/  FADD.FTZ R74, R128, R70 ;  /* 0x00000046804a7221 */ /* 0x000fe40000010000 */
[----:B------:R-:W-:Y:S02]  /*c1d0*/  FFMA.FTZ R69, R69, R131, R206 ;  /* 0x0000008345457223 */ /* 0x000fe400000100ce */
[-C--:B------:R-:W-:Y:S01]  /*c1e0*/  HMMA.16816.F32 R20, R76, R92.reuse, R20 ;  /* 0x0000005c4c14723c */ /* 0x080fe20000001814 */
[----:B------:R-:W-:Y:S03]  /*c1f0*/  LDSM.16.MT88.4 R132, [R224+0x3100] ;  /* 0x00310000e084783b */ /* 0x000fe60000004200 */
[----:B------:R-:W-:Y:S04]  /*c200*/  FADD.FTZ R70, R123, R69 ;  /* 0x000000457b467221 */ /* 0x000fe80000010000 */
[C---:B------:R-:W-:Y:S04]  /*c210*/  HMMA.16816.F32 R24, R80.reuse, R92, R24 ;  /* 0x0000005c5018723c */ /* 0x040fe80000001818 */
[----:B------:R-:W-:Y:S04]  /*c220*/  FADD.FTZ R70, R121, R70 ;  /* 0x0000004679467221 */ /* 0x000fe80000010000 */
[-C--:B------:R-:W-:Y:S08]  /*c230*/  HMMA.16816.F32 R28, R80, R94.reuse, R28 ;  /* 0x0000005e501c723c */ /* 0x080ff0000000181c */
[C---:B------:R-:W-:Y:S01]  /*c240*/  HMMA.16816.F32 R32, R76.reuse, R94, R32 ;  /* 0x0000005e4c20723c */ /* 0x040fe20000001820 */
[----:B------:R-:W2:Y:S07]  /*c250*/  LDSM.16.MT88.4 R92, [R227+0x2900] ;  /* 0x00290000e35c783b */ /* 0x000eae0000004200 */
[-C--:B------:R-:W-:Y:S08]  /*c260*/  HMMA.16816.F32 R36, R76, R96.reuse, R36 ;  /* 0x000000604c24723c */ /* 0x080ff00000001824 */
[C---:B------:R-:W-:Y:S08]  /*c270*/  HMMA.16816.F32 R40, R80.reuse, R96, R40 ;  /* 0x000000605028723c */ /* 0x040ff00000001828 */
[-C--:B------:R-:W-:Y:S08]  /*c280*/  HMMA.16816.F32 R44, R80, R98.reuse, R44 ;  /* 0x00000062502c723c */ /* 0x080ff0000000182c */
[C---:B------:R-:W-:Y:S01]  /*c290*/  HMMA.16816.F32 R48, R76.reuse, R98, R48 ;  /* 0x000000624c30723c */ /* 0x040fe20000001830 */
[----:B------:R-:W3:Y:S07]  /*c2a0*/  LDSM.16.MT88.4 R96, [R225+0x2900] ;  /* 0x00290000e160783b */ /* 0x000eee0000004200 */
[-C--:B------:R-:W-:Y:S08]  /*c2b0*/  HMMA.16816.F32 R52, R76, R88.reuse, R52 ;  /* 0x000000584c34723c */ /* 0x080ff00000001834 */
[C---:B------:R-:W-:Y:S08]  /*c2c0*/  HMMA.16816.F32 R56, R80.reuse, R88, R56 ;  /* 0x000000585038723c */ /* 0x040ff00000001838 */
[-C--:B------:R-:W-:Y:S04]  /*c2d0*/  HMMA.16816.F32 R60, R80, R90.reuse, R60 ;  /* 0x0000005a503c723c */ /* 0x080fe8000000183c */
[----:B----4-:R-:W-:Y:S02]  /*c2e0*/  FFMA.FTZ R0, R0, R129, R204 ;  /* 0x0000008100007223 */ /* 0x010fe400000100cc */
[----:B------:R-:W-:Y:S01]  /*c2f0*/  FFMA.FTZ R68, R68, R130, R205 ;  /* 0x0000008244447223 */ /* 0x000fe200000100cd */
[----:B------:R-:W-:Y:S01]  /*c300*/  F2FP.PACK_AB R80, R173, R174 ;  /* 0x000000aead50723e */ /* 0x000fe200000000ff */
[----:B------:R-:W-:Y:S01]  /*c310*/  HMMA.16816.F32 R64, R76, R90, R64 ;  /* 0x0000005a4c40723c */ /* 0x000fe20000001840 */
[----:B------:R-:W4:Y:S03]  /*c320*/  LDSM.16.MT88.4 R88, [R226+0x2900] ;  /* 0x00290000e258783b */ /* 0x000f260000004200 */
[----:B------:R-:W-:Y:S01]  /*c330*/  F2FP.PACK_AB R81, R104, R172 ;  /* 0x000000ac6851723e */ /* 0x000fe200000000ff */
[----:B------:R-:W-:Y:S01]  /*c340*/  FADD.FTZ R0, R242, R0 ;  /* 0x00000000f2007221 */ /* 0x000fe20000010000 */
[----:B------:R-:W-:Y:S01]  /*c350*/  F2FP.PACK_AB R82, R106, R105 ;  /* 0x000000696a52723e */ /* 0x000fe200000000ff */
[----:B------:R-:W-:Y:S01]  /*c360*/  FADD.FTZ R69, R207, R68 ;  /* 0x00000044cf457221 */ /* 0x000fe20000010000 */
[----:B------:R-:W-:Y:S01]  /*c370*/  F2FP.PACK_AB R76, R193, R168 ;  /* 0x000000a8c14c723e */ /* 0x000fe200000000ff */
[----:B------:R-:W-:Y:S01]  /*c380*/  FADD.FTZ R68, R122, R74 ;  /* 0x0000004a7a447221 */ /* 0x000fe20000010000 */
[----:B------:R2:W5:Y:S02]  /*c390*/  LDL.LU R242, [R1+0x74] ;  /* 0x0000740001f27983 */ /* 0x0005640000300800 */
[----:B------:R-:W-:Y:S01]  /*c3a0*/  F2FP.PACK_AB R77, R175, R192 ;  /* 0x000000c0af4d723e */ /* 0x000fe200000000ff */
[----:B------:R-:W-:Y:S01]  /*c3b0*/  FADD.FTZ R0, R241, R0 ;  /* 0x00000000f1007221 */ /* 0x000fe20000010000 */
[----:B------:R-:W-:Y:S01]  /*c3c0*/  F2FP.PACK_AB R78, R186, R187 ;  /* 0x000000bbba4e723e */ /* 0x000fe200000000ff */
[----:B------:R-:W-:Y:S01]  /*c3d0*/  FADD.FTZ R69, R120, R69 ;  /* 0x0000004578457221 */ /* 0x000fe20000010000 */
[----:B------:R-:W-:Y:S01]  /*c3e0*/  F2FP.PACK_AB R79, R184, R185 ;  /* 0x000000b9b84f723e */ /* 0x000fe200000000ff */
[----:B------:R2:W5:Y:S01]  /*c3f0*/  LDL.LU R241, [R1+0x70] ;  /* 0x0000700001f17983 */ /* 0x0005620000300800 */
[----:B------:R-:W-:Y:S01]  /*c400*/  FADD.FTZ R74, R127, R68 ;  /* 0x000000447f4a7221 */ /* 0x000fe20000010000 */
[----:B------:R-:W-:Y:S01]  /*c410*/  F2FP.PACK_AB R83, R102, R103 ;  /* 0x000000676653723e */ /* 0x000fe200000000ff */
[----:B------:R-:W-:Y:S02]  /*c420*/  FADD.FTZ R68, R126, R70 ;  /* 0x000000467e447221 */ /* 0x000fe40000010000 */
[----:B------:R-:W-:Y:S01]  /*c430*/  FADD.FTZ R70, R125, R69 ;  /* 0x000000457d467221 */ /* 0x000fe20000010000 */
[-C--:B-1----:R-:W-:Y:S03]  /*c440*/  HMMA.16816.F32 R4, R76, R84.reuse, R4 ;  /* 0x000000544c04723c */ /* 0x082fe60000001804 */
[----:B------:R-:W-:Y:S02]  /*c450*/  FADD.FTZ R69, R240, R74 ;  /* 0x0000004af0457221 */ /* 0x000fe40000010000 */
[----:B------:R1:W5:Y:S01]  /*c460*/  LDL.LU R240, [R1+0x6c] ;  /* 0x00006c0001f07983 */ /* 0x0003620000300800 */
[----:B------:R-:W-:Y:S02]  /*c470*/  FADD.FTZ R68, R239, R68 ;  /* 0x00000044ef447221 */ /* 0x000fe40000010000 */
[C---:B------:R-:W-:Y:S01]  /*c480*/  HMMA.16816.F32 R8, R80.reuse, R84, R8 ;  /* 0x000000545008723c */ /* 0x040fe20000001808 */
[----:B------:R1:W5:Y:S01]  /*c490*/  LDL.LU R239, [R1+0x68] ;  /* 0x0000680001ef7983 */ /* 0x0003620000300800 */
[----:B------:R-:W-:Y:S02]  /*c4a0*/  MUFU.EX2 R84, R75 ;  /* 0x0000004b00547308 */ /* 0x000fe40000000800 */
[----:B------:R-:W-:Y:S02]  /*c4b0*/  FADD.FTZ R69, R236, R69 ;  /* 0x00000045ec457221 */ /* 0x000fe40000010000 */
[----:B------:R-:W-:Y:S02]  /*c4c0*/  FADD.FTZ R68, R235, R68 ;  /* 0x00000044eb447221 */ /* 0x000fe40000010000 */
[-C--:B------:R-:W-:Y:S04]  /*c4d0*/  HMMA.16816.F32 R12, R80, R86.reuse, R12 ;  /* 0x00000056500c723c */ /* 0x080fe8000000180c */
[----:B------:R1:W1:Y:S01]  /*c4e0*/  MUFU.EX2 R75, R3 ;  /* 0x00000003004b7308 */ /* 0x0002620000000800 */
[----:B------:R-:W-:Y:S03]  /*c4f0*/  FADD.FTZ R0, R124, R0 ;  /* 0x000000007c007221 */ /* 0x000fe60000010000 */
[C---:B------:R-:W-:Y:S04]  /*c500*/  HMMA.16816.F32 R16, R76.reuse, R86, R16 ;  /* 0x000000564c10723c */ /* 0x040fe80000001810 */
[----:B------:R-:W-:Y:S04]  /*c510*/  FADD.FTZ R0, R237, R0 ;  /* 0x00000000ed007221 */ /* 0x000fe80000010000 */
[-C--:B--2---:R-:W-:Y:S04]  /*c520*/  HMMA.16816.F32 R20, R76, R92.reuse, R20 ;  /* 0x0000005c4c14723c */ /* 0x084fe80000001814 */
[----:B------:R-:W-:Y:S04]  /*c530*/  FADD.FTZ R0, R233, R0 ;  /* 0x00000000e9007221 */ /* 0x000fe80000010000 */
[C---:B------:R-:W-:Y:S04]  /*c540*/  HMMA.16816.F32 R24, R80.reuse, R92, R24 ;  /* 0x0000005c5018723c */ /* 0x040fe80000001818 */
[----:B-1----:R-:W-:Y:S01]  /*c550*/  FADD.FTZ R3, R238, R70 ;  /* 0x00000046ee037221 */ /* 0x002fe20000010000 */
[----:B------:R-:W-:Y:S01]  /*c560*/  F2FP.PACK_AB R179, R75, R84 ;  /* 0x000000544bb3723e */ /* 0x000fe200000000ff */
[----:B------:R1:W5:Y:S01]  /*c570*/  LDL.LU R238, [R1+0x64] ;  /* 0x0000640001ee7983 */ /* 0x0003620000300800 */
[----:B------:R-:W-:Y:S01]  /*c580*/  FADD.FTZ R0, R229, R0 ;  /* 0x00000000e5007221 */ /* 0x000fe20000010000 */
[-C--:B------:R-:W-:Y:S02]  /*c590*/  HMMA.16816.F32 R28, R80, R94.reuse, R28 ;  /* 0x0000005e501c723c */ /* 0x080fe4000000181c */
[----:B------:R1:W5:Y:S02]  /*c5a0*/  LDL.LU R237, [R1+0x60] ;  /* 0x0000600001ed7983 */ /* 0x0003640000300800 */
[----:B------:R-:W-:Y:S02]  /*c5b0*/  FADD.FTZ R3, R234, R3 ;  /* 0x00000003ea037221 */ /* 0x000fe40000010000 */
[----:B------:R1:W5:Y:S02]  /*c5c0*/  LDL.LU R236, [R1+0x5c] ;  /* 0x00005c0001ec7983 */ /* 0x0003640000300800 */
[C---:B------:R-:W-:Y:S02]  /*c5d0*/  HMMA.16816.F32 R32, R76.reuse, R94, R32 ;  /* 0x0000005e4c20723c */ /* 0x040fe40000001820 */
[----:B------:R1:W5:Y:S02]  /*c5e0*/  LDL.LU R235, [R1+0x58] ;  /* 0x0000580001eb7983 */ /* 0x0003640000300800 */
[----:B------:R-:W-:Y:S02]  /*c5f0*/  FADD.FTZ R3, R230, R3 ;  /* 0x00000003e6037221 */ /* 0x000fe40000010000 */
[----:B------:R1:W5:Y:S02]  /*c600*/  LDL.LU R234, [R1+0x54] ;  /* 0x0000540001ea7983 */ /* 0x0003640000300800 */
[-C--:B---3--:R-:W-:Y:S02]  /*c610*/  HMMA.16816.F32 R36, R76, R96.reuse, R36 ;  /* 0x000000604c24723c */ /* 0x088fe40000001824 */
[----:B------:R1:W5:Y:S06]  /*c620*/  LDL.LU R233, [R1+0x50] ;  /* 0x0000500001e97983 */ /* 0x00036c0000300800 */
[C---:B------:R-:W-:Y:S08]  /*c630*/  HMMA.16816.F32 R40, R80.reuse, R96, R40 ;  /* 0x000000605028723c */ /* 0x040ff00000001828 */
[-C--:B------:R-:W-:Y:S08]  /*c640*/  HMMA.16816.F32 R44, R80, R98.reuse, R44 ;  /* 0x00000062502c723c */ /* 0x080ff0000000182c */
[C---:B------:R-:W-:Y:S08]  /*c650*/  HMMA.16816.F32 R48, R76.reuse, R98, R48 ;  /* 0x000000624c30723c */ /* 0x040ff00000001830 */
[-C--:B----4-:R-:W-:Y:S08]  /*c660*/  HMMA.16816.F32 R52, R76, R88.reuse, R52 ;  /* 0x000000584c34723c */ /* 0x090ff00000001834 */
[C---:B------:R-:W-:Y:S08]  /*c670*/  HMMA.16816.F32 R56, R80.reuse, R88, R56 ;  /* 0x000000585038723c */ /* 0x040ff00000001838 */
[-C--:B------:R-:W-:Y:S08]  /*c680*/  HMMA.16816.F32 R60, R80, R90.reuse, R60 ;  /* 0x0000005a503c723c */ /* 0x080ff0000000183c */
[----:B------:R-:W-:Y:S08]  /*c690*/  HMMA.16816.F32 R64, R76, R90, R64 ;  /* 0x0000005a4c40723c */ /* 0x000ff00000001840 */
[-C--:B------:R-:W-:Y:S07]  /*c6a0*/  HMMA.16816.F32 R124, R180, R132.reuse, R4 ;  /* 0x00000084b47c723c */ /* 0x080fee0000001804 */
[----:B------:R-:W-:Y:S01]  /*c6b0*/  FADD.FTZ R5, R232, R69 ;  /* 0x00000045e8057221 */ /* 0x000fe20000010000 */
[C---:B------:R-:W-:Y:S01]  /*c6c0*/  HMMA.16816.F32 R120, R176.reuse, R132, R8 ;  /* 0x00000084b078723c */ /* 0x040fe20000001808 */
[----:B------:R1:W5:Y:S03]  /*c6d0*/  LDL.LU R232, [R1+0x4c] ;  /* 0x00004c0001e87983 */ /* 0x0003660000300800 */
[----:B------:R-:W-:Y:S02]  /*c6e0*/  FADD.FTZ R4, R231, R68 ;  /* 0x00000044e7047221 */ /* 0x000fe40000010000 */
[----:B------:R-:W-:Y:S01]  /*c6f0*/  FADD.FTZ R6, R141, R3 ;  /* 0x000000038d067221 */ /* 0x000fe20000010000 */
[----:B------:R1:W5:Y:S01]  /*c700*/  LDL.LU R231, [R1+0x48] ;  /* 0x0000480001e77983 */ /* 0x0003620000300800 */
[----:B------:R-:W-:Y:S01]  /*c710*/  FADD.FTZ R8, R228, R5 ;  /* 0x00000005e4087221 */ /* 0x000fe20000010000 */
[-C--:B------:R-:W-:Y:S02]  /*c720*/  HMMA.16816.F32 R128, R176, R134.reuse, R12 ;  /* 0x00000086b080723c */ /* 0x080fe4000000180c */
[----:B------:R1:W5:Y:S01]  /*c730*/  LDL.LU R230, [R1+0x44] ;  /* 0x0000440001e67983 */ /* 0x0003620000300800 */
[----:B------:R-:W-:Y:S02]  /*c740*/  FADD.FTZ R7, R119, R4 ;  /* 0x0000000477077221 */ /* 0x000fe40000010000 */
[----:B------:R-:W-:Y:S01]  /*c750*/  FADD.FTZ R5, R140, R0 ;  /* 0x000000008c057221 */ /* 0x000fe20000010000 */
[----:B------:R1:W5:Y:S01]  /*c760*/  LDL.LU R229, [R1+0x40] ;  /* 0x0000400001e57983 */ /* 0x0003620000300800 */
[----:B------:R-:W-:Y:S01]  /*c770*/  FADD.FTZ R4, R215, R8 ;  /* 0x00000008d7047221 */ /* 0x000fe20000010000 */
[C---:B------:R-:W-:Y:S02]  /*c780*/  HMMA.16816.F32 R132, R180.reuse, R134, R16 ;  /* 0x00000086b484723c */ /* 0x040fe40000001810 */
[----:B------:R1:W5:Y:S02]  /*c790*/  LDL.LU R228, [R1+0x3c] ;  /* 0x00003c0001e47983 */ /* 0x0003640000300800 */
[----:B------:R-:W-:Y:S02]  /*c7a0*/  FADD.FTZ R3, R213, R7 ;  /* 0x00000007d5037221 */ /* 0x000fe40000010000 */
[----:B------:R-:W-:Y:S01]  /*c7b0*/  FADD.FTZ R0, R249, R6 ;  /* 0x00000006f9007221 */ /* 0x000fe20000010000 */
[----:B------:R1:W5:Y:S01]  /*c7c0*/  LDL.LU R119, [R1+0x38] ;  /* 0x0000380001777983 */ /* 0x0003620000300800 */
[----:B------:R-:W-:Y:S01]  /*c7d0*/  FADD.FTZ R8, R147, R5 ;  /* 0x0000000593087221 */ /* 0x000fe20000010000 */
[-C--:B------:R-:W-:Y:S03]  /*c7e0*/  HMMA.16816.F32 R136, R180, R148.reuse, R20 ;  /* 0x00000094b488723c */ /* 0x080fe60000001814 */
[----:B------:R-:W-:Y:S02]  /*c7f0*/  FADD.FTZ R7, R146, R4 ;  /* 0x0000000492077221 */ /* 0x000fe40000010000 */
[----:B------:R-:W-:Y:S02]  /*c800*/  FADD.FTZ R6, R145, R3 ;  /* 0x0000000391067221 */ /* 0x000fe40000010000 */
[----:B------:R-:W-:Y:S01]  /*c810*/  FADD.FTZ R5, R144, R0 ;  /* 0x0000000090057221 */ /* 0x000fe20000010000 */
[C---:B------:R-:W-:Y:S04]  /*c820*/  HMMA.16816.F32 R140, R176.reuse, R148, R24 ;  /* 0x00000094b08c723c */ /* 0x040fe80000001818 */
[----:B------:R-:W-:Y:S02]  /*c830*/  FADD.FTZ R4, R245, R8 ;  /* 0x00000008f5047221 */ /* 0x000fe40000010000 */
[----:B------:R-:W-:Y:S02]  /*c840*/  FADD.FTZ R3, R223, R7 ;  /* 0x00000007df037221 */ /* 0x000fe40000010000 */
[----:B------:R-:W-:Y:S01]  /*c850*/  FADD.FTZ R0, R217, R6 ;  /* 0x00000006d9007221 */ /* 0x000fe20000010000 */
[-C--:B------:R-:W-:Y:S03]  /*c860*/  HMMA.16816.F32 R144, R176, R150.reuse, R28 ;  /* 0x00000096b090723c */ /* 0x080fe6000000181c */
[----:B------:R-:W-:Y:S02]  /*c870*/  FADD.FTZ R8, R247, R5 ;  /* 0x00000005f7087221 */ /* 0x000fe40000010000 */
[----:B------:R-:W-:Y:S02]  /*c880*/  FADD.FTZ R11, R244, R4 ;  /* 0x00000004f40b7221 */ /* 0x000fe40000010000 */
[----:B------:R-:W-:Y:S01]  /*c890*/  FADD.FTZ R10, R222, R3 ;  /* 0x00000003de0a7221 */ /* 0x000fe20000010000 */
[----:B------:R-:W2:Y:S01]  /*c8a0*/  LDSM.16.MT88.4 R4, [R226+0x3100] ;  /* 0x00310000e204783b */ /* 0x000ea20000004200 */
[----:B------:R-:W-:Y:S01]  /*c8b0*/  FADD.FTZ R9, R220, R0 ;  /* 0x00000000dc097221 */ /* 0x000fe20000010000 */
[C---:B------:R-:W-:Y:S04]  /*c8c0*/  HMMA.16816.F32 R148, R180.reuse, R150, R32 ;  /* 0x00000096b494723c */ /* 0x040fe80000001820 */
[----:B------:R-:W-:Y:S02]  /*c8d0*/  FADD.FTZ R8, R219, R8 ;  /* 0x00000008db087221 */ /* 0x000fe40000010000 */
[----:B------:R-:W-:Y:S02]  /*c8e0*/  FADD.FTZ R3, R218, R11 ;  /* 0x0000000bda037221 */ /* 0x000fe40000010000 */
[----:B------:R-:W-:Y:S04]  /*c8f0*/  FADD.FTZ R0, R216, R10 ;  /* 0x0000000ad8007221 */ /* 0x000fe80000010000 */
[----:B------:R-:W-:Y:S02]  /*c900*/  FADD.FTZ R12, R154, R9 ;  /* 0x000000099a0c7221 */ /* 0x000fe40000010000 */
[----:B------:R-:W-:Y:S02]  /*c910*/  FADD.FTZ R11, R153, R8 ;  /* 0x00000008990b7221 */ /* 0x000fe40000010000 */
[----:B------:R-:W-:Y:S02]  /*c920*/  FADD.FTZ R10, R152, R3 ;  /* 0x00000003980a7221 */ /* 0x000fe40000010000 */
[----:B------:R-:W-:Y:S02]  /*c930*/  FADD.FTZ R9, R155, R0 ;  /* 0x000000009b097221 */ /* 0x000fe40000010000 */
[----:B------:R-:W-:Y:S01]  /*c940*/  FADD.FTZ R8, R214, R12 ;  /* 0x0000000cd6087221 */ /* 0x000fe20000010000 */
[-C--:B------:R-:W-:Y:S03]  /*c950*/  HMMA.16816.F32 R152, R180, R164.reuse, R36 ;  /* 0x000000a4b498723c */ /* 0x080fe60000001824 */
[----:B------:R-:W-:Y:S02]  /*c960*/  FADD.FTZ R3, R159, R11 ;  /* 0x0000000b9f037221 */ /* 0x000fe40000010000 */
[----:B------:R-:W-:Y:S02]  /*c970*/  FADD.FTZ R0, R158, R10 ;  /* 0x0000000a9e007221 */ /* 0x000fe40000010000 */
[----:B------:R-:W-:Y:S02]  /*c980*/  FADD.FTZ R12, R211, R9 ;  /* 0x00000009d30c7221 */ /* 0x000fe40000010000 */
[----:B------:R-:W-:Y:S03]  /*c990*/  FADD.FTZ R11, R209, R8 ;  /* 0x00000008d10b7221 */ /* 0x000fe60000010000 */
[----:B------:R-:W-:Y:S02]  /*c9a0*/  FADD.FTZ R10, R157, R3 ;  /* 0x000000039d0a7221 */ /* 0x000fe40000010000 */
[----:B------:R-:W-:Y:S02]  /*c9b0*/  FADD.FTZ R9, R156, R0 ;  /* 0x000000009c097221 */ /* 0x000fe40000010000 */
        /* <DEDUP_REMOVED lines=21> */
[----:B------:R-:W-:Y:S02]  /*cb10*/  FADD.FTZ R11, R171, R8 ;  /* 0x00000008ab0b7221 */ /* 0x000fe40000010000 */
[----:B------:R-:W-:Y:S02]  /*cb20*/  FADD.FTZ R10, R169, R3 ;  /* 0x00000003a90a7221 */ /* 0x000fe40000010000 */
[----:B------:R-:W-:Y:S02]  /*cb30*/  FADD.FTZ R9, R168, R0 ;  /* 0x00000000a8097221 */ /* 0x000fe40000010000 */
[----:B------:R-:W-:Y:S01]  /*cb40*/  FADD.FTZ R8, R192, R12 ;  /* 0x0000000cc0087221 */ /* 0x000fe20000010000 */
[-C--:B--2---:R-:W-:Y:S03]  /*cb50*/  HMMA.16816.F32 R168, R180, R4.reuse, R52 ;  /* 0x00000004b4a8723c */ /* 0x084fe60000001834 */
[----:B------:R-:W-:Y:S02]  /*cb60*/  FADD.FTZ R3, R174, R11 ;  /* 0x0000000bae037221 */ /* 0x000fe40000010000 */
[----:B------:R-:W-:Y:S02]  /*cb70*/  FADD.FTZ R0, R172, R10 ;  /* 0x0000000aac007221 */ /* 0x000fe40000010000 */
[----:B------:R-:W-:Y:S02]  /*cb80*/  FADD.FTZ R11, R193, R9 ;  /* 0x00000009c10b7221 */ /* 0x000fe40000010000 */
[----:B------:R-:W-:Y:S03]  /*cb90*/  FADD.FTZ R10, R175, R8 ;  /* 0x00000008af0a7221 */ /* 0x000fe60000010000 */
        /* <DEDUP_REMOVED lines=10> */
[----:B------:R-:W-:Y:S04]  /*cc40*/  HMMA.16816.F32 R180, R180, R6, R64 ;  /* 0x00000006b4b4723c */ /* 0x000fe80000001840 */
[----:B------:R-:W-:Y:S02]  /*cc50*/  FADD.FTZ R3, R108, R9 ;  /* 0x000000096c037221 */ /* 0x000fe40000010000 */
[----:B------:R-:W-:Y:S02]  /*cc60*/  FADD.FTZ R8, R106, R0 ;  /* 0x000000006a087221 */ /* 0x000fe40000010000 */
[----:B------:R-:W-:Y:S04]  /*cc70*/  FADD.FTZ R4, R102, R10 ;  /* 0x0000000a66047221 */ /* 0x000fe80000010000 */
[----:B------:R-:W-:Y:S02]  /*cc80*/  FADD.FTZ R0, R109, R5 ;  /* 0x000000056d007221 */ /* 0x000fe40000010000 */
[----:B------:R-:W-:Y:S02]  /*cc90*/  FADD.FTZ R3, R110, R3 ;  /* 0x000000036e037221 */ /* 0x000fe40000010000 */
[----:B------:R-:W-:Y:S01]  /*cca0*/  FADD.FTZ R8, R116, R8 ;  /* 0x0000000874087221 */ /* 0x000fe20000010000 */
[----:B------:R-:W-:Y:S01]  /*ccb0*/  MOV R116, R72 ;  /* 0x0000004800747202 */ /* 0x000fe20000000f00 */
[----:B------:R-:W-:Y:S02]  /*ccc0*/  FADD.FTZ R4, R100, R4 ;  /* 0x0000000464047221 */ /* 0x000fe40000010000 */
[----:B------:R-:W-:Y:S02]  /*ccd0*/  FADD.FTZ R5, R111, R0 ;  /* 0x000000006f057221 */ /* 0x000fe40000010000 */
[----:B------:R-:W-:Y:S02]  /*cce0*/  FADD.FTZ R6, R112, R3 ;  /* 0x0000000370067221 */ /* 0x000fe40000010000 */
[----:B------:R-:W-:Y:S01]  /*ccf0*/  FADD.FTZ R0, R117, R8 ;  /* 0x0000000875007221 */ /* 0x000fe20000010000 */
[----:B------:R-:W-:Y:S01]  /*cd00*/  MOV R117, R71 ;  /* 0x0000004700757202 */ /* 0x000fe20000000f00 */
[----:B------:R-:W-:Y:S02]  /*cd10*/  FADD.FTZ R6, R114, R6 ;  /* 0x0000000672067221 */ /* 0x000fe40000010000 */
[----:B------:R-:W-:Y:S02]  /*cd20*/  FADD.FTZ R4, R101, R4 ;  /* 0x0000000465047221 */ /* 0x000fe40000010000 */
[----:B------:R-:W-:Y:S01]  /*cd30*/  FADD.FTZ R5, R113, R5 ;  /* 0x0000000571057221 */ /* 0x000fe20000010000 */
[----:B------:R-:W-:Y:S01]  /*cd40*/  STL [R1+0x20], R6 ;  /* 0x0000200601007387 */ /* 0x000fe20000100800 */
[----:B------:R-:W-:Y:S01]  /*cd50*/  FADD.FTZ R3, R118, R0 ;  /* 0x0000000076037221 */ /* 0x000fe20000010000 */
[----:B------:R-:W-:Y:S01]  /*cd60*/  MOV R118, R2 ;  /* 0x0000000200767202 */ /* 0x000fe20000000f00 */
[----:B------:R-:W-:Y:S02]  /*cd70*/  FADD.FTZ R0, R84, R4 ;  /* 0x0000000454007221 */ /* 0x000fe40000010000 */
[----:B------:R-:W-:Y:S02]  /*cd80*/  FADD.FTZ R4, R115, R5 ;  /* 0x0000000573047221 */ /* 0x000fe40000010000 */
[----:B------:R-:W-:Y:S02]  /*cd90*/  FADD.FTZ R3, R107, R3 ;  /* 0x000000036b037221 */ /* 0x000fe40000010000 */
[----:B------:R-:W-:Y:S01]  /*cda0*/  FADD.FTZ R0, R75, R0 ;  /* 0x000000004b007221 */ /* 0x000fe20000010000 */
[----:B------:R-:W-:Y:S04]  /*cdb0*/  STL [R1+0x1c], R4 ;  /* 0x00001c0401007387 */ /* 0x000fe80000100800 */
[----:B------:R2:W-:Y:S04]  /*cdc0*/  STL [R1+0x18], R3 ;  /* 0x0000180301007387 */ /* 0x0005e80000100800 */
[----:B------:R1:W-:Y:S01]  /*cdd0*/  STL [R1+0x14], R0 ;  /* 0x0000140001007387 */ /* 0x0003e20000100800 */
[----:B--2---:R-:W-:Y:S01]  /*cde0*/  MOV R3, R73 ;  /* 0x0000004900037202 */ /* 0x004fe20000000f00 */
[----:B-1---5:R-:W-:-:S05]  /*cdf0*/  @P2 BRA `(.L_x_3) ;  /* 0xffffad5000002947 */ /* 0x022fca000383ffff */
.L_x_2:
[----:B---3--:R-:W2:Y:S04]  /*ce00*/  LDL.LU R5, [R1+0x20] ;  /* 0x0000200001057983 */ /* 0x008ea80000300800 */
[----:B------:R-:W1:Y:S01]  /*ce10*/  S2R R8, SR_TID.X ;  /* 0x0000000000087919 */ /* 0x000e620000002100 */
[----:B------:R-:W-:Y:S01]  /*ce20*/  IMAD.MOV.U32 R57, RZ, RZ, c[0x0][0x4e8] ;  /* 0x00013a00ff397624 */ /* 0x000fe200078e00ff */
[----:B------:R-:W3:Y:S01]  /*ce30*/  S2UR UR7, SR_CTAID.Y ;  /* 0x00000000000779c3 */ /* 0x000ee20000002600 */
[----:B------:R-:W-:Y:S01]  /*ce40*/  ULDC.64 UR4, c[0x0][0x490] ;  /* 0x0001240000047ab9 */ /* 0x000fe20000000a00 */
[----:B------:R-:W4:Y:S04]  /*ce50*/  LDL.LU R6, [R1+0x1c] ;  /* 0x00001c0001067983 */ /* 0x000f280000300800 */
[----:B------:R-:W4:Y:S04]  /*ce60*/  LDL.LU R4, [R1+0x18] ;  /* 0x0000180001047983 */ /* 0x000f280000300800 */
[----:B------:R-:W4:Y:S04]  /*ce70*/  LDL.LU R0, [R1+0x14] ;  /* 0x0000140001007983 */ /* 0x000f280000300800 */
[----:B------:R-:W4:Y:S01]  /*ce80*/  LDL.LU R9, [R1+0x30] ;  /* 0x0000300001097983 */ /* 0x000f220000300800 */
[----:B------:R-:W-:-:S03]  /*ce90*/  ISETP.NE.AND P0, PT, R57, 0x1, PT ;  /* 0x000000013900780c */ /* 0x000fc60003f05270 */
[----:B------:R-:W4:Y:S01]  /*cea0*/  LDL.LU R58, [R1+0x34] ;  /* 0x00003400013a7983 */ /* 0x000f220000300800 */
[----:B-1----:R-:W-:-:S03]  /*ceb0*/  SHF.R.S32.HI R54, RZ, 0x1f, R8 ;  /* 0x0000001fff367819 */ /* 0x002fc60000011408 */
[----:B------:R-:W4:Y:S01]  /*cec0*/  LDL.LU R59, [R1+0x28] ;  /* 0x00002800013b7983 */ /* 0x000f220000300800 */
[----:B------:R-:W-:Y:S01]  /*ced0*/  LEA.HI R22, R54, R8, RZ, 0x5 ;  /* 0x0000000836167211 */ /* 0x000fe200078f28ff */
[----:B---3--:R-:W-:-:S04]  /*cee0*/  USHF.R.S32.HI UR6, URZ, 0x1f, UR7 ;  /* 0x0000001f3f067899 */ /* 0x008fc80008011407 */
[----:B------:R-:W-:Y:S02]  /*cef0*/  UIMAD UR8, UR6, UR4, URZ ;  /* 0x00000004060872a4 */ /* 0x000fe4000f8e023f */
[----:B------:R-:W-:Y:S02]  /*cf00*/  UIMAD.WIDE.U32 UR10, UR7, UR4, URZ ;  /* 0x00000004070a72a5 */ /* 0x000fe4000f8e003f */
[----:B------:R-:W-:-:S03]  /*cf10*/  UIMAD UR8, UR7, UR5, UR8 ;  /* 0x00000005070872a4 */ /* 0x000fc6000f8e0208 */
[----:B------:R-:W-:Y:S02]  /*cf20*/  ULDC.64 UR4, c[0x0][0x3e8] ;  /* 0x0000fa0000047ab9 */ /* 0x000fe40000000a00 */
[----:B------:R-:W-:Y:S01]  /*cf30*/  UIMAD.WIDE.U32 UR14, UR7, UR4, URZ ;  /* 0x00000004070e72a5 */ /* 0x000fe2000f8e003f */
[----:B------:R-:W-:Y:S01]  /*cf40*/  IMAD.MOV.U32 R53, RZ, RZ, -0x800000 ;  /* 0xff800000ff357424 */ /* 0x000fe200078e00ff */
[----:B------:R-:W-:Y:S01]  /*cf50*/  UIMAD UR6, UR6, UR4, URZ ;  /* 0x00000004060672a4 */ /* 0x000fe2000f8e023f */
[----:B------:R-:W-:-:S03]  /*cf60*/  MOV R51, 0xff800000 ;  /* 0xff80000000337802 */ /* 0x000fc60000000f00 */
[----:B------:R-:W-:Y:S01]  /*cf70*/  UIMAD UR5, UR7, UR5, UR6 ;  /* 0x00000005070572a4 */ /* 0x000fe2000f8e0206 */
[----:B------:R-:W-:-:S03]  /*cf80*/  IMAD.MOV.U32 R50, RZ, RZ, -0x800000 ;  /* 0xff800000ff327424 */ /* 0x000fc600078e00ff */
[----:B------:R-:W-:Y:S01]  /*cf90*/  UIADD3 UR5, UR15, UR5, URZ ;  /* 0x000000050f057290 */ /* 0x000fe2000fffe03f */
[----:B------:R-:W1:Y:S01]  /*cfa0*/  S2R R56, SR_CTAID.X ;  /* 0x0000000000387919 */ /* 0x000e620000002500 */
[----:B------:R-:W-:-:S03]  /*cfb0*/  IMAD.MOV.U32 R52, RZ, RZ, -0x800000 ;  /* 0xff800000ff347424 */ /* 0x000fc600078e00ff */
[----:B------:R-:W-:Y:S06]  /*cfc0*/  BAR.SYNC.DEFER_BLOCKING 0x1, 0x80 ;  /* 0x0042000000007b1d */ /* 0x000fec0000010000 */
[----:B--2---:R-:W2:Y:S04]  /*cfd0*/  SHFL.BFLY PT, R16, R5, 0x2, 0x1f ;  /* 0x0c401f0005107f89 */ /* 0x004ea800000e0000 */
[----:B----4-:R-:W3:Y:S04]  /*cfe0*/  SHFL.BFLY PT, R13, R6, 0x2, 0x1f ;  /* 0x0c401f00060d7f89 */ /* 0x010ee800000e0000 */
[----:B------:R-:W4:Y:S04]  /*cff0*/  SHFL.BFLY PT, R10, R4, 0x2, 0x1f ;  /* 0x0c401f00040a7f89 */ /* 0x000f2800000e0000 */
[----:B------:R-:W1:Y:S01]  /*d000*/  SHFL.BFLY PT, R15, R0, 0x2, 0x1f ;  /* 0x0c401f00000f7f89 */ /* 0x000e6200000e0000 */
[----:B------:R-:W-:Y:S01]  /*d010*/  MOV R25, R9 ;  /* 0x0000000900197202 */ /* 0x000fe20000000f00 */
[----:B--2---:R-:W-:-:S05]  /*d020*/  FADD.FTZ R16, R16, R5 ;  /* 0x0000000510107221 */ /* 0x004fca0000010000 */
[----:B------:R-:W2:Y:S01]  /*d030*/  SHFL.BFLY PT, R5, R16, 0x1, 0x1f ;  /* 0x0c201f0010057f89 */ /* 0x000ea200000e0000 */
[----:B---3--:R-:W-:Y:S02]  /*d040*/  FADD.FTZ R13, R13, R6 ;  /* 0x000000060d0d7221 */ /* 0x008fe40000010000 */
[----:B----4-:R-:W-:Y:S02]  /*d050*/  FADD.FTZ R10, R10, R4 ;  /* 0x000000040a0a7221 */ /* 0x010fe40000010000 */
[----:B-1----:R-:W-:-:S03]  /*d060*/  FADD.FTZ R15, R15, R0 ;  /* 0x000000000f0f7221 */ /* 0x002fc60000010000 */
[----:B------:R-:W1:Y:S04]  /*d070*/  SHFL.BFLY PT, R3, R10, 0x1, 0x1f ;  /* 0x0c201f000a037f89 */ /* 0x000e6800000e0000 */
[----:B------:R-:W3:Y:S04]  /*d080*/  SHFL.BFLY PT, R4, R15, 0x1, 0x1f ;  /* 0x0c201f000f047f89 */ /* 0x000ee800000e0000 */
[----:B------:R-:W4:Y:S01]  /*d090*/  SHFL.BFLY PT, R0, R13, 0x1, 0x1f ;  /* 0x0c201f000d007f89 */ /* 0x000f2200000e0000 */
[----:B--2---:R-:W-:Y:S01]  /*d0a0*/  FADD.FTZ R16, R16, R5 ;  /* 0x0000000510107221 */ /* 0x004fe20000010000 */
[----:B------:R-:W-:-:S02]  /*d0b0*/  LEA.HI R5, R54, R8, RZ, 0x2 ;  /* 0x0000000836057211 */ /* 0x000fc400078f10ff */
[----:B------:R-:W-:Y:S02]  /*d0c0*/  LEA.HI R54, R54, R8, RZ, 0x3 ;  /* 0x0000000836367211 */ /* 0x000fe400078f18ff */
[----:B------:R-:W-:Y:S02]  /*d0d0*/  FSETP.NE.FTZ.AND P4, PT, R16, RZ, PT ;  /* 0x000000ff1000720b */ /* 0x000fe40003f95000 */
[----:B------:R-:W-:Y:S02]  /*d0e0*/  LOP3.LUT R7, R54, 0xfffffff8, RZ, 0xc0, !PT ;  /* 0xfffffff836077812 */ /* 0x000fe400078ec0ff */
[----:B------:R-:W-:Y:S01]  /*d0f0*/  LOP3.LUT R17, R5, 0xfffffffc, RZ, 0xc0, !PT ;  /* 0xfffffffc05117812 */ /* 0x000fe200078ec0ff */
[----:B-1----:R-:W-:-:S03]  /*d100*/  FADD.FTZ R10, R10, R3 ;  /* 0x000000030a0a7221 */ /* 0x002fc60000010000 */
[----:B------:R-:W-:Y:S01]  /*d110*/  IADD3 R17, -R17, R8, RZ ;  /* 0x0000000811117210 */ /* 0x000fe20007ffe1ff */
[----:B------:R-:W-:-:S04]  /*d120*/  @P0 IMAD.HI.U32 R3, R9, c[0x0][0x4ec], RZ ;  /* 0x00013b0009030a27 */ /* 0x000fc800078e00ff */
[----:B---3--:R-:W-:Y:S01]  /*d130*/  FADD.FTZ R15, R15, R4 ;  /* 0x000000040f0f7221 */ /* 0x008fe20000010000 */
[----:B------:R-:W-:Y:S01]  /*d140*/  LOP3.LUT R4, R22, 0xffffffe0, RZ, 0xc0, !PT ;  /* 0xffffffe016047812 */ /* 0x000fe200078ec0ff */
[----:B----4-:R-:W-:Y:S01]  /*d150*/  FADD.FTZ R13, R13, R0 ;  /* 0x000000000d0d7221 */ /* 0x010fe20000010000 */
[----:B------:R-:W-:Y:S01]  /*d160*/  @P0 SHF.R.U32.HI R25, RZ, c[0x0][0x4f0], R3 ;  /* 0x00013c00ff190a19 */ /* 0x000fe20000011603 */
[----:B------:R-:W-:Y:S01]  /*d170*/  IMAD.MOV.U32 R0, RZ, RZ, RZ ;  /* 0x000000ffff007224 */ /* 0x000fe200078e00ff */
[----:B------:R-:W-:Y:S01]  /*d180*/  FSETP.NE.FTZ.AND P2, PT, R10, RZ, PT ;  /* 0x000000ff0a00720b */ /* 0x000fe20003f55000 */
[C---:B------:R-:W-:Y:S01]  /*d190*/  IMAD.IADD R3, R8.reuse, 0x1, -R4 ;  /* 0x0000000108037824 */ /* 0x040fe200078e0a04 */
[----:B------:R-:W-:Y:S01]  /*d1a0*/  FSETP.NE.FTZ.AND P3, PT, R13, RZ, PT ;  /* 0x000000ff0d00720b */ /* 0x000fe20003f75000 */
[----:B------:R-:W-:Y:S02]  /*d1b0*/  IMAD.MOV.U32 R4, RZ, RZ, RZ ;  /* 0x000000ffff047224 */ /* 0x000fe400078e00ff */
[----:B------:R-:W1:Y:S01]  /*d1c0*/  @P4 MUFU.RCP R0, R16 ;  /* 0x0000001000004308 */ /* 0x000e620000001000 */
[----:B------:R-:W-:Y:S01]  /*d1d0*/  LOP3.LUT P6, RZ, R3, 0x3, RZ, 0xc0, !PT ;  /* 0x0000000303ff7812 */ /* 0x000fe200078cc0ff */
[----:B------:R-:W-:Y:S01]  /*d1e0*/  IMAD.IADD R55, R8, 0x1, -R7 ;  /* 0x0000000108377824 */ /* 0x000fe200078e0a07 */
[----:B------:R-:W-:Y:S01]  /*d1f0*/  MOV R3, RZ ;  /* 0x000000ff00037202 */ /* 0x000fe20000000f00 */
[----:B------:R-:W-:Y:S01]  /*d200*/  IMAD.MOV R6, RZ, RZ, -R25 ;  /* 0x000000ffff067224 */ /* 0x000fe200078e0a19 */
[----:B------:R-:W-:-:S05]  /*d210*/  FSETP.NE.FTZ.AND P1, PT, R15, RZ, PT ;  /* 0x000000ff0f00720b */ /* 0x000fca0003f35000 */
[----:B------:R-:W-:Y:S01]  /*d220*/  @P3 MUFU.RCP R4, R13 ;  /* 0x0000000d00043308 */ /* 0x000fe20000001000 */
[----:B------:R-:W-:Y:S01]  /*d230*/  SHF.R.S32.HI R8, RZ, 0x2, R5 ;  /* 0x00000002ff087819 */ /* 0x000fe20000011405 */
[----:B------:R-:W-:-:S06]  /*d240*/  IMAD R49, R6, c[0x0][0x4e8], R9 ;  /* 0x00013a0006317a24 */ /* 0x000fcc00078e0209 */
[----:B------:R-:W2:Y:S01]  /*d250*/  @P2 MUFU.RCP R3, R10 ;  /* 0x0000000a00032308 */ /* 0x000ea20000001000 */
[C---:B-1----:R-:W-:Y:S02]  /*d260*/  FMUL.FTZ R125, R0.reuse, R125 ;  /* 0x0000007d007d7220 */ /* 0x042fe40000410000 */
[C---:B------:R-:W-:Y:S02]  /*d270*/  FMUL.FTZ R18, R0.reuse, R124 ;  /* 0x0000007c00127220 */ /* 0x040fe40000410000 */
[C---:B------:R-:W-:Y:S02]  /*d280*/  FMUL.FTZ R133, R0.reuse, R133 ;  /* 0x0000008500857220 */ /* 0x040fe40000410000 */
[C---:B------:R-:W-:Y:S02]  /*d290*/  FMUL.FTZ R21, R0.reuse, R132 ;  /* 0x0000008400157220 */ /* 0x040fe40000410000 */
[C---:B------:R-:W-:Y:S02]  /*d2a0*/  FMUL.FTZ R137, R0.reuse, R137 ;  /* 0x0000008900897220 */ /* 0x040fe40000410000 */
[----:B------:R-:W-:-:S02]  /*d2b0*/  FMUL.FTZ R29, R0, R136 ;  /* 0x00000088001d7220 */ /* 0x000fc40000410000 */
[C---:B------:R-:W-:Y:S02]  /*d2c0*/  FMUL.FTZ R149, R0.reuse, R149 ;  /* 0x0000009500957220 */ /* 0x040fe40000410000 */
        /* <DEDUP_REMOVED lines=8> */
[----:B------:R-:W-:Y:S02]  /*d350*/  FMUL.FTZ R40, R0, R180 ;  /* 0x000000b400287220 */ /* 0x000fe40000410000 */
[----:B------:R-:W-:Y:S02]  /*d360*/  IMAD.MOV.U32 R0, RZ, RZ, RZ ;  /* 0x000000ffff007224 */ /* 0x000fe400078e00ff */
[----:B--2---:R-:W-:-:S02]  /*d370*/  FMUL.FTZ R121, R3, R121 ;  /* 0x0000007903797220 */ /* 0x004fc40000410000 */
        /* <DEDUP_REMOVED lines=14> */
[----:B------:R-:W-:Y:S01]  /*d460*/  FMUL.FTZ R38, R3, R176 ;  /* 0x000000b003267220 */ /* 0x000fe20000410000 */
[----:B------:R-:W-:Y:S01]  /*d470*/  SHF.R.S32.HI R3, RZ, 0x1f, R5 ;  /* 0x0000001fff037819 */ /* 0x000fe20000011405 */
[----:B------:R-:W1:Y:S03]  /*d480*/  @P1 MUFU.RCP R0, R15 ;  /* 0x0000000f00001308 */ /* 0x000e660000001000 */
[----:B------:R-:W-:Y:S01]  /*d490*/  LEA.HI R3, R3, R8, RZ, 0x3 ;  /* 0x0000000803037211 */ /* 0x000fe200078f18ff */
[----:B------:R-:W-:-:S04]  /*d4a0*/  IMAD.U32 R6, RZ, RZ, UR10 ;  /* 0x0000000aff067e24 */ /* 0x000fc8000f8e00ff */
[----:B------:R-:W2:Y:S01]  /*d4b0*/  @P1 MUFU.LG2 R15, R15 ;  /* 0x0000000f000f1308 */ /* 0x000ea20000000c00 */
[----:B------:R-:W-:Y:S01]  /*d4c0*/  LOP3.LUT R3, R3, 0xfffffff8, RZ, 0xc0, !PT ;  /* 0xfffffff803037812 */ /* 0x000fe200078ec0ff */
        /* <DEDUP_REMOVED lines=15> */
[----:B------:R-:W-:Y:S02]  /*d5c0*/  FMUL.FTZ R39, R4, R182 ;  /* 0x000000b604277220 */ /* 0x000fe40000410000 */
[----:B------:R-:W-:-:S02]  /*d5d0*/  IMAD.U32 R4, RZ, RZ, UR14 ;  /* 0x0000000eff047e24 */ /* 0x000fc4000f8e00ff */
[----:B------:R-:W-:Y:S01]  /*d5e0*/  IMAD.IADD R12, R8, 0x1, -R3 ;  /* 0x00000001080c7824 */ /* 0x000fe200078e0a03 */
[----:B------:R-:W-:Y:S01]  /*d5f0*/  MOV R8, R6 ;  /* 0x0000000600087202 */ /* 0x000fe20000000f00 */
[----:B------:R-:W-:Y:S01]  /*d600*/  IMAD.MOV.U32 R6, RZ, RZ, R4 ;  /* 0x000000ffff067224 */ /* 0x000fe200078e0004 */
[----:B------:R-:W-:Y:S01]  /*d610*/  @P4 MOV R4, 0x3f317218 ;  /* 0x3f31721800044802 */ /* 0x000fe20000000f00 */
[----:B------:R-:W3:Y:S01]  /*d620*/  @P3 MUFU.LG2 R13, R13 ;  /* 0x0000000d000d3308 */ /* 0x000ee20000000c00 */
[C---:B-1----:R-:W-:Y:S01]  /*d630*/  FMUL.FTZ R123, R0.reuse, R123 ;  /* 0x0000007b007b7220 */ /* 0x042fe20000410000 */
[----:B------:R-:W-:Y:S01]  /*d640*/  @P1 MOV R11, 0x3f317218 ;  /* 0x3f317218000b1802 */ /* 0x000fe20000000f00 */
        /* <DEDUP_REMOVED lines=15> */
[----:B------:R-:W-:Y:S01]  /*d740*/  @P3 IMAD.MOV.U32 R3, RZ, RZ, 0x3f317218 ;  /* 0x3f317218ff033424 */ /* 0x000fe200078e00ff */
[----:B------:R-:W1:Y:S01]  /*d750*/  @P2 MUFU.LG2 R10, R10 ;  /* 0x0000000a000a2308 */ /* 0x000e620000000c00 */
[----:B------:R-:W-:Y:S02]  /*d760*/  @P2 IMAD.MOV.U32 R0, RZ, RZ, 0x3f317218 ;  /* 0x3f317218ff002424 */ /* 0x000fe400078e00ff */
[----:B------:R-:W-:Y:S02]  /*d770*/  IMAD.U32 R5, RZ, RZ, UR15 ;  /* 0x0000000fff057e24 */ /* 0x000fe4000f8e00ff */
[----:B------:R-:W-:Y:S02]  /*d780*/  @P4 FMUL.FTZ R14, R4, c[0x0][0x2d0] ;  /* 0x0000b400040e4a20 */ /* 0x000fe40000410000 */
[----:B------:R-:W-:Y:S02]  /*d790*/  @P3 FMUL.FTZ R5, R3, c[0x0][0x2d0] ;  /* 0x0000b40003053a20 */ /* 0x000fe40000410000 */
[----:B--2---:R-:W-:-:S02]  /*d7a0*/  @P1 FMUL.FTZ R4, R15, 0.69314718246459960938 ;  /* 0x3f3172180f041820 */ /* 0x004fc40000410000 */
[----:B------:R-:W-:Y:S01]  /*d7b0*/  @P2 FMUL.FTZ R3, R0, c[0x0][0x2d0] ;  /* 0x0000b40000032a20 */ /* 0x000fe20000410000 */
[----:B------:R-:W2:Y:S01]  /*d7c0*/  S2R R15, SR_CTAID.Z ;  /* 0x00000000000f7919 */ /* 0x000ea20000002700 */
[----:B------:R-:W-:-:S04]  /*d7d0*/  @P1 FMUL.FTZ R0, R11, c[0x0][0x2d0] ;  /* 0x0000b4000b001a20 */ /* 0x000fc80000410000 */
[----:B------:R-:W-:Y:S01]  /*d7e0*/  @P1 FFMA.FTZ R53, R0, R2, R4 ;  /* 0x0000000200351223 */ /* 0x000fe20000010004 */
[----:B------:R-:W-:Y:S01]  /*d7f0*/  SHF.R.S32.HI R0, RZ, 0x5, R22 ;  /* 0x00000005ff007819 */ /* 0x000fe20000011416 */
[----:B---3--:R-:W-:-:S03]  /*d800*/  @P3 FMUL.FTZ R13, R13, 0.69314718246459960938 ;  /* 0x3f3172180d0d3820 */ /* 0x008fc60000410000 */
[----:B------:R-:W-:Y:S01]  /*d810*/  SHF.R.S32.HI R2, RZ, 0x1f, R0 ;  /* 0x0000001fff027819 */ /* 0x000fe20000011400 */
[----:B-1----:R-:W-:Y:S02]  /*d820*/  @P2 FMUL.FTZ R10, R10, 0.69314718246459960938 ;  /* 0x3f3172180a0a2820 */ /* 0x002fe40000410000 */
[----:B------:R-:W-:Y:S01]  /*d830*/  @P3 FFMA.FTZ R51, R5, R72, R13 ;  /* 0x0000004805333223 */ /* 0x000fe2000001000d */
[----:B------:R-:W-:Y:S02]  /*d840*/  LEA.HI R2, R2, R0, RZ, 0x2 ;  /* 0x0000000002027211 */ /* 0x000fe400078f10ff */
[----:B------:R-:W-:Y:S01]  /*d850*/  LEA.HI R5, R17, R17, RZ, 0x1 ;  /* 0x0000001111057211 */ /* 0x000fe200078f08ff */
[----:B------:R-:W-:Y:S01]  /*d860*/  @P2 FFMA.FTZ R50, R3, R71, R10 ;  /* 0x0000004703322223 */ /* 0x000fe2000001000a */
[----:B------:R-:W-:Y:S02]  /*d870*/  LOP3.LUT R3, R2, 0xffffffc, RZ, 0xc0, !PT ;  /* 0x0ffffffc02037812 */ /* 0x000fe400078ec0ff */
[----:B------:R-:W-:Y:S01]  /*d880*/  MOV R7, UR11 ;  /* 0x0000000b00077c02 */ /* 0x000fe20008000f00 */
[----:B------:R-:W-:Y:S01]  /*d890*/  IMAD.U32 R7, RZ, RZ, UR5 ;  /* 0x00000005ff077e24 */ /* 0x000fe2000f8e00ff */
[----:B------:R-:W-:Y:S01]  /*d8a0*/  LOP3.LUT R2, R5, 0x1ffffffe, RZ, 0xc0, !PT ;  /* 0x1ffffffe05027812 */ /* 0x000fe200078ec0ff */
[----:B------:R-:W-:-:S03]  /*d8b0*/  IMAD.IADD R13, R0, 0x1, -R3 ;  /* 0x00000001000d7824 */ /* 0x000fc600078e0a03 */
[----:B------:R-:W-:Y:S01]  /*d8c0*/  IADD3 R11, R17, -R2, RZ ;  /* 0x80000002110b7210 */ /* 0x000fe20007ffe0ff */
[----:B--2---:R-:W-:Y:S01]  /*d8d0*/  IMAD.WIDE.U32 R2, R15, c[0x0][0x3f0], R6 ;  /* 0x0000fc000f027a25 */ /* 0x004fe200078e0006 */
[----:B------:R-:W-:Y:S02]  /*d8e0*/  SHF.R.S32.HI R7, RZ, 0x2, R58 ;  /* 0x00000002ff077819 */ /* 0x000fe4000001143a */
[----:B------:R-:W2:Y:S01]  /*d8f0*/  LDL R58, [R1+0x2c] ;  /* 0x00002c00013a7983 */ /* 0x000ea20000100800 */
[----:B------:R-:W1:Y:S01]  /*d900*/  @P4 MUFU.LG2 R16, R16 ;  /* 0x0000001000104308 */ /* 0x000e620000000c00 */
[----:B------:R-:W-:Y:S02]  /*d910*/  SHF.R.S32.HI R4, RZ, 0x1f, R15 ;  /* 0x0000001fff047819 */ /* 0x000fe4000001140f */
[----:B------:R-:W-:-:S03]  /*d920*/  LOP3.LUT R6, R12, 0x1, RZ, 0xc0, !PT ;  /* 0x000000010c067812 */ /* 0x000fc600078ec0ff */
[C---:B------:R-:W-:Y:S02]  /*d930*/  IMAD R48, R4.reuse, c[0x0][0x498], RZ ;  /* 0x0001260004307a24 */ /* 0x040fe400078e02ff */
[----:B------:R-:W-:Y:S02]  /*d940*/  IMAD R10, R4, c[0x0][0x3f0], RZ ;  /* 0x0000fc00040a7a24 */ /* 0x000fe400078e02ff */
[----:B-1----:R-:W-:-:S04]  /*d950*/  @P4 FMUL.FTZ R16, R16, 0.69314718246459960938 ;  /* 0x3f31721810104820 */ /* 0x002fc80000410000 */
[----:B------:R-:W-:Y:S02]  /*d960*/  @P4 FFMA.FTZ R52, R14, R73, R16 ;  /* 0x000000490e344223 */ /* 0x000fe40000010010 */
[----:B------:R-:W-:Y:S02]  /*d970*/  IMAD R14, R0, 0x200, R17 ;  /* 0x00000200000e7824 */ /* 0x000fe400078e0211 */
[----:B------:R-:W-:Y:S02]  /*d980*/  IMAD.SHL.U32 R0, R5, 0x20, RZ ;  /* 0x0000002005007824 */ /* 0x000fe400078e00ff */
[----:B------:R-:W-:-:S03]  /*d990*/  IMAD.SHL.U32 R4, R12, 0x40, RZ ;  /* 0x000000400c047824 */ /* 0x000fc600078e00ff */
[----:B------:R-:W-:Y:S02]  /*d9a0*/  LOP3.LUT R5, R0, 0xffffffc0, RZ, 0xc0, !PT ;  /* 0xffffffc000057812 */ /* 0x000fe400078ec0ff */
[----:B------:R-:W-:Y:S02]  /*d9b0*/  R2P PR, R12, 0x6 ;  /* 0x000000060c007804 */ /* 0x000fe40000000000 */
[----:B------:R-:W-:Y:S01]  /*d9c0*/  LOP3.LUT R4, R4, 0x1c0, RZ, 0xc0, !PT ;  /* 0x000001c004047812 */ /* 0x000fe200078ec0ff */
[----:B------:R-:W-:Y:S01]  /*d9d0*/  IMAD R0, R13, 0x10, R7 ;  /* 0x000000100d007824 */ /* 0x000fe200078e0207 */
[----:B------:R-:W-:Y:S01]  /*d9e0*/  ISETP.NE.U32.AND P3, PT, R6, 0x1, PT ;  /* 0x000000010600780c */ /* 0x000fe20003f65070 */
[----:B------:R-:W-:Y:S01]  /*d9f0*/  IMAD R6, R11, 0x8, R5 ;  /* 0x000000080b067824 */ /* 0x000fe200078e0205 */
[----:B------:R-:W-:Y:S01]  /*da00*/  UIADD3 UR8, UR11, UR8, URZ ;  /* 0x000000080b087290 */ /* 0x000fe2000fffe03f */
[----:B------:R-:W-:Y:S02]  /*da10*/  LEA.HI R4, R4, R4, RZ, 0x1d ;  /* 0x0000000404047211 */ /* 0x000fe400078fe8ff */
[----:B------:R-:W-:Y:S01]  /*da20*/  IMAD.IADD R6, R0, 0x1, R6 ;  /* 0x0000000100067824 */ /* 0x000fe200078e0206 */
[----:B------:R-:W-:Y:S01]  /*da30*/  SHF.R.S32.HI R5, RZ, 0x3, R54 ;  /* 0x00000003ff057819 */ /* 0x000fe20000011436 */
[----:B------:R-:W-:Y:S01]  /*da40*/  IMAD R0, R56, 0x80, R0 ;  /* 0x0000008038007824 */ /* 0x000fe200078e0200 */
[----:B------:R-:W-:-:S02]  /*da50*/  LEA R7, R14, R4, 0x1 ;  /* 0x000000040e077211 */ /* 0x000fc400078e08ff */
[----:B------:R-:W-:Y:S01]  /*da60*/  SHF.R.S32.HI R4, RZ, 0x1f, R25 ;  /* 0x0000001fff047819 */ /* 0x000fe20000011419 */
[----:B------:R-:W-:Y:S01]  /*da70*/  IMAD R10, R15, c[0x0][0x3f4], R10 ;  /* 0x0000fd000f0a7a24 */ /* 0x000fe200078e020a */
[----:B------:R-:W-:Y:S01]  /*da80*/  MOV R9, UR8 ;  /* 0x0000000800097c02 */ /* 0x000fe20008000f00 */
[----:B------:R-:W-:Y:S01]  /*da90*/  IMAD R54, R57, c[0x0][0x388], RZ ;  /* 0x0000e20039367a24 */ /* 0x000fe200078e02ff */
[----:B------:R-:W-:Y:S02]  /*daa0*/  LEA R22, R56, R5, 0x7 ;  /* 0x0000000538167211 */ /* 0x000fe400078e38ff */
[----:B------:R-:W-:Y:S01]  /*dab0*/  IADD3 R5, R0, 0x8, RZ ;  /* 0x0000000800057810 */ /* 0x000fe20007ffe0ff */
[----:B------:R-:W-:Y:S01]  /*dac0*/  IMAD R4, R4, c[0x0][0x3e0], RZ ;  /* 0x0000f80004047a24 */ /* 0x000fe200078e02ff */
[----:B------:R-:W-:Y:S01]  /*dad0*/  IADD3 R3, R3, R10, RZ ;  /* 0x0000000a03037210 */ /* 0x000fe20007ffe0ff */
[----:B------:R-:W-:Y:S01]  /*dae0*/  IMAD R48, R15, c[0x0][0x49c], R48 ;  /* 0x000127000f307a24 */ /* 0x000fe200078e0230 */
[----:B------:R-:W-:Y:S01]  /*daf0*/  ISETP.GE.OR P4, PT, R5, R54, P6 ;  /* 0x000000360500720c */ /* 0x000fe20003786670 */
[----:B------:R-:W-:Y:S01]  /*db00*/  IMAD.WIDE.U32 R16, R15, c[0x0][0x498], R8 ;  /* 0x000126000f107a25 */ /* 0x000fe200078e0008 */
[----:B------:R-:W-:-:S02]  /*db10*/  MOV R15, 0xfffffff0 ;  /* 0xfffffff0000f7802 */ /* 0x000fc40000000f00 */
[----:B------:R-:W-:Y:S01]  /*db20*/  IADD3 R5, R0, 0x40, RZ ;  /* 0x0000004000057810 */ /* 0x000fe20007ffe0ff */
[----:B------:R-:W-:Y:S01]  /*db30*/  IMAD R10, R56, 0x80, R6 ;  /* 0x00000080380a7824 */ /* 0x000fe200078e0206 */
[CC--:B------:R-:W-:Y:S01]  /*db40*/  ISETP.GE.OR P5, PT, R0.reuse, R54.reuse, P6 ;  /* 0x000000360000720c */ /* 0x0c0fe200037a6670 */
[----:B------:R-:W-:Y:S01]  /*db50*/  IMAD R6, R25, c[0x0][0x3e4], R4 ;  /* 0x0000f90019067a24 */ /* 0x000fe200078e0204 */
[----:B------:R-:W-:Y:S01]  /*db60*/  IADD3 R4, R0, 0x48, RZ ;  /* 0x0000004800047810 */ /* 0x000fe20007ffe0ff */
[----:B------:R-:W-:Y:S01]  /*db70*/  IMAD.SHL.U32 R0, R7, 0x2, RZ ;  /* 0x0000000207007824 */ /* 0x000fe200078e00ff */
[----:B------:R-:W-:Y:S02]  /*db80*/  SEL R15, R15, 0x10, !P3 ;  /* 0x000000100f0f7807 */ /* 0x000fe40005800000 */
[----:B------:R-:W-:Y:S01]  /*db90*/  ISETP.GE.OR P3, PT, R5, R54, P6 ;  /* 0x000000360500720c */ /* 0x000fe20003766670 */
[----:B------:R-:W-:Y:S01]  /*dba0*/  @P0 IMAD.HI.U32 R5, R10, c[0x0][0x4ec], RZ ;  /* 0x00013b000a050a27 */ /* 0x000fe200078e00ff */
[----:B------:R-:W-:-:S02]  /*dbb0*/  SHF.R.S32.HI R7, RZ, 0x1f, R49 ;  /* 0x0000001fff077819 */ /* 0x000fc40000011431 */
[----:B------:R-:W-:Y:S02]  /*dbc0*/  ISETP.GE.OR P6, PT, R4, R54, P6 ;  /* 0x000000360400720c */ /* 0x000fe400037c6670 */
[----:B------:R-:W-:Y:S01]  /*dbd0*/  MOV R4, R10 ;  /* 0x0000000a00047202 */ /* 0x000fe20000000f00 */
[----:B------:R-:W-:Y:S01]  /*dbe0*/  IMAD R7, R7, c[0x0][0x3d8], RZ ;  /* 0x0000f60007077a24 */ /* 0x000fe200078e02ff */
[C---:B------:R-:W-:Y:S02]  /*dbf0*/  IADD3 R8, R0.reuse, 0x80, RZ ;  /* 0x0000008000087810 */ /* 0x040fe40007ffe0ff */
[----:B------:R-:W-:Y:S01]  /*dc00*/  @P0 SHF.R.U32.HI R4, RZ, c[0x0][0x4f0], R5 ;  /* 0x00013c00ff040a19 */ /* 0x000fe20000011605 */
[----:B------:R-:W-:Y:S01]  /*dc10*/  IMAD R11, R49, c[0x0][0x3dc], R7 ;  /* 0x0000f700310b7a24 */ /* 0x000fe200078e0207 */
[----:B------:R-:W-:Y:S02]  /*dc20*/  IADD3 R5, R0, 0xc0, RZ ;  /* 0x000000c000057810 */ /* 0x000fe40007ffe0ff */
[----:B------:R-:W-:-:S02]  /*dc30*/  @P2 IADD3 R5, R8, -0x40, RZ ;  /* 0xffffffc008052810 */ /* 0x000fc40007ffe0ff */
[----:B------:R-:W-:Y:S02]  /*dc40*/  SHF.R.S32.HI R7, RZ, 0x1f, R4 ;  /* 0x0000001fff077819 */ /* 0x000fe40000011404 */
[C---:B------:R-:W-:Y:S01]  /*dc50*/  IADD3 R8, P0, R4.reuse, R16, RZ ;  /* 0x0000001004087210 */ /* 0x040fe20007f1e0ff */
[----:B------:R-:W-:Y:S01]  /*dc60*/  IMAD.WIDE.U32 R2, R25, c[0x0][0x3e0], R2 ;  /* 0x0000f80019027a25 */ /* 0x000fe200078e0002 */
[----:B------:R-:W-:-:S03]  /*dc70*/  IADD3 R4, -R4, RZ, RZ ;  /* 0x000000ff04047210 */ /* 0x000fc60007ffe1ff */
[----:B------:R-:W-:Y:S02]  /*dc80*/  IMAD.IADD R3, R3, 0x1, R6 ;  /* 0x0000000103037824 */ /* 0x000fe400078e0206 */
[----:B------:R-:W-:Y:S01]  /*dc90*/  IMAD R4, R4, c[0x0][0x4e8], R10 ;  /* 0x00013a0004047a24 */ /* 0x000fe200078e020a */
[----:B------:R-:W-:Y:S01]  /*dca0*/  F2FP.PACK_AB R18, R125, R18 ;  /* 0x000000127d12723e */ /* 0x000fe200000000ff */
[----:B------:R-:W-:Y:S01]  /*dcb0*/  IMAD.MOV.U32 R16, RZ, RZ, 0x20 ;  /* 0x00000020ff107424 */ /* 0x000fe200078e00ff */
[----:B------:R-:W-:Y:S01]  /*dcc0*/  F2FP.PACK_AB R19, R127, R19 ;  /* 0x000000137f13723e */ /* 0x000fe200000000ff */
[----:B------:R-:W-:Y:S01]  /*dcd0*/  IMAD.WIDE.U32 R2, R49, c[0x0][0x3d8], R2 ;  /* 0x0000f60031027a25 */ /* 0x000fe200078e0002 */
[----:B------:R-:W-:Y:S02]  /*dce0*/  F2FP.PACK_AB R21, R133, R21 ;  /* 0x000000158515723e */ /* 0x000fe400000000ff */
[----:B------:R-:W-:Y:S02]  /*dcf0*/  IADD3 R6, R0, R15, RZ ;  /* 0x0000000f00067210 */ /* 0x000fe40007ffe0ff */
[----:B------:R-:W-:-:S02]  /*dd00*/  F2FP.PACK_AB R20, R135, R20 ;  /* 0x000000148714723e */ /* 0x000fc400000000ff */
[----:B------:R-:W-:Y:S02]  /*dd10*/  IADD3.X R9, R7, R17, R48, P0, !PT ;  /* 0x0000001107097210 */ /* 0x000fe400007fe430 */
[----:B------:R-:W-:Y:S02]  /*dd20*/  F2FP.PACK_AB R23, R121, R23 ;  /* 0x000000177917723e */ /* 0x000fe400000000ff */
[----:B------:R-:W-:Y:S02]  /*dd30*/  F2FP.PACK_AB R24, R123, R24 ;  /* 0x000000187b18723e */ /* 0x000fe400000000ff */
[----:B------:R-:W-:Y:S01]  /*dd40*/  SHF.R.S32.HI R7, RZ, 0x1f, R4 ;  /* 0x0000001fff077819 */ /* 0x000fe20000011404 */
[----:B------:R-:W-:Y:S01]  /*dd50*/  STS [R0+0x80], R18 ;  /* 0x0000801200007388 */ /* 0x000fe20000000800 */
[----:B------:R-:W-:Y:S02]  /*dd60*/  F2FP.PACK_AB R26, R129, R26 ;  /* 0x0000001a811a723e */ /* 0x000fe400000000ff */
[----:B------:R-:W-:Y:S01]  /*dd70*/  F2FP.PACK_AB R27, R131, R27 ;  /* 0x0000001b831b723e */ /* 0x000fe200000000ff */
[----:B------:R-:W-:Y:S01]  /*dd80*/  STS [R0+0x480], R19 ;  /* 0x0004801300007388 */ /* 0x000fe20000000800 */
[----:B------:R-:W-:Y:S01]  /*dd90*/  SEL R16, R16, 0xffffffe0, !P1 ;  /* 0xffffffe010107807 */ /* 0x000fe20004800000 */
[----:B------:R-:W-:Y:S01]  /*dda0*/  IMAD R7, R7, c[0x0][0x488], RZ ;  /* 0x0001220007077a24 */ /* 0x000fe200078e02ff */
[----:B------:R-:W-:Y:S01]  /*ddb0*/  IADD3 R3, R3, R11, RZ ;  /* 0x0000000b03037210 */ /* 0x000fe20007ffe0ff */
[----:B------:R1:W-:Y:S01]  /*ddc0*/  STS [R6+0x80], R21 ;  /* 0x0000801506007388 */ /* 0x0003e20000000800 */
[----:B------:R-:W-:-:S03]  /*ddd0*/  F2FP.PACK_AB R29, R137, R29 ;  /* 0x0000001d891d723e */ /* 0x000fc600000000ff */
[----:B------:R3:W-:Y:S01]  /*dde0*/  STS [R6+0x480], R20 ;  /* 0x0004801406007388 */ /* 0x0007e20000000800 */
[----:B------:R-:W-:-:S03]  /*ddf0*/  F2FP.PACK_AB R28, R139, R28 ;  /* 0x0000001c8b1c723e */ /* 0x000fc600000000ff */
[----:B------:R-:W-:Y:S01]  /*de00*/  STS [R0+0x2080], R23 ;  /* 0x0020801700007388 */ /* 0x000fe20000000800 */
[----:B------:R-:W-:-:S03]  /*de10*/  F2FP.PACK_AB R30, R149, R30 ;  /* 0x0000001e951e723e */ /* 0x000fc600000000ff */
[----:B------:R4:W-:Y:S01]  /*de20*/  STS [R0+0x2480], R24 ;  /* 0x0024801800007388 */ /* 0x0009e20000000800 */
[----:B------:R-:W-:-:S03]  /*de30*/  F2FP.PACK_AB R31, R151, R31 ;  /* 0x0000001f971f723e */ /* 0x000fc600000000ff */
[----:B------:R-:W-:Y:S01]  /*de40*/  STS [R6+0x2080], R26 ;  /* 0x0020801a06007388 */ /* 0x000fe20000000800 */
[----:B------:R-:W-:-:S03]  /*de50*/  F2FP.PACK_AB R33, R141, R33 ;  /* 0x000000218d21723e */ /* 0x000fc600000000ff */
[----:B------:R4:W-:Y:S01]  /*de60*/  STS [R6+0x2480], R27 ;  /* 0x0024801b06007388 */ /* 0x0009e20000000800 */
[----:B------:R-:W-:Y:S02]  /*de70*/  F2FP.PACK_AB R32, R143, R32 ;  /* 0x000000208f20723e */ /* 0x000fe400000000ff */
[----:B-1----:R-:W-:Y:S01]  /*de80*/  LEA R21, P0, R2, c[0x0][0x380], 0x1 ;  /* 0x0000e00002157a11 */ /* 0x002fe200078008ff */
[----:B------:R-:W-:-:S03]  /*de90*/  IMAD R7, R4, c[0x0][0x48c], R7 ;  /* 0x0001230004077a24 */ /* 0x000fc600078e0207 */
[----:B---3--:R-:W-:Y:S01]  /*dea0*/  LEA.HI.X R20, R2, c[0x0][0x384], R3, 0x1, P0 ;  /* 0x0000e10002147a11 */ /* 0x008fe200000f0c03 */
[----:B------:R-:W-:-:S04]  /*deb0*/  IMAD.WIDE.U32 R2, R4, c[0x0][0x488], R8 ;  /* 0x0001220004027a25 */ /* 0x000fc800078e0008 */
[----:B----4-:R-:W-:Y:S01]  /*dec0*/  IMAD.IADD R0, R0, 0x1, R16 ;  /* 0x0000000100007824 */ /* 0x010fe200078e0210 */
[----:B------:R-:W-:Y:S01]  /*ded0*/  LEA R4, P0, R2, c[0x0][0x450], 0x2 ;  /* 0x0001140002047a11 */ /* 0x000fe200078010ff */
[----:B------:R-:W-:-:S03]  /*dee0*/  IMAD.IADD R6, R16, 0x1, R6 ;  /* 0x0000000110067824 */ /* 0x000fc600078e0206 */
[----:B------:R-:W-:Y:S04]  /*def0*/  STS [R0+0x80], R29 ;  /* 0x0000801d00007388 */ /* 0x000fe80000000800 */
[----:B------:R-:W-:Y:S04]  /*df00*/  STS [R0+0x480], R28 ;  /* 0x0004801c00007388 */ /* 0x000fe80000000800 */
[----:B------:R-:W-:Y:S04]  /*df10*/  STS [R6+0x80], R30 ;  /* 0x0000801e06007388 */ /* 0x000fe80000000800 */
[----:B------:R-:W-:Y:S04]  /*df20*/  STS [R6+0x480], R31 ;  /* 0x0004801f06007388 */ /* 0x000fe80000000800 */
[----:B------:R-:W-:Y:S04]  /*df30*/  STS [R0+0x2080], R33 ;  /* 0x0020802100007388 */ /* 0x000fe80000000800 */
[----:B------:R1:W-:Y:S01]  /*df40*/  STS [R0+0x2480], R32 ;  /* 0x0024802000007388 */ /* 0x0003e20000000800 */
[----:B------:R-:W-:-:S02]  /*df50*/  F2FP.PACK_AB R35, R145, R35 ;  /* 0x000000239123723e */ /* 0x000fc400000000ff */
[----:B------:R-:W-:Y:S02]  /*df60*/  F2FP.PACK_AB R34, R147, R34 ;  /* 0x000000229322723e */ /* 0x000fe400000000ff */
[----:B------:R-:W-:Y:S02]  /*df70*/  F2FP.PACK_AB R37, R153, R37 ;  /* 0x000000259925723e */ /* 0x000fe400000000ff */
[----:B------:R-:W-:Y:S02]  /*df80*/  F2FP.PACK_AB R36, R155, R36 ;  /* 0x000000249b24723e */ /* 0x000fe400000000ff */
[----:B------:R-:W-:Y:S02]  /*df90*/  F2FP.PACK_AB R42, R165, R42 ;  /* 0x0000002aa52a723e */ /* 0x000fe400000000ff */
[----:B------:R-:W-:Y:S02]  /*dfa0*/  F2FP.PACK_AB R41, R167, R41 ;  /* 0x00000029a729723e */ /* 0x000fe400000000ff */
[----:B------:R-:W-:-:S02]  /*dfb0*/  F2FP.PACK_AB R47, R157, R47 ;  /* 0x0000002f9d2f723e */ /* 0x000fc400000000ff */
[----:B------:R-:W-:Y:S02]  /*dfc0*/  F2FP.PACK_AB R158, R159, R158 ;  /* 0x0000009e9f9e723e */ /* 0x000fe400000000ff */
[----:B-1----:R-:W-:Y:S02]  /*dfd0*/  IADD3 R0, R3, R7, RZ ;  /* 0x0000000703007210 */ /* 0x002fe40007ffe0ff */
[----:B------:R-:W-:Y:S02]  /*dfe0*/  IADD3 R3, R16, 0x400, R5 ;  /* 0x0000040010037810 */ /* 0x000fe40007ffe005 */
[----:B------:R-:W-:Y:S02]  /*dff0*/  LEA.HI.X R2, R2, c[0x0][0x454], R0, 0x2, P0 ;  /* 0x0001150002027a11 */ /* 0x000fe400000f1400 */
[----:B------:R-:W-:Y:S01]  /*e000*/  IADD3 R0, R15, R5, RZ ;  /* 0x000000050f007210 */ /* 0x000fe20007ffe0ff */
[----:B------:R-:W-:Y:S01]  /*e010*/  STS [R6+0x2080], R35 ;  /* 0x0020802306007388 */ /* 0x000fe20000000800 */
[----:B------:R-:W-:Y:S01]  /*e020*/  F2FP.PACK_AB R46, R161, R46 ;  /* 0x0000002ea12e723e */ /* 0x000fe200000000ff */
[----:B------:R-:W-:Y:S01]  /*e030*/  IMAD.IADD R14, R15, 0x1, R3 ;  /* 0x000000010f0e7824 */ /* 0x000fe200078e0203 */
[----:B------:R-:W-:Y:S01]  /*e040*/  F2FP.PACK_AB R162, R163, R162 ;  /* 0x000000a2a3a2723e */ /* 0x000fe200000000ff */
[----:B------:R-:W-:Y:S01]  /*e050*/  SHFL.IDX PT, R13, R2, RZ, 0x1c1f ;  /* 0x001c1fff020d7589 */ /* 0x000fe200000e0000 */
[----:B------:R-:W-:-:S02]  /*e060*/  F2FP.PACK_AB R45, R169, R45 ;  /* 0x0000002da92d723e */ /* 0x000fc400000000ff */
[----:B------:R-:W-:Y:S01]  /*e070*/  F2FP.PACK_AB R44, R171, R44 ;  /* 0x0000002cab2c723e */ /* 0x000fe200000000ff */
[----:B------:R-:W-:Y:S01]  /*e080*/  SHFL.IDX PT, R11, R2, 0x1, 0x1c1f ;  /* 0x003c1f00020b7f89 */ /* 0x000fe200000e0000 */
[----:B------:R-:W-:-:S03]  /*e090*/  F2FP.PACK_AB R40, R181, R40 ;  /* 0x00000028b528723e */ /* 0x000fc600000000ff */
[----:B------:R-:W-:Y:S01]  /*e0a0*/  SHFL.IDX PT, R9, R2, 0x2, 0x1c1f ;  /* 0x005c1f0002097f89 */ /* 0x000fe200000e0000 */
[----:B------:R-:W-:-:S03]  /*e0b0*/  IADD3 R3, R16, R0, RZ ;  /* 0x0000000010037210 */ /* 0x000fc60007ffe0ff */
[----:B------:R1:W-:Y:S01]  /*e0c0*/  SHFL.IDX PT, R7, R2, 0x3, 0x1c1f ;  /* 0x007c1f0002077f89 */ /* 0x0003e200000e0000 */
[----:B------:R-:W-:-:S03]  /*e0d0*/  F2FP.PACK_AB R39, R183, R39 ;  /* 0x00000027b727723e */ /* 0x000fc600000000ff */
[----:B------:R-:W-:Y:S01]  /*e0e0*/  STS [R6+0x2480], R34 ;  /* 0x0024802206007388 */ /* 0x000fe20000000800 */
[----:B------:R-:W-:-:S03]  /*e0f0*/  F2FP.PACK_AB R43, R173, R43 ;  /* 0x0000002bad2b723e */ /* 0x000fc600000000ff */
[----:B------:R-:W-:Y:S01]  /*e100*/  STS [R5], R37 ;  /* 0x0000002505007388 */ /* 0x000fe20000000800 */
[----:B------:R-:W-:-:S03]  /*e110*/  F2FP.PACK_AB R174, R175, R174 ;  /* 0x000000aeafae723e */ /* 0x000fc600000000ff */
[----:B------:R-:W-:Y:S01]  /*e120*/  STS [R5+0x400], R36 ;  /* 0x0004002405007388 */ /* 0x000fe20000000800 */
[----:B------:R-:W-:-:S03]  /*e130*/  F2FP.PACK_AB R38, R177, R38 ;  /* 0x00000026b126723e */ /* 0x000fc600000000ff */
[----:B------:R-:W-:Y:S01]  /*e140*/  STS [R0], R42 ;  /* 0x0000002a00007388 */ /* 0x000fe20000000800 */
[----:B------:R-:W-:-:S03]  /*e150*/  F2FP.PACK_AB R178, R179, R178 ;  /* 0x000000b2b3b2723e */ /* 0x000fc600000000ff */
[----:B------:R-:W-:Y:S01]  /*e160*/  STS [R0+0x400], R41 ;  /* 0x0004002900007388 */ /* 0x000fe20000000800 */
[----:B-1----:R-:W-:-:S03]  /*e170*/  IMAD.IADD R2, R16, 0x1, R5 ;  /* 0x0000000110027824 */ /* 0x002fc600078e0205 */
[----:B------:R-:W-:Y:S04]  /*e180*/  STS [R5+0x2000], R47 ;  /* 0x0020002f05007388 */ /* 0x000fe80000000800 */
[----:B------:R-:W-:Y:S04]  /*e190*/  STS [R5+0x2400], R158 ;  /* 0x0024009e05007388 */ /* 0x000fe80000000800 */
[----:B------:R-:W-:Y:S04]  /*e1a0*/  STS [R0+0x2000], R46 ;  /* 0x0020002e00007388 */ /* 0x000fe80000000800 */
[----:B------:R-:W-:Y:S04]  /*e1b0*/  STS [R0+0x2400], R162 ;  /* 0x002400a200007388 */ /* 0x000fe80000000800 */
[----:B------:R-:W-:Y:S04]  /*e1c0*/  STS [R2], R45 ;  /* 0x0000002d02007388 */ /* 0x000fe80000000800 */
[----:B------:R-:W-:Y:S04]  /*e1d0*/  STS [R2+0x400], R44 ;  /* 0x0004002c02007388 */ /* 0x000fe80000000800 */
[----:B------:R-:W-:Y:S04]  /*e1e0*/  STS [R3], R40 ;  /* 0x0000002803007388 */ /* 0x000fe80000000800 */
[----:B------:R-:W-:Y:S04]  /*e1f0*/  STS [R14], R39 ;  /* 0x000000270e007388 */ /* 0x000fe80000000800 */
[----:B------:R-:W-:Y:S04]  /*e200*/  STS [R2+0x2000], R43 ;  /* 0x0020002b02007388 */ /* 0x000fe80000000800 */
[----:B------:R1:W-:Y:S04]  /*e210*/  STS [R2+0x2400], R174 ;  /* 0x002400ae02007388 */ /* 0x0003e80000000800 */
[----:B------:R-:W-:Y:S04]  /*e220*/  STS [R3+0x2000], R38 ;  /* 0x0020002603007388 */ /* 0x000fe80000000800 */
[----:B------:R-:W-:Y:S04]  /*e230*/  STS [R14+0x2000], R178 ;  /* 0x002000b20e007388 */ /* 0x000fe80000000800 */
[----:B------:R-:W3:Y:S04]  /*e240*/  SHFL.IDX PT, R12, R4, RZ, 0x1c1f ;  /* 0x001c1fff040c7589 */ /* 0x000ee800000e0000 */
[----:B------:R-:W-:Y:S06]  /*e250*/  BAR.SYNC.DEFER_BLOCKING 0x1, 0x80 ;  /* 0x0042000000007b1d */ /* 0x000fec0000010000 */
[----:B------:R-:W4:Y:S04]  /*e260*/  SHFL.IDX PT, R10, R4, 0x1, 0x1c1f ;  /* 0x003c1f00040a7f89 */ /* 0x000f2800000e0000 */
[----:B------:R-:W2:Y:S04]  /*e270*/  SHFL.IDX PT, R8, R4, 0x2, 0x1c1f ;  /* 0x005c1f0004087f89 */ /* 0x000ea800000e0000 */
[----:B------:R-:W2:Y:S01]  /*e280*/  SHFL.IDX PT, R6, R4, 0x3, 0x1c1f ;  /* 0x007c1f0004067f89 */ /* 0x000ea200000e0000 */
[----:B-1----:R-:W-:Y:S01]  /*e290*/  SHF.L.U32 R2, R59, 0x1, RZ ;  /* 0x000000013b027819 */ /* 0x002fe200000006ff */
[----:B------:R-:W-:-:S02]  /*e2a0*/  IMAD.SHL.U32 R0, R55, 0x8, RZ ;  /* 0x0000000837007824 */ /* 0x000fc400078e00ff */
[----:B------:R-:W1:Y:S04]  /*e2b0*/  SHFL.IDX PT, R3, R21, RZ, 0x181f ;  /* 0x00181fff15037589 */ /* 0x000e6800000e0000 */
[----:B---3--:R-:W-:Y:S04]  /*e2c0*/  @!P5 ST.E [R12.64], R52 ;  /* 0x000000340c00d985 */ /* 0x008fe8000c10190c */
[----:B------:R-:W3:Y:S04]  /*e2d0*/  SHFL.IDX PT, R5, R20, RZ, 0x181f ;  /* 0x00181fff14057589 */ /* 0x000ee800000e0000 */
[----:B----4-:R-:W-:Y:S04]  /*e2e0*/  @!P4 ST.E [R10.64], R51 ;  /* 0x000000330a00c985 */ /* 0x010fe8000c10190c */
[----:B--2---:R-:W-:Y:S04]  /*e2f0*/  @!P3 ST.E [R8.64], R50 ;  /* 0x000000320800b985 */ /* 0x004fe8000c10190c */
[----:B------:R2:W-:Y:S01]  /*e300*/  @!P6 ST.E [R6.64], R53 ;  /* 0x000000350600e985 */ /* 0x0005e2000c10190c */
[----:B------:R-:W-:-:S03]  /*e310*/  ISETP.GE.AND P6, PT, R0, c[0x0][0x3c8], PT ;  /* 0x0000f20000007a0c */ /* 0x000fc60003fc6270 */
[----:B------:R-:W4:Y:S04]  /*e320*/  SHFL.IDX PT, R4, R21, 0x1, 0x181f ;  /* 0x00381f0015047f89 */ /* 0x000f2800000e0000 */
[----:B------:R-:W-:Y:S01]  /*e330*/  LDS.128 R16, [R2+0x80] ;  /* 0x0000800002107984 */ /* 0x000fe20000000c00 */
[----:B------:R-:W-:-:S03]  /*e340*/  ISETP.GE.OR P3, PT, R22, R54, P6 ;  /* 0x000000361600720c */ /* 0x000fc60003766670 */
[----:B------:R-:W-:Y:S04]  /*e350*/  LDS.128 R12, [R2+0x880] ;  /* 0x00088000020c7984 */ /* 0x000fe80000000c00 */
[----:B------:R-:W3:Y:S04]  /*e360*/  SHFL.IDX PT, R9, R20, 0x1, 0x181f ;  /* 0x00381f0014097f89 */ /* 0x000ee800000e0000 */
[----:B------:R-:W3:Y:S04]  /*e370*/  SHFL.IDX PT, R8, R21, 0x2, 0x181f ;  /* 0x00581f0015087f89 */ /* 0x000ee800000e0000 */
[----:B------:R-:W4:Y:S01]  /*e380*/  SHFL.IDX PT, R10, R20, 0x2, 0x181f ;  /* 0x00581f00140a7f89 */ /* 0x000f2200000e0000 */
[----:B--2---:R-:W-:-:S03]  /*e390*/  IADD3 R6, R22, 0x10, RZ ;  /* 0x0000001016067810 */ /* 0x004fc60007ffe0ff */
[----:B------:R-:W2:Y:S01]  /*e3a0*/  LDS.128 R24, [R2+0x1080] ;  /* 0x0010800002187984 */ /* 0x000ea20000000c00 */
[----:B------:R-:W-:Y:S02]  /*e3b0*/  IADD3 R7, R22, 0x20, RZ ;  /* 0x0000002016077810 */ /* 0x000fe40007ffe0ff */
[-C--:B------:R-:W-:Y:S01]  /*e3c0*/  ISETP.GE.OR P1, PT, R6, R54.reuse, P6 ;  /* 0x000000360600720c */ /* 0x080fe20003726670 */
[----:B------:R-:W-:Y:S01]  /*e3d0*/  LDS.128 R28, [R2+0x1880] ;  /* 0x00188000021c7984 */ /* 0x000fe20000000c00 */
[----:B------:R-:W-:Y:S02]  /*e3e0*/  IADD3 R6, R22, 0x30, RZ ;  /* 0x0000003016067810 */ /* 0x000fe40007ffe0ff */
[-C--:B------:R-:W-:Y:S01]  /*e3f0*/  ISETP.GE.OR P2, PT, R7, R54.reuse, P6 ;  /* 0x000000360700720c */ /* 0x080fe20003746670 */
[----:B------:R-:W-:Y:S01]  /*e400*/  LDS.128 R32, [R2+0x2080] ;  /* 0x0020800002207984 */ /* 0x000fe20000000c00 */
[----:B------:R-:W-:Y:S02]  /*e410*/  ISETP.GE.OR P0, PT, R6, R54, P6 ;  /* 0x000000360600720c */ /* 0x000fe40003706670 */
[----:B-1----:R-:W-:Y:S01]  /*e420*/  @!P3 LEA R6, P4, R0, R3, 0x1 ;  /* 0x000000030006b211 */ /* 0x002fe200078808ff */
[----:B------:R-:W-:Y:S01]  /*e430*/  LDS.128 R36, [R2+0x2880] ;  /* 0x0028800002247984 */ /* 0x000fe20000000c00 */
[----:B------:R-:W-:-:S03]  /*e440*/  IADD3 R11, R22, 0x40, RZ ;  /* 0x00000040160b7810 */ /* 0x000fc60007ffe0ff */
[----:B------:R-:W1:Y:S01]  /*e450*/  SHFL.IDX PT, R3, R21, 0x3, 0x181f ;  /* 0x00781f0015037f89 */ /* 0x000e6200000e0000 */
[C-C-:B---3--:R-:W-:Y:S02]  /*e460*/  @!P3 LEA.HI.X R7, R0.reuse, R5, R58.reuse, 0x1, P4 ;  /* 0x000000050007b211 */ /* 0x148fe400020f0c3a */
[C---:B----4-:R-:W-:Y:S01]  /*e470*/  @!P1 LEA R4, P4, R0.reuse, R4, 0x1 ;  /* 0x0000000400049211 */ /* 0x050fe200078808ff */
[----:B------:R-:W-:Y:S04]  /*e480*/  LDS.128 R40, [R2+0x3080] ;  /* 0x0030800002287984 */ /* 0x000fe80000000c00 */
[----:B------:R-:W3:Y:S01]  /*e490*/  SHFL.IDX PT, R48, R20, 0x3, 0x181f ;  /* 0x00781f0014307f89 */ /* 0x000ee200000e0000 */
[----:B------:R-:W-:Y:S02]  /*e4a0*/  ISETP.GE.OR P5, PT, R11, R54, P6 ;  /* 0x000000360b00720c */ /* 0x000fe400037a6670 */
[C---:B------:R-:W-:Y:S01]  /*e4b0*/  @!P1 LEA.HI.X R5, R0.reuse, R9, R58, 0x1, P4 ;  /* 0x0000000900059211 */ /* 0x040fe200020f0c3a */
[----:B------:R-:W4:Y:S01]  /*e4c0*/  SHFL.IDX PT, R23, R21, 0x4, 0x181f ;  /* 0x00981f0015177f89 */ /* 0x000f2200000e0000 */
[----:B------:R-:W-:-:S03]  /*e4d0*/  @!P2 LEA R8, P4, R0, R8, 0x1 ;  /* 0x000000080008a211 */ /* 0x000fc600078808ff */
[----:B------:R-:W1:Y:S01]  /*e4e0*/  SHFL.IDX PT, R11, R21, 0x5, 0x181f ;  /* 0x00b81f00150b7f89 */ /* 0x000e6200000e0000 */
[----:B------:R-:W-:-:S03]  /*e4f0*/  IADD3 R44, R22, 0x50, RZ ;  /* 0x00000050162c7810 */ /* 0x000fc60007ffe0ff */
[----:B------:R-:W-:Y:S01]  /*e500*/  SHFL.IDX PT, R49, R21, 0x6, 0x181f ;  /* 0x00d81f0015317f89 */ /* 0x000fe200000e0000 */
[----:B------:R-:W-:-:S03]  /*e510*/  @!P2 LEA.HI.X R9, R0, R10, R58, 0x1, P4 ;  /* 0x0000000a0009a211 */ /* 0x000fc600020f0c3a */
[----:B------:R-:W1:Y:S04]  /*e520*/  SHFL.IDX PT, R51, R20, 0x4, 0x181f ;  /* 0x00981f0014337f89 */ /* 0x000e6800000e0000 */
[----:B------:R-:W1:Y:S01]  /*e530*/  SHFL.IDX PT, R50, R20, 0x5, 0x181f ;  /* 0x00b81f0014327f89 */ /* 0x000e6200000e0000 */
[----:B------:R-:W-:-:S03]  /*e540*/  IADD3 R52, R22, 0x60, RZ ;  /* 0x0000006016347810 */ /* 0x000fc60007ffe0ff */
[----:B------:R-:W1:Y:S01]  /*e550*/  SHFL.IDX PT, R10, R20, 0x6, 0x181f ;  /* 0x00d81f00140a7f89 */ /* 0x000e6200000e0000 */
[----:B------:R-:W-:-:S03]  /*e560*/  ISETP.GE.OR P4, PT, R44, R54, P6 ;  /* 0x000000362c00720c */ /* 0x000fc60003786670 */
[----:B------:R1:W4:Y:S04]  /*e570*/  LDS.128 R44, [R2+0x3880] ;  /* 0x00388000022c7984 */ /* 0x0003280000000c00 */
[----:B------:R4:W-:Y:S01]  /*e580*/  @!P3 ST.E.128 [R6.64], R16 ;  /* 0x000000100600b985 */ /* 0x0009e2000c101d0c */
[----:B------:R-:W-:-:S03]  /*e590*/  ISETP.GE.OR P3, PT, R52, R54, P6 ;  /* 0x000000363400720c */ /* 0x000fc60003766670 */
[----:B------:R4:W-:Y:S04]  /*e5a0*/  @!P1 ST.E.128 [R4.64], R12 ;  /* 0x0000000c04009985 */ /* 0x0009e8000c101d0c */
[----:B--2---:R-:W-:Y:S01]  /*e5b0*/  @!P2 ST.E.128 [R8.64], R24 ;  /* 0x000000180800a985 */ /* 0x004fe2000c101d0c */
[----:B-1----:R-:W-:-:S04]  /*e5c0*/  @!P0 LEA R2, P1, R0, R3, 0x1 ;  /* 0x0000000300028211 */ /* 0x002fc800078208ff */
[----:B---3--:R-:W-:-:S05]  /*e5d0*/  @!P0 LEA.HI.X R3, R0, R48, R58, 0x1, P1 ;  /* 0x0000003000038211 */ /* 0x008fca00008f0c3a */
[----:B------:R1:W-:Y:S01]  /*e5e0*/  @!P0 ST.E.128 [R2.64], R28 ;  /* 0x0000001c02008985 */ /* 0x0003e2000c101d0c */
[C---:B----4-:R-:W-:Y:S02]  /*e5f0*/  @!P5 LEA R6, P2, R0.reuse, R23, 0x1 ;  /* 0x000000170006d211 */ /* 0x050fe400078408ff */
[C---:B------:R-:W-:Y:S02]  /*e600*/  @!P4 LEA R4, P1, R0.reuse, R11, 0x1 ;  /* 0x0000000b0004c211 */ /* 0x040fe400078208ff */
[C-C-:B------:R-:W-:Y:S02]  /*e610*/  @!P5 LEA.HI.X R7, R0.reuse, R51, R58.reuse, 0x1, P2 ;  /* 0x000000330007d211 */ /* 0x140fe400010f0c3a */
[----:B------:R-:W-:-:S03]  /*e620*/  @!P4 LEA.HI.X R5, R0, R50, R58, 0x1, P1 ;  /* 0x000000320005c211 */ /* 0x000fc600008f0c3a */
[----:B------:R-:W-:Y:S04]  /*e630*/  @!P5 ST.E.128 [R6.64], R32 ;  /* 0x000000200600d985 */ /* 0x000fe8000c101d0c */
[----:B------:R-:W-:Y:S01]  /*e640*/  @!P4 ST.E.128 [R4.64], R36 ;  /* 0x000000240400c985 */ /* 0x000fe2000c101d0c */
[----:B-1----:R-:W-:-:S04]  /*e650*/  @!P3 LEA R2, P0, R0, R49, 0x1 ;  /* 0x000000310002b211 */ /* 0x002fc800078008ff */
[----:B------:R-:W-:-:S05]  /*e660*/  @!P3 LEA.HI.X R3, R0, R10, R58, 0x1, P0 ;  /* 0x0000000a0003b211 */ /* 0x000fca00000f0c3a */
[----:B------:R1:W-:Y:S04]  /*e670*/  @!P3 ST.E.128 [R2.64], R40 ;  /* 0x000000280200b985 */ /* 0x0003e8000c101d0c */
[----:B------:R2:W3:Y:S04]  /*e680*/  SHFL.IDX PT, R6, R21, 0x7, 0x181f ;  /* 0x00f81f0015067f89 */ /* 0x0004e800000e0000 */
[----:B------:R2:W4:Y:S01]  /*e690*/  SHFL.IDX PT, R4, R20, 0x7, 0x181f ;  /* 0x00f81f0014047f89 */ /* 0x00052200000e0000 */
[----:B-1----:R-:W-:-:S04]  /*e6a0*/  IADD3 R2, R22, 0x70, RZ ;  /* 0x0000007016027810 */ /* 0x002fc80007ffe0ff */
[----:B------:R-:W-:-:S13]  /*e6b0*/  ISETP.GE.OR P6, PT, R2, R54, P6 ;  /* 0x000000360200720c */ /* 0x000fda00037c6670 */
[----:B------:R-:W-:Y:S05]  /*e6c0*/  @P6 EXIT ;  /* 0x000000000000694d */ /* 0x000fea0003800000 */
[----:B--234-:R-:W-:-:S04]  /*e6d0*/  LEA R2, P0, R0, R6, 0x1 ;  /* 0x0000000600027211 */ /* 0x01cfc800078008ff */
[----:B------:R-:W-:-:S05]  /*e6e0*/  LEA.HI.X R3, R0, R4, R58, 0x1, P0 ;  /* 0x0000000400037211 */ /* 0x000fca00000f0c3a */
[----:B------:R-:W-:Y:S01]  /*e6f0*/  ST.E.128 [R2.64], R44 ;  /* 0x0000002c02007985 */ /* 0x000fe2000c101d0c */
[----:B------:R-:W-:Y:S05]  /*e700*/  EXIT ;  /* 0x000000000000794d */ /* 0x000fea0003800000 */
.L_x_6:
[----:B------:R-:W-:-:S00]  /*e710*/  BRA `(.L_x_6) ;  /* 0xfffffff000007947 */ /* 0x000fc0000383ffff */
[----:B------:R-:W-:-:S00]  /*e720*/  NOP ;  /* 0x0000000000007918 */ /* 0x000fc00000000000 */
        /* <DEDUP_REMOVED lines=13> */
.L_x_1596:


//--------------------- .text._ZN7cutlass13device_kernelIN5flash19enable_sm80_to_sm89INS1_16FlashAttnFwdSm80INS1_25CollectiveMainloopFwdSm80ILi4ELi1ELb0EN4cute5tupleIJNS5_1CILi128EEENS7_ILi112EEENS7_ILi64EEEEEELi64ENS_6half_tEfNS_4arch4Sm80ELb0ELb0ELb1ELb1ELb1ELb0ELb1ELb0EEENS1_21CollectiveEpilogueFwdINS6_IJS8_SA_S9_EEENS6_IJNS7_ILi1EEESI_SI_EEESC_SE_Li128ELb1ELb1ELb0ELb0EEENS1_19SingleTileSchedulerILb1ELb0ELb1ELi128EEEEEEEEEvNT_6ParamsE --------------------------
	.section	.text._ZN7cutlass13device_kernelIN5flash19enable_sm80_to_sm89INS1_16FlashAttnFwdSm80INS1_25CollectiveMainloopFwdSm80ILi4ELi1ELb0EN4cute5tupleIJNS5_1CILi128EEENS7_ILi112EEENS7_ILi64EEEEEELi64ENS_6half_tEfNS_4arch4Sm80ELb0ELb0ELb1ELb1ELb1ELb0ELb1ELb0EEENS1_21CollectiveEpilogueFwdINS6_IJS8_SA_S9_EEENS6_IJNS7_ILi1EEESI_SI_EEESC_SE_Li128ELb1ELb1ELb0ELb0EEENS1_19SingleTileSchedulerILb1ELb0ELb1ELi128EEEEEEEEEvNT_6ParamsE,"ax",@progbits
	.sectioninfo	@"SHI_REGISTERS=255"
	.align	128
.text._ZN7cutlass13device_kernelIN5flash19enable_sm80_to_sm89INS1_16FlashAttnFwdSm80INS1_25CollectiveMainloopFwdSm80ILi4ELi1ELb0EN4cute5tupleIJNS5_1CILi128EEENS7_ILi112EEENS7_ILi64EEEEEELi64ENS_6half_tEfNS_4arch4Sm80ELb0ELb0ELb1ELb1ELb1ELb0ELb1ELb0EEENS1_21CollectiveEpilogueFwdINS6_IJS8_SA_S9_EEENS6_IJNS7_ILi1EEESI_SI_EEESC_SE_Li128ELb1ELb1ELb0ELb0EEENS1_19SingleTileSchedulerILb1ELb0ELb1ELi128EEEEEEEEEvNT_6ParamsE:
        .type           _ZN7cutlass13device_kernelIN5flash19enable_sm80_to_sm89INS1_16FlashAttnFwdSm80INS1_25CollectiveMainloopFwdSm80ILi4ELi1ELb0EN4cute5tupleIJNS5_1CILi128EEENS7_ILi112EEENS7_ILi64EEEEEELi64ENS_6half_tEfNS_4arch4Sm80ELb0ELb0ELb1ELb1ELb1ELb0ELb1ELb0EEENS1_21CollectiveEpilogueFwdINS6_IJS8_SA_S9_EEENS6_IJNS7_ILi1EEESI_SI_EEESC_SE_Li128ELb1ELb1ELb0ELb0EEENS1_19SingleTileSchedulerILb1ELb0ELb1ELi128EEEEEEEEEvNT_6ParamsE,@function
        .size           _ZN7cutlass13device_kernelIN5flash19enable_sm80_to_sm89INS1_16FlashAttnFwdSm80INS1_25CollectiveMainloopFwdSm80ILi4ELi1ELb0EN4cute5tupleIJNS5_1CILi128EEENS7_ILi112EEENS7_ILi64EEEEEELi64ENS_6half_tEfNS_4arch4Sm80ELb0ELb0ELb1ELb1ELb1ELb0ELb1ELb0EEENS1_21CollectiveEpilogueFwdINS6_IJS8_SA_S9_EEENS6_IJNS7_ILi1EEESI_SI_EEESC_SE_Li128ELb1ELb1ELb0ELb0EEENS1_19SingleTileSchedulerILb1ELb0ELb1ELi128EEEEEEEEEvNT_6ParamsE,(.L_x_1597 - _ZN7cutlass13device_kernelIN5flash19enable_sm80_to_sm89INS1_16FlashAttnFwdSm80INS1_25CollectiveMainloopFwdSm80ILi4ELi1ELb0EN4cute5tupleIJNS5_1CILi128EEENS7_ILi112EEENS7_ILi64EEEEEELi64ENS_6half_tEfNS_4arch4Sm80ELb0ELb0ELb1ELb1ELb1ELb0ELb1ELb0EEENS1_21CollectiveEpilogueFwdINS6_IJS8_SA_S9_EEENS6_IJNS7_ILi1EEESI_SI_EEESC_SE_Li128ELb1ELb1ELb0ELb0EEENS1_19SingleTileSchedulerILb1ELb0ELb1ELi128EEEEEEEEEvNT_6ParamsE)
        .other          _ZN7cutlass13device_kernelIN5flash19enable_sm80_to_sm89INS1_16FlashAttnFwdSm80INS1_25CollectiveMainloopFwdSm80ILi4ELi1ELb0EN4cute5tupleIJNS5_1CILi128EEENS7_ILi112EEENS7_ILi64EEEEEELi64ENS_6half_tEfNS_4arch4Sm80ELb0ELb0ELb1ELb1ELb1ELb0ELb1ELb0EEENS1_21CollectiveEpilogueFwdINS6_IJS8_SA_S9_EEENS6_IJNS7_ILi1EEESI_SI_EEESC_SE_Li128ELb1ELb1ELb0ELb0EEENS1_19SingleTileSchedulerILb1ELb0ELb1ELi128EEEEEEEEEvNT_6ParamsE,@"STO_CUDA_ENTRY STV_DEFAULT"
_ZN7cutlass13device_kernelIN5flash19enable_sm80_to_sm89INS1_16FlashAttnFwdSm80INS1_25CollectiveMainloopFwdSm80ILi4ELi1ELb0EN4cute5tupleIJNS5_1CILi128EEENS7_ILi112EEENS7_ILi64EEEEEELi64ENS_6half_tEfNS_4arch4Sm80ELb0ELb0ELb1ELb1ELb1ELb0ELb1ELb0EEENS1_21CollectiveEpilogueFwdINS6_IJS8_SA_S9_EEENS6_IJNS7_ILi1EEESI_SI_EEESC_SE_Li128ELb1ELb1ELb0ELb0EEENS1_19SingleTileSchedulerILb1ELb0ELb1ELi128EEEEEEEEEvNT_6ParamsE:
[----:B------:R-:W-:Y:S02]  /*0000*/  MOV R1, c[0x0][0x28] ;  /* 0x00000a0000017a02 */ /* 0x000fe40000000f00 */
[----:B------:R-:W1:Y:S01]  /*0010*/  S2R R196, SR_TID.X ;  /* 0x0000000000c47919 */ /* 0x000e620000002100 */
[----:B------:R-:W2:Y:S01]  /*0020*/  S2UR UR11, SR_CTAID.Z ;  /* 0x00000000000b79c3 */ /* 0x000ea20000002700 */
[----:B------:R-:W-:Y:S01]  /*0030*/  UMOV UR15, 0x4 ;  /* 0x00000004000f7882 */ /* 0x000fe20000000000 */
[----:B------:R-:W-:Y:S01]  /*0040*/  IADD3 R1, R1, -0x48, RZ ;  /* 0xffffffb801017810 */ /* 0x000fe20007ffe0ff */
[----:B------:R-:W-:Y:S02]  /*0050*/  ULDC.64 UR6, c[0x0][0x568] ;  /* 0x00015a0000067ab9 */ /* 0x000fe40000000a00 */
[----:B------:R-:W-:-:S03]  /*0060*/  ULDC.64 UR12, c[0x0][0x118] ;  /* 0x00004600000c7ab9 */ /* 0x000fc60000000a00 */
[----:B------:R-:W3:Y:S01]  /*0070*/  S2UR UR5, SR_CTAID.X ;  /* 0x00000000000579c3 */ /* 0x000ee20000002500 */
[----:B-1----:R-:W-:Y:S01]  /*0080*/  SHF.R.U32.HI R0, RZ, 0x5, R196 ;  /* 0x00000005ff007819 */ /* 0x002fe200000116c4 */
[----:B--2---:R-:W-:-:S05]  /*0090*/  UIMAD.WIDE UR6, UR11, UR15, UR6 ;  /* 0x0000000f0b0672a5 */ /* 0x004fca000f8e0206 */
[----:B------:R-:W1:Y:S02]  /*00a0*/  SHFL.IDX PT, R0, R0, RZ, 0x1f ;  /* 0x00001fff00007589 */ /* 0x000e6400000e0000 */
[----:B-1----:R-:W-:-:S13]  /*00b0*/  ISETP.NE.AND P0, PT, R0, RZ, PT ;  /* 0x000000ff0000720c */ /* 0x002fda0003f05270 */
[----:B---3--:R-:W-:Y:S05]  /*00c0*/  @!P0 BRA `(.L_x_7) ;  /* 0x000001c000008947 */ /* 0x008fea0003800000 */
[----:B------:R-:W-:-:S04]  /*00d0*/  ISETP.NE.U32.AND P0, PT, RZ, c[0x0][0x568], PT ;  /* 0x00015a00ff007a0c */ /* 0x000fc80003f05070 */
[----:B------:R-:W-:-:S13]  /*00e0*/  ISETP.NE.AND.EX P0, PT, RZ, c[0x0][0x56c], PT, P0 ;  /* 0x00015b00ff007a0c */ /* 0x000fda0003f05300 */
[----:B------:R-:W-:Y:S05]  /*00f0*/  @!P0 BRA `(.L_x_8) ;  /* 0x0000005000008947 */ /* 0x000fea0003800000 */
[----:B------:R-:W-:Y:S02]  /*0100*/  MOV R2, UR6 ;  /* 0x0000000600027c02 */ /* 0x000fe40008000f00 */
[----:B------:R-:W-:-:S05]  /*0110*/  MOV R3, UR7 ;  /* 0x0000000700037c02 */ /* 0x000fca0008000f00 */
[----:B------:R-:W2:Y:S02]  /*0120*/  LDG.E R0, [R2.64] ;  /* 0x0000000c02007981 */ /* 0x000ea4000c1e1900 */
[----:B--2---:R1:W2:Y:S02]  /*0130*/  R2UR UR6, R0 ;  /* 0x00000000000673c2 */ /* 0x0042a400000e0000 */
[----:B-12---:R-:W-:Y:S05]  /*0140*/  BRA `(.L_x_9) ;  /* 0x000000e000007947 */ /* 0x006fea0003800000 */
.L_x_8:
[----:B------:R-:W-:-:S04]  /*0150*/  ISETP.NE.U32.AND P0, PT, RZ, c[0x0][0x560], PT ;  /* 0x00015800ff007a0c */ /* 0x000fc80003f05070 */
[----:B------:R-:W-:-:S13]  /*0160*/  ISETP.NE.AND.EX P0, PT, RZ, c[0x0][0x564], PT, P0 ;  /* 0x00015900ff007a0c */ /* 0x000fda0003f05300 */
[----:B------:R-:W-:Y:S05]  /*0170*/  @!P0 BRA `(.L_x_10) ;  /* 0x000000a000008947 */ /* 0x000fea0003800000 */
[----:B------:R-:W-:Y:S02]  /*0180*/  ULDC.64 UR6, c[0x0][0x560] ;  /* 0x0001580000067ab9 */ /* 0x000fe40000000a00 */
[----:B------:R-:W-:-:S06]  /*0190*/  UIMAD.WIDE UR6, UR11, UR15, UR6 ;  /* 0x0000000f0b0672a5 */ /* 0x000fcc000f8e0206 */
[----:B------:R-:W-:Y:S02]  /*01a0*/  MOV R2, UR6 ;  /* 0x0000000600027c02 */ /* 0x000fe40008000f00 */
[----:B------:R-:W-:-:S05]  /*01b0*/  MOV R3, UR7 ;  /* 0x0000000700037c02 */ /* 0x000fca0008000f00 */
[----:B------:R1:W2:Y:S04]  /*01c0*/  LDG.E R0, [R2.64] ;  /* 0x0000000c02007981 */ /* 0x0002a8000c1e1900 */
[----:B-1----:R-:W3:Y:S01]  /*01d0*/  LDG.E R2, [R2.64+0x4] ;  /* 0x0000040c02027981 */ /* 0x002ee2000c1e1900 */
[----:B--2---:R-:W1:Y:S08]  /*01e0*/  R2UR UR4, R0 ;  /* 0x00000000000473c2 */ /* 0x004e7000000e0000 */
[----:B---3--:R-:W1:Y:S02]  /*01f0*/  R2UR UR6, R2 ;  /* 0x00000000020673c2 */ /* 0x008e6400000e0000 */
[----:B-1----:R-:W-:Y:S01]  /*0200*/  UIADD3 UR6, -UR4, UR6, URZ ;  /* 0x0000000604067290 */ /* 0x002fe2000fffe13f */
[----:B------:R-:W-:Y:S05]  /*0210*/  BRA `(.L_x_9) ;  /* 0x0000001000007947 */ /* 0x000fea0003800000 */
.L_x_10:
[----:B------:R-:W-:Y:S02]  /*0220*/  ULDC UR6, c[0x0][0x54c] ;  /* 0x0001530000067ab9 */ /* 0x000fe40000000800 */
.L_x_9:
[----:B------:R-:W-:Y:S02]  /*0230*/  ULDC UR4, c[0x0][0x548] ;  /* 0x0001520000047ab9 */ /* 0x000fe40000000800 */
[----:B------:R-:W-:-:S02]  /*0240*/  USHF.L.U32 UR5, UR5, 0x7, URZ ;  /* 0x0000000705057899 */ /* 0x000fc4000800063f */
[----:B------:R-:W-:-:S04]  /*0250*/  UIMAD UR4, UR6, UR4, URZ ;  /* 0x00000004060472a4 */ /* 0x000fc8000f8e023f */
[----:B------:R-:W-:-:S04]  /*0260*/  UISETP.GE.AND UP0, UPT, UR5, UR4, UPT ;  /* 0x000000040500728c */ /* 0x000fc8000bf06270 */
[----:B------:R-:W-:Y:S01]  /*0270*/  USEL UR11, UR11, 0xffffffff, !UP0 ;  /* 0xffffffff0b0b7887 */ /* 0x000fe2000c000000 */
[----:B------:R-:W-:Y:S05]  /*0280*/  BRA `(.L_x_11) ;  /* 0x000001b000007947 */ /* 0x000fea0003800000 */
.L_x_7:
        /* <DEDUP_REMOVED lines=8> */
.L_x_12:
        /* <DEDUP_REMOVED lines=13> */
.L_x_14:
[----:B------:R-:W-:Y:S02]  /*03e0*/  ULDC UR6, c[0x0][0x54c] ;  /* 0x0001530000067ab9 */ /* 0x000fe40000000800 */
.L_x_13:
[----:B------:R-:W-:Y:S02]  /*03f0*/  ULDC UR4, c[0x0][0x548] ;  /* 0x0001520000047ab9 */ /* 0x000fe40000000800 */
[----:B------:R-:W-:-:S02]  /*0400*/  USHF.L.U32 UR5, UR5, 0x7, URZ ;  /* 0x0000000705057899 */ /* 0x000fc4000800063f */
[----:B------:R-:W-:-:S04]  /*0410*/  UIMAD UR4, UR6, UR4, URZ ;  /* 0x00000004060472a4 */ /* 0x000fc8000f8e023f */
[----:B------:R-:W-:-:S04]  /*0420*/  UISETP.GE.AND UP0, UPT, UR5, UR4, UPT ;  /* 0x000000040500728c */ /* 0x000fc8000bf06270 */
[----:B------:R-:W-:-:S06]  /*0430*/  USEL UR11, UR11, 0xffffffff, !UP0 ;  /* 0xffffffff0b0b7887 */ /* 0x000fcc000c000000 */
.L_x_11:
[----:B------:R-:W-:-:S13]  /*0440*/  ISETP.LE.AND P0, PT, RZ, UR11, PT ;  /* 0x0000000bff007c0c */ /* 0x000fda000bf03270 */
[----:B------:R-:W-:Y:S05]  /*0450*/  @!P0 EXIT ;  /* 0x000000000000894d */ /* 0x000fea0003800000 */
[----:B------:R-:W-:Y:S02]  /*0460*/  ULDC.64 UR4, c[0x0][0x370] ;  /* 0x0000dc0000047ab9 */ /* 0x000fe40000000a00 */
[----:B------:R-:W-:Y:S02]  /*0470*/  UISETP.NE.U32.AND UP0, UPT, URZ, UR4, UPT ;  /* 0x000000043f00728c */ /* 0x000fe4000bf05070 */
[----:B------:R-:W-:Y:S02]  /*0480*/  ULDC.64 UR6, c[0x0][0x370] ;  /* 0x0000dc0000067ab9 */ /* 0x000fe40000000a00 */
[----:B------:R-:W-:-:S03]  /*0490*/  UISETP.NE.AND.EX UP0, UPT, URZ, UR5, UPT, UP0 ;  /* 0x000000053f00728c */ /* 0x000fc6000bf05300 */
[----:B------:R-:W-:Y:S02]  /*04a0*/  ULDC.64 UR4, c[0x0][0x348] ;  /* 0x0000d20000047ab9 */ /* 0x000fe40000000a00 */
[----:B------:R-:W-:Y:S01]  /*04b0*/  UISETP.NE.U32.AND UP1, UPT, URZ, UR4, UPT ;  /* 0x000000043f00728c */ /* 0x000fe2000bf25070 */
[----:B------:R-:W-:-:S03]  /*04c0*/  PLOP3.LUT P2, PT, PT, PT, UP0, 0x80, 0x0 ;  /* 0x000000000000781c */ /* 0x000fc60003f4f008 */
[----:B------:R-:W-:Y:S02]  /*04d0*/  UISETP.NE.AND.EX UP1, UPT, URZ, UR5, UPT, UP1 ;  /* 0x000000053f00728c */ /* 0x000fe4000bf25310 */
[----:B------:R-:W-:Y:S02]  /*04e0*/  @UP0 UIMAD.WIDE UR6, UR11, UR15, UR6 ;  /* 0x0000000f0b0602a5 */ /* 0x000fe4000f8e0206 */
[----:B------:R-:W-:Y:S02]  /*04f0*/  ULDC.64 UR4, c[0x0][0x348] ;  /* 0x0000d20000047ab9 */ /* 0x000fe40000000a00 */
[----:B------:R-:W-:Y:S01]  /*0500*/  UIMAD.WIDE UR4, UR11, UR15, UR4 ;  /* 0x0000000f0b0472a5 */ /* 0x000fe2000f8e0204 */
[----:B------:R-:W-:Y:S01]  /*0510*/  PLOP3.LUT P1, PT, PT, PT, UP1, 0x80, 0x0 ;  /* 0x000000000000781c */ /* 0x000fe20003f2f018 */
[----:B------:R-:W-:Y:S02]  /*0520*/  IMAD.U32 R2, RZ, RZ, UR6 ;  /* 0x00000006ff027e24 */ /* 0x000fe4000f8e00ff */
[----:B------:R-:W-:-:S02]  /*0530*/  IMAD.U32 R3, RZ, RZ, UR7 ;  /* 0x00000007ff037e24 */ /* 0x000fc4000f8e00ff */
[----:B------:R-:W-:Y:S01]  /*0540*/  MOV R6, UR4 ;  /* 0x0000000400067c02 */ /* 0x000fe20008000f00 */
[----:B------:R-:W-:Y:S01]  /*0550*/  IMAD.U32 R7, RZ, RZ, UR5 ;  /* 0x00000005ff077e24 */ /* 0x000fe2000f8e00ff */
[----:B------:R-:W-:Y:S01]  /*0560*/  ULDC.64 UR4, c[0x0][0x360] ;  /* 0x0000d80000047ab9 */ /* 0x000fe20000000a00 */
[----:B------:R-:W2:Y:S01]  /*0570*/  @P2 LDG.E R2, [R2.64] ;  /* 0x0000000c02022981 */ /* 0x000ea2000c1e1900 */
[----:B------:R-:W-:-:S04]  /*0580*/  UISETP.NE.U32.AND UP0, UPT, URZ, UR4, UPT ;  /* 0x000000043f00728c */ /* 0x000fc8000bf05070 */
[----:B------:R-:W-:Y:S01]  /*0590*/  UISETP.NE.AND.EX UP0, UPT, URZ, UR5, UPT, UP0 ;  /* 0x000000053f00728c */ /* 0x000fe2000bf05300 */
[----:B------:R-:W3:Y:S02]  /*05a0*/  @P1 LDG.E R0, [R6.64] ;  /* 0x0000000c06001981 */ /* 0x000ee4000c1e1900 */
[----:B------:R-:W-:-:S03]  /*05b0*/  ULDC.64 UR4, c[0x0][0x360] ;  /* 0x0000d80000047ab9 */ /* 0x000fc60000000a00 */
[----:B------:R-:W-:-:S05]  /*05c0*/  PLOP3.LUT P0, PT, PT, PT, UP0, 0x80, 0x0 ;  /* 0x000000000000781c */ /* 0x000fca0003f0f008 */
[----:B------:R-:W-:Y:S01]  /*05d0*/  @UP0 UIMAD.WIDE UR4, UR11, UR15, UR4 ;  /* 0x0000000f0b0402a5 */ /* 0x000fe2000f8e0204 */
[----:B------:R-:W-:-:S05]  /*05e0*/  MOV R8, c[0x0][0x168] ;  /* 0x00005a0000087a02 */ /* 0x000fca0000000f00 */
[----:B------:R-:W-:Y:S01]  /*05f0*/  IMAD.U32 R4, RZ, RZ, UR4 ;  /* 0x00000004ff047e24 */ /* 0x000fe2000f8e00ff */
[----:B------:R-:W-:-:S05]  /*0600*/  MOV R5, UR5 ;  /* 0x0000000500057c02 */ /* 0x000fca0008000f00 */
[----:B------:R1:W5:Y:S01]  /*0610*/  @P0 LDG.E R8, [R4.64] ;  /* 0x0000000c04080981 */ /* 0x000362000c1e1900 */
[----:B------:R-:W4:Y:S01]  /*0620*/  S2UR UR9, SR_CTAID.Y ;  /* 0x00000000000979c3 */ /* 0x000f220000002600 */
[----:B------:R-:W-:Y:S02]  /*0630*/  UMOV UR10, URZ ;  /* 0x0000003f000a7c82 */ /* 0x000fe40008000000 */
[----:B------:R-:W-:Y:S02]  /*0640*/  UMOV UR14, URZ ;  /* 0x0000003f000e7c82 */ /* 0x000fe40008000000 */
[----:B------:R-:W-:Y:S02]  /*0650*/  ULDC UR5, c[0x0][0x2ac] ;  /* 0x0000ab0000057ab9 */ /* 0x000fe40000000800 */
[----:B------:R-:W-:Y:S02]  /*0660*/  ULDC UR4, c[0x0][0x1d0] ;  /* 0x0000740000047ab9 */ /* 0x000fe40000000800 */
[----:B------:R-:W-:-:S02]  /*0670*/  UIMAD UR4, UR5, UR4, URZ ;  /* 0x00000004050472a4 */ /* 0x000fc4000f8e023f */
[----:B----4-:R-:W-:Y:S01]  /*0680*/  USHF.R.S32.HI UR8, URZ, 0x1f, UR9 ;  /* 0x0000001f3f087899 */ /* 0x010fe20008011409 */
[----:B--2---:R1:W2:Y:S08]  /*0690*/  @P2 R2UR UR10, R2 ;  /* 0x00000000020a23c2 */ /* 0x0042b000000e0000 */
[----:B---3--:R1:W3:Y:S02]  /*06a0*/  @P1 R2UR UR14, R0 ;  /* 0x00000000000e13c2 */ /* 0x0082e400000e0000 */
[----:B-1-3--:R-:W-:Y:S05]  /*06b0*/  @P0 BRA `(.L_x_15) ;  /* 0x0000004000000947 */ /* 0x00afea0003800000 */
[----:B------:R-:W-:Y:S05]  /*06c0*/  @!P1 BRA `(.L_x_15) ;  /* 0x0000003000009947 */ /* 0x000fea0003800000 */
[----:B------:R-:W3:Y:S04]  /*06d0*/  LDG.E R0, [R6.64] ;  /* 0x0000000c06007981 */ /* 0x000ee8000c1e1900 */
[----:B------:R-:W3:Y:S02]  /*06e0*/  LDG.E R2, [R6.64+0x4] ;  /* 0x0000040c06027981 */ /* 0x000ee4000c1e1900 */
[----:B---3-5:R-:W-:-:S02]  /*06f0*/  IADD3 R8, -R0, R2, RZ ;  /* 0x0000000200087210 */ /* 0x028fc40007ffe1ff */
.L_x_15:
[----:B------:R-:W-:-:S04]  /*0700*/  ISETP.NE.U32.AND P0, PT, RZ, c[0x0][0x368], PT ;  /* 0x0000da00ff007a0c */ /* 0x000fc80003f05070 */
[----:B------:R-:W-:-:S13]  /*0710*/  ISETP.NE.AND.EX P0, PT, RZ, c[0x0][0x36c], PT, P0 ;  /* 0x0000db00ff007a0c */ /* 0x000fda0003f05300 */
[----:B------:R-:W-:Y:S05]  /*0720*/  @!P0 BRA `(.L_x_16) ;  /* 0x0000007000008947 */ /* 0x000fea0003800000 */
[----:B------:R-:W-:Y:S02]  /*0730*/  ULDC.64 UR4, c[0x0][0x368] ;  /* 0x0000da0000047ab9 */ /* 0x000fe40000000a00 */
[----:B------:R-:W-:-:S06]  /*0740*/  UIMAD.WIDE UR4, UR11, UR15, UR4 ;  /* 0x0000000f0b0472a5 */ /* 0x000fcc000f8e0204 */
[----:B------:R-:W-:Y:S02]  /*0750*/  MOV R2, UR4 ;  /* 0x0000000400027c02 */ /* 0x000fe40008000f00 */
[----:B------:R-:W-:-:S05]  /*0760*/  MOV R3, UR5 ;  /* 0x0000000500037c02 */ /* 0x000fca0008000f00 */
[----:B------:R-:W3:Y:S02]  /*0770*/  LDG.E R0, [R2.64] ;  /* 0x0000000c02007981 */ /* 0x000ee4000c1e1900 */
[----:B---3--:R1:W3:Y:S02]  /*0780*/  R2UR UR4, R0 ;  /* 0x00000000000473c2 */ /* 0x0082e400000e0000 */
[----:B-1-3--:R-:W-:Y:S05]  /*0790*/  BRA `(.L_x_17) ;  /* 0x000000c000007947 */ /* 0x00afea0003800000 */
.L_x_16:
[----:B------:R-:W-:-:S04]  /*07a0*/  ISETP.NE.U32.AND P0, PT, RZ, c[0x0][0x350], PT ;  /* 0x0000d400ff007a0c */ /* 0x000fc80003f05070 */
[----:B------:R-:W-:-:S13]  /*07b0*/  ISETP.NE.AND.EX P0, PT, RZ, c[0x0][0x354], PT, P0 ;  /* 0x0000d500ff007a0c */ /* 0x000fda0003f05300 */
[----:B------:R-:W-:Y:S05]  /*07c0*/  @!P0 BRA `(.L_x_17) ;  /* 0x0000009000008947 */ /* 0x000fea0003800000 */
[----:B------:R-:W-:Y:S02]  /*07d0*/  ULDC.64 UR4, c[0x0][0x350] ;  /* 0x0000d40000047ab9 */ /* 0x000fe40000000a00 */
[----:B------:R-:W-:-:S06]  /*07e0*/  UIMAD.WIDE UR4, UR11, UR15, UR4 ;  /* 0x0000000f0b0472a5 */ /* 0x000fcc000f8e0204 */
[----:B------:R-:W-:Y:S02]  /*07f0*/  MOV R2, UR4 ;  /* 0x0000000400027c02 */ /* 0x000fe40008000f00 */
[----:B------:R-:W-:-:S05]  /*0800*/  MOV R3, UR5 ;  /* 0x0000000500037c02 */ /* 0x000fca0008000f00 */
[----:B------:R-:W3:Y:S04]  /*0810*/  LDG.E R4, [R2.64] ;  /* 0x0000000c02047981 */ /* 0x000ee8000c1e1900 */
[----:B------:R-:W4:Y:S01]  /*0820*/  LDG.E R0, [R2.64+0x4] ;  /* 0x0000040c02007981 */ /* 0x000f22000c1e1900 */
[----:B---3--:R-:W1:Y:S08]  /*0830*/  R2UR UR5, R4 ;  /* 0x00000000040573c2 */ /* 0x008e7000000e0000 */
[----:B----4-:R-:W1:Y:S02]  /*0840*/  R2UR UR4, R0 ;  /* 0x00000000000473c2 */ /* 0x010e6400000e0000 */
[----:B-1----:R-:W-:-:S06]  /*0850*/  UIADD3 UR4, -UR5, UR4, URZ ;  /* 0x0000000405047290 */ /* 0x002fcc000fffe13f */
.L_x_17:
[----:B--2---:R-:W-:Y:S01]  /*0860*/  UIADD3 UR7, -UR10, UR4, URZ ;  /* 0x000000040a077290 */ /* 0x004fe2000fffe13f */
[----:B------:R-:W-:Y:S01]  /*0870*/  PLOP3.LUT P4, PT, PT, PT, PT, 0x80, 0x0 ;  /* 0x000000000000781c */ /* 0x000fe20003f8f070 */
[----:B------:R-:W-:Y:S01]  /*0880*/  CS2R R178, SRZ ;  /* 0x0000000000b27805 */ /* 0x000fe2000001ff00 */
[----:B------:R-:W-:Y:S01]  /*0890*/  UMOV UR4, URZ ;  /* 0x0000003f00047c82 */ /* 0x000fe20008000000 */
[----:B------:R-:W-:Y:S01]  /*08a0*/  CS2R R176, SRZ ;  /* 0x0000000000b07805 */ /* 0x000fe2000001ff00 */
[----:B------:R-:W-:Y:S01]  /*08b0*/  UISETP.GE.AND UP0, UPT, UR7, 0x1, UPT ;  /* 0x000000010700788c */ /* 0x000fe2000bf06270 */
[----:B------:R-:W-:Y:S01]  /*08c0*/  CS2R R182, SRZ ;  /* 0x0000000000b67805 */ /* 0x000fe2000001ff00 */
[----:B------:R-:W-:Y:S01]  /*08d0*/  UIADD3 UR5, UR7, 0x6f, URZ ;  /* 0x0000006f07057890 */ /* 0x000fe2000fffe03f */
[----:B------:R-:W-:Y:S01]  /*08e0*/  CS2R R180, SRZ ;  /* 0x0000000000b47805 */ /* 0x000fe2000001ff00 */
[----:B------:R-:W-:Y:S01]  /*08f0*/  IMAD.MOV.U32 R15, RZ, RZ, RZ ;  /* 0x000000ffff0f7224 */ /* 0x000fe200078e00ff */
[----:B------:R-:W-:Y:S01]  /*0900*/  CS2R R172, SRZ ;  /* 0x0000000000ac7805 */ /* 0x000fe2000001ff00 */
[----:B------:R-:W-:Y:S01]  /*0910*/  PLOP3.LUT P0, PT, PT, PT, UP0, 0x80, 0x0 ;  /* 0x000000000000781c */ /* 0x000fe20003f0f008 */
[----:B------:R-:W-:Y:S01]  /*0920*/  UIMAD.WIDE UR4, UR5, -0x6db6db6d, UR4 ;  /* 0x92492493050478a5 */ /* 0x000fe2000f8e0204 */
[----:B------:R-:W-:Y:S01]  /*0930*/  IMAD.MOV.U32 R174, RZ, RZ, RZ ;  /* 0x000000ffffae7224 */ /* 0x000fe200078e00ff */
[----:B------:R-:W-:Y:S01]  /*0940*/  CS2R R16, SRZ ;  /* 0x0000000000107805 */ /* 0x000fe2000001ff00 */
[----:B------:R-:W-:Y:S01]  /*0950*/  MOV R170, RZ ;  /* 0x000000ff00aa7202 */ /* 0x000fe20000000f00 */
[----:B------:R-:W-:Y:S01]  /*0960*/  USHF.R.U32.HI UR6, URZ, 0x1f, UR5 ;  /* 0x0000001f3f067899 */ /* 0x000fe20008011605 */
[----:B------:R-:W-:Y:S01]  /*0970*/  IMAD.MOV.U32 R168, RZ, RZ, RZ ;  /* 0x000000ffffa87224 */ /* 0x000fe200078e00ff */
[----:B------:R-:W-:Y:S01]  /*0980*/  CS2R R20, SRZ ;  /* 0x0000000000147805 */ /* 0x000fe2000001ff00 */
[----:B------:R-:W-:Y:S01]  /*0990*/  MOV R162, RZ ;  /* 0x000000ff00a27202 */ /* 0x000fe20000000f00 */
[----:B------:R-:W-:Y:S01]  /*09a0*/  ULEA.HI.SX32 UR6, UR5, UR6, 0x1a ;  /* 0x0000000605067291 */ /* 0x000fe2000f8fd23f */
[----:B------:R-:W-:Y:S01]  /*09b0*/  CS2R R12, SRZ ;  /* 0x00000000000c7805 */ /* 0x000fe2000001ff00 */
[----:B------:R-:W-:Y:S01]  /*09c0*/  IMAD.MOV.U32 R160, RZ, RZ, RZ ;  /* 0x000000ffffa07224 */ /* 0x000fe200078e00ff */
[----:B------:R-:W-:Y:S01]  /*09d0*/  MOV R166, RZ ;  /* 0x000000ff00a67202 */ /* 0x000fe20000000f00 */
[----:B------:R-:W-:Y:S01]  /*09e0*/  CS2R R18, SRZ ;  /* 0x0000000000127805 */ /* 0x000fe2000001ff00 */
[----:B------:R-:W-:Y:S01]  /*09f0*/  IMAD.MOV.U32 R164, RZ, RZ, RZ ;  /* 0x000000ffffa47224 */ /* 0x000fe200078e00ff */
[----:B------:R-:W-:Y:S01]  /*0a00*/  CS2R R158, SRZ ;  /* 0x00000000009e7805 */ /* 0x000fe2000001ff00 */
[----:B------:R-:W-:Y:S01]  /*0a10*/  CS2R R22, SRZ ;  /* 0x0000000000167805 */ /* 0x000fe2000001ff00 */
[----:B------:R-:W-:Y:S01]  /*0a20*/  MOV R156, RZ ;  /* 0x000000ff009c7202 */ /* 0x000fe20000000f00 */
[----:B------:R-:W-:Y:S01]  /*0a30*/  IMAD.MOV.U32 R154, RZ, RZ, RZ ;  /* 0x000000ffff9a7224 */ /* 0x000fe200078e00ff */
[----:B------:R-:W-:Y:S01]  /*0a40*/  CS2R R24, SRZ ;  /* 0x0000000000187805 */ /* 0x000fe2000001ff00 */
[----:B------:R-:W-:Y:S01]  /*0a50*/  MOV R152, RZ ;  /* 0x000000ff00987202 */ /* 0x000fe20000000f00 */
[----:B------:R-:W-:Y:S01]  /*0a60*/  CS2R R146, SRZ ;  /* 0x0000000000927805 */ /* 0x000fe2000001ff00 */
[----:B------:R-:W-:Y:S01]  /*0a70*/  IMAD.MOV.U32 R144, RZ, RZ, RZ ;  /* 0x000000ffff907224 */ /* 0x000fe200078e00ff */
[----:B------:R-:W-:Y:S01]  /*0a80*/  MOV R150, RZ ;  /* 0x000000ff00967202 */ /* 0x000fe20000000f00 */
        /* <DEDUP_REMOVED lines=8> */
[----:B------:R-:W-:Y:S01]  /*0b10*/  CS2R R32, SRZ ;  /* 0x0000000000207805 */ /* 0x000fe2000001ff00 */
[----:B------:R-:W-:Y:S01]  /*0b20*/  IMAD.MOV.U32 R128, RZ, RZ, RZ ;  /* 0x000000ffff807224 */ /* 0x000fe200078e00ff */
[----:B------:R-:W-:Y:S01]  /*0b30*/  MOV R134, RZ ;  /* 0x000000ff00867202 */ /* 0x000fe20000000f00 */
[----:B------:R-:W-:Y:S01]  /*0b40*/  CS2R R26, SRZ ;  /* 0x00000000001a7805 */ /* 0x000fe2000001ff00 */
[----:B------:R-:W-:Y:S01]  /*0b50*/  IMAD.MOV.U32 R132, RZ, RZ, RZ ;  /* 0x000000ffff847224 */ /* 0x000fe200078e00ff */
[----:B------:R-:W-:Y:S01]  /*0b60*/  CS2R R122, SRZ ;  /* 0x00000000007a7805 */ /* 0x000fe2000001ff00 */
[----:B------:R-:W-:Y:S01]  /*0b70*/  MOV R120, RZ ;  /* 0x000000ff00787202 */ /* 0x000fe20000000f00 */
[----:B------:R-:W-:Y:S01]  /*0b80*/  IMAD.MOV.U32 R126, RZ, RZ, RZ ;  /* 0x000000ffff7e7224 */ /* 0x000fe200078e00ff */
[----:B------:R-:W-:Y:S01]  /*0b90*/  CS2R R124, SRZ ;  /* 0x00000000007c7805 */ /* 0x000fe2000001ff00 */
[----:B------:R-:W-:Y:S01]  /*0ba0*/  CS2R R38, SRZ ;  /* 0x0000000000267805 */ /* 0x000fe2000001ff00 */
[----:B------:R-:W-:Y:S01]  /*0bb0*/  CS2R R36, SRZ ;  /* 0x0000000000247805 */ /* 0x000fe2000001ff00 */
[----:B------:R-:W-:Y:S05]  /*0bc0*/  @!P0 BRA `(.L_x_18) ;  /* 0x0000cdb000008947 */ /* 0x000fea0003800000 */
[----:B------:R-:W-:Y:S02]  /*0bd0*/  ULDC.64 UR4, c[0x0][0x340] ;  /* 0x0000d00000047ab9 */ /* 0x000fe40000000a00 */
[----:B------:R-:W-:-:S04]  /*0be0*/  UISETP.NE.U32.AND UP0, UPT, URZ, UR4, UPT ;  /* 0x000000043f00728c */ /* 0x000fc8000bf05070 */
[----:B------:R-:W-:-:S03]  /*0bf0*/  UISETP.NE.AND.EX UP0, UPT, URZ, UR5, UPT, UP0 ;  /* 0x000000053f00728c */ /* 0x000fc6000bf05300 */
[----:B------:R-:W-:-:S03]  /*0c00*/  ULDC.64 UR4, c[0x0][0x340] ;  /* 0x0000d00000047ab9 */ /* 0x000fc60000000a00 */
[----:B------:R-:W-:-:S05]  /*0c10*/  PLOP3.LUT P0, PT, PT, PT, UP0, 0x80, 0x0 ;  /* 0x000000000000781c */ /* 0x000fca0003f0f008 */
[----:B------:R-:W-:-:S06]  /*0c20*/  @UP0 UIMAD.WIDE UR4, UR11, UR15, UR4 ;  /* 0x0000000f0b0402a5 */ /* 0x000fcc000f8e0204 */
[----:B------:R-:W-:Y:S02]  /*0c30*/  IMAD.U32 R2, RZ, RZ, UR4 ;  /* 0x00000004ff027e24 */ /* 0x000fe4000f8e00ff */
[----:B------:R-:W-:Y:S01]  /*0c40*/  IMAD.U32 R3, RZ, RZ, UR5 ;  /* 0x00000005ff037e24 */ /* 0x000fe2000f8e00ff */
[----:B------:R-:W1:Y:S01]  /*0c50*/  S2R R13, SR_CTAID.X ;  /* 0x00000000000d7919 */ /* 0x000e620000002500 */
[----:B------:R-:W-:Y:S01]  /*0c60*/  SHF.R.S32.HI R27, RZ, 0x1f, R196 ;  /* 0x0000001fff1b7819 */ /* 0x000fe200000114c4 */
[----:B------:R-:W-:Y:S02]  /*0c70*/  USHF.R.S32.HI UR15, URZ, 0x1f, UR14 ;  /* 0x0000001f3f0f7899 */ /* 0x000fe4000801140e */
[----:B------:R2:W3:Y:S01]  /*0c80*/  @P0 LDG.E R7, [R2.64] ;  /* 0x0000000c02070981 */ /* 0x0004e2000c1e1900 */
[----:B------:R-:W-:Y:S01]  /*0c90*/  ULDC.64 UR4, c[0x0][0x178] ;  /* 0x00005e0000047ab9 */ /* 0x000fe20000000a00 */
[CC--:B------:R-:W-:Y:S01]  /*0ca0*/  LEA.HI R15, R27.reuse, R196.reuse, RZ, 0x4 ;  /* 0x000000c41b0f7211 */ /* 0x0c0fe200078f20ff */
[----:B------:R-:W-:Y:S01]  /*0cb0*/  UIMAD UR15, UR15, UR4, URZ ;  /* 0x000000040f0f72a4 */ /* 0x000fe2000f8e023f */
[----:B-----5:R-:W-:Y:S01]  /*0cc0*/  IMAD R8, R8, c[0x0][0x2c4], RZ ;  /* 0x0000b10008087a24 */ /* 0x020fe200078e02ff */
[----:B------:R-:W-:Y:S01]  /*0cd0*/  UIMAD.WIDE.U32 UR16, UR14, UR4, URZ ;  /* 0x000000040e1072a5 */ /* 0x000fe2000f8e003f */
[----:B------:R-:W-:Y:S01]  /*0ce0*/  LEA.HI R10, R27, R196, RZ, 0x6 ;  /* 0x000000c41b0a7211 */ /* 0x000fe200078f30ff */
[----:B------:R-:W-:Y:S01]  /*0cf0*/  UIMAD UR15, UR14, UR5, UR15 ;  /* 0x000000050e0f72a4 */ /* 0x000fe2000f8e020f */
[----:B------:R-:W-:Y:S02]  /*0d00*/  BSSY B0, `(.L_x_19) ;  /* 0x000004d000007945 */ /* 0x000fe40003800000 */
[----:B------:R-:W-:-:S02]  /*0d10*/  ULDC.64 UR4, c[0x0][0x1b8] ;  /* 0x00006e0000047ab9 */ /* 0x000fc40000000a00 */
[----:B------:R-:W-:Y:S02]  /*0d20*/  UIADD3 UR17, UR17, UR15, URZ ;  /* 0x0000000f11117290 */ /* 0x000fe4000fffe03f */
[----:B------:R-:W-:Y:S02]  /*0d30*/  USHF.R.S32.HI UR15, URZ, 0x1f, UR11 ;  /* 0x0000001f3f0f7899 */ /* 0x000fe4000801140b */
[----:B------:R-:W-:Y:S02]  /*0d40*/  UIMAD UR14, UR8, UR4, URZ ;  /* 0x00000004080e72a4 */ /* 0x000fe4000f8e023f */
[----:B------:R-:W-:Y:S02]  /*0d50*/  USEL UR15, UR15, URZ, !UP1 ;  /* 0x0000003f0f0f7287 */ /* 0x000fe4000c800000 */
[----:B------:R-:W-:Y:S02]  /*0d60*/  UIMAD UR14, UR9, UR5, UR14 ;  /* 0x00000005090e72a4 */ /* 0x000fe4000f8e020e */
[----:B------:R-:W-:-:S02]  /*0d70*/  UIMAD.WIDE.U32 UR18, UR9, UR4, UR16 ;  /* 0x00000004091272a5 */ /* 0x000fc4000f8e0010 */
[----:B------:R-:W-:Y:S01]  /*0d80*/  USEL UR16, UR11, URZ, !UP1 ;  /* 0x0000003f0b107287 */ /* 0x000fe2000c800000 */
[----:B--2---:R-:W-:Y:S01]  /*0d90*/  LEA.HI R2, R27, R196, RZ, 0x3 ;  /* 0x000000c41b027211 */ /* 0x004fe200078f18ff */
[----:B------:R-:W-:Y:S01]  /*0da0*/  IMAD.MOV.U32 R3, RZ, RZ, c[0x0][0x2c4] ;  /* 0x0000b100ff037624 */ /* 0x000fe200078e00ff */
[----:B------:R-:W-:Y:S02]  /*0db0*/  ULDC.64 UR4, c[0x0][0x1c0] ;  /* 0x0000700000047ab9 */ /* 0x000fe40000000a00 */
[----:B------:R-:W-:Y:S01]  /*0dc0*/  LOP3.LUT R0, R2, 0xfffffff8, RZ, 0xc0, !PT ;  /* 0xfffffff802007812 */ /* 0x000fe200078ec0ff */
[----:B------:R-:W-:Y:S01]  /*0dd0*/  UIMAD UR15, UR15, UR4, URZ ;  /* 0x000000040f0f72a4 */ /* 0x000fe2000f8e023f */
[----:B------:R-:W-:Y:S01]  /*0de0*/  ISETP.NE.AND P1, PT, R3, 0x1, PT ;  /* 0x000000010300780c */ /* 0x000fe20003f25270 */
[----:B------:R-:W-:Y:S01]  /*0df0*/  UIADD3 UR19, UR19, UR14, URZ ;  /* 0x0000000e13137290 */ /* 0x000fe2000fffe03f */
[----:B------:R-:W-:Y:S01]  /*0e00*/  SHF.R.S32.HI R12, RZ, 0x3, R2 ;  /* 0x00000003ff0c7819 */ /* 0x000fe20000011402 */
[----:B------:R-:W-:Y:S01]  /*0e10*/  IMAD.IADD R17, R196, 0x1, -R0 ;  /* 0x00000001c4117824 */ /* 0x000fe200078e0a00 */
[----:B------:R-:W-:-:S02]  /*0e20*/  UIMAD UR5, UR16, UR5, UR15 ;  /* 0x00000005100572a4 */ /* 0x000fc4000f8e020f */
[----:B------:R-:W-:Y:S01]  /*0e30*/  UIMAD.WIDE.U32 UR16, UR16, UR4, UR18 ;  /* 0x00000004101072a5 */ /* 0x000fe2000f8e0012 */
[C---:B------:R-:W-:Y:S02]  /*0e40*/  IMAD R198, R17.reuse, 0x10, R12 ;  /* 0x0000001011c67824 */ /* 0x040fe400078e020c */
[----:B------:R-:W-:Y:S01]  /*0e50*/  IMAD.SHL.U32 R14, R17, 0x8, RZ ;  /* 0x00000008110e7824 */ /* 0x000fe200078e00ff */
[----:B------:R-:W-:Y:S01]  /*0e60*/  UIADD3 UR5, UR17, UR5, URZ ;  /* 0x0000000511057290 */ /* 0x000fe2000fffe03f */
[C---:B-1----:R-:W-:Y:S01]  /*0e70*/  IMAD R4, R13.reuse, 0x80, R198 ;  /* 0x000000800d047824 */ /* 0x042fe200078e02c6 */
[----:B------:R1:W-:Y:S01]  /*0e80*/  STL [R1+0x20], R198 ;  /* 0x000020c601007387 */ /* 0x0003e20000100800 */
[----:B------:R-:W-:Y:S01]  /*0e90*/  IMAD.U32 R3, RZ, RZ, UR17 ;  /* 0x00000011ff037e24 */ /* 0x000fe2000f8e00ff */
[----:B------:R-:W-:Y:S01]  /*0ea0*/  LEA R13, R13, R12, 0x7 ;  /* 0x0000000c0d0d7211 */ /* 0x000fe200078e38ff */
[----:B------:R-:W-:Y:S01]  /*0eb0*/  @P1 IMAD.HI.U32 R2, R4, c[0x0][0x2c8], RZ ;  /* 0x0000b20004021a27 */ /* 0x000fe200078e00ff */
[----:B------:R-:W-:-:S02]  /*0ec0*/  MOV R3, UR5 ;  /* 0x0000000500037c02 */ /* 0x000fc40008000f00 */
[----:B------:R-:W-:Y:S01]  /*0ed0*/  ISETP.GE.AND P3, PT, R13, R8, PT ;  /* 0x000000080d00720c */ /* 0x000fe20003f66270 */
[----:B------:R-:W-:Y:S01]  /*0ee0*/  IMAD.MOV.U32 R0, RZ, RZ, R4 ;  /* 0x000000ffff007224 */ /* 0x000fe200078e0004 */
[----:B------:R-:W-:Y:S01]  /*0ef0*/  @P1 SHF.R.U32.HI R0, RZ, c[0x0][0x2cc], R2 ;  /* 0x0000b300ff001a19 */ /* 0x000fe20000011602 */
[----:B------:R-:W-:Y:S01]  /*0f00*/  IMAD.U32 R2, RZ, RZ, UR16 ;  /* 0x00000010ff027e24 */ /* 0x000fe2000f8e00ff */
[----:B------:R-:W-:Y:S02]  /*0f10*/  SHF.R.S32.HI R241, RZ, 0x1f, R14 ;  /* 0x0000001ffff17819 */ /* 0x000fe4000001140e */
[--C-:B------:R-:W-:Y:S01]  /*0f20*/  SHF.R.S32.HI R6, RZ, 0x1f, R0.reuse ;  /* 0x0000001fff067819 */ /* 0x100fe20000011400 */
[----:B------:R-:W-:Y:S02]  /*0f30*/  IMAD.MOV R5, RZ, RZ, -R0 ;  /* 0x000000ffff057224 */ /* 0x000fe400078e0a00 */
[----:B------:R-:W-:-:S04]  /*0f40*/  IMAD.WIDE.U32 R2, R0, c[0x0][0x1b0], R2 ;  /* 0x00006c0000027a25 */ /* 0x000fc800078e0002 */
[----:B------:R-:W-:Y:S02]  /*0f50*/  IMAD R4, R5, c[0x0][0x2c4], R4 ;  /* 0x0000b10005047a24 */ /* 0x000fe400078e0204 */
[----:B------:R-:W-:-:S04]  /*0f60*/  IMAD R5, R6, c[0x0][0x1b0], RZ ;  /* 0x00006c0006057a24 */ /* 0x000fc800078e02ff */
[----:B------:R-:W-:Y:S01]  /*0f70*/  IMAD R6, R0, c[0x0][0x1b4], R5 ;  /* 0x00006d0000067a24 */ /* 0x000fe200078e0205 */
[----:B------:R-:W-:-:S03]  /*0f80*/  SHF.R.S32.HI R5, RZ, 0x1f, R4 ;  /* 0x0000001fff057819 */ /* 0x000fc60000011404 */
[----:B------:R-:W-:Y:S02]  /*0f90*/  IMAD.IADD R3, R3, 0x1, R6 ;  /* 0x0000000103037824 */ /* 0x000fe400078e0206 */
[----:B------:R-:W-:Y:S02]  /*0fa0*/  IMAD R0, R5, c[0x0][0x1a8], RZ ;  /* 0x00006a0005007a24 */ /* 0x000fe400078e02ff */
[----:B------:R-:W-:-:S04]  /*0fb0*/  IMAD.WIDE.U32 R2, R4, c[0x0][0x1a8], R2 ;  /* 0x00006a0004027a25 */ /* 0x000fc800078e0002 */
[----:B------:R-:W-:Y:S01]  /*0fc0*/  IMAD R5, R4, c[0x0][0x1ac], R0 ;  /* 0x00006b0004057a24 */ /* 0x000fe200078e0200 */
[----:B------:R-:W-:Y:S02]  /*0fd0*/  LOP3.LUT R0, R15, 0xfffffff0, RZ, 0xc0, !PT ;  /* 0xfffffff00f007812 */ /* 0x000fe400078ec0ff */
[----:B------:R-:W-:Y:S01]  /*0fe0*/  LEA R9, P1, R2, c[0x0][0x160], 0x1 ;  /* 0x0000580002097a11 */ /* 0x000fe200078208ff */
[----:B------:R-:W-:Y:S02]  /*0ff0*/  IMAD.IADD R4, R3, 0x1, R5 ;  /* 0x0000000103047824 */ /* 0x000fe400078e0205 */
[----:B------:R-:W-:Y:S02]  /*1000*/  IMAD.IADD R3, R196, 0x1, -R0 ;  /* 0x00000001c4037824 */ /* 0x000fe400078e0a00 */
[----:B------:R-:W-:Y:S01]  /*1010*/  IMAD.SHL.U32 R0, R12, 0x40, RZ ;  /* 0x000000400c007824 */ /* 0x000fe200078e00ff */
[----:B------:R-:W-:Y:S01]  /*1020*/  LEA.HI.X R5, R2, c[0x0][0x164], R4, 0x1, P1 ;  /* 0x0000590002057a11 */ /* 0x000fe200008f0c04 */
[----:B------:R1:W2:Y:S01]  /*1030*/  SHFL.IDX PT, R6, R9, RZ, 0x181f ;  /* 0x00181fff09067589 */ /* 0x0002a200000e0000 */
[----:B------:R-:W-:-:S02]  /*1040*/  SHF.R.S32.HI R2, RZ, 0x1f, R3 ;  /* 0x0000001fff027819 */ /* 0x000fc40000011403 */
[----:B------:R-:W-:Y:S02]  /*1050*/  LOP3.LUT R0, R0, 0x1c0, RZ, 0xc0, !PT ;  /* 0x000001c000007812 */ /* 0x000fe400078ec0ff */
[----:B------:R-:W-:Y:S02]  /*1060*/  LEA.HI R26, R2, R3, RZ, 0x3 ;  /* 0x00000003021a7211 */ /* 0x000fe400078f18ff */
[----:B------:R-:W-:Y:S02]  /*1070*/  LOP3.LUT R2, R0, 0x38, R14, 0xf8, !PT ;  /* 0x0000003800027812 */ /* 0x000fe400078ef80e */
[----:B------:R-:W-:Y:S02]  /*1080*/  LOP3.LUT R4, R26, 0xfffffff8, RZ, 0xc0, !PT ;  /* 0xfffffff81a047812 */ /* 0x000fe400078ec0ff */
[----:B------:R-:W-:-:S03]  /*1090*/  SHF.R.U32.HI R0, RZ, 0x3, R0 ;  /* 0x00000003ff007819 */ /* 0x000fc60000011600 */
[----:B------:R-:W-:Y:S01]  /*10a0*/  IMAD.IADD R25, R3, 0x1, -R4 ;  /* 0x0000000103197824 */ /* 0x000fe200078e0a04 */
[----:B------:R-:W-:Y:S01]  /*10b0*/  LOP3.LUT R2, R2, R0, RZ, 0x3c, !PT ;  /* 0x0000000002027212 */ /* 0x000fe200078e3cff */
[----:B------:R-:W-:Y:S02]  /*10c0*/  IMAD.SHL.U32 R0, R10, 0x8, RZ ;  /* 0x000000080a007824 */ /* 0x000fe400078e00ff */
[----:B------:R-:W-:Y:S02]  /*10d0*/  IMAD.MOV.U32 R3, RZ, RZ, 0x10 ;  /* 0x00000010ff037424 */ /* 0x000fe400078e00ff */
[----:B------:R-:W-:Y:S01]  /*10e0*/  IMAD.MOV.U32 R4, RZ, RZ, 0x20 ;  /* 0x00000020ff047424 */ /* 0x000fe200078e00ff */
[----:B------:R-:W-:Y:S01]  /*10f0*/  LOP3.LUT R10, R2, 0xfffffe00, R0, 0xf8, !PT ;  /* 0xfffffe00020a7812 */ /* 0x000fe200078ef800 */
[----:B---3--:R3:W4:Y:S01]  /*1100*/  @P0 R2UR UR18, R7 ;  /* 0x00000000071203c2 */ /* 0x00872200000e0000 */
[----:B------:R-:W-:Y:S01]  /*1110*/  ISETP.GE.AND P0, PT, R14, c[0x0][0x198], PT ;  /* 0x000066000e007a0c */ /* 0x000fe20003f06270 */
[----:B----4-:R-:W-:-:S03]  /*1120*/  @!UP0 UMOV UR18, UR11 ;  /* 0x0000000b00128c82 */ /* 0x010fc60008000000 */
[----:B------:R-:W-:-:S05]  /*1130*/  R2P PR, R25, 0x6 ;  /* 0x0000000619007804 */ /* 0x000fca0000000000 */
[----:B------:R-:W-:Y:S02]  /*1140*/  SEL R3, R3, 0xfffffff0, !P1 ;  /* 0xfffffff003037807 */ /* 0x000fe40004800000 */
[----:B------:R-:W-:Y:S01]  /*1150*/  SEL R4, R4, 0xffffffe0, !P2 ;  /* 0xffffffe004047807 */ /* 0x000fe20005000000 */
[----:B---3--:R1:W3:Y:S01]  /*1160*/  SHFL.IDX PT, R7, R5, RZ, 0x181f ;  /* 0x00181fff05077589 */ /* 0x0082e200000e0000 */
[----:B------:R-:W-:Y:S05]  /*1170*/  @P3 BRA `(.L_x_20) ;  /* 0x0000005000003947 */ /* 0x000fea0003800000 */
[----:B--2---:R-:W-:Y:S01]  /*1180*/  LEA R6, P1, R14, R6, 0x1 ;  /* 0x000000060e067211 */ /* 0x004fe200078208ff */
[----:B------:R-:W-:-:S03]  /*1190*/  IMAD.SHL.U32 R0, R10, 0x2, RZ ;  /* 0x000000020a007824 */ /* 0x000fc600078e00ff */
[----:B---3--:R-:W-:-:S05]  /*11a0*/  LEA.HI.X R7, R14, R7, R241, 0x1, P1 ;  /* 0x000000070e077211 */ /* 0x008fca00008f0cf1 */
[----:B------:R-:W-:Y:S01]  /*11b0*/  @!PT LDS RZ, [RZ] ;  /* 0x00000000fffff984 */ /* 0x000fe20000000800 */
[----:B------:R2:W-:Y:S04]  /*11c0*/  LDGSTS.E.BYPASS.LTC128B.128 [R0+0x7100], [R6.64], !P0 ;  /* 0x0710000006007fae */ /* 0x0005e8000c101d4c */
.L_x_20:
[----:B--2---:R-:W-:Y:S05]  /*11d0*/  BSYNC B0 ;  /* 0x0000000000007941 */ /* 0x004fea0003800000 */
.L_x_19:
[----:B------:R-:W-:Y:S01]  /*11e0*/  IADD3 R2, R13, 0x10, RZ ;  /* 0x000000100d027810 */ /* 0x000fe20007ffe0ff */
[----:B------:R2:W4:Y:S01]  /*11f0*/  SHFL.IDX PT, R0, R5, 0x1, 0x181f ;  /* 0x00381f0005007f89 */ /* 0x00052200000e0000 */
[----:B------:R-:W-:Y:S02]  /*1200*/  BSSY B0, `(.L_x_21) ;  /* 0x0000009000007945 */ /* 0x000fe40003800000 */
[----:B------:R-:W-:Y:S01]  /*1210*/  ISETP.GE.AND P1, PT, R2, R8, PT ;  /* 0x000000080200720c */ /* 0x000fe20003f26270 */
[----:B------:R2:W1:-:S12]  /*1220*/  SHFL.IDX PT, R6, R9, 0x1, 0x181f ;  /* 0x00381f0009067f89 */ /* 0x00045800000e0000 */
[----:B------:R-:W-:Y:S05]  /*1230*/  @P1 BRA `(.L_x_22) ;  /* 0x0000005000001947 */ /* 0x000fea0003800000 */
[----:B-1----:R-:W-:-:S04]  /*1240*/  LEA R6, P1, R14, R6, 0x1 ;  /* 0x000000060e067211 */ /* 0x002fc800078208ff */
[----:B---34-:R-:W-:Y:S01]  /*1250*/  LEA.HI.X R7, R14, R0, R241, 0x1, P1 ;  /* 0x000000000e077211 */ /* 0x018fe200008f0cf1 */
[----:B------:R-:W-:-:S05]  /*1260*/  IMAD.SHL.U32 R0, R10, 0x2, RZ ;  /* 0x000000020a007824 */ /* 0x000fca00078e00ff */
[----:B------:R-:W-:Y:S01]  /*1270*/  @!PT LDS RZ, [RZ] ;  /* 0x00000000fffff984 */ /* 0x000fe20000000800 */
[----:B------:R1:W-:Y:S03]  /*1280*/  LDGSTS.E.BYPASS.LTC128B.128 [R0+0x7900], [R6.64], !P0 ;  /* 0x0790000006007fae */ /* 0x0003e6000c101d4c */
.L_x_22:
[----:B------:R-:W-:Y:S05]  /*1290*/  BSYNC B0 ;  /* 0x0000000000007941 */ /* 0x000fea0003800000 */
.L_x_21:
[----:B------:R-:W-:Y:S01]  /*12a0*/  IADD3 R2, R13, 0x20, RZ ;  /* 0x000000200d027810 */ /* 0x000fe20007ffe0ff */
[----:B-1--4-:R1:W4:Y:S01]  /*12b0*/  SHFL.IDX PT, R0, R5, 0x2, 0x181f ;  /* 0x00581f0005007f89 */ /* 0x01232200000e0000 */
[----:B------:R-:W-:Y:S02]  /*12c0*/  BSSY B0, `(.L_x_23) ;  /* 0x0000009000007945 */ /* 0x000fe40003800000 */
[----:B------:R-:W-:Y:S01]  /*12d0*/  ISETP.GE.AND P1, PT, R2, R8, PT ;  /* 0x000000080200720c */ /* 0x000fe20003f26270 */
[----:B------:R1:W2:-:S12]  /*12e0*/  SHFL.IDX PT, R6, R9, 0x2, 0x181f ;  /* 0x00581f0009067f89 */ /* 0x00029800000e0000 */
[----:B------:R-:W-:Y:S05]  /*12f0*/  @P1 BRA `(.L_x_24) ;  /* 0x0000005000001947 */ /* 0x000fea0003800000 */
[----:B--2---:R-:W-:-:S04]  /*1300*/  LEA R6, P1, R14, R6, 0x1 ;  /* 0x000000060e067211 */ /* 0x004fc800078208ff */
[----:B---34-:R-:W-:Y:S01]  /*1310*/  LEA.HI.X R7, R14, R0, R241, 0x1, P1 ;  /* 0x000000000e077211 */ /* 0x018fe200008f0cf1 */
[----:B------:R-:W-:-:S05]  /*1320*/  IMAD.SHL.U32 R0, R10, 0x2, RZ ;  /* 0x000000020a007824 */ /* 0x000fca00078e00ff */
[----:B------:R-:W-:Y:S01]  /*1330*/  @!PT LDS RZ, [RZ] ;  /* 0x00000000fffff984 */ /* 0x000fe20000000800 */
[----:B------:R2:W-:Y:S03]  /*1340*/  LDGSTS.E.BYPASS.LTC128B.128 [R0+0x8100], [R6.64], !P0 ;  /* 0x0810000006007fae */ /* 0x0005e6000c101d4c */
.L_x_24:
[----:B------:R-:W-:Y:S05]  /*1350*/  BSYNC B0 ;  /* 0x0000000000007941 */ /* 0x000fea0003800000 */
.L_x_23:
[----:B------:R-:W-:Y:S01]  /*1360*/  IADD3 R2, R13, 0x30, RZ ;  /* 0x000000300d027810 */ /* 0x000fe20007ffe0ff */
[----:B--2-4-:R2:W4:Y:S01]  /*1370*/  SHFL.IDX PT, R0, R5, 0x3, 0x181f ;  /* 0x00781f0005007f89 */ /* 0x01452200000e0000 */
        /* <DEDUP_REMOVED lines=9> */
.L_x_26:
[----:B------:R-:W-:Y:S05]  /*1410*/  BSYNC B0 ;  /* 0x0000000000007941 */ /* 0x000fea0003800000 */
.L_x_25:
        /* <DEDUP_REMOVED lines=11> */
.L_x_28:
[----:B------:R-:W-:Y:S05]  /*14d0*/  BSYNC B0 ;  /* 0x0000000000007941 */ /* 0x000fea0003800000 */
.L_x_27:
        /* <DEDUP_REMOVED lines=11> */
.L_x_30:
[----:B------:R-:W-:Y:S05]  /*1590*/  BSYNC B0 ;  /* 0x0000000000007941 */ /* 0x000fea0003800000 */
.L_x_29:
        /* <DEDUP_REMOVED lines=11> */
.L_x_32:
[----:B------:R-:W-:Y:S05]  /*1650*/  BSYNC B0 ;  /* 0x0000000000007941 */ /* 0x000fea0003800000 */
.L_x_31:
[----:B-12---:R-:W1:Y:S01]  /*1660*/  SHFL.IDX PT, R9, R9, 0x7, 0x181f ;  /* 0x00f81f0009097f89 */ /* 0x006e6200000e0000 */
[----:B------:R-:W-:Y:S01]  /*1670*/  UMOV UR14, 0x70 ;  /* 0x00000070000e7882 */ /* 0x000fe20000000000 */
[----:B----4-:R-:W-:Y:S01]  /*1680*/  MOV R0, c[0x0][0x2b8] ;  /* 0x0000ae0000007a02 */ /* 0x010fe20000000f00 */
[----:B------:R-:W-:Y:S01]  /*1690*/  UIMAD UR14, UR6, UR14, -0x70 ;  /* 0xffffff90060e74a4 */ /* 0x000fe2000f8e020e */
[----:B------:R2:W4:Y:S01]  /*16a0*/  SHFL.IDX PT, R11, R5, 0x7, 0x181f ;  /* 0x00f81f00050b7f89 */ /* 0x00052200000e0000 */
[----:B------:R-:W-:Y:S01]  /*16b0*/  SHF.L.U32 R197, R10, 0x1, RZ ;  /* 0x000000010ac57819 */ /* 0x000fe200000006ff */
[----:B------:R-:W-:Y:S01]  /*16c0*/  USHF.R.S32.HI UR15, URZ, 0x1f, UR18 ;  /* 0x0000001f3f0f7899 */ /* 0x000fe20008011412 */
[----:B------:R-:W-:Y:S01]  /*16d0*/  ISETP.NE.AND P5, PT, R0, 0x1, PT ;  /* 0x000000010000780c */ /* 0x000fe20003fa5270 */
[----:B------:R-:W-:Y:S01]  /*16e0*/  ULDC.64 UR4, c[0x0][0x2b0] ;  /* 0x0000ac0000047ab9 */ /* 0x000fe20000000a00 */
[----:B------:R-:W-:Y:S01]  /*16f0*/  IADD3 R0, R198, UR14, RZ ;  /* 0x0000000ec6007c10 */ /* 0x000fe2000fffe0ff */
[----:B------:R-:W-:Y:S01]  /*1700*/  UIMAD UR15, UR15, UR4, URZ ;  /* 0x000000040f0f72a4 */ /* 0x000fe2000f8e023f */
[----:B------:R-:W-:Y:S01]  /*1710*/  MOV R243, RZ ;  /* 0x000000ff00f37202 */ /* 0x000fe20000000f00 */
[----:B------:R-:W-:Y:S01]  /*1720*/  UIMAD.WIDE.U32 UR16, UR18, UR4, URZ ;  /* 0x00000004121072a5 */ /* 0x000fe2000f8e003f */
[C---:B------:R-:W-:Y:S01]  /*1730*/  ISETP.GE.AND P4, PT, R0.reuse, UR7, PT ;  /* 0x0000000700007c0c */ /* 0x040fe2000bf86270 */
[----:B------:R-:W-:Y:S01]  /*1740*/  UIMAD UR15, UR18, UR5, UR15 ;  /* 0x00000005120f72a4 */ /* 0x000fe2000f8e020f */
[----:B------:R-:W-:Y:S01]  /*1750*/  IADD3 R2, R0, UR10, RZ ;  /* 0x0000000a00027c10 */ /* 0x000fe2000fffe0ff */
[----:B------:R-:W-:Y:S01]  /*1760*/  STL [R1], R197 ;  /* 0x000000c501007387 */ /* 0x000fe20000100800 */
[----:B------:R-:W-:Y:S01]  /*1770*/  ISETP.GT.OR P4, PT, R198, 0x6f, P4 ;  /* 0x0000006fc600780c */ /* 0x000fe20002784670 */
[----:B------:R-:W-:Y:S01]  /*1780*/  UIADD3 UR15, UR17, UR15, URZ ;  /* 0x0000000f110f7290 */ /* 0x000fe2000fffe03f */
[----:B------:R-:W-:Y:S01]  /*1790*/  MOV R0, R2 ;  /* 0x0000000200007202 */ /* 0x000fe20000000f00 */
[----:B------:R-:W-:Y:S01]  /*17a0*/  ULDC.64 UR4, c[0x0][0x1e8] ;  /* 0x00007a0000047ab9 */ /* 0x000fe20000000a00 */
[----:B--2---:R-:W-:-:S04]  /*17b0*/  IADD3 R5, R13, 0x70, RZ ;  /* 0x000000700d057810 */ /* 0x004fc80007ffe0ff */
[----:B------:R-:W-:Y:S01]  /*17c0*/  ISETP.GE.AND P3, PT, R5, R8, PT ;  /* 0x000000080500720c */ /* 0x000fe20003f66270 */
[----:B------:R-:W-:-:S05]  /*17d0*/  @P5 IMAD.HI.U32 R5, R2, c[0x0][0x2bc], RZ ;  /* 0x0000af0002055a27 */ /* 0x000fca00078e00ff */
[----:B------:R-:W-:-:S04]  /*17e0*/  @P5 SHF.R.U32.HI R0, RZ, c[0x0][0x2c0], R5 ;  /* 0x0000b000ff005a19 */ /* 0x000fc80000011605 */
[----:B------:R-:W-:-:S03]  /*17f0*/  @!P4 IADD3 R5, P1, R0, UR16, RZ ;  /* 0x000000100005cc10 */ /* 0x000fc6000ff3e0ff */
[----:B-1----:R-:W-:Y:S02]  /*1800*/  @!P3 LEA R8, P2, R14, R9, 0x1 ;  /* 0x000000090e08b211 */ /* 0x002fe400078408ff */
[----:B---3--:R-:W-:Y:S02]  /*1810*/  @!P4 LEA.HI.X.SX32 R7, R0, UR15, 0x1, P1 ;  /* 0x0000000f0007cc11 */ /* 0x008fe400088f0eff */
[----:B----4-:R-:W-:Y:S02]  /*1820*/  @!P3 LEA.HI.X R9, R14, R11, R241, 0x1, P2 ;  /* 0x0000000b0e09b211 */ /* 0x010fe400010f0cf1 */
[----:B------:R-:W-:-:S03]  /*1830*/  @!P4 LEA R6, P1, R5, c[0x0][0x2a0], 0x2 ;  /* 0x0000a8000506ca11 */ /* 0x000fc600078210ff */
[----:B------:R-:W-:Y:S01]  /*1840*/  @!PT LDS RZ, [RZ] ;  /* 0x00000000fffff984 */ /* 0x000fe20000000800 */
[----:B------:R1:W-:Y:S01]  /*1850*/  @!P3 LDGSTS.E.BYPASS.LTC128B.128 [R197+0xa900], [R8.64], !P0 ;  /* 0x0a90000008c5bfae */ /* 0x0003e2000c101d4c */
[----:B------:R-:W-:-:S03]  /*1860*/  @!P4 LEA.HI.X R7, R5, c[0x0][0x2a4], R7, 0x2, P1 ;  /* 0x0000a9000507ca11 */ /* 0x000fc600008f1407 */
[----:B------:R-:W0:Y:S04]  /*1870*/  LDGDEPBAR ;  /* 0x00000000000079af */ /* 0x000e280000000000 */
[----:B------:R-:W-:Y:S06]  /*1880*/  BAR.SYNC.DEFER_BLOCKING 0x0 ;  /* 0x0000000000007b1d */ /* 0x000fec0000010000 */
[----:B------:R2:W3:Y:S01]  /*1890*/  @!P4 LDG.E R243, [R6.64] ;  /* 0x0000000c06f3c981 */ /* 0x0004e2000c1e1900 */
[----:B------:R-:W-:Y:S01]  /*18a0*/  IADD3 R0, -R0, RZ, RZ ;  /* 0x000000ff00007210 */ /* 0x000fe20007ffe1ff */
[----:B------:R-:W-:Y:S01]  /*18b0*/  UIMAD UR18, UR8, UR4, URZ ;  /* 0x00000004081272a4 */ /* 0x000fe2000f8e023f */
[----:B-1----:R-:W-:Y:S01]  /*18c0*/  SHF.L.U32 R9, R12, 0x3, RZ ;  /* 0x000000030c097819 */ /* 0x002fe200000006ff */
[----:B------:R-:W-:Y:S01]  /*18d0*/  UIMAD.WIDE.U32 UR20, UR9, UR4, URZ ;  /* 0x00000004091472a5 */ /* 0x000fe2000f8e003f */
[----:B------:R-:W-:Y:S01]  /*18e0*/  SHF.L.U32 R5, R17, 0x6, RZ ;  /* 0x0000000611057819 */ /* 0x000fe200000006ff */
[----:B------:R-:W-:Y:S01]  /*18f0*/  IMAD R16, R0, c[0x0][0x2b8], R2 ;  /* 0x0000ae0000107a24 */ /* 0x000fe200078e0202 */
[----:B------:R-:W-:Y:S01]  /*1900*/  UIMAD UR5, UR9, UR5, UR18 ;  /* 0x00000005090572a4 */ /* 0x000fe2000f8e0212 */
[----:B------:R-:W-:Y:S01]  /*1910*/  SHF.R.S32.HI R22, RZ, 0x4, R15 ;  /* 0x00000004ff167819 */ /* 0x000fe2000001140f */
[----:B------:R-:W-:Y:S01]  /*1920*/  UIADD3 UR18, UR6, -0x1, URZ ;  /* 0xffffffff06127890 */ /* 0x000fe2000fffe03f */
[----:B------:R-:W-:Y:S01]  /*1930*/  LOP3.LUT R5, R5, 0x1c0, RZ, 0xc0, !PT ;  /* 0x000001c005057812 */ /* 0x000fe200078ec0ff */
[----:B------:R-:W-:Y:S01]  /*1940*/  UIADD3 UR19, UR21, UR5, URZ ;  /* 0x0000000515137290 */ /* 0x000fe2000fffe03f */
[----:B------:R-:W-:Y:S01]  /*1950*/  SHF.R.S32.HI R8, RZ, 0x1f, R16 ;  /* 0x0000001fff087819 */ /* 0x000fe20000011410 */
[----:B------:R-:W-:Y:S01]  /*1960*/  UIMAD UR18, UR18, -0x70, UR7 ;  /* 0xffffff90121278a4 */ /* 0x000fe2000f8e0207 */
[----:B------:R-:W-:Y:S01]  /*1970*/  LOP3.LUT R9, R5, 0x8, R9, 0xf8, !PT ;  /* 0x0000000805097812 */ /* 0x000fe200078ef809 */
[----:B------:R-:W-:Y:S01]  /*1980*/  STL [R1+0x4], R16 ;  /* 0x0000041001007387 */ /* 0x000fe20000100800 */
[----:B------:R-:W-:Y:S01]  /*1990*/  SHF.R.U32.HI R5, RZ, 0x3, R5 ;  /* 0x00000003ff057819 */ /* 0x000fe20000011605 */
[----:B------:R-:W-:Y:S01]  /*19a0*/  IMAD R0, R8, c[0x0][0x1e0], RZ ;  /* 0x0000780008007a24 */ /* 0x000fe200078e02ff */
[----:B------:R-:W-:Y:S01]  /*19b0*/  ISETP.GE.AND P6, PT, R14, c[0x0][0x1d4], PT ;  /* 0x000075000e007a0c */ /* 0x000fe20003fc6270 */
[----:B------:R-:W-:Y:S01]  /*19c0*/  IMAD R8, R8, c[0x0][0x208], RZ ;  /* 0x0000820008087a24 */ /* 0x000fe200078e02ff */
[----:B------:R-:W-:Y:S01]  /*19d0*/  IADD3 R18, -R12, UR18, RZ ;  /* 0x000000120c127c10 */ /* 0x000fe2000fffe1ff */
[C---:B------:R-:W-:Y:S01]  /*19e0*/  IMAD R0, R16.reuse, c[0x0][0x1e4], R0 ;  /* 0x0000790010007a24 */ /* 0x040fe200078e0200 */
[----:B------:R-:W-:Y:S01]  /*19f0*/  LOP3.LUT R24, R9, R5, RZ, 0x3c, !PT ;  /* 0x0000000509187212 */ /* 0x000fe200078e3cff */
[----:B------:R-:W-:Y:S01]  /*1a00*/  IMAD R8, R16, c[0x0][0x20c], R8 ;  /* 0x0000830010087a24 */ /* 0x000fe200078e0208 */
[----:B------:R-:W-:Y:S01]  /*1a10*/  ISETP.GE.AND P4, PT, R18, 0x1, PT ;  /* 0x000000011200780c */ /* 0x000fe20003f86270 */
[----:B--2---:R-:W-:Y:S01]  /*1a20*/  IMAD.WIDE.U32 R6, R16, c[0x0][0x1e0], RZ ;  /* 0x0000780010067a25 */ /* 0x004fe200078e00ff */
[C---:B------:R-:W-:Y:S01]  /*1a30*/  ISETP.GE.AND P3, PT, R18.reuse, 0x11, PT ;  /* 0x000000111200780c */ /* 0x040fe20003f66270 */
[----:B------:R-:W-:Y:S01]  /*1a40*/  ULDC.64 UR4, c[0x0][0x210] ;  /* 0x0000840000047ab9 */ /* 0x000fe20000000a00 */
[----:B------:R-:W-:Y:S01]  /*1a50*/  ISETP.GE.AND P2, PT, R18, 0x21, PT ;  /* 0x000000211200780c */ /* 0x000fe20003f46270 */
[----:B------:R-:W-:Y:S01]  /*1a60*/  IMAD R5, R16, c[0x0][0x1e0], RZ ;  /* 0x0000780010057a24 */ /* 0x000fe200078e02ff */
[----:B------:R-:W-:Y:S01]  /*1a70*/  IADD3 R7, R7, R0, RZ ;  /* 0x0000000007077210 */ /* 0x000fe20007ffe0ff */
[----:B------:R-:W-:Y:S01]  /*1a80*/  UIMAD.WIDE.U32 UR22, UR9, UR4, URZ ;  /* 0x00000004091672a5 */ /* 0x000fe2000f8e003f */
[----:B------:R-:W-:Y:S01]  /*1a90*/  MOV R9, UR9 ;  /* 0x0000000900097c02 */ /* 0x000fe20008000f00 */
[----:B------:R-:W-:Y:S01]  /*1aa0*/  UIMAD UR4, UR8, UR4, URZ ;  /* 0x00000004080472a4 */ /* 0x000fe2000f8e023f */
[----:B------:R-:W-:Y:S01]  /*1ab0*/  LEA.HI R195, R27, R196, RZ, 0x5 ;  /* 0x000000c41bc37211 */ /* 0x000fe200078f28ff */
[----:B------:R-:W-:Y:S01]  /*1ac0*/  UISETP.GE.AND UP0, UPT, UR7, 0x71, UPT ;  /* 0x000000710700788c */ /* 0x000fe2000bf06270 */
[----:B------:R-:W-:Y:S01]  /*1ad0*/  SHF.L.U32 R242, R14, 0x1, RZ ;  /* 0x000000010ef27819 */ /* 0x000fe200000006ff */
[----:B------:R-:W-:-:S04]  /*1ae0*/  UIMAD UR4, UR9, UR5, UR4 ;  /* 0x00000005090472a4 */ /* 0x000fc8000f8e0204 */
[----:B------:R-:W-:Y:S01]  /*1af0*/  UIADD3 UR4, UR23, UR4, URZ ;  /* 0x0000000417047290 */ /* 0x000fe2000fffe03f */
[----:B---3--:R-:W-:Y:S01]  /*1b00*/  SHF.R.S32.HI R23, RZ, 0x1f, R243 ;  /* 0x0000001fff177819 */ /* 0x008fe200000114f3 */
[----:B------:R-:W-:-:S04]  /*1b10*/  IMAD.WIDE.U32 R6, R243, c[0x0][0x1f0], R6 ;  /* 0x00007c00f3067a25 */ /* 0x000fc800078e0006 */
[----:B------:R-:W-:Y:S01]  /*1b20*/  IMAD R2, R23, c[0x0][0x1f0], RZ ;  /* 0x00007c0017027a24 */ /* 0x000fe200078e02ff */
[----:B------:R-:W-:Y:S01]  /*1b30*/  IADD3 R0, P0, R6, UR20, RZ ;  /* 0x0000001406007c10 */ /* 0x000fe2000ff1e0ff */
[C---:B------:R-:W-:Y:S02]  /*1b40*/  IMAD R5, R243.reuse, c[0x0][0x1f0], R5 ;  /* 0x00007c00f3057a24 */ /* 0x040fe400078e0205 */
[----:B------:R-:W-:Y:S02]  /*1b50*/  IMAD R2, R243, c[0x0][0x1f4], R2 ;  /* 0x00007d00f3027a24 */ /* 0x000fe400078e0202 */
[----:B------:R-:W-:-:S03]  /*1b60*/  IMAD R5, R9, c[0x0][0x1e8], R5 ;  /* 0x00007a0009057a24 */ /* 0x000fc600078e0205 */
[----:B------:R-:W-:Y:S02]  /*1b70*/  IADD3.X R6, R7, UR19, R2, P0, !PT ;  /* 0x0000001307067c10 */ /* 0x000fe400087fe402 */
[C---:B------:R-:W-:Y:S02]  /*1b80*/  LEA R2, P0, R0.reuse, c[0x0][0x1c8], 0x1 ;  /* 0x0000720000027a11 */ /* 0x040fe400078008ff */
[----:B------:R-:W-:Y:S02]  /*1b90*/  LEA R5, R5, c[0x0][0x1c8], 0x1 ;  /* 0x0000720005057a11 */ /* 0x000fe400078e08ff */
[----:B------:R-:W-:Y:S01]  /*1ba0*/  LEA.HI.X R0, R0, c[0x0][0x1cc], R6, 0x1, P0 ;  /* 0x0000730000007a11 */ /* 0x000fe200000f0c06 */
[----:B------:R-:W1:Y:S01]  /*1bb0*/  SHFL.IDX PT, R12, R2, RZ, 0x181f ;  /* 0x00181fff020c7589 */ /* 0x000e6200000e0000 */
[----:B------:R-:W-:-:S03]  /*1bc0*/  LEA.HI R6, R15, R22, RZ, 0x1 ;  /* 0x000000160f067211 */ /* 0x000fc600078f08ff */
[----:B------:R-:W2:Y:S01]  /*1bd0*/  SHFL.IDX PT, R11, R2, 0x1, 0x181f ;  /* 0x00381f00020b7f89 */ /* 0x000ea200000e0000 */
[----:B------:R-:W-:Y:S01]  /*1be0*/  LOP3.LUT R10, R6, 0xfffffffe, RZ, 0xc0, !PT ;  /* 0xfffffffe060a7812 */ /* 0x000fe200078ec0ff */
[----:B------:R-:W-:Y:S02]  /*1bf0*/  IMAD.WIDE.U32 R6, R16, c[0x0][0x208], RZ ;  /* 0x0000820010067a25 */ /* 0x000fe400078e00ff */
[----:B------:R-:W3:Y:S01]  /*1c00*/  SHFL.IDX PT, R13, R0, RZ, 0x181f ;  /* 0x00181fff000d7589 */ /* 0x000ee200000e0000 */
[----:B------:R-:W-:Y:S02]  /*1c10*/  IADD3 R22, R22, -R10, RZ ;  /* 0x8000000a16167210 */ /* 0x000fe40007ffe0ff */
[----:B------:R-:W-:Y:S01]  /*1c20*/  IADD3 R7, R7, R8, RZ ;  /* 0x0000000807077210 */ /* 0x000fe20007ffe0ff */
[----:B------:R-:W4:Y:S04]  /*1c30*/  SHFL.IDX PT, R21, R0, 0x1, 0x181f ;  /* 0x00381f0000157f89 */ /* 0x000f2800000e0000 */
[----:B------:R-:W5:Y:S01]  /*1c40*/  SHFL.IDX PT, R19, R2, 0x2, 0x181f ;  /* 0x00581f0002137f89 */ /* 0x000f6200000e0000 */
[----:B------:R-:W-:-:S03]  /*1c50*/  IMAD.WIDE.U32 R6, R243, c[0x0][0x218], R6 ;  /* 0x00008600f3067a25 */ /* 0x000fc600078e0006 */
[----:B------:R-:W5:Y:S04]  /*1c60*/  SHFL.IDX PT, R20, R0, 0x2, 0x181f ;  /* 0x00581f0000147f89 */ /* 0x000f6800000e0000 */
[----:B------:R-:W5:Y:S01]  /*1c70*/  SHFL.IDX PT, R15, R2, 0x3, 0x181f ;  /* 0x00781f00020f7f89 */ /* 0x000f6200000e0000 */
[----:B-1----:R-:W-:-:S03]  /*1c80*/  @P4 LEA R12, P1, R14, R12, 0x1 ;  /* 0x0000000c0e0c4211 */ /* 0x002fc600078208ff */
[----:B------:R-:W1:Y:S01]  /*1c90*/  SHFL.IDX PT, R16, R0, 0x3, 0x181f ;  /* 0x00781f0000107f89 */ /* 0x000e6200000e0000 */
[C---:B--2---:R-:W-:Y:S02]  /*1ca0*/  @P3 LEA R10, P0, R14.reuse, R11, 0x1 ;  /* 0x0000000b0e0a3211 */ /* 0x044fe400078008ff */
[C-C-:B---3--:R-:W-:Y:S02]  /*1cb0*/  @P4 LEA.HI.X R13, R14.reuse, R13, R241.reuse, 0x1, P1 ;  /* 0x0000000d0e0d4211 */ /* 0x148fe400008f0cf1 */
[----:B----4-:R-:W-:-:S03]  /*1cc0*/  @P3 LEA.HI.X R11, R14, R21, R241, 0x1, P0 ;  /* 0x000000150e0b3211 */ /* 0x010fc600000f0cf1 */
[----:B------:R2:W-:Y:S01]  /*1cd0*/  @P4 LDGSTS.E.BYPASS.LTC128B.128 [R197+0x3900], [R12.64], !P6 ;  /* 0x039000000cc54fae */ /* 0x0005e2000f101d4c */
[----:B------:R-:W-:Y:S02]  /*1ce0*/  ISETP.GE.AND P0, PT, R18, 0x31, PT ;  /* 0x000000311200780c */ /* 0x000fe40003f06270 */
[----:B-----5:R-:W-:Y:S01]  /*1cf0*/  @P2 LEA R8, P1, R14, R19, 0x1 ;  /* 0x000000130e082211 */ /* 0x020fe200078208ff */
[----:B------:R3:W-:Y:S01]  /*1d00*/  @P3 LDGSTS.E.BYPASS.LTC128B.128 [R197+0x4100], [R10.64], !P6 ;  /* 0x041000000ac53fae */ /* 0x0007e2000f101d4c */
[----:B------:R-:W-:Y:S02]  /*1d10*/  ISETP.GE.AND P4, PT, R18, 0x41, PT ;  /* 0x000000411200780c */ /* 0x000fe40003f86270 */
[----:B------:R-:W-:Y:S01]  /*1d20*/  @P2 LEA.HI.X R9, R14, R20, R241, 0x1, P1 ;  /* 0x000000140e092211 */ /* 0x000fe200008f0cf1 */
[----:B------:R-:W-:Y:S01]  /*1d30*/  SHFL.IDX PT, R19, R0, 0x5, 0x181f ;  /* 0x00b81f0000137f89 */ /* 0x000fe200000e0000 */
[----:B------:R-:W-:-:S03]  /*1d40*/  ISETP.GE.AND P3, PT, R18, 0x51, PT ;  /* 0x000000511200780c */ /* 0x000fc60003f66270 */
[----:B------:R4:W-:Y:S01]  /*1d50*/  @P2 LDGSTS.E.BYPASS.LTC128B.128 [R197+0x4900], [R8.64], !P6 ;  /* 0x0490000008c52fae */ /* 0x0009e2000f101d4c */
[----:B------:R-:W-:-:S03]  /*1d60*/  ISETP.GE.AND P2, PT, R18, 0x61, PT ;  /* 0x000000611200780c */ /* 0x000fc60003f46270 */
[----:B--2---:R-:W-:Y:S04]  /*1d70*/  SHFL.IDX PT, R12, R2, 0x5, 0x181f ;  /* 0x00b81f00020c7f89 */ /* 0x004fe800000e0000 */
[----:B---3--:R2:W3:Y:S04]  /*1d80*/  SHFL.IDX PT, R10, R2, 0x4, 0x181f ;  /* 0x00981f00020a7f89 */ /* 0x0084e800000e0000 */
[----:B------:R-:W5:Y:S01]  /*1d90*/  SHFL.IDX PT, R11, R0, 0x4, 0x181f ;  /* 0x00981f00000b7f89 */ /* 0x000f6200000e0000 */
[----:B----4-:R-:W-:-:S03]  /*1da0*/  @P0 LEA R8, P1, R14, R15, 0x1 ;  /* 0x0000000f0e080211 */ /* 0x010fc600078208ff */
[----:B------:R-:W4:Y:S01]  /*1db0*/  SHFL.IDX PT, R15, R5, 0x6, 0x181f ;  /* 0x00d81f00050f7f89 */ /* 0x000f2200000e0000 */
[----:B-1----:R-:W-:-:S03]  /*1dc0*/  @P0 LEA.HI.X R9, R14, R16, R241, 0x1, P1 ;  /* 0x000000100e090211 */ /* 0x002fc600008f0cf1 */
[----:B------:R1:W4:Y:S04]  /*1dd0*/  SHFL.IDX PT, R16, R0, 0x6, 0x181f ;  /* 0x00d81f0000107f89 */ /* 0x00032800000e0000 */
[----:B------:R4:W-:Y:S01]  /*1de0*/  @P0 LDGSTS.E.BYPASS.LTC128B.128 [R197+0x5100], [R8.64], !P6 ;  /* 0x0510000008c50fae */ /* 0x0009e2000f101d4c */
[----:B--2---:R-:W-:Y:S02]  /*1df0*/  SHF.L.U32 R2, R25, 0x6, RZ ;  /* 0x0000000619027819 */ /* 0x004fe400000006ff */
[----:B---3--:R-:W-:-:S04]  /*1e00*/  @P4 LEA R10, P1, R14, R10, 0x1 ;  /* 0x0000000a0e0a4211 */ /* 0x008fc800078208ff */
[----:B-----5:R-:W-:-:S05]  /*1e10*/  @P4 LEA.HI.X R11, R14, R11, R241, 0x1, P1 ;  /* 0x0000000b0e0b4211 */ /* 0x020fca00008f0cf1 */
[----:B------:R2:W-:Y:S01]  /*1e20*/  @P4 LDGSTS.E.BYPASS.LTC128B.128 [R197+0x5900], [R10.64], !P6 ;  /* 0x059000000ac54fae */ /* 0x0005e2000f101d4c */
[----:B-1----:R-:W-:Y:S01]  /*1e30*/  LOP3.LUT R0, R2, 0x1c0, RZ, 0xc0, !PT ;  /* 0x000001c002007812 */ /* 0x002fe200078ec0ff */
[----:B------:R-:W-:-:S04]  /*1e40*/  IMAD R2, R23, c[0x0][0x218], RZ ;  /* 0x0000860017027a24 */ /* 0x000fc800078e02ff */
[----:B------:R-:W-:Y:S01]  /*1e50*/  IMAD R5, R243, c[0x0][0x21c], R2 ;  /* 0x00008700f3057a24 */ /* 0x000fe200078e0202 */
[----:B------:R-:W-:Y:S02]  /*1e60*/  IADD3 R2, P0, R6, UR22, RZ ;  /* 0x0000001606027c10 */ /* 0x000fe4000ff1e0ff */
[----:B------:R-:W-:Y:S02]  /*1e70*/  SHF.L.U32 R6, R22, 0x3, RZ ;  /* 0x0000000316067819 */ /* 0x000fe400000006ff */
[----:B----4-:R-:W-:Y:S02]  /*1e80*/  @P3 LEA R8, P1, R14, R12, 0x1 ;  /* 0x0000000c0e083211 */ /* 0x010fe400078208ff */
[----:B------:R-:W-:Y:S02]  /*1e90*/  IADD3.X R13, R7, UR4, R5, P0, !PT ;  /* 0x00000004070d7c10 */ /* 0x000fe400087fe405 */
[----:B------:R-:W-:Y:S02]  /*1ea0*/  LOP3.LUT R12, R0, 0x8, R6, 0xf8, !PT ;  /* 0x00000008000c7812 */ /* 0x000fe400078ef806 */
[----:B------:R-:W-:-:S02]  /*1eb0*/  SHF.R.U32.HI R7, RZ, 0x3, R0 ;  /* 0x00000003ff077819 */ /* 0x000fc40000011600 */
[C-C-:B------:R-:W-:Y:S02]  /*1ec0*/  @P3 LEA.HI.X R9, R14.reuse, R19, R241.reuse, 0x1, P1 ;  /* 0x000000130e093211 */ /* 0x140fe400008f0cf1 */
[----:B------:R-:W-:Y:S02]  /*1ed0*/  @P2 LEA R6, P1, R14, R15, 0x1 ;  /* 0x0000000f0e062211 */ /* 0x000fe400078208ff */
[----:B------:R-:W-:Y:S01]  /*1ee0*/  LOP3.LUT R117, R12, R7, RZ, 0x3c, !PT ;  /* 0x000000070c757212 */ /* 0x000fe200078e3cff */
[----:B------:R1:W-:Y:S01]  /*1ef0*/  @P3 LDGSTS.E.BYPASS.LTC128B.128 [R197+0x6100], [R8.64], !P6 ;  /* 0x0610000008c53fae */ /* 0x0003e2000f101d4c */
[----:B------:R-:W-:Y:S02]  /*1f00*/  @P2 LEA.HI.X R7, R14, R16, R241, 0x1, P1 ;  /* 0x000000100e072211 */ /* 0x000fe400008f0cf1 */
[----:B------:R-:W-:Y:S02]  /*1f10*/  LEA R5, P0, R2, c[0x0][0x1f8], 0x1 ;  /* 0x00007e0002057a11 */ /* 0x000fe400078008ff */
[----:B------:R-:W-:Y:S01]  /*1f20*/  LEA R0, R22, R24, 0x9 ;  /* 0x0000001816007211 */ /* 0x000fe200078e48ff */
[----:B------:R3:W-:Y:S01]  /*1f30*/  @P2 LDGSTS.E.BYPASS.LTC128B.128 [R197+0x6900], [R6.64], !P6 ;  /* 0x0690000006c52fae */ /* 0x0007e2000f101d4c */
[----:B------:R-:W-:-:S02]  /*1f40*/  LEA.HI.X R2, R2, c[0x0][0x1fc], R13, 0x1, P0 ;  /* 0x00007f0002027a11 */ /* 0x000fc400000f0c0d */
[----:B------:R-:W-:Y:S01]  /*1f50*/  LOP3.LUT P0, RZ, R17, 0x2, RZ, 0xc0, !PT ;  /* 0x0000000211ff7812 */ /* 0x000fe2000780c0ff */
[----:B------:R-:W0:Y:S01]  /*1f60*/  LDGDEPBAR ;  /* 0x00000000000079af */ /* 0x000e220000000000 */
[----:B------:R-:W-:Y:S02]  /*1f70*/  SHF.L.U32 R119, R0, 0x1, RZ ;  /* 0x0000000100777819 */ /* 0x000fe400000006ff */
[C---:B------:R-:W-:Y:S01]  /*1f80*/  SHF.L.U64.HI R241, R14.reuse, 0x1, R241 ;  /* 0x000000010ef17819 */ /* 0x040fe200000102f1 */
[----:B--2---:R-:W2:Y:S01]  /*1f90*/  SHFL.IDX PT, R10, R5, RZ, 0x181f ;  /* 0x00181fff050a7589 */ /* 0x004ea200000e0000 */
[C---:B------:R-:W-:Y:S02]  /*1fa0*/  IADD3 R0, R119.reuse, 0x3900, RZ ;  /* 0x0000390077007810 */ /* 0x040fe40007ffe0ff */
[----:B------:R-:W-:Y:S01]  /*1fb0*/  IADD3 R234, R119, 0x3920, RZ ;  /* 0x0000392077ea7810 */ /* 0x000fe20007ffe0ff */
[----:B------:R-:W-:Y:S01]  /*1fc0*/  SHFL.IDX PT, R11, R2, RZ, 0x181f ;  /* 0x00181fff020b7589 */ /* 0x000fe200000e0000 */
[----:B------:R-:W-:-:S03]  /*1fd0*/  ISETP.GE.AND P3, PT, R14, c[0x0][0x1d4], PT ;  /* 0x000075000e007a0c */ /* 0x000fc60003f66270 */
[----:B------:R-:W-:Y:S01]  /*1fe0*/  @P0 IADD3 R234, R0, -0x20, RZ ;  /* 0xffffffe000ea0810 */ /* 0x000fe20007ffe0ff */
[----:B------:R-:W-:Y:S01]  /*1ff0*/  SHFL.IDX PT, R13, R2, 0x1, 0x181f ;  /* 0x00381f00020d7f89 */ /* 0x000fe200000e0000 */
[C---:B------:R-:W-:Y:S02]  /*2000*/  ISETP.LT.OR P0, PT, R18.reuse, 0x1, P3 ;  /* 0x000000011200780c */ /* 0x040fe40001f01670 */
[----:B------:R-:W-:Y:S01]  /*2010*/  ISETP.LT.OR P2, PT, R18, 0x11, P3 ;  /* 0x000000111200780c */ /* 0x000fe20001f41670 */
[----:B-1----:R-:W1:Y:S01]  /*2020*/  SHFL.IDX PT, R9, R5, 0x1, 0x181f ;  /* 0x00381f0005097f89 */ /* 0x002e6200000e0000 */
[C---:B------:R-:W-:Y:S02]  /*2030*/  IADD3 R240, R234.reuse, 0x800, RZ ;  /* 0x00000800eaf07810 */ /* 0x040fe40007ffe0ff */
[C---:B------:R-:W-:Y:S01]  /*2040*/  IADD3 R239, R234.reuse, 0x1000, RZ ;  /* 0x00001000eaef7810 */ /* 0x040fe20007ffe0ff */
[----:B------:R-:W4:Y:S01]  /*2050*/  SHFL.IDX PT, R8, R5, 0x2, 0x181f ;  /* 0x00581f0005087f89 */ /* 0x000f2200000e0000 */
[----:B------:R-:W-:Y:S01]  /*2060*/  IADD3 R238, R234, 0x1800, RZ ;  /* 0x00001800eaee7810 */ /* 0x000fe20007ffe0ff */
[----:B------:R-:W-:-:S04]  /*2070*/  DEPBAR.LE SB0, 0x1 ;  /* 0x000080400000791a */ /* 0x000fc80000000000 */
[----:B------:R-:W-:-:S04]  /*2080*/  DEPBAR.LE SB0, 0x0 ;  /* 0x000080000000791a */ /* 0x000fc80000000000 */
[----:B------:R-:W-:Y:S01]  /*2090*/  BAR.SYNC.DEFER_BLOCKING 0x0 ;  /* 0x0000000000007b1d */ /* 0x000fe20000010000 */
[----:B---3--:R-:W-:Y:S02]  /*20a0*/  SHF.L.U32 R7, R26, 0x6, RZ ;  /* 0x000000061a077819 */ /* 0x008fe400000006ff */
[----:B------:R-:W-:Y:S02]  /*20b0*/  SHF.L.U32 R6, R195, 0x5, RZ ;  /* 0x00000005c3067819 */ /* 0x000fe400000006ff */
[----:B------:R-:W-:Y:S01]  /*20c0*/  LOP3.LUT R116, R7, 0xfffffe00, RZ, 0xc0, !PT ;  /* 0xfffffe0007747812 */ /* 0x000fe200078ec0ff */
[----:B------:R-:W3:Y:S01]  /*20d0*/  SHFL.IDX PT, R16, R5, 0x3, 0x181f ;  /* 0x00781f0005107f89 */ /* 0x000ee200000e0000 */
[----:B------:R-:W-:Y:S02]  /*20e0*/  LOP3.LUT R0, R6, 0x7ffffc00, RZ, 0xc0, !PT ;  /* 0x7ffffc0006007812 */ /* 0x000fe400078ec0ff */
[----:B--2---:R-:W-:Y:S01]  /*20f0*/  IADD3 R14, P1, R10, R242, RZ ;  /* 0x000000f20a0e7210 */ /* 0x004fe20007f3e0ff */
[----:B------:R-:W2:Y:S01]  /*2100*/  SHFL.IDX PT, R20, R2, 0x2, 0x181f ;  /* 0x00581f0002147f89 */ /* 0x000ea200000e0000 */
[----:B------:R-:W-:-:S02]  /*2110*/  IADD3 R0, R117, R116, R0 ;  /* 0x0000007475007210 */ /* 0x000fc40007ffe000 */
[-C--:B-1----:R-:W-:Y:S01]  /*2120*/  IADD3 R12, P4, R9, R242.reuse, RZ ;  /* 0x000000f2090c7210 */ /* 0x082fe20007f9e0ff */
[----:B------:R-:W1:Y:S01]  /*2130*/  SHFL.IDX PT, R19, R5, 0x4, 0x181f ;  /* 0x00981f0005137f89 */ /* 0x000e6200000e0000 */
[----:B------:R-:W-:Y:S02]  /*2140*/  SHF.L.U32 R230, R0, 0x1, RZ ;  /* 0x0000000100e67819 */ /* 0x000fe400000006ff */
[-C--:B------:R-:W-:Y:S01]  /*2150*/  IADD3.X R15, R11, R241.reuse, RZ, P1, !PT ;  /* 0x000000f10b0f7210 */ /* 0x080fe20000ffe4ff */
[----:B------:R-:W5:Y:S01]  /*2160*/  SHFL.IDX PT, R22, R2, 0x3, 0x181f ;  /* 0x00781f0002167f89 */ /* 0x000f6200000e0000 */
[----:B----4-:R-:W-:Y:S02]  /*2170*/  IADD3 R8, P1, R8, R242, RZ ;  /* 0x000000f208087210 */ /* 0x010fe40007f3e0ff */
[----:B------:R-:W-:Y:S01]  /*2180*/  IADD3.X R13, R13, R241, RZ, P4, !PT ;  /* 0x000000f10d0d7210 */ /* 0x000fe200027fe4ff */
[----:B------:R-:W4:Y:S01]  /*2190*/  SHFL.IDX PT, R21, R2, 0x4, 0x181f ;  /* 0x00981f0002157f89 */ /* 0x000f2200000e0000 */
[----:B------:R-:W-:-:S02]  /*21a0*/  LEA R233, R3, R230, 0x1 ;  /* 0x000000e603e97211 */ /* 0x000fc400078e08ff */
[----:B------:R-:W-:Y:S01]  /*21b0*/  LEA R231, R4, R230, 0x1 ;  /* 0x000000e604e77211 */ /* 0x000fe200078e08ff */
[----:B------:R-:W-:Y:S01]  /*21c0*/  LDSM.16.M88.4 R36, [R230+0x7100] ;  /* 0x00710000e624783b */ /* 0x000fe20000000200 */
[----:B------:R-:W-:Y:S02]  /*21d0*/  IADD3 R237, R234, 0x2000, RZ ;  /* 0x00002000eaed7810 */ /* 0x000fe40007ffe0ff */
[----:B------:R-:W-:Y:S01]  /*21e0*/  LEA R232, R3, R231, 0x1 ;  /* 0x000000e703e87211 */ /* 0x000fe200078e08ff */
[----:B------:R-:W4:Y:S01]  /*21f0*/  LDSM.16.M88.4 R48, [R119+0x3900] ;  /* 0x003900007730783b */ /* 0x000f220000000200 */
[----:B---3--:R-:W-:Y:S02]  /*2200*/  IADD3 R6, P4, R16, R242, RZ ;  /* 0x000000f210067210 */ /* 0x008fe40007f9e0ff */
[----:B------:R-:W-:Y:S01]  /*2210*/  IADD3 R236, R234, 0x2800, RZ ;  /* 0x00002800eaec7810 */ /* 0x000fe20007ffe0ff */
[----:B------:R-:W-:Y:S01]  /*2220*/  SHFL.IDX PT, R0, R5, 0x5, 0x181f ;  /* 0x00b81f0005007f89 */ /* 0x000fe200000e0000 */
[----:B--2---:R-:W-:-:S02]  /*2230*/  IADD3.X R9, R20, R241, RZ, P1, !PT ;  /* 0x000000f114097210 */ /* 0x004fc40000ffe4ff */
[----:B------:R-:W-:Y:S01]  /*2240*/  IADD3 R235, R234, 0x3000, RZ ;  /* 0x00003000eaeb7810 */ /* 0x000fe20007ffe0ff */
[----:B------:R-:W-:Y:S01]  /*2250*/  SHFL.IDX PT, R5, R5, 0x6, 0x181f ;  /* 0x00d81f0005057f89 */ /* 0x000fe200000e0000 */
[----:B-1----:R-:W-:-:S03]  /*2260*/  IADD3 R10, P1, R19, R242, RZ ;  /* 0x000000f2130a7210 */ /* 0x002fc60007f3e0ff */
[----:B------:R-:W1:Y:S01]  /*2270*/  LDSM.16.M88.4 R32, [R230+0x9100] ;  /* 0x00910000e620783b */ /* 0x000e620000000200 */
[-C--:B-----5:R-:W-:Y:S02]  /*2280*/  IADD3.X R7, R22, R241.reuse, RZ, P4, !PT ;  /* 0x000000f116077210 */ /* 0x0a0fe400027fe4ff */
[C---:B------:R-:W-:Y:S01]  /*2290*/  ISETP.LT.OR P4, PT, R18.reuse, 0x21, P3 ;  /* 0x000000211200780c */ /* 0x040fe20001f81670 */
[----:B------:R-:W-:Y:S01]  /*22a0*/  SHFL.IDX PT, R16, R2, 0x5, 0x181f ;  /* 0x00b81f0002107f89 */ /* 0x000fe200000e0000 */
[----:B----4-:R-:W-:Y:S02]  /*22b0*/  IADD3.X R11, R21, R241, RZ, P1, !PT ;  /* 0x000000f1150b7210 */ /* 0x010fe40000ffe4ff */
[C---:B------:R-:W-:Y:S01]  /*22c0*/  ISETP.LT.OR P1, PT, R18.reuse, 0x31, P3 ;  /* 0x000000311200780c */ /* 0x040fe20001f21670 */
[----:B------:R-:W-:Y:S04]  /*22d0*/  SHFL.IDX PT, R2, R2, 0x6, 0x181f ;  /* 0x00d81f0002027f89 */ /* 0x000fe800000e0000 */
[----:B------:R-:W-:Y:S04]  /*22e0*/  LDSM.16.M88.4 R80, [R119+0x4100] ;  /* 0x004100007750783b */ /* 0x000fe80000000200 */
[----:B------:R-:W-:Y:S04]  /*22f0*/  LDSM.16.M88.4 R88, [R119+0x4900] ;  /* 0x004900007758783b */ /* 0x000fe80000000200 */
[----:B------:R-:W-:Y:S04]  /*2300*/  LDSM.16.M88.4 R96, [R119+0x5100] ;  /* 0x005100007760783b */ /* 0x000fe80000000200 */
[----:B------:R-:W-:Y:S04]  /*2310*/  LDSM.16.M88.4 R104, [R119+0x5900] ;  /* 0x005900007768783b */ /* 0x000fe80000000200 */
[----:B------:R-:W-:Y:S01]  /*2320*/  LDSM.16.M88.4 R112, [R119+0x6100] ;  /* 0x006100007770783b */ /* 0x000fe20000000200 */
[----:B------:R-:W-:Y:S03]  /*2330*/  HMMA.16816.F32 R68, R36, R50, RZ ;  /* 0x000000322444723c */ /* 0x000fe600000018ff */
[----:B------:R-:W-:Y:S04]  /*2340*/  LDSM.16.M88.4 R124, [R119+0x6900] ;  /* 0x00690000777c783b */ /* 0x000fe80000000200 */
[----:B------:R-:W-:Y:S04]  /*2350*/  LDSM.16.M88.4 R28, [R233+0x7100] ;  /* 0x00710000e91c783b */ /* 0x000fe80000000200 */
[----:B------:R-:W-:Y:S01]  /*2360*/  LDSM.16.M88.4 R24, [R233+0x9100] ;  /* 0x00910000e918783b */ /* 0x000fe20000000200 */
[----:B-1----:R-:W-:Y:S03]  /*2370*/  HMMA.16816.F32 R56, R32, R48, RZ ;  /* 0x000000302038723c */ /* 0x002fe600000018ff */
[----:B------:R-:W1:Y:S04]  /*2380*/  LDSM.16.M88.4 R52, [R234] ;  /* 0x00000000ea34783b */ /* 0x000e680000000200 */
[----:B------:R-:W-:Y:S04]  /*2390*/  LDSM.16.M88.4 R84, [R234+0x800] ;  /* 0x00080000ea54783b */ /* 0x000fe80000000200 */
[----:B------:R-:W-:Y:S04]  /*23a0*/  LDSM.16.M88.4 R92, [R234+0x1000] ;  /* 0x00100000ea5c783b */ /* 0x000fe80000000200 */
[----:B------:R-:W-:Y:S04]  /*23b0*/  LDSM.16.M88.4 R100, [R234+0x1800] ;  /* 0x00180000ea64783b */ /* 0x000fe80000000200 */
[----:B------:R-:W-:Y:S04]  /*23c0*/  LDSM.16.M88.4 R108, [R234+0x2000] ;  /* 0x00200000ea6c783b */ /* 0x000fe80000000200 */
[----:B------:R-:W-:Y:S04]  /*23d0*/  LDSM.16.M88.4 R120, [R234+0x2800] ;  /* 0x00280000ea78783b */ /* 0x000fe80000000200 */
[----:B------:R-:W-:Y:S04]  /*23e0*/  LDSM.16.M88.4 R128, [R234+0x3000] ;  /* 0x00300000ea80783b */ /* 0x000fe80000000200 */
[----:B------:R-:W-:Y:S01]  /*23f0*/  @!PT LDS RZ, [RZ] ;  /* 0x00000000fffff984 */ /* 0x000fe20000000800 */
[----:B------:R-:W-:Y:S01]  /*2400*/  @!PT LDS RZ, [RZ] ;  /* 0x00000000fffff984 */ /* 0x000fe20000000800 */
[----:B------:R-:W-:Y:S01]  /*2410*/  @!PT LDS RZ, [RZ] ;  /* 0x00000000fffff984 */ /* 0x000fe20000000800 */
[----:B------:R2:W-:Y:S01]  /*2420*/  LDGSTS.E.BYPASS.LTC128B.128 [R197+0x100], [R14.64], !P0 ;  /* 0x001000000ec57fae */ /* 0x0005e2000c101d4c */
[----:B------:R-:W-:-:S03]  /*2430*/  ISETP.LT.OR P0, PT, R18, 0x41, P3 ;  /* 0x000000411200780c */ /* 0x000fc60001f01670 */
[----:B------:R2:W-:Y:S01]  /*2440*/  LDGSTS.E.BYPASS.LTC128B.128 [R197+0x900], [R12.64], !P2 ;  /* 0x009000000cc57fae */ /* 0x0005e2000d101d4c */
[----:B------:R-:W-:-:S03]  /*2450*/  LOP3.LUT P2, RZ, R17, 0x4, RZ, 0xc0, !PT ;  /* 0x0000000411ff7812 */ /* 0x000fc6000784c0ff */
[----:B------:R3:W-:Y:S01]  /*2460*/  LDGSTS.E.BYPASS.LTC128B.128 [R197+0x1100], [R8.64], !P4 ;  /* 0x0110000008c57fae */ /* 0x0007e2000e101d4c */
[C---:B------:R-:W-:Y:S02]  /*2470*/  ISETP.LT.OR P4, PT, R18.reuse, 0x51, P3 ;  /* 0x000000511200780c */ /* 0x040fe40001f81670 */
[----:B------:R-:W-:Y:S01]  /*2480*/  ISETP.LT.OR P3, PT, R18, 0x61, P3 ;  /* 0x000000611200780c */ /* 0x000fe20001f61670 */
[----:B------:R4:W-:Y:S01]  /*2490*/  LDGSTS.E.BYPASS.LTC128B.128 [R197+0x1900], [R6.64], !P1 ;  /* 0x0190000006c57fae */ /* 0x0009e2000c901d4c */
[----:B-1----:R-:W-:Y:S03]  /*24a0*/  HMMA.16816.F32 R56, R24, R52, R56 ;  /* 0x000000341838723c */ /* 0x002fe60000001838 */
[----:B------:R1:W-:Y:S05]  /*24b0*/  LDGSTS.E.BYPASS.LTC128B.128 [R197+0x2100], [R10.64], !P0 ;  /* 0x021000000ac57fae */ /* 0x0003ea000c101d4c */
[----:B--2---:R-:W-:Y:S01]  /*24c0*/  HMMA.16816.F32 R12, R36, R48, RZ ;  /* 0x00000030240c723c */ /* 0x004fe200000018ff */
[----:B---3--:R-:W-:-:S02]  /*24d0*/  IADD3 R8, P1, R0, R242, RZ ;  /* 0x000000f200087210 */ /* 0x008fc40007f3e0ff */
[----:B----4-:R-:W-:Y:S02]  /*24e0*/  MOV R7, 0x40 ;  /* 0x0000004000077802 */ /* 0x010fe40000000f00 */
[----:B------:R-:W-:Y:S02]  /*24f0*/  IADD3 R6, P0, R5, R242, RZ ;  /* 0x000000f205067210 */ /* 0x000fe40007f1e0ff */
[----:B------:R-:W-:Y:S02]  /*2500*/  SEL R0, R7, 0xffffffc0, !P2 ;  /* 0xffffffc007007807 */ /* 0x000fe40005000000 */
[-C--:B------:R-:W-:Y:S02]  /*2510*/  IADD3.X R9, R16, R241.reuse, RZ, P1, !PT ;  /* 0x000000f110097210 */ /* 0x080fe40000ffe4ff */
[----:B------:R-:W-:Y:S02]  /*2520*/  IADD3.X R7, R2, R241, RZ, P0, !PT ;  /* 0x000000f102077210 */ /* 0x000fe400007fe4ff */
[----:B------:R-:W-:Y:S01]  /*2530*/  IADD3 R229, R119, R0, RZ ;  /* 0x0000000077e57210 */ /* 0x000fe20007ffe0ff */
[----:B------:R1:W-:Y:S01]  /*2540*/  LDGSTS.E.BYPASS.LTC128B.128 [R197+0x2900], [R8.64], !P4 ;  /* 0x0290000008c57fae */ /* 0x0003e2000e101d4c */
[----:B------:R-:W-:-:S02]  /*2550*/  IADD3 R228, R0, R234, RZ ;  /* 0x000000ea00e47210 */ /* 0x000fc40007ffe0ff */
[----:B------:R-:W-:Y:S01]  /*2560*/  IADD3 R2, R197, 0x100, RZ ;  /* 0x00000100c5027810 */ /* 0x000fe20007ffe0ff */
[----:B------:R2:W-:Y:S06]  /*2570*/  LDGSTS.E.BYPASS.LTC128B.128 [R197+0x3100], [R6.64], !P3 ;  /* 0x0310000006c57fae */ /* 0x0005ec000d901d4c */
[----:B------:R-:W-:Y:S01]  /*2580*/  HMMA.16816.F32 R60, R28, R52, R12 ;  /* 0x000000341c3c723c */ /* 0x000fe2000000180c */
[----:B------:R-:W-:Y:S01]  /*2590*/  PLOP3.LUT P0, PT, PT, PT, UP0, 0x80, 0x0 ;  /* 0x000000000000781c */ /* 0x000fe20003f0f008 */
[----:B------:R-:W-:Y:S01]  /*25a0*/  LDSM.16.M88.4 R40, [R229+0x3900] ;  /* 0x00390000e528783b */ /* 0x000fe20000000200 */
[----:B------:R-:W-:-:S03]  /*25b0*/  ISETP.GT.AND P4, PT, R198, 0x6f, PT ;  /* 0x0000006fc600780c */ /* 0x000fc60003f84270 */
[----:B------:R-:W3:Y:S04]  /*25c0*/  LDSM.16.M88.4 R20, [R231+0x7100] ;  /* 0x00710000e714783b */ /* 0x000ee80000000200 */
[----:B------:R-:W4:Y:S04]  /*25d0*/  LDSM.16.M88.4 R16, [R231+0x9100] ;  /* 0x00910000e710783b */ /* 0x000f280000000200 */
[----:B------:R-:W-:Y:S04]  /*25e0*/  LDSM.16.M88.4 R44, [R228] ;  /* 0x00000000e42c783b */ /* 0x000fe80000000200 */
[----:B------:R-:W5:Y:S04]  /*25f0*/  LDSM.16.M88.4 R12, [R232+0x7100] ;  /* 0x00710000e80c783b */ /* 0x000f680000000200 */
[----:B-1----:R-:W1:Y:S04]  /*2600*/  LDSM.16.M88.4 R8, [R232+0x9100] ;  /* 0x00910000e808783b */ /* 0x002e680000000200 */
[----:B------:R-:W0:Y:S04]  /*2610*/  LDGDEPBAR ;  /* 0x00000000000079af */ /* 0x000e280000000000 */
[----:B------:R-:W-:Y:S01]  /*2620*/  STL [R1+0x8], R2 ;  /* 0x0000080201007387 */ /* 0x000fe20000100800 */
[----:B---3--:R-:W-:Y:S08]  /*2630*/  HMMA.16816.F32 R64, R20, R40, R60 ;  /* 0x000000281440723c */ /* 0x008ff0000000183c */
[----:B------:R-:W-:Y:S08]  /*2640*/  HMMA.16816.F32 R60, R32, R50, RZ ;  /* 0x00000032203c723c */ /* 0x000ff000000018ff */
[----:B----4-:R-:W-:Y:S08]  /*2650*/  HMMA.16816.F32 R48, R16, R40, R56 ;  /* 0x000000281030723c */ /* 0x010ff00000001838 */
[----:B------:R-:W-:Y:S08]  /*2660*/  HMMA.16816.F32 R56, R28, R54, R68 ;  /* 0x000000361c38723c */ /* 0x000ff00000001844 */
[----:B-----5:R-:W-:Y:S08]  /*2670*/  HMMA.16816.F32 R68, R12, R44, R64 ;  /* 0x0000002c0c44723c */ /* 0x020ff00000001840 */
[----:B------:R-:W-:Y:S08]  /*2680*/  HMMA.16816.F32 R64, R24, R54, R60 ;  /* 0x000000361840723c */ /* 0x000ff0000000183c */
[----:B------:R-:W-:Y:S08]  /*2690*/  HMMA.16816.F32 R60, R36, R80, RZ ;  /* 0x00000050243c723c */ /* 0x000ff000000018ff */
[----:B-1----:R-:W-:Y:S01]  /*26a0*/  HMMA.16816.F32 R76, R8, R44, R48 ;  /* 0x0000002c084c723c */ /* 0x002fe20000001830 */
[----:B------:R-:W1:Y:S01]  /*26b0*/  LDSM.16.M88.4 R48, [R229+0x4100] ;  /* 0x00410000e530783b */ /* 0x000e620000000200 */
[----:B------:R-:W-:-:S04]  /*26c0*/  FMUL.FTZ R0, R68, c[0x0][0x320] ;  /* 0x0000c80044007a20 */ /* 0x000fc80000410000 */
[----:B------:R3:W4:Y:S02]  /*26d0*/  MUFU.TANH R194, R0 ;  /* 0x0000000000c27308 */ /* 0x0007240000002400 */
[----:B------:R-:W-:Y:S08]  /*26e0*/  HMMA.16816.F32 R52, R20, R42, R56 ;  /* 0x0000002a1434723c */ /* 0x000ff00000001838 */
[----:B------:R-:W-:Y:S01]  /*26f0*/  HMMA.16816.F32 R56, R32, R80, RZ ;  /* 0x000000502038723c */ /* 0x000fe200000018ff */
[----:B---3--:R-:W-:-:S07]  /*2700*/  FMUL.FTZ R0, R69, c[0x0][0x320] ;  /* 0x0000c80045007a20 */ /* 0x008fce0000410000 */
[----:B------:R-:W-:Y:S01]  /*2710*/  HMMA.16816.F32 R60, R28, R84, R60 ;  /* 0x000000541c3c723c */ /* 0x000fe2000000183c */
[----:B------:R3:W1:Y:S07]  /*2720*/  MUFU.TANH R193, R0 ;  /* 0x0000000000c17308 */ /* 0x00066e0000002400 */
[----:B------:R-:W-:Y:S01]  /*2730*/  HMMA.16816.F32 R64, R16, R42, R64 ;  /* 0x0000002a1040723c */ /* 0x000fe20000001840 */
[----:B------:R-:W5:Y:S01]  /*2740*/  LDSM.16.M88.4 R40, [R228+0x800] ;  /* 0x00080000e428783b */ /* 0x000f620000000200 */
[----:B---3--:R-:W-:-:S04]  /*2750*/  FMUL.FTZ R0, R70, c[0x0][0x320] ;  /* 0x0000c80046007a20 */ /* 0x008fc80000410000 */
[----:B------:R3:W2:Y:S10]  /*2760*/  MUFU.TANH R192, R0 ;  /* 0x0000000000c07308 */ /* 0x0006b40000002400 */
[----:B-1----:R-:W-:Y:S08]  /*2770*/  HMMA.16816.F32 R60, R20, R48, R60 ;  /* 0x00000030143c723c */ /* 0x002ff0000000183c */
[----:B------:R-:W-:Y:S01]  /*2780*/  HMMA.16816.F32 R72, R8, R46, R64 ;  /* 0x0000002e0848723c */ /* 0x000fe20000001840 */
[----:B---3--:R-:W-:-:S07]  /*2790*/  FMUL.FTZ R0, R71, c[0x0][0x320] ;  /* 0x0000c80047007a20 */ /* 0x008fce0000410000 */
[----:B------:R-:W-:Y:S01]  /*27a0*/  HMMA.16816.F32 R68, R12, R46, R52 ;  /* 0x0000002e0c44723c */ /* 0x000fe20000001834 */
[----:B------:R1:W3:Y:S07]  /*27b0*/  MUFU.TANH R191, R0 ;  /* 0x0000000000bf7308 */ /* 0x0002ee0000002400 */
[----:B------:R-:W-:Y:S08]  /*27c0*/  HMMA.16816.F32 R52, R24, R84, R56 ;  /* 0x000000541834723c */ /* 0x000ff00000001838 */
[----:B------:R-:W-:Y:S01]  /*27d0*/  HMMA.16816.F32 R56, R36, R82, RZ ;  /* 0x000000522438723c */ /* 0x000fe200000018ff */
[----:B-1----:R-:W-:-:S04]  /*27e0*/  FMUL.FTZ R0, R76, c[0x0][0x320] ;  /* 0x0000c8004c007a20 */ /* 0x002fc80000410000 */
[----:B------:R1:W1:Y:S03]  /*27f0*/  MUFU.TANH R190, R0 ;  /* 0x0000000000be7308 */ /* 0x0002660000002400 */
[----:B------:R-:W-:Y:S08]  /*2800*/  HMMA.16816.F32 R64, R32, R82, RZ ;  /* 0x000000522040723c */ /* 0x000ff000000018ff */
[----:B------:R-:W-:Y:S01]  /*2810*/  HMMA.16816.F32 R44, R16, R48, R52 ;  /* 0x00000030102c723c */ /* 0x000fe20000001834 */
[----:B-1----:R-:W-:-:S07]  /*2820*/  FMUL.FTZ R0, R77, c[0x0][0x320] ;  /* 0x0000c8004d007a20 */ /* 0x002fce0000410000 */
[-C--:B------:R-:W-:Y:S01]  /*2830*/  HMMA.16816.F32 R52, R28, R86.reuse, R56 ;  /* 0x000000561c34723c */ /* 0x080fe20000001838 */
[----:B------:R1:W1:Y:S07]  /*2840*/  MUFU.TANH R189, R0 ;  /* 0x0000000000bd7308 */ /* 0x00026e0000002400 */
[----:B------:R-:W-:Y:S08]  /*2850*/  HMMA.16816.F32 R64, R24, R86, R64 ;  /* 0x000000561840723c */ /* 0x000ff00000001840 */
[----:B------:R-:W-:Y:S01]  /*2860*/  HMMA.16816.F32 R56, R32, R88, RZ ;  /* 0x000000582038723c */ /* 0x000fe200000018ff */
[----:B-1----:R-:W-:-:S04]  /*2870*/  FMUL.FTZ R0, R78, c[0x0][0x320] ;  /* 0x0000c8004e007a20 */ /* 0x002fc80000410000 */
[----:B------:R1:W1:Y:S03]  /*2880*/  MUFU.TANH R185, R0 ;  /* 0x0000000000b97308 */ /* 0x0002660000002400 */
[-C--:B------:R-:W-:Y:S08]  /*2890*/  HMMA.16816.F32 R52, R20, R50.reuse, R52 ;  /* 0x000000321434723c */ /* 0x080ff00000001834 */
        /* <DEDUP_REMOVED lines=239> */
[----:B------:R-:W-:Y:S07]  /*3790*/  HMMA.16816.F32 R36, R24, R130, R52 ;  /* 0x000000821824723c */ /* 0x000fee0000001834 */
        /* <DEDUP_REMOVED lines=10> */
[----:B------:R-:W-:Y:S01]  /*3840*/  HMMA.16816.F32 R56, R32, R124, RZ ;  /* 0x0000007c2038723c */ /* 0x000fe200000018ff */
[----:B-----5:R-:W-:-:S06]  /*3850*/  FMUL.FTZ R0, R72, c[0x0][0x320] ;  /* 0x0000c80048007a20 */ /* 0x020fcc0000410000 */
[----:B------:R5:W1:Y:S11]  /*3860*/  MUFU.TANH R86, R0 ;  /* 0x0000000000567308 */ /* 0x000a760000002400 */
[----:B------:R-:W-:Y:S06]  /*3870*/  @!UPT UIADD3 URZ, URZ, URZ, URZ ;  /* 0x0000003f3f3ff290 */ /* 0x000fec000fffe03f */
        /* <DEDUP_REMOVED lines=29> */
[----:B------:R-:W2:Y:S01]  /*3a50*/  MUFU.TANH R62, R68 ;  /* 0x00000044003e7308 */ /* 0x000ea20000002400 */
[----:B-----5:R-:W-:-:S07]  /*3a60*/  FMUL.FTZ R0, R67, c[0x0][0x320] ;  /* 0x0000c80043007a20 */ /* 0x020fce0000410000 */
[----:B------:R-:W2:Y:S01]  /*3a70*/  MUFU.TANH R61, R69 ;  /* 0x00000045003d7308 */ /* 0x000ea20000002400 */
[-C--:B-1----:R-:W-:Y:S07]  /*3a80*/  HMMA.16816.F32 R40, R12, R48.reuse, R40 ;  /* 0x000000300c28723c */ /* 0x082fee0000001828 */
[----:B------:R-:W1:Y:S01]  /*3a90*/  MUFU.TANH R60, R70 ;  /* 0x00000046003c7308 */ /* 0x000e620000002400 */
[----:B------:R-:W-:Y:S07]  /*3aa0*/  HMMA.16816.F32 R24, R8, R48, R32 ;  /* 0x000000300818723c */ /* 0x000fee0000001820 */
[----:B------:R-:W1:Y:S01]  /*3ab0*/  MUFU.TANH R71, R71 ;  /* 0x0000004700477308 */ /* 0x000e620000002400 */
[-C--:B------:R-:W-:Y:S07]  /*3ac0*/  HMMA.16816.F32 R12, R12, R50.reuse, R20 ;  /* 0x000000320c0c723c */ /* 0x080fee0000001814 */
[----:B------:R5:W1:Y:S01]  /*3ad0*/  MUFU.TANH R30, R0 ;  /* 0x00000000001e7308 */ /* 0x000a620000002400 */
[----:B------:R-:W-:Y:S01]  /*3ae0*/  HMMA.16816.F32 R8, R8, R50, R16 ;  /* 0x000000320808723c */ /* 0x000fe20000001810 */
[----:B------:R-:W-:-:S02]  /*3af0*/  FMUL.FTZ R40, R40, c[0x0][0x320] ;  /* 0x0000c80028287a20 */ /* 0x000fc40000410000 */
[----:B------:R-:W-:Y:S02]  /*3b00*/  FMUL.FTZ R41, R41, c[0x0][0x320] ;  /* 0x0000c80029297a20 */ /* 0x000fe40000410000 */
[----:B------:R-:W-:Y:S02]  /*3b10*/  FMUL.FTZ R42, R42, c[0x0][0x320] ;  /* 0x0000c8002a2a7a20 */ /* 0x000fe40000410000 */
[----:B------:R-:W-:Y:S01]  /*3b20*/  FMUL.FTZ R43, R43, c[0x0][0x320] ;  /* 0x0000c8002b2b7a20 */ /* 0x000fe20000410000 */
[----:B------:R-:W1:Y:S01]  /*3b30*/  MUFU.TANH R40, R40 ;  /* 0x0000002800287308 */ /* 0x000e620000002400 */
[----:B------:R-:W-:Y:S02]  /*3b40*/  FMUL.FTZ R24, R24, c[0x0][0x320] ;  /* 0x0000c80018187a20 */ /* 0x000fe40000410000 */
[----:B------:R-:W-:Y:S02]  /*3b50*/  FMUL.FTZ R25, R25, c[0x0][0x320] ;  /* 0x0000c80019197a20 */ /* 0x000fe40000410000 */
[----:B------:R-:W-:Y:S01]  /*3b60*/  FMUL.FTZ R26, R26, c[0x0][0x320] ;  /* 0x0000c8001a1a7a20 */ /* 0x000fe20000410000 */
[----:B-----5:R-:W-:Y:S01]  /*3b70*/  LOP3.LUT R0, R117, R116, RZ, 0xfc, !PT ;  /* 0x0000007475007212 */ /* 0x020fe200078efcff */
[----:B------:R-:W-:Y:S01]  /*3b80*/  FMUL.FTZ R27, R27, c[0x0][0x320] ;  /* 0x0000c8001b1b7a20 */ /* 0x000fe20000410000 */
[----:B------:R1:W1:Y:S01]  /*3b90*/  MUFU.TANH R47, R43 ;  /* 0x0000002b002f7308 */ /* 0x0002620000002400 */
[----:B------:R-:W-:-:S02]  /*3ba0*/  FMUL.FTZ R12, R12, c[0x0][0x320] ;  /* 0x0000c8000c0c7a20 */ /* 0x000fc40000410000 */
[----:B------:R-:W-:Y:S02]  /*3bb0*/  FMUL.FTZ R13, R13, c[0x0][0x320] ;  /* 0x0000c8000d0d7a20 */ /* 0x000fe40000410000 */
[----:B------:R-:W-:Y:S02]  /*3bc0*/  FMUL.FTZ R14, R14, c[0x0][0x320] ;  /* 0x0000c8000e0e7a20 */ /* 0x000fe40000410000 */
[----:B------:R-:W-:Y:S01]  /*3bd0*/  FMUL.FTZ R15, R15, c[0x0][0x320] ;  /* 0x0000c8000f0f7a20 */ /* 0x000fe20000410000 */
[----:B------:R-:W1:Y:S01]  /*3be0*/  MUFU.TANH R41, R41 ;  /* 0x0000002900297308 */ /* 0x000e620000002400 */
[----:B------:R-:W-:Y:S02]  /*3bf0*/  FMUL.FTZ R8, R8, c[0x0][0x320] ;  /* 0x0000c80008087a20 */ /* 0x000fe40000410000 */
[----:B------:R-:W-:Y:S02]  /*3c00*/  FMUL.FTZ R9, R9, c[0x0][0x320] ;  /* 0x0000c80009097a20 */ /* 0x000fe40000410000 */
[----:B------:R-:W-:-:S02]  /*3c10*/  FMUL.FTZ R10, R10, c[0x0][0x320] ;  /* 0x0000c8000a0a7a20 */ /* 0x000fc40000410000 */
[----:B------:R-:W-:Y:S01]  /*3c20*/  FMUL.FTZ R11, R11, c[0x0][0x320] ;  /* 0x0000c8000b0b7a20 */ /* 0x000fe20000410000 */
        /* <DEDUP_REMOVED lines=37> */
[----:B------:R-:W-:Y:S01]  /*3e80*/  IMAD R5, R5, c[0x0][0x1f0], RZ ;  /* 0x00007c0005057a24 */ /* 0x000fe200078e02ff */
[----:B------:R-:W-:-:S03]  /*3e90*/  IADD3 R2, P2, R6, UR20, RZ ;  /* 0x0000001406027c10 */ /* 0x000fc6000ff5e0ff */
[----:B------:R-:W-:Y:S01]  /*3ea0*/  IMAD R6, R243, c[0x0][0x1f4], R5 ;  /* 0x00007d00f3067a24 */ /* 0x000fe200078e0205 */
[----:B------:R-:W-:-:S04]  /*3eb0*/  LEA R5, P1, R2, c[0x0][0x1c8], 0x1 ;  /* 0x0000720002057a11 */ /* 0x000fc800078208ff */
[----:B------:R-:W-:Y:S01]  /*3ec0*/  IADD3.X R6, R7, UR19, R6, P2, !PT ;  /* 0x0000001307067c10 */ /* 0x000fe200097fe406 */
[----:B------:R-:W1:Y:S03]  /*3ed0*/  SHFL.IDX PT, R8, R5, RZ, 0x181f ;  /* 0x00181fff05087589 */ /* 0x000e6600000e0000 */
[----:B------:R-:W-:Y:S01]  /*3ee0*/  LEA.HI.X R2, R2, c[0x0][0x1cc], R6, 0x1, P1 ;  /* 0x0000730002027a11 */ /* 0x000fe200008f0c06 */
[----:B------:R-:W-:Y:S04]  /*3ef0*/  SHFL.IDX PT, R14, R5, 0x2, 0x181f ;  /* 0x00581f00050e7f89 */ /* 0x000fe800000e0000 */
[----:B------:R-:W2:Y:S04]  /*3f00*/  SHFL.IDX PT, R6, R5, 0x1, 0x181f ;  /* 0x00381f0005067f89 */ /* 0x000ea800000e0000 */
[----:B------:R-:W3:Y:S04]  /*3f10*/  SHFL.IDX PT, R9, R2, RZ, 0x181f ;  /* 0x00181fff02097589 */ /* 0x000ee800000e0000 */
[----:B------:R-:W4:Y:S04]  /*3f20*/  SHFL.IDX PT, R7, R2, 0x1, 0x181f ;  /* 0x00381f0002077f89 */ /* 0x000f2800000e0000 */
[----:B------:R-:W5:Y:S04]  /*3f30*/  SHFL.IDX PT, R12, R5, 0x3, 0x181f ;  /* 0x00781f00050c7f89 */ /* 0x000f6800000e0000 */
[----:B------:R-:W5:Y:S01]  /*3f40*/  SHFL.IDX PT, R11, R2, 0x2, 0x181f ;  /* 0x00581f00020b7f89 */ /* 0x000f6200000e0000 */
[----:B-1----:R-:W-:-:S03]  /*3f50*/  IADD3 R8, P2, R8, R242, RZ ;  /* 0x000000f208087210 */ /* 0x002fc60007f5e0ff */
[----:B------:R-:W1:Y:S04]  /*3f60*/  SHFL.IDX PT, R10, R5, 0x4, 0x181f ;  /* 0x00981f00050a7f89 */ /* 0x000e6800000e0000 */
[----:B------:R-:W-:Y:S01]  /*3f70*/  SHFL.IDX PT, R13, R5, 0x5, 0x181f ;  /* 0x00b81f00050d7f89 */ /* 0x000fe200000e0000 */
[----:B--2---:R-:W-:-:S03]  /*3f80*/  IADD3 R6, P1, R6, R242, RZ ;  /* 0x000000f206067210 */ /* 0x004fc60007f3e0ff */
[----:B------:R-:W-:Y:S01]  /*3f90*/  SHFL.IDX PT, R18, R2, 0x3, 0x181f ;  /* 0x00781f0002127f89 */ /* 0x000fe200000e0000 */
[--C-:B---3--:R-:W-:Y:S01]  /*3fa0*/  IMAD.X R9, R9, 0x1, R241.reuse, P2 ;  /* 0x0000000109097824 */ /* 0x108fe200010e06f1 */
[----:B------:R-:W-:Y:S02]  /*3fb0*/  IADD3 R14, P2, R14, R242, RZ ;  /* 0x000000f20e0e7210 */ /* 0x000fe40007f5e0ff */
[----:B------:R-:W-:Y:S01]  /*3fc0*/  SHFL.IDX PT, R5, R5, 0x6, 0x181f ;  /* 0x00d81f0005057f89 */ /* 0x000fe200000e0000 */
[----:B----4-:R-:W-:-:S03]  /*3fd0*/  IMAD.X R7, R7, 0x1, R241, P1 ;  /* 0x0000000107077824 */ /* 0x010fc600008e06f1 */
[----:B------:R-:W2:Y:S01]  /*3fe0*/  SHFL.IDX PT, R17, R2, 0x4, 0x181f ;  /* 0x00981f0002117f89 */ /* 0x000ea200000e0000 */
[----:B-----5:R-:W-:-:S03]  /*3ff0*/  IADD3 R12, P1, R12, R242, RZ ;  /* 0x000000f20c0c7210 */ /* 0x020fc60007f3e0ff */
[----:B------:R-:W3:Y:S01]  /*4000*/  SHFL.IDX PT, R16, R2, 0x5, 0x181f ;  /* 0x00b81f0002107f89 */ /* 0x000ee200000e0000 */
[----:B------:R-:W-:-:S03]  /*4010*/  IMAD.X R15, R11, 0x1, R241, P2 ;  /* 0x000000010b0f7824 */ /* 0x000fc600010e06f1 */
[----:B------:R-:W4:Y:S01]  /*4020*/  SHFL.IDX PT, R2, R2, 0x6, 0x181f ;  /* 0x00d81f0002027f89 */ /* 0x000f2200000e0000 */
[----:B-1----:R-:W-:-:S03]  /*4030*/  IADD3 R10, P3, R10, R242, RZ ;  /* 0x000000f20a0a7210 */ /* 0x002fc60007f7e0ff */
[----:B------:R1:W-:Y:S04]  /*4040*/  LDGSTS.E.BYPASS.LTC128B.128 [R197+0x3900], [R8.64], !P6 ;  /* 0x0390000008c57fae */ /* 0x0003e8000f101d4c */
[----:B------:R5:W-:Y:S04]  /*4050*/  LDGSTS.E.BYPASS.LTC128B.128 [R197+0x4100], [R6.64], !P6 ;  /* 0x0410000006c57fae */ /* 0x000be8000f101d4c */
[----:B------:R4:W-:Y:S01]  /*4060*/  LDGSTS.E.BYPASS.LTC128B.128 [R197+0x4900], [R14.64], !P6 ;  /* 0x049000000ec57fae */ /* 0x0009e2000f101d4c */
[--C-:B--2---:R-:W-:Y:S01]  /*4070*/  IMAD.X R11, R17, 0x1, R241.reuse, P3 ;  /* 0x00000001110b7824 */ /* 0x104fe200018e06f1 */
[-C--:B-1----:R-:W-:Y:S01]  /*4080*/  IADD3 R8, P2, R13, R242.reuse, RZ ;  /* 0x000000f20d087210 */ /* 0x082fe20007f5e0ff */
[----:B------:R-:W-:Y:S01]  /*4090*/  IMAD.X R13, R18, 0x1, R241, P1 ;  /* 0x00000001120d7824 */ /* 0x000fe200008e06f1 */
[----:B-----5:R-:W-:-:S03]  /*40a0*/  IADD3 R6, P1, R5, R242, RZ ;  /* 0x000000f205067210 */ /* 0x020fc60007f3e0ff */
[--C-:B---3--:R-:W-:Y:S01]  /*40b0*/  IMAD.X R9, R16, 0x1, R241.reuse, P2 ;  /* 0x0000000110097824 */ /* 0x108fe200010e06f1 */
[----:B------:R1:W-:Y:S01]  /*40c0*/  LDGSTS.E.BYPASS.LTC128B.128 [R197+0x5100], [R12.64], !P6 ;  /* 0x051000000cc57fae */ /* 0x0003e2000f101d4c */
[----:B----4-:R-:W-:-:S03]  /*40d0*/  IMAD.X R7, R2, 0x1, R241, P1 ;  /* 0x0000000102077824 */ /* 0x010fc600008e06f1 */
[----:B------:R1:W-:Y:S04]  /*40e0*/  LDGSTS.E.BYPASS.LTC128B.128 [R197+0x5900], [R10.64], !P6 ;  /* 0x059000000ac57fae */ /* 0x0003e8000f101d4c */
[----:B------:R1:W-:Y:S04]  /*40f0*/  LDGSTS.E.BYPASS.LTC128B.128 [R197+0x6100], [R8.64], !P6 ;  /* 0x0610000008c57fae */ /* 0x0003e8000f101d4c */
[----:B------:R1:W-:Y:S02]  /*4100*/  LDGSTS.E.BYPASS.LTC128B.128 [R197+0x6900], [R6.64], !P6 ;  /* 0x0690000006c57fae */ /* 0x0003e4000f101d4c */
.L_x_33:
[----:B--234-:R-:W-:Y:S01]  /*4110*/  LOP3.LUT R2, R195, 0xffffffe0, RZ, 0xc0, !PT ;  /* 0xffffffe0c3027812 */ /* 0x01cfe200078ec0ff */
[----:B-1----:R-:W-:Y:S01]  /*4120*/  IMAD.MOV.U32 R7, RZ, RZ, -0x2 ;  /* 0xfffffffeff077424 */ /* 0x002fe200078e00ff */
[----:B------:R-:W0:Y:S01]  /*4130*/  LDGDEPBAR ;  /* 0x00000000000079af */ /* 0x000e220000000000 */
[----:B------:R-:W-:-:S02]  /*4140*/  IMAD.SHL.U32 R224, R0, 0x2, RZ ;  /* 0x0000000200e07824 */ /* 0x000fc400078e00ff */
[----:B------:R-:W-:Y:S02]  /*4150*/  IMAD.IADD R2, R196, 0x1, -R2 ;  /* 0x00000001c4027824 */ /* 0x000fe400078e0a02 */
[--C-:B------:R-:W-:Y:S02]  /*4160*/  IMAD R225, R4, 0x2, R224.reuse ;  /* 0x0000000204e17824 */ /* 0x100fe400078e02e0 */
[C---:B------:R-:W-:Y:S01]  /*4170*/  IMAD R227, R3.reuse, 0x2, R224 ;  /* 0x0000000203e37824 */ /* 0x040fe200078e02e0 */
[----:B------:R-:W-:Y:S01]  /*4180*/  SHF.R.S32.HI R5, RZ, 0x1f, R2 ;  /* 0x0000001fff057819 */ /* 0x000fe20000011402 */
[----:B------:R-:W-:-:S03]  /*4190*/  IMAD R226, R3, 0x2, R225 ;  /* 0x0000000203e27824 */ /* 0x000fc600078e02e1 */
[----:B------:R-:W-:-:S04]  /*41a0*/  LEA.HI R5, R5, R2, RZ, 0x2 ;  /* 0x0000000205057211 */ /* 0x000fc800078f10ff */
[----:B------:R-:W-:-:S05]  /*41b0*/  LOP3.LUT R5, R5, 0x7ffffffc, RZ, 0xc0, !PT ;  /* 0x7ffffffc05057812 */ /* 0x000fca00078ec0ff */
[----:B------:R-:W-:-:S04]  /*41c0*/  IMAD.IADD R2, R2, 0x1, -R5 ;  /* 0x0000000102027824 */ /* 0x000fc800078e0a05 */
[----:B------:R-:W-:-:S05]  /*41d0*/  IMAD R2, R2, R7, UR18 ;  /* 0x0000001202027e24 */ /* 0x000fca000f8e0207 */
[C---:B------:R-:W-:Y:S02]  /*41e0*/  ISETP.GT.AND P3, PT, R2.reuse, 0x8, PT ;  /* 0x000000080200780c */ /* 0x040fe40003f64270 */
[C---:B------:R-:W-:Y:S02]  /*41f0*/  ISETP.GT.AND P2, PT, R2.reuse, RZ, PT ;  /* 0x000000ff0200720c */ /* 0x040fe40003f44270 */
        /* <DEDUP_REMOVED lines=25> */
[----:B------:R-:W-:Y:S02]  /*4390*/  ISETP.GT.AND P2, PT, R2, 0x18, PT ;  /* 0x000000180200780c */ /* 0x000fe40003f44270 */
[----:B------:R-:W-:Y:S02]  /*43a0*/  FSEL R68, R169, -INF , P1 ;  /* 0xff800000a9447808 */ /* 0x000fe40000800000 */
[----:B------:R-:W-:-:S02]  /*43b0*/  FSEL R36, R174, -INF , P1 ;  /* 0xff800000ae247808 */ /* 0x000fc40000800000 */
[----:B------:R-:W-:Y:S02]  /*43c0*/  FSEL R99, R176, -INF , P1 ;  /* 0xff800000b0637808 */ /* 0x000fe40000800000 */
[----:B------:R-:W-:Y:S02]  /*43d0*/  FSEL R75, R180, -INF , P1 ;  /* 0xff800000b44b7808 */ /* 0x000fe40000800000 */
        /* <DEDUP_REMOVED lines=30> */
[----:B------:R-:W-:Y:S02]  /*45c0*/  FMNMX.FTZ R5, R11, R12, !PT ;  /* 0x0000000c0b057209 */ /* 0x000fe40007810000 */
[----:B------:R-:W-:Y:S02]  /*45d0*/  FSEL R193, R73, -INF , P3 ;  /* 0xff80000049c17808 */ /* 0x000fe40001800000 */
[----:B------:R-:W-:Y:S02]  /*45e0*/  FMNMX.FTZ R73, R10, R25, !PT ;  /* 0x000000190a497209 */ /* 0x000fe40007810000 */
[----:B------:R-:W-:-:S02]  /*45f0*/  FMNMX.FTZ R5, R13, R5, !PT ;  /* 0x000000050d057209 */ /* 0x000fc40007810000 */
[----:B------:R-:W-:Y:S02]  /*4600*/  FMNMX.FTZ R73, R26, R73, !PT ;  /* 0x000000491a497209 */ /* 0x000fe40007810000 */
[----:B------:R-:W-:Y:S02]  /*4610*/  FMNMX.FTZ R5, R14, R5, !PT ;  /* 0x000000050e057209 */ /* 0x000fe40007810000 */
[----:B------:R-:W-:Y:S02]  /*4620*/  FMNMX.FTZ R73, R27, R73, !PT ;  /* 0x000000491b497209 */ /* 0x000fe40007810000 */
[----:B------:R-:W-:Y:S02]  /*4630*/  FMNMX.FTZ R5, R36, R5, !PT ;  /* 0x0000000524057209 */ /* 0x000fe40007810000 */
[----:B------:R-:W-:Y:S02]  /*4640*/  FMNMX.FTZ R73, R75, R73, !PT ;  /* 0x000000494b497209 */ /* 0x000fe40007810000 */
[----:B------:R-:W-:-:S02]  /*4650*/  FSEL R38, R166, -INF , P2 ;  /* 0xff800000a6267808 */ /* 0x000fc40001000000 */
[----:B------:R-:W-:Y:S02]  /*4660*/  FSEL R117, R168, -INF , P2 ;  /* 0xff800000a8757808 */ /* 0x000fe40001000000 */
[----:B------:R-:W-:Y:S02]  /*4670*/  ISETP.GT.AND P2, PT, R2, 0x21, PT ;  /* 0x000000210200780c */ /* 0x000fe40003f44270 */
[----:B------:R-:W-:Y:S02]  /*4680*/  FMNMX.FTZ R73, R96, R73, !PT ;  /* 0x0000004960497209 */ /* 0x000fe40007810000 */
[----:B------:R-:W-:Y:S02]  /*4690*/  FMNMX.FTZ R5, R37, R5, !PT ;  /* 0x0000000525057209 */ /* 0x000fe40007810000 */
[----:B------:R-:W-:Y:S02]  /*46a0*/  FSEL R130, R137, -INF , P2 ;  /* 0xff80000089827808 */ /* 0x000fe40001000000 */
[----:B------:R-:W-:-:S02]  /*46b0*/  FMNMX.FTZ R73, R97, R73, !PT ;  /* 0x0000004961497209 */ /* 0x000fc40007810000 */
[----:B------:R-:W-:Y:S02]  /*46c0*/  FMNMX.FTZ R5, R38, R5, !PT ;  /* 0x0000000526057209 */ /* 0x000fe40007810000 */
[----:B------:R-:W-:Y:S02]  /*46d0*/  FSEL R134, R134, -INF , P2 ;  /* 0xff80000086867808 */ /* 0x000fe40001000000 */
[----:B------:R-:W-:Y:S02]  /*46e0*/  FSEL R142, R142, -INF , P2 ;  /* 0xff8000008e8e7808 */ /* 0x000fe40001000000 */
[----:B------:R-:W-:Y:S02]  /*46f0*/  FSEL R137, R161, -INF , P2 ;  /* 0xff800000a1897808 */ /* 0x000fe40001000000 */
        /* <DEDUP_REMOVED lines=36> */
[----:B------:R-:W-:Y:S02]  /*4940*/  FMNMX.FTZ R73, R138, R73, !PT ;  /* 0x000000498a497209 */ /* 0x000fe40007810000 */
[----:B------:R-:W-:-:S02]  /*4950*/  FMNMX.FTZ R5, R131, R5, !PT ;  /* 0x0000000583057209 */ /* 0x000fc40007810000 */
[C---:B------:R-:W-:Y:S02]  /*4960*/  ISETP.GT.AND P1, PT, R2.reuse, 0x49, PT ;  /* 0x000000490200780c */ /* 0x040fe40003f24270 */
[----:B------:R-:W-:Y:S02]  /*4970*/  ISETP.GT.AND P2, PT, R2, 0x51, PT ;  /* 0x000000510200780c */ /* 0x000fe40003f44270 */
[----:B------:R-:W-:Y:S02]  /*4980*/  FMNMX.FTZ R6, R68, R6, !PT ;  /* 0x0000000644067209 */ /* 0x000fe40007810000 */
[----:B------:R-:W-:Y:S02]  /*4990*/  FMNMX.FTZ R73, R139, R73, !PT ;  /* 0x000000498b497209 */ /* 0x000fe40007810000 */
[----:B------:R-:W-:Y:S02]  /*49a0*/  FMNMX.FTZ R5, R132, R5, !PT ;  /* 0x0000000584057209 */ /* 0x000fe40007810000 */
        /* <DEDUP_REMOVED lines=12> */
[----:B------:R-:W-:-:S02]  /*4a70*/  ISETP.GT.AND P1, PT, R2, 0x58, PT ;  /* 0x000000580200780c */ /* 0x000fc40003f24270 */
        /* <DEDUP_REMOVED lines=17> */
[----:B------:R-:W-:-:S02]  /*4b90*/  ISETP.GT.AND P1, PT, R2, 0x61, PT ;  /* 0x000000610200780c */ /* 0x000fc40003f24270 */
[C---:B------:R-:W-:Y:S02]  /*4ba0*/  ISETP.GT.AND P3, PT, R2.reuse, 0x68, PT ;  /* 0x000000680200780c */ /* 0x040fe40003f64270 */
[----:B------:R-:W-:Y:S02]  /*4bb0*/  ISETP.GT.AND P2, PT, R2, 0x69, PT ;  /* 0x000000690200780c */ /* 0x000fe40003f44270 */
        /* <DEDUP_REMOVED lines=52> */
[----:B------:R-:W-:Y:S01]  /*4f00*/  FSEL R184, R28, -INF , P2 ;  /* 0xff8000001cb87808 */ /* 0x000fe20001000000 */
[----:B------:R-:W-:Y:S01]  /*4f10*/  LDSM.16.MT88.4 R20, [R224+0x100] ;  /* 0x00010000e014783b */ /* 0x000fe20000004200 */
[----:B------:R-:W-:Y:S02]  /*4f20*/  FMNMX.FTZ R73, R192, R73, !PT ;  /* 0x00000049c0497209 */ /* 0x000fe40007810000 */
[----:B------:R-:W-:Y:S02]  /*4f30*/  FMNMX.FTZ R2, R209, R2, !PT ;  /* 0x00000002d1027209 */ /* 0x000fe40007810000 */
[----:B------:R-:W-:Y:S02]  /*4f40*/  FMNMX.FTZ R5, R180, R5, !PT ;  /* 0x00000005b4057209 */ /* 0x000fe40007810000 */
[----:B------:R-:W-:Y:S02]  /*4f50*/  FMNMX.FTZ R6, R142, R6, !PT ;  /* 0x000000068e067209 */ /* 0x000fe40007810000 */
[----:B------:R-:W-:-:S02]  /*4f60*/  FMNMX.FTZ R73, R184, R73, !PT ;  /* 0x00000049b8497209 */ /* 0x000fc40007810000 */
[----:B------:R-:W-:Y:S02]  /*4f70*/  FMNMX.FTZ R2, R251, R2, !PT ;  /* 0x00000002fb027209 */ /* 0x000fe40007810000 */
[----:B------:R-:W-:Y:S01]  /*4f80*/  FMNMX.FTZ R5, R183, R5, !PT ;  /* 0x00000005b7057209 */ /* 0x000fe20007810000 */
[----:B------:R-:W1:Y:S01]  /*4f90*/  SHFL.BFLY PT, R7, R73, 0x2, 0x1f ;  /* 0x0c401f0049077f89 */ /* 0x000e6200000e0000 */
[----:B------:R-:W-:Y:S02]  /*4fa0*/  FMNMX.FTZ R6, R143, R6, !PT ;  /* 0x000000068f067209 */ /* 0x000fe40007810000 */
[----:B------:R-:W-:Y:S01]  /*4fb0*/  FMNMX.FTZ R5, R182, R5, !PT ;  /* 0x00000005b6057209 */ /* 0x000fe20007810000 */
[----:B------:R-:W2:Y:S01]  /*4fc0*/  SHFL.BFLY PT, R8, R2, 0x2, 0x1f ;  /* 0x0c401f0002087f89 */ /* 0x000ea200000e0000 */
[----:B------:R-:W-:Y:S02]  /*4fd0*/  FMNMX.FTZ R6, R144, R6, !PT ;  /* 0x0000000690067209 */ /* 0x000fe40007810000 */
[----:B------:R-:W-:-:S02]  /*4fe0*/  FMNMX.FTZ R5, R181, R5, !PT ;  /* 0x00000005b5057209 */ /* 0x000fc40007810000 */
[----:B------:R-:W-:Y:S02]  /*4ff0*/  FMNMX.FTZ R6, R159, R6, !PT ;  /* 0x000000069f067209 */ /* 0x000fe40007810000 */
[----:B------:R-:W-:Y:S02]  /*5000*/  FSEL R211, R44, -INF , P1 ;  /* 0xff8000002cd37808 */ /* 0x000fe40000800000 */
[----:B------:R-:W-:Y:S02]  /*5010*/  FMNMX.FTZ R5, R188, R5, !PT ;  /* 0x00000005bc057209 */ /* 0x000fe40007810000 */
[----:B------:R-:W-:Y:S02]  /*5020*/  FMNMX.FTZ R6, R160, R6, !PT ;  /* 0x00000006a0067209 */ /* 0x000fe40007810000 */
[----:B------:R-:W-:Y:S02]  /*5030*/  FSEL R212, R43, -INF , P3 ;  /* 0xff8000002bd47808 */ /* 0x000fe40001800000 */
[----:B------:R-:W-:Y:S01]  /*5040*/  FMNMX.FTZ R5, R211, R5, !PT ;  /* 0x00000005d3057209 */ /* 0x000fe20007810000 */
[----:B------:R-:W-:Y:S01]  /*5050*/  LDSM.16.MT88.4 R40, [R226+0x100] ;  /* 0x00010000e228783b */ /* 0x000fe20000004200 */
[----:B------:R-:W-:-:S02]  /*5060*/  FMNMX.FTZ R6, R162, R6, !PT ;  /* 0x00000006a2067209 */ /* 0x000fc40007810000 */
[----:B------:R-:W-:Y:S02]  /*5070*/  FSEL R223, R31, -INF , P2 ;  /* 0xff8000001fdf7808 */ /* 0x000fe40001000000 */
[----:B------:R-:W-:Y:S01]  /*5080*/  FMNMX.FTZ R5, R212, R5, !PT ;  /* 0x00000005d4057209 */ /* 0x000fe20007810000 */
[----:B------:R-:W-:Y:S01]  /*5090*/  LDSM.16.MT88.4 R28, [R225+0x100] ;  /* 0x00010000e11c783b */ /* 0x000fe20000004200 */
[----:B------:R-:W-:Y:S02]  /*50a0*/  FMNMX.FTZ R6, R163, R6, !PT ;  /* 0x00000006a3067209 */ /* 0x000fe40007810000 */
[----:B------:R-:W-:Y:S02]  /*50b0*/  FMNMX.FTZ R5, R223, R5, !PT ;  /* 0x00000005df057209 */ /* 0x000fe40007810000 */
[----:B------:R-:W-:Y:S02]  /*50c0*/  FMNMX.FTZ R6, R173, R6, !PT ;  /* 0x00000006ad067209 */ /* 0x000fe40007810000 */
[----:B-1----:R-:W-:-:S02]  /*50d0*/  FMNMX.FTZ R73, R73, R7, !PT ;  /* 0x0000000749497209 */ /* 0x002fc40007810000 */
[----:B--2---:R-:W-:Y:S01]  /*50e0*/  FMNMX.FTZ R2, R2, R8, !PT ;  /* 0x0000000802027209 */ /* 0x004fe20007810000 */
[----:B------:R-:W1:Y:S01]  /*50f0*/  SHFL.BFLY PT, R7, R5, 0x2, 0x1f ;  /* 0x0c401f0005077f89 */ /* 0x000e6200000e0000 */
[----:B------:R-:W-:Y:S02]  /*5100*/  FMNMX.FTZ R6, R172, R6, !PT ;  /* 0x00000006ac067209 */ /* 0x000fe40007810000 */
[----:B------:R-:W-:Y:S01]  /*5110*/  FSEL R219, R47, -INF , P1 ;  /* 0xff8000002fdb7808 */ /* 0x000fe20000800000 */
[----:B------:R-:W2:Y:S01]  /*5120*/  SHFL.BFLY PT, R8, R73, 0x1, 0x1f ;  /* 0x0c201f0049087f89 */ /* 0x000ea200000e0000 */
[----:B------:R-:W-:Y:S02]  /*5130*/  FMNMX.FTZ R6, R174, R6, !PT ;  /* 0x00000006ae067209 */ /* 0x000fe40007810000 */
[----:B------:R-:W-:Y:S01]  /*5140*/  FSEL R215, R45, -INF , P3 ;  /* 0xff8000002dd77808 */ /* 0x000fe20001800000 */
[----:B------:R-:W3:Y:S01]  /*5150*/  SHFL.BFLY PT, R71, R2, 0x1, 0x1f ;  /* 0x0c201f0002477f89 */ /* 0x000ee200000e0000 */
[----:B------:R-:W-:-:S02]  /*5160*/  FMNMX.FTZ R6, R175, R6, !PT ;  /* 0x00000006af067209 */ /* 0x000fc40007810000 */
[----:B------:R-:W-:Y:S02]  /*5170*/  FSEL R213, R46, -INF , P2 ;  /* 0xff8000002ed57808 */ /* 0x000fe40001000000 */
[----:B------:R-:W-:-:S04]  /*5180*/  FMNMX.FTZ R6, R193, R6, !PT ;  /* 0x00000006c1067209 */ /* 0x000fc80007810000 */
[----:B------:R-:W-:-:S04]  /*5190*/  FMNMX.FTZ R6, R187, R6, !PT ;  /* 0x00000006bb067209 */ /* 0x000fc80007810000 */
[----:B------:R-:W-:Y:S02]  /*51a0*/  FMNMX.FTZ R6, R203, R6, !PT ;  /* 0x00000006cb067209 */ /* 0x000fe40007810000 */
[----:B-1----:R-:W-:Y:S02]  /*51b0*/  FMNMX.FTZ R5, R5, R7, !PT ;  /* 0x0000000705057209 */ /* 0x002fe40007810000 */
[----:B------:R-:W-:Y:S02]  /*51c0*/  FMNMX.FTZ R6, R196, R6, !PT ;  /* 0x00000006c4067209 */ /* 0x000fe40007810000 */
[----:B--2---:R-:W-:Y:S01]  /*51d0*/  FMNMX.FTZ R73, R73, R8, !PT ;  /* 0x0000000849497209 */ /* 0x004fe20007810000 */
[----:B------:R-:W-:Y:S01]  /*51e0*/  SHFL.BFLY PT, R9, R5, 0x1, 0x1f ;  /* 0x0c201f0005097f89 */ /* 0x000fe200000e0000 */
[----:B---3--:R-:W-:-:S03]  /*51f0*/  FMNMX.FTZ R71, R2, R71, !PT ;  /* 0x0000004702477209 */ /* 0x008fc60007810000 */
[----:B------:R-:W-:Y:S01]  /*5200*/  FMUL.FTZ R7, R73, c[0x0][0x2d0] ;  /* 0x0000b40049077a20 */ /* 0x000fe20000410000 */
[----:B------:R-:W-:Y:S02]  /*5210*/  FMNMX.FTZ R2, R195, R6, !PT ;  /* 0x00000006c3027209 */ /* 0x000fe40007810000 */
[----:B------:R-:W-:Y:S01]  /*5220*/  FSETP.NEU.FTZ.AND P1, PT, R73, -INF , PT ;  /* 0xff8000004900780b */ /* 0x000fe20003f3d000 */
[----:B------:R-:W-:Y:S01]  /*5230*/  FMUL.FTZ R6, R71, c[0x0][0x2d0] ;  /* 0x0000b40047067a20 */ /* 0x000fe20000410000 */
[----:B------:R-:W-:Y:S02]  /*5240*/  FMNMX.FTZ R2, R219, R2, !PT ;  /* 0x00000002db027209 */ /* 0x000fe40007810000 */
[----:B------:R-:W-:Y:S02]  /*5250*/  FSEL R7, R7, RZ, P1 ;  /* 0x000000ff07077208 */ /* 0x000fe40000800000 */
[----:B------:R-:W-:Y:S02]  /*5260*/  FMNMX.FTZ R8, R215, R2, !PT ;  /* 0x00000002d7087209 */ /* 0x000fe40007810000 */
[----:B------:R-:W-:Y:S01]  /*5270*/  FSETP.NEU.FTZ.AND P1, PT, R71, -INF , PT ;  /* 0xff8000004700780b */ /* 0x000fe20003f3d000 */
[----:B------:R-:W-:Y:S01]  /*5280*/  FFMA.FTZ R2, R10, c[0x0][0x2d0], -R7 ;  /* 0x0000b4000a027a23 */ /* 0x000fe20000010807 */
[----:B------:R-:W-:-:S02]  /*5290*/  FMNMX.FTZ R8, R213, R8, !PT ;  /* 0x00000008d5087209 */ /* 0x000fc40007810000 */
[----:B------:R-:W-:Y:S01]  /*52a0*/  FSEL R6, R6, RZ, P1 ;  /* 0x000000ff06067208 */ /* 0x000fe20000800000 */
[----:B------:R1:W-:Y:S02]  /*52b0*/  MUFU.EX2 R199, R2 ;  /* 0x0000000200c77308 */ /* 0x0003e40000000800 */
[----:B------:R-:W2:Y:S02]  /*52c0*/  SHFL.BFLY PT, R10, R8, 0x2, 0x1f ;  /* 0x0c401f00080a7f89 */ /* 0x000ea400000e0000 */
[----:B-1----:R-:W-:-:S04]  /*52d0*/  FFMA.FTZ R2, R11, c[0x0][0x2d0], -R6 ;  /* 0x0000b4000b027a23 */ /* 0x002fc80000010806 */
[----:B------:R1:W3:Y:S01]  /*52e0*/  MUFU.EX2 R18, R2 ;  /* 0x0000000200127308 */ /* 0x0002e20000000800 */
[----:B--2---:R-:W-:Y:S02]  /*52f0*/  FMNMX.FTZ R8, R8, R10, !PT ;  /* 0x0000000a08087209 */ /* 0x004fe40007810000 */
[----:B-1----:R-:W-:Y:S01]  /*5300*/  FMNMX.FTZ R2, R9, R5, !PT ;  /* 0x0000000509027209 */ /* 0x002fe20007810000 */
[--C-:B------:R-:W-:Y:S02]  /*5310*/  FFMA.FTZ R5, R12, c[0x0][0x2d0], -R6.reuse ;  /* 0x0000b4000c057a23 */ /* 0x100fe40000010806 */
[----:B------:R-:W-:Y:S01]  /*5320*/  FFMA.FTZ R9, R13, c[0x0][0x2d0], -R6 ;  /* 0x0000b4000d097a23 */ /* 0x000fe20000010806 */
[----:B------:R-:W-:Y:S01]  /*5330*/  FSETP.NEU.FTZ.AND P1, PT, R2, -INF , PT ;  /* 0xff8000000200780b */ /* 0x000fe20003f3d000 */
[----:B------:R1:W-:Y:S01]  /*5340*/  MUFU.EX2 R204, R5 ;  /* 0x0000000500cc7308 */ /* 0x0003e20000000800 */
[----:B---3--:R-:W-:-:S07]  /*5350*/  IMAD.MOV.U32 R4, RZ, RZ, R18 ;  /* 0x000000ffff047224 */ /* 0x008fce00078e0012 */
[----:B------:R2:W-:Y:S01]  /*5360*/  MUFU.EX2 R105, R9 ;  /* 0x0000000900697308 */ /* 0x0005e20000000800 */
[----:B-1----:R-:W-:-:S05]  /*5370*/  FMUL.FTZ R5, R2, c[0x0][0x2d0] ;  /* 0x0000b40002057a20 */ /* 0x002fca0000410000 */
[----:B------:R-:W-:Y:S01]  /*5380*/  FSEL R5, R5, RZ, P1 ;  /* 0x000000ff05057208 */ /* 0x000fe20000800000 */
[----:B--2---:R-:W-:-:S04]  /*5390*/  FFMA.FTZ R9, R14, c[0x0][0x2d0], -R6 ;  /* 0x0000b4000e097a23 */ /* 0x004fc80000010806 */
[--C-:B------:R-:W-:Y:S01]  /*53a0*/  FFMA.FTZ R0, R16, c[0x0][0x2d0], -R5.reuse ;  /* 0x0000b40010007a23 */ /* 0x100fe20000010805 */
[----:B------:R1:W2:Y:S08]  /*53b0*/  MUFU.EX2 R185, R9 ;  /* 0x0000000900b97308 */ /* 0x0002b00000000800 */
[----:B------:R3:W-:Y:S01]  /*53c0*/  MUFU.EX2 R250, R0 ;  /* 0x0000000000fa7308 */ /* 0x0007e20000000800 */
[----:B-1----:R-:W-:Y:S01]  /*53d0*/  FFMA.FTZ R9, R15, c[0x0][0x2d0], -R5 ;  /* 0x0000b4000f097a23 */ /* 0x002fe20000010805 */
[----:B--2---:R-:W-:-:S06]  /*53e0*/  F2FP.PACK_AB R10, R185, R105 ;  /* 0x00000069b90a723e */ /* 0x004fcc00000000ff */
[----:B------:R1:W2:Y:S01]  /*53f0*/  MUFU.EX2 R190, R9 ;  /* 0x0000000900be7308 */ /* 0x0002a20000000800 */
[--C-:B---3--:R-:W-:Y:S02]  /*5400*/  FFMA.FTZ R0, R17, c[0x0][0x2d0], -R5.reuse ;  /* 0x0000b40011007a23 */ /* 0x108fe40000010805 */
[----:B------:R-:W-:Y:S05]  /*5410*/  LDSM.16.MT88.4 R16, [R227+0x100] ;  /* 0x00010000e310783b */ /* 0x000fea0000004200 */
[----:B------:R3:W-:Y:S01]  /*5420*/  MUFU.EX2 R198, R0 ;  /* 0x0000000000c67308 */ /* 0x0007e20000000800 */
[----:B-1----:R-:W1:Y:S01]  /*5430*/  SHFL.BFLY PT, R9, R8, 0x1, 0x1f ;  /* 0x0c201f0008097f89 */ /* 0x002e6200000e0000 */
[----:B---3--:R-:W-:-:S06]  /*5440*/  FFMA.FTZ R0, R24, c[0x0][0x2d0], -R5 ;  /* 0x0000b40018007a23 */ /* 0x008fcc0000010805 */
[----:B------:R3:W4:Y:S01]  /*5450*/  MUFU.EX2 R202, R0 ;  /* 0x0000000000ca7308 */ /* 0x0007220000000800 */
[----:B-1----:R-:W-:Y:S02]  /*5460*/  FMNMX.FTZ R72, R8, R9, !PT ;  /* 0x0000000908487209 */ /* 0x002fe40007810000 */
[----:B------:R-:W-:Y:S01]  /*5470*/  F2FP.PACK_AB R8, R204, R4 ;  /* 0x00000004cc08723e */ /* 0x000fe200000000ff */
[----:B---3--:R-:W-:Y:S01]  /*5480*/  FFMA.FTZ R0, R25, c[0x0][0x2d0], -R7 ;  /* 0x0000b40019007a23 */ /* 0x008fe20000010807 */
[C---:B------:R-:W-:Y:S01]  /*5490*/  FSETP.NEU.FTZ.AND P1, PT, R72.reuse, -INF , PT ;  /* 0xff8000004800780b */ /* 0x040fe20003f3d000 */
[----:B------:R-:W-:Y:S01]  /*54a0*/  FMUL.FTZ R3, R72, c[0x0][0x2d0] ;  /* 0x0000b40048037a20 */ /* 0x000fe20000410000 */
[----:B--2---:R-:W-:Y:S01]  /*54b0*/  F2FP.PACK_AB R9, R250, R190 ;  /* 0x000000befa09723e */ /* 0x004fe200000000ff */
[----:B------:R1:W2:Y:S01]  /*54c0*/  MUFU.EX2 R245, R0 ;  /* 0x0000000000f57308 */ /* 0x0002a20000000800 */
[----:B----4-:R-:W-:-:S07]  /*54d0*/  F2FP.PACK_AB R11, R202, R198 ;  /* 0x000000c6ca0b723e */ /* 0x010fce00000000ff */
[----:B------:R-:W-:Y:S01]  /*54e0*/  HMMA.16816.F32 R56, R8, R28, RZ ;  /* 0x0000001c0838723c */ /* 0x000fe200000018ff */
[----:B-1----:R-:W-:Y:S01]  /*54f0*/  FFMA.FTZ R0, R26, c[0x0][0x2d0], -R7 ;  /* 0x0000b4001a007a23 */ /* 0x002fe20000010807 */
[----:B--2---:R-:W-:-:S06]  /*5500*/  F2FP.PACK_AB R12, R245, R199 ;  /* 0x000000c7f50c723e */ /* 0x004fcc00000000ff */
[C---:B------:R-:W-:Y:S01]  /*5510*/  HMMA.16816.F32 R80, R8.reuse, R20, RZ ;  /* 0x000000140850723c */ /* 0x040fe200000018ff */
[----:B------:R1:W-:Y:S07]  /*5520*/  MUFU.EX2 R249, R0 ;  /* 0x0000000000f97308 */ /* 0x0003ee0000000800 */
[C---:B------:R-:W-:Y:S08]  /*5530*/  HMMA.16816.F32 R76, R8.reuse, R22, RZ ;  /* 0x00000016084c723c */ /* 0x040ff000000018ff */
[----:B------:R-:W-:Y:S01]  /*5540*/  HMMA.16816.F32 R64, R8, R16, RZ ;  /* 0x000000100840723c */ /* 0x000fe200000018ff */
[----:B-1----:R-:W-:Y:S01]  /*5550*/  FSEL R0, R3, RZ, P1 ;  /* 0x000000ff03007208 */ /* 0x002fe20000800000 */
[----:B------:R-:W-:-:S02]  /*5560*/  FFMA.FTZ R3, R27, c[0x0][0x2d0], -R7 ;  /* 0x0000b4001b037a23 */ /* 0x000fc40000010807 */
[----:B------:R-:W-:Y:S02]  /*5570*/  LDSM.16.MT88.4 R24, [R224+0x900] ;  /* 0x00090000e018783b */ /* 0x000fe40000004200 */
[----:B------:R1:W2:Y:S02]  /*5580*/  MUFU.EX2 R201, R3 ;  /* 0x0000000300c97308 */ /* 0x0002a40000000800 */
[C---:B------:R-:W-:Y:S08]  /*5590*/  HMMA.16816.F32 R60, R8.reuse, R18, RZ ;  /* 0x00000012083c723c */ /* 0x040ff000000018ff */
[----:B------:R-:W-:Y:S01]  /*55a0*/  HMMA.16816.F32 R48, R8, R40, RZ ;  /* 0x000000280830723c */ /* 0x000fe200000018ff */
[----:B-1----:R-:W-:Y:S01]  /*55b0*/  FFMA.FTZ R3, R32, c[0x0][0x2d0], -R0 ;  /* 0x0000b40020037a23 */ /* 0x002fe20000010800 */
[----:B--2---:R-:W-:-:S06]  /*55c0*/  F2FP.PACK_AB R14, R201, R249 ;  /* 0x000000f9c90e723e */ /* 0x004fcc00000000ff */
[C---:B------:R-:W-:Y:S01]  /*55d0*/  HMMA.16816.F32 R52, R8.reuse, R30, RZ ;  /* 0x0000001e0834723c */ /* 0x040fe200000018ff */
[----:B------:R1:W-:Y:S07]  /*55e0*/  MUFU.EX2 R222, R3 ;  /* 0x0000000300de7308 */ /* 0x0003ee0000000800 */
[----:B------:R-:W-:Y:S01]  /*55f0*/  HMMA.16816.F32 R44, R8, R42, RZ ;  /* 0x0000002a082c723c */ /* 0x000fe200000018ff */
[----:B-1----:R-:W-:-:S04]  /*5600*/  FFMA.FTZ R3, R33, c[0x0][0x2d0], -R0 ;  /* 0x0000b40021037a23 */ /* 0x002fc80000010800 */
        /* <DEDUP_REMOVED lines=12> */
[----:B------:R-:W-:Y:S01]  /*56d0*/  LDSM.16.MT88.4 R20, [R225+0x900] ;  /* 0x00090000e114783b */ /* 0x000fe20000004200 */
[----:B-1----:R-:W-:-:S04]  /*56e0*/  FFMA.FTZ R3, R37, c[0x0][0x2d0], -R6 ;  /* 0x0000b40025037a23 */ /* 0x002fc80000010806 */
[----:B------:R1:W-:Y:S02]  /*56f0*/  MUFU.EX2 R186, R3 ;  /* 0x0000000300ba7308 */ /* 0x0003e40000000800 */
[C---:B------:R-:W-:Y:S08]  /*5700*/  HMMA.16816.F32 R88, R12.reuse, R16, RZ ;  /* 0x000000100c58723c */ /* 0x040ff000000018ff */
[----:B------:R-:W-:Y:S01]  /*5710*/  HMMA.16816.F32 R112, R12, R18, RZ ;  /* 0x000000120c70723c */ /* 0x000fe200000018ff */
[----:B-1----:R-:W-:-:S07]  /*5720*/  FFMA.FTZ R3, R38, c[0x0][0x2d0], -R6 ;  /* 0x0000b40026037a23 */ /* 0x002fce0000010806 */
[C---:B------:R-:W-:Y:S01]  /*5730*/  HMMA.16816.F32 R16, R12.reuse, R40, RZ ;  /* 0x000000280c10723c */ /* 0x040fe200000018ff */
[----:B------:R1:W2:Y:S07]  /*5740*/  MUFU.EX2 R84, R3 ;  /* 0x0000000300547308 */ /* 0x0002ae0000000800 */
[C---:B------:R-:W-:Y:S08]  /*5750*/  HMMA.16816.F32 R124, R12.reuse, R30, RZ ;  /* 0x0000001e0c7c723c */ /* 0x040ff000000018ff */
[----:B------:R-:W-:Y:S01]  /*5760*/  HMMA.16816.F32 R108, R12, R42, RZ ;  /* 0x0000002a0c6c723c */ /* 0x000fe200000018ff */
[----:B-1----:R-:W-:-:S02]  /*5770*/  FFMA.FTZ R3, R39, c[0x0][0x2d0], -R6 ;  /* 0x0000b40027037a23 */ /* 0x002fc40000010806 */
[----:B------:R-:W1:Y:S02]  /*5780*/  LDSM.16.MT88.4 R36, [R227+0x900] ;  /* 0x00090000e324783b */ /* 0x000e640000004200 */
[----:B------:R3:W4:Y:S02]  /*5790*/  MUFU.EX2 R200, R3 ;  /* 0x0000000300c87308 */ /* 0x0007240000000800 */
[----:B---3--:R-:W-:Y:S02]  /*57a0*/  FFMA.FTZ R3, R68, c[0x0][0x2d0], -R5 ;  /* 0x0000b40044037a23 */ /* 0x008fe40000010805 */
[----:B------:R-:W-:-:S04]  /*57b0*/  IMAD.MOV.U32 R68, RZ, RZ, R105 ;  /* 0x000000ffff447224 */ /* 0x000fc800078e0069 */
[----:B------:R3:W-:Y:S02]  /*57c0*/  MUFU.EX2 R106, R3 ;  /* 0x00000003006a7308 */ /* 0x0007e40000000800 */
[--C-:B---3--:R-:W-:Y:S01]  /*57d0*/  FFMA.FTZ R3, R69, c[0x0][0x2d0], -R5.reuse ;  /* 0x0000b40045037a23 */ /* 0x108fe20000010805 */
[----:B--2---:R-:W-:Y:S02]  /*57e0*/  MOV R69, R84 ;  /* 0x0000005400457202 */ /* 0x004fe40000000f00 */
[----:B------:R-:W-:Y:S03]  /*57f0*/  HMMA.16816.F32 R84, R12, R28, RZ ;  /* 0x0000001c0c54723c */ /* 0x000fe600000018ff */
[----:B------:R2:W-:Y:S01]  /*5800*/  MUFU.EX2 R252, R3 ;  /* 0x0000000300fc7308 */ /* 0x0005e20000000800 */
[----:B----4-:R-:W-:Y:S01]  /*5810*/  F2FP.PACK_AB R10, R200, R69 ;  /* 0x00000045c80a723e */ /* 0x010fe200000000ff */
[----:B------:R-:W-:Y:S01]  /*5820*/  LDSM.16.MT88.4 R12, [R227+0x1100] ;  /* 0x00110000e30c783b */ /* 0x000fe20000004200 */
[----:B--2---:R-:W-:-:S02]  /*5830*/  FFMA.FTZ R3, R70, c[0x0][0x2d0], -R5 ;  /* 0x0000b40046037a23 */ /* 0x004fc40000010805 */
[----:B------:R-:W-:-:S03]  /*5840*/  IMAD.MOV.U32 R70, RZ, RZ, R104 ;  /* 0x000000ffff467224 */ /* 0x000fc600078e0068 */
[----:B------:R2:W-:Y:S02]  /*5850*/  MUFU.EX2 R194, R3 ;  /* 0x0000000300c27308 */ /* 0x0005e40000000800 */
[----:B--2---:R-:W-:Y:S02]  /*5860*/  FFMA.FTZ R3, R74, c[0x0][0x2d0], -R5 ;  /* 0x0000b4004a037a23 */ /* 0x004fe40000010805 */
[----:B------:R-:W-:-:S04]  /*5870*/  IMAD.MOV.U32 R74, RZ, RZ, R107 ;  /* 0x000000ffff4a7224 */ /* 0x000fc800078e006b */
[----:B------:R2:W3:Y:S01]  /*5880*/  MUFU.EX2 R28, R3 ;  /* 0x00000003001c7308 */ /* 0x0004e20000000800 */
[----:B------:R-:W-:Y:S01]  /*5890*/  F2FP.PACK_AB R8, R186, R74 ;  /* 0x0000004aba08723e */ /* 0x000fe200000000ff */
[----:B--2---:R-:W-:Y:S01]  /*58a0*/  FFMA.FTZ R3, R75, c[0x0][0x2d0], -R7 ;  /* 0x0000b4004b037a23 */ /* 0x004fe20000010807 */
[----:B---3--:R-:W-:Y:S01]  /*58b0*/  F2FP.PACK_AB R11, R28, R194 ;  /* 0x000000c21c0b723e */ /* 0x008fe200000000ff */
[----:B------:R-:W-:-:S04]  /*58c0*/  IMAD.MOV.U32 R75, RZ, RZ, R106 ;  /* 0x000000ffff4b7224 */ /* 0x000fc800078e006a */
[----:B------:R2:W-:Y:S01]  /*58d0*/  MUFU.EX2 R218, R3 ;  /* 0x0000000300da7308 */ /* 0x0005e20000000800 */
[----:B------:R-:W-:-:S07]  /*58e0*/  F2FP.PACK_AB R9, R252, R75 ;  /* 0x0000004bfc09723e */ /* 0x000fce00000000ff */
[----:B-1----:R-:W-:Y:S01]  /*58f0*/  HMMA.16816.F32 R104, R8, R36, R64 ;  /* 0x000000240868723c */ /* 0x002fe20000001840 */
[----:B--2---:R-:W-:-:S07]  /*5900*/  FFMA.FTZ R3, R96, c[0x0][0x2d0], -R7 ;  /* 0x0000b40060037a23 */ /* 0x004fce0000010807 */
[C---:B------:R-:W-:Y:S01]  /*5910*/  HMMA.16816.F32 R120, R8.reuse, R24, R80 ;  /* 0x000000180878723c */ /* 0x040fe20000001850 */
[----:B------:R1:W2:Y:S07]  /*5920*/  MUFU.EX2 R217, R3 ;  /* 0x0000000300d97308 */ /* 0x0002ae0000000800 */
[C---:B------:R-:W-:Y:S08]  /*5930*/  HMMA.16816.F32 R64, R8.reuse, R38, R60 ;  /* 0x000000260840723c */ /* 0x040ff0000000183c */
[----:B------:R-:W-:Y:S01]  /*5940*/  HMMA.16816.F32 R80, R8, R32, R48 ;  /* 0x000000200850723c */ /* 0x000fe20000001830 */
[----:B-1----:R-:W-:-:S04]  /*5950*/  FFMA.FTZ R3, R97, c[0x0][0x2d0], -R7 ;  /* 0x0000b40061037a23 */ /* 0x002fc80000010807 */
[----:B------:R1:W-:Y:S03]  /*5960*/  MUFU.EX2 R214, R3 ;  /* 0x0000000300d67308 */ /* 0x0003e60000000800 */
[C---:B------:R-:W-:Y:S08]  /*5970*/  HMMA.16816.F32 R76, R8.reuse, R26, R76 ;  /* 0x0000001a084c723c */ /* 0x040ff0000000184c */
[----:B------:R-:W-:Y:S01]  /*5980*/  HMMA.16816.F32 R60, R8, R22, R52 ;  /* 0x00000016083c723c */ /* 0x000fe20000001834 */
[----:B-1----:R-:W-:-:S07]  /*5990*/  FFMA.FTZ R3, R98, c[0x0][0x2d0], -R7 ;  /* 0x0000b40062037a23 */ /* 0x002fce0000010807 */
[----:B------:R-:W-:Y:S01]  /*59a0*/  HMMA.16816.F32 R44, R8, R34, R44 ;  /* 0x00000022082c723c */ /* 0x000fe2000000182c */
[----:B------:R1:W3:Y:S02]  /*59b0*/  MUFU.EX2 R216, R3 ;  /* 0x0000000300d87308 */ /* 0x0002e40000000800 */
[----:B-1----:R-:W-:-:S05]  /*59c0*/  FFMA.FTZ R3, R99, c[0x0][0x2d0], -R0 ;  /* 0x0000b40063037a23 */ /* 0x002fca0000010800 */
[----:B------:R-:W-:Y:S01]  /*59d0*/  HMMA.16816.F32 R96, R8, R20, R56 ;  /* 0x000000140860723c */ /* 0x000fe20000001838 */
[----:B------:R1:W-:Y:S06]  /*59e0*/  MUFU.EX2 R206, R3 ;  /* 0x0000000300ce7308 */ /* 0x0003ec0000000800 */
[----:B--2---:R-:W-:Y:S02]  /*59f0*/  F2FP.PACK_AB R8, R217, R218 ;  /* 0x000000dad908723e */ /* 0x004fe400000000ff */
[----:B---3--:R-:W-:Y:S01]  /*5a00*/  F2FP.PACK_AB R10, R216, R214 ;  /* 0x000000d6d80a723e */ /* 0x008fe200000000ff */
[----:B-1----:R-:W-:-:S02]  /*5a10*/  FFMA.FTZ R3, R116, c[0x0][0x2d0], -R0 ;  /* 0x0000b40074037a23 */ /* 0x002fc40000010800 */
[----:B------:R-:W-:Y:S02]  /*5a20*/  IMAD.MOV.U32 R116, RZ, RZ, R202 ;  /* 0x000000ffff747224 */ /* 0x000fe400078e00ca */
[----:B------:R1:W2:Y:S02]  /*5a30*/  MUFU.EX2 R208, R3 ;  /* 0x0000000300d07308 */ /* 0x0002a40000000800 */
[----:B-1----:R-:W-:Y:S01]  /*5a40*/  FFMA.FTZ R3, R117, c[0x0][0x2d0], -R0 ;  /* 0x0000b40075037a23 */ /* 0x002fe20000010800 */
[----:B--2---:R-:W-:Y:S01]  /*5a50*/  F2FP.PACK_AB R9, R208, R206 ;  /* 0x000000ced009723e */ /* 0x004fe200000000ff */
[----:B------:R-:W-:-:S04]  /*5a60*/  IMAD.MOV.U32 R117, RZ, RZ, R203 ;  /* 0x000000ffff757224 */ /* 0x000fc800078e00cb */
        /* <DEDUP_REMOVED lines=8> */
[C---:B------:R-:W-:Y:S07]  /*5af0*/  HMMA.16816.F32 R52, R8.reuse, R36, R88 ;  /* 0x000000240834723c */ /* 0x040fee0000001858 */
[----:B------:R-:W-:Y:S01]  /*5b00*/  IMAD.MOV.U32 R91, RZ, RZ, R28 ;  /* 0x000000ffff5b7224 */ /* 0x000fe200078e001c */
[----:B------:R-:W-:Y:S01]  /*5b10*/  HMMA.16816.F32 R36, R8, R38, R112 ;  /* 0x000000260824723c */ /* 0x000fe20000001870 */
[----:B------:R-:W2:Y:S01]  /*5b20*/  LDSM.16.MT88.4 R28, [R226+0x1100] ;  /* 0x00110000e21c783b */ /* 0x000ea20000004200 */
[----:B-1----:R-:W-:-:S02]  /*5b30*/  FFMA.FTZ R3, R129, c[0x0][0x2d0], -R6 ;  /* 0x0000b40081037a23 */ /* 0x002fc40000010806 */
[----:B------:R-:W-:-:S03]  /*5b40*/  IMAD.MOV.U32 R129, RZ, RZ, R4 ;  /* 0x000000ffff817224 */ /* 0x000fc600078e0004 */
[----:B------:R-:W-:Y:S01]  /*5b50*/  MOV R114, R195 ;  /* 0x000000c300727202 */ /* 0x000fe20000000f00 */
[----:B------:R1:W-:Y:S01]  /*5b60*/  MUFU.EX2 R204, R3 ;  /* 0x0000000300cc7308 */ /* 0x0003e20000000800 */
[----:B------:R-:W-:Y:S01]  /*5b70*/  IMAD.MOV.U32 R4, RZ, RZ, R205 ;  /* 0x000000ffff047224 */ /* 0x000fe200078e00cd */
[C---:B------:R-:W-:Y:S01]  /*5b80*/  HMMA.16816.F32 R48, R8.reuse, R24, R92 ;  /* 0x000000180830723c */ /* 0x040fe2000000185c */
[----:B------:R-:W-:Y:S02]  /*5b90*/  IMAD.MOV.U32 R113, RZ, RZ, R197 ;  /* 0x000000ffff717224 */ /* 0x000fe400078e00c5 */
[----:B------:R-:W-:Y:S02]  /*5ba0*/  IMAD.MOV.U32 R115, RZ, RZ, R192 ;  /* 0x000000ffff737224 */ /* 0x000fe400078e00c0 */
[----:B------:R-:W-:Y:S02]  /*5bb0*/  FFMA.FTZ R4, R4, c[0x0][0x2d0], -R7 ;  /* 0x0000b40004047a23 */ /* 0x000fe40000010807 */
[----:B------:R-:W-:Y:S01]  /*5bc0*/  IMAD.MOV.U32 R112, RZ, RZ, R115 ;  /* 0x000000ffff707224 */ /* 0x000fe200078e0073 */
[----:B------:R-:W-:Y:S01]  /*5bd0*/  HMMA.16816.F32 R92, R8, R32, R16 ;  /* 0x00000020085c723c */ /* 0x000fe20000001810 */
[----:B------:R-:W3:Y:S01]  /*5be0*/  LDSM.16.MT88.4 R16, [R224+0x1100] ;  /* 0x00110000e010783b */ /* 0x000ee20000004200 */
[----:B-1----:R-:W-:-:S02]  /*5bf0*/  FFMA.FTZ R3, R130, c[0x0][0x2d0], -R6 ;  /* 0x0000b40082037a23 */ /* 0x002fc40000010806 */
[----:B------:R-:W-:-:S04]  /*5c00*/  IMAD.MOV.U32 R130, RZ, RZ, R201 ;  /* 0x000000ffff827224 */ /* 0x000fc800078e00c9 */
[----:B------:R-:W-:Y:S01]  /*5c10*/  HMMA.16816.F32 R84, R8, R20, R84 ;  /* 0x000000140854723c */ /* 0x000fe20000001854 */
[----:B------:R1:W4:Y:S01]  /*5c20*/  MUFU.EX2 R205, R3 ;  /* 0x0000000300cd7308 */ /* 0x0003220000000800 */
[----:B------:R-:W-:Y:S02]  /*5c30*/  IMAD.MOV.U32 R32, RZ, RZ, R194 ;  /* 0x000000ffff207224 */ /* 0x000fe400078e00c2 */
[----:B------:R-:W-:-:S03]  /*5c40*/  IMAD.MOV.U32 R33, RZ, RZ, R189 ;  /* 0x000000ffff217224 */ /* 0x000fc600078e00bd */
[----:B------:R-:W-:Y:S01]  /*5c50*/  IMAD.MOV.U32 R21, RZ, RZ, R68 ;  /* 0x000000ffff157224 */ /* 0x000fe200078e0044 */
[----:B------:R-:W-:Y:S01]  /*5c60*/  HMMA.16816.F32 R40, R8, R26, R100 ;  /* 0x0000001a0828723c */ /* 0x000fe20000001864 */
[----:B------:R-:W-:Y:S01]  /*5c70*/  IMAD.MOV.U32 R68, RZ, RZ, R193 ;  /* 0x000000ffff447224 */ /* 0x000fe200078e00c1 */
[----:B------:R-:W5:Y:S01]  /*5c80*/  LDSM.16.MT88.4 R24, [R225+0x1100] ;  /* 0x00110000e118783b */ /* 0x000f620000004200 */
[----:B------:R-:W-:-:S05]  /*5c90*/  MOV R20, R188 ;  /* 0x000000bc00147202 */ /* 0x000fca0000000f00 */
[C---:B------:R-:W-:Y:S01]  /*5ca0*/  HMMA.16816.F32 R56, R8.reuse, R22, R124 ;  /* 0x000000160838723c */ /* 0x040fe2000000187c */
[----:B-1----:R-:W-:Y:S02]  /*5cb0*/  FFMA.FTZ R3, R131, c[0x0][0x2d0], -R6 ;  /* 0x0000b40083037a23 */ /* 0x002fe40000010806 */
[----:B------:R-:W-:Y:S02]  /*5cc0*/  IMAD.MOV.U32 R131, RZ, RZ, R200 ;  /* 0x000000ffff837224 */ /* 0x000fe400078e00c8 */
[----:B------:R1:W-:Y:S02]  /*5cd0*/  MUFU.EX2 R203, R3 ;  /* 0x0000000300cb7308 */ /* 0x0003e40000000800 */
[----:B------:R-:W-:Y:S01]  /*5ce0*/  IMAD.MOV.U32 R126, RZ, RZ, R130 ;  /* 0x000000ffff7e7224 */ /* 0x000fe200078e0082 */
[----:B------:R-:W-:Y:S01]  /*5cf0*/  MOV R127, R91 ;  /* 0x0000005b007f7202 */ /* 0x000fe20000000f00 */
[----:B------:R-:W-:Y:S01]  /*5d00*/  IMAD.MOV.U32 R130, RZ, RZ, R128 ;  /* 0x000000ffff827224 */ /* 0x000fe200078e0080 */
[----:B------:R-:W-:Y:S01]  /*5d10*/  HMMA.16816.F32 R88, R8, R34, R108 ;  /* 0x000000220858723c */ /* 0x000fe2000000186c */
[----:B------:R-:W-:-:S02]  /*5d20*/  IMAD.MOV.U32 R128, RZ, RZ, R190 ;  /* 0x000000ffff807224 */ /* 0x000fc400078e00be */
[----:B------:R-:W-:Y:S02]  /*5d30*/  IMAD.MOV.U32 R125, RZ, RZ, R114 ;  /* 0x000000ffff7d7224 */ /* 0x000fe400078e0072 */
[----:B------:R-:W-:Y:S02]  /*5d40*/  IMAD.MOV.U32 R114, RZ, RZ, R33 ;  /* 0x000000ffff727224 */ /* 0x000fe400078e0021 */
[----:B----4-:R-:W-:Y:S01]  /*5d50*/  F2FP.PACK_AB R8, R205, R204 ;  /* 0x000000cccd08723e */ /* 0x010fe200000000ff */
[----:B------:R-:W-:Y:S02]  /*5d60*/  IMAD.MOV.U32 R33, RZ, RZ, R21 ;  /* 0x000000ffff217224 */ /* 0x000fe400078e0015 */
[----:B------:R-:W-:Y:S02]  /*5d70*/  IMAD.MOV.U32 R124, RZ, RZ, R114 ;  /* 0x000000ffff7c7224 */ /* 0x000fe400078e0072 */
[----:B-1----:R-:W-:Y:S02]  /*5d80*/  FFMA.FTZ R3, R132, c[0x0][0x2d0], -R6 ;  /* 0x0000b40084037a23 */ /* 0x002fe40000010806 */
[----:B------:R-:W-:-:S02]  /*5d90*/  IMAD.MOV.U32 R132, RZ, RZ, R69 ;  /* 0x000000ffff847224 */ /* 0x000fc400078e0045 */
[----:B------:R1:W4:Y:S01]  /*5da0*/  MUFU.EX2 R202, R3 ;  /* 0x0000000300ca7308 */ /* 0x0003220000000800 */
[----:B------:R-:W-:Y:S02]  /*5db0*/  IMAD.MOV.U32 R69, RZ, RZ, R187 ;  /* 0x000000ffff457224 */ /* 0x000fe400078e00bb */
[----:B------:R-:W-:Y:S02]  /*5dc0*/  IMAD.MOV.U32 R114, RZ, RZ, R33 ;  /* 0x000000ffff727224 */ /* 0x000fe400078e0021 */
[----:B-1----:R-:W-:Y:S01]  /*5dd0*/  FFMA.FTZ R3, R133, c[0x0][0x2d0], -R5 ;  /* 0x0000b40085037a23 */ /* 0x002fe20000010805 */
[----:B----4-:R-:W-:Y:S01]  /*5de0*/  F2FP.PACK_AB R10, R202, R203 ;  /* 0x000000cbca0a723e */ /* 0x010fe200000000ff */
[----:B------:R-:W-:Y:S02]  /*5df0*/  IMAD.MOV.U32 R133, RZ, RZ, R191 ;  /* 0x000000ffff857224 */ /* 0x000fe400078e00bf */
[----:B------:R1:W-:Y:S02]  /*5e00*/  MUFU.EX2 R201, R3 ;  /* 0x0000000300c97308 */ /* 0x0003e40000000800 */
[----:B------:R-:W-:-:S02]  /*5e10*/  IMAD.MOV.U32 R115, RZ, RZ, R133 ;  /* 0x000000ffff737224 */ /* 0x000fc400078e0085 */
[----:B------:R-:W-:Y:S02]  /*5e20*/  IMAD.MOV.U32 R133, RZ, RZ, R132 ;  /* 0x000000ffff857224 */ /* 0x000fe400078e0084 */
[----:B-1----:R-:W-:Y:S02]  /*5e30*/  FFMA.FTZ R3, R134, c[0x0][0x2d0], -R5 ;  /* 0x0000b40086037a23 */ /* 0x002fe40000010805 */
[----:B------:R-:W-:Y:S02]  /*5e40*/  IMAD.MOV.U32 R134, RZ, RZ, R199 ;  /* 0x000000ffff867224 */ /* 0x000fe400078e00c7 */
[----:B------:R1:W4:Y:S02]  /*5e50*/  MUFU.EX2 R200, R3 ;  /* 0x0000000300c87308 */ /* 0x0003240000000800 */
[----:B-1----:R-:W-:Y:S01]  /*5e60*/  FFMA.FTZ R3, R135, c[0x0][0x2d0], -R5 ;  /* 0x0000b40087037a23 */ /* 0x002fe20000010805 */
[----:B----4-:R-:W-:Y:S01]  /*5e70*/  F2FP.PACK_AB R9, R200, R201 ;  /* 0x000000c9c809723e */ /* 0x010fe200000000ff */
[----:B------:R-:W-:-:S04]  /*5e80*/  IMAD.MOV.U32 R135, RZ, RZ, R198 ;  /* 0x000000ffff877224 */ /* 0x000fc800078e00c6 */
[----:B------:R1:W-:Y:S02]  /*5e90*/  MUFU.EX2 R199, R3 ;  /* 0x0000000300c77308 */ /* 0x0003e40000000800 */
[----:B-1----:R-:W-:Y:S02]  /*5ea0*/  FFMA.FTZ R3, R136, c[0x0][0x2d0], -R5 ;  /* 0x0000b40088037a23 */ /* 0x002fe40000010805 */
[----:B------:R-:W-:-:S04]  /*5eb0*/  IMAD.MOV.U32 R136, RZ, RZ, R131 ;  /* 0x000000ffff887224 */ /* 0x000fc800078e0083 */
[----:B------:R-:W1:Y:S01]  /*5ec0*/  MUFU.EX2 R198, R3 ;  /* 0x0000000300c67308 */ /* 0x000e620000000800 */
[----:B------:R-:W-:Y:S02]  /*5ed0*/  IMAD.MOV.U32 R131, RZ, RZ, R70 ;  /* 0x000000ffff837224 */ /* 0x000fe400078e0046 */
[----:B------:R-:W-:Y:S02]  /*5ee0*/  IMAD.MOV.U32 R70, RZ, RZ, R196 ;  /* 0x000000ffff467224 */ /* 0x000fe400078e00c4 */
[----:B------:R-:W-:Y:S02]  /*5ef0*/  IMAD.MOV.U32 R132, RZ, RZ, R131 ;  /* 0x000000ffff847224 */ /* 0x000fe400078e0083 */
[----:B------:R-:W-:Y:S02]  /*5f00*/  IMAD.MOV.U32 R131, RZ, RZ, R130 ;  /* 0x000000ffff837224 */ /* 0x000fe400078e0082 */
[----:B------:R-:W-:Y:S02]  /*5f10*/  IMAD.MOV.U32 R130, RZ, RZ, R129 ;  /* 0x000000ffff827224 */ /* 0x000fe400078e0081 */
[----:B------:R-:W-:-:S02]  /*5f20*/  IMAD.MOV.U32 R129, RZ, RZ, R118 ;  /* 0x000000ffff817224 */ /* 0x000fc400078e0076 */
[----:B------:R-:W-:Y:S01]  /*5f30*/  IMAD.MOV.U32 R118, RZ, RZ, R117 ;  /* 0x000000ffff767224 */ /* 0x000fe200078e0075 */
[----:B------:R-:W-:Y:S01]  /*5f40*/  MOV R117, R186 ;  /* 0x000000ba00757202 */ /* 0x000fe20000000f00 */
[----:B------:R-:W-:Y:S01]  /*5f50*/  IMAD.MOV.U32 R33, RZ, RZ, R132 ;  /* 0x000000ffff217224 */ /* 0x000fe200078e0084 */
[----:B-1----:R-:W-:Y:S01]  /*5f60*/  F2FP.PACK_AB R11, R198, R199 ;  /* 0x000000c7c60b723e */ /* 0x002fe200000000ff */
[----:B------:R-:W-:Y:S02]  /*5f70*/  FFMA.FTZ R3, R137, c[0x0][0x2d0], -R7 ;  /* 0x0000b40089037a23 */ /* 0x000fe40000010807 */
[----:B------:R-:W-:Y:S01]  /*5f80*/  IMAD.MOV.U32 R132, RZ, RZ, R130 ;  /* 0x000000ffff847224 */ /* 0x000fe200078e0082 */
[----:B------:R-:W-:Y:S01]  /*5f90*/  MOV R130, R118 ;  /* 0x0000007600827202 */ /* 0x000fe20000000f00 */
[----:B------:R1:W4:Y:S01]  /*5fa0*/  MUFU.EX2 R197, R3 ;  /* 0x0000000300c57308 */ /* 0x0003220000000800 */
[----:B------:R-:W-:Y:S01]  /*5fb0*/  IMAD.MOV.U32 R137, RZ, RZ, R112 ;  /* 0x000000ffff897224 */ /* 0x000fe200078e0070 */
[----:B--2---:R-:W-:Y:S01]  /*5fc0*/  HMMA.16816.F32 R100, R8, R28, R80 ;  /* 0x0000001c0864723c */ /* 0x004fe20000001850 */
[----:B------:R-:W-:-:S05]  /*5fd0*/  MOV R112, R115 ;  /* 0x0000007300707202 */ /* 0x000fca0000000f00 */
[----:B------:R-:W-:Y:S02]  /*5fe0*/  IMAD.MOV.U32 R110, RZ, RZ, R112 ;  /* 0x000000ffff6e7224 */ /* 0x000fe400078e0070 */
[----:B---3--:R-:W-:Y:S01]  /*5ff0*/  HMMA.16816.F32 R80, R8, R18, R76 ;  /* 0x000000120850723c */ /* 0x008fe2000000184c */
[----:B-1----:R-:W-:-:S07]  /*6000*/  FFMA.FTZ R3, R138, c[0x0][0x2d0], -R7 ;  /* 0x0000b4008a037a23 */ /* 0x002fce0000010807 */
[C---:B------:R-:W-:Y:S01]  /*6010*/  HMMA.16816.F32 R76, R8.reuse, R14, R64 ;  /* 0x0000000e084c723c */ /* 0x040fe20000001840 */
[----:B------:R-:W-:Y:S01]  /*6020*/  IMAD.MOV.U32 R138, RZ, RZ, R128 ;  /* 0x000000ffff8a7224 */ /* 0x000fe200078e0080 */
[----:B------:R1:W-:Y:S06]  /*6030*/  MUFU.EX2 R196, R3 ;  /* 0x0000000300c47308 */ /* 0x0003ec0000000800 */
[C---:B-----5:R-:W-:Y:S08]  /*6040*/  HMMA.16816.F32 R64, R8.reuse, R26, R60 ;  /* 0x0000001a0840723c */ /* 0x060ff0000000183c */
[----:B------:R-:W-:Y:S01]  /*6050*/  HMMA.16816.F32 R120, R8, R16, R120 ;  /* 0x000000100878723c */ /* 0x000fe20000001878 */
[----:B-1----:R-:W-:-:S04]  /*6060*/  FFMA.FTZ R3, R139, c[0x0][0x2d0], -R7 ;  /* 0x0000b4008b037a23 */ /* 0x002fc80000010807 */
[----:B------:R1:W2:Y:S03]  /*6070*/  MUFU.EX2 R195, R3 ;  /* 0x0000000300c37308 */ /* 0x0002a60000000800 */
[C---:B------:R-:W-:Y:S08]  /*6080*/  HMMA.16816.F32 R104, R8.reuse, R12, R104 ;  /* 0x0000000c0868723c */ /* 0x040ff00000001868 */
[----:B------:R-:W-:Y:S01]  /*6090*/  HMMA.16816.F32 R96, R8, R24, R96 ;  /* 0x000000180860723c */ /* 0x000fe20000001860 */
[----:B-1----:R-:W-:-:S07]  /*60a0*/  FFMA.FTZ R3, R140, c[0x0][0x2d0], -R7 ;  /* 0x0000b4008c037a23 */ /* 0x002fce0000010807 */
[----:B------:R-:W-:Y:S01]  /*60b0*/  HMMA.16816.F32 R60, R8, R30, R44 ;  /* 0x0000001e083c723c */ /* 0x000fe2000000182c */
[----:B------:R1:W-:Y:S06]  /*60c0*/  MUFU.EX2 R194, R3 ;  /* 0x0000000300c27308 */ /* 0x0003ec0000000800 */
[----:B----4-:R-:W-:Y:S02]  /*60d0*/  F2FP.PACK_AB R8, R197, R209 ;  /* 0x000000d1c508723e */ /* 0x010fe400000000ff */
[----:B--2---:R-:W-:Y:S01]  /*60e0*/  F2FP.PACK_AB R10, R195, R196 ;  /* 0x000000c4c30a723e */ /* 0x004fe200000000ff */
[----:B-1----:R-:W-:-:S04]  /*60f0*/  FFMA.FTZ R3, R141, c[0x0][0x2d0], -R0 ;  /* 0x0000b4008d037a23 */ /* 0x002fc80000010800 */
[----:B------:R1:W-:Y:S02]  /*6100*/  MUFU.EX2 R193, R3 ;  /* 0x0000000300c17308 */ /* 0x0003e40000000800 */
[----:B-1----:R-:W-:-:S06]  /*6110*/  FFMA.FTZ R3, R142, c[0x0][0x2d0], -R0 ;  /* 0x0000b4008e037a23 */ /* 0x002fcc0000010800 */
[----:B------:R1:W2:Y:S02]  /*6120*/  MUFU.EX2 R192, R3 ;  /* 0x0000000300c07308 */ /* 0x0002a40000000800 */
[----:B-1----:R-:W-:Y:S01]  /*6130*/  FFMA.FTZ R3, R143, c[0x0][0x2d0], -R0 ;  /* 0x0000b4008f037a23 */ /* 0x002fe20000010800 */
[----:B--2---:R-:W-:-:S05]  /*6140*/  F2FP.PACK_AB R9, R192, R193 ;  /* 0x000000c1c009723e */ /* 0x004fca00000000ff */
[----:B------:R1:W-:Y:S02]  /*6150*/  MUFU.EX2 R191, R3 ;  /* 0x0000000300bf7308 */ /* 0x0003e40000000800 */
[----:B-1----:R-:W-:-:S06]  /*6160*/  FFMA.FTZ R3, R144, c[0x0][0x2d0], -R0 ;  /* 0x0000b40090037a23 */ /* 0x002fcc0000010800 */
[----:B------:R1:W2:Y:S02]  /*6170*/  MUFU.EX2 R189, R3 ;  /* 0x0000000300bd7308 */ /* 0x0002a40000000800 */
[----:B-1----:R-:W-:Y:S01]  /*6180*/  FFMA.FTZ R3, R145, c[0x0][0x2d0], -R7 ;  /* 0x0000b40091037a23 */ /* 0x002fe20000010807 */
[----:B--2---:R-:W-:-:S05]  /*6190*/  F2FP.PACK_AB R11, R189, R191 ;  /* 0x000000bfbd0b723e */ /* 0x004fca00000000ff */
[----:B------:R1:W-:Y:S02]  /*61a0*/  MUFU.EX2 R190, R3 ;  /* 0x0000000300be7308 */ /* 0x0003e40000000800 */
[C---:B------:R-:W-:Y:S08]  /*61b0*/  HMMA.16816.F32 R36, R8.reuse, R14, R36 ;  /* 0x0000000e0824723c */ /* 0x040ff00000001824 */
[----:B------:R-:W-:Y:S01]  /*61c0*/  HMMA.16816.F32 R44, R8, R18, R40 ;  /* 0x00000012082c723c */ /* 0x000fe20000001828 */
[----:B-1----:R-:W-:-:S04]  /*61d0*/  FFMA.FTZ R3, R146, c[0x0][0x2d0], -R7 ;  /* 0x0000b40092037a23 */ /* 0x002fc80000010807 */
[----:B------:R1:W-:Y:S03]  /*61e0*/  MUFU.EX2 R188, R3 ;  /* 0x0000000300bc7308 */ /* 0x0003e60000000800 */
[C---:B------:R-:W-:Y:S01]  /*61f0*/  HMMA.16816.F32 R48, R8.reuse, R16, R48 ;  /* 0x000000100830723c */ /* 0x040fe20000001830 */
[----:B------:R-:W-:Y:S07]  /*6200*/  LDSM.16.MT88.4 R16, [R224+0x1900] ;  /* 0x00190000e010783b */ /* 0x000fee0000004200 */
[----:B------:R-:W-:Y:S01]  /*6210*/  HMMA.16816.F32 R40, R8, R24, R84 ;  /* 0x000000180828723c */ /* 0x000fe20000001854 */
[----:B-1----:R-:W-:-:S07]  /*6220*/  FFMA.FTZ R3, R147, c[0x0][0x2d0], -R6 ;  /* 0x0000b40093037a23 */ /* 0x002fce0000010806 */
[C---:B------:R-:W-:Y:S01]  /*6230*/  HMMA.16816.F32 R56, R8.reuse, R26, R56 ;  /* 0x0000001a0838723c */ /* 0x040fe20000001838 */
[----:B------:R-:W-:Y:S01]  /*6240*/  IMAD.MOV.U32 R87, RZ, RZ, R33 ;  /* 0x000000ffff577224 */ /* 0x000fe200078e0021 */
[----:B------:R-:W-:Y:S01]  /*6250*/  LDSM.16.MT88.4 R24, [R225+0x1900] ;  /* 0x00190000e118783b */ /* 0x000fe20000004200 */
[----:B------:R1:W-:Y:S05]  /*6260*/  MUFU.EX2 R187, R3 ;  /* 0x0000000300bb7308 */ /* 0x0003ea0000000800 */
[C---:B------:R-:W-:Y:S08]  /*6270*/  HMMA.16816.F32 R92, R8.reuse, R28, R92 ;  /* 0x0000001c085c723c */ /* 0x040ff0000000185c */
[----:B------:R-:W-:Y:S01]  /*6280*/  HMMA.16816.F32 R88, R8, R30, R88 ;  /* 0x0000001e0858723c */ /* 0x000fe20000001858 */
[----:B------:R-:W-:Y:S01]  /*6290*/  LDSM.16.MT88.4 R28, [R226+0x2100] ;  /* 0x00210000e21c783b */ /* 0x000fe20000004200 */
[----:B-1----:R-:W-:-:S02]  /*62a0*/  FFMA.FTZ R3, R148, c[0x0][0x2d0], -R6 ;  /* 0x0000b40094037a23 */ /* 0x002fc40000010806 */
[----:B------:R-:W-:Y:S02]  /*62b0*/  IMAD.MOV.U32 R148, RZ, RZ, R113 ;  /* 0x000000ffff947224 */ /* 0x000fe400078e0071 */
[----:B------:R-:W1:Y:S01]  /*62c0*/  MUFU.EX2 R186, R3 ;  /* 0x0000000300ba7308 */ /* 0x000e620000000800 */
[----:B------:R-:W-:Y:S01]  /*62d0*/  IMAD.MOV.U32 R113, RZ, RZ, R32 ;  /* 0x000000ffff717224 */ /* 0x000fe200078e0020 */
[----:B------:R-:W-:Y:S02]  /*62e0*/  MOV R32, R20 ;  /* 0x0000001400207202 */ /* 0x000fe40000000f00 */
[----:B------:R-:W-:Y:S01]  /*62f0*/  HMMA.16816.F32 R20, R8, R12, R52 ;  /* 0x0000000c0814723c */ /* 0x000fe20000001834 */
[----:B------:R-:W2:Y:S06]  /*6300*/  LDSM.16.MT88.4 R12, [R227+0x1900] ;  /* 0x00190000e30c783b */ /* 0x000eac0000004200 */
[----:B------:R-:W-:-:S02]  /*6310*/  IMAD.MOV.U32 R55, RZ, RZ, R124 ;  /* 0x000000ffff377224 */ /* 0x000fc400078e007c */
[----:B------:R-:W-:Y:S02]  /*6320*/  IMAD.MOV.U32 R52, RZ, RZ, R132 ;  /* 0x000000ffff347224 */ /* 0x000fe400078e0084 */
[----:B------:R-:W-:Y:S01]  /*6330*/  IMAD.MOV.U32 R132, RZ, RZ, R130 ;  /* 0x000000ffff847224 */ /* 0x000fe200078e0082 */
[----:B-1----:R-:W-:Y:S01]  /*6340*/  F2FP.PACK_AB R8, R186, R187 ;  /* 0x000000bbba08723e */ /* 0x002fe200000000ff */
[--C-:B------:R-:W-:Y:S02]  /*6350*/  FFMA.FTZ R3, R149, c[0x0][0x2d0], -R6.reuse ;  /* 0x0000b40095037a23 */ /* 0x100fe40000010806 */
[----:B------:R-:W-:Y:S02]  /*6360*/  IMAD.MOV.U32 R149, RZ, RZ, R185 ;  /* 0x000000ffff957224 */ /* 0x000fe400078e00b9 */
[----:B------:R1:W-:Y:S02]  /*6370*/  MUFU.EX2 R185, R3 ;  /* 0x0000000300b97308 */ /* 0x0003e40000000800 */
[----:B-1----:R-:W-:-:S02]  /*6380*/  FFMA.FTZ R3, R150, c[0x0][0x2d0], -R6 ;  /* 0x0000b40096037a23 */ /* 0x002fc40000010806 */
[----:B------:R-:W-:Y:S02]  /*6390*/  IMAD.MOV.U32 R150, RZ, RZ, R116 ;  /* 0x000000ffff967224 */ /* 0x000fe400078e0074 */
[----:B------:R-:W-:Y:S02]  /*63a0*/  IMAD.MOV.U32 R116, RZ, RZ, R184 ;  /* 0x000000ffff747224 */ /* 0x000fe400078e00b8 */
[----:B------:R1:W3:Y:S02]  /*63b0*/  MUFU.EX2 R184, R3 ;  /* 0x0000000300b87308 */ /* 0x0002e40000000800 */
[----:B-1----:R-:W-:Y:S01]  /*63c0*/  FFMA.FTZ R3, R151, c[0x0][0x2d0], -R5 ;  /* 0x0000b40097037a23 */ /* 0x002fe20000010805 */
[----:B---3--:R-:W-:Y:S01]  /*63d0*/  F2FP.PACK_AB R10, R184, R185 ;  /* 0x000000b9b80a723e */ /* 0x008fe200000000ff */
[----:B------:R-:W-:Y:S02]  /*63e0*/  IMAD.MOV.U32 R151, RZ, RZ, R125 ;  /* 0x000000ffff977224 */ /* 0x000fe400078e007d */
[----:B------:R-:W-:-:S02]  /*63f0*/  IMAD.MOV.U32 R125, RZ, RZ, R113 ;  /* 0x000000ffff7d7224 */ /* 0x000fc400078e0071 */
[----:B------:R1:W-:Y:S01]  /*6400*/  MUFU.EX2 R118, R3 ;  /* 0x0000000300767308 */ /* 0x0003e20000000800 */
[----:B------:R-:W-:Y:S02]  /*6410*/  IMAD.MOV.U32 R113, RZ, RZ, R32 ;  /* 0x000000ffff717224 */ /* 0x000fe400078e0020 */
[----:B------:R-:W-:Y:S02]  /*6420*/  IMAD.MOV.U32 R32, RZ, RZ, R133 ;  /* 0x000000ffff207224 */ /* 0x000fe400078e0085 */
[----:B------:R-:W-:Y:S02]  /*6430*/  IMAD.MOV.U32 R133, RZ, RZ, R131 ;  /* 0x000000ffff857224 */ /* 0x000fe400078e0083 */
[----:B------:R-:W-:Y:S01]  /*6440*/  IMAD.MOV.U32 R131, RZ, RZ, R129 ;  /* 0x000000ffff837224 */ /* 0x000fe200078e0081 */
[----:B------:R-:W-:Y:S01]  /*6450*/  MOV R124, R32 ;  /* 0x00000020007c7202 */ /* 0x000fe20000000f00 */
[----:B------:R-:W-:Y:S01]  /*6460*/  IMAD.MOV.U32 R129, RZ, RZ, R117 ;  /* 0x000000ffff817224 */ /* 0x000fe200078e0075 */
[----:B------:R-:W3:Y:S01]  /*6470*/  LDSM.16.MT88.4 R32, [R226+0x1900] ;  /* 0x00190000e220783b */ /* 0x000ee20000004200 */
[----:B------:R-:W-:-:S02]  /*6480*/  IMAD.MOV.U32 R54, RZ, RZ, R113 ;  /* 0x000000ffff367224 */ /* 0x000fc400078e0071 */
[----:B------:R-:W-:Y:S02]  /*6490*/  IMAD.MOV.U32 R53, RZ, RZ, R131 ;  /* 0x000000ffff357224 */ /* 0x000fe400078e0083 */
[----:B------:R-:W-:Y:S02]  /*64a0*/  IMAD.MOV.U32 R139, RZ, RZ, R129 ;  /* 0x000000ffff8b7224 */ /* 0x000fe400078e0081 */
[----:B-1----:R-:W-:Y:S01]  /*64b0*/  FFMA.FTZ R3, R152, c[0x0][0x2d0], -R5 ;  /* 0x0000b40098037a23 */ /* 0x002fe20000010805 */
[----:B------:R-:W-:-:S03]  /*64c0*/  MOV R152, R52 ;  /* 0x0000003400987202 */ /* 0x000fc60000000f00 */
[----:B------:R1:W4:Y:S02]  /*64d0*/  MUFU.EX2 R117, R3 ;  /* 0x0000000300757308 */ /* 0x0003240000000800 */
[----:B-1----:R-:W-:Y:S01]  /*64e0*/  FFMA.FTZ R3, R153, c[0x0][0x2d0], -R5 ;  /* 0x0000b40099037a23 */ /* 0x002fe20000010805 */
[----:B----4-:R-:W-:Y:S01]  /*64f0*/  F2FP.PACK_AB R9, R117, R118 ;  /* 0x000000767509723e */ /* 0x010fe200000000ff */
[----:B------:R-:W-:-:S04]  /*6500*/  IMAD.MOV.U32 R153, RZ, RZ, R53 ;  /* 0x000000ffff997224 */ /* 0x000fc800078e0035 */
[----:B------:R1:W-:Y:S02]  /*6510*/  MUFU.EX2 R115, R3 ;  /* 0x0000000300737308 */ /* 0x0003e40000000800 */
[----:B-1----:R-:W-:Y:S02]  /*6520*/  FFMA.FTZ R3, R154, c[0x0][0x2d0], -R5 ;  /* 0x0000b4009a037a23 */ /* 0x002fe40000010805 */
[----:B------:R-:W-:-:S04]  /*6530*/  IMAD.MOV.U32 R154, RZ, RZ, R116 ;  /* 0x000000ffff9a7224 */ /* 0x000fc800078e0074 */
[----:B------:R1:W4:Y:S02]  /*6540*/  MUFU.EX2 R116, R3 ;  /* 0x0000000300747308 */ /* 0x0003240000000800 */
[----:B-1----:R-:W-:Y:S01]  /*6550*/  FFMA.FTZ R3, R155, c[0x0][0x2d0], -R7 ;  /* 0x0000b4009b037a23 */ /* 0x002fe20000010807 */
[----:B----4-:R-:W-:Y:S01]  /*6560*/  F2FP.PACK_AB R11, R116, R115 ;  /* 0x00000073740b723e */ /* 0x010fe200000000ff */
[----:B------:R-:W-:Y:S02]  /*6570*/  IMAD.MOV.U32 R155, RZ, RZ, R137 ;  /* 0x000000ffff9b7224 */ /* 0x000fe400078e0089 */
[----:B------:R-:W-:Y:S02]  /*6580*/  IMAD.MOV.U32 R137, RZ, RZ, R114 ;  /* 0x000000ffff897224 */ /* 0x000fe400078e0072 */
[----:B------:R1:W-:Y:S02]  /*6590*/  MUFU.EX2 R114, R3 ;  /* 0x0000000300727308 */ /* 0x0003e40000000800 */
[C---:B--2---:R-:W-:Y:S08]  /*65a0*/  HMMA.16816.F32 R140, R8.reuse, R12, R104 ;  /* 0x0000000c088c723c */ /* 0x044ff00000001868 */
[----:B------:R-:W-:Y:S01]  /*65b0*/  HMMA.16816.F32 R128, R8, R18, R80 ;  /* 0x000000120880723c */ /* 0x000fe20000001850 */
[----:B-1----:R-:W-:-:S07]  /*65c0*/  FFMA.FTZ R3, R156, c[0x0][0x2d0], -R7 ;  /* 0x0000b4009c037a23 */ /* 0x002fce0000010807 */
[C---:B---3--:R-:W-:Y:S01]  /*65d0*/  HMMA.16816.F32 R80, R8.reuse, R32, R100 ;  /* 0x000000200850723c */ /* 0x048fe20000001864 */
[----:B------:R1:W-:Y:S07]  /*65e0*/  MUFU.EX2 R113, R3 ;  /* 0x0000000300717308 */ /* 0x0003ee0000000800 */
[C---:B------:R-:W-:Y:S08]  /*65f0*/  HMMA.16816.F32 R144, R8.reuse, R14, R76 ;  /* 0x0000000e0890723c */ /* 0x040ff0000000184c */
[----:B------:R-:W-:Y:S01]  /*6600*/  HMMA.16816.F32 R120, R8, R16, R120 ;  /* 0x000000100878723c */ /* 0x000fe20000001878 */
[----:B-1----:R-:W-:-:S04]  /*6610*/  FFMA.FTZ R3, R157, c[0x0][0x2d0], -R7 ;  /* 0x0000b4009d037a23 */ /* 0x002fc80000010807 */
[----:B------:R1:W-:Y:S03]  /*6620*/  MUFU.EX2 R112, R3 ;  /* 0x0000000300707308 */ /* 0x0003e60000000800 */
[----:B------:R-:W-:Y:S01]  /*6630*/  HMMA.16816.F32 R76, R8, R34, R60 ;  /* 0x00000022084c723c */ /* 0x000fe2000000183c */
[----:B-1----:R-:W-:-:S04]  /*6640*/  FFMA.FTZ R3, R158, c[0x0][0x2d0], -R7 ;  /* 0x0000b4009e037a23 */ /* 0x002fc80000010807 */
[----:B------:R1:W-:Y:S02]  /*6650*/  MUFU.EX2 R111, R3 ;  /* 0x00000003006f7308 */ /* 0x0003e40000000800 */
[--C-:B-1----:R-:W-:Y:S02]  /*6660*/  FFMA.FTZ R3, R159, c[0x0][0x2d0], -R0.reuse ;  /* 0x0000b4009f037a23 */ /* 0x102fe40000010800 */
[----:B------:R-:W-:Y:S04]  /*6670*/  HMMA.16816.F32 R156, R8, R24, R96 ;  /* 0x00000018089c723c */ /* 0x000fe80000001860 */
[----:B------:R1:W-:Y:S02]  /*6680*/  MUFU.EX2 R109, R3 ;  /* 0x00000003006d7308 */ /* 0x0003e40000000800 */
[----:B-1----:R-:W-:-:S02]  /*6690*/  FFMA.FTZ R3, R160, c[0x0][0x2d0], -R0 ;  /* 0x0000b400a0037a23 */ /* 0x002fc40000010800 */
[----:B------:R-:W-:-:S04]  /*66a0*/  IMAD.MOV.U32 R160, RZ, RZ, R70 ;  /* 0x000000ffffa07224 */ /* 0x000fc800078e0046 */
[----:B------:R1:W2:Y:S02]  /*66b0*/  MUFU.EX2 R108, R3 ;  /* 0x00000003006c7308 */ /* 0x0002a40000000800 */
[----:B-1----:R-:W-:Y:S02]  /*66c0*/  FFMA.FTZ R3, R162, c[0x0][0x2d0], -R0 ;  /* 0x0000b400a2037a23 */ /* 0x002fe40000010800 */
[----:B------:R-:W-:-:S04]  /*66d0*/  IMAD.MOV.U32 R162, RZ, RZ, R87 ;  /* 0x000000ffffa27224 */ /* 0x000fc800078e0057 */
[----:B------:R1:W-:Y:S01]  /*66e0*/  MUFU.EX2 R107, R3 ;  /* 0x00000003006b7308 */ /* 0x0003e20000000800 */
[----:B------:R-:W-:Y:S07]  /*66f0*/  HMMA.16816.F32 R84, R8, R26, R64 ;  /* 0x0000001a0854723c */ /* 0x000fee0000001840 */
[----:B------:R-:W-:Y:S02]  /*6700*/  F2FP.PACK_AB R8, R190, R194 ;  /* 0x000000c2be08723e */ /* 0x000fe400000000ff */
[----:B--2---:R-:W-:-:S02]  /*6710*/  F2FP.PACK_AB R9, R108, R109 ;  /* 0x0000006d6c09723e */ /* 0x004fc400000000ff */
[----:B------:R-:W-:Y:S01]  /*6720*/  F2FP.PACK_AB R10, R114, R188 ;  /* 0x000000bc720a723e */ /* 0x000fe200000000ff */
[----:B-1----:R-:W-:Y:S02]  /*6730*/  FFMA.FTZ R3, R163, c[0x0][0x2d0], -R0 ;  /* 0x0000b400a3037a23 */ /* 0x002fe40000010800 */
[----:B------:R-:W-:Y:S02]  /*6740*/  IMAD.MOV.U32 R163, RZ, RZ, R54 ;  /* 0x000000ffffa37224 */ /* 0x000fe400078e0036 */
[----:B------:R1:W2:Y:S02]  /*6750*/  MUFU.EX2 R106, R3 ;  /* 0x00000003006a7308 */ /* 0x0002a40000000800 */
[----:B-1----:R-:W-:Y:S01]  /*6760*/  FFMA.FTZ R3, R161, c[0x0][0x2d0], -R7 ;  /* 0x0000b400a1037a23 */ /* 0x002fe20000010807 */
[----:B--2---:R-:W-:Y:S01]  /*6770*/  F2FP.PACK_AB R11, R106, R107 ;  /* 0x0000006b6a0b723e */ /* 0x004fe200000000ff */
[----:B------:R-:W-:-:S04]  /*6780*/  IMAD.MOV.U32 R161, RZ, RZ, R110 ;  /* 0x000000ffffa17224 */ /* 0x000fc800078e006e */
[----:B------:R1:W-:Y:S02]  /*6790*/  MUFU.EX2 R110, R3 ;  /* 0x00000003006e7308 */ /* 0x0003e40000000800 */
[C---:B------:R-:W-:Y:S08]  /*67a0*/  HMMA.16816.F32 R60, R8.reuse, R18, R44 ;  /* 0x00000012083c723c */ /* 0x040ff0000000182c */
[----:B------:R-:W-:Y:S01]  /*67b0*/  HMMA.16816.F32 R44, R8, R32, R92 ;  /* 0x00000020082c723c */ /* 0x000fe2000000185c */
[----:B-1----:R-:W-:-:S02]  /*67c0*/  FFMA.FTZ R3, R164, c[0x0][0x2d0], -R6 ;  /* 0x0000b400a4037a23 */ /* 0x002fc40000010806 */
[----:B------:R-:W-:Y:S02]  /*67d0*/  IMAD.MOV.U32 R164, RZ, RZ, R55 ;  /* 0x000000ffffa47224 */ /* 0x000fe400078e0037 */
[----:B------:R1:W-:Y:S03]  /*67e0*/  MUFU.EX2 R104, R3 ;  /* 0x0000000300687308 */ /* 0x0003e60000000800 */
[C---:B------:R-:W-:Y:S01]  /*67f0*/  HMMA.16816.F32 R64, R8.reuse, R16, R48 ;  /* 0x000000100840723c */ /* 0x040fe20000001830 */
[----:B------:R-:W-:Y:S07]  /*6800*/  LDSM.16.MT88.4 R16, [R227+0x2100] ;  /* 0x00210000e310783b */ /* 0x000fee0000004200 */
[----:B------:R-:W-:Y:S01]  /*6810*/  HMMA.16816.F32 R52, R8, R12, R20 ;  /* 0x0000000c0834723c */ /* 0x000fe20000001814 */
[----:B------:R-:W2:Y:S01]  /*6820*/  LDSM.16.MT88.4 R20, [R224+0x2100] ;  /* 0x00210000e014783b */ /* 0x000ea20000004200 */
[----:B-1----:R-:W-:-:S06]  /*6830*/  FFMA.FTZ R3, R165, c[0x0][0x2d0], -R6 ;  /* 0x0000b400a5037a23 */ /* 0x002fcc0000010806 */
[----:B------:R-:W-:Y:S01]  /*6840*/  HMMA.16816.F32 R48, R8, R14, R36 ;  /* 0x0000000e0830723c */ /* 0x000fe20000001824 */
[----:B------:R-:W1:Y:S01]  /*6850*/  LDSM.16.MT88.4 R12, [R225+0x2100] ;  /* 0x00210000e10c783b */ /* 0x000e620000004200 */
[----:B------:R-:W-:Y:S01]  /*6860*/  IMAD.MOV.U32 R165, RZ, RZ, R133 ;  /* 0x000000ffffa57224 */ /* 0x000fe200078e0085 */
[----:B------:R3:W4:Y:S01]  /*6870*/  MUFU.EX2 R105, R3 ;  /* 0x0000000300697308 */ /* 0x0007220000000800 */
[----:B------:R-:W-:-:S04]  /*6880*/  IMAD.MOV.U32 R133, RZ, RZ, R75 ;  /* 0x000000ffff857224 */ /* 0x000fc800078e004b */
[C---:B------:R-:W-:Y:S08]  /*6890*/  HMMA.16816.F32 R32, R8.reuse, R34, R88 ;  /* 0x000000220820723c */ /* 0x040ff00000001858 */
[C---:B------:R-:W-:Y:S01]  /*68a0*/  HMMA.16816.F32 R36, R8.reuse, R24, R40 ;  /* 0x000000180824723c */ /* 0x040fe20000001828 */
[----:B---3--:R-:W-:Y:S02]  /*68b0*/  FFMA.FTZ R3, R166, c[0x0][0x2d0], -R6 ;  /* 0x0000b400a6037a23 */ /* 0x008fe40000010806 */
[----:B------:R-:W-:Y:S01]  /*68c0*/  IMAD.MOV.U32 R166, RZ, RZ, R132 ;  /* 0x000000ffffa67224 */ /* 0x000fe200078e0084 */
[----:B------:R-:W-:Y:S01]  /*68d0*/  MOV R132, R74 ;  /* 0x0000004a00847202 */ /* 0x000fe20000000f00 */
[----:B------:R3:W-:Y:S03]  /*68e0*/  MUFU.EX2 R103, R3 ;  /* 0x0000000300677308 */ /* 0x0007e60000000800 */
[----:B------:R-:W-:Y:S01]  /*68f0*/  HMMA.16816.F32 R40, R8, R26, R56 ;  /* 0x0000001a0828723c */ /* 0x000fe20000001838 */
[----:B------:R-:W5:Y:S06]  /*6900*/  LDSM.16.MT88.4 R24, [R224+0x2900] ;  /* 0x00290000e018783b */ /* 0x000f6c0000004200 */
[----:B----4-:R-:W-:Y:S01]  /*6910*/  F2FP.PACK_AB R8, R105, R104 ;  /* 0x000000686908723e */ /* 0x010fe200000000ff */
[----:B---3--:R-:W-:-:S02]  /*6920*/  FFMA.FTZ R3, R167, c[0x0][0x2d0], -R6 ;  /* 0x0000b400a7037a23 */ /* 0x008fc40000010806 */
[----:B------:R-:W-:Y:S02]  /*6930*/  IMAD.MOV.U32 R167, RZ, RZ, R69 ;  /* 0x000000ffffa77224 */ /* 0x000fe400078e0045 */
[----:B------:R3:W4:Y:S02]  /*6940*/  MUFU.EX2 R102, R3 ;  /* 0x0000000300667308 */ /* 0x0007240000000800 */
[----:B---3--:R-:W-:Y:S01]  /*6950*/  FFMA.FTZ R3, R168, c[0x0][0x2d0], -R5 ;  /* 0x0000b400a8037a23 */ /* 0x008fe20000010805 */
[----:B----4-:R-:W-:Y:S01]  /*6960*/  F2FP.PACK_AB R10, R102, R103 ;  /* 0x00000067660a723e */ /* 0x010fe200000000ff */
[----:B------:R-:W-:-:S04]  /*6970*/  IMAD.MOV.U32 R168, RZ, RZ, R68 ;  /* 0x000000ffffa87224 */ /* 0x000fc800078e0044 */
[----:B------:R3:W-:Y:S02]  /*6980*/  MUFU.EX2 R101, R3 ;  /* 0x0000000300657308 */ /* 0x0007e40000000800 */
[----:B---3--:R-:W-:Y:S01]  /*6990*/  FFMA.FTZ R3, R169, c[0x0][0x2d0], -R5 ;  /* 0x0000b400a9037a23 */ /* 0x008fe20000010805 */
[----:B------:R-:W-:Y:S01]  /*69a0*/  MOV R169, R126 ;  /* 0x0000007e00a97202 */ /* 0x000fe20000000f00 */
[----:B------:R-:W-:-:S04]  /*69b0*/  IMAD.MOV.U32 R126, RZ, RZ, R135 ;  /* 0x000000ffff7e7224 */ /* 0x000fc800078e0087 */
[----:B------:R3:W4:Y:S02]  /*69c0*/  MUFU.EX2 R100, R3 ;  /* 0x0000000300647308 */ /* 0x0007240000000800 */
[----:B---3--:R-:W-:Y:S01]  /*69d0*/  FFMA.FTZ R3, R170, c[0x0][0x2d0], -R5 ;  /* 0x0000b400aa037a23 */ /* 0x008fe20000010805 */
[----:B----4-:R-:W-:Y:S01]  /*69e0*/  F2FP.PACK_AB R9, R100, R101 ;  /* 0x000000656409723e */ /* 0x010fe200000000ff */
[----:B------:R-:W-:-:S04]  /*69f0*/  IMAD.MOV.U32 R170, RZ, RZ, R148 ;  /* 0x000000ffffaa7224 */ /* 0x000fc800078e0094 */
[----:B------:R3:W-:Y:S02]  /*6a00*/  MUFU.EX2 R99, R3 ;  /* 0x0000000300637308 */ /* 0x0007e40000000800 */
[----:B---3--:R-:W-:Y:S02]  /*6a10*/  FFMA.FTZ R3, R171, c[0x0][0x2d0], -R5 ;  /* 0x0000b400ab037a23 */ /* 0x008fe40000010805 */
[----:B------:R-:W-:-:S04]  /*6a20*/  IMAD.MOV.U32 R171, RZ, RZ, R150 ;  /* 0x000000ffffab7224 */ /* 0x000fc800078e0096 */
[----:B------:R3:W4:Y:S02]  /*6a30*/  MUFU.EX2 R98, R3 ;  /* 0x0000000300627308 */ /* 0x0007240000000800 */
[----:B---3--:R-:W-:Y:S01]  /*6a40*/  FFMA.FTZ R3, R173, c[0x0][0x2d0], -R0 ;  /* 0x0000b400ad037a23 */ /* 0x008fe20000010800 */
[----:B----4-:R-:W-:Y:S01]  /*6a50*/  F2FP.PACK_AB R11, R98, R99 ;  /* 0x00000063620b723e */ /* 0x010fe200000000ff */
[----:B------:R-:W-:-:S04]  /*6a60*/  IMAD.MOV.U32 R173, RZ, RZ, R149 ;  /* 0x000000ffffad7224 */ /* 0x000fc800078e0095 */
[----:B------:R3:W-:Y:S02]  /*6a70*/  MUFU.EX2 R97, R3 ;  /* 0x0000000300617308 */ /* 0x0007e40000000800 */
[C---:B--2---:R-:W-:Y:S08]  /*6a80*/  HMMA.16816.F32 R120, R8.reuse, R20, R120 ;  /* 0x000000140878723c */ /* 0x044ff00000001878 */
[----:B------:R-:W-:Y:S01]  /*6a90*/  HMMA.16816.F32 R128, R8, R22, R128 ;  /* 0x000000160880723c */ /* 0x000fe20000001880 */
[----:B---3--:R-:W-:-:S02]  /*6aa0*/  FFMA.FTZ R3, R172, c[0x0][0x2d0], -R0 ;  /* 0x0000b400ac037a23 */ /* 0x008fc40000010800 */
[----:B------:R-:W-:Y:S02]  /*6ab0*/  IMAD.MOV.U32 R172, RZ, RZ, R151 ;  /* 0x000000ffffac7224 */ /* 0x000fe400078e0097 */
[----:B------:R2:W3:Y:S03]  /*6ac0*/  MUFU.EX2 R96, R3 ;  /* 0x0000000300607308 */ /* 0x0004e60000000800 */
[C---:B------:R-:W-:Y:S01]  /*6ad0*/  HMMA.16816.F32 R140, R8.reuse, R16, R140 ;  /* 0x00000010088c723c */ /* 0x040fe2000000188c */
[----:B------:R-:W-:Y:S07]  /*6ae0*/  LDSM.16.MT88.4 R148, [R227+0x3100] ;  /* 0x00310000e394783b */ /* 0x000fee0000004200 */
[----:B------:R-:W-:Y:S01]  /*6af0*/  HMMA.16816.F32 R144, R8, R18, R144 ;  /* 0x000000120890723c */ /* 0x000fe20000001890 */
[----:B--2---:R-:W-:-:S07]  /*6b00*/  FFMA.FTZ R3, R174, c[0x0][0x2d0], -R0 ;  /* 0x0000b400ae037a23 */ /* 0x004fce0000010800 */
[----:B-1----:R-:W-:Y:S01]  /*6b10*/  HMMA.16816.F32 R156, R8, R12, R156 ;  /* 0x0000000c089c723c */ /* 0x002fe2000000189c */
[----:B------:R-:W-:Y:S01]  /*6b20*/  IMAD.MOV.U32 R174, RZ, RZ, R154 ;  /* 0x000000ffffae7224 */ /* 0x000fe200078e009a */
[----:B------:R1:W-:Y:S01]  /*6b30*/  MUFU.EX2 R95, R3 ;  /* 0x00000003005f7308 */ /* 0x0003e20000000800 */
[----:B------:R-:W-:-:S05]  /*6b40*/  IMAD.MOV.U32 R154, RZ, RZ, R132 ;  /* 0x000000ffff9a7224 */ /* 0x000fca00078e0084 */
[C---:B------:R-:W-:Y:S08]  /*6b50*/  HMMA.16816.F32 R84, R8.reuse, R14, R84 ;  /* 0x0000000e0854723c */ /* 0x040ff00000001854 */
[----:B------:R-:W-:Y:S01]  /*6b60*/  HMMA.16816.F32 R80, R8, R28, R80 ;  /* 0x0000001c0850723c */ /* 0x000fe20000001850 */
[----:B-1----:R-:W-:Y:S02]  /*6b70*/  FFMA.FTZ R3, R175, c[0x0][0x2d0], -R0 ;  /* 0x0000b400af037a23 */ /* 0x002fe40000010800 */
[----:B------:R-:W-:-:S02]  /*6b80*/  IMAD.MOV.U32 R175, RZ, RZ, R155 ;  /* 0x000000ffffaf7224 */ /* 0x000fc400078e009b */
[----:B------:R1:W2:Y:S03]  /*6b90*/  MUFU.EX2 R94, R3 ;  /* 0x00000003005e7308 */ /* 0x0002a60000000800 */
[----:B------:R-:W-:Y:S01]  /*6ba0*/  HMMA.16816.F32 R76, R8, R30, R76 ;  /* 0x0000001e084c723c */ /* 0x000fe2000000184c */
[----:B------:R-:W-:-:S06]  /*6bb0*/  IMAD.MOV.U32 R155, RZ, RZ, R133 ;  /* 0x000000ffff9b7224 */ /* 0x000fcc00078e0085 */
[----:B------:R-:W-:Y:S02]  /*6bc0*/  F2FP.PACK_AB R8, R112, R113 ;  /* 0x000000717008723e */ /* 0x000fe400000000ff */
[----:B---3--:R-:W-:Y:S02]  /*6bd0*/  F2FP.PACK_AB R9, R96, R97 ;  /* 0x000000616009723e */ /* 0x008fe400000000ff */
[----:B------:R-:W-:Y:S01]  /*6be0*/  F2FP.PACK_AB R10, R110, R111 ;  /* 0x0000006f6e0a723e */ /* 0x000fe200000000ff */
[----:B-1----:R-:W-:Y:S01]  /*6bf0*/  FFMA.FTZ R3, R178, c[0x0][0x2d0], -R6 ;  /* 0x0000b400b2037a23 */ /* 0x002fe20000010806 */
[----:B--2---:R-:W-:-:S03]  /*6c00*/  F2FP.PACK_AB R11, R94, R95 ;  /* 0x0000005f5e0b723e */ /* 0x004fc600000000ff */
[----:B------:R1:W-:Y:S04]  /*6c10*/  MUFU.EX2 R93, R3 ;  /* 0x00000003005d7308 */ /* 0x0003e80000000800 */
[C---:B------:R-:W-:Y:S08]  /*6c20*/  HMMA.16816.F32 R64, R8.reuse, R20, R64 ;  /* 0x000000140840723c */ /* 0x040ff00000001840 */
[----:B------:R-:W-:Y:S01]  /*6c30*/  HMMA.16816.F32 R60, R8, R22, R60 ;  /* 0x00000016083c723c */ /* 0x000fe2000000183c */
[----:B------:R-:W2:Y:S01]  /*6c40*/  LDSM.16.MT88.4 R20, [R227+0x2900] ;  /* 0x00290000e314783b */ /* 0x000ea20000004200 */
[----:B-1----:R-:W-:-:S04]  /*6c50*/  FFMA.FTZ R3, R179, c[0x0][0x2d0], -R6 ;  /* 0x0000b400b3037a23 */ /* 0x002fc80000010806 */
[----:B------:R1:W3:Y:S02]  /*6c60*/  MUFU.EX2 R92, R3 ;  /* 0x00000003005c7308 */ /* 0x0002e40000000800 */
[C---:B------:R-:W-:Y:S08]  /*6c70*/  HMMA.16816.F32 R52, R8.reuse, R16, R52 ;  /* 0x000000100834723c */ /* 0x040ff00000001834 */
[----:B------:R-:W-:Y:S01]  /*6c80*/  HMMA.16816.F32 R48, R8, R18, R48 ;  /* 0x000000120830723c */ /* 0x000fe20000001830 */
[----:B------:R-:W4:Y:S01]  /*6c90*/  LDSM.16.MT88.4 R16, [R225+0x2900] ;  /* 0x00290000e110783b */ /* 0x000f220000004200 */
[----:B-1----:R-:W-:-:S06]  /*6ca0*/  FFMA.FTZ R3, R177, c[0x0][0x2d0], -R6 ;  /* 0x0000b400b1037a23 */ /* 0x002fcc0000010806 */
[C---:B------:R-:W-:Y:S01]  /*6cb0*/  HMMA.16816.F32 R36, R8.reuse, R12, R36 ;  /* 0x0000000c0824723c */ /* 0x040fe20000001824 */
[----:B------:R1:W-:Y:S07]  /*6cc0*/  MUFU.EX2 R91, R3 ;  /* 0x00000003005b7308 */ /* 0x0003ee0000000800 */
[C---:B------:R-:W-:Y:S01]  /*6cd0*/  HMMA.16816.F32 R40, R8.reuse, R14, R40 ;  /* 0x0000000e0828723c */ /* 0x040fe20000001828 */
[----:B------:R-:W2:Y:S07]  /*6ce0*/  LDSM.16.MT88.4 R12, [R226+0x2900] ;  /* 0x00290000e20c783b */ /* 0x000eae0000004200 */
[----:B------:R-:W-:Y:S01]  /*6cf0*/  HMMA.16816.F32 R32, R8, R30, R32 ;  /* 0x0000001e0820723c */ /* 0x000fe20000001820 */
[----:B-1----:R-:W-:-:S04]  /*6d00*/  FFMA.FTZ R3, R176, c[0x0][0x2d0], -R6 ;  /* 0x0000b400b0037a23 */ /* 0x002fc80000010806 */
[----:B------:R1:W1:Y:S03]  /*6d10*/  MUFU.EX2 R90, R3 ;  /* 0x00000003005a7308 */ /* 0x0002660000000800 */
[----:B------:R-:W-:Y:S07]  /*6d20*/  HMMA.16816.F32 R44, R8, R28, R44 ;  /* 0x0000001c082c723c */ /* 0x000fee000000182c */
[----:B---3--:R-:W-:Y:S01]  /*6d30*/  F2FP.PACK_AB R8, R92, R93 ;  /* 0x0000005d5c08723e */ /* 0x008fe200000000ff */
[----:B-1----:R-:W-:Y:S01]  /*6d40*/  FFMA.FTZ R3, R180, c[0x0][0x2d0], -R5 ;  /* 0x0000b400b4037a23 */ /* 0x002fe20000010805 */
[----:B------:R-:W-:-:S03]  /*6d50*/  F2FP.PACK_AB R10, R90, R91 ;  /* 0x0000005b5a0a723e */ /* 0x000fc600000000ff */
        /* <DEDUP_REMOVED lines=12> */
[C---:B-----5:R-:W-:Y:S08]  /*6e20*/  HMMA.16816.F32 R120, R8.reuse, R24, R120 ;  /* 0x000000180878723c */ /* 0x060ff00000001878 */
[----:B------:R-:W-:Y:S01]  /*6e30*/  HMMA.16816.F32 R128, R8, R26, R128 ;  /* 0x0000001a0880723c */ /* 0x000fe20000001880 */
[----:B-1----:R-:W-:-:S02]  /*6e40*/  FFMA.FTZ R3, R244, c[0x0][0x2d0], -R7 ;  /* 0x0000b400f4037a23 */ /* 0x002fc40000010807 */
[----:B------:R-:W-:Y:S02]  /*6e50*/  IMAD.MOV.U32 R244, RZ, RZ, R136 ;  /* 0x000000fffff47224 */ /* 0x000fe400078e0088 */
[----:B------:R1:W3:Y:S03]  /*6e60*/  MUFU.EX2 R69, R3 ;  /* 0x0000000300457308 */ /* 0x0002e60000000800 */
[C---:B--2---:R-:W-:Y:S08]  /*6e70*/  HMMA.16816.F32 R140, R8.reuse, R20, R140 ;  /* 0x00000014088c723c */ /* 0x044ff0000000188c */
[----:B------:R-:W-:Y:S01]  /*6e80*/  HMMA.16816.F32 R144, R8, R22, R144 ;  /* 0x000000160890723c */ /* 0x000fe20000001890 */
[----:B-1----:R-:W-:-:S07]  /*6e90*/  FFMA.FTZ R3, R248, c[0x0][0x2d0], -R7 ;  /* 0x0000b400f8037a23 */ /* 0x002fce0000010807 */
[C---:B----4-:R-:W-:Y:S01]  /*6ea0*/  HMMA.16816.F32 R156, R8.reuse, R16, R156 ;  /* 0x00000010089c723c */ /* 0x050fe2000000189c */
[----:B------:R-:W-:Y:S01]  /*6eb0*/  IMAD.MOV.U32 R248, RZ, RZ, R125 ;  /* 0x000000fffff87224 */ /* 0x000fe200078e007d */
[----:B------:R1:W-:Y:S06]  /*6ec0*/  MUFU.EX2 R68, R3 ;  /* 0x0000000300447308 */ /* 0x0003ec0000000800 */
[C---:B------:R-:W-:Y:S08]  /*6ed0*/  HMMA.16816.F32 R80, R8.reuse, R12, R80 ;  /* 0x0000000c0850723c */ /* 0x040ff00000001850 */
[----:B------:R-:W-:Y:S01]  /*6ee0*/  HMMA.16816.F32 R76, R8, R14, R76 ;  /* 0x0000000e084c723c */ /* 0x000fe2000000184c */
[----:B-1----:R-:W-:-:S02]  /*6ef0*/  FFMA.FTZ R3, R246, c[0x0][0x2d0], -R7 ;  /* 0x0000b400f6037a23 */ /* 0x002fc40000010807 */
[----:B------:R-:W-:Y:S02]  /*6f00*/  IMAD.MOV.U32 R246, RZ, RZ, R124 ;  /* 0x000000fffff67224 */ /* 0x000fe400078e007c */
[----:B------:R1:W-:Y:S02]  /*6f10*/  MUFU.EX2 R59, R3 ;  /* 0x00000003003b7308 */ /* 0x0003e40000000800 */
[----:B-1----:R-:W-:Y:S02]  /*6f20*/  FFMA.FTZ R3, R168, c[0x0][0x2d0], -R0 ;  /* 0x0000b400a8037a23 */ /* 0x002fe40000010800 */
[----:B------:R-:W-:Y:S01]  /*6f30*/  IMAD.MOV.U32 R168, RZ, RZ, R164 ;  /* 0x000000ffffa87224 */ /* 0x000fe200078e00a4 */
[----:B------:R-:W-:-:S03]  /*6f40*/  MOV R164, R162 ;  /* 0x000000a200a47202 */ /* 0x000fc60000000f00 */
[----:B------:R1:W-:Y:S02]  /*6f50*/  MUFU.EX2 R58, R3 ;  /* 0x00000003003a7308 */ /* 0x0003e40000000800 */
[----:B------:R-:W-:Y:S02]  /*6f60*/  IMAD.MOV.U32 R178, RZ, RZ, R164 ;  /* 0x000000ffffb27224 */ /* 0x000fe400078e00a4 */
[--C-:B-1----:R-:W-:Y:S02]  /*6f70*/  FFMA.FTZ R3, R167, c[0x0][0x2d0], -R0.reuse ;  /* 0x0000b400a7037a23 */ /* 0x102fe40000010800 */
[----:B------:R-:W-:Y:S02]  /*6f80*/  IMAD.MOV.U32 R167, RZ, RZ, R161 ;  /* 0x000000ffffa77224 */ /* 0x000fe400078e00a1 */
[----:B------:R1:W2:Y:S02]  /*6f90*/  MUFU.EX2 R57, R3 ;  /* 0x0000000300397308 */ /* 0x0002a40000000800 */
[----:B-1----:R-:W-:-:S02]  /*6fa0*/  FFMA.FTZ R3, R166, c[0x0][0x2d0], -R0 ;  /* 0x0000b400a6037a23 */ /* 0x002fc40000010800 */
[----:B------:R-:W-:-:S04]  /*6fb0*/  IMAD.MOV.U32 R166, RZ, RZ, R165 ;  /* 0x000000ffffa67224 */ /* 0x000fc800078e00a5 */
[----:B------:R1:W-:Y:S01]  /*6fc0*/  MUFU.EX2 R56, R3 ;  /* 0x0000000300387308 */ /* 0x0003e20000000800 */
[----:B------:R-:W-:Y:S02]  /*6fd0*/  IMAD.MOV.U32 R165, RZ, RZ, R163 ;  /* 0x000000ffffa57224 */ /* 0x000fe400078e00a3 */
[----:B-1----:R-:W-:Y:S02]  /*6fe0*/  FFMA.FTZ R3, R160, c[0x0][0x2d0], -R0 ;  /* 0x0000b400a0037a23 */ /* 0x002fe40000010800 */
[----:B------:R-:W-:Y:S03]  /*6ff0*/  HMMA.16816.F32 R160, R8, R18, R84 ;  /* 0x0000001208a0723c */ /* 0x000fe60000001854 */
[----:B------:R1:W4:Y:S04]  /*7000*/  MUFU.EX2 R31, R3 ;  /* 0x00000003001f7308 */ /* 0x0003280000000800 */
[----:B---3--:R-:W-:Y:S01]  /*7010*/  F2FP.PACK_AB R8, R69, R70 ;  /* 0x000000464508723e */ /* 0x008fe200000000ff */
[----:B------:R-:W-:Y:S01]  /*7020*/  IMAD.MOV.U32 R85, RZ, RZ, R169 ;  /* 0x000000ffff557224 */ /* 0x000fe200078e00a9 */
[----:B--2---:R-:W-:Y:S01]  /*7030*/  F2FP.PACK_AB R9, R57, R58 ;  /* 0x0000003a3909723e */ /* 0x004fe200000000ff */
[----:B------:R-:W-:Y:S01]  /*7040*/  IMAD.MOV.U32 R86, RZ, RZ, R170 ;  /* 0x000000ffff567224 */ /* 0x000fe200078e00aa */
[----:B------:R-:W-:Y:S01]  /*7050*/  F2FP.PACK_AB R10, R59, R68 ;  /* 0x000000443b0a723e */ /* 0x000fe200000000ff */
[----:B------:R-:W-:Y:S01]  /*7060*/  IMAD.MOV.U32 R87, RZ, RZ, R173 ;  /* 0x000000ffff577224 */ /* 0x000fe200078e00ad */
[----:B------:R-:W-:Y:S01]  /*7070*/  MOV R169, R155 ;  /* 0x0000009b00a97202 */ /* 0x000fe20000000f00 */
[----:B------:R-:W-:-:S02]  /*7080*/  IMAD.MOV.U32 R170, RZ, RZ, R154 ;  /* 0x000000ffffaa7224 */ /* 0x000fc400078e009a */
[----:B-1----:R-:W-:Y:S01]  /*7090*/  FFMA.FTZ R3, R168, c[0x0][0x2d0], -R6 ;  /* 0x0000b400a8037a23 */ /* 0x002fe20000010806 */
[----:B----4-:R-:W-:Y:S01]  /*70a0*/  F2FP.PACK_AB R11, R31, R56 ;  /* 0x000000381f0b723e */ /* 0x010fe200000000ff */
[----:B------:R-:W-:Y:S02]  /*70b0*/  IMAD.MOV.U32 R168, RZ, RZ, R134 ;  /* 0x000000ffffa87224 */ /* 0x000fe400078e0086 */
[----:B------:R1:W-:Y:S01]  /*70c0*/  MUFU.EX2 R29, R3 ;  /* 0x00000003001d7308 */ /* 0x0003e20000000800 */
[----:B------:R-:W2:Y:S03]  /*70d0*/  LDSM.16.MT88.4 R132, [R224+0x3100] ;  /* 0x00310000e084783b */ /* 0x000ea60000004200 */
[C---:B------:R-:W-:Y:S08]  /*70e0*/  HMMA.16816.F32 R64, R8.reuse, R24, R64 ;  /* 0x000000180840723c */ /* 0x040ff00000001840 */
[----:B------:R-:W-:Y:S01]  /*70f0*/  HMMA.16816.F32 R48, R8, R22, R48 ;  /* 0x000000160830723c */ /* 0x000fe20000001830 */
[----:B-1----:R-:W-:-:S04]  /*7100*/  FFMA.FTZ R3, R167, c[0x0][0x2d0], -R6 ;  /* 0x0000b400a7037a23 */ /* 0x002fc80000010806 */
[----:B------:R1:W3:Y:S03]  /*7110*/  MUFU.EX2 R30, R3 ;  /* 0x00000003001e7308 */ /* 0x0002e60000000800 */
[C---:B------:R-:W-:Y:S05]  /*7120*/  HMMA.16816.F32 R52, R8.reuse, R20, R52 ;  /* 0x000000140834723c */ /* 0x040fea0000001834 */
[----:B------:R4:W-:Y:S03]  /*7130*/  MUFU.EX2 R20, R4 ;  /* 0x0000000400147308 */ /* 0x0009e60000000800 */
[----:B------:R-:W-:Y:S01]  /*7140*/  HMMA.16816.F32 R44, R8, R12, R44 ;  /* 0x0000000c082c723c */ /* 0x000fe2000000182c */
[----:B-1----:R-:W-:-:S07]  /*7150*/  FFMA.FTZ R3, R166, c[0x0][0x2d0], -R6 ;  /* 0x0000b400a6037a23 */ /* 0x002fce0000010806 */
[----:B------:R-:W-:Y:S01]  /*7160*/  HMMA.16816.F32 R60, R8, R26, R60 ;  /* 0x0000001a083c723c */ /* 0x000fe2000000183c */
[----:B------:R-:W-:Y:S01]  /*7170*/  FFMA.FTZ R12, R215, c[0x0][0x2d0], -R0 ;  /* 0x0000b400d70c7a23 */ /* 0x000fe20000010800 */
[----:B---3--:R-:W-:Y:S01]  /*7180*/  F2FP.PACK_AB R176, R30, R29 ;  /* 0x0000001d1eb0723e */ /* 0x008fe200000000ff */
[----:B------:R1:W-:Y:S01]  /*7190*/  MUFU.EX2 R28, R3 ;  /* 0x00000003001c7308 */ /* 0x0003e20000000800 */
[----:B----4-:R-:W-:-:S04]  /*71a0*/  FFMA.FTZ R4, R175, c[0x0][0x2d0], -R7 ;  /* 0x0000b400af047a23 */ /* 0x010fc80000010807 */
[C---:B------:R-:W-:Y:S08]  /*71b0*/  HMMA.16816.F32 R36, R8.reuse, R16, R36 ;  /* 0x000000100824723c */ /* 0x040ff00000001824 */
[----:B------:R-:W-:Y:S01]  /*71c0*/  HMMA.16816.F32 R40, R8, R18, R40 ;  /* 0x000000120828723c */ /* 0x000fe20000001828 */
[----:B------:R-:W-:Y:S01]  /*71d0*/  LDSM.16.MT88.4 R16, [R226+0x3100] ;  /* 0x00310000e210783b */ /* 0x000fe20000004200 */
[----:B-1----:R-:W-:-:S02]  /*71e0*/  FFMA.FTZ R3, R251, c[0x0][0x2d0], -R6 ;  /* 0x0000b400fb037a23 */ /* 0x002fc40000010806 */
[----:B------:R-:W-:Y:S02]  /*71f0*/  FFMA.FTZ R6, R219, c[0x0][0x2d0], -R0 ;  /* 0x0000b400db067a23 */ /* 0x000fe40000010800 */
[----:B------:R1:W-:Y:S02]  /*7200*/  MUFU.EX2 R25, R3 ;  /* 0x0000000300197308 */ /* 0x0003e40000000800 */
[----:B------:R-:W-:Y:S06]  /*7210*/  HMMA.16816.F32 R32, R8, R14, R32 ;  /* 0x0000000e0820723c */ /* 0x000fec0000001820 */
[----:B------:R3:W-:Y:S01]  /*7220*/  MUFU.EX2 R14, R4 ;  /* 0x00000004000e7308 */ /* 0x0007e20000000800 */
[----:B-1----:R-:W-:-:S07]  /*7230*/  FFMA.FTZ R3, R165, c[0x0][0x2d0], -R5 ;  /* 0x0000b400a5037a23 */ /* 0x002fce0000010805 */
[----:B------:R-:W-:Y:S01]  /*7240*/  MUFU.EX2 R11, R12 ;  /* 0x0000000c000b7308 */ /* 0x000fe20000000800 */
[----:B------:R-:W1:Y:S01]  /*7250*/  LDSM.16.MT88.4 R164, [R225+0x3100] ;  /* 0x00310000e1a4783b */ /* 0x000e620000004200 */
[----:B---3--:R-:W-:-:S06]  /*7260*/  FADD.FTZ R4, R222, R220 ;  /* 0x000000dcde047221 */ /* 0x008fcc0000010000 */
[----:B------:R3:W-:Y:S08]  /*7270*/  MUFU.EX2 R24, R3 ;  /* 0x0000000300187308 */ /* 0x0007f00000000800 */
[----:B------:R-:W-:Y:S01]  /*7280*/  MUFU.EX2 R10, R6 ;  /* 0x00000006000a7308 */ /* 0x000fe20000000800 */
[----:B---3--:R-:W-:-:S07]  /*7290*/  FFMA.FTZ R3, R211, c[0x0][0x2d0], -R5 ;  /* 0x0000b400d3037a23 */ /* 0x008fce0000010805 */
[----:B------:R3:W4:Y:S02]  /*72a0*/  MUFU.EX2 R23, R3 ;  /* 0x0000000300177308 */ /* 0x0007240000000800 */
[----:B---3--:R-:W-:Y:S01]  /*72b0*/  FFMA.FTZ R3, R212, c[0x0][0x2d0], -R5 ;  /* 0x0000b400d4037a23 */ /* 0x008fe20000010805 */
[----:B----4-:R-:W-:-:S05]  /*72c0*/  F2FP.PACK_AB R177, R23, R24 ;  /* 0x0000001817b1723e */ /* 0x010fca00000000ff */
[----:B------:R3:W-:Y:S02]  /*72d0*/  MUFU.EX2 R22, R3 ;  /* 0x0000000300167308 */ /* 0x0007e40000000800 */
[----:B---3--:R-:W-:Y:S02]  /*72e0*/  FFMA.FTZ R3, R223, c[0x0][0x2d0], -R5 ;  /* 0x0000b400df037a23 */ /* 0x008fe40000010805 */
[----:B------:R-:W-:-:S04]  /*72f0*/  FFMA.FTZ R5, R172, c[0x0][0x2d0], -R0 ;  /* 0x0000b400ac057a23 */ /* 0x000fc80000010800 */
[----:B------:R3:W4:Y:S01]  /*7300*/  MUFU.EX2 R21, R3 ;  /* 0x0000000300157308 */ /* 0x0007220000000800 */
[----:B------:R-:W-:-:S07]  /*7310*/  FFMA.FTZ R0, R213, c[0x0][0x2d0], -R0 ;  /* 0x0000b400d5007a23 */ /* 0x000fce0000010800 */
[----:B------:R5:W1:Y:S01]  /*7320*/  MUFU.EX2 R9, R5 ;  /* 0x0000000500097308 */ /* 0x000a620000000800 */
[----:B---3--:R-:W-:-:S07]  /*7330*/  FFMA.FTZ R3, R178, c[0x0][0x2d0], -R7 ;  /* 0x0000b400b2037a23 */ /* 0x008fce0000010807 */
[----:B------:R3:W3:Y:S01]  /*7340*/  MUFU.EX2 R12, R0 ;  /* 0x00000000000c7308 */ /* 0x0006e20000000800 */
[----:B------:R-:W-:Y:S01]  /*7350*/  FFMA.FTZ R7, R174, c[0x0][0x2d0], -R7 ;  /* 0x0000b400ae077a23 */ /* 0x000fe20000010807 */
[----:B------:R-:W-:Y:S02]  /*7360*/  F2FP.PACK_AB R178, R25, R28 ;  /* 0x0000001c19b2723e */ /* 0x000fe400000000ff */
[----:B----4-:R-:W-:Y:S01]  /*7370*/  F2FP.PACK_AB R179, R21, R22 ;  /* 0x0000001615b3723e */ /* 0x010fe200000000ff */
[----:B-----5:R-:W-:-:S03]  /*7380*/  FADD.FTZ R5, R168, R245 ;  /* 0x000000f5a8057221 */ /* 0x020fc60000010000 */
[----:B------:R4:W5:Y:S01]  /*7390*/  MUFU.EX2 R15, R3 ;  /* 0x00000003000f7308 */ /* 0x0009620000000800 */
[----:B------:R-:W-:Y:S01]  /*73a0*/  IMAD.MOV.U32 R168, RZ, RZ, R139 ;  /* 0x000000ffffa87224 */ /* 0x000fe200078e008b */
[----:B-1----:R-:W-:Y:S01]  /*73b0*/  F2FP.PACK_AB R181, R10, R9 ;  /* 0x000000090ab5723e */ /* 0x002fe200000000ff */
[----:B------:R-:W-:Y:S01]  /*73c0*/  FADD.FTZ R6, R249, R5 ;  /* 0x00000005f9067221 */ /* 0x000fe20000010000 */
[----:B--2---:R-:W-:Y:S01]  /*73d0*/  HMMA.16816.F32 R120, R176, R132, R120 ;  /* 0x00000084b078723c */ /* 0x004fe20000001878 */
[----:B------:R-:W-:Y:S02]  /*73e0*/  FADD.FTZ R5, R221, R4 ;  /* 0x00000004dd057221 */ /* 0x000fe40000010000 */
[----:B---3--:R-:W-:Y:S01]  /*73f0*/  FADD.FTZ R0, R138, R250 ;  /* 0x000000fa8a007221 */ /* 0x008fe20000010000 */
[----:B------:R-:W1:Y:S01]  /*7400*/  MUFU.EX2 R13, R7 ;  /* 0x00000007000d7308 */ /* 0x000e620000000800 */
[----:B------:R-:W-:-:S03]  /*7410*/  F2FP.PACK_AB R183, R12, R11 ;  /* 0x0000000b0cb7723e */ /* 0x000fc600000000ff */
[----:B------:R-:W-:Y:S01]  /*7420*/  HMMA.16816.F32 R128, R176, R134, R128 ;  /* 0x00000086b080723c */ /* 0x000fe20000001880 */
[----:B----4-:R-:W-:Y:S01]  /*7430*/  FADD.FTZ R3, R152, R153 ;  /* 0x0000009998037221 */ /* 0x010fe20000010000 */
[----:B-----5:R-:W-:-:S03]  /*7440*/  F2FP.PACK_AB R180, R15, R20 ;  /* 0x000000140fb4723e */ /* 0x020fc600000000ff */
[----:B------:R-:W-:-:S03]  /*7450*/  FADD.FTZ R4, R137, R3 ;  /* 0x0000000389047221 */ /* 0x000fc60000010000 */
[C---:B------:R-:W-:Y:S01]  /*7460*/  HMMA.16816.F32 R140, R176.reuse, R148, R140 ;  /* 0x00000094b08c723c */ /* 0x040fe2000000188c */
[----:B------:R-:W-:Y:S02]  /*7470*/  FADD.FTZ R3, R85, R6 ;  /* 0x0000000655037221 */ /* 0x000fe40000010000 */
[----:B------:R-:W-:Y:S01]  /*7480*/  FADD.FTZ R4, R87, R4 ;  /* 0x0000000457047221 */ /* 0x000fe20000010000 */
[----:B-1----:R-:W-:Y:S01]  /*7490*/  F2FP.PACK_AB R182, R13, R14 ;  /* 0x0000000e0db6723e */ /* 0x002fe200000000ff */
[----:B------:R-:W-:Y:S02]  /*74a0*/  FADD.FTZ R7, R126, R0 ;  /* 0x000000007e077221 */ /* 0x000fe40000010000 */
[----:B------:R-:W-:Y:S01]  /*74b0*/  FADD.FTZ R0, R86, R5 ;  /* 0x0000000556007221 */ /* 0x000fe20000010000 */
[----:B------:R-:W-:Y:S01]  /*74c0*/  HMMA.16816.F32 R144, R176, R150, R144 ;  /* 0x00000096b090723c */ /* 0x000fe20000001890 */
[----:B------:R-:W-:Y:S02]  /*74d0*/  FADD.FTZ R7, R171, R7 ;  /* 0x00000007ab077221 */ /* 0x000fe40000010000 */
[----:B------:R-:W-:-:S02]  /*74e0*/  FADD.FTZ R6, R218, R3 ;  /* 0x00000003da067221 */ /* 0x000fc40000010000 */
[----:B------:R-:W-:Y:S02]  /*74f0*/  FADD.FTZ R5, R206, R0 ;  /* 0x00000000ce057221 */ /* 0x000fe40000010000 */
[----:B------:R-:W-:Y:S01]  /*7500*/  FADD.FTZ R4, R170, R4 ;  /* 0x00000004aa047221 */ /* 0x000fe20000010000 */
[C---:B------:R-:W-:Y:S01]  /*7510*/  HMMA.16816.F32 R156, R176.reuse, R164, R156 ;  /* 0x000000a4b09c723c */ /* 0x040fe2000000189c */
[----:B------:R-:W-:Y:S02]  /*7520*/  FADD.FTZ R3, R169, R7 ;  /* 0x00000007a9037221 */ /* 0x000fe40000010000 */
[----:B------:R-:W-:Y:S02]  /*7530*/  FADD.FTZ R0, R217, R6 ;  /* 0x00000006d9007221 */ /* 0x000fe40000010000 */
[----:B------:R-:W-:Y:S02]  /*7540*/  FADD.FTZ R8, R208, R5 ;  /* 0x00000005d0087221 */ /* 0x000fe40000010000 */
[----:B------:R-:W-:Y:S01]  /*7550*/  FADD.FTZ R7, R168, R4 ;  /* 0x00000004a8077221 */ /* 0x000fe20000010000 */
[----:B------:R-:W-:Y:S01]  /*7560*/  HMMA.16816.F32 R160, R176, R166, R160 ;  /* 0x000000a6b0a0723c */ /* 0x000fe200000018a0 */
[----:B------:R-:W-:-:S02]  /*7570*/  FADD.FTZ R6, R252, R3 ;  /* 0x00000003fc067221 */ /* 0x000fc40000010000 */
[----:B------:R-:W-:Y:S02]  /*7580*/  FADD.FTZ R5, R214, R0 ;  /* 0x00000000d6057221 */ /* 0x000fe40000010000 */
[----:B------:R-:W-:Y:S02]  /*7590*/  FADD.FTZ R4, R210, R8 ;  /* 0x00000008d2047221 */ /* 0x000fe40000010000 */
[----:B------:R-:W-:Y:S01]  /*75a0*/  FADD.FTZ R3, R246, R7 ;  /* 0x00000007f6037221 */ /* 0x000fe20000010000 */
[----:B------:R-:W-:Y:S01]  /*75b0*/  HMMA.16816.F32 R124, R180, R132, R64 ;  /* 0x00000084b47c723c */ /* 0x000fe20000001840 */
[----:B------:R-:W-:Y:S02]  /*75c0*/  FADD.FTZ R0, R248, R6 ;  /* 0x00000006f8007221 */ /* 0x000fe40000010000 */
[----:B------:R-:W-:Y:S02]  /*75d0*/  FADD.FTZ R6, R216, R5 ;  /* 0x00000005d8067221 */ /* 0x000fe40000010000 */
[----:B------:R-:W-:-:S02]  /*75e0*/  FADD.FTZ R4, R207, R4 ;  /* 0x00000004cf047221 */ /* 0x000fc40000010000 */
        /* <DEDUP_REMOVED lines=31> */
[----:B------:R-:W-:Y:S01]  /*77e0*/  HMMA.16816.F32 R168, R180, R16, R44 ;  /* 0x00000010b4a8723c */ /* 0x000fe2000000182c */
        /* <DEDUP_REMOVED lines=57> */
[----:B------:R-:W-:Y:S01]  /*7b80*/  FADD.FTZ R0, R21, R0 ;  /* 0x0000000015007221 */ /* 0x000fe20000010000 */
[----:B------:R1:W-:Y:S01]  /*7b90*/  STL [R1+0x10], R5 ;  /* 0x0000100501007387 */ /* 0x0003e20000100800 */
[----:B------:R-:W-:-:S03]  /*7ba0*/  FADD.FTZ R3, R25, R3 ;  /* 0x0000000319037221 */ /* 0x000fc60000010000 */
[----:B------:R1:W-:Y:S04]  /*7bb0*/  STL [R1+0x14], R4 ;  /* 0x0000140401007387 */ /* 0x0003e80000100800 */
[----:B------:R1:W-:Y:S04]  /*7bc0*/  STL [R1+0x18], R0 ;  /* 0x0000180001007387 */ /* 0x0003e80000100800 */
[----:B------:R1:W-:Y:S01]  /*7bd0*/  STL [R1+0x1c], R3 ;  /* 0x00001c0301007387 */ /* 0x0003e20000100800 */
[----:B------:R-:W-:Y:S05]  /*7be0*/  @!P0 BRA `(.L_x_34) ;  /* 0x0000560000008947 */ /* 0x000fea0003800000 */
[----:B------:R-:W-:Y:S01]  /*7bf0*/  IMAD.MOV.U32 R116, RZ, RZ, R72 ;  /* 0x000000ffff747224 */ /* 0x000fe200078e0048 */
[----:B------:R-:W-:Y:S01]  /*7c00*/  MOV R118, R2 ;  /* 0x0000000200767202 */ /* 0x000fe20000000f00 */
[----:B-1----:R-:W-:Y:S01]  /*7c10*/  IMAD.MOV.U32 R3, RZ, RZ, R73 ;  /* 0x000000ffff037224 */ /* 0x002fe200078e0049 */
[----:B------:R-:W-:Y:S01]  /*7c20*/  MOV R117, R71 ;  /* 0x0000004700757202 */ /* 0x000fe20000000f00 */
[----:B------:R-:W-:Y:S01]  /*7c30*/  UIADD3 UR6, UR6, -0x2, URZ ;  /* 0xfffffffe06067890 */ /* 0x000fe2000fffe03f */
[----:B------:R-:W-:Y:S05]  /*7c40*/  BRA `(.L_x_35) ;  /* 0x0000042000007947 */ /* 0x000fea0003800000 */
.L_x_37:
[----:B------:R-:W2:Y:S01]  /*7c50*/  LDL R4, [R1+0x20] ;  /* 0x0000200001047983 */ /* 0x000ea20000100800 */
[----:B------:R-:W-:Y:S01]  /*7c60*/  UIMAD UR5, UR6, 0x70, UR10 ;  /* 0x00000070060578a4 */ /* 0x000fe2000f8e020a */
[----:B------:R-:W-:Y:S02]  /*7c70*/  IMAD.MOV.U32 R243, RZ, RZ, RZ ;  /* 0x000000fffff37224 */ /* 0x000fe400078e00ff */
[----:B------:R-:W3:Y:S03]  /*7c80*/  LDL R65, [R1] ;  /* 0x0000000001417983 */ /* 0x000ee60000100800 */
        /* <DEDUP_REMOVED lines=19> */
[C---:B------:R-:W-:Y:S04]  /*7dc0*/  IMAD.WIDE.U32 R4, R243.reuse, c[0x0][0x1f0], R4 ;  /* 0x00007c00f3047a25 */ /* 0x040fe800078e0004 */
        /* <DEDUP_REMOVED lines=9> */
[----:B------:R-:W4:Y:S04]  /*7e60*/  SHFL.IDX PT, R4, R2, 0x1, 0x181f ;  /* 0x00381f0002047f89 */ /* 0x000f2800000e0000 */
[----:B------:R-:W5:Y:S04]  /*7e70*/  SHFL.IDX PT, R5, R0, 0x1, 0x181f ;  /* 0x00381f0000057f89 */ /* 0x000f6800000e0000 */
[----:B------:R-:W5:Y:S04]  /*7e80*/  SHFL.IDX PT, R10, R2, 0x3, 0x181f ;  /* 0x00781f00020a7f89 */ /* 0x000f6800000e0000 */
[----:B------:R-:W5:Y:S01]  /*7e90*/  SHFL.IDX PT, R9, R0, 0x2, 0x181f ;  /* 0x00581f0000097f89 */ /* 0x000f6200000e0000 */
[-C--:B-1----:R-:W-:Y:S03]  /*7ea0*/  IADD3 R6, P1, R6, R242.reuse, RZ ;  /* 0x000000f206067210 */ /* 0x082fe60007f3e0ff */
[----:B------:R-:W1:Y:S04]  /*7eb0*/  SHFL.IDX PT, R8, R2, 0x4, 0x181f ;  /* 0x00981f0002087f89 */ /* 0x000e6800000e0000 */
[----:B------:R-:W1:Y:S01]  /*7ec0*/  SHFL.IDX PT, R11, R2, 0x5, 0x181f ;  /* 0x00b81f00020b7f89 */ /* 0x000e6200000e0000 */
[--C-:B--2---:R-:W-:Y:S03]  /*7ed0*/  IMAD.X R7, R7, 0x1, R241.reuse, P1 ;  /* 0x0000000107077824 */ /* 0x104fe600008e06f1 */
[----:B------:R-:W2:Y:S01]  /*7ee0*/  SHFL.IDX PT, R16, R0, 0x3, 0x181f ;  /* 0x00781f0000107f89 */ /* 0x000ea200000e0000 */
[-C--:B----4-:R-:W-:Y:S03]  /*7ef0*/  IADD3 R4, P0, R4, R242.reuse, RZ ;  /* 0x000000f204047210 */ /* 0x090fe60007f1e0ff */
[----:B---3--:R3:W-:Y:S01]  /*7f00*/  LDGSTS.E.BYPASS.LTC128B.128 [R65+0x3900], [R6.64], !P6 ;  /* 0x0390000006417fae */ /* 0x0087e2000f101d4c */
[-C--:B-----5:R-:W-:Y:S02]  /*7f10*/  IADD3.X R5, R5, R241.reuse, RZ, P0, !PT ;  /* 0x000000f105057210 */ /* 0x0a0fe400007fe4ff */
[-C--:B------:R-:W-:Y:S01]  /*7f20*/  IADD3 R12, P0, R12, R242.reuse, RZ ;  /* 0x000000f20c0c7210 */ /* 0x080fe20007f1e0ff */
[----:B------:R-:W4:Y:S01]  /*7f30*/  SHFL.IDX PT, R15, R0, 0x4, 0x181f ;  /* 0x00981f00000f7f89 */ /* 0x000f2200000e0000 */
[-C--:B------:R-:W-:Y:S03]  /*7f40*/  IADD3 R10, P3, R10, R242.reuse, RZ ;  /* 0x000000f20a0a7210 */ /* 0x080fe60007f7e0ff */
        /* <DEDUP_REMOVED lines=18> */
.L_x_35:
[----:B------:R-:W2:Y:S01]  /*8070*/  LDL R2, [R1+0x4] ;  /* 0x0000040001027983 */ /* 0x000ea20000100800 */
[----:B------:R-:W-:Y:S04]  /*8080*/  DEPBAR.LE SB0, 0x0 ;  /* 0x000080000000791a */ /* 0x000fe80000000000 */
[----:B------:R-:W3:Y:S01]  /*8090*/  LDL R244, [R1+0x8] ;  /* 0x0000080001f47983 */ /* 0x000ee20000100800 */
[----:B------:R-:W-:Y:S03]  /*80a0*/  UISETP.GE.AND UP0, UPT, UR6, 0x1, UPT ;  /* 0x000000010600788c */ /* 0x000fe6000bf06270 */
[----:B------:R-:W-:Y:S08]  /*80b0*/  BAR.SYNC.DEFER_BLOCKING 0x0 ;  /* 0x0000000000007b1d */ /* 0x000ff00000010000 */
[----:B------:R-:W-:Y:S08]  /*80c0*/  LDSM.16.M88.4 R112, [R230+0x7100] ;  /* 0x00710000e670783b */ /* 0x000ff00000000200 */
[----:B------:R-:W1:Y:S08]  /*80d0*/  LDSM.16.M88.4 R16, [R119+0x3900] ;  /* 0x003900007710783b */ /* 0x000e700000000200 */
[----:B------:R-:W4:Y:S08]  /*80e0*/  LDSM.16.M88.4 R108, [R230+0x9100] ;  /* 0x00910000e66c783b */ /* 0x000f300000000200 */
[----:B------:R-:W5:Y:S08]  /*80f0*/  LDSM.16.M88.4 R32, [R119+0x4100] ;  /* 0x004100007720783b */ /* 0x000f700000000200 */
[----:B------:R-:W1:Y:S08]  /*8100*/  LDSM.16.M88.4 R48, [R119+0x4900] ;  /* 0x004900007730783b */ /* 0x000e700000000200 */
        /* <DEDUP_REMOVED lines=13> */
[-C--:B-1----:R-:W-:Y:S08]  /*81e0*/  HMMA.16816.F32 R4, R112, R16.reuse, RZ ;  /* 0x000000107004723c */ /* 0x082ff000000018ff */
[C---:B----4-:R-:W-:Y:S08]  /*81f0*/  HMMA.16816.F32 R8, R108.reuse, R16, RZ ;  /* 0x000000106c08723c */ /* 0x050ff000000018ff */
[-C--:B------:R-:W-:Y:S08]  /*8200*/  HMMA.16816.F32 R12, R108, R18.reuse, RZ ;  /* 0x000000126c0c723c */ /* 0x080ff000000018ff */
[C---:B------:R-:W-:Y:S08]  /*8210*/  HMMA.16816.F32 R16, R112.reuse, R18, RZ ;  /* 0x000000127010723c */ /* 0x040ff000000018ff */
[-C--:B-----5:R-:W-:Y:S08]  /*8220*/  HMMA.16816.F32 R20, R112, R32.reuse, RZ ;  /* 0x000000207014723c */ /* 0x0a0ff000000018ff */
[C---:B------:R-:W-:Y:S08]  /*8230*/  HMMA.16816.F32 R24, R108.reuse, R32, RZ ;  /* 0x000000206c18723c */ /* 0x040ff000000018ff */
[-C--:B------:R-:W-:Y:S08]  /*8240*/  HMMA.16816.F32 R28, R108, R34.reuse, RZ ;  /* 0x000000226c1c723c */ /* 0x080ff000000018ff */
[C---:B------:R-:W-:Y:S08]  /*8250*/  HMMA.16816.F32 R32, R112.reuse, R34, RZ ;  /* 0x000000227020723c */ /* 0x040ff000000018ff */
[-C--:B------:R-:W-:Y:S08]  /*8260*/  HMMA.16816.F32 R36, R112, R48.reuse, RZ ;  /* 0x000000307024723c */ /* 0x080ff000000018ff */
[C---:B------:R-:W-:Y:S08]  /*8270*/  HMMA.16816.F32 R40, R108.reuse, R48, RZ ;  /* 0x000000306c28723c */ /* 0x040ff000000018ff */
[-C--:B------:R-:W-:Y:S08]  /*8280*/  HMMA.16816.F32 R44, R108, R50.reuse, RZ ;  /* 0x000000326c2c723c */ /* 0x080ff000000018ff */
[C---:B------:R-:W-:Y:S08]  /*8290*/  HMMA.16816.F32 R48, R112.reuse, R50, RZ ;  /* 0x000000327030723c */ /* 0x040ff000000018ff */
[-C--:B------:R-:W-:Y:S08]  /*82a0*/  HMMA.16816.F32 R52, R112, R64.reuse, RZ ;  /* 0x000000407034723c */ /* 0x080ff000000018ff */
[C---:B------:R-:W-:Y:S08]  /*82b0*/  HMMA.16816.F32 R56, R108.reuse, R64, RZ ;  /* 0x000000406c38723c */ /* 0x040ff000000018ff */
[-C--:B------:R-:W-:Y:S01]  /*82c0*/  HMMA.16816.F32 R60, R108, R66.reuse, RZ ;  /* 0x000000426c3c723c */ /* 0x080fe200000018ff */
[----:B--2---:R-:W-:Y:S03]  /*82d0*/  IMAD.WIDE.U32 R68, R2, c[0x0][0x208], RZ ;  /* 0x0000820002447a25 */ /* 0x004fe600078e00ff */
[----:B------:R-:W-:Y:S02]  /*82e0*/  SHF.R.S32.HI R0, RZ, 0x1f, R2 ;  /* 0x0000001fff007819 */ /* 0x000fe40000011402 */
[----:B------:R-:W-:Y:S03]  /*82f0*/  MOV R64, R68 ;  /* 0x0000004400407202 */ /* 0x000fe60000000f00 */
[----:B------:R-:W-:Y:S04]  /*8300*/  IMAD R0, R0, c[0x0][0x208], RZ ;  /* 0x0000820000007a24 */ /* 0x000fe800078e02ff */
[----:B------:R-:W-:Y:S05]  /*8310*/  IMAD R0, R2, c[0x0][0x20c], R0 ;  /* 0x0000830002007a24 */ /* 0x000fea00078e0200 */
[----:B------:R-:W-:Y:S02]  /*8320*/  IADD3 R65, R69, R0, RZ ;  /* 0x0000000045417210 */ /* 0x000fe40007ffe0ff */
[----:B------:R-:W-:Y:S03]  /*8330*/  SHF.R.S32.HI R0, RZ, 0x1f, R243 ;  /* 0x0000001fff007819 */ /* 0x000fe600000114f3 */
[C---:B------:R-:W-:Y:S02]  /*8340*/  IMAD.WIDE.U32 R72, R243.reuse, c[0x0][0x218], R64 ;  /* 0x00008600f3487a25 */ /* 0x040fe400078e0040 */
[C---:B------:R-:W-:Y:S02]  /*8350*/  HMMA.16816.F32 R64, R112.reuse, R66, RZ ;  /* 0x000000427040723c */ /* 0x040fe400000018ff */
[----:B------:R-:W-:Y:S04]  /*8360*/  IMAD R0, R0, c[0x0][0x218], RZ ;  /* 0x0000860000007a24 */ /* 0x000fe800078e02ff */
[----:B------:R-:W-:Y:S01]  /*8370*/  IMAD R2, R243, c[0x0][0x21c], R0 ;  /* 0x00008700f3027a24 */ /* 0x000fe200078e0200 */
[----:B------:R-:W-:Y:S01]  /*8380*/  IADD3 R0, P0, R72, UR22, RZ ;  /* 0x0000001648007c10 */ /* 0x000fe2000ff1e0ff */
[-C--:B------:R-:W-:Y:S04]  /*8390*/  HMMA.16816.F32 R68, R112, R80.reuse, RZ ;  /* 0x000000507044723c */ /* 0x080fe800000018ff */
[----:B------:R-:W-:Y:S02]  /*83a0*/  IADD3.X R72, R73, UR4, R2, P0, !PT ;  /* 0x0000000449487c10 */ /* 0x000fe400087fe402 */
[C---:B------:R-:W-:Y:S05]  /*83b0*/  LEA R2, P0, R0.reuse, c[0x0][0x1f8], 0x1 ;  /* 0x00007e0000027a11 */ /* 0x040fea00078008ff */
[----:B------:R-:W1:Y:S01]  /*83c0*/  SHFL.IDX PT, R94, R2, RZ, 0x181f ;  /* 0x00181fff025e7589 */ /* 0x000e6200000e0000 */
[----:B------:R-:W-:Y:S02]  /*83d0*/  LEA.HI.X R0, R0, c[0x0][0x1fc], R72, 0x1, P0 ;  /* 0x00007f0000007a11 */ /* 0x000fe400000f0c48 */
[C---:B------:R-:W-:Y:S05]  /*83e0*/  HMMA.16816.F32 R72, R108.reuse, R80, RZ ;  /* 0x000000506c48723c */ /* 0x040fea00000018ff */
[----:B------:R-:W2:Y:S03]  /*83f0*/  SHFL.IDX PT, R88, R0, RZ, 0x181f ;  /* 0x00181fff00587589 */ /* 0x000ea600000e0000 */
[-C--:B------:R-:W-:Y:S05]  /*8400*/  HMMA.16816.F32 R76, R108, R82.reuse, RZ ;  /* 0x000000526c4c723c */ /* 0x080fea00000018ff */
[----:B------:R-:W4:Y:S03]  /*8410*/  SHFL.IDX PT, R92, R2, 0x1, 0x181f ;  /* 0x00381f00025c7f89 */ /* 0x000f2600000e0000 */
[C---:B------:R-:W-:Y:S04]  /*8420*/  HMMA.16816.F32 R80, R112.reuse, R82, RZ ;  /* 0x000000527050723c */ /* 0x040fe800000018ff */
[-C--:B-1----:R-:W-:Y:S01]  /*8430*/  IADD3 R94, P0, R94, R242.reuse, RZ ;  /* 0x000000f25e5e7210 */ /* 0x082fe20007f1e0ff */
[----:B------:R-:W1:Y:S03]  /*8440*/  SHFL.IDX PT, R93, R0, 0x1, 0x181f ;  /* 0x00381f00005d7f89 */ /* 0x000e6600000e0000 */
[-C--:B------:R-:W-:Y:S01]  /*8450*/  HMMA.16816.F32 R84, R112, R96.reuse, RZ ;  /* 0x000000607054723c */ /* 0x080fe200000018ff */
[-C--:B--2---:R-:W-:Y:S04]  /*8460*/  IADD3.X R95, R88, R241.reuse, RZ, P0, !PT ;  /* 0x000000f1585f7210 */ /* 0x084fe800007fe4ff */
[----:B------:R-:W2:Y:S03]  /*8470*/  SHFL.IDX PT, R100, R2, 0x2, 0x181f ;  /* 0x00581f0002647f89 */ /* 0x000ea600000e0000 */
[C---:B------:R-:W-:Y:S04]  /*8480*/  HMMA.16816.F32 R88, R108.reuse, R96, RZ ;  /* 0x000000606c58723c */ /* 0x040fe800000018ff */
[-C--:B----4-:R-:W-:Y:S01]  /*8490*/  IADD3 R92, P1, R92, R242.reuse, RZ ;  /* 0x000000f25c5c7210 */ /* 0x090fe20007f3e0ff */
[----:B---3--:R3:W-:Y:S03]  /*84a0*/  LDGSTS.E.BYPASS.LTC128B.128 [R244], [R94.64], !P6 ;  /* 0x000000005ef47fae */ /* 0x0087e6000f101d4c */
[-C--:B-1----:R-:W-:Y:S05]  /*84b0*/  IADD3.X R93, R93, R241.reuse, RZ, P1, !PT ;  /* 0x000000f15d5d7210 */ /* 0x082fea0000ffe4ff */
[----:B------:R-:W1:Y:S01]  /*84c0*/  SHFL.IDX PT, R101, R0, 0x2, 0x181f ;  /* 0x00581f0000657f89 */ /* 0x000e6200000e0000 */
[-C--:B--2---:R-:W-:Y:S07]  /*84d0*/  IADD3 R100, P0, R100, R242.reuse, RZ ;  /* 0x000000f264647210 */ /* 0x084fee0007f1e0ff */
[----:B------:R3:W-:Y:S08]  /*84e0*/  LDGSTS.E.BYPASS.LTC128B.128 [R244+0x800], [R92.64], !P6 ;  /* 0x008000005cf47fae */ /* 0x0007f0000f101d4c */
[----:B------:R-:W2:Y:S01]  /*84f0*/  SHFL.IDX PT, R104, R2, 0x3, 0x181f ;  /* 0x00781f0002687f89 */ /* 0x000ea200000e0000 */
[-C--:B-1----:R-:W-:Y:S07]  /*8500*/  IADD3.X R101, R101, R241.reuse, RZ, P0, !PT ;  /* 0x000000f165657210 */ /* 0x082fee00007fe4ff */
[----:B------:R-:W1:Y:S08]  /*8510*/  SHFL.IDX PT, R105, R0, 0x3, 0x181f ;  /* 0x00781f0000697f89 */ /* 0x000e7000000e0000 */
[----:B------:R4:W-:Y:S01]  /*8520*/  LDGSTS.E.BYPASS.LTC128B.128 [R244+0x1000], [R100.64], !P6 ;  /* 0x0100000064f47fae */ /* 0x0009e2000f101d4c */
[-C--:B---3--:R-:W-:Y:S01]  /*8530*/  HMMA.16816.F32 R92, R108, R98.reuse, RZ ;  /* 0x000000626c5c723c */ /* 0x088fe200000018ff */
[-C--:B--2---:R-:W-:Y:S06]  /*8540*/  IADD3 R104, P1, R104, R242.reuse, RZ ;  /* 0x000000f268687210 */ /* 0x084fec0007f3e0ff */
[----:B------:R-:W2:Y:S01]  /*8550*/  SHFL.IDX PT, R102, R2, 0x4, 0x181f ;  /* 0x00981f0002667f89 */ /* 0x000ea200000e0000 */
[C---:B------:R-:W-:Y:S04]  /*8560*/  HMMA.16816.F32 R96, R112.reuse, R98, RZ ;  /* 0x000000627060723c */ /* 0x040fe800000018ff */
[-C--:B-1----:R-:W-:Y:S03]  /*8570*/  IADD3.X R105, R105, R241.reuse, RZ, P1, !PT ;  /* 0x000000f169697210 */ /* 0x082fe60000ffe4ff */
[----:B------:R-:W1:Y:S08]  /*8580*/  SHFL.IDX PT, R103, R0, 0x4, 0x181f ;  /* 0x00981f0000677f89 */ /* 0x000e7000000e0000 */
[----:B------:R3:W-:Y:S01]  /*8590*/  LDGSTS.E.BYPASS.LTC128B.128 [R244+0x1800], [R104.64], !P6 ;  /* 0x0180000068f47fae */ /* 0x0007e2000f101d4c */
[-C--:B--2---:R-:W-:Y:S07]  /*85a0*/  IADD3 R102, P0, R102, R242.reuse, RZ ;  /* 0x000000f266667210 */ /* 0x084fee0007f1e0ff */
[----:B------:R-:W3:Y:S01]  /*85b0*/  SHFL.IDX PT, R106, R2, 0x5, 0x181f ;  /* 0x00b81f00026a7f89 */ /* 0x000ee200000e0000 */
[-C--:B-1----:R-:W-:Y:S07]  /*85c0*/  IADD3.X R103, R103, R241.reuse, RZ, P0, !PT ;  /* 0x000000f167677210 */ /* 0x082fee00007fe4ff */
[----:B------:R-:W1:Y:S08]  /*85d0*/  SHFL.IDX PT, R107, R0, 0x5, 0x181f ;  /* 0x00b81f00006b7f89 */ /* 0x000e7000000e0000 */
[----:B------:R4:W-:Y:S01]  /*85e0*/  LDGSTS.E.BYPASS.LTC128B.128 [R244+0x2000], [R102.64], !P6 ;  /* 0x0200000066f47fae */ /* 0x0009e2000f101d4c */
[-C--:B---3--:R-:W-:Y:S07]  /*85f0*/  IADD3 R104, P0, R106, R242.reuse, RZ ;  /* 0x000000f26a687210 */ /* 0x088fee0007f1e0ff */
[----:B------:R-:W2:Y:S01]  /*8600*/  SHFL.IDX PT, R2, R2, 0x6, 0x181f ;  /* 0x00d81f0002027f89 */ /* 0x000ea200000e0000 */
[-C--:B-1----:R-:W-:Y:S07]  /*8610*/  IADD3.X R105, R107, R241.reuse, RZ, P0, !PT ;  /* 0x000000f16b697210 */ /* 0x082fee00007fe4ff */
[----:B------:R-:W1:Y:S08]  /*8620*/  SHFL.IDX PT, R0, R0, 0x6, 0x181f ;  /* 0x00d81f0000007f89 */ /* 0x000e7000000e0000 */
[----:B------:R3:W-:Y:S01]  /*8630*/  LDGSTS.E.BYPASS.LTC128B.128 [R244+0x2800], [R104.64], !P6 ;  /* 0x0280000068f47fae */ /* 0x0007e2000f101d4c */
[-C--:B----4-:R-:W-:Y:S08]  /*8640*/  HMMA.16816.F32 R100, R112, R184.reuse, RZ ;  /* 0x000000b87064723c */ /* 0x090ff000000018ff */
[C---:B---3--:R-:W-:Y:S07]  /*8650*/  HMMA.16816.F32 R104, R108.reuse, R184, RZ ;  /* 0x000000b86c68723c */ /* 0x048fee00000018ff */
[----:B--2---:R-:W-:Y:S01]  /*8660*/  IADD3 R184, P0, R2, R242, RZ ;  /* 0x000000f202b87210 */ /* 0x004fe20007f1e0ff */
[-C--:B------:R-:W-:Y:S04]  /*8670*/  HMMA.16816.F32 R108, R108, R186.reuse, RZ ;  /* 0x000000ba6c6c723c */ /* 0x080fe800000018ff */
[----:B-1----:R-:W-:Y:S02]  /*8680*/  IADD3.X R185, R0, R241, RZ, P0, !PT ;  /* 0x000000f100b97210 */ /* 0x002fe400007fe4ff */
[----:B------:R-:W-:Y:S02]  /*8690*/  PLOP3.LUT P0, PT, PT, PT, UP0, 0x80, 0x0 ;  /* 0x000000000000781c */ /* 0x000fe40003f0f008 */
[----:B------:R-:W-:Y:S01]  /*86a0*/  HMMA.16816.F32 R112, R112, R186, RZ ;  /* 0x000000ba7070723c */ /* 0x000fe200000018ff */
[----:B------:R1:W-:Y:S07]  /*86b0*/  LDGSTS.E.BYPASS.LTC128B.128 [R244+0x3000], [R184.64], !P6 ;  /* 0x03000000b8f47fae */ /* 0x0003ee000f101d4c */
[-C--:B------:R-:W-:Y:S01]  /*86c0*/  HMMA.16816.F32 R4, R188, R192.reuse, R4 ;  /* 0x000000c0bc04723c */ /* 0x080fe20000001804 */
[----:B------:R-:W0:Y:S07]  /*86d0*/  LDGDEPBAR ;  /* 0x00000000000079af */ /* 0x000e2e0000000000 */
[C---:B------:R-:W-:Y:S08]  /*86e0*/  HMMA.16816.F32 R8, R196.reuse, R192, R8 ;  /* 0x000000c0c408723c */ /* 0x040ff00000001808 */
[-C--:B------:R-:W-:Y:S01]  /*86f0*/  HMMA.16816.F32 R12, R196, R194.reuse, R12 ;  /* 0x000000c2c40c723c */ /* 0x080fe2000000180c */
[----:B-1----:R-:W-:Y:S07]  /*8700*/  LDSM.16.M88.4 R184, [R231+0x7100] ;  /* 0x00710000e7b8783b */ /* 0x002fee0000000200 */
        /* <DEDUP_REMOVED lines=16> */
[----:B------:R-:W4:Y:S07]  /*8810*/  LDSM.16.M88.4 R208, [R229+0x4900] ;  /* 0x00490000e5d0783b */ /* 0x000f2e0000000200 */
[-C--:B------:R-:W-:Y:S08]  /*8820*/  HMMA.16816.F32 R68, R188, R212.reuse, R68 ;  /* 0x000000d4bc44723c */ /* 0x080ff00000001844 */
[C---:B------:R-:W-:Y:S08]  /*8830*/  HMMA.16816.F32 R72, R196.reuse, R212, R72 ;  /* 0x000000d4c448723c */ /* 0x040ff00000001848 */
[-C--:B------:R-:W-:Y:S08]  /*8840*/  HMMA.16816.F32 R76, R196, R214.reuse, R76 ;  /* 0x000000d6c44c723c */ /* 0x080ff0000000184c */
[C---:B------:R-:W-:Y:S01]  /*8850*/  HMMA.16816.F32 R80, R188.reuse, R214, R80 ;  /* 0x000000d6bc50723c */ /* 0x040fe20000001850 */
[----:B------:R-:W5:Y:S07]  /*8860*/  LDSM.16.M88.4 R212, [R229+0x5100] ;  /* 0x00510000e5d4783b */ /* 0x000f6e0000000200 */
[-C--:B------:R-:W-:Y:S08]  /*8870*/  HMMA.16816.F32 R84, R188, R216.reuse, R84 ;  /* 0x000000d8bc54723c */ /* 0x080ff00000001854 */
[C---:B------:R-:W-:Y:S08]  /*8880*/  HMMA.16816.F32 R88, R196.reuse, R216, R88 ;  /* 0x000000d8c458723c */ /* 0x040ff00000001858 */
[-C--:B------:R-:W-:Y:S08]  /*8890*/  HMMA.16816.F32 R92, R196, R218.reuse, R92 ;  /* 0x000000dac45c723c */ /* 0x080ff0000000185c */
[C---:B------:R-:W-:Y:S01]  /*88a0*/  HMMA.16816.F32 R96, R188.reuse, R218, R96 ;  /* 0x000000dabc60723c */ /* 0x040fe20000001860 */
[----:B------:R-:W-:Y:S07]  /*88b0*/  LDSM.16.M88.4 R216, [R229+0x6900] ;  /* 0x00690000e5d8783b */ /* 0x000fee0000000200 */
[-C--:B------:R-:W-:Y:S08]  /*88c0*/  HMMA.16816.F32 R100, R188, R220.reuse, R100 ;  /* 0x000000dcbc64723c */ /* 0x080ff00000001864 */
[C---:B------:R-:W-:Y:S08]  /*88d0*/  HMMA.16816.F32 R104, R196.reuse, R220, R104 ;  /* 0x000000dcc468723c */ /* 0x040ff00000001868 */
[-C--:B------:R-:W-:Y:S01]  /*88e0*/  HMMA.16816.F32 R108, R196, R222.reuse, R108 ;  /* 0x000000dec46c723c */ /* 0x080fe2000000186c */
[----:B------:R-:W-:Y:S07]  /*88f0*/  LDSM.16.M88.4 R196, [R229+0x6100] ;  /* 0x00610000e5c4783b */ /* 0x000fee0000000200 */
[----:B------:R-:W-:Y:S01]  /*8900*/  HMMA.16816.F32 R112, R188, R222, R112 ;  /* 0x000000debc70723c */ /* 0x000fe20000001870 */
[----:B------:R-:W4:Y:S07]  /*8910*/  LDSM.16.M88.4 R188, [R229+0x5900] ;  /* 0x00590000e5bc783b */ /* 0x000f2e0000000200 */
[-C--:B-1----:R-:W-:Y:S01]  /*8920*/  HMMA.16816.F32 R4, R184, R192.reuse, R4 ;  /* 0x000000c0b804723c */ /* 0x082fe20000001804 */
[----:B------:R-:W-:Y:S07]  /*8930*/  LDSM.16.M88.4 R220, [R228] ;  /* 0x00000000e4dc783b */ /* 0x000fee0000000200 */
        /* <DEDUP_REMOVED lines=12> */
[C---:B------:R-:W-:Y:S08]  /*8a00*/  HMMA.16816.F32 R48, R184.reuse, R210, R48 ;  /* 0x000000d2b830723c */ /* 0x040ff00000001830 */
[-C--:B-----5:R-:W-:Y:S08]  /*8a10*/  HMMA.16816.F32 R52, R184, R212.reuse, R52 ;  /* 0x000000d4b834723c */ /* 0x0a0ff00000001834 */
        /* <DEDUP_REMOVED lines=15> */
[-C--:B-1----:R-:W-:Y:S08]  /*8b10*/  HMMA.16816.F32 R4, R192, R220.reuse, R4 ;  /* 0x000000dcc004723c */ /* 0x082ff00000001804 */
[C---:B--2---:R-:W-:Y:S08]  /*8b20*/  HMMA.16816.F32 R8, R204.reuse, R220, R8 ;  /* 0x000000dccc08723c */ /* 0x044ff00000001808 */
        /* <DEDUP_REMOVED lines=109> */
[C---:B------:R-:W-:Y:S03]  /*9200*/  HMMA.16816.F32 R96, R192.reuse, R6, R96 ;  /* 0x00000006c060723c */ /* 0x040fe60000001860 */
[----:B------:R-:W-:Y:S01]  /*9210*/  MUFU.TANH R28, R28 ;  /* 0x0000001c001c7308 */ /* 0x000fe20000002400 */
[----:B------:R-:W-:Y:S02]  /*9220*/  FMUL.FTZ R57, R57, c[0x0][0x320] ;  /* 0x0000c80039397a20 */ /* 0x000fe40000410000 */
[----:B------:R-:W-:Y:S02]  /*9230*/  FMUL.FTZ R58, R58, c[0x0][0x320] ;  /* 0x0000c8003a3a7a20 */ /* 0x000fe40000410000 */
[-C--:B--2---:R-:W-:Y:S04]  /*9240*/  HMMA.16816.F32 R100, R192, R8.reuse, R100 ;  /* 0x00000008c064723c */ /* 0x084fe80000001864 */
[----:B------:R-:W-:Y:S01]  /*9250*/  FMUL.FTZ R59, R59, c[0x0][0x320] ;  /* 0x0000c8003b3b7a20 */ /* 0x000fe20000410000 */
[----:B------:R-:W-:Y:S01]  /*9260*/  MUFU.TANH R29, R29 ;  /* 0x0000001d001d7308 */ /* 0x000fe20000002400 */
[----:B------:R-:W-:Y:S02]  /*9270*/  FMUL.FTZ R60, R60, c[0x0][0x320] ;  /* 0x0000c8003c3c7a20 */ /* 0x000fe40000410000 */
[----:B------:R-:W-:Y:S01]  /*9280*/  FMUL.FTZ R93, R93, c[0x0][0x320] ;  /* 0x0000c8005d5d7a20 */ /* 0x000fe20000410000 */
[C---:B------:R-:W-:Y:S04]  /*9290*/  HMMA.16816.F32 R104, R204.reuse, R8, R104 ;  /* 0x00000008cc68723c */ /* 0x040fe80000001868 */
[----:B------:R-:W-:Y:S02]  /*92a0*/  FMUL.FTZ R61, R61, c[0x0][0x320] ;  /* 0x0000c8003d3d7a20 */ /* 0x000fe40000410000 */
[----:B------:R-:W1:Y:S01]  /*92b0*/  MUFU.TANH R0, R93 ;  /* 0x0000005d00007308 */ /* 0x000e620000002400 */
[----:B------:R-:W-:Y:S01]  /*92c0*/  FMUL.FTZ R62, R62, c[0x0][0x320] ;  /* 0x0000c8003e3e7a20 */ /* 0x000fe20000410000 */
[-C--:B------:R-:W-:Y:S04]  /*92d0*/  HMMA.16816.F32 R108, R204, R10.reuse, R108 ;  /* 0x0000000acc6c723c */ /* 0x080fe8000000186c */
[----:B------:R-:W-:Y:S02]  /*92e0*/  FMUL.FTZ R63, R63, c[0x0][0x320] ;  /* 0x0000c8003f3f7a20 */ /* 0x000fe40000410000 */
[----:B------:R-:W-:Y:S02]  /*92f0*/  FMUL.FTZ R64, R64, c[0x0][0x320] ;  /* 0x0000c80040407a20 */ /* 0x000fe40000410000 */
[----:B------:R-:W2:Y:S01]  /*9300*/  MUFU.TANH R30, R30 ;  /* 0x0000001e001e7308 */ /* 0x000ea20000002400 */
[----:B------:R-:W-:Y:S04]  /*9310*/  HMMA.16816.F32 R112, R192, R10, R112 ;  /* 0x0000000ac070723c */ /* 0x000fe80000001870 */
[----:B------:R-:W-:Y:S02]  /*9320*/  FMUL.FTZ R74, R74, c[0x0][0x320] ;  /* 0x0000c8004a4a7a20 */ /* 0x000fe40000410000 */
[----:B------:R-:W-:Y:S02]  /*9330*/  FMUL.FTZ R80, R80, c[0x0][0x320] ;  /* 0x0000c80050507a20 */ /* 0x000fe40000410000 */
[----:B------:R-:W-:Y:S01]  /*9340*/  FMUL.FTZ R81, R81, c[0x0][0x320] ;  /* 0x0000c80051517a20 */ /* 0x000fe20000410000 */
[----:B------:R-:W3:Y:S03]  /*9350*/  MUFU.TANH R31, R31 ;  /* 0x0000001f001f7308 */ /* 0x000ee60000002400 */
[----:B------:R-:W-:Y:S01]  /*9360*/  FMUL.FTZ R82, R82, c[0x0][0x320] ;  /* 0x0000c80052527a20 */ /* 0x000fe20000410000 */
[----:B-1----:R1:W-:Y:S01]  /*9370*/  STL [R1+0xc], R0 ;  /* 0x00000c0001007387 */ /* 0x0023e20000100800 */
[----:B------:R-:W-:Y:S02]  /*9380*/  FMUL.FTZ R83, R83, c[0x0][0x320] ;  /* 0x0000c80053537a20 */ /* 0x000fe40000410000 */
[----:B------:R-:W-:Y:S02]  /*9390*/  FMUL.FTZ R97, R97, c[0x0][0x320] ;  /* 0x0000c80061617a20 */ /* 0x000fe40000410000 */
[----:B------:R-:W-:Y:S01]  /*93a0*/  FMUL.FTZ R98, R98, c[0x0][0x320] ;  /* 0x0000c80062627a20 */ /* 0x000fe20000410000 */
[----:B------:R-:W4:Y:S01]  /*93b0*/  MUFU.TANH R32, R32 ;  /* 0x0000002000207308 */ /* 0x000f220000002400 */
[----:B------:R-:W-:Y:S02]  /*93c0*/  FMUL.FTZ R99, R99, c[0x0][0x320] ;  /* 0x0000c80063637a20 */ /* 0x000fe40000410000 */
[----:B------:R-:W-:Y:S02]  /*93d0*/  FMUL.FTZ R100, R100, c[0x0][0x320] ;  /* 0x0000c80064647a20 */ /* 0x000fe40000410000 */
[----:B------:R-:W-:Y:S02]  /*93e0*/  FMUL.FTZ R101, R101, c[0x0][0x320] ;  /* 0x0000c80065657a20 */ /* 0x000fe40000410000 */
[----:B------:R-:W-:Y:S02]  /*93f0*/  FMUL.FTZ R102, R102, c[0x0][0x320] ;  /* 0x0000c80066667a20 */ /* 0x000fe40000410000 */
[----:B------:R-:W-:Y:S01]  /*9400*/  FMUL.FTZ R103, R103, c[0x0][0x320] ;  /* 0x0000c80067677a20 */ /* 0x000fe20000410000 */
[----:B------:R-:W1:Y:S01]  /*9410*/  MUFU.TANH R33, R33 ;  /* 0x0000002100217308 */ /* 0x000e620000002400 */
        /* <DEDUP_REMOVED lines=35> */
[----:B------:R2:W2:Y:S01]  /*9650*/  MUFU.TANH R17, R39 ;  /* 0x0000002700117308 */ /* 0x0004a20000002400 */
[----:B------:R-:W-:Y:S02]  /*9660*/  FMUL.FTZ R96, R96, c[0x0][0x320] ;  /* 0x0000c80060607a20 */ /* 0x000fe40000410000 */
[----:B------:R-:W-:Y:S02]  /*9670*/  FMUL.FTZ R104, R104, c[0x0][0x320] ;  /* 0x0000c80068687a20 */ /* 0x000fe40000410000 */
[----:B------:R-:W-:Y:S02]  /*9680*/  FMUL.FTZ R105, R105, c[0x0][0x320] ;  /* 0x0000c80069697a20 */ /* 0x000fe40000410000 */
[----:B------:R-:W-:Y:S02]  /*9690*/  FMUL.FTZ R106, R106, c[0x0][0x320] ;  /* 0x0000c8006a6a7a20 */ /* 0x000fe40000410000 */
[----:B------:R-:W-:Y:S01]  /*96a0*/  FMUL.FTZ R107, R107, c[0x0][0x320] ;  /* 0x0000c8006b6b7a20 */ /* 0x000fe20000410000 */
[----:B------:R-:W2:Y:S01]  /*96b0*/  MUFU.TANH R40, R40 ;  /* 0x0000002800287308 */ /* 0x000ea20000002400 */
[----:B------:R-:W-:Y:S02]  /*96c0*/  FMUL.FTZ R108, R108, c[0x0][0x320] ;  /* 0x0000c8006c6c7a20 */ /* 0x000fe40000410000 */
[----:B-1----:R-:W-:Y:S07]  /*96d0*/  FMUL.FTZ R0, R111, c[0x0][0x320] ;  /* 0x0000c8006f007a20 */ /* 0x002fee0000410000 */
[----:B------:R-:W1:Y:S10]  /*96e0*/  MUFU.TANH R41, R41 ;  /* 0x0000002900297308 */ /* 0x000e740000002400 */
[----:B------:R-:W1:Y:S10]  /*96f0*/  MUFU.TANH R42, R42 ;  /* 0x0000002a002a7308 */ /* 0x000e740000002400 */
[----:B------:R1:W1:Y:S10]  /*9700*/  MUFU.TANH R203, R43 ;  /* 0x0000002b00cb7308 */ /* 0x0002740000002400 */
[----:B------:R1:W1:Y:S10]  /*9710*/  MUFU.TANH R202, R44 ;  /* 0x0000002c00ca7308 */ /* 0x0002740000002400 */
[----:B------:R1:W1:Y:S10]  /*9720*/  MUFU.TANH R208, R45 ;  /* 0x0000002d00d07308 */ /* 0x0002740000002400 */
[----:B------:R1:W1:Y:S10]  /*9730*/  MUFU.TANH R216, R47 ;  /* 0x0000002f00d87308 */ /* 0x0002740000002400 */
        /* <DEDUP_REMOVED lines=59> */
[----:B------:R-:W1:Y:S10]  /*9af0*/  MUFU.TANH R109, R109 ;  /* 0x0000006d006d7308 */ /* 0x000e740000002400 */
[----:B------:R-:W1:Y:S10]  /*9b00*/  MUFU.TANH R75, R75 ;  /* 0x0000004b004b7308 */ /* 0x000e740000002400 */
[----:B------:R1:W1:Y:S10]  /*9b10*/  MUFU.TANH R74, R0 ;  /* 0x00000000004a7308 */ /* 0x0002740000002400 */
[----:B------:R-:W1:Y:S10]  /*9b20*/  MUFU.TANH R112, R112 ;  /* 0x0000007000707308 */ /* 0x000e740000002400 */
[----:B------:R-:W1:Y:S10]  /*9b30*/  MUFU.TANH R113, R113 ;  /* 0x0000007100717308 */ /* 0x000e740000002400 */
[----:B------:R-:W1:Y:S10]  /*9b40*/  MUFU.TANH R114, R114 ;  /* 0x0000007200727308 */ /* 0x000e740000002400 */
[----:B------:R-:W1:Y:S02]  /*9b50*/  MUFU.TANH R115, R115 ;  /* 0x0000007300737308 */ /* 0x000e640000002400 */
[----:B-1234-:R-:W-:-:S05]  /*9b60*/  @P0 BRA `(.L_x_37) ;  /* 0xffffe0e000000947 */ /* 0x01efca000383ffff */
.L_x_36:
[----:B------:R-:W3:Y:S01]  /*9b70*/  LDL.LU R108, [R1+0xc] ;  /* 0x00000c00016c7983 */ /* 0x000ee20000300800 */
        /* <DEDUP_REMOVED lines=33> */
[----:B--2---:R-:W-:Y:S02]  /*9d90*/  FMNMX.FTZ R4, R187, R116, !PT ;  /* 0x00000074bb047209 */ /* 0x004fe40007810000 */
        /* <DEDUP_REMOVED lines=52> */
[----:B------:R-:W-:Y:S01]  /*a0e0*/  FMNMX.FTZ R2, R59, R2, !PT ;  /* 0x000000023b027209 */ /* 0x000fe20007810000 */
[----:B------:R-:W1:Y:S01]  /*a0f0*/  SHFL.BFLY PT, R7, R0, 0x2, 0x1f ;  /* 0x0c401f0000077f89 */ /* 0x000e6200000e0000 */
        /* <DEDUP_REMOVED lines=25> */
[----:B------:R-:W-:Y:S01]  /*a290*/  FMNMX.FTZ R4, R102, R4, !PT ;  /* 0x0000000466047209 */ /* 0x000fe20007810000 */
[----:B------:R-:W-:Y:S01]  /*a2a0*/  LDSM.16.MT88.4 R52, [R225+0x100] ;  /* 0x00010000e134783b */ /* 0x000fe20000004200 */
[----:B------:R-:W-:Y:S02]  /*a2b0*/  MOV R111, R64 ;  /* 0x00000040006f7202 */ /* 0x000fe40000000f00 */
[----:B------:R-:W-:Y:S02]  /*a2c0*/  FMNMX.FTZ R4, R103, R4, !PT ;  /* 0x0000000467047209 */ /* 0x000fe40007810000 */
[----:B------:R-:W-:Y:S01]  /*a2d0*/  ISETP.LT.AND P0, PT, RZ, UR6, PT ;  /* 0x00000006ff007c0c */ /* 0x000fe2000bf01270 */
[----:B------:R-:W-:Y:S01]  /*a2e0*/  UIADD3 UR6, UR6, -0x1, URZ ;  /* 0xffffffff06067890 */ /* 0x000fe2000fffe03f */
[----:B------:R-:W-:Y:S04]  /*a2f0*/  FMNMX.FTZ R4, R114, R4, !PT ;  /* 0x0000000472047209 */ /* 0x000fe80007810000 */
[----:B------:R-:W-:Y:S05]  /*a300*/  FMNMX.FTZ R4, R115, R4, !PT ;  /* 0x0000000473047209 */ /* 0x000fea0007810000 */
[----:B------:R-:W2:Y:S01]  /*a310*/  SHFL.BFLY PT, R6, R4, 0x2, 0x1f ;  /* 0x0c401f0004067f89 */ /* 0x000ea200000e0000 */
[----:B---3--:R-:W-:Y:S02]  /*a320*/  FMNMX.FTZ R2, R108, R2, !PT ;  /* 0x000000026c027209 */ /* 0x008fe40007810000 */
[----:B-1----:R-:W-:Y:S02]  /*a330*/  FMNMX.FTZ R0, R0, R7, !PT ;  /* 0x0000000700007209 */ /* 0x002fe40007810000 */
[----:B------:R-:W-:Y:S02]  /*a340*/  FMNMX.FTZ R2, R206, R2, !PT ;  /* 0x00000002ce027209 */ /* 0x000fe40007810000 */
[----:B--2---:R-:W-:Y:S01]  /*a350*/  FMNMX.FTZ R4, R4, R6, !PT ;  /* 0x0000000604047209 */ /* 0x004fe20007810000 */
[----:B------:R-:W1:Y:S01]  /*a360*/  SHFL.BFLY PT, R73, R0, 0x1, 0x1f ;  /* 0x0c201f0000497f89 */ /* 0x000e6200000e0000 */
[----:B------:R-:W-:Y:S04]  /*a370*/  FMNMX.FTZ R2, R205, R2, !PT ;  /* 0x00000002cd027209 */ /* 0x000fe80007810000 */
[----:B------:R-:W-:Y:S03]  /*a380*/  FMNMX.FTZ R2, R204, R2, !PT ;  /* 0x00000002cc027209 */ /* 0x000fe60007810000 */
[----:B------:R-:W2:Y:S01]  /*a390*/  SHFL.BFLY PT, R72, R4, 0x1, 0x1f ;  /* 0x0c201f0004487f89 */ /* 0x000ea200000e0000 */
[----:B------:R-:W-:Y:S07]  /*a3a0*/  FMNMX.FTZ R2, R109, R2, !PT ;  /* 0x000000026d027209 */ /* 0x000fee0007810000 */
[----:B------:R-:W3:Y:S01]  /*a3b0*/  SHFL.BFLY PT, R71, R2, 0x2, 0x1f ;  /* 0x0c401f0002477f89 */ /* 0x000ee200000e0000 */
[----:B-1----:R-:W-:Y:S05]  /*a3c0*/  FMNMX.FTZ R73, R0, R73, !PT ;  /* 0x0000004900497209 */ /* 0x002fea0007810000 */
[C---:B------:R-:W-:Y:S02]  /*a3d0*/  FADD.FTZ R0, -R73.reuse, R3 ;  /* 0x0000000349007221 */ /* 0x040fe40000010100 */
[----:B------:R-:W-:Y:S01]  /*a3e0*/  FMUL.FTZ R105, R73, c[0x0][0x2d0] ;  /* 0x0000b40049697a20 */ /* 0x000fe20000410000 */
[----:B--2---:R-:W-:Y:S03]  /*a3f0*/  FMNMX.FTZ R72, R4, R72, !PT ;  /* 0x0000004804487209 */ /* 0x004fe60007810000 */
[--C-:B------:R-:W-:Y:S02]  /*a400*/  FFMA.FTZ R4, R186, c[0x0][0x2d0], -R105.reuse ;  /* 0x0000b400ba047a23 */ /* 0x100fe40000010869 */
[----:B------:R-:W-:Y:S02]  /*a410*/  FMUL.FTZ R107, R72, c[0x0][0x2d0] ;  /* 0x0000b400486b7a20 */ /* 0x000fe40000410000 */
[----:B------:R-:W-:Y:S01]  /*a420*/  MUFU.EX2 R106, R4 ;  /* 0x00000004006a7308 */ /* 0x000fe20000000800 */
[----:B---3--:R-:W-:Y:S01]  /*a430*/  FMNMX.FTZ R71, R2, R71, !PT ;  /* 0x0000004702477209 */ /* 0x008fe20007810000 */
[--C-:B------:R-:W-:Y:S01]  /*a440*/  FFMA.FTZ R7, R32, c[0x0][0x2d0], -R105.reuse ;  /* 0x0000b40020077a23 */ /* 0x100fe20000010869 */
[----:B------:R-:W-:Y:S01]  /*a450*/  FMNMX.FTZ R2, R81, R5, !PT ;  /* 0x0000000551027209 */ /* 0x000fe20007810000 */
[--C-:B------:R-:W-:Y:S02]  /*a460*/  FFMA.FTZ R9, R20, c[0x0][0x2d0], -R105.reuse ;  /* 0x0000b40014097a23 */ /* 0x100fe40000010869 */
[----:B------:R-:W1:Y:S01]  /*a470*/  SHFL.BFLY PT, R5, R71, 0x1, 0x1f ;  /* 0x0c201f0047057f89 */ /* 0x000e6200000e0000 */
[----:B------:R-:W-:Y:S01]  /*a480*/  FMNMX.FTZ R2, R193, R2, !PT ;  /* 0x00000002c1027209 */ /* 0x000fe20007810000 */
[--C-:B------:R-:W-:Y:S02]  /*a490*/  FFMA.FTZ R8, R21, c[0x0][0x2d0], -R105.reuse ;  /* 0x0000b40015087a23 */ /* 0x100fe40000010869 */
[----:B------:R2:W-:Y:S01]  /*a4a0*/  MUFU.EX2 R228, R9 ;  /* 0x0000000900e47308 */ /* 0x0005e20000000800 */
[----:B------:R-:W-:Y:S01]  /*a4b0*/  FMNMX.FTZ R2, R61, R2, !PT ;  /* 0x000000023d027209 */ /* 0x000fe20007810000 */
[--C-:B------:R-:W-:Y:S02]  /*a4c0*/  FFMA.FTZ R16, R48, c[0x0][0x2d0], -R105.reuse ;  /* 0x0000b40030107a23 */ /* 0x100fe40000010869 */
[--C-:B------:R-:W-:Y:S01]  /*a4d0*/  FFMA.FTZ R6, R33, c[0x0][0x2d0], -R105.reuse ;  /* 0x0000b40021067a23 */ /* 0x100fe20000010869 */
[----:B------:R-:W-:Y:S01]  /*a4e0*/  FMNMX.FTZ R3, R111, R2, !PT ;  /* 0x000000026f037209 */ /* 0x000fe20007810000 */
[----:B------:R-:W-:Y:S02]  /*a4f0*/  FMUL.FTZ R2, R0, c[0x0][0x2d0] ;  /* 0x0000b40000027a20 */ /* 0x000fe40000410000 */
[--C-:B------:R-:W-:Y:S01]  /*a500*/  FFMA.FTZ R100, R100, c[0x0][0x2d0], -R105.reuse ;  /* 0x0000b40064647a23 */ /* 0x100fe20000010869 */
[----:B------:R-:W-:Y:S01]  /*a510*/  FMNMX.FTZ R0, R207, R3, !PT ;  /* 0x00000003cf007209 */ /* 0x000fe20007810000 */
[----:B------:R3:W4:Y:S01]  /*a520*/  MUFU.EX2 R70, R2 ;  /* 0x0000000200467308 */ /* 0x0007220000000800 */
[----:B------:R-:W-:Y:S02]  /*a530*/  FFMA.FTZ R101, R101, c[0x0][0x2d0], -R105 ;  /* 0x0000b40065657a23 */ /* 0x000fe40000010869 */
[----:B------:R-:W-:Y:S01]  /*a540*/  FMNMX.FTZ R0, R75, R0, !PT ;  /* 0x000000004b007209 */ /* 0x000fe20007810000 */
[--C-:B------:R-:W-:Y:S02]  /*a550*/  FFMA.FTZ R102, R102, c[0x0][0x2d0], -R107.reuse ;  /* 0x0000b40066667a23 */ /* 0x100fe4000001086b */
[--C-:B------:R-:W-:Y:S01]  /*a560*/  FFMA.FTZ R103, R103, c[0x0][0x2d0], -R107.reuse ;  /* 0x0000b40067677a23 */ /* 0x100fe2000001086b */
[----:B------:R-:W-:Y:S03]  /*a570*/  FMNMX.FTZ R0, R74, R0, !PT ;  /* 0x000000004a007209 */ /* 0x000fe60007810000 */
[----:B------:R-:W-:Y:S01]  /*a580*/  MUFU.EX2 R88, R8 ;  /* 0x0000000800587308 */ /* 0x000fe20000000800 */
[----:B-1----:R-:W-:Y:S01]  /*a590*/  FMNMX.FTZ R71, R71, R5, !PT ;  /* 0x0000000547477209 */ /* 0x002fe20007810000 */
[----:B------:R-:W1:Y:S01]  /*a5a0*/  SHFL.BFLY PT, R3, R0, 0x2, 0x1f ;  /* 0x0c401f0000037f89 */ /* 0x000e6200000e0000 */
[----:B------:R-:W-:Y:S02]  /*a5b0*/  FFMA.FTZ R5, R22, c[0x0][0x2d0], -R107 ;  /* 0x0000b40016057a23 */ /* 0x000fe4000001086b */
[--C-:B--2---:R-:W-:Y:S02]  /*a5c0*/  FFMA.FTZ R9, R36, c[0x0][0x2d0], -R105.reuse ;  /* 0x0000b40024097a23 */ /* 0x104fe40000010869 */
[C---:B------:R-:W-:Y:S03]  /*a5d0*/  FMUL.FTZ R96, R71.reuse, c[0x0][0x2d0] ;  /* 0x0000b40047607a20 */ /* 0x040fe60000410000 */
[----:B------:R4:W-:Y:S01]  /*a5e0*/  MUFU.EX2 R119, R5 ;  /* 0x0000000500777308 */ /* 0x0009e20000000800 */
[--C-:B------:R-:W-:Y:S02]  /*a5f0*/  FFMA.FTZ R32, R40, c[0x0][0x2d0], -R96.reuse ;  /* 0x0000b40028207a23 */ /* 0x100fe40000010860 */
[----:B------:R-:W-:Y:S02]  /*a600*/  FFMA.FTZ R48, R202, c[0x0][0x2d0], -R96 ;  /* 0x0000b400ca307a23 */ /* 0x000fe40000010860 */
[----:B---3--:R-:W-:Y:S04]  /*a610*/  FADD.FTZ R2, -R72, R116 ;  /* 0x0000007448027221 */ /* 0x008fe80000010100 */
[----:B------:R-:W-:Y:S01]  /*a620*/  FMUL.FTZ R2, R2, c[0x0][0x2d0] ;  /* 0x0000b40002027a20 */ /* 0x000fe20000410000 */
[----:B------:R-:W2:Y:S01]  /*a630*/  MUFU.EX2 R56, R9 ;  /* 0x0000000900387308 */ /* 0x000ea20000000800 */
[----:B-1----:R-:W-:Y:S01]  /*a640*/  FMNMX.FTZ R0, R0, R3, !PT ;  /* 0x0000000300007209 */ /* 0x002fe20007810000 */
[----:B------:R-:W-:Y:S08]  /*a650*/  FFMA.FTZ R3, R184, c[0x0][0x2d0], -R105 ;  /* 0x0000b400b8037a23 */ /* 0x000ff00000010869 */
[----:B------:R1:W-:Y:S01]  /*a660*/  MUFU.EX2 R68, R2 ;  /* 0x0000000200447308 */ /* 0x0003e20000000800 */
[----:B----4-:R-:W-:Y:S09]  /*a670*/  FMUL.FTZ R5, R70, R125 ;  /* 0x0000007d46057220 */ /* 0x010ff20000410000 */
[----:B------:R3:W-:Y:S10]  /*a680*/  MUFU.EX2 R184, R3 ;  /* 0x0000000300b87308 */ /* 0x0007f40000000800 */
[----:B------:R4:W-:Y:S01]  /*a690*/  MUFU.EX2 R93, R16 ;  /* 0x00000010005d7308 */ /* 0x0009e20000000800 */
[----:B-1----:R-:W-:Y:S04]  /*a6a0*/  FADD.FTZ R2, -R71, R117 ;  /* 0x0000007547027221 */ /* 0x002fe80000010100 */
[----:B------:R-:W-:Y:S05]  /*a6b0*/  FMUL.FTZ R2, R2, c[0x0][0x2d0] ;  /* 0x0000b40002027a20 */ /* 0x000fea0000410000 */
[----:B------:R-:W-:Y:S01]  /*a6c0*/  MUFU.EX2 R100, R100 ;  /* 0x0000006400647308 */ /* 0x000fe20000000800 */
[--C-:B---3--:R-:W-:Y:S09]  /*a6d0*/  FFMA.FTZ R3, R187, c[0x0][0x2d0], -R107.reuse ;  /* 0x0000b400bb037a23 */ /* 0x108ff2000001086b */
[----:B------:R1:W-:Y:S01]  /*a6e0*/  MUFU.EX2 R104, R3 ;  /* 0x0000000300687308 */ /* 0x0003e20000000800 */
[----:B----4-:R-:W-:Y:S01]  /*a6f0*/  FMUL.FTZ R16, R70, R132 ;  /* 0x0000008446107220 */ /* 0x010fe20000410000 */
[----:B--2---:R-:W-:Y:S08]  /*a700*/  MOV R132, R56 ;  /* 0x0000003800847202 */ /* 0x004ff00000000f00 */
[----:B------:R2:W3:Y:S10]  /*a710*/  MUFU.EX2 R69, R2 ;  /* 0x0000000200457308 */ /* 0x0004f40000000800 */
[----:B------:R4:W-:Y:S01]  /*a720*/  MUFU.EX2 R187, R6 ;  /* 0x0000000600bb7308 */ /* 0x0009e20000000800 */
[----:B-1----:R-:W-:Y:S09]  /*a730*/  FFMA.FTZ R3, R199, c[0x0][0x2d0], -R107 ;  /* 0x0000b400c7037a23 */ /* 0x002ff2000001086b */
[----:B------:R1:W1:Y:S01]  /*a740*/  MUFU.EX2 R235, R3 ;  /* 0x0000000300eb7308 */ /* 0x0002620000000800 */
[----:B--2---:R-:W-:Y:S02]  /*a750*/  FFMA.FTZ R2, R198, c[0x0][0x2d0], -R105 ;  /* 0x0000b400c6027a23 */ /* 0x004fe40000010869 */
[C---:B---3--:R-:W-:Y:S02]  /*a760*/  FMUL.FTZ R13, R69.reuse, R129 ;  /* 0x00000081450d7220 */ /* 0x048fe40000410000 */
[C---:B------:R-:W-:Y:S05]  /*a770*/  FMUL.FTZ R8, R69.reuse, R120 ;  /* 0x0000007845087220 */ /* 0x040fea0000410000 */
[----:B------:R2:W3:Y:S01]  /*a780*/  MUFU.EX2 R116, R2 ;  /* 0x0000000200747308 */ /* 0x0004e20000000800 */
[----:B------:R-:W-:Y:S01]  /*a790*/  FMUL.FTZ R9, R69, R121 ;  /* 0x0000007945097220 */ /* 0x000fe20000410000 */
[----:B------:R-:W-:Y:S01]  /*a7a0*/  MOV R121, R63 ;  /* 0x0000003f00797202 */ /* 0x000fe20000000f00 */
[----:B----4-:R-:W-:Y:S07]  /*a7b0*/  FMUL.FTZ R6, R68, R126 ;  /* 0x0000007e44067220 */ /* 0x010fee0000410000 */
[----:B------:R-:W-:Y:S01]  /*a7c0*/  MUFU.EX2 R101, R101 ;  /* 0x0000006500657308 */ /* 0x000fe20000000800 */
[----:B-1----:R-:W-:Y:S01]  /*a7d0*/  FFMA.FTZ R3, R18, c[0x0][0x2d0], -R107 ;  /* 0x0000b40012037a23 */ /* 0x002fe2000001086b */
[----:B------:R-:W-:Y:S01]  /*a7e0*/  F2FP.PACK_AB R77, R235, R104 ;  /* 0x00000068eb4d723e */ /* 0x000fe200000000ff */
[----:B------:R-:W-:Y:S07]  /*a7f0*/  FMUL.FTZ R18, R68, R134 ;  /* 0x0000008644127220 */ /* 0x000fee0000410000 */
[----:B------:R1:W-:Y:S01]  /*a800*/  MUFU.EX2 R231, R3 ;  /* 0x0000000300e77308 */ /* 0x0003e20000000800 */
[----:B--2---:R-:W-:Y:S01]  /*a810*/  FFMA.FTZ R2, R185, c[0x0][0x2d0], -R105 ;  /* 0x0000b400b9027a23 */ /* 0x004fe20000010869 */
[----:B---3--:R-:W-:Y:S08]  /*a820*/  F2FP.PACK_AB R76, R116, R106 ;  /* 0x0000006a744c723e */ /* 0x008ff000000000ff */
[----:B------:R2:W3:Y:S10]  /*a830*/  MUFU.EX2 R232, R2 ;  /* 0x0000000200e87308 */ /* 0x0004f40000000800 */
[----:B------:R-:W-:Y:S01]  /*a840*/  MUFU.EX2 R185, R7 ;  /* 0x0000000700b97308 */ /* 0x000fe20000000800 */
[--C-:B-1----:R-:W-:Y:S09]  /*a850*/  FFMA.FTZ R3, R197, c[0x0][0x2d0], -R96.reuse ;  /* 0x0000b400c5037a23 */ /* 0x102ff20000010860 */
[----:B------:R1:W-:Y:S01]  /*a860*/  MUFU.EX2 R110, R3 ;  /* 0x00000003006e7308 */ /* 0x0003e20000000800 */
[----:B--2---:R-:W2:Y:S01]  /*a870*/  SHFL.BFLY PT, R2, R0, 0x1, 0x1f ;  /* 0x0c201f0000027f89 */ /* 0x004ea200000e0000 */
[----:B---3--:R-:W-:Y:S08]  /*a880*/  F2FP.PACK_AB R78, R184, R232 ;  /* 0x000000e8b84e723e */ /* 0x008ff000000000ff */
[----:B------:R-:W-:Y:S10]  /*a890*/  MUFU.EX2 R102, R102 ;  /* 0x0000006600667308 */ /* 0x000ff40000000800 */
[----:B------:R-:W-:Y:S01]  /*a8a0*/  MUFU.EX2 R103, R103 ;  /* 0x0000006700677308 */ /* 0x000fe20000000800 */
[--C-:B-1----:R-:W-:Y:S01]  /*a8b0*/  FFMA.FTZ R3, R200, c[0x0][0x2d0], -R96.reuse ;  /* 0x0000b400c8037a23 */ /* 0x102fe20000010860 */
[----:B------:R-:W-:Y:S02]  /*a8c0*/  MOV R200, R44 ;  /* 0x0000002c00c87202 */ /* 0x000fe40000000f00 */
[----:B--2---:R-:W-:Y:S01]  /*a8d0*/  FMNMX.FTZ R2, R2, R0, !PT ;  /* 0x0000000002027209 */ /* 0x004fe20007810000 */
[----:B------:R-:W-:Y:S05]  /*a8e0*/  FFMA.FTZ R0, R19, c[0x0][0x2d0], -R107 ;  /* 0x0000b40013007a23 */ /* 0x000fea000001086b */
[----:B------:R1:W2:Y:S01]  /*a8f0*/  MUFU.EX2 R234, R3 ;  /* 0x0000000300ea7308 */ /* 0x0002a20000000800 */
[----:B------:R-:W-:Y:S09]  /*a900*/  FMUL.FTZ R19, R68, R135 ;  /* 0x0000008744137220 */ /* 0x000ff20000410000 */
[----:B------:R3:W4:Y:S01]  /*a910*/  MUFU.EX2 R10, R0 ;  /* 0x00000000000a7308 */ /* 0x0007220000000800 */
[----:B-1----:R-:W-:Y:S01]  /*a920*/  FFMA.FTZ R3, R191, c[0x0][0x2d0], -R96 ;  /* 0x0000b400bf037a23 */ /* 0x002fe20000010860 */
[----:B--2---:R-:W-:Y:S02]  /*a930*/  F2FP.PACK_AB R64, R234, R110 ;  /* 0x0000006eea40723e */ /* 0x004fe400000000ff */
[----:B------:R-:W-:Y:S06]  /*a940*/  MOV R191, R46 ;  /* 0x0000002e00bf7202 */ /* 0x000fec0000000f00 */
[----:B------:R1:W-:Y:S01]  /*a950*/  MUFU.EX2 R230, R3 ;  /* 0x0000000300e67308 */ /* 0x0003e20000000800 */
[----:B---3--:R-:W-:Y:S01]  /*a960*/  FADD.FTZ R0, -R2, R118 ;  /* 0x0000007602007221 */ /* 0x008fe20000010100 */
[----:B----4-:R-:W-:Y:S03]  /*a970*/  MOV R120, R10 ;  /* 0x0000000a00787202 */ /* 0x010fe60000000f00 */
[----:B------:R-:W-:Y:S01]  /*a980*/  FMUL.FTZ R0, R0, c[0x0][0x2d0] ;  /* 0x0000b40000007a20 */ /* 0x000fe20000410000 */
[----:B------:R-:W-:Y:S05]  /*a990*/  F2FP.PACK_AB R79, R120, R231 ;  /* 0x000000e7784f723e */ /* 0x000fea00000000ff */
[----:B------:R-:W2:Y:S01]  /*a9a0*/  MUFU.EX2 R0, R0 ;  /* 0x0000000000007308 */ /* 0x000ea20000000800 */
[--C-:B-1----:R-:W-:Y:S01]  /*a9b0*/  FFMA.FTZ R3, R189, c[0x0][0x2d0], -R96.reuse ;  /* 0x0000b400bd037a23 */ /* 0x102fe20000010860 */
[----:B------:R-:W-:Y:S08]  /*a9c0*/  MOV R189, R82 ;  /* 0x0000005200bd7202 */ /* 0x000ff00000000f00 */
[----:B------:R1:W3:Y:S01]  /*a9d0*/  MUFU.EX2 R11, R3 ;  /* 0x00000003000b7308 */ /* 0x0002e20000000800 */
[C---:B--2---:R-:W-:Y:S01]  /*a9e0*/  FMUL.FTZ R10, R0.reuse, R122 ;  /* 0x0000007a000a7220 */ /* 0x044fe20000410000 */
[----:B------:R-:W-:Y:S01]  /*a9f0*/  MOV R122, R88 ;  /* 0x00000058007a7202 */ /* 0x000fe20000000f00 */
[C---:B------:R-:W-:Y:S01]  /*aa00*/  FMUL.FTZ R14, R0.reuse, R130 ;  /* 0x00000082000e7220 */ /* 0x040fe20000410000 */
[----:B------:R-:W-:Y:S01]  /*aa10*/  MOV R130, R83 ;  /* 0x0000005300827202 */ /* 0x000fe20000000f00 */
[C---:B------:R-:W-:Y:S01]  /*aa20*/  FMUL.FTZ R15, R0.reuse, R131 ;  /* 0x00000083000f7220 */ /* 0x040fe20000410000 */
[----:B------:R-:W-:Y:S01]  /*aa30*/  MOV R131, R84 ;  /* 0x0000005400837202 */ /* 0x000fe20000000f00 */
[C---:B------:R-:W-:Y:S02]  /*aa40*/  FMUL.FTZ R46, R0.reuse, R162 ;  /* 0x000000a2002e7220 */ /* 0x040fe40000410000 */
[----:B------:R-:W-:Y:S02]  /*aa50*/  FMUL.FTZ R63, R0, R179 ;  /* 0x000000b3003f7220 */ /* 0x000fe40000410000 */
[----:B-1----:R-:W-:Y:S04]  /*aa60*/  FMUL.FTZ R3, R2, c[0x0][0x2d0] ;  /* 0x0000b40002037a20 */ /* 0x002fe80000410000 */
[--C-:B------:R-:W-:Y:S01]  /*aa70*/  FFMA.FTZ R4, R188, c[0x0][0x2d0], -R3.reuse ;  /* 0x0000b400bc047a23 */ /* 0x100fe20000010803 */
[----:B------:R-:W-:Y:S01]  /*aa80*/  MOV R188, R80 ;  /* 0x0000005000bc7202 */ /* 0x000fe20000000f00 */
[--C-:B------:R-:W-:Y:S02]  /*aa90*/  FFMA.FTZ R7, R31, c[0x0][0x2d0], -R3.reuse ;  /* 0x0000b4001f077a23 */ /* 0x100fe40000010803 */
[----:B------:R1:W-:Y:S01]  /*aaa0*/  MUFU.EX2 R117, R4 ;  /* 0x0000000400757308 */ /* 0x0003e20000000800 */
[----:B------:R-:W-:Y:S02]  /*aab0*/  FMUL.FTZ R31, R0, R147 ;  /* 0x00000093001f7220 */ /* 0x000fe40000410000 */
[--C-:B------:R-:W-:Y:S02]  /*aac0*/  FFMA.FTZ R40, R42, c[0x0][0x2d0], -R3.reuse ;  /* 0x0000b4002a287a23 */ /* 0x100fe40000010803 */
[--C-:B------:R-:W-:Y:S02]  /*aad0*/  FFMA.FTZ R44, R203, c[0x0][0x2d0], -R3.reuse ;  /* 0x0000b400cb2c7a23 */ /* 0x100fe40000010803 */
[----:B------:R-:W-:Y:S02]  /*aae0*/  FMUL.FTZ R42, R0, R158 ;  /* 0x0000009e002a7220 */ /* 0x000fe40000410000 */
[--C-:B------:R-:W-:Y:S01]  /*aaf0*/  FFMA.FTZ R56, R209, c[0x0][0x2d0], -R3.reuse ;  /* 0x0000b400d1387a23 */ /* 0x100fe20000010803 */
[----:B------:R2:W-:Y:S01]  /*ab00*/  MUFU.EX2 R197, R7 ;  /* 0x0000000700c57308 */ /* 0x0005e20000000800 */
[--C-:B------:R-:W-:Y:S09]  /*ab10*/  FFMA.FTZ R75, R75, c[0x0][0x2d0], -R3.reuse ;  /* 0x0000b4004b4b7a23 */ /* 0x100ff20000010803 */
[----:B------:R4:W-:Y:S01]  /*ab20*/  MUFU.EX2 R147, R56 ;  /* 0x0000003800937308 */ /* 0x0009e20000000800 */
[--C-:B-1----:R-:W-:Y:S09]  /*ab30*/  FFMA.FTZ R4, R201, c[0x0][0x2d0], -R3.reuse ;  /* 0x0000b400c9047a23 */ /* 0x102ff20000010803 */
[----:B------:R1:W1:Y:S01]  /*ab40*/  MUFU.EX2 R233, R4 ;  /* 0x0000000400e97308 */ /* 0x0002620000000800 */
[----:B--2---:R-:W-:Y:S01]  /*ab50*/  FMUL.FTZ R7, R68, R127 ;  /* 0x0000007f44077220 */ /* 0x004fe20000410000 */
[----:B---3--:R-:W-:Y:S01]  /*ab60*/  MOV R127, R11 ;  /* 0x0000000b007f7202 */ /* 0x008fe20000000f00 */
[----:B------:R-:W-:Y:S03]  /*ab70*/  FMUL.FTZ R11, R0, R123 ;  /* 0x0000007b000b7220 */ /* 0x000fe60000410000 */
[----:B------:R-:W-:Y:S01]  /*ab80*/  F2FP.PACK_AB R66, R127, R230 ;  /* 0x000000e67f42723e */ /* 0x000fe200000000ff */
[----:B----4-:R-:W-:Y:S02]  /*ab90*/  FMUL.FTZ R56, R69, R172 ;  /* 0x000000ac45387220 */ /* 0x010fe40000410000 */
[--C-:B-1----:R-:W-:Y:S01]  /*aba0*/  FFMA.FTZ R4, R196, c[0x0][0x2d0], -R3.reuse ;  /* 0x0000b400c4047a23 */ /* 0x102fe20000010803 */
[----:B------:R-:W-:Y:S02]  /*abb0*/  F2FP.PACK_AB R65, R233, R117 ;  /* 0x00000075e941723e */ /* 0x000fe400000000ff */
[----:B------:R-:W-:Y:S01]  /*abc0*/  MOV R196, R62 ;  /* 0x0000003e00c47202 */ /* 0x000fe20000000f00 */
[----:B------:R1:W-:Y:S01]  /*abd0*/  MUFU.EX2 R229, R4 ;  /* 0x0000000400e57308 */ /* 0x0003e20000000800 */
[----:B------:R-:W-:Y:S02]  /*abe0*/  FMUL.FTZ R62, R0, R178 ;  /* 0x000000b2003e7220 */ /* 0x000fe40000410000 */
[----:B-1----:R-:W-:Y:S01]  /*abf0*/  FFMA.FTZ R4, R190, c[0x0][0x2d0], -R3 ;  /* 0x0000b400be047a23 */ /* 0x002fe20000010803 */
[----:B------:R-:W-:Y:S01]  /*ac00*/  MOV R190, R45 ;  /* 0x0000002d00be7202 */ /* 0x000fe20000000f00 */
[----:B------:R-:W-:Y:S05]  /*ac10*/  FMUL.FTZ R45, R69, R161 ;  /* 0x000000a1452d7220 */ /* 0x000fea0000410000 */
[----:B------:R1:W2:Y:S02]  /*ac20*/  MUFU.EX2 R12, R4 ;  /* 0x00000004000c7308 */ /* 0x0002a40000000800 */
[--C-:B-1----:R-:W-:Y:S01]  /*ac30*/  FFMA.FTZ R4, R23, c[0x0][0x2d0], -R107.reuse ;  /* 0x0000b40017047a23 */ /* 0x102fe2000001086b */
[----:B--2---:R-:W-:Y:S01]  /*ac40*/  MOV R126, R12 ;  /* 0x0000000c007e7202 */ /* 0x004fe20000000f00 */
[----:B------:R-:W1:Y:S01]  /*ac50*/  LDSM.16.MT88.4 R20, [R224+0x100] ;  /* 0x00010000e014783b */ /* 0x000e620000004200 */
[--C-:B------:R-:W-:Y:S05]  /*ac60*/  FFMA.FTZ R12, R17, c[0x0][0x2d0], -R107.reuse ;  /* 0x0000b400110c7a23 */ /* 0x100fea000001086b */
[----:B------:R2:W-:Y:S01]  /*ac70*/  MUFU.EX2 R91, R4 ;  /* 0x00000004005b7308 */ /* 0x0005e20000000800 */
[----:B------:R-:W-:Y:S01]  /*ac80*/  F2FP.PACK_AB R67, R126, R229 ;  /* 0x000000e57e43723e */ /* 0x000fe200000000ff */
[----:B------:R-:W-:Y:S01]  /*ac90*/  FMUL.FTZ R17, R70, R133 ;  /* 0x0000008546117220 */ /* 0x000fe20000410000 */
[----:B------:R-:W-:Y:S01]  /*aca0*/  MOV R133, R47 ;  /* 0x0000002f00857202 */ /* 0x000fe20000000f00 */
[----:B------:R-:W-:Y:S06]  /*acb0*/  FMUL.FTZ R47, R0, R163 ;  /* 0x000000a3002f7220 */ /* 0x000fec0000410000 */
[----:B------:R3:W-:Y:S01]  /*acc0*/  MUFU.EX2 R95, R12 ;  /* 0x0000000c005f7308 */ /* 0x0007e20000000800 */
[--C-:B--2---:R-:W-:Y:S02]  /*acd0*/  FFMA.FTZ R4, R34, c[0x0][0x2d0], -R107.reuse ;  /* 0x0000b40022047a23 */ /* 0x104fe4000001086b */
[C---:B------:R-:W-:Y:S01]  /*ace0*/  FMUL.FTZ R34, R68.reuse, R150 ;  /* 0x0000009644227220 */ /* 0x040fe20000410000 */
[----:B------:R-:W-:Y:S06]  /*acf0*/  MOV R150, R93 ;  /* 0x0000005d00967202 */ /* 0x000fec0000000f00 */
[----:B------:R2:W4:Y:S01]  /*ad00*/  MUFU.EX2 R87, R4 ;  /* 0x0000000400577308 */ /* 0x0005220000000800 */
[----:B---3--:R-:W-:Y:S02]  /*ad10*/  FMUL.FTZ R12, R69, R128 ;  /* 0x00000080450c7220 */ /* 0x008fe40000410000 */
[--C-:B--2---:R-:W-:Y:S01]  /*ad20*/  FFMA.FTZ R4, R35, c[0x0][0x2d0], -R107.reuse ;  /* 0x0000b40023047a23 */ /* 0x104fe2000001086b */
[----:B----4-:R-:W-:Y:S01]  /*ad30*/  MOV R123, R87 ;  /* 0x00000057007b7202 */ /* 0x010fe20000000f00 */
[----:B------:R-:W-:Y:S05]  /*ad40*/  FMUL.FTZ R35, R68, R151 ;  /* 0x0000009744237220 */ /* 0x000fea0000410000 */
[----:B------:R2:W-:Y:S10]  /*ad50*/  MUFU.EX2 R199, R4 ;  /* 0x0000000400c77308 */ /* 0x0005f40000000800 */
[----:B------:R3:W-:Y:S01]  /*ad60*/  MUFU.EX2 R151, R48 ;  /* 0x0000003000977308 */ /* 0x0007e20000000800 */
[--C-:B--2---:R-:W-:Y:S02]  /*ad70*/  FFMA.FTZ R4, R24, c[0x0][0x2d0], -R96.reuse ;  /* 0x0000b40018047a23 */ /* 0x104fe40000010860 */
[----:B------:R-:W-:Y:S07]  /*ad80*/  FFMA.FTZ R24, R50, c[0x0][0x2d0], -R107 ;  /* 0x0000b40032187a23 */ /* 0x000fee000001086b */
[----:B------:R2:W4:Y:S01]  /*ad90*/  MUFU.EX2 R89, R4 ;  /* 0x0000000400597308 */ /* 0x0005220000000800 */
[----:B------:R-:W-:Y:S02]  /*ada0*/  FMUL.FTZ R50, R68, R166 ;  /* 0x000000a644327220 */ /* 0x000fe40000410000 */
[----:B---3--:R-:W-:Y:S07]  /*adb0*/  FMUL.FTZ R48, R70, R164 ;  /* 0x000000a446307220 */ /* 0x008fee0000410000 */
[----:B------:R3:W-:Y:S01]  /*adc0*/  MUFU.EX2 R135, R24 ;  /* 0x0000001800877308 */ /* 0x0007e20000000800 */
[--C-:B--2---:R-:W-:Y:S01]  /*add0*/  FFMA.FTZ R4, R25, c[0x0][0x2d0], -R96.reuse ;  /* 0x0000b40019047a23 */ /* 0x104fe20000010860 */
[----:B----4-:R-:W-:Y:S01]  /*ade0*/  MOV R125, R89 ;  /* 0x00000059007d7202 */ /* 0x010fe20000000f00 */
[C---:B------:R-:W-:Y:S07]  /*adf0*/  FMUL.FTZ R25, R69.reuse, R141 ;  /* 0x0000008d45197220 */ /* 0x040fee0000410000 */
[----:B------:R2:W-:Y:S01]  /*ae00*/  MUFU.EX2 R186, R4 ;  /* 0x0000000400ba7308 */ /* 0x0005e20000000800 */
[C---:B---3--:R-:W-:Y:S01]  /*ae10*/  FMUL.FTZ R24, R69.reuse, R140 ;  /* 0x0000008c45187220 */ /* 0x048fe20000410000 */
[----:B------:R-:W-:Y:S02]  /*ae20*/  MOV R140, R197 ;  /* 0x000000c5008c7202 */ /* 0x000fe40000000f00 */
[----:B------:R-:W-:Y:S01]  /*ae30*/  MOV R197, R61 ;  /* 0x0000003d00c57202 */ /* 0x000fe20000000f00 */
[----:B------:R-:W-:Y:S02]  /*ae40*/  FMUL.FTZ R61, R69, R177 ;  /* 0x000000b1453d7220 */ /* 0x000fe40000410000 */
[--C-:B--2---:R-:W-:Y:S02]  /*ae50*/  FFMA.FTZ R4, R26, c[0x0][0x2d0], -R3.reuse ;  /* 0x0000b4001a047a23 */ /* 0x104fe40000010803 */
[C---:B------:R-:W-:Y:S01]  /*ae60*/  FMUL.FTZ R26, R0.reuse, R142 ;  /* 0x0000008e001a7220 */ /* 0x040fe20000410000 */
[----:B------:R-:W-:Y:S01]  /*ae70*/  MOV R142, R199 ;  /* 0x000000c7008e7202 */ /* 0x000fe20000000f00 */
[----:B------:R2:W-:Y:S01]  /*ae80*/  MUFU.EX2 R90, R4 ;  /* 0x00000004005a7308 */ /* 0x0005e20000000800 */
[----:B------:R-:W-:Y:S01]  /*ae90*/  MOV R199, R43 ;  /* 0x0000002b00c77202 */ /* 0x000fe20000000f00 */
[C---:B------:R-:W-:Y:S02]  /*aea0*/  FMUL.FTZ R43, R0.reuse, R159 ;  /* 0x0000009f002b7220 */ /* 0x040fe40000410000 */
[--C-:B--2---:R-:W-:Y:S02]  /*aeb0*/  FFMA.FTZ R4, R27, c[0x0][0x2d0], -R3.reuse ;  /* 0x0000b4001b047a23 */ /* 0x104fe40000010803 */
[----:B------:R-:W-:Y:S01]  /*aec0*/  FMUL.FTZ R27, R0, R143 ;  /* 0x0000008f001b7220 */ /* 0x000fe20000410000 */
[----:B------:R-:W-:Y:S03]  /*aed0*/  MOV R143, R187 ;  /* 0x000000bb008f7202 */ /* 0x000fe60000000f00 */
[----:B------:R2:W-:Y:S01]  /*aee0*/  MUFU.EX2 R198, R4 ;  /* 0x0000000400c67308 */ /* 0x0005e20000000800 */
[----:B------:R-:W-:Y:S01]  /*aef0*/  MOV R187, R60 ;  /* 0x0000003c00bb7202 */ /* 0x000fe20000000f00 */
[----:B------:R-:W-:Y:S08]  /*af00*/  FFMA.FTZ R60, R216, c[0x0][0x2d0], -R3 ;  /* 0x0000b400d83c7a23 */ /* 0x000ff00000010803 */
        /* <DEDUP_REMOVED lines=10> */
[----:B------:R2:W4:Y:S01]  /*afb0*/  MUFU.EX2 R118, R4 ;  /* 0x0000000400767308 */ /* 0x0005220000000800 */
[C---:B---3--:R-:W-:Y:S09]  /*afc0*/  FMUL.FTZ R28, R69.reuse, R144 ;  /* 0x00000090451c7220 */ /* 0x048ff20000410000 */
[----:B------:R3:W-:Y:S01]  /*afd0*/  MUFU.EX2 R144, R40 ;  /* 0x0000002800907308 */ /* 0x0007e20000000800 */
[----:B--2---:R-:W-:Y:S01]  /*afe0*/  FFMA.FTZ R4, R30, c[0x0][0x2d0], -R3 ;  /* 0x0000b4001e047a23 */ /* 0x004fe20000010803 */
[----:B----4-:R-:W-:Y:S01]  /*aff0*/  MOV R141, R118 ;  /* 0x00000076008d7202 */ /* 0x010fe20000000f00 */
[----:B------:R-:W-:Y:S01]  /*b000*/  FMUL.FTZ R30, R0, R146 ;  /* 0x00000092001e7220 */ /* 0x000fe20000410000 */
[----:B------:R-:W-:Y:S06]  /*b010*/  MOV R118, R81 ;  /* 0x0000005100767202 */ /* 0x000fec0000000f00 */
[----:B------:R2:W4:Y:S01]  /*b020*/  MUFU.EX2 R85, R4 ;  /* 0x0000000400557308 */ /* 0x0005220000000800 */
[----:B------:R-:W-:Y:S01]  /*b030*/  LDSM.16.MT88.4 R80, [R226+0x100] ;  /* 0x00010000e250783b */ /* 0x000fe20000004200 */
[----:B---3--:R-:W-:Y:S08]  /*b040*/  FMUL.FTZ R40, R69, R156 ;  /* 0x0000009c45287220 */ /* 0x008ff00000410000 */
[----:B------:R3:W-:Y:S01]  /*b050*/  MUFU.EX2 R146, R32 ;  /* 0x0000002000927308 */ /* 0x0007e20000000800 */
[----:B--2---:R-:W-:Y:S01]  /*b060*/  FFMA.FTZ R4, R37, c[0x0][0x2d0], -R105 ;  /* 0x0000b40025047a23 */ /* 0x004fe20000010869 */
[----:B----4-:R-:W-:Y:S02]  /*b070*/  MOV R129, R85 ;  /* 0x0000005500817202 */ /* 0x010fe40000000f00 */
[----:B------:R-:W-:Y:S06]  /*b080*/  LDSM.16.MT88.4 R84, [R224+0x900] ;  /* 0x00090000e054783b */ /* 0x000fec0000004200 */
[----:B------:R2:W-:Y:S01]  /*b090*/  MUFU.EX2 R201, R4 ;  /* 0x0000000400c97308 */ /* 0x0005e20000000800 */
[C---:B---3--:R-:W-:Y:S01]  /*b0a0*/  FMUL.FTZ R32, R70.reuse, R148 ;  /* 0x0000009446207220 */ /* 0x048fe20000410000 */
[----:B------:R-:W-:Y:S01]  /*b0b0*/  MOV R148, R33 ;  /* 0x0000002100947202 */ /* 0x000fe20000000f00 */
[----:B------:R-:W-:Y:S07]  /*b0c0*/  FMUL.FTZ R33, R70, R149 ;  /* 0x0000009546217220 */ /* 0x000fee0000410000 */
[----:B------:R3:W-:Y:S01]  /*b0d0*/  MUFU.EX2 R149, R44 ;  /* 0x0000002c00957308 */ /* 0x0007e20000000800 */
[----:B--2---:R-:W-:Y:S02]  /*b0e0*/  FFMA.FTZ R4, R38, c[0x0][0x2d0], -R107 ;  /* 0x0000b40026047a23 */ /* 0x004fe4000001086b */
[----:B------:R-:W2:Y:S07]  /*b0f0*/  LDSM.16.MT88.4 R36, [R227+0x100] ;  /* 0x00010000e324783b */ /* 0x000eae0000004200 */
[----:B------:R4:W-:Y:S01]  /*b100*/  MUFU.EX2 R94, R4 ;  /* 0x00000004005e7308 */ /* 0x0009e20000000800 */
[----:B---3--:R-:W-:Y:S02]  /*b110*/  FMUL.FTZ R44, R69, R160 ;  /* 0x000000a0452c7220 */ /* 0x008fe40000410000 */
[C---:B----4-:R-:W-:Y:S01]  /*b120*/  FMUL.FTZ R4, R70.reuse, R124 ;  /* 0x0000007c46047220 */ /* 0x050fe20000410000 */
[----:B------:R-:W-:Y:S06]  /*b130*/  MOV R124, R90 ;  /* 0x0000005a007c7202 */ /* 0x000fec0000000f00 */
[-C--:B-1----:R-:W-:Y:S08]  /*b140*/  HMMA.16816.F32 R4, R76, R20.reuse, R4 ;  /* 0x000000144c04723c */ /* 0x082ff00000001804 */
[C---:B------:R-:W-:Y:S07]  /*b150*/  HMMA.16816.F32 R8, R64.reuse, R20, R8 ;  /* 0x000000144008723c */ /* 0x040fee0000001808 */
[--C-:B------:R-:W-:Y:S01]  /*b160*/  FFMA.FTZ R20, R49, c[0x0][0x2d0], -R105.reuse ;  /* 0x0000b40031147a23 */ /* 0x100fe20000010869 */
[-C--:B------:R-:W-:Y:S03]  /*b170*/  HMMA.16816.F32 R12, R64, R22.reuse, R12 ;  /* 0x00000016400c723c */ /* 0x080fe6000000180c */
[----:B------:R1:W-:Y:S01]  /*b180*/  MUFU.EX2 R134, R20 ;  /* 0x0000001400867308 */ /* 0x0003e20000000800 */
[C---:B------:R-:W-:Y:S02]  /*b190*/  FMUL.FTZ R49, R70.reuse, R165 ;  /* 0x000000a546317220 */ /* 0x040fe40000410000 */
[----:B------:R-:W-:Y:S01]  /*b1a0*/  FMUL.FTZ R21, R70, R137 ;  /* 0x0000008946157220 */ /* 0x000fe20000410000 */
[----:B------:R-:W-:Y:S01]  /*b1b0*/  MOV R137, R198 ;  /* 0x000000c600897202 */ /* 0x000fe20000000f00 */
[C---:B------:R-:W-:Y:S04]  /*b1c0*/  HMMA.16816.F32 R16, R76.reuse, R22, R16 ;  /* 0x000000164c10723c */ /* 0x040fe80000001810 */
[----:B------:R-:W-:Y:S01]  /*b1d0*/  MOV R198, R58 ;  /* 0x0000003a00c67202 */ /* 0x000fe20000000f00 */
[----:B------:R-:W-:Y:S02]  /*b1e0*/  FMUL.FTZ R58, R0, R174 ;  /* 0x000000ae003a7220 */ /* 0x000fe40000410000 */
[C---:B------:R-:W-:Y:S01]  /*b1f0*/  FMUL.FTZ R22, R68.reuse, R138 ;  /* 0x0000008a44167220 */ /* 0x040fe20000410000 */
[----:B------:R-:W-:Y:S01]  /*b200*/  MOV R138, R186 ;  /* 0x000000ba008a7202 */ /* 0x000fe20000000f00 */
[----:B------:R-:W-:Y:S03]  /*b210*/  FMUL.FTZ R23, R68, R139 ;  /* 0x0000008b44177220 */ /* 0x000fe60000410000 */
[----:B------:R-:W-:Y:S01]  /*b220*/  MOV R186, R57 ;  /* 0x0000003900ba7202 */ /* 0x000fe20000000f00 */
[----:B------:R-:W-:Y:S01]  /*b230*/  FMUL.FTZ R57, R69, R173 ;  /* 0x000000ad45397220 */ /* 0x000fe20000410000 */
[----:B------:R-:W-:Y:S01]  /*b240*/  MOV R139, R91 ;  /* 0x0000005b008b7202 */ /* 0x000fe20000000f00 */
[----:B-1----:R-:W-:Y:S01]  /*b250*/  FMUL.FTZ R20, R70, R136 ;  /* 0x0000008846147220 */ /* 0x002fe20000410000 */
[----:B------:R-:W-:Y:S02]  /*b260*/  MOV R136, R185 ;  /* 0x000000b900887202 */ /* 0x000fe40000000f00 */
[----:B------:R-:W-:Y:S01]  /*b270*/  MOV R185, R59 ;  /* 0x0000003b00b97202 */ /* 0x000fe20000000f00 */
[----:B------:R-:W-:Y:S03]  /*b280*/  FMUL.FTZ R59, R0, R175 ;  /* 0x000000af003b7220 */ /* 0x000fe60000410000 */
[-C--:B--2---:R-:W-:Y:S08]  /*b290*/  HMMA.16816.F32 R20, R76, R36.reuse, R20 ;  /* 0x000000244c14723c */ /* 0x084ff00000001814 */
[C---:B------:R-:W-:Y:S07]  /*b2a0*/  HMMA.16816.F32 R24, R64.reuse, R36, R24 ;  /* 0x000000244018723c */ /* 0x040fee0000001818 */
[--C-:B------:R-:W-:Y:S01]  /*b2b0*/  FFMA.FTZ R36, R41, c[0x0][0x2d0], -R96.reuse ;  /* 0x0000b40029247a23 */ /* 0x100fe20000010860 */
[-C--:B------:R-:W-:Y:S03]  /*b2c0*/  HMMA.16816.F32 R28, R64, R38.reuse, R28 ;  /* 0x00000026401c723c */ /* 0x080fe6000000181c */
[----:B------:R1:W-:Y:S01]  /*b2d0*/  MUFU.EX2 R145, R36 ;  /* 0x0000002400917308 */ /* 0x0003e20000000800 */
[----:B------:R-:W-:Y:S02]  /*b2e0*/  FMUL.FTZ R37, R70, R153 ;  /* 0x0000009946257220 */ /* 0x000fe40000410000 */
[----:B------:R-:W-:Y:S02]  /*b2f0*/  FMUL.FTZ R41, R69, R157 ;  /* 0x0000009d45297220 */ /* 0x000fe40000410000 */
[C---:B------:R-:W-:Y:S07]  /*b300*/  HMMA.16816.F32 R32, R76.reuse, R38, R32 ;  /* 0x000000264c20723c */ /* 0x040fee0000001820 */
[C---:B------:R-:W-:Y:S02]  /*b310*/  FMUL.FTZ R38, R68.reuse, R154 ;  /* 0x0000009a44267220 */ /* 0x040fe40000410000 */
[----:B------:R-:W-:Y:S03]  /*b320*/  FMUL.FTZ R39, R68, R155 ;  /* 0x0000009b44277220 */ /* 0x000fe60000410000 */
[----:B-1----:R-:W-:Y:S07]  /*b330*/  FMUL.FTZ R36, R70, R152 ;  /* 0x0000009846247220 */ /* 0x002fee0000410000 */
[-C--:B------:R-:W-:Y:S08]  /*b340*/  HMMA.16816.F32 R36, R76, R52.reuse, R36 ;  /* 0x000000344c24723c */ /* 0x080ff00000001824 */
[C---:B------:R-:W-:Y:S07]  /*b350*/  HMMA.16816.F32 R40, R64.reuse, R52, R40 ;  /* 0x000000344028723c */ /* 0x040fee0000001828 */
[--C-:B------:R-:W-:Y:S01]  /*b360*/  FFMA.FTZ R52, R208, c[0x0][0x2d0], -R96.reuse ;  /* 0x0000b400d0347a23 */ /* 0x100fe20000010860 */
[-C--:B------:R-:W-:Y:S03]  /*b370*/  HMMA.16816.F32 R44, R64, R54.reuse, R44 ;  /* 0x00000036402c723c */ /* 0x080fe6000000182c */
[----:B------:R1:W2:Y:S01]  /*b380*/  MUFU.EX2 R88, R52 ;  /* 0x0000003400587308 */ /* 0x0002a20000000800 */
[----:B------:R-:W-:Y:S04]  /*b390*/  FMUL.FTZ R53, R70, R169 ;  /* 0x000000a946357220 */ /* 0x000fe80000410000 */
        /* <DEDUP_REMOVED lines=8> */
[----:B------:R1:W-:Y:S01]  /*b420*/  MUFU.EX2 R210, R80 ;  /* 0x0000005000d27308 */ /* 0x0003e20000000800 */
[----:B------:R-:W-:Y:S03]  /*b430*/  F2FP.PACK_AB R81, R137, R124 ;  /* 0x0000007c8951723e */ /* 0x000fe600000000ff */
[C---:B------:R-:W-:Y:S01]  /*b440*/  FMUL.FTZ R64, R70.reuse, R180 ;  /* 0x000000b446407220 */ /* 0x040fe20000410000 */
[----:B------:R-:W-:Y:S01]  /*b450*/  F2FP.PACK_AB R180, R101, R100 ;  /* 0x0000006465b4723e */ /* 0x000fe200000000ff */
[----:B------:R-:W-:Y:S03]  /*b460*/  FMUL.FTZ R65, R70, R181 ;  /* 0x000000b546417220 */ /* 0x000fe60000410000 */
[C---:B------:R-:W-:Y:S01]  /*b470*/  FMUL.FTZ R66, R68.reuse, R182 ;  /* 0x000000b644427220 */ /* 0x040fe20000410000 */
[----:B------:R-:W-:Y:S01]  /*b480*/  F2FP.PACK_AB R181, R103, R102 ;  /* 0x0000006667b5723e */ /* 0x000fe200000000ff */
[----:B------:R-:W-:Y:S07]  /*b490*/  FMUL.FTZ R67, R68, R183 ;  /* 0x000000b744437220 */ /* 0x000fee0000410000 */
[----:B------:R-:W-:Y:S04]  /*b4a0*/  HMMA.16816.F32 R64, R76, R82, R64 ;  /* 0x000000524c40723c */ /* 0x000fe80000001840 */
[----:B-1----:R-:W-:Y:S03]  /*b4b0*/  FFMA.FTZ R80, R213, c[0x0][0x2d0], -R105 ;  /* 0x0000b400d5507a23 */ /* 0x002fe60000010869 */
[----:B------:R-:W-:Y:S02]  /*b4c0*/  F2FP.PACK_AB R76, R122, R228 ;  /* 0x000000e47a4c723e */ /* 0x000fe400000000ff */
[----:B------:R-:W-:Y:S01]  /*b4d0*/  F2FP.PACK_AB R77, R139, R119 ;  /* 0x000000778b4d723e */ /* 0x000fe200000000ff */
[----:B------:R1:W-:Y:S02]  /*b4e0*/  MUFU.EX2 R155, R80 ;  /* 0x00000050009b7308 */ /* 0x0003e40000000800 */
[----:B------:R-:W-:Y:S02]  /*b4f0*/  F2FP.PACK_AB R78, R143, R136 ;  /* 0x000000888f4e723e */ /* 0x000fe400000000ff */
[----:B------:R-:W-:Y:S02]  /*b500*/  F2FP.PACK_AB R79, R142, R123 ;  /* 0x0000007b8e4f723e */ /* 0x000fe400000000ff */
[----:B--2---:R-:W-:Y:S02]  /*b510*/  MOV R213, R88 ;  /* 0x0000005800d57202 */ /* 0x004fe40000000f00 */
[----:B------:R-:W2:Y:S01]  /*b520*/  LDSM.16.MT88.4 R88, [R227+0x900] ;  /* 0x00090000e358783b */ /* 0x000ea20000004200 */
[----:B------:R-:W-:Y:S02]  /*b530*/  F2FP.PACK_AB R82, R141, R128 ;  /* 0x000000808d52723e */ /* 0x000fe400000000ff */
[-C--:B------:R-:W-:Y:S03]  /*b540*/  HMMA.16816.F32 R4, R76, R84.reuse, R4 ;  /* 0x000000544c04723c */ /* 0x080fe60000001804 */
[----:B------:R-:W-:Y:S01]  /*b550*/  F2FP.PACK_AB R83, R140, R129 ;  /* 0x000000818c53723e */ /* 0x000fe200000000ff */
[--C-:B-1----:R-:W-:Y:S01]  /*b560*/  FFMA.FTZ R80, R217, c[0x0][0x2d0], -R107.reuse ;  /* 0x0000b400d9507a23 */ /* 0x102fe2000001086b */
[----:B------:R-:W-:Y:S02]  /*b570*/  MOV R217, R148 ;  /* 0x0000009400d97202 */ /* 0x000fe40000000f00 */
[----:B------:R-:W-:Y:S01]  /*b580*/  MOV R148, R134 ;  /* 0x0000008600947202 */ /* 0x000fe20000000f00 */
[----:B------:R1:W-:Y:S01]  /*b590*/  MUFU.EX2 R154, R80 ;  /* 0x00000050009a7308 */ /* 0x0003e20000000800 */
[----:B------:R-:W-:Y:S03]  /*b5a0*/  MOV R134, R132 ;  /* 0x0000008400867202 */ /* 0x000fe60000000f00 */
[----:B------:R-:W-:Y:S01]  /*b5b0*/  MOV R132, R92 ;  /* 0x0000005c00847202 */ /* 0x000fe20000000f00 */
[----:B------:R-:W-:Y:S01]  /*b5c0*/  FFMA.FTZ R92, R218, c[0x0][0x2d0], -R107 ;  /* 0x0000b400da5c7a23 */ /* 0x000fe2000001086b */
[----:B------:R-:W-:Y:S02]  /*b5d0*/  MOV R218, R148 ;  /* 0x0000009400da7202 */ /* 0x000fe40000000f00 */
[----:B------:R-:W-:Y:S02]  /*b5e0*/  MOV R148, R135 ;  /* 0x0000008700947202 */ /* 0x000fe40000000f00 */
[----:B------:R-:W-:Y:S01]  /*b5f0*/  MOV R135, R94 ;  /* 0x0000005e00877202 */ /* 0x000fe20000000f00 */
[----:B------:R3:W-:Y:S01]  /*b600*/  MUFU.EX2 R209, R92 ;  /* 0x0000005c00d17308 */ /* 0x0007e20000000800 */
[----:B-1----:R-:W-:Y:S07]  /*b610*/  F2FP.PACK_AB R80, R138, R125 ;  /* 0x0000007d8a50723e */ /* 0x002fee00000000ff */
[C---:B------:R-:W-:Y:S07]  /*b620*/  HMMA.16816.F32 R8, R80.reuse, R84, R8 ;  /* 0x000000545008723c */ /* 0x040fee0000001808 */
[--C-:B------:R-:W-:Y:S01]  /*b630*/  FFMA.FTZ R84, R211, c[0x0][0x2d0], -R105.reuse ;  /* 0x0000b400d3547a23 */ /* 0x100fe20000010869 */
[-C--:B------:R-:W-:Y:S03]  /*b640*/  HMMA.16816.F32 R12, R80, R86.reuse, R12 ;  /* 0x00000056500c723c */ /* 0x080fe6000000180c */
[----:B------:R1:W-:Y:S01]  /*b650*/  MUFU.EX2 R203, R84 ;  /* 0x0000005400cb7308 */ /* 0x0003e20000000800 */
[----:B------:R-:W-:Y:S02]  /*b660*/  MOV R211, R147 ;  /* 0x0000009300d37202 */ /* 0x000fe40000000f00 */
[----:B------:R-:W-:Y:S02]  /*b670*/  MOV R147, R95 ;  /* 0x0000005f00937202 */ /* 0x000fe40000000f00 */
[C---:B------:R-:W-:Y:S01]  /*b680*/  HMMA.16816.F32 R16, R76.reuse, R86, R16 ;  /* 0x000000564c10723c */ /* 0x040fe20000001810 */
[----:B---3--:R-:W3:Y:S07]  /*b690*/  LDSM.16.MT88.4 R92, [R225+0x900] ;  /* 0x00090000e15c783b */ /* 0x008eee0000004200 */
[-C--:B--2---:R-:W-:Y:S08]  /*b6a0*/  HMMA.16816.F32 R20, R76, R88.reuse, R20 ;  /* 0x000000584c14723c */ /* 0x084ff00000001814 */
[C---:B------:R-:W-:Y:S04]  /*b6b0*/  HMMA.16816.F32 R24, R80.reuse, R88, R24 ;  /* 0x000000585018723c */ /* 0x040fe80000001818 */
[----:B-1----:R-:W-:Y:S01]  /*b6c0*/  FFMA.FTZ R84, R212, c[0x0][0x2d0], -R105 ;  /* 0x0000b400d4547a23 */ /* 0x002fe20000010869 */
[----:B------:R-:W-:Y:S02]  /*b6d0*/  MOV R212, R151 ;  /* 0x0000009700d47202 */ /* 0x000fe40000000f00 */
[--C-:B------:R-:W-:Y:S01]  /*b6e0*/  FFMA.FTZ R88, R220, c[0x0][0x2d0], -R96.reuse ;  /* 0x0000b400dc587a23 */ /* 0x100fe20000010860 */
[-C--:B------:R-:W-:Y:S01]  /*b6f0*/  HMMA.16816.F32 R28, R80, R90.reuse, R28 ;  /* 0x0000005a501c723c */ /* 0x080fe2000000181c */
[----:B------:R1:W-:Y:S03]  /*b700*/  MUFU.EX2 R208, R84 ;  /* 0x0000005400d07308 */ /* 0x0003e60000000800 */
[----:B------:R-:W-:Y:S02]  /*b710*/  MOV R220, R149 ;  /* 0x0000009500dc7202 */ /* 0x000fe40000000f00 */
[----:B------:R-:W-:Y:S02]  /*b720*/  MOV R149, R131 ;  /* 0x0000008300957202 */ /* 0x000fe40000000f00 */
[C---:B------:R-:W-:Y:S03]  /*b730*/  HMMA.16816.F32 R32, R76.reuse, R90, R32 ;  /* 0x0000005a4c20723c */ /* 0x040fe60000001820 */
[----:B------:R2:W-:Y:S01]  /*b740*/  MUFU.EX2 R153, R88 ;  /* 0x0000005800997308 */ /* 0x0005e20000000800 */
[----:B------:R-:W-:Y:S02]  /*b750*/  MOV R131, R121 ;  /* 0x0000007900837202 */ /* 0x000fe40000000f00 */
[----:B------:R-:W-:Y:S02]  /*b760*/  MOV R121, R197 ;  /* 0x000000c500797202 */ /* 0x000fe40000000f00 */
[-C--:B---3--:R-:W-:Y:S08]  /*b770*/  HMMA.16816.F32 R36, R76, R92.reuse, R36 ;  /* 0x0000005c4c24723c */ /* 0x088ff00000001824 */
[C---:B------:R-:W-:Y:S04]  /*b780*/  HMMA.16816.F32 R40, R80.reuse, R92, R40 ;  /* 0x0000005c5028723c */ /* 0x040fe80000001828 */
[--C-:B-1----:R-:W-:Y:S01]  /*b790*/  FFMA.FTZ R84, R214, c[0x0][0x2d0], -R107.reuse ;  /* 0x0000b400d6547a23 */ /* 0x102fe2000001086b */
[----:B------:R-:W-:Y:S02]  /*b7a0*/  MOV R214, R148 ;  /* 0x0000009400d67202 */ /* 0x000fe40000000f00 */
[----:B------:R-:W-:Y:S01]  /*b7b0*/  MOV R148, R201 ;  /* 0x000000c900947202 */ /* 0x000fe20000000f00 */
[-C--:B------:R-:W-:Y:S01]  /*b7c0*/  HMMA.16816.F32 R44, R80, R94.reuse, R44 ;  /* 0x0000005e502c723c */ /* 0x080fe2000000182c */
[----:B------:R1:W-:Y:S03]  /*b7d0*/  MUFU.EX2 R201, R84 ;  /* 0x0000005400c97308 */ /* 0x0003e60000000800 */
[--C-:B--2---:R-:W-:Y:S01]  /*b7e0*/  FFMA.FTZ R88, R219, c[0x0][0x2d0], -R96.reuse ;  /* 0x0000b400db587a23 */ /* 0x104fe20000010860 */
[----:B------:R-:W-:Y:S01]  /*b7f0*/  MOV R219, R148 ;  /* 0x0000009400db7202 */ /* 0x000fe20000000f00 */
[--C-:B------:R-:W-:Y:S01]  /*b800*/  FFMA.FTZ R92, R249, c[0x0][0x2d0], -R96.reuse ;  /* 0x0000b400f95c7a23 */ /* 0x100fe20000010860 */
[----:B------:R-:W-:Y:S01]  /*b810*/  MOV R148, R187 ;  /* 0x000000bb00947202 */ /* 0x000fe20000000f00 */
[C---:B------:R-:W-:Y:S03]  /*b820*/  HMMA.16816.F32 R48, R76.reuse, R94, R48 ;  /* 0x0000005e4c30723c */ /* 0x040fe60000001830 */
[----:B------:R2:W-:Y:S01]  /*b830*/  MUFU.EX2 R159, R88 ;  /* 0x00000058009f7308 */ /* 0x0005e20000000800 */
[----:B------:R-:W-:Y:S02]  /*b840*/  MOV R187, R185 ;  /* 0x000000b900bb7202 */ /* 0x000fe40000000f00 */
[----:B------:R-:W-:Y:S02]  /*b850*/  MOV R185, R186 ;  /* 0x000000ba00b97202 */ /* 0x000fe40000000f00 */
[----:B------:R-:W-:Y:S04]  /*b860*/  MOV R186, R194 ;  /* 0x000000c200ba7202 */ /* 0x000fe80000000f00 */
[----:B------:R-:W-:Y:S01]  /*b870*/  MOV R249, R128 ;  /* 0x0000008000f97202 */ /* 0x000fe20000000f00 */
[----:B-1----:R-:W-:Y:S01]  /*b880*/  FFMA.FTZ R84, R215, c[0x0][0x2d0], -R107 ;  /* 0x0000b400d7547a23 */ /* 0x002fe2000001086b */
[----:B------:R-:W-:Y:S02]  /*b890*/  MOV R215, R150 ;  /* 0x0000009600d77202 */ /* 0x000fe40000000f00 */
[----:B------:R-:W-:Y:S01]  /*b8a0*/  MOV R150, R132 ;  /* 0x0000008400967202 */ /* 0x000fe20000000f00 */
[----:B------:R1:W-:Y:S01]  /*b8b0*/  MUFU.EX2 R202, R84 ;  /* 0x0000005400ca7308 */ /* 0x0003e20000000800 */
[----:B------:R-:W-:Y:S02]  /*b8c0*/  MOV R132, R130 ;  /* 0x0000008200847202 */ /* 0x000fe40000000f00 */
[----:B------:R-:W-:Y:S01]  /*b8d0*/  MOV R130, R196 ;  /* 0x000000c400827202 */ /* 0x000fe20000000f00 */
[--C-:B--2---:R-:W-:Y:S01]  /*b8e0*/  FFMA.FTZ R88, R222, c[0x0][0x2d0], -R3.reuse ;  /* 0x0000b400de587a23 */ /* 0x104fe20000010803 */
[----:B------:R-:W-:Y:S02]  /*b8f0*/  MOV R222, R135 ;  /* 0x0000008700de7202 */ /* 0x000fe40000000f00 */
[----:B------:R-:W-:Y:S03]  /*b900*/  MOV R135, R199 ;  /* 0x000000c700877202 */ /* 0x000fe60000000f00 */
[----:B------:R2:W-:Y:S01]  /*b910*/  MUFU.EX2 R152, R88 ;  /* 0x0000005800987308 */ /* 0x0005e20000000800 */
[----:B-1----:R-:W1:Y:S01]  /*b920*/  LDSM.16.MT88.4 R84, [R226+0x900] ;  /* 0x00090000e254783b */ /* 0x002e620000004200 */
[--C-:B--2---:R-:W-:Y:S01]  /*b930*/  FFMA.FTZ R88, R245, c[0x0][0x2d0], -R3.reuse ;  /* 0x0000b400f5587a23 */ /* 0x104fe20000010803 */
[----:B------:R-:W-:Y:S02]  /*b940*/  MOV R245, R134 ;  /* 0x0000008600f57202 */ /* 0x000fe40000000f00 */
[----:B------:R-:W-:Y:S05]  /*b950*/  MOV R134, R200 ;  /* 0x000000c800867202 */ /* 0x000fea0000000f00 */
[----:B------:R2:W3:Y:S10]  /*b960*/  MUFU.EX2 R158, R88 ;  /* 0x00000058009e7308 */ /* 0x0004f40000000800 */
[----:B------:R4:W-:Y:S01]  /*b970*/  MUFU.EX2 R200, R92 ;  /* 0x0000005c00c87308 */ /* 0x0009e20000000800 */
[--C-:B--2---:R-:W-:Y:S01]  /*b980*/  FFMA.FTZ R88, R221, c[0x0][0x2d0], -R96.reuse ;  /* 0x0000b400dd587a23 */ /* 0x104fe20000010860 */
[----:B------:R-:W-:Y:S01]  /*b990*/  MOV R221, R129 ;  /* 0x0000008100dd7202 */ /* 0x000fe20000000f00 */
[-C--:B-1----:R-:W-:Y:S07]  /*b9a0*/  HMMA.16816.F32 R52, R76, R84.reuse, R52 ;  /* 0x000000544c34723c */ /* 0x082fee0000001834 */
[----:B------:R1:W2:Y:S01]  /*b9b0*/  MUFU.EX2 R157, R88 ;  /* 0x00000058009d7308 */ /* 0x0002a20000000800 */
[C---:B------:R-:W-:Y:S04]  /*b9c0*/  HMMA.16816.F32 R56, R80.reuse, R84, R56 ;  /* 0x000000545038723c */ /* 0x040fe80000001838 */
[--C-:B----4-:R-:W-:Y:S01]  /*b9d0*/  FFMA.FTZ R92, R251, c[0x0][0x2d0], -R3.reuse ;  /* 0x0000b400fb5c7a23 */ /* 0x110fe20000010803 */
[----:B------:R-:W-:Y:S02]  /*b9e0*/  MOV R251, R123 ;  /* 0x0000007b00fb7202 */ /* 0x000fe40000000f00 */
[----:B------:R-:W-:Y:S01]  /*b9f0*/  FFMA.FTZ R84, R252, c[0x0][0x2d0], -R3 ;  /* 0x0000b400fc547a23 */ /* 0x000fe20000010803 */
[-C--:B------:R-:W-:Y:S01]  /*ba00*/  HMMA.16816.F32 R60, R80, R86.reuse, R60 ;  /* 0x00000056503c723c */ /* 0x080fe2000000183c */
[----:B------:R4:W-:Y:S03]  /*ba10*/  MUFU.EX2 R156, R92 ;  /* 0x0000005c009c7308 */ /* 0x0009e60000000800 */
[----:B------:R-:W-:Y:S03]  /*ba20*/  MOV R252, R122 ;  /* 0x0000007a00fc7202 */ /* 0x000fe60000000f00 */
[----:B------:R-:W-:Y:S01]  /*ba30*/  FFMA.FTZ R80, R223, c[0x0][0x2d0], -R105 ;  /* 0x0000b400df507a23 */ /* 0x000fe20000010869 */
[----:B------:R-:W-:Y:S01]  /*ba40*/  HMMA.16816.F32 R64, R76, R86, R64 ;  /* 0x000000564c40723c */ /* 0x000fe20000001840 */
[----:B-1----:R-:W1:Y:S02]  /*ba50*/  LDSM.16.MT88.4 R88, [R224+0x1100] ;  /* 0x00110000e058783b */ /* 0x002e640000004200 */
[----:B------:R2:W-:Y:S01]  /*ba60*/  MUFU.EX2 R162, R80 ;  /* 0x0000005000a27308 */ /* 0x0005e20000000800 */
[----:B------:R-:W-:Y:S02]  /*ba70*/  F2FP.PACK_AB R81, R220, R144 ;  /* 0x00000090dc51723e */ /* 0x000fe400000000ff */
[----:B------:R-:W-:Y:S02]  /*ba80*/  F2FP.PACK_AB R82, R213, R212 ;  /* 0x000000d4d552723e */ /* 0x000fe400000000ff */
[----:B------:R-:W-:Y:S04]  /*ba90*/  F2FP.PACK_AB R76, R219, R245 ;  /* 0x000000f5db4c723e */ /* 0x000fe800000000ff */
[----:B------:R-:W-:Y:S01]  /*baa0*/  F2FP.PACK_AB R77, R147, R222 ;  /* 0x000000de934d723e */ /* 0x000fe200000000ff */
[----:B------:R3:W1:Y:S01]  /*bab0*/  MUFU.EX2 R163, R84 ;  /* 0x0000005400a37308 */ /* 0x0006620000000800 */
[----:B------:R-:W-:Y:S02]  /*bac0*/  F2FP.PACK_AB R78, R218, R215 ;  /* 0x000000d7da4e723e */ /* 0x000fe400000000ff */
[----:B------:R-:W-:Y:S01]  /*bad0*/  F2FP.PACK_AB R79, R217, R214 ;  /* 0x000000d6d94f723e */ /* 0x000fe200000000ff */
[----:B----4-:R-:W-:Y:S01]  /*bae0*/  FFMA.FTZ R92, R135, c[0x0][0x2d0], -R107 ;  /* 0x0000b400875c7a23 */ /* 0x010fe2000001086b */
[----:B------:R-:W-:Y:S02]  /*baf0*/  F2FP.PACK_AB R83, R216, R211 ;  /* 0x000000d3d853723e */ /* 0x000fe400000000ff */
[----:B------:R-:W-:Y:S03]  /*bb00*/  MOV R135, R195 ;  /* 0x000000c300877202 */ /* 0x000fe60000000f00 */
[----:B------:R4:W-:Y:S01]  /*bb10*/  MUFU.EX2 R161, R92 ;  /* 0x0000005c00a17308 */ /* 0x0009e20000000800 */
[----:B--2---:R-:W-:Y:S09]  /*bb20*/  FFMA.FTZ R80, R248, c[0x0][0x2d0], -R105 ;  /* 0x0000b400f8507a23 */ /* 0x004ff20000010869 */
[----:B------:R2:W-:Y:S01]  /*bb30*/  MUFU.EX2 R199, R80 ;  /* 0x0000005000c77308 */ /* 0x0005e20000000800 */
[----:B---3--:R-:W3:Y:S01]  /*bb40*/  LDSM.16.MT88.4 R84, [R227+0x1100] ;  /* 0x00110000e354783b */ /* 0x008ee20000004200 */
[-C--:B-1----:R-:W-:Y:S07]  /*bb50*/  HMMA.16816.F32 R4, R76, R88.reuse, R4 ;  /* 0x000000584c04723c */ /* 0x082fee0000001804 */
[----:B----4-:R-:W1:Y:S01]  /*bb60*/  LDSM.16.MT88.4 R92, [R225+0x1100] ;  /* 0x00110000e15c783b */ /* 0x010e620000004200 */
[----:B--2---:R-:W-:Y:S07]  /*bb70*/  F2FP.PACK_AB R80, R145, R146 ;  /* 0x000000929150723e */ /* 0x004fee00000000ff */
[C---:B------:R-:W-:Y:S07]  /*bb80*/  HMMA.16816.F32 R8, R80.reuse, R88, R8 ;  /* 0x000000585008723c */ /* 0x040fee0000001808 */
[----:B------:R-:W-:Y:S01]  /*bb90*/  FFMA.FTZ R88, R134, c[0x0][0x2d0], -R107 ;  /* 0x0000b40086587a23 */ /* 0x000fe2000001086b */
[-C--:B------:R-:W-:Y:S04]  /*bba0*/  HMMA.16816.F32 R12, R80, R90.reuse, R12 ;  /* 0x0000005a500c723c */ /* 0x080fe8000000180c */
[----:B------:R-:W-:Y:S02]  /*bbb0*/  MOV R134, R198 ;  /* 0x000000c600867202 */ /* 0x000fe40000000f00 */
[----:B------:R2:W-:Y:S02]  /*bbc0*/  MUFU.EX2 R198, R88 ;  /* 0x0000005800c67308 */ /* 0x0005e40000000800 */
[C---:B------:R-:W-:Y:S08]  /*bbd0*/  HMMA.16816.F32 R16, R76.reuse, R90, R16 ;  /* 0x0000005a4c10723c */ /* 0x040ff00000001810 */
[-C--:B---3--:R-:W-:Y:S08]  /*bbe0*/  HMMA.16816.F32 R20, R76, R84.reuse, R20 ;  /* 0x000000544c14723c */ /* 0x088ff00000001814 */
[C---:B------:R-:W-:Y:S04]  /*bbf0*/  HMMA.16816.F32 R24, R80.reuse, R84, R24 ;  /* 0x000000545018723c */ /* 0x040fe80000001818 */
[----:B--2---:R-:W-:Y:S04]  /*bc00*/  FFMA.FTZ R88, R246, c[0x0][0x2d0], -R105 ;  /* 0x0000b400f6587a23 */ /* 0x004fe80000010869 */
[-C--:B------:R-:W-:Y:S01]  /*bc10*/  HMMA.16816.F32 R28, R80, R86.reuse, R28 ;  /* 0x00000056501c723c */ /* 0x080fe2000000181c */
[----:B------:R2:W-:Y:S03]  /*bc20*/  MUFU.EX2 R197, R88 ;  /* 0x0000005800c57308 */ /* 0x0005e60000000800 */
[----:B------:R-:W-:Y:S04]  /*bc30*/  FFMA.FTZ R84, R250, c[0x0][0x2d0], -R107 ;  /* 0x0000b400fa547a23 */ /* 0x000fe8000001086b */
[C---:B------:R-:W-:Y:S03]  /*bc40*/  HMMA.16816.F32 R32, R76.reuse, R86, R32 ;  /* 0x000000564c20723c */ /* 0x040fe60000001820 */
[----:B------:R3:W-:Y:S05]  /*bc50*/  MUFU.EX2 R194, R84 ;  /* 0x0000005400c27308 */ /* 0x0007ea0000000800 */
[-C--:B-1----:R-:W-:Y:S08]  /*bc60*/  HMMA.16816.F32 R36, R76, R92.reuse, R36 ;  /* 0x0000005c4c24723c */ /* 0x082ff00000001824 */
[C---:B------:R-:W-:Y:S04]  /*bc70*/  HMMA.16816.F32 R40, R80.reuse, R92, R40 ;  /* 0x0000005c5028723c */ /* 0x040fe80000001828 */
[----:B--2---:R-:W-:Y:S03]  /*bc80*/  FFMA.FTZ R88, R244, c[0x0][0x2d0], -R105 ;  /* 0x0000b400f4587a23 */ /* 0x004fe60000010869 */
[--C-:B------:R-:W-:Y:S01]  /*bc90*/  FFMA.FTZ R92, R190, c[0x0][0x2d0], -R96.reuse ;  /* 0x0000b400be5c7a23 */ /* 0x100fe20000010860 */
[-C--:B------:R-:W-:Y:S01]  /*bca0*/  HMMA.16816.F32 R44, R80, R94.reuse, R44 ;  /* 0x0000005e502c723c */ /* 0x080fe2000000182c */
[----:B------:R1:W-:Y:S03]  /*bcb0*/  MUFU.EX2 R196, R88 ;  /* 0x0000005800c47308 */ /* 0x0003e60000000800 */
[--C-:B---3--:R-:W-:Y:S01]  /*bcc0*/  FFMA.FTZ R84, R150, c[0x0][0x2d0], -R96.reuse ;  /* 0x0000b40096547a23 */ /* 0x108fe20000010860 */
[----:B------:R-:W-:Y:S01]  /*bcd0*/  MOV R150, R106 ;  /* 0x0000006a00967202 */ /* 0x000fe20000000f00 */
[--C-:B------:R-:W-:Y:S02]  /*bce0*/  FFMA.FTZ R106, R114, c[0x0][0x2d0], -R107.reuse ;  /* 0x0000b400726a7a23 */ /* 0x100fe4000001086b */
[C---:B------:R-:W-:Y:S03]  /*bcf0*/  HMMA.16816.F32 R48, R76.reuse, R94, R48 ;  /* 0x0000005e4c30723c */ /* 0x040fe60000001830 */
[----:B------:R2:W-:Y:S10]  /*bd00*/  MUFU.EX2 R160, R84 ;  /* 0x0000005400a07308 */ /* 0x0005f40000000800 */
[----:B------:R3:W-:Y:S01]  /*bd10*/  MUFU.EX2 R190, R92 ;  /* 0x0000005c00be7308 */ /* 0x0007e20000000800 */
[----:B-1----:R-:W-:Y:S09]  /*bd20*/  FFMA.FTZ R88, R247, c[0x0][0x2d0], -R107 ;  /* 0x0000b400f7587a23 */ /* 0x002ff2000001086b */
[----:B------:R1:W-:Y:S01]  /*bd30*/  MUFU.EX2 R195, R88 ;  /* 0x0000005800c37308 */ /* 0x0003e20000000800 */
[--C-:B--2---:R-:W-:Y:S01]  /*bd40*/  FFMA.FTZ R84, R135, c[0x0][0x2d0], -R96.reuse ;  /* 0x0000b40087547a23 */ /* 0x104fe20000010860 */
[----:B------:R-:W-:Y:S02]  /*bd50*/  MOV R135, R185 ;  /* 0x000000b900877202 */ /* 0x000fe40000000f00 */
[----:B------:R-:W-:Y:S06]  /*bd60*/  MOV R185, R193 ;  /* 0x000000c100b97202 */ /* 0x000fec0000000f00 */
[----:B------:R2:W-:Y:S01]  /*bd70*/  MUFU.EX2 R193, R84 ;  /* 0x0000005400c17308 */ /* 0x0005e20000000800 */
[--C-:B---3--:R-:W-:Y:S02]  /*bd80*/  FFMA.FTZ R92, R149, c[0x0][0x2d0], -R96.reuse ;  /* 0x0000b400955c7a23 */ /* 0x108fe40000010860 */
[----:B------:R-:W3:Y:S07]  /*bd90*/  LDL.LU R149, [R1+0x10] ;  /* 0x0000100001957983 */ /* 0x000eee0000300800 */
[----:B------:R4:W-:Y:S01]  /*bda0*/  MUFU.EX2 R171, R92 ;  /* 0x0000005c00ab7308 */ /* 0x0009e20000000800 */
[----:B-1----:R-:W1:Y:S09]  /*bdb0*/  LDSM.16.MT88.4 R88, [R226+0x1100] ;  /* 0x00110000e258783b */ /* 0x002e720000004200 */
[----:B------:R-:W-:Y:S01]  /*bdc0*/  MUFU.EX2 R106, R106 ;  /* 0x0000006a006a7308 */ /* 0x000fe20000000800 */
[----:B--2---:R-:W-:Y:S01]  /*bdd0*/  FFMA.FTZ R84, R134, c[0x0][0x2d0], -R3 ;  /* 0x0000b40086547a23 */ /* 0x004fe20000010803 */
[----:B------:R-:W-:Y:S08]  /*bde0*/  MOV R134, R192 ;  /* 0x000000c000867202 */ /* 0x000ff00000000f00 */
[----:B------:R2:W-:Y:S01]  /*bdf0*/  MUFU.EX2 R192, R84 ;  /* 0x0000005400c07308 */ /* 0x0005e20000000800 */
[----:B----4-:R-:W-:Y:S01]  /*be00*/  FFMA.FTZ R92, R132, c[0x0][0x2d0], -R105 ;  /* 0x0000b400845c7a23 */ /* 0x010fe20000010869 */
[----:B------:R-:W-:Y:S01]  /*be10*/  MOV R132, R187 ;  /* 0x000000bb00847202 */ /* 0x000fe20000000f00 */
[-C--:B-1----:R-:W-:Y:S03]  /*be20*/  HMMA.16816.F32 R52, R76, R88.reuse, R52 ;  /* 0x000000584c34723c */ /* 0x082fe60000001834 */
[--C-:B--2---:R-:W-:Y:S04]  /*be30*/  FFMA.FTZ R84, R191, c[0x0][0x2d0], -R3.reuse ;  /* 0x0000b400bf547a23 */ /* 0x104fe80000010803 */
[----:B------:R1:W-:Y:S01]  /*be40*/  MUFU.EX2 R191, R84 ;  /* 0x0000005400bf7308 */ /* 0x0003e20000000800 */
[C---:B------:R-:W-:Y:S07]  /*be50*/  HMMA.16816.F32 R56, R80.reuse, R88, R56 ;  /* 0x000000585038723c */ /* 0x040fee0000001838 */
[----:B------:R-:W-:Y:S01]  /*be60*/  FFMA.FTZ R88, R148, c[0x0][0x2d0], -R3 ;  /* 0x0000b40094587a23 */ /* 0x000fe20000010803 */
[-C--:B------:R-:W-:Y:S03]  /*be70*/  HMMA.16816.F32 R60, R80, R90.reuse, R60 ;  /* 0x0000005a503c723c */ /* 0x080fe6000000183c */
[----:B------:R2:W-:Y:S01]  /*be80*/  MUFU.EX2 R170, R88 ;  /* 0x0000005800aa7308 */ /* 0x0005e20000000800 */
[----:B------:R-:W-:Y:S01]  /*be90*/  MOV R148, R104 ;  /* 0x0000006800947202 */ /* 0x000fe20000000f00 */
[----:B------:R-:W-:Y:S02]  /*bea0*/  FFMA.FTZ R104, R112, c[0x0][0x2d0], -R105 ;  /* 0x0000b40070687a23 */ /* 0x000fe40000010869 */
[----:B------:R-:W-:Y:S01]  /*beb0*/  FFMA.FTZ R80, R135, c[0x0][0x2d0], -R3 ;  /* 0x0000b40087507a23 */ /* 0x000fe20000010803 */
[----:B------:R-:W-:Y:S04]  /*bec0*/  HMMA.16816.F32 R64, R76, R90, R64 ;  /* 0x0000005a4c40723c */ /* 0x000fe80000001840 */
[----:B------:R-:W-:Y:S01]  /*bed0*/  F2FP.PACK_AB R81, R158, R152 ;  /* 0x000000989e51723e */ /* 0x000fe200000000ff */
[----:B------:R4:W-:Y:S01]  /*bee0*/  MUFU.EX2 R169, R80 ;  /* 0x0000005000a97308 */ /* 0x0009e20000000800 */
[----:B------:R-:W-:Y:S01]  /*bef0*/  F2FP.PACK_AB R82, R200, R157 ;  /* 0x0000009dc852723e */ /* 0x000fe200000000ff */
[----:B-1----:R-:W1:Y:S01]  /*bf00*/  LDSM.16.MT88.4 R84, [R224+0x1900] ;  /* 0x00190000e054783b */ /* 0x002e620000004200 */
[----:B------:R-:W-:Y:S01]  /*bf10*/  F2FP.PACK_AB R76, R155, R210 ;  /* 0x000000d29b4c723e */ /* 0x000fe200000000ff */
[--C-:B------:R-:W-:Y:S03]  /*bf20*/  FFMA.FTZ R112, R204, c[0x0][0x2d0], -R96.reuse ;  /* 0x0000b400cc707a23 */ /* 0x100fe60000010860 */
[----:B------:R-:W-:Y:S02]  /*bf30*/  F2FP.PACK_AB R77, R209, R154 ;  /* 0x0000009ad14d723e */ /* 0x000fe400000000ff */
[----:B------:R-:W-:Y:S01]  /*bf40*/  F2FP.PACK_AB R78, R208, R203 ;  /* 0x000000cbd04e723e */ /* 0x000fe200000000ff */
[----:B------:R-:W-:Y:S01]  /*bf50*/  MUFU.EX2 R104, R104 ;  /* 0x0000006800687308 */ /* 0x000fe20000000800 */
[----:B------:R-:W-:Y:S02]  /*bf60*/  F2FP.PACK_AB R79, R202, R201 ;  /* 0x000000c9ca4f723e */ /* 0x000fe400000000ff */
[----:B------:R-:W-:Y:S01]  /*bf70*/  MOV R135, R133 ;  /* 0x0000008500877202 */ /* 0x000fe20000000f00 */
[----:B--2---:R-:W2:Y:S01]  /*bf80*/  LDSM.16.MT88.4 R88, [R227+0x1900] ;  /* 0x00190000e358783b */ /* 0x004ea20000004200 */
[----:B------:R-:W-:Y:S02]  /*bf90*/  MOV R133, R188 ;  /* 0x000000bc00857202 */ /* 0x000fe40000000f00 */
[----:B------:R-:W-:Y:S03]  /*bfa0*/  F2FP.PACK_AB R83, R163, R156 ;  /* 0x0000009ca353723e */ /* 0x000fe600000000ff */
[----:B------:R-:W-:Y:S01]  /*bfb0*/  MUFU.EX2 R112, R112 ;  /* 0x0000007000707308 */ /* 0x000fe20000000800 */
[----:B----4-:R-:W-:Y:S01]  /*bfc0*/  FFMA.FTZ R80, R134, c[0x0][0x2d0], -R105 ;  /* 0x0000b40086507a23 */ /* 0x010fe20000010869 */
[----:B------:R-:W-:Y:S08]  /*bfd0*/  MOV R134, R189 ;  /* 0x000000bd00867202 */ /* 0x000ff00000000f00 */
[----:B------:R4:W-:Y:S10]  /*bfe0*/  MUFU.EX2 R168, R80 ;  /* 0x0000005000a87308 */ /* 0x0009f40000000800 */
[----:B------:R2:W-:Y:S01]  /*bff0*/  MUFU.EX2 R189, R92 ;  /* 0x0000005c00bd7308 */ /* 0x0005e20000000800 */
[-C--:B-1----:R-:W-:Y:S03]  /*c000*/  HMMA.16816.F32 R4, R76, R84.reuse, R4 ;  /* 0x000000544c04723c */ /* 0x082fe60000001804 */
[----:B----4-:R-:W-:Y:S07]  /*c010*/  F2FP.PACK_AB R80, R159, R153 ;  /* 0x000000999f50723e */ /* 0x010fee00000000ff */
[C---:B------:R-:W-:Y:S01]  /*c020*/  HMMA.16816.F32 R8, R80.reuse, R84, R8 ;  /* 0x000000545008723c */ /* 0x040fe20000001808 */
[----:B--2---:R-:W1:Y:S06]  /*c030*/  LDSM.16.MT88.4 R92, [R225+0x1900] ;  /* 0x00190000e15c783b */ /* 0x004e6c0000004200 */
[--C-:B------:R-:W-:Y:S01]  /*c040*/  FFMA.FTZ R84, R131, c[0x0][0x2d0], -R107.reuse ;  /* 0x0000b40083547a23 */ /* 0x100fe2000001086b */
[-C--:B------:R-:W-:Y:S03]  /*c050*/  HMMA.16816.F32 R12, R80, R86.reuse, R12 ;  /* 0x00000056500c723c */ /* 0x080fe6000000180c */
[----:B------:R2:W-:Y:S01]  /*c060*/  MUFU.EX2 R188, R84 ;  /* 0x0000005400bc7308 */ /* 0x0005e20000000800 */
[----:B------:R-:W-:Y:S04]  /*c070*/  MOV R131, R185 ;  /* 0x000000b900837202 */ /* 0x000fe80000000f00 */
        /* <DEDUP_REMOVED lines=9> */
[----:B------:R-:W-:Y:S02]  /*c110*/  MOV R121, R184 ;  /* 0x000000b800797202 */ /* 0x000fe40000000f00 */
[----:B------:R-:W-:Y:S02]  /*c120*/  MOV R151, R130 ;  /* 0x0000008200977202 */ /* 0x000fe40000000f00 */
[C---:B------:R-:W-:Y:S03]  /*c130*/  HMMA.16816.F32 R32, R76.reuse, R90, R32 ;  /* 0x0000005a4c20723c */ /* 0x040fe60000001820 */
[----:B------:R4:W-:Y:S01]  /*c140*/  MUFU.EX2 R185, R88 ;  /* 0x0000005800b97308 */ /* 0x0009e20000000800 */
[----:B------:R-:W-:Y:S04]  /*c150*/  MOV R130, R116 ;  /* 0x0000007400827202 */ /* 0x000fe80000000f00 */
[-C--:B-1----:R-:W-:Y:S08]  /*c160*/  HMMA.16816.F32 R36, R76, R92.reuse, R36 ;  /* 0x0000005c4c24723c */ /* 0x082ff00000001824 */
[C---:B------:R-:W-:Y:S04]  /*c170*/  HMMA.16816.F32 R40, R80.reuse, R92, R40 ;  /* 0x0000005c5028723c */ /* 0x040fe80000001828 */
[----:B--2---:R-:W-:Y:S03]  /*c180*/  FFMA.FTZ R84, R186, c[0x0][0x2d0], -R105 ;  /* 0x0000b400ba547a23 */ /* 0x004fe60000010869 */
[--C-:B------:R-:W-:Y:S01]  /*c190*/  FFMA.FTZ R92, R132, c[0x0][0x2d0], -R96.reuse ;  /* 0x0000b400845c7a23 */ /* 0x100fe20000010860 */
[-C--:B------:R-:W-:Y:S01]  /*c1a0*/  HMMA.16816.F32 R44, R80, R94.reuse, R44 ;  /* 0x0000005e502c723c */ /* 0x080fe2000000182c */
[----:B------:R1:W-:Y:S03]  /*c1b0*/  MUFU.EX2 R187, R84 ;  /* 0x0000005400bb7308 */ /* 0x0003e60000000800 */
[--C-:B----4-:R-:W-:Y:S01]  /*c1c0*/  FFMA.FTZ R88, R99, c[0x0][0x2d0], -R107.reuse ;  /* 0x0000b40063587a23 */ /* 0x110fe2000001086b */
[----:B------:R-:W-:Y:S01]  /*c1d0*/  MOV R132, R117 ;  /* 0x0000007500847202 */ /* 0x000fe20000000f00 */
[----:B------:R-:W-:Y:S02]  /*c1e0*/  FFMA.FTZ R107, R115, c[0x0][0x2d0], -R107 ;  /* 0x0000b400736b7a23 */ /* 0x000fe4000001086b */
[C---:B------:R-:W-:Y:S03]  /*c1f0*/  HMMA.16816.F32 R48, R76.reuse, R94, R48 ;  /* 0x0000005e4c30723c */ /* 0x040fe60000001830 */
[----:B------:R2:W-:Y:S10]  /*c200*/  MUFU.EX2 R184, R88 ;  /* 0x0000005800b87308 */ /* 0x0005f40000000800 */
[----:B------:R4:W-:Y:S01]  /*c210*/  MUFU.EX2 R117, R92 ;  /* 0x0000005c00757308 */ /* 0x0009e20000000800 */
[--C-:B-1----:R-:W-:Y:S02]  /*c220*/  FFMA.FTZ R84, R97, c[0x0][0x2d0], -R105.reuse ;  /* 0x0000b40061547a23 */ /* 0x102fe40000010869 */
[----:B------:R-:W-:Y:S02]  /*c230*/  FFMA.FTZ R105, R113, c[0x0][0x2d0], -R105 ;  /* 0x0000b40071697a23 */ /* 0x000fe40000010869 */
[--C-:B------:R-:W-:Y:S05]  /*c240*/  FFMA.FTZ R113, R109, c[0x0][0x2d0], -R96.reuse ;  /* 0x0000b4006d717a23 */ /* 0x100fea0000010860 */
[----:B------:R1:W-:Y:S01]  /*c250*/  MUFU.EX2 R186, R84 ;  /* 0x0000005400ba7308 */ /* 0x0003e20000000800 */
[--C-:B------:R-:W-:Y:S02]  /*c260*/  FFMA.FTZ R109, R111, c[0x0][0x2d0], -R3.reuse ;  /* 0x0000b4006f6d7a23 */ /* 0x100fe40000010803 */
[--C-:B------:R-:W-:Y:S02]  /*c270*/  FFMA.FTZ R111, R207, c[0x0][0x2d0], -R3.reuse ;  /* 0x0000b400cf6f7a23 */ /* 0x100fe40000010803 */
[--C-:B--2---:R-:W-:Y:S02]  /*c280*/  FFMA.FTZ R88, R135, c[0x0][0x2d0], -R96.reuse ;  /* 0x0000b40087587a23 */ /* 0x104fe40000010860 */
[----:B------:R-:W2:Y:S03]  /*c290*/  LDL.LU R135, [R1+0x14] ;  /* 0x0000140001877983 */ /* 0x000ea60000300800 */
[----:B------:R1:W-:Y:S01]  /*c2a0*/  MUFU.EX2 R174, R88 ;  /* 0x0000005800ae7308 */ /* 0x0003e20000000800 */
[----:B----4-:R-:W-:Y:S09]  /*c2b0*/  LDSM.16.MT88.4 R92, [R227+0x2100] ;  /* 0x00210000e35c783b */ /* 0x010ff20000004200 */
[----:B------:R-:W4:Y:S01]  /*c2c0*/  MUFU.EX2 R105, R105 ;  /* 0x0000006900697308 */ /* 0x000f220000000800 */
[----:B-1----:R-:W1:Y:S09]  /*c2d0*/  LDSM.16.MT88.4 R84, [R226+0x1900] ;  /* 0x00190000e254783b */ /* 0x002e720000004200 */
[----:B------:R-:W3:Y:S01]  /*c2e0*/  MUFU.EX2 R107, R107 ;  /* 0x0000006b006b7308 */ /* 0x000ee20000000800 */
[--C-:B------:R-:W-:Y:S01]  /*c2f0*/  FFMA.FTZ R88, R134, c[0x0][0x2d0], -R96.reuse ;  /* 0x0000b40086587a23 */ /* 0x100fe20000010860 */
[----:B------:R-:W-:Y:S01]  /*c300*/  MOV R134, R110 ;  /* 0x0000006e00867202 */ /* 0x000fe20000000f00 */
[--C-:B------:R-:W-:Y:S07]  /*c310*/  FFMA.FTZ R110, R205, c[0x0][0x2d0], -R96.reuse ;  /* 0x0000b400cd6e7a23 */ /* 0x100fee0000010860 */
[----:B------:R1:W-:Y:S01]  /*c320*/  MUFU.EX2 R173, R88 ;  /* 0x0000005800ad7308 */ /* 0x0003e20000000800 */
[----:B----4-:R-:W-:Y:S09]  /*c330*/  F2FP.PACK_AB R182, R105, R104 ;  /* 0x0000006869b6723e */ /* 0x010ff200000000ff */
[----:B------:R-:W4:Y:S01]  /*c340*/  MUFU.EX2 R113, R113 ;  /* 0x0000007100717308 */ /* 0x000f220000000800 */
[----:B---3--:R-:W-:Y:S09]  /*c350*/  F2FP.PACK_AB R183, R107, R106 ;  /* 0x0000006a6bb7723e */ /* 0x008ff200000000ff */
[----:B------:R-:W-:Y:S01]  /*c360*/  MUFU.EX2 R111, R111 ;  /* 0x0000006f006f7308 */ /* 0x000fe20000000800 */
[-C--:B-1----:R-:W-:Y:S03]  /*c370*/  HMMA.16816.F32 R52, R76, R84.reuse, R52 ;  /* 0x000000544c34723c */ /* 0x082fe60000001834 */
[--C-:B------:R-:W-:Y:S02]  /*c380*/  FFMA.FTZ R88, R133, c[0x0][0x2d0], -R3.reuse ;  /* 0x0000b40085587a23 */ /* 0x100fe40000010803 */
[----:B------:R-:W3:Y:S04]  /*c390*/  LDL.LU R133, [R1+0x1c] ;  /* 0x00001c0001857983 */ /* 0x000ee80000300800 */
[----:B------:R-:W-:Y:S01]  /*c3a0*/  MUFU.EX2 R110, R110 ;  /* 0x0000006e006e7308 */ /* 0x000fe20000000800 */
[C---:B------:R-:W-:Y:S01]  /*c3b0*/  HMMA.16816.F32 R56, R80.reuse, R84, R56 ;  /* 0x000000545038723c */ /* 0x040fe20000001838 */
[----:B------:R-:W3:Y:S03]  /*c3c0*/  LDL.LU R131, [R1+0x18] ;  /* 0x0000180001837983 */ /* 0x000ee60000300800 */
[----:B----4-:R-:W-:Y:S03]  /*c3d0*/  F2FP.PACK_AB R178, R113, R112 ;  /* 0x0000007071b2723e */ /* 0x010fe600000000ff */
[--C-:B------:R-:W-:Y:S01]  /*c3e0*/  FFMA.FTZ R84, R108, c[0x0][0x2d0], -R96.reuse ;  /* 0x0000b4006c547a23 */ /* 0x100fe20000010860 */
[-C--:B------:R-:W-:Y:S01]  /*c3f0*/  HMMA.16816.F32 R60, R80, R86.reuse, R60 ;  /* 0x00000056503c723c */ /* 0x080fe2000000183c */
[----:B------:R1:W-:Y:S03]  /*c400*/  MUFU.EX2 R172, R88 ;  /* 0x0000005800ac7308 */ /* 0x0003e60000000800 */
[----:B------:R-:W-:Y:S02]  /*c410*/  FFMA.FTZ R108, R206, c[0x0][0x2d0], -R96 ;  /* 0x0000b400ce6c7a23 */ /* 0x000fe40000010860 */
[----:B------:R-:W-:Y:S01]  /*c420*/  LDSM.16.MT88.4 R96, [R225+0x2100] ;  /* 0x00210000e160783b */ /* 0x000fe20000004200 */
[--C-:B------:R-:W-:Y:S01]  /*c430*/  FFMA.FTZ R80, R164, c[0x0][0x2d0], -R3.reuse ;  /* 0x0000b400a4507a23 */ /* 0x100fe20000010803 */
[----:B------:R-:W-:Y:S03]  /*c440*/  HMMA.16816.F32 R64, R76, R86, R64 ;  /* 0x000000564c40723c */ /* 0x000fe60000001840 */
[----:B------:R4:W-:Y:S01]  /*c450*/  MUFU.EX2 R115, R80 ;  /* 0x0000005000737308 */ /* 0x0009e20000000800 */
[--C-:B------:R-:W-:Y:S01]  /*c460*/  FFMA.FTZ R81, R151, c[0x0][0x2d0], -R3.reuse ;  /* 0x0000b40097517a23 */ /* 0x100fe20000010803 */
[----:B------:R-:W-:Y:S01]  /*c470*/  F2FP.PACK_AB R82, R171, R190 ;  /* 0x000000beab52723e */ /* 0x000fe200000000ff */
[----:B------:R-:W-:Y:S01]  /*c480*/  LDSM.16.MT88.4 R164, [R225+0x3100] ;  /* 0x00310000e1a4783b */ /* 0x000fe20000004200 */
[----:B------:R-:W-:Y:S02]  /*c490*/  F2FP.PACK_AB R76, R199, R162 ;  /* 0x000000a2c74c723e */ /* 0x000fe400000000ff */
[----:B------:R-:W-:Y:S03]  /*c4a0*/  F2FP.PACK_AB R77, R198, R161 ;  /* 0x000000a1c64d723e */ /* 0x000fe600000000ff */
[----:B------:R-:W-:Y:S01]  /*c4b0*/  F2FP.PACK_AB R78, R196, R197 ;  /* 0x000000c5c44e723e */ /* 0x000fe200000000ff */
[----:B------:R4:W-:Y:S01]  /*c4c0*/  MUFU.EX2 R114, R81 ;  /* 0x0000005100727308 */ /* 0x0009e20000000800 */
[----:B------:R-:W-:Y:S02]  /*c4d0*/  F2FP.PACK_AB R79, R194, R195 ;  /* 0x000000c3c24f723e */ /* 0x000fe400000000ff */
[----:B------:R-:W-:Y:S01]  /*c4e0*/  F2FP.PACK_AB R83, R169, R170 ;  /* 0x000000aaa953723e */ /* 0x000fe200000000ff */
[--C-:B-1----:R-:W-:Y:S02]  /*c4f0*/  FFMA.FTZ R88, R118, c[0x0][0x2d0], -R3.reuse ;  /* 0x0000b40076587a23 */ /* 0x102fe40000010803 */
[----:B------:R-:W-:Y:S02]  /*c500*/  FFMA.FTZ R3, R74, c[0x0][0x2d0], -R3 ;  /* 0x0000b4004a037a23 */ /* 0x000fe40000010803 */
[----:B------:R-:W-:Y:S02]  /*c510*/  FFMA.FTZ R74, R70, R149, R150 ;  /* 0x00000095464a7223 */ /* 0x000fe40000010096 */
[----:B------:R1:W-:Y:S01]  /*c520*/  MUFU.EX2 R118, R88 ;  /* 0x0000005800767308 */ /* 0x0003e20000000800 */
[----:B----4-:R-:W-:Y:S09]  /*c530*/  F2FP.PACK_AB R80, R193, R160 ;  /* 0x000000a0c150723e */ /* 0x010ff200000000ff */
[----:B------:R4:W-:Y:S01]  /*c540*/  MUFU.EX2 R116, R84 ;  /* 0x0000005400747308 */ /* 0x0009e20000000800 */
[----:B------:R-:W-:Y:S09]  /*c550*/  F2FP.PACK_AB R81, R191, R192 ;  /* 0x000000c0bf51723e */ /* 0x000ff200000000ff */
[----:B------:R-:W4:Y:S01]  /*c560*/  MUFU.EX2 R108, R108 ;  /* 0x0000006c006c7308 */ /* 0x000f220000000800 */
[----:B-1----:R-:W1:Y:S09]  /*c570*/  LDSM.16.MT88.4 R88, [R224+0x2100] ;  /* 0x00210000e058783b */ /* 0x002e720000004200 */
[----:B------:R-:W1:Y:S01]  /*c580*/  MUFU.EX2 R109, R109 ;  /* 0x0000006d006d7308 */ /* 0x000e620000000800 */
[----:B----4-:R-:W4:Y:S01]  /*c590*/  LDSM.16.MT88.4 R84, [R226+0x2100] ;  /* 0x00210000e254783b */ /* 0x010f220000004200 */
[----:B------:R-:W-:Y:S02]  /*c5a0*/  F2FP.PACK_AB R176, R110, R108 ;  /* 0x0000006c6eb0723e */ /* 0x000fe400000000ff */
[----:B-1----:R-:W-:Y:S01]  /*c5b0*/  F2FP.PACK_AB R177, R111, R109 ;  /* 0x0000006d6fb1723e */ /* 0x002fe200000000ff */
[-C--:B------:R-:W-:Y:S08]  /*c5c0*/  HMMA.16816.F32 R4, R76, R88.reuse, R4 ;  /* 0x000000584c04723c */ /* 0x080ff00000001804 */
[C---:B------:R-:W-:Y:S08]  /*c5d0*/  HMMA.16816.F32 R8, R80.reuse, R88, R8 ;  /* 0x000000585008723c */ /* 0x040ff00000001808 */
[-C--:B------:R-:W-:Y:S08]  /*c5e0*/  HMMA.16816.F32 R12, R80, R90.reuse, R12 ;  /* 0x0000005a500c723c */ /* 0x080ff0000000180c */
[C---:B------:R-:W-:Y:S01]  /*c5f0*/  HMMA.16816.F32 R16, R76.reuse, R90, R16 ;  /* 0x0000005a4c10723c */ /* 0x040fe20000001810 */
[----:B------:R-:W1:Y:S07]  /*c600*/  LDSM.16.MT88.4 R88, [R224+0x2900] ;  /* 0x00290000e058783b */ /* 0x000e6e0000004200 */
        /* <DEDUP_REMOVED lines=10> */
[-C--:B----4-:R-:W-:Y:S08]  /*c6b0*/  HMMA.16816.F32 R52, R76, R84.reuse, R52 ;  /* 0x000000544c34723c */ /* 0x090ff00000001834 */
[C---:B------:R-:W-:Y:S08]  /*c6c0*/  HMMA.16816.F32 R56, R80.reuse, R84, R56 ;  /* 0x000000545038723c */ /* 0x040ff00000001838 */
[-C--:B------:R-:W-:Y:S07]  /*c6d0*/  HMMA.16816.F32 R60, R80, R86.reuse, R60 ;  /* 0x00000056503c723c */ /* 0x080fee000000183c */
[----:B------:R-:W-:Y:S01]  /*c6e0*/  F2FP.PACK_AB R80, R173, R174 ;  /* 0x000000aead50723e */ /* 0x000fe200000000ff */
[----:B------:R-:W-:Y:S01]  /*c6f0*/  HMMA.16816.F32 R64, R76, R86, R64 ;  /* 0x000000564c40723c */ /* 0x000fe20000001840 */
[----:B------:R-:W4:Y:S03]  /*c700*/  LDSM.16.MT88.4 R84, [R226+0x2900] ;  /* 0x00290000e254783b */ /* 0x000f260000004200 */
[----:B------:R-:W-:Y:S02]  /*c710*/  F2FP.PACK_AB R81, R118, R172 ;  /* 0x000000ac7651723e */ /* 0x000fe400000000ff */
[----:B------:R-:W-:Y:S02]  /*c720*/  F2FP.PACK_AB R82, R116, R117 ;  /* 0x000000757452723e */ /* 0x000fe400000000ff */
[----:B------:R-:W-:Y:S04]  /*c730*/  F2FP.PACK_AB R76, R189, R168 ;  /* 0x000000a8bd4c723e */ /* 0x000fe800000000ff */
[----:B------:R-:W-:Y:S01]  /*c740*/  F2FP.PACK_AB R77, R175, R188 ;  /* 0x000000bcaf4d723e */ /* 0x000fe200000000ff */
[----:B--2---:R-:W-:Y:S01]  /*c750*/  FFMA.FTZ R68, R68, R135, R148 ;  /* 0x0000008744447223 */ /* 0x004fe20000010094 */
[----:B------:R-:W-:Y:S01]  /*c760*/  F2FP.PACK_AB R78, R186, R187 ;  /* 0x000000bbba4e723e */ /* 0x000fe200000000ff */
[----:B------:R-:W-:Y:S01]  /*c770*/  LDSM.16.MT88.4 R148, [R227+0x3100] ;  /* 0x00310000e394783b */ /* 0x000fe20000004200 */
[----:B------:R-:W-:Y:S01]  /*c780*/  F2FP.PACK_AB R79, R184, R185 ;  /* 0x000000b9b84f723e */ /* 0x000fe200000000ff */
[----:B------:R-:W-:Y:S01]  /*c790*/  FADD.FTZ R68, R235, R68 ;  /* 0x00000044eb447221 */ /* 0x000fe20000010000 */
[----:B------:R-:W-:Y:S05]  /*c7a0*/  F2FP.PACK_AB R83, R114, R115 ;  /* 0x000000737253723e */ /* 0x000fea00000000ff */
[-C--:B-1----:R-:W-:Y:S01]  /*c7b0*/  HMMA.16816.F32 R4, R76, R88.reuse, R4 ;  /* 0x000000584c04723c */ /* 0x082fe20000001804 */
[----:B------:R1:W5:Y:S07]  /*c7c0*/  LDL.LU R235, [R1+0x44] ;  /* 0x0000440001eb7983 */ /* 0x00036e0000300800 */
[C---:B------:R-:W-:Y:S01]  /*c7d0*/  HMMA.16816.F32 R8, R80.reuse, R88, R8 ;  /* 0x000000585008723c */ /* 0x040fe20000001808 */
[----:B------:R-:W-:Y:S07]  /*c7e0*/  MUFU.EX2 R88, R75 ;  /* 0x0000004b00587308 */ /* 0x000fee0000000800 */
[-C--:B------:R-:W-:Y:S03]  /*c7f0*/  HMMA.16816.F32 R12, R80, R90.reuse, R12 ;  /* 0x0000005a500c723c */ /* 0x080fe6000000180c */
[----:B------:R-:W2:Y:S05]  /*c800*/  MUFU.EX2 R75, R3 ;  /* 0x00000003004b7308 */ /* 0x000eaa0000000800 */
[C---:B------:R-:W-:Y:S08]  /*c810*/  HMMA.16816.F32 R16, R76.reuse, R90, R16 ;  /* 0x0000005a4c10723c */ /* 0x040ff00000001810 */
[-C--:B------:R-:W-:Y:S08]  /*c820*/  HMMA.16816.F32 R20, R76, R92.reuse, R20 ;  /* 0x0000005c4c14723c */ /* 0x080ff00000001814 */
[C---:B------:R-:W-:Y:S04]  /*c830*/  HMMA.16816.F32 R24, R80.reuse, R92, R24 ;  /* 0x0000005c5018723c */ /* 0x040fe80000001818 */
[----:B--2---:R-:W-:Y:S04]  /*c840*/  F2FP.PACK_AB R179, R75, R88 ;  /* 0x000000584bb3723e */ /* 0x004fe800000000ff */
[-C--:B------:R-:W-:Y:S04]  /*c850*/  HMMA.16816.F32 R28, R80, R94.reuse, R28 ;  /* 0x0000005e501c723c */ /* 0x080fe8000000181c */
[----:B---3--:R-:W-:Y:S02]  /*c860*/  FFMA.FTZ R70, R69, R133, R134 ;  /* 0x0000008545467223 */ /* 0x008fe40000010086 */
[----:B------:R-:W-:Y:S02]  /*c870*/  FADD.FTZ R69, R130, R74 ;  /* 0x0000004a82457221 */ /* 0x000fe40000010000 */
[----:B------:R-:W-:Y:S01]  /*c880*/  FFMA.FTZ R0, R0, R131, R132 ;  /* 0x0000008300007223 */ /* 0x000fe20000010084 */
[C---:B------:R-:W-:Y:S01]  /*c890*/  HMMA.16816.F32 R32, R76.reuse, R94, R32 ;  /* 0x0000005e4c20723c */ /* 0x040fe20000001820 */
[----:B------:R-:W2:Y:S03]  /*c8a0*/  LDSM.16.MT88.4 R132, [R224+0x3100] ;  /* 0x00310000e084783b */ /* 0x000ea60000004200 */
[----:B------:R-:W-:Y:S02]  /*c8b0*/  FADD.FTZ R70, R234, R70 ;  /* 0x00000046ea467221 */ /* 0x000fe40000010000 */
[----:B------:R-:W-:Y:S02]  /*c8c0*/  FADD.FTZ R0, R233, R0 ;  /* 0x00000000e9007221 */ /* 0x000fe40000010000 */
[----:B------:R-:W-:Y:S01]  /*c8d0*/  FADD.FTZ R74, R232, R69 ;  /* 0x00000045e84a7221 */ /* 0x000fe20000010000 */
[----:B------:R1:W5:Y:S01]  /*c8e0*/  LDL.LU R234, [R1+0x40] ;  /* 0x0000400001ea7983 */ /* 0x0003620000300800 */
[-C--:B------:R-:W-:Y:S03]  /*c8f0*/  HMMA.16816.F32 R36, R76, R96.reuse, R36 ;  /* 0x000000604c24723c */ /* 0x080fe60000001824 */
[----:B------:R-:W-:Y:S01]  /*c900*/  FADD.FTZ R69, R231, R68 ;  /* 0x00000044e7457221 */ /* 0x000fe20000010000 */
        /* <DEDUP_REMOVED lines=20> */
[----:B------:R-:W-:Y:S02]  /*ca50*/  FADD.FTZ R68, R124, R3 ;  /* 0x000000037c447221 */ /* 0x000fe40000010000 */
[----:B------:R-:W-:Y:S01]  /*ca60*/  FADD.FTZ R3, R138, R69 ;  /* 0x000000458a037221 */ /* 0x000fe20000010000 */
[-C--:B----4-:R-:W-:Y:S03]  /*ca70*/  HMMA.16816.F32 R52, R76, R84.reuse, R52 ;  /* 0x000000544c34723c */ /* 0x090fe60000001834 */
[----:B------:R-:W-:Y:S05]  /*ca80*/  FADD.FTZ R3, R249, R3 ;  /* 0x00000003f9037221 */ /* 0x000fea0000010000 */
[C---:B------:R-:W-:Y:S08]  /*ca90*/  HMMA.16816.F32 R56, R80.reuse, R84, R56 ;  /* 0x000000545038723c */ /* 0x040ff00000001838 */
[-C--:B------:R-:W-:Y:S08]  /*caa0*/  HMMA.16816.F32 R60, R80, R86.reuse, R60 ;  /* 0x00000056503c723c */ /* 0x080ff0000000183c */
[----:B------:R-:W-:Y:S08]  /*cab0*/  HMMA.16816.F32 R64, R76, R86, R64 ;  /* 0x000000564c40723c */ /* 0x000ff00000001840 */
[-C--:B--2---:R-:W-:Y:S07]  /*cac0*/  HMMA.16816.F32 R124, R180, R132.reuse, R4 ;  /* 0x00000084b47c723c */ /* 0x084fee0000001804 */
        /* <DEDUP_REMOVED lines=20> */
[----:B------:R-:W-:Y:S02]  /*cc10*/  FADD.FTZ R5, R145, R0 ;  /* 0x0000000091057221 */ /* 0x000fe40000010000 */
        /* <DEDUP_REMOVED lines=8> */
[----:B------:R-:W2:Y:S03]  /*cca0*/  LDSM.16.MT88.4 R4, [R226+0x3100] ;  /* 0x00310000e204783b */ /* 0x000ea60000004200 */
[----:B------:R-:W-:Y:S02]  /*ccb0*/  FADD.FTZ R9, R217, R0 ;  /* 0x00000000d9097221 */ /* 0x000fe40000010000 */
        /* <DEDUP_REMOVED lines=48> */
[----:B------:R-:W-:Y:S01]  /*cfc0*/  FADD.FTZ R3, R185, R10 ;  /* 0x0000000ab9037221 */ /* 0x000fe20000010000 */
[----:B------:R-:W-:Y:S01]  /*cfd0*/  MOV R118, R2 ;  /* 0x0000000200767202 */ /* 0x000fe20000000f00 */
[----:B------:R-:W-:Y:S01]  /*cfe0*/  FADD.FTZ R0, R117, R9 ;  /* 0x0000000975007221 */ /* 0x000fe20000010000 */
[----:B------:R-:W-:Y:S01]  /*cff0*/  MOV R117, R71 ;  /* 0x0000004700757202 */ /* 0x000fe20000000f00 */
[----:B------:R-:W-:Y:S01]  /*d000*/  FADD.FTZ R4, R187, R11 ;  /* 0x0000000bbb047221 */ /* 0x000fe20000010000 */
[-C--:B------:R-:W-:Y:S03]  /*d010*/  HMMA.16816.F32 R176, R176, R6.reuse, R60 ;  /* 0x00000006b0b0723c */ /* 0x080fe6000000183c */
[----:B------:R-:W-:Y:S02]  /*d020*/  FADD.FTZ R9, R186, R4 ;  /* 0x00000004ba097221 */ /* 0x000fe40000010000 */
[----:B------:R-:W-:Y:S02]  /*d030*/  FADD.FTZ R10, R115, R8 ;  /* 0x00000008730a7221 */ /* 0x000fe40000010000 */
[----:B------:R-:W-:Y:S01]  /*d040*/  FADD.FTZ R5, R184, R3 ;  /* 0x00000003b8057221 */ /* 0x000fe20000010000 */
[----:B------:R-:W-:Y:S04]  /*d050*/  HMMA.16816.F32 R180, R180, R6, R64 ;  /* 0x00000006b4b4723c */ /* 0x000fe80000001840 */
[----:B------:R-:W-:Y:S02]  /*d060*/  FADD.FTZ R3, R100, R9 ;  /* 0x0000000964037221 */ /* 0x000fe40000010000 */
[----:B------:R-:W-:Y:S01]  /*d070*/  FADD.FTZ R8, R116, R0 ;  /* 0x0000000074087221 */ /* 0x000fe20000010000 */
[----:B------:R-:W-:Y:S01]  /*d080*/  MOV R116, R72 ;  /* 0x0000004800747202 */ /* 0x000fe20000000f00 */
        /* <DEDUP_REMOVED lines=11> */
[----:B------:R-:W-:Y:S01]  /*d140*/  STL [R1+0x10], R6 ;  /* 0x0000100601007387 */ /* 0x000fe20000100800 */
[----:B------:R-:W-:Y:S02]  /*d150*/  FADD.FTZ R3, R112, R0 ;  /* 0x0000000070037221 */ /* 0x000fe40000010000 */
        /* <DEDUP_REMOVED lines=9> */
.L_x_34:
[----:B-1----:R-:W2:Y:S04]  /*d1f0*/  LDL.LU R0, [R1+0x10] ;  /* 0x0000100001007983 */ /* 0x002ea80000300800 */
[----:B------:R-:W3:Y:S04]  /*d200*/  LDL.LU R4, [R1+0x14] ;  /* 0x0000140001047983 */ /* 0x000ee80000300800 */
[----:B------:R-:W4:Y:S04]  /*d210*/  LDL.LU R10, [R1+0x1c] ;  /* 0x00001c00010a7983 */ /* 0x000f280000300800 */
[----:B------:R-:W5:Y:S01]  /*d220*/  LDL.LU R9, [R1+0x18] ;  /* 0x0000180001097983 */ /* 0x000f620000300800 */
[----:B------:R-:W-:-:S02]  /*d230*/  MOV R36, 0xff800000 ;  /* 0xff80000000247802 */ /* 0x000fc40000000f00 */
[----:B------:R-:W-:Y:S02]  /*d240*/  MOV R37, 0xff800000 ;  /* 0xff80000000257802 */ /* 0x000fe40000000f00 */
[----:B------:R-:W-:Y:S02]  /*d250*/  MOV R38, 0xff800000 ;  /* 0xff80000000267802 */ /* 0x000fe40000000f00 */
[----:B------:R-:W-:Y:S02]  /*d260*/  MOV R39, 0xff800000 ;  /* 0xff80000000277802 */ /* 0x000fe40000000f00 */
[----:B------:R-:W-:Y:S01]  /*d270*/  PLOP3.LUT P4, PT, PT, PT, PT, 0x8, 0x0 ;  /* 0x000000000000781c */ /* 0x000fe20003f8e170 */
[----:B--2---:R-:W1:Y:S04]  /*d280*/  SHFL.BFLY PT, R5, R0, 0x2, 0x1f ;  /* 0x0c401f0000057f89 */ /* 0x004e6800000e0000 */
[----:B---3--:R-:W2:Y:S04]  /*d290*/  SHFL.BFLY PT, R6, R4, 0x2, 0x1f ;  /* 0x0c401f0004067f89 */ /* 0x008ea800000e0000 */
[----:B----4-:R-:W3:Y:S04]  /*d2a0*/  SHFL.BFLY PT, R7, R10, 0x2, 0x1f ;  /* 0x0c401f000a077f89 */ /* 0x010ee800000e0000 */
[----:B-----5:R-:W4:Y:S01]  /*d2b0*/  SHFL.BFLY PT, R8, R9, 0x2, 0x1f ;  /* 0x0c401f0009087f89 */ /* 0x020f2200000e0000 */
[----:B-1----:R-:W-:-:S02]  /*d2c0*/  FADD.FTZ R5, R5, R0 ;  /* 0x0000000005057221 */ /* 0x002fc40000010000 */
[----:B--2---:R-:W-:-:S03]  /*d2d0*/  FADD.FTZ R6, R6, R4 ;  /* 0x0000000406067221 */ /* 0x004fc60000010000 */
[----:B------:R-:W1:Y:S01]  /*d2e0*/  SHFL.BFLY PT, R0, R5, 0x1, 0x1f ;  /* 0x0c201f0005007f89 */ /* 0x000e6200000e0000 */
[----:B---3--:R-:W-:-:S03]  /*d2f0*/  FADD.FTZ R7, R7, R10 ;  /* 0x0000000a07077221 */ /* 0x008fc60000010000 */
[----:B------:R-:W2:Y:S01]  /*d300*/  SHFL.BFLY PT, R4, R6, 0x1, 0x1f ;  /* 0x0c201f0006047f89 */ /* 0x000ea200000e0000 */
[----:B----4-:R-:W-:-:S03]  /*d310*/  FADD.FTZ R8, R8, R9 ;  /* 0x0000000908087221 */ /* 0x010fc60000010000 */
[----:B------:R-:W3:Y:S04]  /*d320*/  SHFL.BFLY PT, R3, R7, 0x1, 0x1f ;  /* 0x0c201f0007037f89 */ /* 0x000ee800000e0000 */
[----:B------:R-:W4:Y:S01]  /*d330*/  SHFL.BFLY PT, R9, R8, 0x1, 0x1f ;  /* 0x0c201f0008097f89 */ /* 0x000f2200000e0000 */
[----:B-1----:R-:W-:Y:S01]  /*d340*/  FADD.FTZ R5, R5, R0 ;  /* 0x0000000005057221 */ /* 0x002fe20000010000 */
[----:B------:R-:W-:Y:S01]  /*d350*/  MOV R0, RZ ;  /* 0x000000ff00007202 */ /* 0x000fe20000000f00 */
[----:B--2---:R-:W-:-:S03]  /*d360*/  FADD.FTZ R6, R6, R4 ;  /* 0x0000000406067221 */ /* 0x004fc60000010000 */
[----:B------:R-:W-:Y:S02]  /*d370*/  FSETP.NE.FTZ.AND P3, PT, R5, RZ, PT ;  /* 0x000000ff0500720b */ /* 0x000fe40003f75000 */
[----:B------:R-:W-:Y:S01]  /*d380*/  MOV R4, RZ ;  /* 0x000000ff00047202 */ /* 0x000fe20000000f00 */
[----:B---3--:R-:W-:Y:S01]  /*d390*/  FADD.FTZ R7, R7, R3 ;  /* 0x0000000307077221 */ /* 0x008fe20000010000 */
[----:B------:R-:W-:Y:S02]  /*d3a0*/  FSETP.NE.FTZ.AND P2, PT, R6, RZ, PT ;  /* 0x000000ff0600720b */ /* 0x000fe40003f55000 */
[----:B------:R-:W-:Y:S01]  /*d3b0*/  MOV R3, RZ ;  /* 0x000000ff00037202 */ /* 0x000fe20000000f00 */
[----:B----4-:R-:W-:Y:S01]  /*d3c0*/  FADD.FTZ R8, R9, R8 ;  /* 0x0000000809087221 */ /* 0x010fe20000010000 */
[----:B------:R-:W-:-:S04]  /*d3d0*/  FSETP.NE.FTZ.AND P1, PT, R7, RZ, PT ;  /* 0x000000ff0700720b */ /* 0x000fc80003f35000 */
[----:B------:R-:W-:Y:S01]  /*d3e0*/  FSETP.NE.FTZ.AND P0, PT, R8, RZ, PT ;  /* 0x000000ff0800720b */ /* 0x000fe20003f15000 */
[----:B------:R-:W1:Y:S08]  /*d3f0*/  @P3 MUFU.RCP R0, R5 ;  /* 0x0000000500003308 */ /* 0x000e700000001000 */
[----:B------:R-:W2:Y:S01]  /*d400*/  @P1 MUFU.RCP R3, R7 ;  /* 0x0000000700031308 */ /* 0x000ea20000001000 */
[----:B-1----:R-:W-:-:S07]  /*d410*/  FMUL.FTZ R124, R0, R124 ;  /* 0x0000007c007c7220 */ /* 0x002fce0000410000 */
[----:B------:R-:W1:Y:S01]  /*d420*/  @P2 MUFU.RCP R4, R6 ;  /* 0x0000000600042308 */ /* 0x000e620000001000 */
[C---:B------:R-:W-:Y:S02]  /*d430*/  FMUL.FTZ R125, R0.reuse, R125 ;  /* 0x0000007d007d7220 */ /* 0x040fe40000410000 */
[C---:B------:R-:W-:Y:S02]  /*d440*/  FMUL.FTZ R132, R0.reuse, R132 ;  /* 0x0000008400847220 */ /* 0x040fe40000410000 */
[C---:B------:R-:W-:Y:S02]  /*d450*/  FMUL.FTZ R26, R0.reuse, R133 ;  /* 0x00000085001a7220 */ /* 0x040fe40000410000 */
[C---:B------:R-:W-:Y:S01]  /*d460*/  FMUL.FTZ R136, R0.reuse, R136 ;  /* 0x0000008800887220 */ /* 0x040fe20000410000 */
[----:B------:R-:W-:Y:S01]  /*d470*/  @P2 MUFU.LG2 R9, R6 ;  /* 0x0000000600092308 */ /* 0x000fe20000000c00 */
[C---:B------:R-:W-:Y:S02]  /*d480*/  FMUL.FTZ R30, R0.reuse, R137 ;  /* 0x00000089001e7220 */ /* 0x040fe40000410000 */
[----:B------:R-:W-:-:S02]  /*d490*/  FMUL.FTZ R148, R0, R148 ;  /* 0x0000009400947220 */ /* 0x000fc40000410000 */
[C---:B------:R-:W-:Y:S02]  /*d4a0*/  FMUL.FTZ R20, R0.reuse, R149 ;  /* 0x0000009500147220 */ /* 0x040fe40000410000 */
[C---:B------:R-:W-:Y:S01]  /*d4b0*/  FMUL.FTZ R152, R0.reuse, R152 ;  /* 0x0000009800987220 */ /* 0x040fe20000410000 */
[----:B------:R-:W-:Y:S01]  /*d4c0*/  @P3 MUFU.LG2 R11, R5 ;  /* 0x00000005000b3308 */ /* 0x000fe20000000c00 */
[C---:B------:R-:W-:Y:S02]  /*d4d0*/  FMUL.FTZ R24, R0.reuse, R153 ;  /* 0x0000009900187220 */ /* 0x040fe40000410000 */
[C---:B------:R-:W-:Y:S02]  /*d4e0*/  FMUL.FTZ R164, R0.reuse, R164 ;  /* 0x000000a400a47220 */ /* 0x040fe40000410000 */
[C---:B------:R-:W-:Y:S02]  /*d4f0*/  FMUL.FTZ R18, R0.reuse, R165 ;  /* 0x000000a500127220 */ /* 0x040fe40000410000 */
[C---:B------:R-:W-:Y:S01]  /*d500*/  FMUL.FTZ R168, R0.reuse, R168 ;  /* 0x000000a800a87220 */ /* 0x040fe20000410000 */
[----:B------:R-:W-:Y:S01]  /*d510*/  @P1 MUFU.LG2 R7, R7 ;  /* 0x0000000700071308 */ /* 0x000fe20000000c00 */
[----:B------:R-:W-:-:S02]  /*d520*/  FMUL.FTZ R17, R0, R169 ;  /* 0x000000a900117220 */ /* 0x000fc40000410000 */
[C---:B------:R-:W-:Y:S02]  /*d530*/  FMUL.FTZ R180, R0.reuse, R180 ;  /* 0x000000b400b47220 */ /* 0x040fe40000410000 */
[----:B------:R-:W-:Y:S01]  /*d540*/  FMUL.FTZ R181, R0, R181 ;  /* 0x000000b500b57220 */ /* 0x000fe20000410000 */
[----:B------:R-:W-:Y:S01]  /*d550*/  MOV R0, RZ ;  /* 0x000000ff00007202 */ /* 0x000fe20000000f00 */
[C---:B--2---:R-:W-:Y:S01]  /*d560*/  FMUL.FTZ R120, R3.reuse, R120 ;  /* 0x0000007803787220 */ /* 0x044fe20000410000 */
[----:B------:R-:W-:Y:S01]  /*d570*/  @P0 MUFU.LG2 R6, R8 ;  /* 0x0000000800060308 */ /* 0x000fe20000000c00 */
[C---:B------:R-:W-:Y:S02]  /*d580*/  FMUL.FTZ R33, R3.reuse, R121 ;  /* 0x0000007903217220 */ /* 0x040fe40000410000 */
[C---:B------:R-:W-:Y:S02]  /*d590*/  FMUL.FTZ R128, R3.reuse, R128 ;  /* 0x0000008003807220 */ /* 0x040fe40000410000 */
[----:B------:R-:W-:-:S02]  /*d5a0*/  FMUL.FTZ R32, R3, R129 ;  /* 0x0000008103207220 */ /* 0x000fc40000410000 */
[C---:B------:R-:W-:Y:S01]  /*d5b0*/  FMUL.FTZ R140, R3.reuse, R140 ;  /* 0x0000008c038c7220 */ /* 0x040fe20000410000 */
[----:B------:R2:W3:Y:S01]  /*d5c0*/  @P0 MUFU.RCP R0, R8 ;  /* 0x0000000800000308 */ /* 0x0004e20000001000 */
[C---:B------:R-:W-:Y:S02]  /*d5d0*/  FMUL.FTZ R28, R3.reuse, R141 ;  /* 0x0000008d031c7220 */ /* 0x040fe40000410000 */
[C---:B------:R-:W-:Y:S02]  /*d5e0*/  FMUL.FTZ R144, R3.reuse, R144 ;  /* 0x0000009003907220 */ /* 0x040fe40000410000 */
[C---:B------:R-:W-:Y:S02]  /*d5f0*/  FMUL.FTZ R25, R3.reuse, R145 ;  /* 0x0000009103197220 */ /* 0x040fe40000410000 */
[C---:B------:R-:W-:Y:S02]  /*d600*/  FMUL.FTZ R156, R3.reuse, R156 ;  /* 0x0000009c039c7220 */ /* 0x040fe40000410000 */
[----:B------:R-:W-:-:S02]  /*d610*/  FMUL.FTZ R22, R3, R157 ;  /* 0x0000009d03167220 */ /* 0x000fc40000410000 */
[C---:B------:R-:W-:Y:S02]  /*d620*/  FMUL.FTZ R160, R3.reuse, R160 ;  /* 0x000000a003a07220 */ /* 0x040fe40000410000 */
[C---:B------:R-:W-:Y:S02]  /*d630*/  FMUL.FTZ R12, R3.reuse, R161 ;  /* 0x000000a1030c7220 */ /* 0x040fe40000410000 */
[C---:B------:R-:W-:Y:S01]  /*d640*/  FMUL.FTZ R172, R3.reuse, R172 ;  /* 0x000000ac03ac7220 */ /* 0x040fe20000410000 */
[----:B--2---:R-:W-:Y:S01]  /*d650*/  @P0 MOV R8, 0x3f317218 ;  /* 0x3f31721800080802 */ /* 0x004fe20000000f00 */
[C---:B------:R-:W-:Y:S02]  /*d660*/  FMUL.FTZ R173, R3.reuse, R173 ;  /* 0x000000ad03ad7220 */ /* 0x040fe40000410000 */
[C---:B------:R-:W-:Y:S02]  /*d670*/  FMUL.FTZ R176, R3.reuse, R176 ;  /* 0x000000b003b07220 */ /* 0x040fe40000410000 */
[----:B------:R-:W-:Y:S01]  /*d680*/  FMUL.FTZ R177, R3, R177 ;  /* 0x000000b103b17220 */ /* 0x000fe20000410000 */
[----:B------:R-:W-:Y:S01]  /*d690*/  @P2 MOV R3, 0x3f317218 ;  /* 0x3f31721800032802 */ /* 0x000fe20000000f00 */
[----:B-1----:R-:W-:-:S02]  /*d6a0*/  FMUL.FTZ R126, R4, R126 ;  /* 0x0000007e047e7220 */ /* 0x002fc40000410000 */
        /* <DEDUP_REMOVED lines=15> */
[----:B------:R-:W-:Y:S01]  /*d7a0*/  @P3 MOV R4, 0x3f317218 ;  /* 0x3f31721800043802 */ /* 0x000fe20000000f00 */
[C---:B---3--:R-:W-:Y:S02]  /*d7b0*/  FMUL.FTZ R122, R0.reuse, R122 ;  /* 0x0000007a007a7220 */ /* 0x048fe40000410000 */
        /* <DEDUP_REMOVED lines=14> */
[----:B------:R-:W-:Y:S01]  /*d8a0*/  FMUL.FTZ R179, R0, R179 ;  /* 0x000000b300b37220 */ /* 0x000fe20000410000 */
[----:B------:R-:W-:Y:S01]  /*d8b0*/  @P1 MOV R0, 0x3f317218 ;  /* 0x3f31721800001802 */ /* 0x000fe20000000f00 */
[----:B------:R-:W-:Y:S02]  /*d8c0*/  @P2 FMUL.FTZ R5, R3, c[0x0][0x2d0] ;  /* 0x0000b40003052a20 */ /* 0x000fe40000410000 */
[----:B------:R-:W-:Y:S02]  /*d8d0*/  @P3 FMUL.FTZ R10, R4, c[0x0][0x2d0] ;  /* 0x0000b400040a3a20 */ /* 0x000fe40000410000 */
[----:B------:R-:W-:Y:S02]  /*d8e0*/  @P1 FMUL.FTZ R3, R0, c[0x0][0x2d0] ;  /* 0x0000b40000031a20 */ /* 0x000fe40000410000 */
[----:B------:R-:W-:Y:S02]  /*d8f0*/  @P3 FMUL.FTZ R11, R11, 0.69314718246459960938 ;  /* 0x3f3172180b0b3820 */ /* 0x000fe40000410000 */
[----:B------:R-:W-:-:S02]  /*d900*/  @P2 FMUL.FTZ R9, R9, 0.69314718246459960938 ;  /* 0x3f31721809092820 */ /* 0x000fc40000410000 */
[----:B------:R-:W-:Y:S02]  /*d910*/  @P1 FMUL.FTZ R7, R7, 0.69314718246459960938 ;  /* 0x3f31721807071820 */ /* 0x000fe40000410000 */
[----:B------:R-:W-:Y:S02]  /*d920*/  @P0 FMUL.FTZ R4, R6, 0.69314718246459960938 ;  /* 0x3f31721806040820 */ /* 0x000fe40000410000 */
[----:B------:R-:W-:Y:S02]  /*d930*/  @P0 FMUL.FTZ R0, R8, c[0x0][0x2d0] ;  /* 0x0000b40008000a20 */ /* 0x000fe40000410000 */
[----:B------:R-:W-:Y:S02]  /*d940*/  @P3 FFMA.FTZ R36, R10, R73, R11 ;  /* 0x000000490a243223 */ /* 0x000fe4000001000b */
[----:B------:R-:W-:Y:S02]  /*d950*/  @P2 FFMA.FTZ R37, R5, R72, R9 ;  /* 0x0000004805252223 */ /* 0x000fe40000010009 */
[----:B------:R-:W-:-:S02]  /*d960*/  @P1 FFMA.FTZ R38, R3, R71, R7 ;  /* 0x0000004703261223 */ /* 0x000fc40000010007 */
[----:B------:R-:W-:Y:S02]  /*d970*/  @P0 FFMA.FTZ R39, R0, R2, R4 ;  /* 0x0000000200270223 */ /* 0x000fe40000010004 */
.L_x_18:
[----:B------:R-:W-:Y:S01]  /*d980*/  USHF.R.S32.HI UR8, URZ, 0x1f, UR9 ;  /* 0x0000001f3f087899 */ /* 0x000fe20008011409 */
[----:B------:R-:W-:Y:S05]  /*d990*/  @P4 BRA `(.L_x_38) ;  /* 0x0000147000004947 */ /* 0x000fea0003800000 */
[----:B------:R-:W1:Y:S01]  /*d9a0*/  S2R R40, SR_TID.X ;  /* 0x0000000000287919 */ /* 0x000e620000002100 */
[----:B------:R-:W-:Y:S01]  /*d9b0*/  F2FP.PACK_AB R6, R125, R124 ;  /* 0x0000007c7d06723e */ /* 0x000fe200000000ff */
[----:B------:R-:W-:Y:S01]  /*d9c0*/  IMAD.MOV.U32 R5, RZ, RZ, -0x10 ;  /* 0xfffffff0ff057424 */ /* 0x000fe200078e00ff */
[----:B------:R-:W-:Y:S01]  /*d9d0*/  F2FP.PACK_AB R27, R27, R126 ;  /* 0x0000007e1b1b723e */ /* 0x000fe200000000ff */
[----:B------:R-:W-:Y:S01]  /*d9e0*/  BAR.SYNC.DEFER_BLOCKING 0x1, 0x80 ;  /* 0x0042000000007b1d */ /* 0x000fe20000010000 */
[----:B------:R-:W-:Y:S02]  /*d9f0*/  F2FP.PACK_AB R26, R26, R132 ;  /* 0x000000841a1a723e */ /* 0x000fe400000000ff */
[----:B------:R-:W-:Y:S02]  /*da00*/  F2FP.PACK_AB R31, R31, R134 ;  /* 0x000000861f1f723e */ /* 0x000fe400000000ff */
[----:B------:R-:W-:Y:S01]  /*da10*/  F2FP.PACK_AB R33, R33, R120 ;  /* 0x000000782121723e */ /* 0x000fe200000000ff */
[----:B------:R-:W-:Y:S01]  /*da20*/  ULDC.64 UR4, c[0x0][0x500] ;  /* 0x0001400000047ab9 */ /* 0x000fe20000000a00 */
[----:B------:R-:W-:Y:S01]  /*da30*/  F2FP.PACK_AB R122, R123, R122 ;  /* 0x0000007a7b7a723e */ /* 0x000fe200000000ff */
[----:B------:R-:W-:Y:S01]  /*da40*/  UISETP.NE.U32.AND UP1, UPT, URZ, UR4, UPT ;  /* 0x000000043f00728c */ /* 0x000fe2000bf25070 */
[----:B------:R-:W-:Y:S01]  /*da50*/  F2FP.PACK_AB R32, R32, R128 ;  /* 0x000000802020723e */ /* 0x000fe200000000ff */
[----:B------:R-:W-:Y:S01]  /*da60*/  UMOV UR6, 0x4 ;  /* 0x0000000400067882 */ /* 0x000fe20000000000 */
[----:B------:R-:W-:Y:S01]  /*da70*/  F2FP.PACK_AB R130, R131, R130 ;  /* 0x000000828382723e */ /* 0x000fe200000000ff */
[----:B------:R-:W-:Y:S01]  /*da80*/  UISETP.NE.AND.EX UP1, UPT, URZ, UR5, UPT, UP1 ;  /* 0x000000053f00728c */ /* 0x000fe2000bf25310 */
[----:B------:R-:W-:-:S02]  /*da90*/  F2FP.PACK_AB R30, R30, R136 ;  /* 0x000000881e1e723e */ /* 0x000fc400000000ff */
[----:B------:R-:W-:Y:S01]  /*daa0*/  F2FP.PACK_AB R29, R29, R138 ;  /* 0x0000008a1d1d723e */ /* 0x000fe200000000ff */
[----:B------:R-:W-:Y:S01]  /*dab0*/  ULDC.64 UR4, c[0x0][0x500] ;  /* 0x0001400000047ab9 */ /* 0x000fe20000000a00 */
[----:B------:R-:W-:Y:S01]  /*dac0*/  F2FP.PACK_AB R20, R20, R148 ;  /* 0x000000941414723e */ /* 0x000fe200000000ff */
[----:B------:R-:W-:Y:S01]  /*dad0*/  UIMAD.WIDE UR4, UR11, UR6, UR4 ;  /* 0x000000060b0472a5 */ /* 0x000fe2000f8e0204 */
[----:B------:R-:W-:Y:S02]  /*dae0*/  F2FP.PACK_AB R19, R19, R150 ;  /* 0x000000961313723e */ /* 0x000fe400000000ff */
[----:B-1----:R-:W-:Y:S02]  /*daf0*/  SHF.R.S32.HI R41, RZ, 0x1f, R40 ;  /* 0x0000001fff297819 */ /* 0x002fe40000011428 */
[----:B------:R-:W-:Y:S02]  /*db00*/  F2FP.PACK_AB R28, R28, R140 ;  /* 0x0000008c1c1c723e */ /* 0x000fe400000000ff */
[----:B------:R-:W-:-:S02]  /*db10*/  LEA.HI R2, R41, R40, RZ, 0x2 ;  /* 0x0000002829027211 */ /* 0x000fc400078f10ff */
[----:B------:R-:W-:Y:S02]  /*db20*/  LEA.HI R35, R41, R40, RZ, 0x5 ;  /* 0x0000002829237211 */ /* 0x000fe400078f28ff */
[--C-:B------:R-:W-:Y:S02]  /*db30*/  SHF.R.S32.HI R3, RZ, 0x2, R2.reuse ;  /* 0x00000002ff037819 */ /* 0x100fe40000011402 */
[----:B------:R-:W-:Y:S02]  /*db40*/  SHF.R.S32.HI R0, RZ, 0x1f, R2 ;  /* 0x0000001fff007819 */ /* 0x000fe40000011402 */
[----:B------:R-:W-:Y:S02]  /*db50*/  SHF.R.S32.HI R34, RZ, 0x5, R35 ;  /* 0x00000005ff227819 */ /* 0x000fe40000011423 */
[----:B------:R-:W-:Y:S02]  /*db60*/  LEA.HI R0, R0, R3, RZ, 0x3 ;  /* 0x0000000300007211 */ /* 0x000fe400078f18ff */
[----:B------:R-:W-:-:S02]  /*db70*/  F2FP.PACK_AB R142, R143, R142 ;  /* 0x0000008e8f8e723e */ /* 0x000fc400000000ff */
[----:B------:R-:W-:Y:S02]  /*db80*/  LOP3.LUT R0, R0, 0xfffffff8, RZ, 0xc0, !PT ;  /* 0xfffffff800007812 */ /* 0x000fe400078ec0ff */
[----:B------:R-:W-:Y:S02]  /*db90*/  F2FP.PACK_AB R25, R25, R144 ;  /* 0x000000901919723e */ /* 0x000fe400000000ff */
[----:B------:R-:W-:Y:S01]  /*dba0*/  F2FP.PACK_AB R147, R147, R146 ;  /* 0x000000929393723e */ /* 0x000fe200000000ff */
[----:B------:R-:W-:Y:S01]  /*dbb0*/  IMAD.IADD R3, R3, 0x1, -R0 ;  /* 0x0000000103037824 */ /* 0x000fe200078e0a00 */
[----:B------:R-:W-:Y:S02]  /*dbc0*/  LOP3.LUT R0, R2, 0xfffffffc, RZ, 0xc0, !PT ;  /* 0xfffffffc02007812 */ /* 0x000fe400078ec0ff */
[----:B------:R-:W-:Y:S01]  /*dbd0*/  F2FP.PACK_AB R24, R24, R152 ;  /* 0x000000981818723e */ /* 0x000fe200000000ff */
[C---:B------:R-:W-:Y:S01]  /*dbe0*/  IMAD.SHL.U32 R2, R3.reuse, 0x40, RZ ;  /* 0x0000004003027824 */ /* 0x040fe200078e00ff */
[----:B------:R-:W-:Y:S01]  /*dbf0*/  LOP3.LUT R4, R3, 0x1, RZ, 0xc0, !PT ;  /* 0x0000000103047812 */ /* 0x000fe200078ec0ff */
[----:B------:R-:W-:Y:S01]  /*dc00*/  IMAD.IADD R14, R40, 0x1, -R0 ;  /* 0x00000001280e7824 */ /* 0x000fe200078e0a00 */
[----:B------:R-:W-:-:S02]  /*dc10*/  F2FP.PACK_AB R23, R23, R154 ;  /* 0x0000009a1717723e */ /* 0x000fc400000000ff */
[----:B------:R-:W-:Y:S01]  /*dc20*/  LOP3.LUT R0, R2, 0x1c0, RZ, 0xc0, !PT ;  /* 0x000001c002007812 */ /* 0x000fe200078ec0ff */
[----:B------:R-:W-:Y:S01]  /*dc30*/  IMAD R2, R34, 0x200, R14 ;  /* 0x0000020022027824 */ /* 0x000fe200078e020e */
[----:B------:R-:W-:Y:S02]  /*dc40*/  ISETP.NE.U32.AND P0, PT, R4, 0x1, PT ;  /* 0x000000010400780c */ /* 0x000fe40003f05070 */
[----:B------:R-:W-:Y:S02]  /*dc50*/  LEA.HI R0, R0, R0, RZ, 0x1d ;  /* 0x0000000000007211 */ /* 0x000fe400078fe8ff */
[----:B------:R-:W-:Y:S02]  /*dc60*/  R2P PR, R3, 0x6 ;  /* 0x0000000603007804 */ /* 0x000fe40000000000 */
[----:B------:R-:W-:Y:S01]  /*dc70*/  SEL R5, R5, 0x10, !P0 ;  /* 0x0000001005057807 */ /* 0x000fe20004000000 */
[----:B------:R-:W-:Y:S01]  /*dc80*/  IMAD.U32 R0, R2, 0x2, R0 ;  /* 0x0000000202007824 */ /* 0x000fe200078e0000 */
[----:B------:R-:W-:-:S02]  /*dc90*/  F2FP.PACK_AB R18, R18, R164 ;  /* 0x000000a41212723e */ /* 0x000fc400000000ff */
[----:B------:R-:W-:Y:S01]  /*dca0*/  F2FP.PACK_AB R13, R13, R166 ;  /* 0x000000a60d0d723e */ /* 0x000fe200000000ff */
[----:B------:R-:W-:Y:S01]  /*dcb0*/  IMAD.SHL.U32 R0, R0, 0x2, RZ ;  /* 0x0000000200007824 */ /* 0x000fe200078e00ff */
[----:B------:R-:W-:Y:S02]  /*dcc0*/  F2FP.PACK_AB R22, R22, R156 ;  /* 0x0000009c1616723e */ /* 0x000fe400000000ff */
[----:B------:R-:W-:Y:S01]  /*dcd0*/  F2FP.PACK_AB R159, R159, R158 ;  /* 0x0000009e9f9f723e */ /* 0x000fe200000000ff */
[C---:B------:R-:W-:Y:S01]  /*dce0*/  IMAD.IADD R3, R0.reuse, 0x1, R5 ;  /* 0x0000000100037824 */ /* 0x040fe200078e0205 */
[----:B------:R1:W-:Y:S01]  /*dcf0*/  STS [R0+0x80], R6 ;  /* 0x0000800600007388 */ /* 0x0003e20000000800 */
[C---:B------:R-:W-:Y:S02]  /*dd00*/  IADD3 R4, R0.reuse, 0x80, RZ ;  /* 0x0000008000047810 */ /* 0x040fe40007ffe0ff */
[----:B------:R-:W-:Y:S01]  /*dd10*/  IADD3 R2, R0, 0xc0, RZ ;  /* 0x000000c000027810 */ /* 0x000fe20007ffe0ff */
[----:B------:R-:W-:Y:S01]  /*dd20*/  STS [R0+0x480], R27 ;  /* 0x0004801b00007388 */ /* 0x000fe20000000800 */
[----:B------:R-:W-:-:S02]  /*dd30*/  @P2 IADD3 R2, R4, -0x40, RZ ;  /* 0xffffffc004022810 */ /* 0x000fc40007ffe0ff */
[----:B------:R-:W-:Y:S01]  /*dd40*/  F2FP.PACK_AB R12, R12, R160 ;  /* 0x000000a00c0c723e */ /* 0x000fe200000000ff */
[----:B------:R-:W-:Y:S01]  /*dd50*/  STS [R3+0x80], R26 ;  /* 0x0000801a03007388 */ /* 0x000fe20000000800 */
[----:B------:R-:W-:Y:S02]  /*dd60*/  F2FP.PACK_AB R21, R21, R162 ;  /* 0x000000a21515723e */ /* 0x000fe400000000ff */
[----:B------:R-:W-:Y:S01]  /*dd70*/  F2FP.PACK_AB R17, R17, R168 ;  /* 0x000000a81111723e */ /* 0x000fe200000000ff */
[----:B------:R-:W-:Y:S01]  /*dd80*/  STS [R3+0x480], R31 ;  /* 0x0004801f03007388 */ /* 0x000fe20000000800 */
[----:B------:R-:W-:Y:S02]  /*dd90*/  F2FP.PACK_AB R16, R16, R170 ;  /* 0x000000aa1010723e */ /* 0x000fe400000000ff */
[----:B------:R-:W-:Y:S01]  /*dda0*/  F2FP.PACK_AB R9, R181, R180 ;  /* 0x000000b4b509723e */ /* 0x000fe200000000ff */
[----:B------:R-:W-:Y:S01]  /*ddb0*/  STS [R0+0x2080], R33 ;  /* 0x0020802100007388 */ /* 0x000fe20000000800 */
[----:B-----5:R-:W-:-:S02]  /*ddc0*/  F2FP.PACK_AB R8, R183, R182 ;  /* 0x000000b6b708723e */ /* 0x020fc400000000ff */
[----:B------:R-:W-:Y:S01]  /*ddd0*/  F2FP.PACK_AB R11, R173, R172 ;  /* 0x000000acad0b723e */ /* 0x000fe200000000ff */
[----:B------:R2:W-:Y:S01]  /*dde0*/  STS [R0+0x2480], R122 ;  /* 0x0024807a00007388 */ /* 0x0005e20000000800 */
[----:B------:R-:W-:Y:S02]  /*ddf0*/  F2FP.PACK_AB R15, R15, R174 ;  /* 0x000000ae0f0f723e */ /* 0x000fe400000000ff */
[----:B------:R-:W-:Y:S01]  /*de00*/  F2FP.PACK_AB R10, R177, R176 ;  /* 0x000000b0b10a723e */ /* 0x000fe200000000ff */
[----:B------:R-:W-:Y:S01]  /*de10*/  STS [R3+0x2080], R32 ;  /* 0x0020802003007388 */ /* 0x000fe20000000800 */
[----:B-1----:R-:W-:Y:S01]  /*de20*/  IMAD.MOV.U32 R6, RZ, RZ, 0x20 ;  /* 0x00000020ff067424 */ /* 0x002fe200078e00ff */
[----:B------:R-:W-:Y:S02]  /*de30*/  F2FP.PACK_AB R7, R179, R178 ;  /* 0x000000b2b307723e */ /* 0x000fe400000000ff */
[----:B------:R1:W-:Y:S02]  /*de40*/  STS [R3+0x2480], R130 ;  /* 0x0024808203007388 */ /* 0x0003e40000000800 */
[----:B------:R-:W-:-:S02]  /*de50*/  SEL R6, R6, 0xffffffe0, !P1 ;  /* 0xffffffe006067807 */ /* 0x000fc40004800000 */
[----:B------:R-:W-:-:S03]  /*de60*/  PLOP3.LUT P1, PT, PT, PT, UP1, 0x80, 0x0 ;  /* 0x000000000000781c */ /* 0x000fc60003f2f018 */
[----:B------:R-:W-:-:S05]  /*de70*/  IMAD.IADD R4, R0, 0x1, R6 ;  /* 0x0000000100047824 */ /* 0x000fca00078e0206 */
[----:B------:R-:W-:Y:S04]  /*de80*/  STS [R4+0x80], R30 ;  /* 0x0000801e04007388 */ /* 0x000fe80000000800 */
[----:B------:R-:W-:Y:S01]  /*de90*/  STS [R4+0x480], R29 ;  /* 0x0004801d04007388 */ /* 0x000fe20000000800 */
[----:B--2---:R-:W-:-:S05]  /*dea0*/  IMAD.IADD R0, R6, 0x1, R3 ;  /* 0x0000000106007824 */ /* 0x004fca00078e0203 */
[----:B------:R-:W-:Y:S01]  /*deb0*/  STS [R0+0x80], R20 ;  /* 0x0000801400007388 */ /* 0x000fe20000000800 */
[----:B-1----:R-:W-:-:S03]  /*dec0*/  IADD3 R3, R6, 0x400, R2 ;  /* 0x0000040006037810 */ /* 0x002fc60007ffe002 */
[----:B------:R-:W-:Y:S04]  /*ded0*/  STS [R0+0x480], R19 ;  /* 0x0004801300007388 */ /* 0x000fe80000000800 */
[----:B------:R-:W-:Y:S04]  /*dee0*/  STS [R4+0x2080], R28 ;  /* 0x0020801c04007388 */ /* 0x000fe80000000800 */
[----:B------:R1:W-:Y:S04]  /*def0*/  STS [R4+0x2480], R142 ;  /* 0x0024808e04007388 */ /* 0x0003e80000000800 */
[----:B------:R-:W-:Y:S04]  /*df00*/  STS [R0+0x2080], R25 ;  /* 0x0020801900007388 */ /* 0x000fe80000000800 */
[----:B------:R2:W-:Y:S04]  /*df10*/  STS [R0+0x2480], R147 ;  /* 0x0024809300007388 */ /* 0x0005e80000000800 */
[----:B------:R-:W-:Y:S04]  /*df20*/  STS [R2], R24 ;  /* 0x0000001802007388 */ /* 0x000fe80000000800 */
[----:B------:R-:W-:Y:S01]  /*df30*/  STS [R2+0x400], R23 ;  /* 0x0004001702007388 */ /* 0x000fe20000000800 */
[----:B-1----:R-:W-:-:S02]  /*df40*/  IMAD.IADD R4, R5, 0x1, R3 ;  /* 0x0000000105047824 */ /* 0x002fc400078e0203 */
[----:B--2---:R-:W-:-:S04]  /*df50*/  IMAD.IADD R0, R5, 0x1, R2 ;  /* 0x0000000105007824 */ /* 0x004fc800078e0202 */
[C---:B------:R-:W-:Y:S01]  /*df60*/  IMAD.IADD R3, R6.reuse, 0x1, R0 ;  /* 0x0000000106037824 */ /* 0x040fe200078e0200 */
[----:B------:R-:W-:Y:S04]  /*df70*/  STS [R0], R18 ;  /* 0x0000001200007388 */ /* 0x000fe80000000800 */
[----:B------:R-:W-:Y:S04]  /*df80*/  STS [R0+0x400], R13 ;  /* 0x0004000d00007388 */ /* 0x000fe80000000800 */
[----:B------:R-:W-:Y:S04]  /*df90*/  STS [R2+0x2000], R22 ;  /* 0x0020001602007388 */ /* 0x000fe80000000800 */
[----:B------:R1:W-:Y:S04]  /*dfa0*/  STS [R2+0x2400], R159 ;  /* 0x0024009f02007388 */ /* 0x0003e80000000800 */
[----:B------:R-:W-:Y:S04]  /*dfb0*/  STS [R0+0x2000], R12 ;  /* 0x0020000c00007388 */ /* 0x000fe80000000800 */
[----:B------:R-:W-:Y:S01]  /*dfc0*/  STS [R0+0x2400], R21 ;  /* 0x0024001500007388 */ /* 0x000fe20000000800 */
[----:B-1----:R-:W-:-:S05]  /*dfd0*/  IMAD.IADD R2, R6, 0x1, R2 ;  /* 0x0000000106027824 */ /* 0x002fca00078e0202 */
[----:B------:R-:W-:Y:S04]  /*dfe0*/  STS [R2], R17 ;  /* 0x0000001102007388 */ /* 0x000fe80000000800 */
[----:B------:R-:W-:Y:S04]  /*dff0*/  STS [R2+0x400], R16 ;  /* 0x0004001002007388 */ /* 0x000fe80000000800 */
[----:B------:R1:W-:Y:S04]  /*e000*/  STS [R3], R9 ;  /* 0x0000000903007388 */ /* 0x0003e80000000800 */
[----:B------:R2:W-:Y:S04]  /*e010*/  STS [R4], R8 ;  /* 0x0000000804007388 */ /* 0x0005e80000000800 */
[----:B------:R-:W-:Y:S04]  /*e020*/  STS [R2+0x2000], R11 ;  /* 0x0020000b02007388 */ /* 0x000fe80000000800 */
[----:B------:R3:W-:Y:S04]  /*e030*/  STS [R2+0x2400], R15 ;  /* 0x0024000f02007388 */ /* 0x0007e80000000800 */
[----:B------:R4:W-:Y:S04]  /*e040*/  STS [R3+0x2000], R10 ;  /* 0x0020000a03007388 */ /* 0x0009e80000000800 */
[----:B------:R3:W-:Y:S01]  /*e050*/  STS [R4+0x2000], R7 ;  /* 0x0020000704007388 */ /* 0x0007e20000000800 */
[----:B-1----:R-:W-:-:S02]  /*e060*/  IMAD.U32 R9, RZ, RZ, UR5 ;  /* 0x00000005ff097e24 */ /* 0x002fc4000f8e00ff */
[----:B--2---:R-:W-:Y:S01]  /*e070*/  IMAD.U32 R8, RZ, RZ, UR4 ;  /* 0x00000004ff087e24 */ /* 0x004fe2000f8e00ff */
[----:B------:R-:W-:Y:S06]  /*e080*/  BAR.SYNC.DEFER_BLOCKING 0x1, 0x80 ;  /* 0x0042000000007b1d */ /* 0x000fec0000010000 */
[----:B------:R-:W-:Y:S02]  /*e090*/  ULDC.64 UR4, c[0x0][0x508] ;  /* 0x0001420000047ab9 */ /* 0x000fe40000000a00 */
[----:B------:R-:W-:Y:S01]  /*e0a0*/  UISETP.NE.U32.AND UP0, UPT, URZ, UR4, UPT ;  /* 0x000000043f00728c */ /* 0x000fe2000bf05070 */
[----:B------:R-:W2:Y:S03]  /*e0b0*/  @P1 LDG.E R0, [R8.64] ;  /* 0x0000000c08001981 */ /* 0x000ea6000c1e1900 */
[----:B------:R-:W-:Y:S01]  /*e0c0*/  UISETP.NE.AND.EX UP0, UPT, URZ, UR5, UPT, UP0 ;  /* 0x000000053f00728c */ /* 0x000fe2000bf05300 */
[----:B------:R-:W-:-:S02]  /*e0d0*/  IMAD.MOV.U32 R12, RZ, RZ, c[0x0][0x388] ;  /* 0x0000e200ff0c7624 */ /* 0x000fc400078e00ff */
[----:B------:R-:W-:-:S03]  /*e0e0*/  ULDC.64 UR4, c[0x0][0x508] ;  /* 0x0001420000047ab9 */ /* 0x000fc60000000a00 */
[----:B------:R-:W-:-:S05]  /*e0f0*/  PLOP3.LUT P0, PT, PT, PT, UP0, 0x80, 0x0 ;  /* 0x000000000000781c */ /* 0x000fca0003f0f008 */
[----:B------:R-:W-:-:S06]  /*e100*/  @UP0 UIMAD.WIDE UR4, UR11, UR6, UR4 ;  /* 0x000000060b0402a5 */ /* 0x000fcc000f8e0204 */
[----:B---3--:R-:W-:Y:S02]  /*e110*/  IMAD.U32 R2, RZ, RZ, UR4 ;  /* 0x00000004ff027e24 */ /* 0x008fe4000f8e00ff */
[----:B----4-:R-:W-:-:S05]  /*e120*/  IMAD.U32 R3, RZ, RZ, UR5 ;  /* 0x00000005ff037e24 */ /* 0x010fca000f8e00ff */
[----:B------:R1:W5:Y:S01]  /*e130*/  @P0 LDG.E R12, [R2.64] ;  /* 0x0000000c020c0981 */ /* 0x000362000c1e1900 */
[----:B------:R-:W-:Y:S02]  /*e140*/  UMOV UR6, URZ ;  /* 0x0000003f00067c82 */ /* 0x000fe40008000000 */
[----:B------:R-:W-:Y:S01]  /*e150*/  UMOV UR7, URZ ;  /* 0x0000003f00077c82 */ /* 0x000fe20008000000 */
[----:B--2---:R-:W2:Y:S02]  /*e160*/  @P1 R2UR UR5, R0 ;  /* 0x00000000000513c2 */ /* 0x004ea400000e0000 */
[----:B--2---:R-:W-:Y:S02]  /*e170*/  @UP1 USHF.R.S32.HI UR4, URZ, 0x1f, UR5 ;  /* 0x0000001f3f041899 */ /* 0x004fe40008011405 */
[----:B------:R-:W-:-:S05]  /*e180*/  @UP1 UMOV UR6, UR5 ;  /* 0x0000000500061c82 */ /* 0x000fca0008000000 */
[----:B------:R-:W-:Y:S01]  /*e190*/  @UP1 UMOV UR7, UR4 ;  /* 0x0000000400071c82 */ /* 0x000fe20008000000 */
[----:B------:R-:W-:Y:S05]  /*e1a0*/  @P0 BRA `(.L_x_39) ;  /* 0x0000004000000947 */ /* 0x000fea0003800000 */
[----:B-1----:R-:W-:Y:S05]  /*e1b0*/  @!P1 BRA `(.L_x_39) ;  /* 0x0000003000009947 */ /* 0x002fea0003800000 */
[----:B------:R-:W2:Y:S04]  /*e1c0*/  LDG.E R0, [R8.64] ;  /* 0x0000000c08007981 */ /* 0x000ea8000c1e1900 */
[----:B------:R-:W2:Y:S02]  /*e1d0*/  LDG.E R2, [R8.64+0x4] ;  /* 0x0000040c08027981 */ /* 0x000ea4000c1e1900 */
[----:B--2--5:R-:W-:Y:S02]  /*e1e0*/  IADD3 R12, -R0, R2, RZ ;  /* 0x00000002000c7210 */ /* 0x024fe40007ffe1ff */
.L_x_39:
[----:B-1----:R-:W-:Y:S01]  /*e1f0*/  LEA.HI R0, R14, R14, RZ, 0x1 ;  /* 0x0000000e0e007211 */ /* 0x002fe200078f08ff */
[----:B------:R-:W-:Y:S01]  /*e200*/  IMAD.MOV.U32 R3, RZ, RZ, c[0x0][0x4e8] ;  /* 0x00013a00ff037624 */ /* 0x000fe200078e00ff */
[----:B------:R-:W-:Y:S01]  /*e210*/  LOP3.LUT R5, R35, 0xffffffe0, RZ, 0xc0, !PT ;  /* 0xffffffe023057812 */ /* 0x000fe200078ec0ff */
[----:B------:R-:W1:Y:S01]  /*e220*/  S2R R22, SR_CTAID.X ;  /* 0x0000000000167919 */ /* 0x000e620000002500 */
[C---:B------:R-:W-:Y:S01]  /*e230*/  LOP3.LUT R2, R0.reuse, 0x1ffffffe, RZ, 0xc0, !PT ;  /* 0x1ffffffe00027812 */ /* 0x040fe200078ec0ff */
[----:B------:R-:W-:Y:S01]  /*e240*/  IMAD.SHL.U32 R0, R0, 0x20, RZ ;  /* 0x0000002000007824 */ /* 0x000fe200078e00ff */
[----:B------:R-:W-:Y:S01]  /*e250*/  ISETP.NE.AND P0, PT, R3, 0x1, PT ;  /* 0x000000010300780c */ /* 0x000fe20003f05270 */
[----:B------:R-:W-:Y:S01]  /*e260*/  IMAD.IADD R5, R40, 0x1, -R5 ;  /* 0x0000000128057824 */ /* 0x000fe200078e0a05 */
[----:B------:R-:W-:Y:S01]  /*e270*/  LEA.HI R6, R41, R40, RZ, 0x3 ;  /* 0x0000002829067211 */ /* 0x000fe200078f18ff */
[----:B------:R-:W-:Y:S01]  /*e280*/  IMAD.IADD R2, R14, 0x1, -R2 ;  /* 0x000000010e027824 */ /* 0x000fe200078e0a02 */
[----:B------:R-:W-:Y:S01]  /*e290*/  LOP3.LUT R0, R0, 0xffffffc0, RZ, 0xc0, !PT ;  /* 0xffffffc000007812 */ /* 0x000fe200078ec0ff */
[----:B------:R-:W-:Y:S01]  /*e2a0*/  ULDC.64 UR14, c[0x0][0x490] ;  /* 0x00012400000e7ab9 */ /* 0x000fe20000000a00 */
[----:B------:R-:W-:Y:S01]  /*e2b0*/  SHF.R.S32.HI R3, RZ, 0x1f, R5 ;  /* 0x0000001fff037819 */ /* 0x000fe20000011405 */
[----:B------:R-:W-:Y:S01]  /*e2c0*/  UIMAD UR4, UR8, UR14, URZ ;  /* 0x0000000e080472a4 */ /* 0x000fe2000f8e023f */
[----:B------:R-:W-:Y:S01]  /*e2d0*/  SHF.R.S32.HI R19, RZ, 0x3, R6 ;  /* 0x00000003ff137819 */ /* 0x000fe20000011406 */
[----:B------:R-:W-:Y:S01]  /*e2e0*/  IMAD R4, R2, 0x8, R0 ;  /* 0x0000000802047824 */ /* 0x000fe200078e0200 */
[----:B------:R-:W-:Y:S01]  /*e2f0*/  SHF.R.S32.HI R0, RZ, 0x1f, R34 ;  /* 0x0000001fff007819 */ /* 0x000fe20000011422 */
[----:B------:R-:W-:Y:S01]  /*e300*/  UIMAD UR15, UR9, UR15, UR4 ;  /* 0x0000000f090f72a4 */ /* 0x000fe2000f8e0204 */
[----:B------:R-:W-:Y:S01]  /*e310*/  LOP3.LUT P1, RZ, R5, 0x3, RZ, 0xc0, !PT ;  /* 0x0000000305ff7812 */ /* 0x000fe2000782c0ff */
[----:B------:R-:W-:Y:S01]  /*e320*/  USHF.R.S32.HI UR10, URZ, 0x1f, UR11 ;  /* 0x0000001f3f0a7899 */ /* 0x000fe2000801140b */
[----:B------:R-:W-:Y:S01]  /*e330*/  LEA.HI R0, R0, R34, RZ, 0x2 ;  /* 0x0000002200007211 */ /* 0x000fe200078f10ff */
[----:B------:R-:W-:Y:S01]  /*e340*/  ULDC.64 UR4, c[0x0][0x3a0] ;  /* 0x0000e80000047ab9 */ /* 0x000fe20000000a00 */
[----:B------:R-:W-:Y:S01]  /*e350*/  LEA.HI R21, R41, R40, RZ, 0x6 ;  /* 0x0000002829157211 */ /* 0x000fe200078f30ff */
[----:B------:R-:W-:Y:S01]  /*e360*/  UIMAD UR17, UR7, UR4, URZ ;  /* 0x00000004071172a4 */ /* 0x000fe2000f8e023f */
[----:B------:R-:W-:Y:S01]  /*e370*/  LOP3.LUT R2, R0, 0xffffffc, RZ, 0xc0, !PT ;  /* 0x0ffffffc00027812 */ /* 0x000fe200078ec0ff */
[----:B------:R-:W-:Y:S01]  /*e380*/  UMOV UR18, UR6 ;  /* 0x0000000600127c82 */ /* 0x000fe20008000000 */
[----:B------:R-:W-:Y:S01]  /*e390*/  LEA.HI R0, R3, R5, RZ, 0x2 ;  /* 0x0000000503007211 */ /* 0x000fe200078f10ff */
[----:B------:R-:W-:-:S02]  /*e3a0*/  UMOV UR19, UR7 ;  /* 0x0000000700137c82 */ /* 0x000fc40008000000 */
[----:B------:R-:W-:Y:S01]  /*e3b0*/  IMAD.IADD R2, R34, 0x1, -R2 ;  /* 0x0000000122027824 */ /* 0x000fe200078e0a02 */
[----:B------:R-:W-:Y:S01]  /*e3c0*/  SHF.R.S32.HI R0, RZ, 0x2, R0 ;  /* 0x00000002ff007819 */ /* 0x000fe20000011400 */
[----:B------:R-:W-:Y:S02]  /*e3d0*/  USEL UR10, UR10, URZ, !UP1 ;  /* 0x0000003f0a0a7287 */ /* 0x000fe4000c800000 */
[----:B------:R-:W-:Y:S02]  /*e3e0*/  UIMAD.WIDE.U32 UR18, UR9, UR14, UR18 ;  /* 0x0000000e091272a5 */ /* 0x000fe4000f8e0012 */
[----:B------:R-:W-:Y:S01]  /*e3f0*/  IMAD R11, R2, 0x10, R0 ;  /* 0x00000010020b7824 */ /* 0x000fe200078e0200 */
[----:B------:R-:W-:Y:S01]  /*e400*/  LOP3.LUT R0, R6, 0xfffffff8, RZ, 0xc0, !PT ;  /* 0xfffffff806007812 */ /* 0x000fe200078ec0ff */
[----:B------:R-:W-:Y:S02]  /*e410*/  UIMAD.WIDE.U32 UR22, UR6, UR4, URZ ;  /* 0x00000004061672a5 */ /* 0x000fe4000f8e003f */
[----:B------:R-:W-:Y:S01]  /*e420*/  IMAD.IADD R3, R11, 0x1, R4 ;  /* 0x000000010b037824 */ /* 0x000fe200078e0204 */
[----:B------:R-:W-:Y:S01]  /*e430*/  UIMAD UR17, UR6, UR5, UR17 ;  /* 0x00000005061172a4 */ /* 0x000fe2000f8e0211 */
[----:B------:R-:W-:Y:S01]  /*e440*/  IMAD.IADD R0, R40, 0x1, -R0 ;  /* 0x0000000128007824 */ /* 0x000fe200078e0a00 */
[----:B------:R-:W-:Y:S01]  /*e450*/  USEL UR14, UR11, URZ, !UP1 ;  /* 0x0000003f0b0e7287 */ /* 0x000fe2000c800000 */
[----:B-1----:R-:W-:Y:S01]  /*e460*/  IMAD R3, R22, 0x80, R3 ;  /* 0x0000008016037824 */ /* 0x002fe200078e0203 */
[----:B------:R-:W-:Y:S01]  /*e470*/  ULDC.64 UR6, c[0x0][0x498] ;  /* 0x0001260000067ab9 */ /* 0x000fe20000000a00 */
[----:B------:R-:W-:Y:S01]  /*e480*/  IMAD R6, R0, 0x10, R19 ;  /* 0x0000001000067824 */ /* 0x000fe200078e0213 */
[----:B------:R-:W-:Y:S01]  /*e490*/  ULDC.64 UR4, c[0x0][0x3e8] ;  /* 0x0000fa0000047ab9 */ /* 0x000fe20000000a00 */
[----:B------:R-:W-:Y:S01]  /*e4a0*/  @P0 IMAD.HI.U32 R4, R3, c[0x0][0x4ec], RZ ;  /* 0x00013b0003040a27 */ /* 0x000fe200078e00ff */
[----:B------:R-:W-:-:S02]  /*e4b0*/  UIMAD UR20, UR10, UR6, URZ ;  /* 0x000000060a1472a4 */ /* 0x000fc4000f8e023f */
[----:B------:R-:W-:Y:S01]  /*e4c0*/  UIMAD UR16, UR8, UR4, URZ ;  /* 0x00000004081072a4 */ /* 0x000fe2000f8e023f */
[----:B------:R-:W-:Y:S01]  /*e4d0*/  IMAD R9, R22, 0x80, R6 ;  /* 0x0000008016097824 */ /* 0x000fe200078e0206 */
[----:B------:R-:W-:Y:S01]  /*e4e0*/  UIADD3 UR19, UR19, UR15, URZ ;  /* 0x0000000f13137290 */ /* 0x000fe2000fffe03f */
[----:B------:R-:W-:Y:S01]  /*e4f0*/  IMAD.MOV.U32 R2, RZ, RZ, R3 ;  /* 0x000000ffff027224 */ /* 0x000fe200078e0003 */
[----:B------:R-:W-:Y:S01]  /*e500*/  @P0 SHF.R.U32.HI R2, RZ, c[0x0][0x4f0], R4 ;  /* 0x00013c00ff020a19 */ /* 0x000fe20000011604 */
[----:B------:R-:W-:Y:S01]  /*e510*/  @P0 IMAD.HI.U32 R4, R9, c[0x0][0x4ec], RZ ;  /* 0x00013b0009040a27 */ /* 0x000fe200078e00ff */
[----:B------:R-:W-:Y:S02]  /*e520*/  UIADD3 UR23, UR23, UR17, URZ ;  /* 0x0000001117177290 */ /* 0x000fe4000fffe03f */
[----:B------:R-:W-:Y:S01]  /*e530*/  UIMAD UR7, UR14, UR7, UR20 ;  /* 0x000000070e0772a4 */ /* 0x000fe2000f8e0214 */
[----:B------:R-:W-:Y:S01]  /*e540*/  IMAD.MOV.U32 R7, RZ, RZ, R9 ;  /* 0x000000ffff077224 */ /* 0x000fe200078e0009 */
[----:B------:R-:W-:Y:S01]  /*e550*/  @P0 SHF.R.U32.HI R7, RZ, c[0x0][0x4f0], R4 ;  /* 0x00013c00ff070a19 */ /* 0x000fe20000011604 */
[----:B------:R-:W-:Y:S01]  /*e560*/  IMAD.SHL.U32 R4, R19, 0x40, RZ ;  /* 0x0000004013047824 */ /* 0x000fe200078e00ff */
[----:B------:R-:W-:Y:S01]  /*e570*/  UIMAD.WIDE.U32 UR18, UR14, UR6, UR18 ;  /* 0x000000060e1272a5 */ /* 0x000fe2000f8e0012 */
[----:B------:R-:W-:Y:S01]  /*e580*/  IMAD.MOV R6, RZ, RZ, -R2 ;  /* 0x000000ffff067224 */ /* 0x000fe200078e0a02 */
[----:B------:R-:W-:Y:S01]  /*e590*/  UIMAD UR16, UR9, UR5, UR16 ;  /* 0x00000005091072a4 */ /* 0x000fe2000f8e0210 */
[----:B------:R-:W-:Y:S01]  /*e5a0*/  IMAD.SHL.U32 R0, R0, 0x8, RZ ;  /* 0x0000000800007824 */ /* 0x000fe200078e00ff */
[----:B------:R-:W-:Y:S01]  /*e5b0*/  UIMAD.WIDE.U32 UR22, UR9, UR4, UR22 ;  /* 0x00000004091672a5 */ /* 0x000fe2000f8e0016 */
[----:B------:R-:W-:Y:S01]  /*e5c0*/  LOP3.LUT R4, R4, 0x1c0, RZ, 0xc0, !PT ;  /* 0x000001c004047812 */ /* 0x000fe200078ec0ff */
[----:B------:R-:W-:Y:S01]  /*e5d0*/  IMAD R6, R6, c[0x0][0x4e8], R3 ;  /* 0x00013a0006067a24 */ /* 0x000fe200078e0203 */
[----:B------:R-:W-:Y:S01]  /*e5e0*/  ULDC.64 UR4, c[0x0][0x3f0] ;  /* 0x0000fc0000047ab9 */ /* 0x000fe20000000a00 */
[----:B------:R-:W-:Y:S01]  /*e5f0*/  IMAD.U32 R3, RZ, RZ, UR7 ;  /* 0x00000007ff037e24 */ /* 0x000fe2000f8e00ff */
[----:B------:R-:W-:Y:S01]  /*e600*/  UIMAD UR10, UR10, UR4, URZ ;  /* 0x000000040a0a72a4 */ /* 0x000fe2000f8e023f */
[----:B------:R-:W-:Y:S01]  /*e610*/  LOP3.LUT R10, R4, 0x38, R0, 0xf8, !PT ;  /* 0x00000038040a7812 */ /* 0x000fe200078ef800 */
[----:B------:R-:W-:Y:S01]  /*e620*/  UIADD3 UR17, UR23, UR16, URZ ;  /* 0x0000001017117290 */ /* 0x000fe2000fffe03f */
[----:B------:R-:W-:Y:S01]  /*e630*/  SHF.R.U32.HI R5, RZ, 0x3, R4 ;  /* 0x00000003ff057819 */ /* 0x000fe20000011604 */
[----:B------:R-:W-:Y:S01]  /*e640*/  UIMAD UR5, UR14, UR5, UR10 ;  /* 0x000000050e0572a4 */ /* 0x000fe2000f8e020a */
[----:B------:R-:W-:Y:S01]  /*e650*/  SHF.R.S32.HI R8, RZ, 0x1f, R2 ;  /* 0x0000001fff087819 */ /* 0x000fe20000011402 */
[----:B------:R-:W-:Y:S01]  /*e660*/  UMOV UR16, UR22 ;  /* 0x0000001600107c82 */ /* 0x000fe20008000000 */
[----:B------:R-:W-:Y:S01]  /*e670*/  IADD3 R2, P0, R2, UR18, RZ ;  /* 0x0000001202027c10 */ /* 0x000fe2000ff1e0ff */
[----:B------:R-:W-:Y:S01]  /*e680*/  UIMAD.WIDE.U32 UR14, UR14, UR4, UR16 ;  /* 0x000000040e0e72a5 */ /* 0x000fe2000f8e0010 */
[----:B------:R-:W-:Y:S01]  /*e690*/  SHF.R.S32.HI R4, RZ, 0x1f, R6 ;  /* 0x0000001fff047819 */ /* 0x000fe20000011406 */
[----:B------:R-:W-:Y:S01]  /*e6a0*/  IMAD.MOV R18, RZ, RZ, -R7 ;  /* 0x000000ffff127224 */ /* 0x000fe200078e0a07 */
[----:B------:R-:W-:Y:S01]  /*e6b0*/  IADD3.X R3, R8, UR19, R3, P0, !PT ;  /* 0x0000001308037c10 */ /* 0x000fe200087fe403 */
[----:B------:R-:W-:Y:S01]  /*e6c0*/  UIADD3 UR5, UR15, UR5, URZ ;  /* 0x000000050f057290 */ /* 0x000fe2000fffe03f */
[----:B------:R-:W-:Y:S01]  /*e6d0*/  LOP3.LUT R20, R10, R5, RZ, 0x3c, !PT ;  /* 0x000000050a147212 */ /* 0x000fe200078e3cff */
[----:B------:R-:W-:Y:S01]  /*e6e0*/  IMAD R8, R4, c[0x0][0x488], RZ ;  /* 0x0001220004087a24 */ /* 0x000fe200078e02ff */
[----:B------:R-:W-:Y:S01]  /*e6f0*/  SHF.R.S32.HI R10, RZ, 0x1f, R7 ;  /* 0x0000001fff0a7819 */ /* 0x000fe20000011407 */
[----:B------:R-:W-:Y:S01]  /*e700*/  IMAD.WIDE.U32 R4, R6, c[0x0][0x488], R2 ;  /* 0x0001220006047a25 */ /* 0x000fe200078e0002 */
[----:B------:R-:W-:-:S02]  /*e710*/  ISETP.GE.AND P6, PT, R0, c[0x0][0x3c8], PT ;  /* 0x0000f20000007a0c */ /* 0x000fc40003fc6270 */
[----:B------:R-:W-:Y:S01]  /*e720*/  SHF.R.S32.HI R53, RZ, 0x1f, R0 ;  /* 0x0000001fff357819 */ /* 0x000fe20000011400 */
[----:B------:R-:W-:Y:S02]  /*e730*/  IMAD R8, R6, c[0x0][0x48c], R8 ;  /* 0x0001230006087a24 */ /* 0x000fe400078e0208 */
[----:B------:R-:W-:Y:S02]  /*e740*/  IMAD.U32 R3, RZ, RZ, UR15 ;  /* 0x0000000fff037e24 */ /* 0x000fe4000f8e00ff */
[----:B------:R-:W-:Y:S02]  /*e750*/  IMAD R6, R10, c[0x0][0x3e0], RZ ;  /* 0x0000f8000a067a24 */ /* 0x000fe400078e02ff */
[----:B------:R-:W-:Y:S02]  /*e760*/  IMAD.U32 R2, RZ, RZ, UR14 ;  /* 0x0000000eff027e24 */ /* 0x000fe4000f8e00ff */
[----:B------:R-:W-:Y:S02]  /*e770*/  IMAD.U32 R3, RZ, RZ, UR5 ;  /* 0x00000005ff037e24 */ /* 0x000fe4000f8e00ff */
[----:B------:R-:W-:Y:S01]  /*e780*/  IMAD R18, R18, c[0x0][0x4e8], R9 ;  /* 0x00013a0012127a24 */ /* 0x000fe200078e0209 */
[----:B------:R-:W-:Y:S01]  /*e790*/  LEA R9, P0, R4, c[0x0][0x450], 0x2 ;  /* 0x0001140004097a11 */ /* 0x000fe200078010ff */
[----:B------:R-:W-:-:S02]  /*e7a0*/  IMAD.IADD R8, R5, 0x1, R8 ;  /* 0x0000000105087824 */ /* 0x000fc400078e0208 */
[C---:B------:R-:W-:Y:S01]  /*e7b0*/  IMAD R5, R7.reuse, c[0x0][0x3e4], R6 ;  /* 0x0000f90007057a24 */ /* 0x040fe200078e0206 */
[----:B------:R-:W-:Y:S01]  /*e7c0*/  SHF.R.S32.HI R10, RZ, 0x1f, R18 ;  /* 0x0000001fff0a7819 */ /* 0x000fe20000011412 */
[----:B------:R-:W-:Y:S01]  /*e7d0*/  IMAD.WIDE.U32 R6, R7, c[0x0][0x3e0], R2 ;  /* 0x0000f80007067a25 */ /* 0x000fe200078e0002 */
[----:B------:R-:W-:Y:S01]  /*e7e0*/  LEA.HI.X R3, R4, c[0x0][0x454], R8, 0x2, P0 ;  /* 0x0001150004037a11 */ /* 0x000fe200000f1408 */
[----:B------:R-:W-:Y:S02]  /*e7f0*/  SHFL.IDX PT, R16, R9, RZ, 0x1c1f ;  /* 0x001c1fff09107589 */ /* 0x000fe400000e0000 */
[----:B-----5:R-:W-:Y:S02]  /*e800*/  IMAD R2, R12, c[0x0][0x4e8], RZ ;  /* 0x00013a000c027a24 */ /* 0x020fe400078e02ff */
[----:B------:R-:W1:Y:S01]  /*e810*/  SHFL.IDX PT, R17, R3, RZ, 0x1c1f ;  /* 0x001c1fff03117589 */ /* 0x000e6200000e0000 */
[----:B------:R-:W-:Y:S02]  /*e820*/  IMAD R8, R22, 0x80, R11 ;  /* 0x0000008016087824 */ /* 0x000fe400078e020b */
[----:B------:R-:W-:Y:S01]  /*e830*/  IMAD.IADD R5, R7, 0x1, R5 ;  /* 0x0000000107057824 */ /* 0x000fe200078e0205 */
[----:B------:R-:W-:Y:S01]  /*e840*/  SHFL.IDX PT, R14, R9, 0x1, 0x1c1f ;  /* 0x003c1f00090e7f89 */ /* 0x000fe200000e0000 */
[----:B------:R-:W-:Y:S01]  /*e850*/  IMAD.MOV.U32 R4, RZ, RZ, R6 ;  /* 0x000000ffff047224 */ /* 0x000fe200078e0006 */
[----:B------:R-:W-:Y:S01]  /*e860*/  IADD3 R7, R8, 0x8, RZ ;  /* 0x0000000808077810 */ /* 0x000fe20007ffe0ff */
[----:B------:R-:W-:Y:S01]  /*e870*/  IMAD R6, R10, c[0x0][0x3d8], RZ ;  /* 0x0000f6000a067a24 */ /* 0x000fe200078e02ff */
[----:B------:R-:W2:Y:S01]  /*e880*/  SHFL.IDX PT, R15, R3, 0x1, 0x1c1f ;  /* 0x003c1f00030f7f89 */ /* 0x000ea200000e0000 */
[-C--:B------:R-:W-:Y:S01]  /*e890*/  ISETP.GE.OR P4, PT, R8, R2.reuse, P1 ;  /* 0x000000020800720c */ /* 0x080fe20000f86670 */
[C---:B------:R-:W-:Y:S01]  /*e8a0*/  IMAD.WIDE.U32 R4, R18.reuse, c[0x0][0x3d8], R4 ;  /* 0x0000f60012047a25 */ /* 0x040fe200078e0004 */
[----:B------:R-:W-:Y:S01]  /*e8b0*/  ISETP.GE.OR P3, PT, R7, R2, P1 ;  /* 0x000000020700720c */ /* 0x000fe20000f66670 */
[----:B------:R-:W-:Y:S02]  /*e8c0*/  SHFL.IDX PT, R12, R9, 0x2, 0x1c1f ;  /* 0x005c1f00090c7f89 */ /* 0x000fe400000e0000 */
[----:B------:R-:W-:-:S02]  /*e8d0*/  IMAD R6, R18, c[0x0][0x3dc], R6 ;  /* 0x0000f70012067a24 */ /* 0x000fc400078e0206 */
[----:B------:R-:W3:Y:S01]  /*e8e0*/  SHFL.IDX PT, R13, R3, 0x2, 0x1c1f ;  /* 0x005c1f00030d7f89 */ /* 0x000ee200000e0000 */
[----:B------:R-:W-:Y:S02]  /*e8f0*/  IMAD.SHL.U32 R7, R21, 0x8, RZ ;  /* 0x0000000815077824 */ /* 0x000fe400078e00ff */
[----:B------:R-:W-:Y:S01]  /*e900*/  IMAD.IADD R6, R5, 0x1, R6 ;  /* 0x0000000105067824 */ /* 0x000fe200078e0206 */
[----:B------:R4:W-:Y:S01]  /*e910*/  SHFL.IDX PT, R11, R3, 0x3, 0x1c1f ;  /* 0x007c1f00030b7f89 */ /* 0x0009e200000e0000 */
[----:B------:R-:W-:Y:S02]  /*e920*/  LEA R5, P0, R4, c[0x0][0x380], 0x1 ;  /* 0x0000e00004057a11 */ /* 0x000fe400078008ff */
[----:B------:R-:W-:Y:S01]  /*e930*/  LOP3.LUT R7, R20, 0x7ffffe00, R7, 0xf8, !PT ;  /* 0x7ffffe0014077812 */ /* 0x000fe200078ef807 */
[----:B------:R-:W3:Y:S01]  /*e940*/  SHFL.IDX PT, R10, R9, 0x3, 0x1c1f ;  /* 0x007c1f00090a7f89 */ /* 0x000ee200000e0000 */
[----:B------:R-:W-:-:S03]  /*e950*/  LEA.HI.X R4, R4, c[0x0][0x384], R6, 0x1, P0 ;  /* 0x0000e10004047a11 */ /* 0x000fc600000f0c06 */
[----:B-1----:R-:W-:Y:S01]  /*e960*/  @!P4 ST.E [R16.64], R36 ;  /* 0x000000241000c985 */ /* 0x002fe2000c10190c */
[----:B------:R-:W-:-:S03]  /*e970*/  IMAD.SHL.U32 R6, R7, 0x2, RZ ;  /* 0x0000000207067824 */ /* 0x000fc600078e00ff */
[----:B--2---:R-:W-:Y:S04]  /*e980*/  @!P3 ST.E [R14.64], R37 ;  /* 0x000000250e00b985 */ /* 0x004fe8000c10190c */
[----:B------:R-:W-:Y:S04]  /*e990*/  SHFL.IDX PT, R9, R4, RZ, 0x181f ;  /* 0x00181fff04097589 */ /* 0x000fe800000e0000 */
[----:B------:R-:W-:Y:S01]  /*e9a0*/  SHFL.IDX PT, R14, R5, 0x2, 0x181f ;  /* 0x00581f00050e7f89 */ /* 0x000fe200000e0000 */
[----:B----4-:R-:W-:-:S03]  /*e9b0*/  IADD3 R3, R8, 0x40, RZ ;  /* 0x0000004008037810 */ /* 0x010fc60007ffe0ff */
[----:B------:R-:W-:Y:S01]  /*e9c0*/  SHFL.IDX PT, R15, R5, 0x3, 0x181f ;  /* 0x00781f00050f7f89 */ /* 0x000fe200000e0000 */
[----:B------:R-:W-:Y:S02]  /*e9d0*/  IADD3 R8, R8, 0x48, RZ ;  /* 0x0000004808087810 */ /* 0x000fe40007ffe0ff */
[-C--:B------:R-:W-:Y:S01]  /*e9e0*/  ISETP.GE.OR P2, PT, R3, R2.reuse, P1 ;  /* 0x000000020300720c */ /* 0x080fe20000f46670 */
[----:B------:R-:W-:Y:S01]  /*e9f0*/  IMAD R3, R22, 0x80, R19 ;  /* 0x0000008016037824 */ /* 0x000fe200078e0213 */
[-C--:B------:R-:W-:Y:S01]  /*ea00*/  ISETP.GE.OR P1, PT, R8, R2.reuse, P1 ;  /* 0x000000020800720c */ /* 0x080fe20000f26670 */
[----:B------:R-:W-:Y:S03]  /*ea10*/  SHFL.IDX PT, R44, R4, 0x3, 0x181f ;  /* 0x00781f00042c7f89 */ /* 0x000fe600000e0000 */
[C---:B------:R-:W-:Y:S01]  /*ea20*/  IADD3 R7, R3.reuse, 0x10, RZ ;  /* 0x0000001003077810 */ /* 0x040fe20007ffe0ff */
[----:B------:R-:W-:Y:S01]  /*ea30*/  SHFL.IDX PT, R8, R5, 0x1, 0x181f ;  /* 0x00381f0005087f89 */ /* 0x000fe200000e0000 */
[----:B------:R-:W-:-:S02]  /*ea40*/  ISETP.GE.OR P3, PT, R3, R2, P6 ;  /* 0x000000020300720c */ /* 0x000fc40003766670 */
[C---:B------:R-:W-:Y:S01]  /*ea50*/  IADD3 R32, R3.reuse, 0x40, RZ ;  /* 0x0000004003207810 */ /* 0x040fe20007ffe0ff */
[----:B------:R-:W-:Y:S01]  /*ea60*/  SHFL.IDX PT, R49, R5, 0x4, 0x181f ;  /* 0x00981f0005317f89 */ /* 0x000fe200000e0000 */
[C---:B------:R-:W-:Y:S02]  /*ea70*/  IADD3 R45, R3.reuse, 0x50, RZ ;  /* 0x00000050032d7810 */ /* 0x040fe40007ffe0ff */
[----:B------:R-:W-:Y:S01]  /*ea80*/  IADD3 R54, R3, 0x60, RZ ;  /* 0x0000006003367810 */ /* 0x000fe20007ffe0ff */
[----:B---3--:R-:W-:Y:S01]  /*ea90*/  @!P2 ST.E [R12.64], R38 ;  /* 0x000000260c00a985 */ /* 0x008fe2000c10190c */
[----:B------:R-:W-:-:S03]  /*eaa0*/  ISETP.GE.OR P2, PT, R7, R2, P6 ;  /* 0x000000020700720c */ /* 0x000fc60003746670 */
[----:B------:R-:W1:Y:S04]  /*eab0*/  SHFL.IDX PT, R12, R5, RZ, 0x181f ;  /* 0x00181fff050c7589 */ /* 0x000e6800000e0000 */
[----:B------:R2:W-:Y:S04]  /*eac0*/  @!P1 ST.E [R10.64], R39 ;  /* 0x000000270a009985 */ /* 0x0005e8000c10190c */
[----:B------:R-:W-:Y:S04]  /*ead0*/  LDS.128 R24, [R6+0x80] ;  /* 0x0000800006187984 */ /* 0x000fe80000000c00 */
[----:B------:R-:W3:Y:S04]  /*eae0*/  SHFL.IDX PT, R11, R4, 0x1, 0x181f ;  /* 0x00381f00040b7f89 */ /* 0x000ee800000e0000 */
[----:B------:R-:W4:Y:S04]  /*eaf0*/  SHFL.IDX PT, R7, R4, 0x2, 0x181f ;  /* 0x00581f0004077f89 */ /* 0x000f2800000e0000 */
[----:B------:R-:W4:Y:S04]  /*eb00*/  LDS.128 R20, [R6+0x880] ;  /* 0x0008800006147984 */ /* 0x000f280000000c00 */
[----:B------:R-:W4:Y:S01]  /*eb10*/  LDS.128 R16, [R6+0x1080] ;  /* 0x0010800006107984 */ /* 0x000f220000000c00 */
[----:B-1----:R-:W-:-:S03]  /*eb20*/  @!P3 LEA R12, P5, R0, R12, 0x1 ;  /* 0x0000000c000cb211 */ /* 0x002fc600078a08ff */
[----:B------:R-:W1:Y:S01]  /*eb30*/  LDS.128 R28, [R6+0x1880] ;  /* 0x00188000061c7984 */ /* 0x000e620000000c00 */
[----:B------:R-:W-:Y:S02]  /*eb40*/  @!P3 LEA.HI.X R13, R0, R9, R53, 0x1, P5 ;  /* 0x00000009000db211 */ /* 0x000fe400028f0c35 */
[C---:B--2---:R-:W-:Y:S01]  /*eb50*/  IADD3 R10, R3.reuse, 0x20, RZ ;  /* 0x00000020030a7810 */ /* 0x044fe20007ffe0ff */
[----:B------:R-:W-:Y:S01]  /*eb60*/  LDS.128 R36, [R6+0x2880] ;  /* 0x0028800006247984 */ /* 0x000fe20000000c00 */
[-C--:B------:R-:W-:Y:S02]  /*eb70*/  ISETP.GE.OR P5, PT, R32, R2.reuse, P6 ;  /* 0x000000022000720c */ /* 0x080fe400037a6670 */
[-C--:B------:R-:W-:Y:S01]  /*eb80*/  ISETP.GE.OR P1, PT, R10, R2.reuse, P6 ;  /* 0x000000020a00720c */ /* 0x080fe20003726670 */
[----:B------:R-:W-:Y:S01]  /*eb90*/  LDS.128 R32, [R6+0x2080] ;  /* 0x0020800006207984 */ /* 0x000fe20000000c00 */
[C---:B------:R-:W-:Y:S02]  /*eba0*/  IADD3 R10, R3.reuse, 0x30, RZ ;  /* 0x00000030030a7810 */ /* 0x040fe40007ffe0ff */
[----:B------:R-:W-:Y:S01]  /*ebb0*/  IADD3 R3, R3, 0x70, RZ ;  /* 0x0000007003037810 */ /* 0x000fe20007ffe0ff */
[----:B------:R-:W-:Y:S01]  /*ebc0*/  LDS.128 R40, [R6+0x3080] ;  /* 0x0030800006287984 */ /* 0x000fe20000000c00 */
[----:B------:R-:W-:-:S02]  /*ebd0*/  ISETP.GE.OR P0, PT, R10, R2, P6 ;  /* 0x000000020a00720c */ /* 0x000fc40003706670 */
[C---:B------:R-:W-:Y:S01]  /*ebe0*/  @!P2 LEA R10, P4, R0.reuse, R8, 0x1 ;  /* 0x00000008000aa211 */ /* 0x040fe200078808ff */
[----:B------:R-:W-:Y:S03]  /*ebf0*/  SHFL.IDX PT, R48, R5, 0x5, 0x181f ;  /* 0x00b81f0005307f89 */ /* 0x000fe600000e0000 */
[C---:B---3--:R-:W-:Y:S01]  /*ec00*/  @!P2 LEA.HI.X R11, R0.reuse, R11, R53, 0x1, P4 ;  /* 0x0000000b000ba211 */ /* 0x048fe200020f0c35 */
[----:B------:R-:W2:Y:S01]  /*ec10*/  SHFL.IDX PT, R50, R5, 0x6, 0x181f ;  /* 0x00d81f0005327f89 */ /* 0x000ea200000e0000 */
[----:B------:R-:W-:-:S03]  /*ec20*/  @!P1 LEA R8, P4, R0, R14, 0x1 ;  /* 0x0000000e00089211 */ /* 0x000fc600078808ff */
[----:B------:R-:W-:Y:S01]  /*ec30*/  SHFL.IDX PT, R52, R4, 0x4, 0x181f ;  /* 0x00981f0004347f89 */ /* 0x000fe200000e0000 */
[C-C-:B----4-:R-:W-:Y:S02]  /*ec40*/  @!P1 LEA.HI.X R9, R0.reuse, R7, R53.reuse, 0x1, P4 ;  /* 0x0000000700099211 */ /* 0x150fe400020f0c35 */
[C---:B------:R-:W-:Y:S01]  /*ec50*/  @!P0 LEA R14, P4, R0.reuse, R15, 0x1 ;  /* 0x0000000f000e8211 */ /* 0x040fe200078808ff */
[----:B------:R-:W-:Y:S03]  /*ec60*/  SHFL.IDX PT, R51, R4, 0x5, 0x181f ;  /* 0x00b81f0004337f89 */ /* 0x000fe600000e0000 */
[----:B------:R-:W-:Y:S01]  /*ec70*/  @!P0 LEA.HI.X R15, R0, R44, R53, 0x1, P4 ;  /* 0x0000002c000f8211 */ /* 0x000fe200020f0c35 */
[----:B------:R-:W3:Y:S01]  /*ec80*/  SHFL.IDX PT, R7, R4, 0x6, 0x181f ;  /* 0x00d81f0004077f89 */ /* 0x000ee200000e0000 */
[----:B------:R-:W-:-:S03]  /*ec90*/  ISETP.GE.OR P4, PT, R45, R2, P6 ;  /* 0x000000022d00720c */ /* 0x000fc60003786670 */
[----:B------:R2:W4:Y:S04]  /*eca0*/  LDS.128 R44, [R6+0x3880] ;  /* 0x00388000062c7984 */ /* 0x0005280000000c00 */
[----:B------:R-:W-:Y:S01]  /*ecb0*/  @!P3 ST.E.128 [R12.64], R24 ;  /* 0x000000180c00b985 */ /* 0x000fe2000c101d0c */
[-C--:B------:R-:W-:Y:S02]  /*ecc0*/  ISETP.GE.OR P3, PT, R54, R2.reuse, P6 ;  /* 0x000000023600720c */ /* 0x080fe40003766670 */
[----:B------:R-:W-:Y:S01]  /*ecd0*/  ISETP.GE.OR P6, PT, R3, R2, P6 ;  /* 0x000000020300720c */ /* 0x000fe200037c6670 */
[----:B------:R4:W-:Y:S04]  /*ece0*/  @!P2 ST.E.128 [R10.64], R20 ;  /* 0x000000140a00a985 */ /* 0x0009e8000c101d0c */
[----:B------:R4:W-:Y:S04]  /*ecf0*/  @!P1 ST.E.128 [R8.64], R16 ;  /* 0x0000001008009985 */ /* 0x0009e8000c101d0c */
[----:B-1----:R1:W-:Y:S04]  /*ed00*/  @!P0 ST.E.128 [R14.64], R28 ;  /* 0x0000001c0e008985 */ /* 0x0023e8000c101d0c */
[----:B------:R-:W1:Y:S01]  /*ed10*/  SHFL.IDX PT, R5, R5, 0x7, 0x181f ;  /* 0x00f81f0005057f89 */ /* 0x000e6200000e0000 */
[----:B--2---:R-:W-:-:S03]  /*ed20*/  @!P3 LEA R6, P0, R0, R50, 0x1 ;  /* 0x000000320006b211 */ /* 0x004fc600078008ff */
[----:B------:R-:W2:Y:S01]  /*ed30*/  SHFL.IDX PT, R4, R4, 0x7, 0x181f ;  /* 0x00f81f0004047f89 */ /* 0x000ea200000e0000 */
[C-C-:B---3--:R-:W-:Y:S02]  /*ed40*/  @!P3 LEA.HI.X R7, R0.reuse, R7, R53.reuse, 0x1, P0 ;  /* 0x000000070007b211 */ /* 0x148fe400000f0c35 */
[C---:B----4-:R-:W-:Y:S02]  /*ed50*/  @!P5 LEA R10, P2, R0.reuse, R49, 0x1 ;  /* 0x00000031000ad211 */ /* 0x050fe400078408ff */
[C---:B------:R-:W-:Y:S02]  /*ed60*/  @!P4 LEA R8, P1, R0.reuse, R48, 0x1 ;  /* 0x000000300008c211 */ /* 0x040fe400078208ff */
[C-C-:B------:R-:W-:Y:S02]  /*ed70*/  @!P5 LEA.HI.X R11, R0.reuse, R52, R53.reuse, 0x1, P2 ;  /* 0x00000034000bd211 */ /* 0x140fe400010f0c35 */
[----:B------:R-:W-:-:S03]  /*ed80*/  @!P4 LEA.HI.X R9, R0, R51, R53, 0x1, P1 ;  /* 0x000000330009c211 */ /* 0x000fc600008f0c35 */
[----:B------:R3:W-:Y:S04]  /*ed90*/  @!P5 ST.E.128 [R10.64], R32 ;  /* 0x000000200a00d985 */ /* 0x0007e8000c101d0c */
[----:B------:R3:W-:Y:S04]  /*eda0*/  @!P4 ST.E.128 [R8.64], R36 ;  /* 0x000000240800c985 */ /* 0x0007e8000c101d0c */
[----:B------:R3:W-:Y:S01]  /*edb0*/  @!P3 ST.E.128 [R6.64], R40 ;  /* 0x000000280600b985 */ /* 0x0007e2000c101d0c */
[----:B------:R-:W-:Y:S05]  /*edc0*/  @P6 EXIT ;  /* 0x000000000000694d */ /* 0x000fea0003800000 */
[----:B-12---:R-:W-:-:S04]  /*edd0*/  LEA R2, P0, R0, R5, 0x1 ;  /* 0x0000000500027211 */ /* 0x006fc800078008ff */
[----:B------:R-:W-:-:S05]  /*ede0*/  LEA.HI.X R3, R0, R4, R53, 0x1, P0 ;  /* 0x0000000400037211 */ /* 0x000fca00000f0c35 */
[----:B------:R-:W-:Y:S01]  /*edf0*/  ST.E.128 [R2.64], R44 ;  /* 0x0000002c02007985 */ /* 0x000fe2000c101d0c */
[----:B------:R-:W-:Y:S05]  /*ee00*/  EXIT ;  /* 0x000000000000794d */ /* 0x000fea0003800000 */
.L_x_38:
[----:B------:R-:W-:Y:S02]  /*ee10*/  ULDC.64 UR4, c[0x0][0x500] ;  /* 0x0001400000047ab9 */ /* 0x000fe40000000a00 */
[----:B------:R-:W-:Y:S02]  /*ee20*/  UISETP.NE.U32.AND UP1, UPT, URZ, UR4, UPT ;  /* 0x000000043f00728c */ /* 0x000fe4000bf25070 */
[----:B------:R-:W-:Y:S02]  /*ee30*/  UMOV UR6, 0x4 ;  /* 0x0000000400067882 */ /* 0x000fe40000000000 */
[----:B------:R-:W-:-:S03]  /*ee40*/  UISETP.NE.AND.EX UP1, UPT, URZ, UR5, UPT, UP1 ;  /* 0x000000053f00728c */ /* 0x000fc6000bf25310 */
[----:B------:R-:W-:Y:S02]  /*ee50*/  ULDC.64 UR4, c[0x0][0x500] ;  /* 0x0001400000047ab9 */ /* 0x000fe40000000a00 */
[----:B------:R-:W-:Y:S01]  /*ee60*/  UIMAD.WIDE UR4, UR11, UR6, UR4 ;  /* 0x000000060b0472a5 */ /* 0x000fe2000f8e0204 */
[----:B------:R-:W-:-:S05]  /*ee70*/  PLOP3.LUT P1, PT, PT, PT, UP1, 0x80, 0x0 ;  /* 0x000000000000781c */ /* 0x000fca0003f2f018 */
[----:B------:R-:W-:Y:S01]  /*ee80*/  IMAD.U32 R4, RZ, RZ, UR4 ;  /* 0x00000004ff047e24 */ /* 0x000fe2000f8e00ff */
[----:B------:R-:W-:Y:S01]  /*ee90*/  MOV R5, UR5 ;  /* 0x0000000500057c02 */ /* 0x000fe20008000f00 */
[----:B------:R-:W-:-:S06]  /*eea0*/  ULDC.64 UR4, c[0x0][0x508] ;  /* 0x0001420000047ab9 */ /* 0x000fcc0000000a00 */
[----:B------:R-:W2:Y:S01]  /*eeb0*/  @P1 LDG.E R0, [R4.64] ;  /* 0x0000000c04001981 */ /* 0x000ea2000c1e1900 */
[----:B------:R-:W-:Y:S01]  /*eec0*/  UISETP.NE.U32.AND UP0, UPT, URZ, UR4, UPT ;  /* 0x000000043f00728c */ /* 0x000fe2000bf05070 */
[----:B------:R-:W-:-:S03]  /*eed0*/  IMAD.MOV.U32 R9, RZ, RZ, c[0x0][0x388] ;  /* 0x0000e200ff097624 */ /* 0x000fc600078e00ff */
[----:B------:R-:W-:-:S03]  /*eee0*/  UISETP.NE.AND.EX UP0, UPT, URZ, UR5, UPT, UP0 ;  /* 0x000000053f00728c */ /* 0x000fc6000bf05300 */
[----:B------:R-:W-:-:S03]  /*eef0*/  ULDC.64 UR4, c[0x0][0x508] ;  /* 0x0001420000047ab9 */ /* 0x000fc60000000a00 */
[----:B------:R-:W-:-:S05]  /*ef00*/  PLOP3.LUT P0, PT, PT, PT, UP0, 0x80, 0x0 ;  /* 0x000000000000781c */ /* 0x000fca0003f0f008 */
[----:B------:R-:W-:-:S06]  /*ef10*/  @UP0 UIMAD.WIDE UR4, UR11, UR6, UR4 ;  /* 0x000000060b0402a5 */ /* 0x000fcc000f8e0204 */
[----:B------:R-:W-:Y:S01]  /*ef20*/  MOV R2, UR4 ;  /* 0x0000000400027c02 */ /* 0x000fe20008000f00 */
[----:B------:R-:W-:-:S05]  /*ef30*/  IMAD.U32 R3, RZ, RZ, UR5 ;  /* 0x00000005ff037e24 */ /* 0x000fca000f8e00ff */
        /* <DEDUP_REMOVED lines=12> */
.L_x_40:
[----:B-1----:R-:W1:Y:S01]  /*f000*/  S2R R7, SR_TID.X ;  /* 0x0000000000077919 */ /* 0x002e620000002100 */
[----:B------:R-:W-:Y:S01]  /*f010*/  USHF.R.S32.HI UR6, URZ, 0x1f, UR11 ;  /* 0x0000001f3f067899 */ /* 0x000fe2000801140b */
[----:B------:R-:W-:Y:S01]  /*f020*/  BSSY B0, `(.L_x_41) ;  /* 0x0000029000007945 */ /* 0x000fe20003800000 */
[----:B------:R-:W-:-:S02]  /*f030*/  USEL UR11, UR11, URZ, !UP1 ;  /* 0x0000003f0b0b7287 */ /* 0x000fc4000c800000 */
[----:B------:R-:W-:Y:S01]  /*f040*/  USEL UR6, UR6, URZ, !UP1 ;  /* 0x0000003f06067287 */ /* 0x000fe2000c800000 */
[----:B-1----:R-:W-:-:S13]  /*f050*/  ISETP.GE.AND P0, PT, R7, 0x80, PT ;  /* 0x000000800700780c */ /* 0x002fda0003f06270 */
[----:B------:R-:W-:Y:S05]  /*f060*/  @P0 BRA `(.L_x_42) ;  /* 0x0000024000000947 */ /* 0x000fea0003800000 */
[----:B------:R-:W1:Y:S01]  /*f070*/  S2R R3, SR_CTAID.X ;  /* 0x0000000000037919 */ /* 0x000e620000002500 */
[----:B-----5:R-:W-:Y:S01]  /*f080*/  IMAD R0, R9, c[0x0][0x4e8], RZ ;  /* 0x00013a0009007a24 */ /* 0x020fe200078e02ff */
[----:B-1----:R-:W-:-:S04]  /*f090*/  LEA R3, R3, R7, 0x7 ;  /* 0x0000000703037211 */ /* 0x002fc800078e38ff */
[----:B------:R-:W-:-:S13]  /*f0a0*/  ISETP.GE.AND P0, PT, R3, R0, PT ;  /* 0x000000000300720c */ /* 0x000fda0003f06270 */
[----:B------:R-:W-:Y:S05]  /*f0b0*/  @P0 BRA `(.L_x_42) ;  /* 0x000001f000000947 */ /* 0x000fea0003800000 */
[----:B------:R-:W-:Y:S01]  /*f0c0*/  IMAD.MOV.U32 R0, RZ, RZ, c[0x0][0x4e8] ;  /* 0x00013a00ff007624 */ /* 0x000fe200078e00ff */
[----:B------:R-:W-:Y:S02]  /*f0d0*/  ULDC.64 UR4, c[0x0][0x490] ;  /* 0x0001240000047ab9 */ /* 0x000fe40000000a00 */
[----:B------:R-:W-:Y:S02]  /*f0e0*/  UIMAD UR7, UR8, UR4, URZ ;  /* 0x00000004080772a4 */ /* 0x000fe4000f8e023f */
[----:B------:R-:W-:Y:S01]  /*f0f0*/  ISETP.NE.AND P0, PT, R0, 0x1, PT ;  /* 0x000000010000780c */ /* 0x000fe20003f05270 */
[----:B------:R-:W-:Y:S01]  /*f100*/  UMOV UR16, UR14 ;  /* 0x0000000e00107c82 */ /* 0x000fe20008000000 */
[----:B------:R-:W-:Y:S01]  /*f110*/  IMAD.MOV.U32 R0, RZ, RZ, R3 ;  /* 0x000000ffff007224 */ /* 0x000fe200078e0003 */
[----:B------:R-:W-:Y:S02]  /*f120*/  UMOV UR17, UR15 ;  /* 0x0000000f00117c82 */ /* 0x000fe40008000000 */
[----:B------:R-:W-:-:S02]  /*f130*/  UIMAD.WIDE.U32 UR16, UR9, UR4, UR16 ;  /* 0x00000004091072a5 */ /* 0x000fc4000f8e0010 */
[----:B------:R-:W-:-:S03]  /*f140*/  UIMAD UR7, UR9, UR5, UR7 ;  /* 0x00000005090772a4 */ /* 0x000fc6000f8e0207 */
[----:B------:R-:W-:Y:S02]  /*f150*/  ULDC.64 UR4, c[0x0][0x498] ;  /* 0x0001260000047ab9 */ /* 0x000fe40000000a00 */
[----:B------:R-:W-:Y:S01]  /*f160*/  UIADD3 UR17, UR7, UR17, URZ ;  /* 0x0000001107117290 */ /* 0x000fe2000fffe03f */
[----:B------:R-:W-:Y:S01]  /*f170*/  @P0 IMAD.HI.U32 R2, R3, c[0x0][0x4ec], RZ ;  /* 0x00013b0003020a27 */ /* 0x000fe200078e00ff */
[----:B------:R-:W-:Y:S02]  /*f180*/  UIMAD UR7, UR6, UR4, URZ ;  /* 0x00000004060772a4 */ /* 0x000fe4000f8e023f */
[----:B------:R-:W-:Y:S02]  /*f190*/  UIMAD.WIDE.U32 UR16, UR11, UR4, UR16 ;  /* 0x000000040b1072a5 */ /* 0x000fe4000f8e0010 */
[----:B------:R-:W-:Y:S01]  /*f1a0*/  @P0 SHF.R.U32.HI R0, RZ, c[0x0][0x4f0], R2 ;  /* 0x00013c00ff000a19 */ /* 0x000fe20000011602 */
[----:B------:R-:W-:-:S03]  /*f1b0*/  UIMAD UR5, UR11, UR5, UR7 ;  /* 0x000000050b0572a4 */ /* 0x000fc6000f8e0207 */
[----:B------:R-:W-:-:S03]  /*f1c0*/  IADD3 R2, -R0, RZ, RZ ;  /* 0x000000ff00027210 */ /* 0x000fc60007ffe1ff */
[----:B------:R-:W-:Y:S02]  /*f1d0*/  IMAD.U32 R5, RZ, RZ, UR5 ;  /* 0x00000005ff057e24 */ /* 0x000fe4000f8e00ff */
[----:B------:R-:W-:Y:S01]  /*f1e0*/  IMAD R4, R2, c[0x0][0x4e8], R3 ;  /* 0x00013a0002047a24 */ /* 0x000fe200078e0203 */
[----:B------:R-:W-:Y:S02]  /*f1f0*/  SHF.R.S32.HI R3, RZ, 0x1f, R0 ;  /* 0x0000001fff037819 */ /* 0x000fe40000011400 */
[----:B------:R-:W-:Y:S02]  /*f200*/  IADD3 R2, P0, R0, UR16, RZ ;  /* 0x0000001000027c10 */ /* 0x000fe4000ff1e0ff */
[----:B------:R-:W-:Y:S02]  /*f210*/  SHF.R.S32.HI R0, RZ, 0x1f, R4 ;  /* 0x0000001fff007819 */ /* 0x000fe40000011404 */
[----:B------:R-:W-:-:S03]  /*f220*/  IADD3.X R3, R3, UR17, R5, P0, !PT ;  /* 0x0000001103037c10 */ /* 0x000fc600087fe405 */
[----:B------:R-:W-:Y:S02]  /*f230*/  IMAD R0, R0, c[0x0][0x488], RZ ;  /* 0x0001220000007a24 */ /* 0x000fe400078e02ff */
[----:B------:R-:W-:-:S04]  /*f240*/  IMAD.WIDE.U32 R2, R4, c[0x0][0x488], R2 ;  /* 0x0001220004027a25 */ /* 0x000fc800078e0002 */
[----:B------:R-:W-:Y:S01]  /*f250*/  IMAD R0, R4, c[0x0][0x48c], R0 ;  /* 0x0001230004007a24 */ /* 0x000fe200078e0200 */
[----:B------:R-:W-:-:S04]  /*f260*/  LEA R4, P0, R2, c[0x0][0x450], 0x2 ;  /* 0x0001140002047a11 */ /* 0x000fc800078010ff */
[----:B------:R-:W-:-:S04]  /*f270*/  IADD3 R0, R3, R0, RZ ;  /* 0x0000000003007210 */ /* 0x000fc80007ffe0ff */
[----:B------:R-:W-:Y:S01]  /*f280*/  LEA.HI.X R5, R2, c[0x0][0x454], R0, 0x2, P0 ;  /* 0x0001150002057a11 */ /* 0x000fe200000f1400 */
[----:B------:R-:W-:-:S05]  /*f290*/  IMAD.MOV.U32 R0, RZ, RZ, -0x800000 ;  /* 0xff800000ff007424 */ /* 0x000fca00078e00ff */
[----:B------:R1:W-:Y:S02]  /*f2a0*/  STG.E [R4.64], R0 ;  /* 0x0000000004007986 */ /* 0x0003e4000c10190c */
.L_x_42:
[----:B------:R-:W-:Y:S05]  /*f2b0*/  BSYNC B0 ;  /* 0x0000000000007941 */ /* 0x000fea0003800000 */
.L_x_41:
[----:B------:R-:W2:Y:S01]  /*f2c0*/  S2R R10, SR_CTAID.X ;  /* 0x00000000000a7919 */ /* 0x000ea20000002500 */
[----:B-1----:R-:W-:Y:S01]  /*f2d0*/  SHF.R.S32.HI R0, RZ, 0x1f, R7 ;  /* 0x0000001fff007819 */ /* 0x002fe20000011407 */
[----:B------:R-:W-:Y:S01]  /*f2e0*/  IMAD.MOV.U32 R3, RZ, RZ, c[0x0][0x4e8] ;  /* 0x00013a00ff037624 */ /* 0x000fe200078e00ff */
[----:B------:R-:W-:Y:S01]  /*f2f0*/  ULDC.64 UR4, c[0x0][0x3a0] ;  /* 0x0000e80000047ab9 */ /* 0x000fe20000000a00 */
[----:B-----5:R-:W-:Y:S01]  /*f300*/  IMAD R18, R9, c[0x0][0x4e8], RZ ;  /* 0x00013a0009127a24 */ /* 0x020fe200078e02ff */
[----:B------:R-:W-:Y:S01]  /*f310*/  LEA.HI R0, R0, R7, RZ, 0x3 ;  /* 0x0000000700007211 */ /* 0x000fe200078f18ff */
[----:B------:R-:W-:Y:S01]  /*f320*/  UIMAD UR7, UR15, UR4, URZ ;  /* 0x000000040f0772a4 */ /* 0x000fe2000f8e023f */
[----:B------:R-:W-:Y:S01]  /*f330*/  ISETP.NE.AND P0, PT, R3, 0x1, PT ;  /* 0x000000010300780c */ /* 0x000fe20003f05270 */
[----:B------:R-:W-:Y:S01]  /*f340*/  UIMAD.WIDE.U32 UR16, UR14, UR4, URZ ;  /* 0x000000040e1072a5 */ /* 0x000fe2000f8e003f */
[----:B------:R-:W-:Y:S01]  /*f350*/  LOP3.LUT R2, R0, 0xfffffff8, RZ, 0xc0, !PT ;  /* 0xfffffff800027812 */ /* 0x000fe200078ec0ff */
[----:B------:R-:W-:Y:S01]  /*f360*/  UIMAD UR7, UR14, UR5, UR7 ;  /* 0x000000050e0772a4 */ /* 0x000fe2000f8e0207 */
[----:B------:R-:W-:-:S02]  /*f370*/  SHF.R.S32.HI R8, RZ, 0x3, R0 ;  /* 0x00000003ff087819 */ /* 0x000fc40000011400 */
[----:B------:R-:W-:Y:S01]  /*f380*/  ULDC.64 UR4, c[0x0][0x3e8] ;  /* 0x0000fa0000047ab9 */ /* 0x000fe20000000a00 */
[----:B------:R-:W-:Y:S01]  /*f390*/  IMAD.IADD R7, R7, 0x1, -R2 ;  /* 0x0000000107077824 */ /* 0x000fe200078e0a02 */
[----:B------:R-:W-:Y:S02]  /*f3a0*/  UIADD3 UR17, UR17, UR7, URZ ;  /* 0x0000000711117290 */ /* 0x000fe4000fffe03f */
[----:B------:R-:W-:Y:S01]  /*f3b0*/  UIMAD UR7, UR8, UR4, URZ ;  /* 0x00000004080772a4 */ /* 0x000fe2000f8e023f */
[----:B------:R-:W-:Y:S01]  /*f3c0*/  IMAD R0, R7, 0x10, R8 ;  /* 0x0000001007007824 */ /* 0x000fe200078e0208 */
[----:B------:R-:W-:Y:S02]  /*f3d0*/  UIMAD.WIDE.U32 UR16, UR9, UR4, UR16 ;  /* 0x00000004091072a5 */ /* 0x000fe4000f8e0010 */
[----:B------:R-:W-:Y:S01]  /*f3e0*/  UIMAD UR7, UR9, UR5, UR7 ;  /* 0x00000005090772a4 */ /* 0x000fe2000f8e0207 */
[----:B--2---:R-:W-:Y:S02]  /*f3f0*/  IMAD R0, R10, 0x80, R0 ;  /* 0x000000800a007824 */ /* 0x004fe400078e0200 */
[----:B------:R-:W-:-:S02]  /*f400*/  ULDC.64 UR4, c[0x0][0x3f0] ;  /* 0x0000fc0000047ab9 */ /* 0x000fc40000000a00 */
[----:B------:R-:W-:Y:S01]  /*f410*/  UIMAD UR10, UR6, UR4, URZ ;  /* 0x00000004060a72a4 */ /* 0x000fe2000f8e023f */
[----:B------:R-:W-:Y:S01]  /*f420*/  @P0 IMAD.HI.U32 R2, R0, c[0x0][0x4ec], RZ ;  /* 0x00013b0000020a27 */ /* 0x000fe200078e00ff */
[----:B------:R-:W-:Y:S02]  /*f430*/  UIADD3 UR17, UR7, UR17, URZ ;  /* 0x0000001107117290 */ /* 0x000fe4000fffe03f */
[----:B------:R-:W-:Y:S01]  /*f440*/  UIMAD UR5, UR11, UR5, UR10 ;  /* 0x000000050b0572a4 */ /* 0x000fe2000f8e020a */
[----:B------:R-:W-:Y:S01]  /*f450*/  IMAD.MOV.U32 R4, RZ, RZ, R0 ;  /* 0x000000ffff047224 */ /* 0x000fe200078e0000 */
[----:B------:R-:W-:Y:S01]  /*f460*/  @P0 SHF.R.U32.HI R4, RZ, c[0x0][0x4f0], R2 ;  /* 0x00013c00ff040a19 */ /* 0x000fe20000011602 */
[----:B------:R-:W-:-:S03]  /*f470*/  UIMAD.WIDE.U32 UR16, UR11, UR4, UR16 ;  /* 0x000000040b1072a5 */ /* 0x000fc6000f8e0010 */
[--C-:B------:R-:W-:Y:S01]  /*f480*/  SHF.R.S32.HI R3, RZ, 0x1f, R4.reuse ;  /* 0x0000001fff037819 */ /* 0x100fe20000011404 */
[----:B------:R-:W-:Y:S01]  /*f490*/  IMAD.MOV R2, RZ, RZ, -R4 ;  /* 0x000000ffff027224 */ /* 0x000fe200078e0a04 */
[----:B------:R-:W-:-:S03]  /*f4a0*/  UIADD3 UR5, UR17, UR5, URZ ;  /* 0x0000000511057290 */ /* 0x000fc6000fffe03f */
[----:B------:R-:W-:Y:S02]  /*f4b0*/  IMAD R5, R2, c[0x0][0x4e8], R0 ;  /* 0x00013a0002057a24 */ /* 0x000fe400078e0200 */
[----:B------:R-:W-:Y:S02]  /*f4c0*/  IMAD R0, R3, c[0x0][0x3e0], RZ ;  /* 0x0000f80003007a24 */ /* 0x000fe400078e02ff */
[----:B------:R-:W-:Y:S02]  /*f4d0*/  IMAD.U32 R3, RZ, RZ, UR17 ;  /* 0x00000011ff037e24 */ /* 0x000fe4000f8e00ff */
[----:B------:R-:W-:Y:S02]  /*f4e0*/  IMAD.U32 R2, RZ, RZ, UR16 ;  /* 0x00000010ff027e24 */ /* 0x000fe4000f8e00ff */
[----:B------:R-:W-:Y:S02]  /*f4f0*/  IMAD.U32 R3, RZ, RZ, UR5 ;  /* 0x00000005ff037e24 */ /* 0x000fe4000f8e00ff */
[C---:B------:R-:W-:Y:S01]  /*f500*/  IMAD R6, R4.reuse, c[0x0][0x3e4], R0 ;  /* 0x0000f90004067a24 */ /* 0x040fe200078e0200 */
[----:B------:R-:W-:Y:S01]  /*f510*/  SHF.R.S32.HI R0, RZ, 0x1f, R5 ;  /* 0x0000001fff007819 */ /* 0x000fe20000011405 */
[----:B------:R-:W-:-:S04]  /*f520*/  IMAD.WIDE.U32 R2, R4, c[0x0][0x3e0], R2 ;  /* 0x0000f80004027a25 */ /* 0x000fc800078e0002 */
[----:B------:R-:W-:Y:S02]  /*f530*/  IMAD R0, R0, c[0x0][0x3d8], RZ ;  /* 0x0000f60000007a24 */ /* 0x000fe400078e02ff */
[----:B------:R-:W-:Y:S02]  /*f540*/  IMAD.IADD R3, R3, 0x1, R6 ;  /* 0x0000000103037824 */ /* 0x000fe400078e0206 */
[C---:B------:R-:W-:Y:S02]  /*f550*/  IMAD R0, R5.reuse, c[0x0][0x3dc], R0 ;  /* 0x0000f70005007a24 */ /* 0x040fe400078e0200 */
[----:B------:R-:W-:-:S04]  /*f560*/  IMAD.WIDE.U32 R2, R5, c[0x0][0x3d8], R2 ;  /* 0x0000f60005027a25 */ /* 0x000fc800078e0002 */
[----:B------:R-:W-:Y:S01]  /*f570*/  IMAD.IADD R3, R3, 0x1, R0 ;  /* 0x0000000103037824 */ /* 0x000fe200078e0200 */
[----:B------:R-:W-:Y:S01]  /*f580*/  LEA R4, P0, R2, c[0x0][0x380], 0x1 ;  /* 0x0000e00002047a11 */ /* 0x000fe200078008ff */
[----:B------:R-:W-:-:S03]  /*f590*/  IMAD.SHL.U32 R0, R7, 0x8, RZ ;  /* 0x0000000807007824 */ /* 0x000fc600078e00ff */
[----:B------:R-:W-:Y:S01]  /*f5a0*/  LEA.HI.X R3, R2, c[0x0][0x384], R3, 0x1, P0 ;  /* 0x0000e10002037a11 */ /* 0x000fe200000f0c03 */
[----:B------:R-:W1:Y:S01]  /*f5b0*/  SHFL.IDX PT, R6, R4, RZ, 0x181f ;  /* 0x00181fff04067589 */ /* 0x000e6200000e0000 */
[----:B------:R-:W-:Y:S01]  /*f5c0*/  IMAD R2, R10, 0x80, R8 ;  /* 0x000000800a027824 */ /* 0x000fe200078e0208 */
[----:B------:R-:W-:Y:S02]  /*f5d0*/  ISETP.GE.AND P0, PT, R0, c[0x0][0x3c8], PT ;  /* 0x0000f20000007a0c */ /* 0x000fe40003f06270 */
[----:B------:R-:W2:Y:S01]  /*f5e0*/  SHFL.IDX PT, R7, R3, RZ, 0x181f ;  /* 0x00181fff03077589 */ /* 0x000ea200000e0000 */
[----:B------:R-:W-:Y:S02]  /*f5f0*/  SHF.R.S32.HI R19, RZ, 0x1f, R0 ;  /* 0x0000001fff137819 */ /* 0x000fe40000011400 */
[C---:B------:R-:W-:Y:S01]  /*f600*/  ISETP.GE.OR P2, PT, R2.reuse, R18, P0 ;  /* 0x000000120200720c */ /* 0x040fe20000746670 */
[----:B------:R-:W3:Y:S01]  /*f610*/  SHFL.IDX PT, R5, R4, 0x1, 0x181f ;  /* 0x00381f0004057f89 */ /* 0x000ee200000e0000 */
[----:B------:R-:W-:-:S02]  /*f620*/  IADD3 R8, R2, 0x10, RZ ;  /* 0x0000001002087810 */ /* 0x000fc40007ffe0ff */
[----:B------:R-:W-:Y:S01]  /*f630*/  IADD3 R14, R2, 0x20, RZ ;  /* 0x00000020020e7810 */ /* 0x000fe20007ffe0ff */
[----:B------:R-:W4:Y:S01]  /*f640*/  SHFL.IDX PT, R9, R3, 0x1, 0x181f ;  /* 0x00381f0003097f89 */ /* 0x000f2200000e0000 */
[-C--:B------:R-:W-:Y:S02]  /*f650*/  ISETP.GE.OR P4, PT, R8, R18.reuse, P0 ;  /* 0x000000120800720c */ /* 0x080fe40000786670 */
[C---:B------:R-:W-:Y:S01]  /*f660*/  IADD3 R10, R2.reuse, 0x40, RZ ;  /* 0x00000040020a7810 */ /* 0x040fe20007ffe0ff */
[----:B------:R-:W3:Y:S01]  /*f670*/  SHFL.IDX PT, R8, R4, 0x2, 0x181f ;  /* 0x00581f0004087f89 */ /* 0x000ee200000e0000 */
[----:B------:R-:W-:Y:S02]  /*f680*/  IADD3 R13, R2, 0x30, RZ ;  /* 0x00000030020d7810 */ /* 0x000fe40007ffe0ff */
[-C--:B------:R-:W-:Y:S01]  /*f690*/  ISETP.GE.OR P3, PT, R14, R18.reuse, P0 ;  /* 0x000000120e00720c */ /* 0x080fe20000766670 */
[----:B------:R-:W3:Y:S01]  /*f6a0*/  SHFL.IDX PT, R12, R3, 0x2, 0x181f ;  /* 0x00581f00030c7f89 */ /* 0x000ee200000e0000 */
[----:B------:R-:W-:-:S02]  /*f6b0*/  ISETP.GE.OR P6, PT, R10, R18, P0 ;  /* 0x000000120a00720c */ /* 0x000fc400007c6670 */
[C---:B-1----:R-:W-:Y:S01]  /*f6c0*/  @!P2 LEA R6, P1, R0.reuse, R6, 0x1 ;  /* 0x000000060006a211 */ /* 0x042fe200078208ff */
[----:B------:R-:W-:Y:S03]  /*f6d0*/  SHFL.IDX PT, R11, R4, 0x3, 0x181f ;  /* 0x00781f00040b7f89 */ /* 0x000fe600000e0000 */
[----:B--2---:R-:W-:Y:S01]  /*f6e0*/  @!P2 LEA.HI.X R7, R0, R7, R19, 0x1, P1 ;  /* 0x000000070007a211 */ /* 0x004fe200008f0c13 */
[----:B------:R-:W-:Y:S01]  /*f6f0*/  SHFL.IDX PT, R14, R3, 0x3, 0x181f ;  /* 0x00781f00030e7f89 */ /* 0x000fe200000e0000 */
[----:B------:R-:W-:-:S03]  /*f700*/  ISETP.GE.OR P1, PT, R13, R18, P0 ;  /* 0x000000120d00720c */ /* 0x000fc60000726670 */
[----:B------:R3:W-:Y:S04]  /*f710*/  @!P2 ST.E.128 [R6.64], RZ ;  /* 0x000000ff0600a985 */ /* 0x0007e8000c101d0c */
[----:B------:R-:W1:Y:S04]  /*f720*/  SHFL.IDX PT, R10, R4, 0x4, 0x181f ;  /* 0x00981f00040a7f89 */ /* 0x000e6800000e0000 */
[----:B------:R-:W-:Y:S04]  /*f730*/  SHFL.IDX PT, R13, R4, 0x5, 0x181f ;  /* 0x00b81f00040d7f89 */ /* 0x000fe800000e0000 */
[----:B------:R-:W2:Y:S04]  /*f740*/  SHFL.IDX PT, R17, R3, 0x4, 0x181f ;  /* 0x00981f0003117f89 */ /* 0x000ea800000e0000 */
[----:B------:R-:W1:Y:S04]  /*f750*/  SHFL.IDX PT, R16, R3, 0x5, 0x181f ;  /* 0x00b81f0003107f89 */ /* 0x000e6800000e0000 */
[----:B------:R-:W-:Y:S04]  /*f760*/  SHFL.IDX PT, R15, R3, 0x6, 0x181f ;  /* 0x00d81f00030f7f89 */ /* 0x000fe800000e0000 */
[----:B------:R-:W-:Y:S01]  /*f770*/  SHFL.IDX PT, R3, R3, 0x7, 0x181f ;  /* 0x00f81f0003037f89 */ /* 0x000fe200000e0000 */
[----:B---3--:R-:W-:-:S02]  /*f780*/  @!P4 LEA R6, P2, R0, R5, 0x1 ;  /* 0x000000050006c211 */ /* 0x008fc400078408ff */
[----:B------:R-:W-:Y:S01]  /*f790*/  IADD3 R7, R2, 0x50, RZ ;  /* 0x0000005002077810 */ /* 0x000fe20007ffe0ff */
[----:B------:R-:W3:Y:S03]  /*f7a0*/  SHFL.IDX PT, R5, R4, 0x6, 0x181f ;  /* 0x00d81f0004057f89 */ /* 0x000ee600000e0000 */
[----:B------:R-:W-:Y:S01]  /*f7b0*/  ISETP.GE.OR P5, PT, R7, R18, P0 ;  /* 0x000000120700720c */ /* 0x000fe200007a6670 */
[----:B------:R-:W2:Y:S01]  /*f7c0*/  SHFL.IDX PT, R4, R4, 0x7, 0x181f ;  /* 0x00f81f0004047f89 */ /* 0x000ea200000e0000 */
[----:B----4-:R-:W-:Y:S02]  /*f7d0*/  @!P4 LEA.HI.X R7, R0, R9, R19, 0x1, P2 ;  /* 0x000000090007c211 */ /* 0x010fe400010f0c13 */
[----:B------:R-:W-:Y:S02]  /*f7e0*/  IADD3 R9, R2, 0x60, RZ ;  /* 0x0000006002097810 */ /* 0x000fe40007ffe0ff */
[----:B------:R-:W-:Y:S01]  /*f7f0*/  @!P3 LEA R8, P2, R0, R8, 0x1 ;  /* 0x000000080008b211 */ /* 0x000fe200078408ff */
[----:B------:R4:W-:Y:S01]  /*f800*/  @!P4 ST.E.128 [R6.64], RZ ;  /* 0x000000ff0600c985 */ /* 0x0009e2000c101d0c */
[----:B------:R-:W-:-:S02]  /*f810*/  ISETP.GE.OR P4, PT, R9, R18, P0 ;  /* 0x000000120900720c */ /* 0x000fc40000786670 */
[----:B------:R-:W-:Y:S02]  /*f820*/  @!P3 LEA.HI.X R9, R0, R12, R19, 0x1, P2 ;  /* 0x0000000c0009b211 */ /* 0x000fe400010f0c13 */
[----:B------:R-:W-:-:S03]  /*f830*/  IADD3 R2, R2, 0x70, RZ ;  /* 0x0000007002027810 */ /* 0x000fc60007ffe0ff */
[----:B------:R3:W-:Y:S01]  /*f840*/  @!P3 ST.E.128 [R8.64], RZ ;  /* 0x000000ff0800b985 */ /* 0x0007e2000c101d0c */
[----:B------:R-:W-:Y:S02]  /*f850*/  ISETP.GE.OR P0, PT, R2, R18, P0 ;  /* 0x000000120200720c */ /* 0x000fe40000706670 */
[C---:B-1----:R-:W-:Y:S02]  /*f860*/  @!P6 LEA R10, P3, R0.reuse, R10, 0x1 ;  /* 0x0000000a000ae211 */ /* 0x042fe400078608ff */
[C---:B----4-:R-:W-:Y:S02]  /*f870*/  @!P1 LEA R6, P2, R0.reuse, R11, 0x1 ;  /* 0x0000000b00069211 */ /* 0x050fe400078408ff */
[C-C-:B--2---:R-:W-:Y:S02]  /*f880*/  @!P6 LEA.HI.X R11, R0.reuse, R17, R19.reuse, 0x1, P3 ;  /* 0x00000011000be211 */ /* 0x144fe400018f0c13 */
[C---:B------:R-:W-:Y:S02]  /*f890*/  @!P1 LEA.HI.X R7, R0.reuse, R14, R19, 0x1, P2 ;  /* 0x0000000e00079211 */ /* 0x040fe400010f0c13 */
[----:B---3--:R-:W-:-:S03]  /*f8a0*/  @!P5 LEA R8, P2, R0, R13, 0x1 ;  /* 0x0000000d0008d211 */ /* 0x008fc600078408ff */
[----:B------:R1:W-:Y:S01]  /*f8b0*/  @!P1 ST.E.128 [R6.64], RZ ;  /* 0x000000ff06009985 */ /* 0x0003e2000c101d0c */
[----:B------:R-:W-:-:S03]  /*f8c0*/  @!P5 LEA.HI.X R9, R0, R16, R19, 0x1, P2 ;  /* 0x000000100009d211 */ /* 0x000fc600010f0c13 */
[----:B------:R2:W-:Y:S04]  /*f8d0*/  @!P6 ST.E.128 [R10.64], RZ ;  /* 0x000000ff0a00e985 */ /* 0x0005e8000c101d0c */
[----:B------:R2:W-:Y:S01]  /*f8e0*/  @!P5 ST.E.128 [R8.64], RZ ;  /* 0x000000ff0800d985 */ /* 0x0005e2000c101d0c */
[----:B-1----:R-:W-:-:S04]  /*f8f0*/  @!P4 LEA R6, P1, R0, R5, 0x1 ;  /* 0x000000050006c211 */ /* 0x002fc800078208ff */
[----:B------:R-:W-:-:S05]  /*f900*/  @!P4 LEA.HI.X R7, R0, R15, R19, 0x1, P1 ;  /* 0x0000000f0007c211 */ /* 0x000fca00008f0c13 */
[----:B------:R2:W-:Y:S01]  /*f910*/  @!P4 ST.E.128 [R6.64], RZ ;  /* 0x000000ff0600c985 */ /* 0x0005e2000c101d0c */
[----:B------:R-:W-:Y:S05]  /*f920*/  @P0 EXIT ;  /* 0x000000000000094d */ /* 0x000fea0003800000 */
[----:B------:R-:W-:-:S04]  /*f930*/  LEA R2, P0, R0, R4, 0x1 ;  /* 0x0000000400027211 */ /* 0x000fc800078008ff */
[----:B------:R-:W-:-:S05]  /*f940*/  LEA.HI.X R3, R0, R3, R19, 0x1, P0 ;  /* 0x0000000300037211 */ /* 0x000fca00000f0c13 */
[----:B------:R-:W-:Y:S01]  /*f950*/  ST.E.128 [R2.64], RZ ;  /* 0x000000ff02007985 */ /* 0x000fe2000c101d0c */
[----:B------:R-:W-:Y:S05]  /*f960*/  EXIT ;  /* 0x000000000000794d */ /* 0x000fea0003800000 */
.L_x_43:
        /* <DEDUP_REMOVED lines=9> */
.L_x_1597:


//--------------------- .text._ZN7cutlass13device_kernelIN5flash19enable_sm80_to_sm89INS1_16FlashAttnFwdSm80INS1_25CollectiveMainloopFwdSm80ILi4ELi1ELb0EN4cute5tupleIJNS5_1CILi128EEENS7_ILi112EEENS7_ILi64EEEEEELi64ENS_6half_tEfNS_4arch4Sm80ELb0ELb0ELb1ELb1ELb1ELb1ELb1ELb0EEENS1_21CollectiveEpilogueFwdINS6_IJS8_SA_S9_EEENS6_IJNS7_ILi1EEESI_SI_EEESC_SE_Li128ELb1ELb1ELb0ELb0EEENS1_19SingleTileSchedulerILb1ELb0ELb1ELi128EEEEEEEEEvNT_6ParamsE --------------------------
	.section	.text._ZN7cutlass13device_kernelIN5flash19enable_sm80_to_sm89INS1_16FlashAttnFwdSm80INS1_25CollectiveMainloopFwdSm80ILi4ELi1ELb0EN4cute5tupleIJNS5_1CILi128EEENS7_ILi112EEENS7_ILi64EEEEEELi64ENS_6half_tEfNS_4arch4Sm80ELb0ELb0ELb1ELb1ELb1ELb1ELb1ELb0EEENS1_21CollectiveEpilogueFwdINS6_IJS8_SA_S9_EEENS6_IJNS7_ILi1EEESI_SI_EEESC_SE_Li128ELb1ELb1ELb0ELb0EEENS1_19SingleTileSchedulerILb1ELb0ELb1ELi128EEEEEEEEEvNT_6ParamsE,"ax",@progbits
	.sectioninfo	@"SHI_REGISTERS=255"
	.align	128
.text._ZN7cutlass13device_kernelIN5flash19enable_sm80_to_sm89INS1_16FlashAttnFwdSm80INS1_25CollectiveMainloopFwdSm80ILi4ELi1ELb0EN4cute5tupleIJNS5_1CILi128EEENS7_ILi112EEENS7_ILi64EEEEEELi64ENS_6half_tEfNS_4arch4Sm80ELb0ELb0ELb1ELb1ELb1ELb1ELb1ELb0EEENS1_21CollectiveEpilogueFwdINS6_IJS8_SA_S9_EEENS6_IJNS7_ILi1EEESI_SI_EEESC_SE_Li128ELb1ELb1ELb0ELb0EEENS1_19SingleTileSchedulerILb1ELb0ELb1ELi128EEEEEEEEEvNT_6ParamsE:
        .type           _ZN7cutlass13device_kernelIN5flash19enable_sm80_to_sm89INS1_16FlashAttnFwdSm80INS1_25CollectiveMainloopFwdSm80ILi4ELi1ELb0EN4cute5tupleIJNS5_1CILi128EEENS7_ILi112EEENS7_ILi64EEEEEELi64ENS_6half_tEfNS_4arch4Sm80ELb0ELb0ELb1ELb1ELb1ELb1ELb1ELb0EEENS1_21CollectiveEpilogueFwdINS6_IJS8_SA_S9_EEENS6_IJNS7_ILi1EEESI_SI_EEESC_SE_Li128ELb1ELb1ELb0ELb0EEENS1_19SingleTileSchedulerILb1ELb0ELb1ELi128EEEEEEEEEvNT_6ParamsE,@function
        .size           _ZN7cutlass13device_kernelIN5flash19enable_sm80_to_sm89INS1_16FlashAttnFwdSm80INS1_25CollectiveMainloopFwdSm80ILi4ELi1ELb0EN4cute5tupleIJNS5_1CILi128EEENS7_ILi112EEENS7_ILi64EEEEEELi64ENS_6half_tEfNS_4arch4Sm80ELb0ELb0ELb1ELb1ELb1ELb1ELb1ELb0EEENS1_21CollectiveEpilogueFwdINS6_IJS8_SA_S9_EEENS6_IJNS7_ILi1EEESI_SI_EEESC_SE_Li128ELb1ELb1ELb0ELb0EEENS1_19SingleTileSchedulerILb1ELb0ELb1ELi128EEEEEEEEEvNT_6ParamsE,(.L_x_1598 - _ZN7cutlass13device_kernelIN5flash19enable_sm80_to_sm89INS1_16FlashAttnFwdSm80INS1_25CollectiveMainloopFwdSm80ILi4ELi1ELb0EN4cute5tupleIJNS5_1CILi128EEENS7_ILi112EEENS7_ILi64EEEEEELi64ENS_6half_tEfNS_4arch4Sm80ELb0ELb0ELb1ELb1ELb1ELb1ELb1ELb0EEENS1_21CollectiveEpilogueFwdINS6_IJS8_SA_S9_EEENS6_IJNS7_ILi1EEESI_SI_EEESC_SE_Li128ELb1ELb1ELb0ELb0EEENS1_19SingleTileSchedulerILb1ELb0ELb1ELi128EEEEEEEEEvNT_6ParamsE)
        .other          _ZN7cutlass13device_kernelIN5flash19enable_sm80_to_sm89INS1_16FlashAttnFwdSm80INS1_25CollectiveMainloopFwdSm80ILi4ELi1ELb0EN4cute5tupleIJNS5_1CILi128EEENS7_ILi112EEENS7_ILi64EEEEEELi64ENS_6half_tEfNS_4arch4Sm80ELb0ELb0ELb1ELb1ELb1ELb1ELb1ELb0EEENS1_21CollectiveEpilogueFwdINS6_IJS8_SA_S9_EEENS6_IJNS7_ILi1EEESI_SI_EEESC_SE_Li128ELb1ELb1ELb0ELb0EEENS1_19SingleTileSchedulerILb1ELb0ELb1ELi128EEEEEEEEEvNT_6ParamsE,@"STO_CUDA_ENTRY STV_DEFAULT"
_ZN7cutlass13device_kernelIN5flash19enable_sm80_to_sm89INS1_16FlashAttnFwdSm80INS1_25CollectiveMainloopFwdSm80ILi4ELi1ELb0EN4cute5tupleIJNS5_1CILi128EEENS7_ILi112EEENS7_ILi64EEEEEELi64ENS_6half_tEfNS_4arch4Sm80ELb0ELb0ELb1ELb1ELb1ELb1ELb1ELb0EEENS1_21CollectiveEpilogueFwdINS6_IJS8_SA_S9_EEENS6_IJNS7_ILi1EEESI_SI_EEESC_SE_Li128ELb1ELb1ELb0ELb0EEENS1_19SingleTileSchedulerILb1ELb0ELb1ELi128EEEEEEEEEvNT_6ParamsE:
        /* <DEDUP_REMOVED lines=12> */
[----:B------:R-:W-:Y:S05]  /*00c0*/  @!P0 BRA `(.L_x_44) ;  /* 0x000001c000008947 */ /* 0x000fea0003800000 */
[----:B---3--:R-:W-:-:S04]  /*00d0*/  ISETP.NE.U32.AND P0, PT, RZ, c[0x0][0x568], PT ;  /* 0x00015a00ff007a0c */ /* 0x008fc80003f05070 */
[----:B------:R-:W-:-:S13]  /*00e0*/  ISETP.NE.AND.EX P0, PT, RZ, c[0x0][0x56c], PT, P0 ;  /* 0x00015b00ff007a0c */ /* 0x000fda0003f05300 */
[----:B------:R-:W-:Y:S05]  /*00f0*/  @!P0 BRA `(.L_x_45) ;  /* 0x0000005000008947 */ /* 0x000fea0003800000 */
[----:B------:R-:W-:Y:S02]  /*0100*/  MOV R2, UR4 ;  /* 0x0000000400027c02 */ /* 0x000fe40008000f00 */
[----:B------:R-:W-:-:S05]  /*0110*/  MOV R3, UR5 ;  /* 0x0000000500037c02 */ /* 0x000fca0008000f00 */
[----:B------:R-:W2:Y:S02]  /*0120*/  LDG.E R0, [R2.64] ;  /* 0x0000001602007981 */ /* 0x000ea4000c1e1900 */
[----:B--2---:R1:W2:Y:S02]  /*0130*/  R2UR UR6, R0 ;  /* 0x00000000000673c2 */ /* 0x0042a400000e0000 */
[----:B-12---:R-:W-:Y:S05]  /*0140*/  BRA `(.L_x_46) ;  /* 0x000000e000007947 */ /* 0x006fea0003800000 */
.L_x_45:
        /* <DEDUP_REMOVED lines=13> */
.L_x_47:
[----:B------:R-:W-:Y:S02]  /*0220*/  ULDC UR6, c[0x0][0x54c] ;  /* 0x0001530000067ab9 */ /* 0x000fe40000000800 */
.L_x_46:
[----:B------:R-:W-:Y:S02]  /*0230*/  ULDC UR4, c[0x0][0x548] ;  /* 0x0001520000047ab9 */ /* 0x000fe40000000800 */
[----:B------:R-:W-:-:S02]  /*0240*/  USHF.L.U32 UR5, UR16, 0x7, URZ ;  /* 0x0000000710057899 */ /* 0x000fc4000800063f */
[----:B------:R-:W-:-:S04]  /*0250*/  UIMAD UR4, UR6, UR4, URZ ;  /* 0x00000004060472a4 */ /* 0x000fc8000f8e023f */
[----:B------:R-:W-:-:S04]  /*0260*/  UISETP.GE.AND UP0, UPT, UR5, UR4, UPT ;  /* 0x000000040500728c */ /* 0x000fc8000bf06270 */
[----:B------:R-:W-:Y:S01]  /*0270*/  USEL UR20, UR20, 0xffffffff, !UP0 ;  /* 0xffffffff14147887 */ /* 0x000fe2000c000000 */
[----:B------:R-:W-:Y:S05]  /*0280*/  BRA `(.L_x_48) ;  /* 0x000001b000007947 */ /* 0x000fea0003800000 */
.L_x_44:
        /* <DEDUP_REMOVED lines=8> */
.L_x_49:
        /* <DEDUP_REMOVED lines=13> */
.L_x_51:
[----:B------:R-:W-:Y:S02]  /*03e0*/  ULDC UR6, c[0x0][0x54c] ;  /* 0x0001530000067ab9 */ /* 0x000fe40000000800 */
.L_x_50:
[----:B------:R-:W-:Y:S02]  /*03f0*/  ULDC UR4, c[0x0][0x548] ;  /* 0x0001520000047ab9 */ /* 0x000fe40000000800 */
[----:B------:R-:W-:-:S02]  /*0400*/  USHF.L.U32 UR5, UR16, 0x7, URZ ;  /* 0x0000000710057899 */ /* 0x000fc4000800063f */
[----:B------:R-:W-:-:S04]  /*0410*/  UIMAD UR4, UR6, UR4, URZ ;  /* 0x00000004060472a4 */ /* 0x000fc8000f8e023f */
[----:B------:R-:W-:-:S04]  /*0420*/  UISETP.GE.AND UP0, UPT, UR5, UR4, UPT ;  /* 0x000000040500728c */ /* 0x000fc8000bf06270 */
[----:B------:R-:W-:-:S06]  /*0430*/  USEL UR20, UR20, 0xffffffff, !UP0 ;  /* 0xffffffff14147887 */ /* 0x000fcc000c000000 */
.L_x_48:
[----:B------:R-:W-:-:S13]  /*0440*/  ISETP.LE.AND P0, PT, RZ, UR20, PT ;  /* 0x00000014ff007c0c */ /* 0x000fda000bf03270 */
[----:B------:R-:W-:Y:S05]  /*0450*/  @!P0 EXIT ;  /* 0x000000000000894d */ /* 0x000fea0003800000 */
[----:B------:R-:W-:Y:S01]  /*0460*/  ULDC.64 UR4, c[0x0][0x360] ;  /* 0x0000d80000047ab9 */ /* 0x000fe20000000a00 */
[----:B------:R-:W-:Y:S01]  /*0470*/  ISETP.NE.U32.AND P3, PT, RZ, c[0x0][0x348], PT ;  /* 0x0000d200ff007a0c */ /* 0x000fe20003f65070 */
[----:B------:R-:W-:Y:S02]  /*0480*/  UISETP.NE.U32.AND UP0, UPT, URZ, UR4, UPT ;  /* 0x000000043f00728c */ /* 0x000fe4000bf05070 */
[----:B------:R-:W-:Y:S01]  /*0490*/  ULDC.64 UR6, c[0x0][0x370] ;  /* 0x0000dc0000067ab9 */ /* 0x000fe20000000a00 */
[----:B------:R-:W-:Y:S01]  /*04a0*/  ISETP.NE.AND.EX P3, PT, RZ, c[0x0][0x34c], PT, P3 ;  /* 0x0000d300ff007a0c */ /* 0x000fe20003f65330 */
[----:B------:R-:W-:Y:S02]  /*04b0*/  UISETP.NE.AND.EX UP0, UPT, URZ, UR5, UPT, UP0 ;  /* 0x000000053f00728c */ /* 0x000fe4000bf05300 */
[----:B------:R-:W-:Y:S02]  /*04c0*/  UISETP.NE.U32.AND UP1, UPT, URZ, UR6, UPT ;  /* 0x000000063f00728c */ /* 0x000fe4000bf25070 */
[----:B------:R-:W-:-:S02]  /*04d0*/  ULDC.64 UR4, c[0x0][0x360] ;  /* 0x0000d80000047ab9 */ /* 0x000fc40000000a00 */
[----:B------:R-:W-:Y:S01]  /*04e0*/  UISETP.NE.AND.EX UP1, UPT, URZ, UR7, UPT, UP1 ;  /* 0x000000073f00728c */ /* 0x000fe2000bf25310 */
[----:B------:R-:W-:Y:S01]  /*04f0*/  PLOP3.LUT P1, PT, PT, PT, UP0, 0x80, 0x0 ;  /* 0x000000000000781c */ /* 0x000fe20003f2f008 */
[----:B------:R-:W-:Y:S02]  /*0500*/  ULDC.64 UR8, c[0x0][0x370] ;  /* 0x0000dc0000087ab9 */ /* 0x000fe40000000a00 */
[----:B------:R-:W-:Y:S02]  /*0510*/  ULDC.64 UR6, c[0x0][0x348] ;  /* 0x0000d20000067ab9 */ /* 0x000fe40000000a00 */
[----:B------:R-:W-:Y:S01]  /*0520*/  @UP0 UIMAD.WIDE UR4, UR20, UR10, UR4 ;  /* 0x0000000a140402a5 */ /* 0x000fe2000f8e0204 */
[----:B------:R-:W-:Y:S01]  /*0530*/  PLOP3.LUT P2, PT, PT, PT, UP1, 0x80, 0x0 ;  /* 0x000000000000781c */ /* 0x000fe20003f4f018 */
[----:B------:R-:W-:-:S03]  /*0540*/  UIMAD.WIDE UR6, UR20, UR10, UR6 ;  /* 0x0000000a140672a5 */ /* 0x000fc6000f8e0206 */
[----:B------:R-:W-:Y:S01]  /*0550*/  @UP1 UIMAD.WIDE UR8, UR20, UR10, UR8 ;  /* 0x0000000a140812a5 */ /* 0x000fe2000f8e0208 */
[----:B------:R-:W-:Y:S01]  /*0560*/  IMAD.U32 R2, RZ, RZ, UR4 ;  /* 0x00000004ff027e24 */ /* 0x000fe2000f8e00ff */
[----:B------:R-:W-:Y:S01]  /*0570*/  MOV R3, UR5 ;  /* 0x0000000500037c02 */ /* 0x000fe20008000f00 */
[----:B------:R-:W-:Y:S01]  /*0580*/  ULDC.64 UR4, c[0x0][0x358] ;  /* 0x0000d60000047ab9 */ /* 0x000fe20000000a00 */
[----:B------:R-:W-:Y:S01]  /*0590*/  ISETP.NE.U32.AND P4, PT, RZ, c[0x0][0x350], PT ;  /* 0x0000d400ff007a0c */ /* 0x000fe20003f85070 */
[----:B------:R-:W-:Y:S01]  /*05a0*/  UISETP.NE.U32.AND UP1, UPT, URZ, UR4, UPT ;  /* 0x000000043f00728c */ /* 0x000fe2000bf25070 */
[----:B------:R-:W-:Y:S01]  /*05b0*/  IMAD.U32 R8, RZ, RZ, UR6 ;  /* 0x00000006ff087e24 */ /* 0x000fe2000f8e00ff */
[----:B------:R1:W2:Y:S01]  /*05c0*/  @P1 LDG.E R0, [R2.64] ;  /* 0x0000001602001981 */ /* 0x0002a2000c1e1900 */
[----:B------:R-:W-:Y:S01]  /*05d0*/  IMAD.U32 R9, RZ, RZ, UR7 ;  /* 0x00000007ff097e24 */ /* 0x000fe2000f8e00ff */
[----:B------:R-:W-:Y:S01]  /*05e0*/  UISETP.NE.AND.EX UP1, UPT, URZ, UR5, UPT, UP1 ;  /* 0x000000053f00728c */ /* 0x000fe2000bf25310 */
[----:B------:R-:W-:Y:S01]  /*05f0*/  ISETP.NE.AND.EX P4, PT, RZ, c[0x0][0x354], PT, P4 ;  /* 0x0000d500ff007a0c */ /* 0x000fe20003f85340 */
[----:B------:R-:W-:Y:S01]  /*0600*/  ULDC.64 UR6, c[0x0][0x350] ;  /* 0x0000d40000067ab9 */ /* 0x000fe20000000a00 */
[----:B------:R-:W-:Y:S01]  /*0610*/  IMAD.U32 R4, RZ, RZ, UR8 ;  /* 0x00000008ff047e24 */ /* 0x000fe2000f8e00ff */
[----:B------:R-:W-:Y:S01]  /*0620*/  ULDC.64 UR4, c[0x0][0x358] ;  /* 0x0000d60000047ab9 */ /* 0x000fe20000000a00 */
[----:B------:R-:W-:Y:S01]  /*0630*/  IMAD.U32 R5, RZ, RZ, UR9 ;  /* 0x00000009ff057e24 */ /* 0x000fe2000f8e00ff */
[----:B------:R-:W-:Y:S01]  /*0640*/  PLOP3.LUT P0, PT, PT, PT, UP1, 0x80, 0x0 ;  /* 0x000000000000781c */ /* 0x000fe20003f0f018 */
[----:B------:R-:W-:Y:S01]  /*0650*/  UIMAD.WIDE UR6, UR20, UR10, UR6 ;  /* 0x0000000a140672a5 */ /* 0x000fe2000f8e0206 */
[----:B------:R-:W3:Y:S01]  /*0660*/  @P3 LDG.E R6, [R8.64] ;  /* 0x0000001608063981 */ /* 0x000ee2000c1e1900 */
[----:B------:R-:W-:Y:S01]  /*0670*/  UIMAD.WIDE UR4, UR20, UR10, UR4 ;  /* 0x0000000a140472a5 */ /* 0x000fe2000f8e0204 */
[----:B------:R-:W-:Y:S01]  /*0680*/  MOV R23, RZ ;  /* 0x000000ff00177202 */ /* 0x000fe20000000f00 */
[----:B------:R-:W-:Y:S01]  /*0690*/  IMAD.MOV.U32 R10, RZ, RZ, RZ ;  /* 0x000000ffff0a7224 */ /* 0x000fe200078e00ff */
[----:B------:R4:W3:Y:S03]  /*06a0*/  @P2 LDG.E R7, [R4.64] ;  /* 0x0000001604072981 */ /* 0x0008e6000c1e1900 */
[----:B-1----:R-:W-:Y:S01]  /*06b0*/  IMAD.U32 R2, RZ, RZ, UR4 ;  /* 0x00000004ff027e24 */ /* 0x002fe2000f8e00ff */
[----:B------:R-:W-:-:S05]  /*06c0*/  MOV R3, UR5 ;  /* 0x0000000500037c02 */ /* 0x000fca0008000f00 */
[----:B------:R1:W5:Y:S01]  /*06d0*/  @P0 LDG.E R10, [R2.64] ;  /* 0x00000016020a0981 */ /* 0x000362000c1e1900 */
[----:B----4-:R-:W-:Y:S01]  /*06e0*/  IMAD.U32 R4, RZ, RZ, UR6 ;  /* 0x00000006ff047e24 */ /* 0x010fe2000f8e00ff */
[----:B------:R-:W-:-:S05]  /*06f0*/  MOV R5, UR7 ;  /* 0x0000000700057c02 */ /* 0x000fca0008000f00 */
[----:B------:R1:W5:Y:S01]  /*0700*/  @P4 LDG.E R23, [R4.64] ;  /* 0x0000001604174981 */ /* 0x000362000c1e1900 */
[----:B------:R-:W4:Y:S01]  /*0710*/  S2UR UR15, SR_CTAID.Y ;  /* 0x00000000000f79c3 */ /* 0x000f220000002600 */
[----:B------:R-:W-:Y:S02]  /*0720*/  UMOV UR17, URZ ;  /* 0x0000003f00117c82 */ /* 0x000fe40008000000 */
[----:B------:R-:W-:Y:S02]  /*0730*/  ULDC UR19, c[0x0][0x168] ;  /* 0x00005a0000137ab9 */ /* 0x000fe40000000800 */
[----:B------:R-:W-:Y:S02]  /*0740*/  UMOV UR18, URZ ;  /* 0x0000003f00127c82 */ /* 0x000fe40008000000 */
[----:B------:R-:W-:Y:S02]  /*0750*/  ULDC UR4, c[0x0][0x2ac] ;  /* 0x0000ab0000047ab9 */ /* 0x000fe40000000800 */
[----:B------:R-:W-:-:S02]  /*0760*/  ULDC UR21, c[0x0][0x1d0] ;  /* 0x0000740000157ab9 */ /* 0x000fc40000000800 */
[----:B------:R-:W-:-:S03]  /*0770*/  UIMAD UR21, UR4, UR21, URZ ;  /* 0x00000015041572a4 */ /* 0x000fc6000f8e023f */
[----:B------:R-:W-:Y:S02]  /*0780*/  ULDC UR4, c[0x0][0x228] ;  /* 0x00008a0000047ab9 */ /* 0x000fe40000000800 */
[----:B----4-:R-:W-:Y:S01]  /*0790*/  USHF.R.S32.HI UR14, URZ, 0x1f, UR15 ;  /* 0x0000001f3f0e7899 */ /* 0x010fe2000801140f */
[----:B--2---:R1:W2:Y:S08]  /*07a0*/  @P1 R2UR UR19, R0 ;  /* 0x00000000001313c2 */ /* 0x0042b000000e0000 */
[----:B---3--:R1:W3:Y:S08]  /*07b0*/  @P3 R2UR UR18, R6 ;  /* 0x00000000061233c2 */ /* 0x0082f000000e0000 */
[----:B------:R1:W4:Y:S01]  /*07c0*/  @P2 R2UR UR17, R7 ;  /* 0x00000000071123c2 */ /* 0x00032200000e0000 */
[----:B------:R-:W-:Y:S05]  /*07d0*/  @P1 BRA `(.L_x_52) ;  /* 0x0000006000001947 */ /* 0x000fea0003800000 */
[----:B------:R-:W-:Y:S05]  /*07e0*/  @!P3 BRA `(.L_x_52) ;  /* 0x000000500000b947 */ /* 0x000fea0003800000 */
[----:B-1--4-:R-:W4:Y:S04]  /*07f0*/  LDG.E R6, [R8.64] ;  /* 0x0000001608067981 */ /* 0x012f28000c1e1900 */
[----:B---3--:R-:W3:Y:S01]  /*0800*/  LDG.E R0, [R8.64+0x4] ;  /* 0x0000041608007981 */ /* 0x008ee2000c1e1900 */
[----:B--2-4-:R-:W1:Y:S08]  /*0810*/  R2UR UR19, R6 ;  /* 0x00000000061373c2 */ /* 0x014e7000000e0000 */
[----:B---3--:R-:W1:Y:S02]  /*0820*/  R2UR UR5, R0 ;  /* 0x00000000000573c2 */ /* 0x008e6400000e0000 */
[----:B-1----:R-:W-:-:S06]  /*0830*/  UIADD3 UR19, -UR19, UR5, URZ ;  /* 0x0000000513137290 */ /* 0x002fcc000fffe13f */
.L_x_52:
[----:B------:R-:W-:-:S04]  /*0840*/  ISETP.NE.U32.AND P1, PT, RZ, c[0x0][0x368], PT ;  /* 0x0000da00ff007a0c */ /* 0x000fc80003f25070 */
[----:B------:R-:W-:-:S13]  /*0850*/  ISETP.NE.AND.EX P1, PT, RZ, c[0x0][0x36c], PT, P1 ;  /* 0x0000db00ff007a0c */ /* 0x000fda0003f25310 */
[----:B------:R-:W-:Y:S05]  /*0860*/  @!P1 BRA `(.L_x_53) ;  /* 0x0000007000009947 */ /* 0x000fea0003800000 */
[----:B------:R-:W-:Y:S02]  /*0870*/  ULDC.64 UR6, c[0x0][0x368] ;  /* 0x0000da0000067ab9 */ /* 0x000fe40000000a00 */
[----:B------:R-:W-:-:S06]  /*0880*/  UIMAD.WIDE UR6, UR20, UR10, UR6 ;  /* 0x0000000a140672a5 */ /* 0x000fcc000f8e0206 */
[----:B-1----:R-:W-:Y:S02]  /*0890*/  MOV R4, UR6 ;  /* 0x0000000600047c02 */ /* 0x002fe40008000f00 */
[----:B------:R-:W-:-:S05]  /*08a0*/  MOV R5, UR7 ;  /* 0x0000000700057c02 */ /* 0x000fca0008000f00 */
[----:B----4-:R-:W4:Y:S02]  /*08b0*/  LDG.E R0, [R4.64] ;  /* 0x0000001604007981 */ /* 0x010f24000c1e1900 */
[----:B----4-:R1:W4:Y:S02]  /*08c0*/  R2UR UR21, R0 ;  /* 0x00000000001573c2 */ /* 0x01032400000e0000 */
[----:B-1--4-:R-:W-:Y:S05]  /*08d0*/  BRA `(.L_x_54) ;  /* 0x0000006000007947 */ /* 0x012fea0003800000 */
.L_x_53:
[----:B------:R-:W-:Y:S05]  /*08e0*/  @!P4 BRA `(.L_x_54) ;  /* 0x000000500000c947 */ /* 0x000fea0003800000 */
[----:B-1--4-:R1:W4:Y:S04]  /*08f0*/  LDG.E R0, [R4.64] ;  /* 0x0000001604007981 */ /* 0x012328000c1e1900 */
[----:B-1-3--:R-:W3:Y:S01]  /*0900*/  LDG.E R4, [R4.64+0x4] ;  /* 0x0000041604047981 */ /* 0x00aee2000c1e1900 */
[----:B----4-:R-:W1:Y:S08]  /*0910*/  R2UR UR21, R0 ;  /* 0x00000000001573c2 */ /* 0x010e7000000e0000 */
[----:B---3--:R-:W1:Y:S02]  /*0920*/  R2UR UR5, R4 ;  /* 0x00000000040573c2 */ /* 0x008e6400000e0000 */
[----:B-1----:R-:W-:-:S06]  /*0930*/  UIADD3 UR21, -UR21, UR5, URZ ;  /* 0x0000000515157290 */ /* 0x002fcc000fffe13f */
.L_x_54:
[----:B-1--4-:R1:W4:Y:S01]  /*0940*/  @P0 LDG.E R0, [R2.64] ;  /* 0x0000001602000981 */ /* 0x012322000c1e1900 */
[----:B------:R-:W-:-:S03]  /*0950*/  ULDC.64 UR6, c[0x0][0x378] ;  /* 0x0000de0000067ab9 */ /* 0x000fc60000000a00 */
[----:B-1-3--:R-:W3:Y:S01]  /*0960*/  @P0 LDG.E R2, [R2.64+0x4] ;  /* 0x0000041602020981 */ /* 0x00aee2000c1e1900 */
[----:B------:R-:W-:Y:S01]  /*0970*/  UISETP.NE.U32.AND UP0, UPT, URZ, UR6, UPT ;  /* 0x000000063f00728c */ /* 0x000fe2000bf05070 */
[----:B------:R-:W-:-:S03]  /*0980*/  IMAD.U32 R149, RZ, RZ, UR21 ;  /* 0x00000015ff957e24 */ /* 0x000fc6000f8e00ff */
[----:B------:R-:W-:-:S03]  /*0990*/  UISETP.NE.AND.EX UP0, UPT, URZ, UR7, UPT, UP0 ;  /* 0x000000073f00728c */ /* 0x000fc6000bf05300 */
[----:B------:R-:W-:-:S03]  /*09a0*/  ULDC.64 UR6, c[0x0][0x378] ;  /* 0x0000de0000067ab9 */ /* 0x000fc60000000a00 */
[----:B------:R-:W-:-:S05]  /*09b0*/  PLOP3.LUT P1, PT, PT, PT, UP0, 0x80, 0x0 ;  /* 0x000000000000781c */ /* 0x000fca0003f2f008 */
[----:B------:R-:W-:-:S06]  /*09c0*/  @UP0 UIMAD.WIDE UR6, UR20, UR10, UR6 ;  /* 0x0000000a140602a5 */ /* 0x000fcc000f8e0206 */
[----:B------:R-:W-:Y:S01]  /*09d0*/  IMAD.U32 R4, RZ, RZ, UR6 ;  /* 0x00000006ff047e24 */ /* 0x000fe2000f8e00ff */
[----:B------:R-:W-:-:S05]  /*09e0*/  MOV R5, UR7 ;  /* 0x0000000700057c02 */ /* 0x000fca0008000f00 */
[----:B------:R1:W5:Y:S01]  /*09f0*/  @P1 LDG.E R149, [R4.64] ;  /* 0x0000001604951981 */ /* 0x000362000c1e1900 */
[----:B------:R-:W-:Y:S02]  /*0a00*/  UIADD3 UR5, -UR17, UR21, URZ ;  /* 0x0000001511057290 */ /* 0x000fe4000fffe13f */
[----:B------:R-:W-:Y:S01]  /*0a10*/  UMOV UR24, URZ ;  /* 0x0000003f00187c82 */ /* 0x000fe20008000000 */
[----:B----4-:R-:W4:Y:S08]  /*0a20*/  @P0 R2UR UR6, R0 ;  /* 0x00000000000603c2 */ /* 0x010f3000000e0000 */
[----:B---3--:R-:W4:Y:S02]  /*0a30*/  @P0 R2UR UR7, R2 ;  /* 0x00000000020703c2 */ /* 0x008f2400000e0000 */
[----:B----4-:R-:W-:-:S02]  /*0a40*/  @UP1 UIADD3 UR4, -UR6, UR7, URZ ;  /* 0x0000000706041290 */ /* 0x010fc4000fffe13f */
[----:B------:R-:W-:Y:S02]  /*0a50*/  UIADD3 UR6, -UR5, URZ, URZ ;  /* 0x0000003f05067290 */ /* 0x000fe4000fffe13f */
[----:B------:R-:W-:Y:S02]  /*0a60*/  UIADD3 UR13, UR5, UR4, URZ ;  /* 0x00000004050d7290 */ /* 0x000fe4000fffe03f */
[----:B------:R-:W-:Y:S02]  /*0a70*/  UISETP.LT.AND UP0, UPT, URZ, UR6, UPT ;  /* 0x000000063f00728c */ /* 0x000fe4000bf01270 */
[----:B------:R-:W-:Y:S02]  /*0a80*/  UIADD3 UR25, UR13, 0x6f, URZ ;  /* 0x0000006f0d197890 */ /* 0x000fe4000fffe03f */
[----:B------:R-:W-:Y:S02]  /*0a90*/  USEL UR6, URZ, UR6, !UP0 ;  /* 0x000000063f067287 */ /* 0x000fe4000c000000 */
[----:B------:R-:W-:-:S07]  /*0aa0*/  UIMAD.WIDE UR24, UR25, -0x6db6db6d, UR24 ;  /* 0x92492493191878a5 */ /* 0x000fce000f8e0218 */
[----:B------:R-:W-:Y:S02]  /*0ab0*/  UMOV UR7, UR25 ;  /* 0x0000001900077c82 */ /* 0x000fe40008000000 */
[----:B------:R-:W-:-:S04]  /*0ac0*/  USHF.R.U32.HI UR12, URZ, 0x1f, UR7 ;  /* 0x0000001f3f0c7899 */ /* 0x000fc80008011607 */
[----:B------:R-:W-:Y:S02]  /*0ad0*/  ULEA.HI.SX32 UR12, UR7, UR12, 0x1a ;  /* 0x0000000c070c7291 */ /* 0x000fe4000f8fd23f */
[----:B------:R-:W-:Y:S02]  /*0ae0*/  USHF.R.U32.HI UR7, URZ, 0x4, UR6 ;  /* 0x000000043f077899 */ /* 0x000fe40008011606 */
[----:B------:R-:W-:-:S04]  /*0af0*/  UIMAD UR5, UR12, 0x70, -UR5 ;  /* 0x000000700c0578a4 */ /* 0x000fc8000f8e0a05 */
[----:B------:R-:W-:Y:S01]  /*0b00*/  MOV R0, UR7 ;  /* 0x0000000700007c02 */ /* 0x000fe20008000f00 */
[----:B------:R-:W-:-:S04]  /*0b10*/  UISETP.LT.AND UP0, UPT, UR5, UR4, UPT ;  /* 0x000000040500728c */ /* 0x000fc8000bf01270 */
[----:B------:R-:W-:Y:S01]  /*0b20*/  IMAD.WIDE.U32 R2, R0, 0x24924925, RZ ;  /* 0x2492492500027825 */ /* 0x000fe200078e00ff */
[----:B------:R-:W-:-:S03]  /*0b30*/  USEL UR5, UR5, UR4, UP0 ;  /* 0x0000000405057287 */ /* 0x000fc60008000000 */
[----:B------:R-:W3:Y:S01]  /*0b40*/  R2UR UR7, R3 ;  /* 0x00000000030773c2 */ /* 0x000ee200000e0000 */
[----:B------:R-:W-:-:S07]  /*0b50*/  UISETP.GT.AND UP0, UPT, UR5, UR6, UPT ;  /* 0x000000060500728c */ /* 0x000fce000bf04270 */
[----:B------:R1:W4:Y:S04]  /*0b60*/  R2UR UR6, R2 ;  /* 0x00000000020673c2 */ /* 0x00032800000e0000 */
[----:B------:R-:W-:Y:S02]  /*0b70*/  @UP0 UIADD3 UR25, UR5, 0x6f, URZ ;  /* 0x0000006f05190890 */ /* 0x000fe4000fffe03f */
[----:B------:R-:W-:Y:S02]  /*0b80*/  @UP0 UMOV UR24, URZ ;  /* 0x0000003f00180c82 */ /* 0x000fe40008000000 */
[----:B------:R-:W-:-:S04]  /*0b90*/  @UP0 UIMAD.WIDE UR8, UR25, -0x6db6db6d, UR24 ;  /* 0x92492493190808a5 */ /* 0x000fc8000f8e0218 */
[----:B----4-:R-:W-:Y:S02]  /*0ba0*/  @UP0 USHF.R.U32.HI UR6, URZ, 0x1f, UR9 ;  /* 0x0000001f3f060899 */ /* 0x010fe40008011609 */
[----:B---3--:R-:W-:Y:S02]  /*0bb0*/  UMOV UR5, UR7 ;  /* 0x0000000700057c82 */ /* 0x008fe40008000000 */
[----:B------:R-:W-:-:S04]  /*0bc0*/  @UP0 ULEA.HI.SX32 UR5, UR9, UR6, 0x1a ;  /* 0x0000000609050291 */ /* 0x000fc8000f8fd23f */
[----:B------:R-:W-:-:S06]  /*0bd0*/  UISETP.GT.AND UP0, UPT, UR5, UR7, UPT ;  /* 0x000000070500728c */ /* 0x000fcc000bf04270 */
[----:B------:R-:W-:-:S13]  /*0be0*/  PLOP3.LUT P0, PT, PT, PT, UP0, 0x80, 0x0 ;  /* 0x000000000000781c */ /* 0x000fda0003f0f008 */
[----:B-1----:R-:W-:Y:S05]  /*0bf0*/  @!P0 BRA `(.L_x_55) ;  /* 0x0000762000008947 */ /* 0x002fea0003800000 */
[----:B------:R-:W-:Y:S02]  /*0c00*/  ULDC.64 UR8, c[0x0][0x340] ;  /* 0x0000d00000087ab9 */ /* 0x000fe40000000a00 */
[----:B------:R-:W-:-:S04]  /*0c10*/  UISETP.NE.U32.AND UP0, UPT, URZ, UR8, UPT ;  /* 0x000000083f00728c */ /* 0x000fc8000bf05070 */
[----:B------:R-:W-:-:S03]  /*0c20*/  UISETP.NE.AND.EX UP0, UPT, URZ, UR9, UPT, UP0 ;  /* 0x000000093f00728c */ /* 0x000fc6000bf05300 */
[----:B------:R-:W-:-:S03]  /*0c30*/  ULDC.64 UR8, c[0x0][0x340] ;  /* 0x0000d00000087ab9 */ /* 0x000fc60000000a00 */
[----:B------:R-:W-:-:S05]  /*0c40*/  PLOP3.LUT P5, PT, PT, PT, UP0, 0x80, 0x0 ;  /* 0x000000000000781c */ /* 0x000fca0003faf008 */
[----:B------:R-:W-:Y:S01]  /*0c50*/  @UP0 UIMAD.WIDE UR8, UR20, UR10, UR8 ;  /* 0x0000000a140802a5 */ /* 0x000fe2000f8e0208 */
[----:B------:R-:W-:Y:S01]  /*0c60*/  SHF.R.S32.HI R28, RZ, 0x1f, R194 ;  /* 0x0000001fff1c7819 */ /* 0x000fe200000114c2 */
[----:B------:R-:W-:Y:S02]  /*0c70*/  UIADD3 UR6, UR5, -0x1, URZ ;  /* 0xffffffff05067890 */ /* 0x000fe4000fffe03f */
[----:B------:R-:W-:Y:S02]  /*0c80*/  ULDC.64 UR10, c[0x0][0x238] ;  /* 0x00008e00000a7ab9 */ /* 0x000fe40000000a00 */
[----:B------:R-:W-:Y:S02]  /*0c90*/  IMAD.U32 R2, RZ, RZ, UR8 ;  /* 0x00000008ff027e24 */ /* 0x000fe4000f8e00ff */
[----:B------:R-:W-:Y:S01]  /*0ca0*/  IMAD.U32 R3, RZ, RZ, UR9 ;  /* 0x00000009ff037e24 */ /* 0x000fe2000f8e00ff */
[----:B------:R-:W-:Y:S01]  /*0cb0*/  LEA.HI R0, R28, R194, RZ, 0x3 ;  /* 0x000000c21c007211 */ /* 0x000fe200078f18ff */
[----:B------:R-:W-:-:S03]  /*0cc0*/  ULDC.64 UR8, c[0x0][0x240] ;  /* 0x0000900000087ab9 */ /* 0x000fc60000000a00 */
[----:B------:R-:W-:Y:S01]  /*0cd0*/  SHF.R.S32.HI R8, RZ, 0x3, R0 ;  /* 0x00000003ff087819 */ /* 0x000fe20000011400 */
[----:B------:R1:W3:Y:S01]  /*0ce0*/  @P5 LDG.E R17, [R2.64] ;  /* 0x0000001602115981 */ /* 0x0002e2000c1e1900 */
[----:B------:R-:W-:Y:S01]  /*0cf0*/  LOP3.LUT R0, R0, 0x1ffffff8, RZ, 0xc0, !PT ;  /* 0x1ffffff800007812 */ /* 0x000fe200078ec0ff */
[----:B------:R-:W-:Y:S01]  /*0d00*/  UMOV UR5, 0x70 ;  /* 0x0000007000057882 */ /* 0x000fe20000000000 */
[C---:B-----5:R-:W-:Y:S01]  /*0d10*/  IADD3 R128, P0, R8.reuse, R10, RZ ;  /* 0x0000000a08807210 */ /* 0x060fe20007f1e0ff */
[----:B------:R-:W-:Y:S01]  /*0d20*/  UIMAD UR8, UR14, UR8, URZ ;  /* 0x000000080e0872a4 */ /* 0x000fe2000f8e023f */
[----:B------:R-:W-:Y:S01]  /*0d30*/  IADD3 R125, -R8, UR4, RZ ;  /* 0x00000004087d7c10 */ /* 0x000fe2000fffe1ff */
[----:B------:R-:W-:Y:S01]  /*0d40*/  IMAD.IADD R0, R194, 0x1, -R0 ;  /* 0x00000001c2007824 */ /* 0x000fe200078e0a00 */
[----:B------:R-:W-:Y:S01]  /*0d50*/  UIMAD.WIDE.U32 UR24, UR5, UR10, URZ ;  /* 0x0000000a051872a5 */ /* 0x000fe2000f8e003f */
[----:B------:R-:W-:Y:S01]  /*0d60*/  IMAD.MOV.U32 R148, RZ, RZ, c[0x0][0x238] ;  /* 0x00008e00ff947624 */ /* 0x000fe200078e00ff */
[----:B------:R-:W-:Y:S01]  /*0d70*/  USHF.R.S32.HI UR10, URZ, 0x1f, UR20 ;  /* 0x0000001f3f0a7899 */ /* 0x000fe20008011414 */
[----:B------:R-:W-:Y:S01]  /*0d80*/  IMAD.SHL.U32 R4, R0, 0x8, RZ ;  /* 0x0000000800047824 */ /* 0x000fe200078e00ff */
[----:B------:R-:W-:Y:S01]  /*0d90*/  UIMAD UR28, UR15, UR9, UR8 ;  /* 0x000000090f1c72a4 */ /* 0x000fe2000f8e0208 */
[----:B------:R-:W-:Y:S01]  /*0da0*/  IMAD.MOV.U32 R29, RZ, RZ, c[0x0][0x23c] ;  /* 0x00008f00ff1d7624 */ /* 0x000fe200078e00ff */
[----:B------:R-:W-:Y:S01]  /*0db0*/  USEL UR27, UR20, URZ, !UP1 ;  /* 0x0000003f141b7287 */ /* 0x000fe2000c800000 */
[----:B------:R-:W-:Y:S01]  /*0dc0*/  IMAD.U32 R6, RZ, RZ, UR24 ;  /* 0x00000018ff067e24 */ /* 0x000fe2000f8e00ff */
[----:B------:R-:W-:Y:S01]  /*0dd0*/  SHF.R.S32.HI R5, RZ, 0x1f, R4 ;  /* 0x0000001fff057819 */ /* 0x000fe20000011404 */
[----:B------:R-:W-:Y:S01]  /*0de0*/  USEL UR26, UR10, URZ, !UP1 ;  /* 0x0000003f0a1a7287 */ /* 0x000fe2000c800000 */
[----:B------:R-:W-:Y:S01]  /*0df0*/  IMAD.WIDE.U32 R12, R148, 0x20, RZ ;  /* 0x00000020940c7825 */ /* 0x000fe200078e00ff */
[----:B------:R-:W-:Y:S01]  /*0e00*/  ULDC.64 UR8, c[0x0][0x248] ;  /* 0x0000920000087ab9 */ /* 0x000fe20000000a00 */
[----:B------:R-:W-:Y:S01]  /*0e10*/  LEA.HI R90, R28, R194, RZ, 0x6 ;  /* 0x000000c21c5a7211 */ /* 0x000fe200078f30ff */
[----:B------:R-:W-:Y:S01]  /*0e20*/  UIMAD UR8, UR26, UR8, URZ ;  /* 0x000000081a0872a4 */ /* 0x000fe2000f8e023f */
[----:B------:R-:W-:Y:S01]  /*0e30*/  IMAD.U32 R96, RZ, RZ, UR27 ;  /* 0x0000001bff607e24 */ /* 0x000fe2000f8e00ff */
[----:B------:R-:W-:Y:S01]  /*0e40*/  UIMAD UR11, UR5, UR11, URZ ;  /* 0x0000000b050b72a4 */ /* 0x000fe2000f8e023f */
[----:B------:R-:W-:Y:S01]  /*0e50*/  IMAD.MOV.U32 R145, RZ, RZ, R6 ;  /* 0x000000ffff917224 */ /* 0x000fe200078e0006 */
[----:B------:R-:W-:Y:S01]  /*0e60*/  UIMAD UR8, UR27, UR9, UR8 ;  /* 0x000000091b0872a4 */ /* 0x000fe2000f8e0208 */
[----:B-1----:R-:W-:Y:S01]  /*0e70*/  SHF.R.S32.HI R2, RZ, 0x1f, R10 ;  /* 0x0000001fff027819 */ /* 0x002fe2000001140a */
[----:B------:R-:W-:Y:S01]  /*0e80*/  UIADD3 UR11, UR25, UR11, URZ ;  /* 0x0000000b190b7290 */ /* 0x000fe2000fffe03f */
[----:B------:R-:W-:Y:S01]  /*0e90*/  IMAD.U32 R7, RZ, RZ, UR25 ;  /* 0x00000019ff077e24 */ /* 0x000fe2000f8e00ff */
[----:B------:R-:W-:Y:S01]  /*0ea0*/  ISETP.GE.AND P6, PT, R4, c[0x0][0x1d4], PT ;  /* 0x0000750004007a0c */ /* 0x000fe20003fc6270 */
[----:B------:R-:W-:Y:S01]  /*0eb0*/  IMAD.SHL.U32 R11, R29, 0x20, RZ ;  /* 0x000000201d0b7824 */ /* 0x000fe200078e00ff */
[----:B------:R-:W-:Y:S01]  /*0ec0*/  LEA.HI.X.SX32 R129, R8, R2, 0x1, P0 ;  /* 0x0000000208817211 */ /* 0x000fe200000f0eff */
[----:B------:R-:W-:Y:S01]  /*0ed0*/  IMAD.WIDE.U32 R2, R128, c[0x0][0x238], R4 ;  /* 0x00008e0080027a25 */ /* 0x000fe200078e0004 */
[----:B------:R-:W-:Y:S01]  /*0ee0*/  UIMAD UR9, UR11, UR6, URZ ;  /* 0x000000060b0972a4 */ /* 0x000fe2000f8e023f */
[----:B------:R-:W-:-:S02]  /*0ef0*/  LEA.HI R22, R28, R194, RZ, 0x2 ;  /* 0x000000c21c167211 */ /* 0x000fc400078f10ff */
[----:B------:R-:W-:Y:S01]  /*0f00*/  IMAD R0, R129, c[0x0][0x238], RZ ;  /* 0x00008e0081007a24 */ /* 0x000fe200078e02ff */
[----:B------:R-:W-:Y:S01]  /*0f10*/  IADD3 R146, R23, UR21, RZ ;  /* 0x0000001517927c10 */ /* 0x000fe2000fffe0ff */
[----:B------:R-:W-:Y:S01]  /*0f20*/  IMAD.SHL.U32 R90, R90, 0x8, RZ ;  /* 0x000000085a5a7824 */ /* 0x000fe200078e00ff */
[----:B------:R-:W-:Y:S01]  /*0f30*/  SHF.R.S32.HI R38, RZ, 0x2, R22 ;  /* 0x00000002ff267819 */ /* 0x000fe20000011416 */
[----:B------:R-:W-:Y:S01]  /*0f40*/  IMAD R0, R128, c[0x0][0x23c], R0 ;  /* 0x00008f0080007a24 */ /* 0x000fe200078e0200 */
[----:B------:R-:W-:Y:S01]  /*0f50*/  ULDC UR21, c[0x0][0x294] ;  /* 0x0000a50000157ab9 */ /* 0x000fe20000000800 */
[----:B------:R-:W-:Y:S01]  /*0f60*/  IMAD.MOV.U32 R153, RZ, RZ, 0x6 ;  /* 0x00000006ff997424 */ /* 0x000fe200078e00ff */
[C---:B------:R-:W-:Y:S01]  /*0f70*/  IADD3 R157, R38.reuse, 0x40, RZ ;  /* 0x00000040269d7810 */ /* 0x040fe20007ffe0ff */
[----:B------:R-:W-:Y:S01]  /*0f80*/  IMAD.IADD R3, R3, 0x1, R0 ;  /* 0x0000000103037824 */ /* 0x000fe200078e0200 */
[C---:B------:R-:W-:Y:S01]  /*0f90*/  IADD3 R158, R38.reuse, 0x20, RZ ;  /* 0x00000020269e7810 */ /* 0x040fe20007ffe0ff */
[----:B------:R-:W-:Y:S01]  /*0fa0*/  IMAD.U32 R0, RZ, RZ, UR15 ;  /* 0x0000000fff007e24 */ /* 0x000fe2000f8e00ff */
[----:B------:R-:W-:Y:S01]  /*0fb0*/  IADD3 R156, R38, 0x60, RZ ;  /* 0x00000060269c7810 */ /* 0x000fe20007ffe0ff */
[----:B------:R-:W-:Y:S01]  /*0fc0*/  IMAD.MOV.U32 R155, RZ, RZ, 0x5 ;  /* 0x00000005ff9b7424 */ /* 0x000fe200078e00ff */
[----:B------:R-:W-:Y:S01]  /*0fd0*/  UIMAD UR21, UR5, UR21, URZ ;  /* 0x00000015051572a4 */ /* 0x000fe2000f8e023f */
[----:B------:R-:W-:Y:S01]  /*0fe0*/  IMAD.WIDE.U32 R2, R0, c[0x0][0x240], R2 ;  /* 0x0000900000027a25 */ /* 0x000fe200078e0002 */
[----:B------:R-:W-:-:S03]  /*0ff0*/  P2R R121, PR, RZ, 0x40 ;  /* 0x00000040ff797803 */ /* 0x000fc60000000000 */
[----:B------:R-:W-:Y:S01]  /*1000*/  IMAD.U32 R0, RZ, RZ, UR6 ;  /* 0x00000006ff007e24 */ /* 0x000fe2000f8e00ff */
[----:B------:R-:W-:Y:S01]  /*1010*/  IADD3 R3, R3, UR28, RZ ;  /* 0x0000001c03037c10 */ /* 0x000fe2000fffe0ff */
[----:B------:R-:W-:Y:S01]  /*1020*/  USHF.R.S32.HI UR28, URZ, 0x1f, UR6 ;  /* 0x0000001f3f1c7899 */ /* 0x000fe20008011406 */
[----:B------:R-:W-:Y:S02]  /*1030*/  IMAD.SHL.U32 R150, R148, 0x20, RZ ;  /* 0x0000002094967824 */ /* 0x000fe400078e00ff */
[----:B------:R-:W-:Y:S01]  /*1040*/  IMAD R10, R0, -0x70, R125 ;  /* 0xffffff90000a7824 */ /* 0x000fe200078e027d */
[----:B------:R-:W-:Y:S01]  /*1050*/  UIMAD UR9, UR28, UR24, UR9 ;  /* 0x000000181c0972a4 */ /* 0x000fe2000f8e0209 */
[----:B------:R-:W-:-:S03]  /*1060*/  IMAD.WIDE.U32 R130, R96, c[0x0][0x248], R2 ;  /* 0x0000920060827a25 */ /* 0x000fc600078e0002 */
[----:B------:R-:W-:Y:S01]  /*1070*/  ISETP.GE.AND P0, PT, R10, 0x11, PT ;  /* 0x000000110a00780c */ /* 0x000fe20003f06270 */
[----:B------:R-:W-:Y:S01]  /*1080*/  IMAD.SHL.U32 R0, R8, 0x40, RZ ;  /* 0x0000004008007824 */ /* 0x000fe200078e00ff */
[----:B------:R-:W-:Y:S01]  /*1090*/  ISETP.GE.AND P4, PT, R10, 0x21, PT ;  /* 0x000000210a00780c */ /* 0x000fe20003f86270 */
[----:B------:R-:W-:Y:S01]  /*10a0*/  IMAD.MOV.U32 R126, RZ, RZ, R130 ;  /* 0x000000ffff7e7224 */ /* 0x000fe200078e0082 */
[----:B------:R-:W-:Y:S01]  /*10b0*/  IADD3 R127, R131, UR8, RZ ;  /* 0x00000008837f7c10 */ /* 0x000fe2000fffe0ff */
[----:B------:R-:W-:Y:S01]  /*10c0*/  IMAD.MOV.U32 R175, RZ, RZ, c[0x0][0x2b8] ;  /* 0x0000ae00ffaf7624 */ /* 0x000fe200078e00ff */
[----:B------:R-:W-:Y:S01]  /*10d0*/  LOP3.LUT R0, R0, 0x1c0, RZ, 0xc0, !PT ;  /* 0x000001c000007812 */ /* 0x000fe200078ec0ff */
[----:B------:R-:W-:Y:S01]  /*10e0*/  IMAD.MOV.U32 R174, RZ, RZ, c[0x0][0x27c] ;  /* 0x00009f00ffae7624 */ /* 0x000fe200078e00ff */
[----:B------:R-:W-:Y:S01]  /*10f0*/  ISETP.GE.AND P1, PT, R10, 0x1, PT ;  /* 0x000000010a00780c */ /* 0x000fe20003f26270 */
[----:B------:R-:W-:Y:S01]  /*1100*/  IMAD.WIDE.U32 R2, R145, UR6, R126 ;  /* 0x0000000691027c25 */ /* 0x000fe2000f8e007e */
[----:B------:R-:W-:-:S02]  /*1110*/  LOP3.LUT R7, R0, 0x38, R4, 0xf8, !PT ;  /* 0x0000003800077812 */ /* 0x000fc400078ef804 */
[----:B------:R-:W-:Y:S01]  /*1120*/  SHF.R.U32.HI R6, RZ, 0x3, R0 ;  /* 0x00000003ff067819 */ /* 0x000fe20000011600 */
[----:B------:R-:W-:Y:S01]  /*1130*/  IMAD.MOV.U32 R151, RZ, RZ, c[0x0][0x27c] ;  /* 0x00009f00ff977624 */ /* 0x000fe200078e00ff */
[----:B------:R-:W-:Y:S01]  /*1140*/  IADD3 R3, R3, UR9, RZ ;  /* 0x0000000903037c10 */ /* 0x000fe2000fffe0ff */
[----:B------:R-:W-:Y:S01]  /*1150*/  ULDC.64 UR8, c[0x0][0x260] ;  /* 0x0000980000087ab9 */ /* 0x000fe20000000a00 */
[----:B------:R-:W-:Y:S01]  /*1160*/  @P0 LEA R0, P2, R148, R2, 0x4 ;  /* 0x0000000294000211 */ /* 0x000fe200078420ff */
[----:B------:R-:W-:Y:S01]  /*1170*/  UIMAD UR8, UR14, UR8, URZ ;  /* 0x000000080e0872a4 */ /* 0x000fe2000f8e023f */
[----:B------:R-:W-:Y:S01]  /*1180*/  @P4 IADD3 R8, P3, R2, R12, RZ ;  /* 0x0000000c02084210 */ /* 0x000fe20007f7e0ff */
[----:B------:R-:W-:Y:S01]  /*1190*/  IMAD.U32 R12, RZ, RZ, UR15 ;  /* 0x0000000fff0c7e24 */ /* 0x000fe2000f8e00ff */
[----:B------:R-:W-:Y:S01]  /*11a0*/  LOP3.LUT R9, R7, R6, RZ, 0x3c, !PT ;  /* 0x0000000607097212 */ /* 0x000fe200078e3cff */
[----:B------:R-:W-:Y:S01]  /*11b0*/  UIMAD UR8, UR15, UR9, UR8 ;  /* 0x000000090f0872a4 */ /* 0x000fe2000f8e0208 */
[----:B------:R-:W-:Y:S01]  /*11c0*/  @P0 LEA.HI.X R7, R148, R3, R29, 0x4, P2 ;  /* 0x0000000394070211 */ /* 0x000fe200010f241d */
[----:B------:R-:W-:Y:S01]  /*11d0*/  IMAD.SHL.U32 R151, R151, 0x2, RZ ;  /* 0x0000000297977824 */ /* 0x000fe200078e00ff */
[----:B------:R-:W-:-:S02]  /*11e0*/  @P0 LEA R6, P2, R0, c[0x0][0x220], 0x1 ;  /* 0x0000880000060a11 */ /* 0x000fc400078408ff */
[----:B------:R-:W-:Y:S01]  /*11f0*/  @P4 IADD3.X R11, R3, R13, R11, P3, !PT ;  /* 0x0000000d030b4210 */ /* 0x000fe20001ffe40b */
[----:B------:R-:W-:Y:S01]  /*1200*/  IMAD.WIDE.U32 R12, R12, c[0x0][0x260], R4 ;  /* 0x000098000c0c7a25 */ /* 0x000fe200078e0004 */
[----:B------:R-:W-:Y:S02]  /*1210*/  LOP3.LUT R90, R9, 0xfffffe00, R90, 0xf8, !PT ;  /* 0xfffffe00095a7812 */ /* 0x000fe400078ef85a */
[----:B------:R-:W-:Y:S02]  /*1220*/  @P1 LEA R4, P3, R2, c[0x0][0x220], 0x1 ;  /* 0x0000880002041a11 */ /* 0x000fe400078608ff */
[----:B------:R-:W-:Y:S01]  /*1230*/  @P0 LEA.HI.X R7, R0, c[0x0][0x224], R7, 0x1, P2 ;  /* 0x0000890000070a11 */ /* 0x000fe200010f0c07 */
[----:B------:R-:W-:Y:S01]  /*1240*/  IMAD.SHL.U32 R90, R90, 0x2, RZ ;  /* 0x000000025a5a7824 */ /* 0x000fe200078e00ff */
[----:B------:R-:W-:Y:S02]  /*1250*/  LOP3.LUT R0, R22, 0xfffffffc, RZ, 0xc0, !PT ;  /* 0xfffffffc16007812 */ /* 0x000fe400078ec0ff */
[----:B------:R-:W-:-:S02]  /*1260*/  @P1 LEA.HI.X R5, R2, c[0x0][0x224], R3, 0x1, P3 ;  /* 0x0000890002051a11 */ /* 0x000fc400018f0c03 */
[----:B------:R-:W-:Y:S01]  /*1270*/  @P4 LEA R14, P2, R8, c[0x0][0x220], 0x1 ;  /* 0x00008800080e4a11 */ /* 0x000fe200078408ff */
[----:B------:R-:W-:Y:S01]  /*1280*/  IMAD.IADD R0, R194, 0x1, -R0 ;  /* 0x00000001c2007824 */ /* 0x000fe200078e0a00 */
[----:B------:R-:W-:Y:S01]  /*1290*/  ISETP.GE.AND P3, PT, R10, 0x41, PT ;  /* 0x000000410a00780c */ /* 0x000fe20003f66270 */
[----:B------:R-:W-:Y:S01]  /*12a0*/  @!PT LDS RZ, [RZ] ;  /* 0x00000000fffff984 */ /* 0x000fe20000000800 */
[----:B------:R-:W-:Y:S01]  /*12b0*/  @!PT LDS RZ, [RZ] ;  /* 0x00000000fffff984 */ /* 0x000fe20000000800 */
[----:B------:R-:W-:Y:S01]  /*12c0*/  @!PT LDS RZ, [RZ] ;  /* 0x00000000fffff984 */ /* 0x000fe20000000800 */
[----:B------:R1:W-:Y:S01]  /*12d0*/  @P1 LDGSTS.E.BYPASS.LTC128B.128 [R90+0x3900], [R4.64], !P6 ;  /* 0x03900000045a1fae */ /* 0x0003e2000f101d56 */
[----:B------:R-:W-:Y:S01]  /*12e0*/  @P4 LEA.HI.X R15, R8, c[0x0][0x224], R11, 0x1, P2 ;  /* 0x00008900080f4a11 */ /* 0x000fe200010f0c0b */
[----:B------:R-:W-:Y:S01]  /*12f0*/  IMAD.SHL.U32 R36, R0, 0x4, RZ ;  /* 0x0000000400247824 */ /* 0x000fe200078e00ff */
[----:B------:R-:W-:Y:S01]  /*1300*/  ISETP.GE.AND P2, PT, R10, 0x31, PT ;  /* 0x000000310a00780c */ /* 0x000fe20003f46270 */
[----:B------:R-:W-:Y:S01]  /*1310*/  IMAD.SHL.U32 R20, R0, 0x8, RZ ;  /* 0x0000000800147824 */ /* 0x000fe200078e00ff */
[----:B------:R4:W-:Y:S01]  /*1320*/  @P0 LDGSTS.E.BYPASS.LTC128B.128 [R90+0x4100], [R6.64], !P6 ;  /* 0x04100000065a0fae */ /* 0x0009e2000f101d56 */
[----:B------:R-:W-:Y:S01]  /*1330*/  ISETP.GE.AND P1, PT, R10, 0x51, PT ;  /* 0x000000510a00780c */ /* 0x000fe20003f26270 */
[----:B------:R-:W-:Y:S01]  /*1340*/  IMAD R0, R0, 0x20, R38 ;  /* 0x0000002000007824 */ /* 0x000fe200078e0226 */
[----:B------:R-:W-:Y:S01]  /*1350*/  SHF.R.S32.HI R37, RZ, 0x1f, R36 ;  /* 0x0000001fff257819 */ /* 0x000fe20000011424 */
[----:B------:R2:W-:Y:S01]  /*1360*/  @P4 LDGSTS.E.BYPASS.LTC128B.128 [R90+0x4900], [R14.64], !P6 ;  /* 0x049000000e5a4fae */ /* 0x0005e2000f101d56 */
[----:B------:R-:W-:-:S02]  /*1370*/  SHF.R.S32.HI R21, RZ, 0x1f, R20 ;  /* 0x0000001fff157819 */ /* 0x000fc40000011414 */
[----:B------:R-:W-:Y:S01]  /*1380*/  ISETP.GE.AND P4, PT, R20, c[0x0][0x27c], PT ;  /* 0x00009f0014007a0c */ /* 0x000fe20003f86270 */
[----:B------:R-:W-:Y:S01]  /*1390*/  IMAD.WIDE.U32 R8, R38, c[0x0][0x280], R36 ;  /* 0x0000a00026087a25 */ /* 0x000fe200078e0024 */
[----:B------:R-:W-:Y:S02]  /*13a0*/  ISETP.GT.AND P0, PT, R10, 0x60, PT ;  /* 0x000000600a00780c */ /* 0x000fe40003f04270 */
[----:B------:R-:W-:Y:S01]  /*13b0*/  P2R R147, PR, RZ, 0x10 ;  /* 0x00000010ff937803 */ /* 0x000fe20000000000 */
[----:B------:R-:W-:Y:S01]  /*13c0*/  IMAD.MOV.U32 R26, RZ, RZ, R8 ;  /* 0x000000ffff1a7224 */ /* 0x000fe200078e0008 */
[----:B------:R-:W-:Y:S02]  /*13d0*/  SEL R8, RZ, c[0x0][0x27c], !P4 ;  /* 0x00009f00ff087a07 */ /* 0x000fe40006000000 */
[----:B------:R-:W-:Y:S01]  /*13e0*/  IADD3 R13, R13, UR8, RZ ;  /* 0x000000080d0d7c10 */ /* 0x000fe2000fffe0ff */
[----:B------:R-:W-:Y:S01]  /*13f0*/  ULDC.64 UR8, c[0x0][0x210] ;  /* 0x0000840000087ab9 */ /* 0x000fe20000000a00 */
[----:B------:R-:W-:Y:S01]  /*1400*/  IADD3 R94, R20, 0x20, RZ ;  /* 0x00000020145e7810 */ /* 0x000fe20007ffe0ff */
[----:B------:R-:W-:Y:S01]  /*1410*/  UIMAD UR29, UR14, UR8, URZ ;  /* 0x000000080e1d72a4 */ /* 0x000fe2000f8e023f */
[----:B------:R-:W-:Y:S01]  /*1420*/  IADD3 R23, R36, 0x10, RZ ;  /* 0x0000001024177810 */ /* 0x000fe20007ffe0ff */
[----:B------:R-:W-:Y:S01]  /*1430*/  UIMAD.WIDE.U32 UR30, UR15, UR8, URZ ;  /* 0x000000080f1e72a5 */ /* 0x000fe2000f8e003f */
[----:B------:R-:W-:Y:S01]  /*1440*/  SHF.R.S32.HI R83, RZ, 0x1f, R94 ;  /* 0x0000001fff537819 */ /* 0x000fe2000001145e */
[----:B------:R-:W-:Y:S01]  /*1450*/  UIMAD UR29, UR15, UR9, UR29 ;  /* 0x000000090f1d72a4 */ /* 0x000fe2000f8e021d */
[----:B-1----:R-:W-:Y:S01]  /*1460*/  SHF.R.S32.HI R4, RZ, 0x1f, R38 ;  /* 0x0000001fff047819 */ /* 0x002fe20000011426 */
[----:B------:R-:W-:Y:S01]  /*1470*/  IMAD.WIDE.U32 R96, R96, c[0x0][0x268], R12 ;  /* 0x00009a0060607a25 */ /* 0x000fe200078e000c */
[----:B------:R-:W-:Y:S01]  /*1480*/  ULDC.64 UR8, c[0x0][0x1e8] ;  /* 0x00007a0000087ab9 */ /* 0x000fe20000000a00 */
[----:B------:R-:W-:Y:S01]  /*1490*/  LEA.HI R83, R83, R94, RZ, 0x3 ;  /* 0x0000005e53537211 */ /* 0x000fe200078f18ff */
[----:B------:R-:W-:Y:S01]  /*14a0*/  UIMAD UR32, UR14, UR8, URZ ;  /* 0x000000080e2072a4 */ /* 0x000fe2000f8e023f */
[C---:B------:R-:W-:Y:S01]  /*14b0*/  IMAD R11, R4.reuse, c[0x0][0x280], RZ ;  /* 0x0000a000040b7a24 */ /* 0x040fe200078e02ff */
[----:B------:R-:W-:Y:S01]  /*14c0*/  UIMAD.WIDE.U32 UR34, UR15, UR8, URZ ;  /* 0x000000080f2272a5 */ /* 0x000fe2000f8e003f */
[----:B------:R-:W-:Y:S01]  /*14d0*/  IMAD R4, R4, c[0x0][0x290], RZ ;  /* 0x0000a40004047a24 */ /* 0x000fe200078e02ff */
[----:B------:R-:W-:Y:S01]  /*14e0*/  UIMAD UR32, UR15, UR9, UR32 ;  /* 0x000000090f2072a4 */ /* 0x000fe2000f8e0220 */
[C---:B------:R-:W-:Y:S01]  /*14f0*/  IMAD R11, R38.reuse, c[0x0][0x284], R11 ;  /* 0x0000a100260b7a24 */ /* 0x040fe200078e020b */
[----:B------:R-:W-:Y:S01]  /*1500*/  LOP3.LUT R83, R83, 0xfffffff8, RZ, 0xc0, !PT ;  /* 0xfffffff853537812 */ /* 0x000fe200078ec0ff */
[C---:B------:R-:W-:Y:S01]  /*1510*/  IMAD R16, R38.reuse, c[0x0][0x294], R4 ;  /* 0x0000a50026107a24 */ /* 0x040fe200078e0204 */
[----:B------:R-:W-:Y:S01]  /*1520*/  ULDC.64 UR8, c[0x0][0x268] ;  /* 0x00009a0000087ab9 */ /* 0x000fe20000000a00 */
[C---:B----4-:R-:W-:Y:S01]  /*1530*/  IMAD.WIDE.U32 R6, R38.reuse, c[0x0][0x290], R36 ;  /* 0x0000a40026067a25 */ /* 0x050fe200078e0024 */
[----:B------:R-:W-:Y:S01]  /*1540*/  UIMAD UR8, UR26, UR8, URZ ;  /* 0x000000081a0872a4 */ /* 0x000fe2000f8e023f */
[----:B------:R-:W-:Y:S01]  /*1550*/  SHF.R.S32.HI R93, RZ, 0x1f, R83 ;  /* 0x0000001fff5d7819 */ /* 0x000fe20000011453 */
[----:B------:R-:W-:Y:S01]  /*1560*/  UIADD3 UR29, UR31, UR29, URZ ;  /* 0x0000001d1f1d7290 */ /* 0x000fe2000fffe03f */
[----:B------:R-:W-:Y:S01]  /*1570*/  IMAD.WIDE.U32 R4, R38, c[0x0][0x280], R20 ;  /* 0x0000a00026047a25 */ /* 0x000fe200078e0014 */
[----:B------:R-:W-:-:S02]  /*1580*/  UIMAD UR27, UR27, UR9, UR8 ;  /* 0x000000091b1b72a4 */ /* 0x000fc4000f8e0208 */
[----:B------:R-:W-:Y:S01]  /*1590*/  UMOV UR26, 0x60 ;  /* 0x00000060001a7882 */ /* 0x000fe20000000000 */
[----:B------:R-:W-:Y:S01]  /*15a0*/  IMAD.IADD R27, R9, 0x1, R11 ;  /* 0x00000001091b7824 */ /* 0x000fe200078e020b */
[----:B------:R-:W-:Y:S01]  /*15b0*/  ULDC.64 UR8, c[0x0][0x2b0] ;  /* 0x0000ac0000087ab9 */ /* 0x000fe20000000a00 */
[----:B------:R-:W-:Y:S01]  /*15c0*/  IMAD.IADD R25, R7, 0x1, R16 ;  /* 0x0000000107197824 */ /* 0x000fe200078e0210 */
[----:B------:R-:W-:Y:S01]  /*15d0*/  IADD3 R98, R97, UR27, RZ ;  /* 0x0000001b61627c10 */ /* 0x000fe2000fffe0ff */
[----:B------:R-:W-:Y:S01]  /*15e0*/  IMAD.IADD R19, R11, 0x1, R5 ;  /* 0x000000010b137824 */ /* 0x000fe200078e0205 */
[----:B------:R-:W-:Y:S01]  /*15f0*/  UIADD3 UR32, UR35, UR32, URZ ;  /* 0x0000002023207290 */ /* 0x000fe2000fffe03f */
[----:B------:R-:W-:Y:S02]  /*1600*/  IMAD.MOV.U32 R24, RZ, RZ, R6 ;  /* 0x000000ffff187224 */ /* 0x000fe400078e0006 */
[----:B------:R-:W-:Y:S02]  /*1610*/  IMAD.MOV.U32 R18, RZ, RZ, R4 ;  /* 0x000000ffff127224 */ /* 0x000fe400078e0004 */
[----:B------:R-:W-:-:S02]  /*1620*/  @P2 IMAD R9, R29, 0x30, RZ ;  /* 0x000000301d092824 */ /* 0x000fc400078e02ff */
[----:B------:R-:W-:-:S04]  /*1630*/  IMAD.WIDE.U32 R6, R38, c[0x0][0x290], R20 ;  /* 0x0000a40026067a25 */ /* 0x000fc800078e0014 */
[----:B------:R-:W-:-:S04]  /*1640*/  @P2 IMAD.WIDE.U32 R4, R148, 0x30, R2 ;  /* 0x0000003094042825 */ /* 0x000fc800078e0002 */
[----:B------:R-:W-:Y:S01]  /*1650*/  @P2 IMAD.IADD R9, R5, 0x1, R9 ;  /* 0x0000000105092824 */ /* 0x000fe200078e0209 */
[C---:B------:R-:W-:Y:S01]  /*1660*/  @P2 LEA R10, P4, R4.reuse, c[0x0][0x220], 0x1 ;  /* 0x00008800040a2a11 */ /* 0x040fe200078808ff */
[----:B------:R-:W-:Y:S02]  /*1670*/  @P1 IMAD.MOV.U32 R5, RZ, RZ, R3 ;  /* 0x000000ffff051224 */ /* 0x000fe400078e0003 */
[----:B------:R-:W-:Y:S01]  /*1680*/  IMAD.WIDE.U32 R108, R149, c[0x0][0x280], R26 ;  /* 0x0000a000956c7a25 */ /* 0x000fe200078e001a */
[----:B------:R-:W-:-:S03]  /*1690*/  @P2 LEA.HI.X R11, R4, c[0x0][0x224], R9, 0x1, P4 ;  /* 0x00008900040b2a11 */ /* 0x000fc600020f0c09 */
[----:B------:R-:W-:Y:S02]  /*16a0*/  @P1 IMAD.MOV.U32 R4, RZ, RZ, R2 ;  /* 0x000000ffff041224 */ /* 0x000fe400078e0002 */
[----:B------:R1:W-:Y:S01]  /*16b0*/  @P2 LDGSTS.E.BYPASS.LTC128B.128 [R90+0x5100], [R10.64], !P6 ;  /* 0x051000000a5a2fae */ /* 0x0003e2000f101d56 */
[----:B------:R-:W-:-:S04]  /*16c0*/  IMAD.WIDE.U32 R106, R149, c[0x0][0x290], R24 ;  /* 0x0000a400956a7a25 */ /* 0x000fc800078e0018 */
[----:B------:R-:W-:-:S04]  /*16d0*/  @P1 IMAD.WIDE.U32 R4, R148, 0x50, R4 ;  /* 0x0000005094041825 */ /* 0x000fc800078e0004 */
[----:B------:R-:W-:-:S04]  /*16e0*/  IMAD.WIDE.U32 R104, R149, c[0x0][0x280], R18 ;  /* 0x0000a00095687a25 */ /* 0x000fc800078e0012 */
[----:B-1----:R-:W-:-:S05]  /*16f0*/  IMAD.SHL.U32 R10, R156, 0x40, RZ ;  /* 0x000000409c0a7824 */ /* 0x002fca00078e00ff */
[----:B------:R-:W-:-:S04]  /*1700*/  LOP3.LUT R122, R10, 0x1c0, RZ, 0xc0, !PT ;  /* 0x000001c00a7a7812 */ /* 0x000fc800078ec0ff */
[----:B------:R-:W-:Y:S01]  /*1710*/  SHF.R.U32.HI R159, RZ, 0x3, R122 ;  /* 0x00000003ff9f7819 */ /* 0x000fe2000001167a */
[----:B---3--:R1:W3:Y:S02]  /*1720*/  @P5 R2UR UR28, R17 ;  /* 0x00000000111c53c2 */ /* 0x0082e400000e0000 */
[----:B-1----:R-:W-:Y:S01]  /*1730*/  IMAD.IADD R17, R16, 0x1, R7 ;  /* 0x0000000110117824 */ /* 0x002fe200078e0207 */
[----:B---3--:R-:W-:Y:S01]  /*1740*/  @UP0 USHF.R.S32.HI UR39, URZ, 0x1f, UR28 ;  /* 0x0000001f3f270899 */ /* 0x008fe2000801141c */
[----:B------:R-:W-:Y:S01]  /*1750*/  IMAD.IADD R7, R20, 0x1, R8 ;  /* 0x0000000114077824 */ /* 0x000fe200078e0208 */
[----:B------:R-:W-:Y:S01]  /*1760*/  @UP0 UMOV UR38, UR28 ;  /* 0x0000001c00260c82 */ /* 0x000fe20008000000 */
[----:B------:R-:W-:Y:S01]  /*1770*/  IMAD.MOV.U32 R16, RZ, RZ, R6 ;  /* 0x000000ffff107224 */ /* 0x000fe200078e0006 */
[C---:B------:R-:W-:Y:S01]  /*1780*/  @P3 LEA R6, P4, R148.reuse, R2, 0x6 ;  /* 0x0000000294063211 */ /* 0x040fe200078830ff */
[----:B------:R-:W-:Y:S01]  /*1790*/  @!UP0 UMOV UR38, UR20 ;  /* 0x0000001400268c82 */ /* 0x000fe20008000000 */
[----:B--2---:R-:W-:Y:S01]  /*17a0*/  SHF.R.S32.HI R14, RZ, 0x1f, R7 ;  /* 0x0000001fff0e7819 */ /* 0x004fe20000011407 */
[----:B------:R-:W-:Y:S01]  /*17b0*/  @!UP0 UMOV UR39, UR10 ;  /* 0x0000000a00278c82 */ /* 0x000fe20008000000 */
[C---:B------:R-:W-:Y:S01]  /*17c0*/  @P3 LEA.HI.X R9, R148.reuse, R3, R29, 0x6, P4 ;  /* 0x0000000394093211 */ /* 0x040fe200020f341d */
[----:B------:R-:W-:Y:S01]  /*17d0*/  @P0 IMAD.WIDE.U32 R2, R148, 0x60, R2 ;  /* 0x0000006094020825 */ /* 0x000fe200078e0002 */
[----:B------:R-:W-:Y:S01]  /*17e0*/  LEA.HI R14, R14, R7, RZ, 0x3 ;  /* 0x000000070e0e7211 */ /* 0x000fe200078f18ff */
[----:B------:R-:W-:Y:S01]  /*17f0*/  UIMAD UR28, UR39, UR8, URZ ;  /* 0x00000008271c72a4 */ /* 0x000fe2000f8e023f */
[----:B------:R-:W-:Y:S01]  /*1800*/  @P3 LEA R8, P4, R6, c[0x0][0x220], 0x1 ;  /* 0x0000880006083a11 */ /* 0x000fe200078808ff */
[----:B------:R-:W-:Y:S01]  /*1810*/  @P1 IMAD R7, R29, 0x50, RZ ;  /* 0x000000501d071824 */ /* 0x000fe200078e02ff */
[----:B------:R-:W-:Y:S01]  /*1820*/  SHF.L.U64.HI R148, R148, R155, c[0x0][0x23c] ;  /* 0x00008f0094947619 */ /* 0x000fe2000001029b */
[----:B------:R-:W-:Y:S01]  /*1830*/  UIMAD UR28, UR38, UR9, UR28 ;  /* 0x00000009261c72a4 */ /* 0x000fe2000f8e021c */
[----:B------:R-:W-:Y:S01]  /*1840*/  @P3 LEA.HI.X R9, R6, c[0x0][0x224], R9, 0x1, P4 ;  /* 0x0000890006093a11 */ /* 0x000fe200020f0c09 */
[----:B------:R-:W-:Y:S01]  /*1850*/  @P1 IMAD.IADD R7, R5, 0x1, R7 ;  /* 0x0000000105071824 */ /* 0x000fe200078e0207 */
[C---:B------:R-:W-:Y:S01]  /*1860*/  @P1 LEA R6, P4, R4.reuse, c[0x0][0x220], 0x1 ;  /* 0x0000880004061a11 */ /* 0x040fe200078808ff */
[----:B------:R-:W-:Y:S01]  /*1870*/  @P0 IMAD R5, R29, 0x60, RZ ;  /* 0x000000601d050824 */ /* 0x000fe200078e02ff */
[----:B------:R-:W-:Y:S01]  /*1880*/  ULDC UR10, c[0x0][0x284] ;  /* 0x0000a100000a7ab9 */ /* 0x000fe20000000800 */
[----:B------:R1:W-:Y:S01]  /*1890*/  @P3 LDGSTS.E.BYPASS.LTC128B.128 [R90+0x5900], [R8.64], !P6 ;  /* 0x05900000085a3fae */ /* 0x0003e2000f101d56 */
[----:B------:R-:W-:Y:S01]  /*18a0*/  @P1 LEA.HI.X R7, R4, c[0x0][0x224], R7, 0x1, P4 ;  /* 0x0000890004071a11 */ /* 0x000fe200020f0c07 */
[----:B------:R-:W-:Y:S01]  /*18b0*/  @P0 IMAD.IADD R5, R3, 0x1, R5 ;  /* 0x0000000103050824 */ /* 0x000fe200078e0205 */
[----:B------:R-:W-:Y:S01]  /*18c0*/  @P0 LEA R4, P4, R2, c[0x0][0x220], 0x1 ;  /* 0x0000880002040a11 */ /* 0x000fe200078808ff */
[----:B------:R-:W-:Y:S01]  /*18d0*/  ULDC UR9, c[0x0][0x294] ;  /* 0x0000a50000097ab9 */ /* 0x000fe20000000800 */
[----:B------:R-:W-:Y:S01]  /*18e0*/  LEA.HI R3, R28, R194, RZ, 0x5 ;  /* 0x000000c21c037211 */ /* 0x000fe200078f28ff */
[----:B------:R2:W-:Y:S01]  /*18f0*/  @P1 LDGSTS.E.BYPASS.LTC128B.128 [R90+0x6100], [R6.64], !P6 ;  /* 0x06100000065a1fae */ /* 0x0005e2000f101d56 */
[----:B------:R-:W-:Y:S01]  /*1900*/  @P0 LEA.HI.X R5, R2, c[0x0][0x224], R5, 0x1, P4 ;  /* 0x0000890002050a11 */ /* 0x000fe200020f0c05 */
[----:B------:R-:W-:Y:S01]  /*1910*/  UIMAD.WIDE.U32 UR36, UR38, UR8, URZ ;  /* 0x00000008262472a5 */ /* 0x000fe2000f8e003f */
[----:B------:R-:W-:Y:S01]  /*1920*/  SHF.R.S32.HI R2, RZ, 0x1f, R149 ;  /* 0x0000001fff027819 */ /* 0x000fe20000011495 */
[----:B------:R-:W-:Y:S01]  /*1930*/  IMAD.SHL.U32 R3, R3, 0x10, RZ ;  /* 0x0000001003037824 */ /* 0x000fe200078e00ff */
[----:B------:R-:W-:Y:S01]  /*1940*/  ULDC UR8, c[0x0][0x284] ;  /* 0x0000a10000087ab9 */ /* 0x000fe20000000800 */
[----:B------:R3:W-:Y:S01]  /*1950*/  @P0 LDGSTS.E.BYPASS.LTC128B.128 [R90+0x6900], [R4.64], !P6 ;  /* 0x06900000045a0fae */ /* 0x0007e2000f101d56 */
[----:B------:R-:W-:Y:S01]  /*1960*/  ISETP.GE.AND P0, PT, R20, c[0x0][0x1d4], PT ;  /* 0x0000750014007a0c */ /* 0x000fe20003f06270 */
[----:B------:R-:W-:Y:S01]  /*1970*/  UIMAD UR10, UR26, UR10, URZ ;  /* 0x0000000a1a0a72a4 */ /* 0x000fe2000f8e023f */
[----:B------:R-:W-:Y:S01]  /*1980*/  LOP3.LUT R135, R3, 0xfffffe00, RZ, 0xc0, !PT ;  /* 0xfffffe0003877812 */ /* 0x000fe200078ec0ff */
[----:B------:R-:W-:Y:S01]  /*1990*/  IMAD.SHL.U32 R3, R158, 0x40, RZ ;  /* 0x000000409e037824 */ /* 0x000fe200078e00ff */
[----:B------:R-:W-:Y:S01]  /*19a0*/  P2R R101, PR, RZ, 0x1 ;  /* 0x00000001ff657803 */ /* 0x000fe20000000000 */
[----:B------:R-:W0:Y:S01]  /*19b0*/  LDGDEPBAR ;  /* 0x00000000000079af */ /* 0x000e220000000000 */
[----:B------:R-:W-:Y:S01]  /*19c0*/  UIMAD UR9, UR26, UR9, URZ ;  /* 0x000000091a0972a4 */ /* 0x000fe2000f8e023f */
[----:B------:R-:W-:Y:S01]  /*19d0*/  ISETP.GE.AND P1, PT, R94, c[0x0][0x1d4], PT ;  /* 0x000075005e007a0c */ /* 0x000fe20003f26270 */
[----:B------:R-:W-:Y:S01]  /*19e0*/  UIMAD UR8, UR5, UR8, URZ ;  /* 0x00000008050872a4 */ /* 0x000fe2000f8e023f */
[----:B------:R-:W-:Y:S01]  /*19f0*/  LOP3.LUT R124, R3, 0x1c0, RZ, 0xc0, !PT ;  /* 0x000001c0037c7812 */ /* 0x000fe200078ec0ff */
[----:B------:R-:W-:Y:S01]  /*1a00*/  IMAD.WIDE.U32 R102, R149, c[0x0][0x290], R16 ;  /* 0x0000a40095667a25 */ /* 0x000fe200078e0010 */
[----:B------:R-:W-:Y:S01]  /*1a10*/  LOP3.LUT R95, R14, 0xfffffff8, RZ, 0xc0, !PT ;  /* 0xfffffff80e5f7812 */ /* 0x000fe200078ec0ff */
[----:B------:R-:W-:Y:S01]  /*1a20*/  UIADD3 UR28, UR37, UR28, URZ ;  /* 0x0000001c251c7290 */ /* 0x000fe2000fffe03f */
[----:B------:R-:W-:-:S02]  /*1a30*/  SHF.R.U32.HI R161, RZ, 0x3, R124 ;  /* 0x00000003ffa17819 */ /* 0x000fc4000001167c */
[----:B-1----:R-:W-:Y:S02]  /*1a40*/  SHF.R.S32.HI R9, RZ, 0x1f, R156 ;  /* 0x0000001fff097819 */ /* 0x002fe4000001149c */
[----:B------:R-:W-:Y:S02]  /*1a50*/  P2R R116, PR, RZ, 0x2 ;  /* 0x00000002ff747803 */ /* 0x000fe40000000000 */
[----:B------:R-:W-:Y:S01]  /*1a60*/  LEA.HI R3, R9, R156, RZ, 0x3 ;  /* 0x0000009c09037211 */ /* 0x000fe200078f18ff */
[----:B--2---:R-:W-:Y:S01]  /*1a70*/  IMAD.MOV.U32 R6, RZ, RZ, c[0x0][0x280] ;  /* 0x0000a000ff067624 */ /* 0x004fe200078e00ff */
[----:B------:R-:W-:Y:S02]  /*1a80*/  SHF.R.S32.HI R115, RZ, 0x3, R14 ;  /* 0x00000003ff737819 */ /* 0x000fe4000001140e */
[----:B------:R-:W-:Y:S01]  /*1a90*/  SHF.R.S32.HI R110, RZ, 0x1f, R95 ;  /* 0x0000001fff6e7819 */ /* 0x000fe2000001145f */
[C---:B------:R-:W-:Y:S01]  /*1aa0*/  IMAD.SHL.U32 R172, R6.reuse, 0x40, RZ ;  /* 0x0000004006ac7824 */ /* 0x040fe200078e00ff */
[C---:B------:R-:W-:Y:S01]  /*1ab0*/  SHF.L.U64.HI R152, R6.reuse, R153, c[0x0][0x284] ;  /* 0x0000a10006987619 */ /* 0x040fe20000010299 */
[----:B---3--:R-:W-:Y:S01]  /*1ac0*/  IMAD.MOV.U32 R4, RZ, RZ, c[0x0][0x290] ;  /* 0x0000a400ff047624 */ /* 0x008fe200078e00ff */
[----:B------:R-:W-:Y:S01]  /*1ad0*/  SHF.L.U64.HI R154, R6, R155, c[0x0][0x284] ;  /* 0x0000a100069a7619 */ /* 0x000fe2000001029b */
[C---:B------:R-:W-:Y:S01]  /*1ae0*/  IMAD R5, R2.reuse, c[0x0][0x280], RZ ;  /* 0x0000a00002057a24 */ /* 0x040fe200078e02ff */
[----:B------:R-:W-:Y:S01]  /*1af0*/  ISETP.NE.AND P1, PT, R175, 0x1, PT ;  /* 0x00000001af00780c */ /* 0x000fe20003f25270 */
[----:B------:R-:W-:Y:S01]  /*1b00*/  IMAD R2, R2, c[0x0][0x290], RZ ;  /* 0x0000a40002027a24 */ /* 0x000fe200078e02ff */
[C---:B------:R-:W-:Y:S01]  /*1b10*/  SHF.L.U64.HI R153, R4.reuse, R153, c[0x0][0x294] ;  /* 0x0000a50004997619 */ /* 0x040fe20000010299 */
[C---:B------:R-:W-:Y:S01]  /*1b20*/  IMAD.SHL.U32 R170, R4.reuse, 0x40, RZ ;  /* 0x0000004004aa7824 */ /* 0x040fe200078e00ff */
[C---:B------:R-:W-:Y:S01]  /*1b30*/  SHF.L.U64.HI R155, R4.reuse, R155, c[0x0][0x294] ;  /* 0x0000a500049b7619 */ /* 0x040fe2000001029b */
[----:B------:R-:W-:-:S02]  /*1b40*/  IMAD.SHL.U32 R171, R4, 0x20, RZ ;  /* 0x0000002004ab7824 */ /* 0x000fc400078e00ff */
[----:B------:R-:W-:-:S04]  /*1b50*/  IMAD.WIDE.U32 R166, R4, 0x60, RZ ;  /* 0x0000006004a67825 */ /* 0x000fc800078e00ff */
[----:B------:R-:W-:Y:S01]  /*1b60*/  IMAD.WIDE.U32 R162, R4, 0x70, RZ ;  /* 0x0000007004a27825 */ /* 0x000fe200078e00ff */
[----:B------:R-:W-:Y:S02]  /*1b70*/  SHF.R.S32.HI R4, RZ, 0x1f, R22 ;  /* 0x0000001fff047819 */ /* 0x000fe40000011416 */
[----:B------:R-:W-:Y:S01]  /*1b80*/  IADD3 R120, R167, UR9, RZ ;  /* 0x00000009a7787c10 */ /* 0x000fe2000fffe0ff */
[----:B------:R-:W-:Y:S01]  /*1b90*/  IMAD R7, R149, c[0x0][0x294], R2 ;  /* 0x0000a50095077a24 */ /* 0x000fe200078e0202 */
[----:B------:R-:W-:Y:S01]  /*1ba0*/  LEA.HI R2, R4, R38, RZ, 0x3 ;  /* 0x0000002604027211 */ /* 0x000fe200078f18ff */
[C---:B------:R-:W-:Y:S01]  /*1bb0*/  IMAD.SHL.U32 R173, R6.reuse, 0x20, RZ ;  /* 0x0000002006ad7824 */ /* 0x040fe200078e00ff */
[----:B------:R-:W-:Y:S01]  /*1bc0*/  SHF.R.S32.HI R4, RZ, 0x1f, R157 ;  /* 0x0000001fff047819 */ /* 0x000fe2000001149d */
[----:B------:R-:W-:Y:S01]  /*1bd0*/  IMAD.WIDE.U32 R168, R6, 0x60, RZ ;  /* 0x0000006006a87825 */ /* 0x000fe200078e00ff */
[----:B------:R-:W-:Y:S02]  /*1be0*/  LOP3.LUT R2, R2, 0xfffffff8, RZ, 0xc0, !PT ;  /* 0xfffffff802027812 */ /* 0x000fe400078ec0ff */
[----:B------:R-:W-:Y:S01]  /*1bf0*/  LEA.HI R4, R4, R157, RZ, 0x3 ;  /* 0x0000009d04047211 */ /* 0x000fe200078f18ff */
[----:B------:R-:W-:Y:S01]  /*1c00*/  IMAD.WIDE.U32 R164, R6, 0x70, RZ ;  /* 0x0000007006a47825 */ /* 0x000fe200078e00ff */
[----:B------:R-:W-:-:S02]  /*1c10*/  SHF.R.S32.HI R6, RZ, 0x1f, R158 ;  /* 0x0000001fff067819 */ /* 0x000fc4000001149e */
[----:B------:R-:W-:Y:S01]  /*1c20*/  IADD3 R119, R169, UR10, RZ ;  /* 0x0000000aa9777c10 */ /* 0x000fe2000fffe0ff */
[----:B------:R-:W-:Y:S01]  /*1c30*/  IMAD R8, R149, c[0x0][0x284], R5 ;  /* 0x0000a10095087a24 */ /* 0x000fe200078e0205 */
[----:B------:R-:W-:Y:S01]  /*1c40*/  LEA.HI R6, R6, R158, RZ, 0x3 ;  /* 0x0000009e06067211 */ /* 0x000fe200078f18ff */
[----:B------:R-:W-:Y:S01]  /*1c50*/  IMAD.SHL.U32 R5, R157, 0x40, RZ ;  /* 0x000000409d057824 */ /* 0x000fe200078e00ff */
[----:B------:R-:W-:Y:S01]  /*1c60*/  IADD3 R144, R163, UR21, RZ ;  /* 0x00000015a3907c10 */ /* 0x000fe2000fffe0ff */
[----:B------:R-:W-:Y:S01]  /*1c70*/  IMAD.IADD R2, R38, 0x1, -R2 ;  /* 0x0000000126027824 */ /* 0x000fe200078e0a02 */
[----:B------:R-:W-:Y:S01]  /*1c80*/  IADD3 R143, R165, UR8, RZ ;  /* 0x00000008a58f7c10 */ /* 0x000fe2000fffe0ff */
[----:B------:R-:W-:Y:S01]  /*1c90*/  IMAD.SHL.U32 R3, R3, 0x40, RZ ;  /* 0x0000004003037824 */ /* 0x000fe200078e00ff */
[----:B------:R-:W-:Y:S01]  /*1ca0*/  LOP3.LUT R123, R5, 0x1c0, RZ, 0xc0, !PT ;  /* 0x000001c0057b7812 */ /* 0x000fe200078ec0ff */
[C---:B------:R-:W-:Y:S01]  /*1cb0*/  IMAD.SHL.U32 R5, R2.reuse, 0x40, RZ ;  /* 0x0000004002057824 */ /* 0x040fe200078e00ff */
[----:B------:R-:W-:Y:S01]  /*1cc0*/  LOP3.LUT P0, RZ, R2, 0x4, RZ, 0xc0, !PT ;  /* 0x0000000402ff7812 */ /* 0x000fe2000780c0ff */
[----:B------:R-:W-:Y:S01]  /*1cd0*/  IMAD.SHL.U32 R2, R6, 0x40, RZ ;  /* 0x0000004006027824 */ /* 0x000fe200078e00ff */
[----:B------:R-:W-:Y:S01]  /*1ce0*/  LOP3.LUT R136, R3, 0xfffffe00, RZ, 0xc0, !PT ;  /* 0xfffffe0003887812 */ /* 0x000fe200078ec0ff */
[----:B------:R-:W-:Y:S01]  /*1cf0*/  IMAD.SHL.U32 R4, R4, 0x40, RZ ;  /* 0x0000004004047824 */ /* 0x000fe200078e00ff */
[----:B------:R-:W-:Y:S01]  /*1d00*/  LOP3.LUT R133, R5, 0x1c0, RZ, 0xc0, !PT ;  /* 0x000001c005857812 */ /* 0x000fe200078ec0ff */
[----:B------:R-:W-:Y:S01]  /*1d10*/  IMAD.IADD R114, R109, 0x1, R8 ;  /* 0x000000016d727824 */ /* 0x000fe200078e0208 */
[----:B------:R-:W-:Y:S01]  /*1d20*/  LOP3.LUT R138, R2, 0xfffffe00, RZ, 0xc0, !PT ;  /* 0xfffffe00028a7812 */ /* 0x000fe200078ec0ff */
[----:B------:R-:W-:Y:S01]  /*1d30*/  IMAD.IADD R112, R8, 0x1, R105 ;  /* 0x0000000108707824 */ /* 0x000fe200078e0269 */
[----:B------:R-:W-:Y:S01]  /*1d40*/  SHF.R.U32.HI R134, RZ, 0x3, R133 ;  /* 0x00000003ff867819 */ /* 0x000fe20000011685 */
[----:B------:R-:W-:Y:S01]  /*1d50*/  IMAD.IADD R113, R107, 0x1, R7 ;  /* 0x000000016b717824 */ /* 0x000fe200078e0207 */
[----:B------:R-:W-:Y:S01]  /*1d60*/  LOP3.LUT R2, R133, 0x18, R20, 0xf8, !PT ;  /* 0x0000001885027812 */ /* 0x000fe200078ef814 */
[----:B------:R-:W-:Y:S01]  /*1d70*/  IMAD.IADD R111, R7, 0x1, R103 ;  /* 0x00000001076f7824 */ /* 0x000fe200078e0267 */
[----:B------:R-:W-:Y:S01]  /*1d80*/  LOP3.LUT R3, R133, 0x38, R14, 0xf8, !PT ;  /* 0x0000003885037812 */ /* 0x000fe200078ef80e */
[----:B------:R-:W-:Y:S01]  /*1d90*/  ULDC.U8 UR8, c[0x0][0x298] ;  /* 0x0000a60000087ab9 */ /* 0x000fe20000000000 */
[----:B------:R-:W-:-:S02]  /*1da0*/  LOP3.LUT R2, R2, R134, RZ, 0x3c, !PT ;  /* 0x0000008602027212 */ /* 0x000fc400078e3cff */
[----:B------:R-:W-:Y:S02]  /*1db0*/  LOP3.LUT R137, R4, 0xfffffe00, RZ, 0xc0, !PT ;  /* 0xfffffe0004897812 */ /* 0x000fe400078ec0ff */
[----:B------:R-:W-:Y:S01]  /*1dc0*/  SHF.R.U32.HI R160, RZ, 0x3, R123 ;  /* 0x00000003ffa07819 */ /* 0x000fe2000001167b */
[----:B------:R-:W-:Y:S01]  /*1dd0*/  IMAD.IADD R2, R2, 0x1, R135 ;  /* 0x0000000102027824 */ /* 0x000fe200078e0287 */
[--C-:B------:R-:W-:Y:S02]  /*1de0*/  LOP3.LUT R6, R124, 0x38, R14.reuse, 0xf8, !PT ;  /* 0x000000387c067812 */ /* 0x100fe400078ef80e */
[--C-:B------:R-:W-:Y:S02]  /*1df0*/  LOP3.LUT R5, R123, 0x38, R14.reuse, 0xf8, !PT ;  /* 0x000000387b057812 */ /* 0x100fe400078ef80e */
[----:B------:R-:W-:Y:S02]  /*1e00*/  LEA R91, R2, 0x100, 0x1 ;  /* 0x00000100025b7811 */ /* 0x000fe400078e08ff */
[----:B------:R-:W-:-:S02]  /*1e10*/  LOP3.LUT R4, R122, 0x38, R14, 0xf8, !PT ;  /* 0x000000387a047812 */ /* 0x000fc400078ef80e */
[----:B------:R-:W-:Y:S02]  /*1e20*/  LOP3.LUT R2, R3, R134, RZ, 0x3c, !PT ;  /* 0x0000008603027212 */ /* 0x000fe400078e3cff */
[----:B------:R-:W-:Y:S02]  /*1e30*/  LOP3.LUT R6, R138, R6, R161, 0xf6, !PT ;  /* 0x000000068a067212 */ /* 0x000fe400078ef6a1 */
[----:B------:R-:W-:Y:S01]  /*1e40*/  LOP3.LUT R5, R137, R5, R160, 0xf6, !PT ;  /* 0x0000000589057212 */ /* 0x000fe200078ef6a0 */
[----:B------:R-:W-:Y:S01]  /*1e50*/  IMAD.IADD R2, R2, 0x1, R135 ;  /* 0x0000000102027824 */ /* 0x000fe200078e0287 */
[----:B------:R-:W-:Y:S01]  /*1e60*/  LOP3.LUT R3, R136, R4, R159, 0xf6, !PT ;  /* 0x0000000488037212 */ /* 0x000fe200078ef69f */
[----:B------:R-:W-:Y:S01]  /*1e70*/  IMAD.SHL.U32 R142, R6, 0x2, RZ ;  /* 0x00000002068e7824 */ /* 0x000fe200078e00ff */
[----:B------:R-:W-:Y:S01]  /*1e80*/  IADD3 R92, R91, 0x40, RZ ;  /* 0x000000405b5c7810 */ /* 0x000fe20007ffe0ff */
[----:B------:R-:W-:Y:S01]  /*1e90*/  IMAD.SHL.U32 R141, R5, 0x2, RZ ;  /* 0x00000002058d7824 */ /* 0x000fe200078e00ff */
[----:B------:R-:W-:Y:S01]  /*1ea0*/  @P0 IADD3 R92, R91, -0x40, RZ ;  /* 0xffffffc05b5c0810 */ /* 0x000fe20007ffe0ff */
[----:B------:R-:W-:Y:S01]  /*1eb0*/  IMAD.SHL.U32 R140, R3, 0x2, RZ ;  /* 0x00000002038c7824 */ /* 0x000fe200078e00ff */
[----:B------:R-:W-:Y:S01]  /*1ec0*/  BAR.SYNC.DEFER_BLOCKING 0x0 ;  /* 0x0000000000007b1d */ /* 0x000fe20000010000 */
[----:B------:R-:W-:Y:S01]  /*1ed0*/  IMAD.SHL.U32 R139, R2, 0x2, RZ ;  /* 0x00000002028b7824 */ /* 0x000fe200078e00ff */
[----:B------:R-:W-:-:S04]  /*1ee0*/  ISETP.GE.AND P0, PT, R174, 0x1, PT ;  /* 0x00000001ae00780c */ /* 0x000fc80003f06270 */
.L_x_102:
[----:B-1----:R-:W-:Y:S01]  /*1ef0*/  IMAD.U32 R2, RZ, RZ, UR6 ;  /* 0x00000006ff027e24 */ /* 0x002fe2000f8e00ff */
[----:B------:R-:W-:Y:S04]  /*1f00*/  DEPBAR.LE SB0, 0x0 ;  /* 0x000080000000791a */ /* 0x000fe80000000000 */
[----:B------:R-:W-:Y:S01]  /*1f10*/  IMAD R2, R2, 0x70, R0 ;  /* 0x0000007002027824 */ /* 0x000fe200078e0200 */
[----:B------:R-:W-:Y:S01]  /*1f20*/  ISETP.NE.AND P1, PT, R175, 0x1, PT ;  /* 0x00000001af00780c */ /* 0x000fe20003f25270 */
[----:B------:R-:W-:Y:S01]  /*1f30*/  IMAD.MOV.U32 R99, RZ, RZ, RZ ;  /* 0x000000ffff637224 */ /* 0x000fe200078e00ff */
[----:B------:R-:W-:Y:S01]  /*1f40*/  ISETP.GE.AND P2, PT, R174, 0x1, PT ;  /* 0x00000001ae00780c */ /* 0x000fe20003f46270 */
[----:B------:R-:W-:Y:S01]  /*1f50*/  IMAD.IADD R4, R146, 0x1, R2 ;  /* 0x0000000192047824 */ /* 0x000fe200078e0202 */
[----:B------:R-:W-:Y:S01]  /*1f60*/  ISETP.GE.AND P0, PT, R2, UR4, PT ;  /* 0x0000000402007c0c */ /* 0x000fe2000bf06270 */
[----:B------:R-:W-:Y:S02]  /*1f70*/  BSSY B2, `(.L_x_56) ;  /* 0x0000547000027945 */ /* 0x000fe40003800000 */
[----:B------:R-:W-:Y:S01]  /*1f80*/  IMAD.MOV.U32 R5, RZ, RZ, R4 ;  /* 0x000000ffff057224 */ /* 0x000fe200078e0004 */
[----:B------:R-:W-:Y:S05]  /*1f90*/  ISETP.GT.OR P0, PT, R0, 0x6f, P0 ;  /* 0x0000006f0000780c */ /* 0x000fea0000704670 */
[----:B------:R-:W-:Y:S05]  /*1fa0*/  @P1 IMAD.HI.U32 R2, R4, c[0x0][0x2bc], RZ ;  /* 0x0000af0004021a27 */ /* 0x000fea00078e00ff */
[----:B------:R-:W-:Y:S04]  /*1fb0*/  @P1 SHF.R.U32.HI R5, RZ, c[0x0][0x2c0], R2 ;  /* 0x0000b000ff051a19 */ /* 0x000fe80000011602 */
[C---:B------:R-:W-:Y:S04]  /*1fc0*/  @!P0 IADD3 R3, P1, R5.reuse, UR36, RZ ;  /* 0x0000002405038c10 */ /* 0x040fe8000ff3e0ff */
[----:B------:R-:W-:Y:S02]  /*1fd0*/  @!P0 LEA.HI.X.SX32 R6, R5, UR28, 0x1, P1 ;  /* 0x0000001c05068c11 */ /* 0x000fe400088f0eff */
[C---:B------:R-:W-:Y:S04]  /*1fe0*/  @!P0 LEA R2, P1, R3.reuse, c[0x0][0x2a0], 0x2 ;  /* 0x0000a80003028a11 */ /* 0x040fe800078210ff */
[----:B------:R-:W-:Y:S05]  /*1ff0*/  @!P0 LEA.HI.X R3, R3, c[0x0][0x2a4], R6, 0x2, P1 ;  /* 0x0000a90003038a11 */ /* 0x000fea00008f1406 */
[----:B------:R1:W2:Y:S04]  /*2000*/  @!P0 LDG.E R99, [R2.64] ;  /* 0x0000001602638981 */ /* 0x0002a8000c1e1900 */
[----:B------:R-:W-:Y:S01]  /*2010*/  BAR.SYNC.DEFER_BLOCKING 0x0 ;  /* 0x0000000000007b1d */ /* 0x000fe20000010000 */
[----:B-1----:R-:W-:Y:S04]  /*2020*/  IMAD.MOV R2, RZ, RZ, -R5 ;  /* 0x000000ffff027224 */ /* 0x002fe800078e0a05 */
[----:B------:R-:W-:Y:S04]  /*2030*/  IMAD R100, R2, c[0x0][0x2b8], R4 ;  /* 0x0000ae0002647a24 */ /* 0x000fe800078e0204 */
[C---:B------:R-:W-:Y:S01]  /*2040*/  IMAD.WIDE.U32 R2, R100.reuse, c[0x0][0x1e0], RZ ;  /* 0x0000780064027a25 */ /* 0x040fe200078e00ff */
[----:B------:R-:W-:Y:S05]  /*2050*/  SHF.R.S32.HI R117, RZ, 0x1f, R100 ;  /* 0x0000001fff757819 */ /* 0x000fea0000011464 */
[----:B------:R-:W-:Y:S04]  /*2060*/  IMAD R4, R117, c[0x0][0x1e0], RZ ;  /* 0x0000780075047a24 */ /* 0x000fe800078e02ff */
[----:B------:R-:W-:Y:S04]  /*2070*/  IMAD R4, R100, c[0x0][0x1e4], R4 ;  /* 0x0000790064047a24 */ /* 0x000fe800078e0204 */
[----:B------:R-:W-:Y:S01]  /*2080*/  IMAD.IADD R3, R3, 0x1, R4 ;  /* 0x0000000103037824 */ /* 0x000fe200078e0204 */
[----:B--2---:R-:W-:Y:S03]  /*2090*/  SHF.R.S32.HI R118, RZ, 0x1f, R99 ;  /* 0x0000001fff767819 */ /* 0x004fe60000011463 */
[C---:B------:R-:W-:Y:S04]  /*20a0*/  IMAD.WIDE.U32 R2, R99.reuse, c[0x0][0x1f0], R2 ;  /* 0x00007c0063027a25 */ /* 0x040fe800078e0002 */
[----:B------:R-:W-:Y:S01]  /*20b0*/  IMAD R4, R118, c[0x0][0x1f0], RZ ;  /* 0x00007c0076047a24 */ /* 0x000fe200078e02ff */
[----:B------:R-:W-:Y:S03]  /*20c0*/  IADD3 R2, P0, R2, UR34, RZ ;  /* 0x0000002202027c10 */ /* 0x000fe6000ff1e0ff */
[----:B------:R-:W-:Y:S05]  /*20d0*/  IMAD R4, R99, c[0x0][0x1f4], R4 ;  /* 0x00007d0063047a24 */ /* 0x000fea00078e0204 */
[----:B------:R-:W-:Y:S02]  /*20e0*/  IADD3.X R3, R3, UR32, R4, P0, !PT ;  /* 0x0000002003037c10 */ /* 0x000fe400087fe404 */
[C---:B------:R-:W-:Y:S04]  /*20f0*/  LEA R89, P0, R2.reuse, c[0x0][0x1c8], 0x1 ;  /* 0x0000720002597a11 */ /* 0x040fe800078008ff */
[----:B------:R-:W-:Y:S01]  /*2100*/  LEA.HI.X R88, R2, c[0x0][0x1cc], R3, 0x1, P0 ;  /* 0x0000730002587a11 */ /* 0x000fe200000f0c03 */
[----:B------:R-:W-:-:S05]  /*2110*/  @!P2 BRA `(.L_x_57) ;  /* 0x00004e100000a947 */ /* 0x000fca0003800000 */
[----:B------:R-:W-:Y:S01]  /*2120*/  IMAD R3, R143, UR6, RZ ;  /* 0x000000068f037c24 */ /* 0x000fe2000f8e02ff */
[----:B------:R-:W-:Y:S01]  /*2130*/  ISETP.NE.AND P0, PT, RZ, UR8, PT ;  /* 0x00000008ff007c0c */ /* 0x000fe2000bf05270 */
[----:B------:R-:W-:Y:S01]  /*2140*/  IMAD R2, R144, UR6, RZ ;  /* 0x0000000690027c24 */ /* 0x000fe2000f8e02ff */
[----:B------:R-:W-:Y:S01]  /*2150*/  USHF.R.S32.HI UR9, URZ, 0x1f, UR6 ;  /* 0x0000001f3f097899 */ /* 0x000fe20008011406 */
[----:B------:R-:W-:Y:S01]  /*2160*/  IMAD.WIDE.U32 R72, R164, UR6, RZ ;  /* 0x00000006a4487c25 */ /* 0x000fe2000f8e00ff */
[----:B------:R-:W-:Y:S03]  /*2170*/  UIMAD UR5, UR6, -0x70, UR4 ;  /* 0xffffff90060578a4 */ /* 0x000fe6000f8e0204 */
[----:B------:R-:W-:Y:S01]  /*2180*/  IMAD.WIDE.U32 R74, R162, UR6, RZ ;  /* 0x00000006a24a7c25 */ /* 0x000fe2000f8e00ff */
[----:B------:R-:W-:Y:S03]  /*2190*/  UISETP.LT.AND UP0, UPT, UR5, 0x70, UPT ;  /* 0x000000700500788c */ /* 0x000fe6000bf01270 */
[----:B------:R-:W-:Y:S02]  /*21a0*/  IMAD R3, R164, UR9, R3 ;  /* 0x00000009a4037c24 */ /* 0x000fe4000f8e0203 */
[----:B------:R-:W-:Y:S01]  /*21b0*/  IMAD R2, R162, UR9, R2 ;  /* 0x00000009a2027c24 */ /* 0x000fe2000f8e0202 */
[----:B------:R-:W-:Y:S02]  /*21c0*/  USEL UR9, UR5, 0x70, UP0 ;  /* 0x0000007005097887 */ /* 0x000fe40008000000 */
[----:B------:R-:W-:Y:S02]  /*21d0*/  IADD3 R39, R73, R3, RZ ;  /* 0x0000000349277210 */ /* 0x000fe40007ffe0ff */
[----:B------:R-:W-:Y:S01]  /*21e0*/  IADD3 R43, R75, R2, RZ ;  /* 0x000000024b2b7210 */ /* 0x000fe20007ffe0ff */
[----:B------:R-:W-:-:S05]  /*21f0*/  @!P0 BRA `(.L_x_58) ;  /* 0x0000284000008947 */ /* 0x000fca0003800000 */
[----:B------:R-:W-:Y:S01]  /*2200*/  ISETP.GE.AND P4, PT, R38, UR9, PT ;  /* 0x0000000926007c0c */ /* 0x000fe2000bf86270 */
[----:B------:R-:W-:Y:S01]  /*2210*/  BSSY B0, `(.L_x_59) ;  /* 0x000001b000007945 */ /* 0x000fe20003800000 */
[----:B------:R-:W-:Y:S01]  /*2220*/  CS2R R50, SRZ ;  /* 0x0000000000327805 */ /* 0x000fe2000001ff00 */
[----:B------:R-:W-:Y:S01]  /*2230*/  CS2R R46, SRZ ;  /* 0x00000000002e7805 */ /* 0x000fe2000001ff00 */
[----:B------:R-:W-:Y:S01]  /*2240*/  CS2R R40, SRZ ;  /* 0x0000000000287805 */ /* 0x000fe2000001ff00 */
[----:B------:R-:W-:Y:S01]  /*2250*/  CS2R R12, SRZ ;  /* 0x00000000000c7805 */ /* 0x000fe2000001ff00 */
[----:B------:R-:W-:Y:S07]  /*2260*/  CS2R R2, SRZ ;  /* 0x0000000000027805 */ /* 0x000fee000001ff00 */
[----:B------:R-:W-:-:S05]  /*2270*/  @P4 BRA `(.L_x_60) ;  /* 0x0000014000004947 */ /* 0x000fca0003800000 */
[----:B------:R-:W-:Y:S01]  /*2280*/  IADD3 R2, P0, R108, R72, RZ ;  /* 0x000000486c027210 */ /* 0x000fe20007f1e0ff */
[----:B------:R-:W-:Y:S01]  /*2290*/  CS2R R40, SRZ ;  /* 0x0000000000287805 */ /* 0x000fe2000001ff00 */
[----:B------:R-:W-:Y:S01]  /*22a0*/  CS2R R46, SRZ ;  /* 0x00000000002e7805 */ /* 0x000fe2000001ff00 */
[----:B------:R-:W-:Y:S02]  /*22b0*/  CS2R R12, SRZ ;  /* 0x00000000000c7805 */ /* 0x000fe4000001ff00 */
[----:B------:R-:W-:Y:S01]  /*22c0*/  IMAD.X R4, R39, 0x1, R114, P0 ;  /* 0x0000000127047824 */ /* 0x000fe200000e0672 */
[----:B------:R-:W-:Y:S05]  /*22d0*/  IADD3 R3, P0, R106, R74, RZ ;  /* 0x0000004a6a037210 */ /* 0x000fea0007f1e0ff */
[----:B------:R-:W-:Y:S01]  /*22e0*/  IMAD.X R5, R43, 0x1, R113, P0 ;  /* 0x000000012b057824 */ /* 0x000fe200000e0671 */
[C---:B------:R-:W-:Y:S04]  /*22f0*/  LEA R6, P0, R2.reuse, c[0x0][0x270], 0x1 ;  /* 0x00009c0002067a11 */ /* 0x040fe800078008ff */
[----:B------:R-:W-:Y:S02]  /*2300*/  LEA.HI.X R7, R2, c[0x0][0x274], R4, 0x1, P0 ;  /* 0x00009d0002077a11 */ /* 0x000fe400000f0c04 */
[C---:B------:R-:W-:Y:S04]  /*2310*/  LEA R4, P0, R3.reuse, c[0x0][0x288], 0x1 ;  /* 0x0000a20003047a11 */ /* 0x040fe800078008ff */
[----:B------:R-:W-:Y:S02]  /*2320*/  LEA.HI.X R5, R3, c[0x0][0x28c], R5, 0x1, P0 ;  /* 0x0000a30003057a11 */ /* 0x000fe400000f0c05 */
[----:B------:R-:W-:Y:S01]  /*2330*/  ISETP.GE.AND P0, PT, R36, c[0x0][0x27c], PT ;  /* 0x00009f0024007a0c */ /* 0x000fe20003f06270 */
[----:B------:R-:W-:Y:S11]  /*2340*/  CS2R R2, SRZ ;  /* 0x0000000000027805 */ /* 0x000ff6000001ff00 */
[----:B------:R-:W-:Y:S01]  /*2350*/  @!UPT UIADD3 URZ, URZ, URZ, URZ ;  /* 0x0000003f3f3ff290 */ /* 0x000fe2000fffe03f */
[----:B------:R1:W5:Y:S04]  /*2360*/  @!P0 LDG.E.64 R40, [R6.64] ;  /* 0x0000001606288981 */ /* 0x000368000c1e1b00 */
[----:B------:R1:W5:Y:S01]  /*2370*/  @!P0 LDG.E.64 R2, [R4.64] ;  /* 0x0000001604028981 */ /* 0x000362000c1e1b00 */
[----:B------:R-:W-:Y:S11]  /*2380*/  ISETP.GE.AND P0, PT, R23, c[0x0][0x27c], PT ;  /* 0x00009f0017007a0c */ /* 0x000ff60003f06270 */
[----:B------:R-:W-:Y:S02]  /*2390*/  @!UPT UIADD3 URZ, URZ, URZ, URZ ;  /* 0x0000003f3f3ff290 */ /* 0x000fe4000fffe03f */
[----:B------:R1:W5:Y:S04]  /*23a0*/  @!P0 LDG.E.64 R46, [R6.64+0x20] ;  /* 0x00002016062e8981 */ /* 0x000368000c1e1b00 */
[----:B------:R1:W5:Y:S02]  /*23b0*/  @!P0 LDG.E.64 R12, [R4.64+0x20] ;  /* 0x00002016040c8981 */ /* 0x000364000c1e1b00 */
.L_x_60:
[----:B------:R-:W-:Y:S05]  /*23c0*/  BSYNC B0 ;  /* 0x0000000000007941 */ /* 0x000fea0003800000 */
.L_x_59:
[----:B------:R-:W-:Y:S01]  /*23d0*/  ISETP.GE.AND P5, PT, R158, UR9, PT ;  /* 0x000000099e007c0c */ /* 0x000fe2000bfa6270 */
[----:B-1---5:R-:W-:Y:S01]  /*23e0*/  IMAD.MOV.U32 R7, RZ, RZ, R46 ;  /* 0x000000ffff077224 */ /* 0x022fe200078e002e */
[----:B------:R-:W-:Y:S01]  /*23f0*/  BSSY B0, `(.L_x_61) ;  /* 0x0000025000007945 */ /* 0x000fe20003800000 */
[----:B------:R-:W-:Y:S01]  /*2400*/  IMAD.MOV.U32 R6, RZ, RZ, R47 ;  /* 0x000000ffff067224 */ /* 0x000fe200078e002f */
[----:B------:R-:W-:Y:S01]  /*2410*/  CS2R R48, SRZ ;  /* 0x0000000000307805 */ /* 0x000fe2000001ff00 */
[----:B------:R-:W-:Y:S01]  /*2420*/  IMAD.MOV.U32 R5, RZ, RZ, R40 ;  /* 0x000000ffff057224 */ /* 0x000fe200078e0028 */
[----:B------:R-:W-:Y:S01]  /*2430*/  CS2R R16, SRZ ;  /* 0x0000000000107805 */ /* 0x000fe2000001ff00 */
[----:B------:R-:W-:Y:S01]  /*2440*/  IMAD.MOV.U32 R4, RZ, RZ, R41 ;  /* 0x000000ffff047224 */ /* 0x000fe200078e0029 */
[----:B------:R-:W-:Y:S01]  /*2450*/  PRMT R60, R7, 0x5410, R6 ;  /* 0x00005410073c7816 */ /* 0x000fe20000000006 */
[----:B------:R-:W-:Y:S01]  /*2460*/  IMAD.MOV.U32 R6, RZ, RZ, R13 ;  /* 0x000000ffff067224 */ /* 0x000fe200078e000d */
[----:B------:R-:W-:Y:S01]  /*2470*/  PRMT R42, R5, 0x7610, R42 ;  /* 0x00007610052a7816 */ /* 0x000fe2000000002a */
[----:B------:R-:W-:Y:S01]  /*2480*/  IMAD.MOV.U32 R5, RZ, RZ, R2 ;  /* 0x000000ffff057224 */ /* 0x000fe200078e0002 */
[----:B------:R-:W-:Y:S01]  /*2490*/  PRMT R44, R4, 0x7610, R44 ;  /* 0x00007610042c7816 */ /* 0x000fe2000000002c */
[----:B------:R-:W-:Y:S01]  /*24a0*/  CS2R R14, SRZ ;  /* 0x00000000000e7805 */ /* 0x000fe2000001ff00 */
[----:B------:R-:W-:Y:S02]  /*24b0*/  MOV R7, R12 ;  /* 0x0000000c00077202 */ /* 0x000fe40000000f00 */
[----:B------:R-:W-:Y:S02]  /*24c0*/  MOV R4, R3 ;  /* 0x0000000300047202 */ /* 0x000fe40000000f00 */
[----:B------:R-:W-:Y:S02]  /*24d0*/  PRMT R30, R7, 0x5410, R6 ;  /* 0x00005410071e7816 */ /* 0x000fe40000000006 */
[----:B------:R-:W-:Y:S01]  /*24e0*/  PRMT R22, R5, 0x5410, R4 ;  /* 0x0000541005167816 */ /* 0x000fe20000000004 */
[----:B------:R-:W-:-:S05]  /*24f0*/  @P5 BRA `(.L_x_62) ;  /* 0x0000014000005947 */ /* 0x000fca0003800000 */
[----:B------:R-:W-:Y:S01]  /*2500*/  IADD3 R4, P1, P0, R108, R72, R173 ;  /* 0x000000486c047210 */ /* 0x000fe2000783e0ad */
[----:B------:R-:W-:Y:S01]  /*2510*/  CS2R R48, SRZ ;  /* 0x0000000000307805 */ /* 0x000fe2000001ff00 */
[----:B------:R-:W-:Y:S01]  /*2520*/  CS2R R14, SRZ ;  /* 0x00000000000e7805 */ /* 0x000fe2000001ff00 */
[----:B------:R-:W-:Y:S01]  /*2530*/  CS2R R50, SRZ ;  /* 0x0000000000327805 */ /* 0x000fe2000001ff00 */
[----:B------:R-:W-:Y:S01]  /*2540*/  IADD3.X R7, R114, R39, R154, P1, P0 ;  /* 0x0000002772077210 */ /* 0x000fe20000fe049a */
[----:B------:R-:W-:Y:S01]  /*2550*/  CS2R R16, SRZ ;  /* 0x0000000000107805 */ /* 0x000fe2000001ff00 */
[----:B------:R-:W-:Y:S04]  /*2560*/  IADD3 R5, P1, P0, R106, R74, R171 ;  /* 0x0000004a6a057210 */ /* 0x000fe8000783e0ab */
[----:B------:R-:W-:Y:S02]  /*2570*/  IADD3.X R8, R113, R43, R155, P1, P0 ;  /* 0x0000002b71087210 */ /* 0x000fe40000fe049b */
[C---:B------:R-:W-:Y:S04]  /*2580*/  LEA R6, P0, R4.reuse, c[0x0][0x270], 0x1 ;  /* 0x00009c0004067a11 */ /* 0x040fe800078008ff */
[----:B------:R-:W-:Y:S02]  /*2590*/  LEA.HI.X R7, R4, c[0x0][0x274], R7, 0x1, P0 ;  /* 0x00009d0004077a11 */ /* 0x000fe400000f0c07 */
[C---:B------:R-:W-:Y:S04]  /*25a0*/  LEA R4, P0, R5.reuse, c[0x0][0x288], 0x1 ;  /* 0x0000a20005047a11 */ /* 0x040fe800078008ff */
[----:B------:R-:W-:Y:S02]  /*25b0*/  LEA.HI.X R5, R5, c[0x0][0x28c], R8, 0x1, P0 ;  /* 0x0000a30005057a11 */ /* 0x000fe400000f0c08 */
[----:B------:R-:W-:Y:S11]  /*25c0*/  ISETP.GE.AND P0, PT, R36, c[0x0][0x27c], PT ;  /* 0x00009f0024007a0c */ /* 0x000ff60003f06270 */
[----:B------:R-:W-:Y:S02]  /*25d0*/  @!UPT UIADD3 URZ, URZ, URZ, URZ ;  /* 0x0000003f3f3ff290 */ /* 0x000fe4000fffe03f */
[----:B------:R1:W5:Y:S04]  /*25e0*/  @!P0 LDG.E.64 R48, [R6.64] ;  /* 0x0000001606308981 */ /* 0x000368000c1e1b00 */
[----:B------:R1:W5:Y:S01]  /*25f0*/  @!P0 LDG.E.64 R14, [R4.64] ;  /* 0x00000016040e8981 */ /* 0x000362000c1e1b00 */
[----:B------:R-:W-:Y:S11]  /*2600*/  ISETP.GE.AND P0, PT, R23, c[0x0][0x27c], PT ;  /* 0x00009f0017007a0c */ /* 0x000ff60003f06270 */
[----:B------:R-:W-:Y:S02]  /*2610*/  @!UPT UIADD3 URZ, URZ, URZ, URZ ;  /* 0x0000003f3f3ff290 */ /* 0x000fe4000fffe03f */
[----:B------:R1:W5:Y:S04]  /*2620*/  @!P0 LDG.E.64 R50, [R6.64+0x20] ;  /* 0x0000201606328981 */ /* 0x000368000c1e1b00 */
[----:B------:R1:W5:Y:S02]  /*2630*/  @!P0 LDG.E.64 R16, [R4.64+0x20] ;  /* 0x0000201604108981 */ /* 0x000364000c1e1b00 */
.L_x_62:
[----:B------:R-:W-:Y:S05]  /*2640*/  BSYNC B0 ;  /* 0x0000000000007941 */ /* 0x000fea0003800000 */
.L_x_61:
[----:B------:R-:W-:Y:S01]  /*2650*/  ISETP.GE.AND P3, PT, R157, UR9, PT ;  /* 0x000000099d007c0c */ /* 0x000fe2000bf66270 */
[----:B-1---5:R-:W-:Y:S01]  /*2660*/  IMAD.MOV.U32 R7, RZ, RZ, R50 ;  /* 0x000000ffff077224 */ /* 0x022fe200078e0032 */
[----:B------:R-:W-:Y:S01]  /*2670*/  MOV R5, R48 ;  /* 0x0000003000057202 */ /* 0x000fe20000000f00 */
[----:B------:R-:W-:Y:S01]  /*2680*/  IMAD.MOV.U32 R6, RZ, RZ, R51 ;  /* 0x000000ffff067224 */ /* 0x000fe200078e0033 */
[----:B------:R-:W-:Y:S01]  /*2690*/  BSSY B0, `(.L_x_63) ;  /* 0x0000024000007945 */ /* 0x000fe20003800000 */
[----:B------:R-:W-:Y:S01]  /*26a0*/  IMAD.MOV.U32 R4, RZ, RZ, R49 ;  /* 0x000000ffff047224 */ /* 0x000fe200078e0031 */
[----:B------:R-:W-:Y:S01]  /*26b0*/  CS2R R58, SRZ ;  /* 0x00000000003a7805 */ /* 0x000fe2000001ff00 */
[----:B------:R-:W-:Y:S01]  /*26c0*/  CS2R R54, SRZ ;  /* 0x0000000000367805 */ /* 0x000fe2000001ff00 */
[----:B------:R-:W-:Y:S01]  /*26d0*/  PRMT R62, R7, 0x5410, R6 ;  /* 0x00005410073e7816 */ /* 0x000fe20000000006 */
[----:B------:R-:W-:Y:S01]  /*26e0*/  IMAD.MOV.U32 R7, RZ, RZ, R16 ;  /* 0x000000ffff077224 */ /* 0x000fe200078e0010 */
[----:B------:R-:W-:Y:S01]  /*26f0*/  PRMT R61, R5, 0x5410, R4 ;  /* 0x00005410053d7816 */ /* 0x000fe20000000004 */
[----:B------:R-:W-:Y:S01]  /*2700*/  IMAD.MOV.U32 R5, RZ, RZ, R14 ;  /* 0x000000ffff057224 */ /* 0x000fe200078e000e */
[----:B------:R-:W-:Y:S01]  /*2710*/  MOV R6, R17 ;  /* 0x0000001100067202 */ /* 0x000fe20000000f00 */
[----:B------:R-:W-:Y:S01]  /*2720*/  CS2R R52, SRZ ;  /* 0x0000000000347805 */ /* 0x000fe2000001ff00 */
[----:B------:R-:W-:Y:S01]  /*2730*/  MOV R4, R15 ;  /* 0x0000000f00047202 */ /* 0x000fe20000000f00 */
[----:B------:R-:W-:Y:S01]  /*2740*/  CS2R R24, SRZ ;  /* 0x0000000000187805 */ /* 0x000fe2000001ff00 */
[----:B------:R-:W-:Y:S01]  /*2750*/  PRMT R32, R7, 0x5410, R6 ;  /* 0x0000541007207816 */ /* 0x000fe20000000006 */
[----:B------:R-:W-:Y:S01]  /*2760*/  CS2R R18, SRZ ;  /* 0x0000000000127805 */ /* 0x000fe2000001ff00 */
        /* <DEDUP_REMOVED lines=22> */
.L_x_64:
[----:B------:R-:W-:Y:S05]  /*28d0*/  BSYNC B0 ;  /* 0x0000000000007941 */ /* 0x000fea0003800000 */
.L_x_63:
        /* <DEDUP_REMOVED lines=38> */
.L_x_66:
[----:B------:R-:W-:Y:S05]  /*2b40*/  BSYNC B0 ;  /* 0x0000000000007941 */ /* 0x000fea0003800000 */
.L_x_65:
[----:B-1---5:R-:W-:Y:S01]  /*2b50*/  MOV R5, R56 ;  /* 0x0000003800057202 */ /* 0x022fe20000000f00 */
[----:B------:R1:W2:Y:S01]  /*2b60*/  SHFL.IDX PT, R70, R88, RZ, 0x1c1f ;  /* 0x001c1fff58467589 */ /* 0x0002a200000e0000 */
[----:B------:R-:W-:Y:S01]  /*2b70*/  IMAD.MOV.U32 R7, RZ, RZ, R58 ;  /* 0x000000ffff077224 */ /* 0x000fe200078e003a */
[----:B------:R-:W-:Y:S01]  /*2b80*/  BSSY B1, `(.L_x_67) ;  /* 0x0000081000017945 */ /* 0x000fe20003800000 */
[----:B------:R-:W-:Y:S02]  /*2b90*/  IMAD.MOV.U32 R6, RZ, RZ, R59 ;  /* 0x000000ffff067224 */ /* 0x000fe400078e003b */
[----:B------:R-:W-:Y:S01]  /*2ba0*/  IMAD.MOV.U32 R4, RZ, RZ, R57 ;  /* 0x000000ffff047224 */ /* 0x000fe200078e0039 */
[----:B------:R1:W3:Y:S02]  /*2bb0*/  SHFL.IDX PT, R67, R89, RZ, 0x1c1f ;  /* 0x001c1fff59437589 */ /* 0x0002e400000e0000 */
[----:B------:R-:W-:Y:S01]  /*2bc0*/  PRMT R66, R7, 0x5410, R6 ;  /* 0x0000541007427816 */ /* 0x000fe20000000006 */
[----:B------:R-:W-:Y:S01]  /*2bd0*/  IMAD.MOV.U32 R7, RZ, RZ, R28 ;  /* 0x000000ffff077224 */ /* 0x000fe200078e001c */
[----:B------:R-:W-:Y:S01]  /*2be0*/  PRMT R65, R5, 0x5410, R4 ;  /* 0x0000541005417816 */ /* 0x000fe20000000004 */
[----:B------:R-:W-:Y:S01]  /*2bf0*/  IMAD.MOV.U32 R5, RZ, RZ, R26 ;  /* 0x000000ffff057224 */ /* 0x000fe200078e001a */
[----:B------:R-:W-:Y:S02]  /*2c00*/  MOV R6, R29 ;  /* 0x0000001d00067202 */ /* 0x000fe40000000f00 */
[----:B------:R-:W-:Y:S02]  /*2c10*/  MOV R4, R27 ;  /* 0x0000001b00047202 */ /* 0x000fe40000000f00 */
[----:B------:R-:W-:Y:S02]  /*2c20*/  PRMT R39, R7, 0x5410, R6 ;  /* 0x0000541007277816 */ /* 0x000fe40000000006 */
[----:B------:R-:W-:Y:S01]  /*2c30*/  PRMT R35, R5, 0x5410, R4 ;  /* 0x0000541005237816 */ /* 0x000fe20000000004 */
[----:B------:R-:W-:-:S05]  /*2c40*/  @P4 BRA `(.L_x_68) ;  /* 0x0000074000004947 */ /* 0x000fca0003800000 */
[----:B------:R-:W-:Y:S01]  /*2c50*/  ISETP.NE.AND P0, PT, R101, RZ, PT ;  /* 0x000000ff6500720c */ /* 0x000fe20003f05270 */
[----:B------:R-:W-:Y:S01]  /*2c60*/  @!UPT UIADD3 URZ, URZ, URZ, URZ ;  /* 0x0000003f3f3ff290 */ /* 0x000fe2000fffe03f */
[----:B------:R-:W-:Y:S11]  /*2c70*/  BSSY B0, `(.L_x_69) ;  /* 0x0000038000007945 */ /* 0x000ff60003800000 */
[----:B------:R-:W-:-:S05]  /*2c80*/  @P0 BRA `(.L_x_70) ;  /* 0x0000036000000947 */ /* 0x000fca0003800000 */
[C---:B---3--:R-:W-:Y:S01]  /*2c90*/  LEA R68, P0, R20.reuse, R67, 0x1 ;  /* 0x0000004314447211 */ /* 0x048fe200078008ff */
[----:B------:R-:W3:Y:S03]  /*2ca0*/  LDS.128 R8, [R91+0x3800] ;  /* 0x003800005b087984 */ /* 0x000ee60000000c00 */
[----:B--2---:R-:W-:Y:S02]  /*2cb0*/  LEA.HI.X R69, R20, R70, R21, 0x1, P0 ;  /* 0x0000004614457211 */ /* 0x004fe400000f0c15 */
[----:B------:R-:W-:Y:S11]  /*2cc0*/  ISETP.GE.AND P0, PT, R36, c[0x0][0x27c], PT ;  /* 0x00009f0024007a0c */ /* 0x000ff60003f06270 */
[----:B------:R-:W-:Y:S02]  /*2cd0*/  @!UPT UIADD3 URZ, URZ, URZ, URZ ;  /* 0x0000003f3f3ff290 */ /* 0x000fe4000fffe03f */
[----:B------:R-:W-:Y:S01]  /*2ce0*/  @!P0 SHF.R.U64 R6, R2, 0x10, R3 ;  /* 0x0000001002068819 */ /* 0x000fe20000001203 */
[----:B------:R-:W-:Y:S01]  /*2cf0*/  @!P0 HADD2.F32 R2, -RZ, R22.H0_H0 ;  /* 0x20000016ff028230 */ /* 0x000fe20000004100 */
[----:B------:R-:W-:Y:S02]  /*2d00*/  @!P0 SHF.R.U64 R43, R40, 0x10, R41 ;  /* 0x00000010282b8819 */ /* 0x000fe40000001229 */
[----:B------:R-:W-:Y:S02]  /*2d10*/  @!P0 SHF.R.U32.HI R7, RZ, 0x10, R3 ;  /* 0x00000010ff078819 */ /* 0x000fe40000011603 */
[----:B------:R-:W-:Y:S01]  /*2d20*/  @!P0 SHF.R.U32.HI R45, RZ, 0x10, R41 ;  /* 0x00000010ff2d8819 */ /* 0x000fe20000011629 */
[----:B------:R-:W-:Y:S02]  /*2d30*/  @!P0 HADD2.F32 R41, -RZ, R42.H0_H0 ;  /* 0x2000002aff298230 */ /* 0x000fe40000004100 */
[----:B------:R-:W-:Y:S02]  /*2d40*/  @!P0 HADD2.F32 R43, -RZ, R43.H0_H0 ;  /* 0x2000002bff2b8230 */ /* 0x000fe40000004100 */
[----:B------:R-:W-:Y:S01]  /*2d50*/  @!P0 HADD2.F32 R45, -RZ, R45.H0_H0 ;  /* 0x2000002dff2d8230 */ /* 0x000fe20000004100 */
[----:B---3--:R-:W-:Y:S02]  /*2d60*/  @!P0 MOV R5, R8 ;  /* 0x0000000800058202 */ /* 0x008fe40000000f00 */
[----:B------:R-:W-:Y:S03]  /*2d70*/  @!P0 MOV R4, R9 ;  /* 0x0000000900048202 */ /* 0x000fe60000000f00 */
[--C-:B------:R-:W-:Y:S02]  /*2d80*/  @!P0 HADD2.F32 R40, -RZ, R5.reuse.H1_H1 ;  /* 0x30000005ff288230 */ /* 0x100fe40000004100 */
[----:B------:R-:W-:Y:S02]  /*2d90*/  @!P0 HADD2.F32 R3, -RZ, R5.H0_H0 ;  /* 0x20000005ff038230 */ /* 0x000fe40000004100 */
[----:B------:R-:W-:Y:S01]  /*2da0*/  @!P0 HADD2.F32 R5, -RZ, R6.H0_H0 ;  /* 0x20000006ff058230 */ /* 0x000fe20000004100 */
[-C--:B------:R-:W-:Y:S01]  /*2db0*/  @!P0 FMUL.FTZ R71, R40, R2.reuse ;  /* 0x0000000228478220 */ /* 0x080fe20000410000 */
[--C-:B------:R-:W-:Y:S01]  /*2dc0*/  @!P0 HADD2.F32 R42, -RZ, R4.reuse.H1_H1 ;  /* 0x30000004ff2a8230 */ /* 0x100fe20000004100 */
[C---:B------:R-:W-:Y:S01]  /*2dd0*/  @!P0 FMUL.FTZ R2, R3.reuse, R2 ;  /* 0x0000000203028220 */ /* 0x040fe20000410000 */
[----:B------:R-:W-:Y:S01]  /*2de0*/  @!P0 HADD2.F32 R4, -RZ, R4.H0_H0 ;  /* 0x20000004ff048230 */ /* 0x000fe20000004100 */
[----:B------:R-:W-:Y:S01]  /*2df0*/  @!P0 FFMA.FTZ R73, R3, R41, -R71 ;  /* 0x0000002903498223 */ /* 0x000fe20000010847 */
[----:B------:R-:W-:Y:S01]  /*2e00*/  @!P0 MOV R6, R10 ;  /* 0x0000000a00068202 */ /* 0x000fe20000000f00 */
[-C--:B------:R-:W-:Y:S02]  /*2e10*/  @!P0 FMUL.FTZ R71, R42, R5.reuse ;  /* 0x000000052a478220 */ /* 0x080fe40000410000 */
[----:B------:R-:W-:Y:S01]  /*2e20*/  @!P0 FMUL.FTZ R3, R4, R5 ;  /* 0x0000000504038220 */ /* 0x000fe20000410000 */
[----:B------:R-:W-:Y:S01]  /*2e30*/  @!P0 MOV R5, R11 ;  /* 0x0000000b00058202 */ /* 0x000fe20000000f00 */
[----:B------:R-:W-:Y:S01]  /*2e40*/  @!P0 FFMA.FTZ R2, R40, R41, R2 ;  /* 0x0000002928028223 */ /* 0x000fe20000010002 */
[----:B------:R-:W-:Y:S01]  /*2e50*/  @!P0 HADD2.F32 R40, -RZ, R6.H1_H1 ;  /* 0x30000006ff288230 */ /* 0x000fe20000004100 */
[-C--:B------:R-:W-:Y:S01]  /*2e60*/  @!P0 FFMA.FTZ R72, R4, R43.reuse, -R71 ;  /* 0x0000002b04488223 */ /* 0x080fe20000010847 */
[----:B------:R-:W-:Y:S01]  /*2e70*/  @!P0 HADD2.F32 R4, -RZ, R22.H1_H1 ;  /* 0x30000016ff048230 */ /* 0x000fe20000004100 */
[----:B------:R-:W-:Y:S01]  /*2e80*/  @!P0 FFMA.FTZ R3, R42, R43, R3 ;  /* 0x0000002b2a038223 */ /* 0x000fe20000010003 */
[----:B------:R-:W-:Y:S01]  /*2e90*/  @!P0 F2FP.PACK_AB R2, R2, R73 ;  /* 0x000000490202823e */ /* 0x000fe200000000ff */
[----:B------:R-:W-:Y:S02]  /*2ea0*/  @!P0 HADD2.F32 R22, -RZ, R7.H0_H0 ;  /* 0x20000007ff168230 */ /* 0x000fe40000004100 */
[----:B------:R-:W-:Y:S01]  /*2eb0*/  @!P0 HADD2.F32 R7, -RZ, R6.H0_H0 ;  /* 0x20000006ff078230 */ /* 0x000fe20000004100 */
[----:B------:R-:W-:Y:S01]  /*2ec0*/  @!P0 F2FP.PACK_AB R3, R3, R72 ;  /* 0x000000480303823e */ /* 0x000fe200000000ff */
[----:B------:R-:W-:Y:S01]  /*2ed0*/  @!P0 HADD2.F32 R41, -RZ, R44.H0_H0 ;  /* 0x2000002cff298230 */ /* 0x000fe20000004100 */
[----:B------:R-:W-:Y:S01]  /*2ee0*/  @!P0 MOV R8, R2 ;  /* 0x0000000200088202 */ /* 0x000fe20000000f00 */
[--C-:B------:R-:W-:Y:S01]  /*2ef0*/  @!P0 HADD2.F32 R44, -RZ, R5.reuse.H1_H1 ;  /* 0x30000005ff2c8230 */ /* 0x100fe20000004100 */
[----:B------:R-:W-:Y:S01]  /*2f00*/  @!P0 MOV R9, R3 ;  /* 0x0000000300098202 */ /* 0x000fe20000000f00 */
[----:B------:R-:W-:Y:S01]  /*2f10*/  @!P0 HADD2.F32 R6, -RZ, R5.H0_H0 ;  /* 0x20000005ff068230 */ /* 0x000fe20000004100 */
[-C--:B------:R-:W-:Y:S02]  /*2f20*/  @!P0 FMUL.FTZ R5, R40, R4.reuse ;  /* 0x0000000428058220 */ /* 0x080fe40000410000 */
[C---:B------:R-:W-:Y:S02]  /*2f30*/  @!P0 FMUL.FTZ R4, R7.reuse, R4 ;  /* 0x0000000407048220 */ /* 0x040fe40000410000 */
[-C--:B------:R-:W-:Y:S02]  /*2f40*/  @!P0 FMUL.FTZ R71, R44, R22.reuse ;  /* 0x000000162c478220 */ /* 0x080fe40000410000 */
[-C--:B------:R-:W-:Y:S02]  /*2f50*/  @!P0 FFMA.FTZ R7, R7, R41.reuse, -R5 ;  /* 0x0000002907078223 */ /* 0x080fe40000010805 */
[----:B------:R-:W-:Y:S02]  /*2f60*/  @!P0 FMUL.FTZ R5, R6, R22 ;  /* 0x0000001606058220 */ /* 0x000fe40000410000 */
[----:B------:R-:W-:Y:S02]  /*2f70*/  @!P0 FFMA.FTZ R4, R40, R41, R4 ;  /* 0x0000002928048223 */ /* 0x000fe40000010004 */
[-C--:B------:R-:W-:Y:S02]  /*2f80*/  @!P0 FFMA.FTZ R71, R6, R45.reuse, -R71 ;  /* 0x0000002d06478223 */ /* 0x080fe40000010847 */
[----:B------:R-:W-:Y:S01]  /*2f90*/  @!P0 FFMA.FTZ R5, R44, R45, R5 ;  /* 0x0000002d2c058223 */ /* 0x000fe20000010005 */
[----:B------:R-:W-:Y:S04]  /*2fa0*/  @!P0 F2FP.PACK_AB R4, R4, R7 ;  /* 0x000000070404823e */ /* 0x000fe800000000ff */
[----:B------:R-:W-:Y:S02]  /*2fb0*/  @!P0 F2FP.PACK_AB R5, R5, R71 ;  /* 0x000000470505823e */ /* 0x000fe400000000ff */
[----:B------:R-:W-:Y:S02]  /*2fc0*/  @!P0 MOV R10, R4 ;  /* 0x00000004000a8202 */ /* 0x000fe40000000f00 */
[----:B------:R-:W-:Y:S05]  /*2fd0*/  @!P0 MOV R11, R5 ;  /* 0x00000005000b8202 */ /* 0x000fea0000000f00 */
[----:B------:R2:W-:Y:S02]  /*2fe0*/  ST.E.128 [R68.64], R8 ;  /* 0x0000000844007985 */ /* 0x0005e4000c101d16 */
.L_x_70:
[----:B------:R-:W-:Y:S05]  /*2ff0*/  BSYNC B0 ;  /* 0x0000000000007941 */ /* 0x000fea0003800000 */
.L_x_69:
[----:B------:R-:W-:Y:S11]  /*3000*/  ISETP.NE.AND P0, PT, R116, RZ, PT ;  /* 0x000000ff7400720c */ /* 0x000ff60003f05270 */
[----:B------:R-:W-:Y:S02]  /*3010*/  @!UPT UIADD3 URZ, URZ, URZ, URZ ;  /* 0x0000003f3f3ff290 */ /* 0x000fe4000fffe03f */
[----:B------:R-:W-:-:S05]  /*3020*/  @P0 BRA `(.L_x_68) ;  /* 0x0000036000000947 */ /* 0x000fca0003800000 */
[C---:B---3--:R-:W-:Y:S01]  /*3030*/  LEA R44, P0, R83.reuse, R67, 0x1 ;  /* 0x00000043532c7211 */ /* 0x048fe200078008ff */
[----:B--2---:R-:W2:Y:S03]  /*3040*/  LDS.128 R8, [R92+0x3800] ;  /* 0x003800005c087984 */ /* 0x004ea60000000c00 */
[----:B------:R-:W-:Y:S02]  /*3050*/  LEA.HI.X R45, R83, R70, R93, 0x1, P0 ;  /* 0x00000046532d7211 */ /* 0x000fe400000f0c5d */
[----:B------:R-:W-:Y:S11]  /*3060*/  ISETP.GE.AND P0, PT, R23, c[0x0][0x27c], PT ;  /* 0x00009f0017007a0c */ /* 0x000ff60003f06270 */
[----:B------:R-:W-:Y:S02]  /*3070*/  @!UPT UIADD3 URZ, URZ, URZ, URZ ;  /* 0x0000003f3f3ff290 */ /* 0x000fe4000fffe03f */
[----:B------:R-:W-:Y:S01]  /*3080*/  @!P0 HADD2.F32 R2, -RZ, R30.H0_H0 ;  /* 0x2000001eff028230 */ /* 0x000fe20000004100 */
[----:B------:R-:W-:Y:S01]  /*3090*/  @!P0 SHF.R.U64 R5, R12, 0x10, R13 ;  /* 0x000000100c058819 */ /* 0x000fe2000000120d */
[----:B------:R-:W-:Y:S01]  /*30a0*/  @!P0 HADD2.F32 R7, -RZ, R60.H0_H0 ;  /* 0x2000003cff078230 */ /* 0x000fe20000004100 */
[----:B------:R-:W-:Y:S02]  /*30b0*/  @!P0 SHF.R.U64 R22, R46, 0x10, R47 ;  /* 0x000000102e168819 */ /* 0x000fe4000000122f */
[----:B------:R-:W-:Y:S01]  /*30c0*/  @!P0 SHF.R.U32.HI R12, RZ, 0x10, R13 ;  /* 0x00000010ff0c8819 */ /* 0x000fe2000001160d */
[----:B------:R-:W-:Y:S01]  /*30d0*/  @!P0 HADD2.F32 R5, -RZ, R5.H0_H0 ;  /* 0x20000005ff058230 */ /* 0x000fe20000004100 */
[----:B------:R-:W-:Y:S01]  /*30e0*/  @!P0 SHF.R.U32.HI R42, RZ, 0x10, R47 ;  /* 0x00000010ff2a8819 */ /* 0x000fe2000001162f */
[----:B------:R-:W-:Y:S02]  /*30f0*/  @!P0 HADD2.F32 R22, -RZ, R22.H0_H0 ;  /* 0x20000016ff168230 */ /* 0x000fe40000004100 */
[----:B------:R-:W-:Y:S02]  /*3100*/  @!P0 HADD2.F32 R12, -RZ, R12.H0_H0 ;  /* 0x2000000cff0c8230 */ /* 0x000fe40000004100 */
[----:B------:R-:W-:Y:S01]  /*3110*/  @!P0 HADD2.F32 R42, -RZ, R42.H0_H0 ;  /* 0x2000002aff2a8230 */ /* 0x000fe20000004100 */
[----:B--2---:R-:W-:Y:S02]  /*3120*/  @!P0 MOV R3, R8 ;  /* 0x0000000800038202 */ /* 0x004fe40000000f00 */
[----:B------:R-:W-:Y:S03]  /*3130*/  @!P0 MOV R4, R9 ;  /* 0x0000000900048202 */ /* 0x000fe60000000f00 */
[--C-:B------:R-:W-:Y:S02]  /*3140*/  @!P0 HADD2.F32 R6, -RZ, R3.reuse.H1_H1 ;  /* 0x30000003ff068230 */ /* 0x100fe40000004100 */
[----:B------:R-:W-:Y:S02]  /*3150*/  @!P0 HADD2.F32 R3, -RZ, R3.H0_H0 ;  /* 0x20000003ff038230 */ /* 0x000fe40000004100 */
[--C-:B------:R-:W-:Y:S01]  /*3160*/  @!P0 HADD2.F32 R13, -RZ, R4.reuse.H1_H1 ;  /* 0x30000004ff0d8230 */ /* 0x100fe20000004100 */
[CC--:B------:R-:W-:Y:S01]  /*3170*/  @!P0 FMUL.FTZ R40, R6.reuse, R2.reuse ;  /* 0x0000000206288220 */ /* 0x0c0fe20000410000 */
[----:B------:R-:W-:Y:S01]  /*3180*/  @!P0 HADD2.F32 R4, -RZ, R4.H0_H0 ;  /* 0x20000004ff048230 */ /* 0x000fe20000004100 */
[C---:B------:R-:W-:Y:S02]  /*3190*/  @!P0 FMUL.FTZ R2, R3.reuse, R2 ;  /* 0x0000000203028220 */ /* 0x040fe40000410000 */
[-C--:B------:R-:W-:Y:S02]  /*31a0*/  @!P0 FFMA.FTZ R47, R3, R7.reuse, -R40 ;  /* 0x00000007032f8223 */ /* 0x080fe40000010828 */
[----:B------:R-:W-:Y:S01]  /*31b0*/  @!P0 FFMA.FTZ R2, R6, R7, R2 ;  /* 0x0000000706028223 */ /* 0x000fe20000010002 */
[----:B------:R-:W-:Y:S01]  /*31c0*/  @!P0 MOV R6, R10 ;  /* 0x0000000a00068202 */ /* 0x000fe20000000f00 */
[CC--:B------:R-:W-:Y:S02]  /*31d0*/  @!P0 FMUL.FTZ R40, R13.reuse, R5.reuse ;  /* 0x000000050d288220 */ /* 0x0c0fe40000410000 */
[C---:B------:R-:W-:Y:S01]  /*31e0*/  @!P0 FMUL.FTZ R3, R4.reuse, R5 ;  /* 0x0000000504038220 */ /* 0x040fe20000410000 */
[----:B------:R-:W-:Y:S01]  /*31f0*/  @!P0 MOV R5, R11 ;  /* 0x0000000b00058202 */ /* 0x000fe20000000f00 */
[-C--:B------:R-:W-:Y:S01]  /*3200*/  @!P0 FFMA.FTZ R46, R4, R22.reuse, -R40 ;  /* 0x00000016042e8223 */ /* 0x080fe20000010828 */
[----:B------:R-:W-:Y:S01]  /*3210*/  @!P0 HADD2.F32 R4, -RZ, R30.H1_H1 ;  /* 0x3000001eff048230 */ /* 0x000fe20000004100 */
[----:B------:R-:W-:Y:S01]  /*3220*/  @!P0 FFMA.FTZ R3, R13, R22, R3 ;  /* 0x000000160d038223 */ /* 0x000fe20000010003 */
[----:B------:R-:W-:Y:S01]  /*3230*/  @!P0 F2FP.PACK_AB R2, R2, R47 ;  /* 0x0000002f0202823e */ /* 0x000fe200000000ff */
[--C-:B------:R-:W-:Y:S02]  /*3240*/  @!P0 HADD2.F32 R30, -RZ, R6.reuse.H1_H1 ;  /* 0x30000006ff1e8230 */ /* 0x100fe40000004100 */
[----:B------:R-:W-:Y:S01]  /*3250*/  @!P0 HADD2.F32 R7, -RZ, R6.H0_H0 ;  /* 0x20000006ff078230 */ /* 0x000fe20000004100 */
[----:B------:R-:W-:Y:S01]  /*3260*/  @!P0 F2FP.PACK_AB R3, R3, R46 ;  /* 0x0000002e0303823e */ /* 0x000fe200000000ff */
[----:B------:R-:W-:Y:S01]  /*3270*/  @!P0 HADD2.F32 R40, -RZ, R60.H1_H1 ;  /* 0x3000003cff288230 */ /* 0x000fe20000004100 */
[----:B------:R-:W-:Y:S01]  /*3280*/  @!P0 MOV R8, R2 ;  /* 0x0000000200088202 */ /* 0x000fe20000000f00 */
[--C-:B------:R-:W-:Y:S01]  /*3290*/  @!P0 HADD2.F32 R41, -RZ, R5.reuse.H1_H1 ;  /* 0x30000005ff298230 */ /* 0x100fe20000004100 */
[----:B------:R-:W-:Y:S01]  /*32a0*/  @!P0 MOV R9, R3 ;  /* 0x0000000300098202 */ /* 0x000fe20000000f00 */
[----:B------:R-:W-:Y:S01]  /*32b0*/  @!P0 HADD2.F32 R6, -RZ, R5.H0_H0 ;  /* 0x20000005ff068230 */ /* 0x000fe20000004100 */
[-C--:B------:R-:W-:Y:S02]  /*32c0*/  @!P0 FMUL.FTZ R5, R30, R4.reuse ;  /* 0x000000041e058220 */ /* 0x080fe40000410000 */
[----:B------:R-:W-:Y:S02]  /*32d0*/  @!P0 FMUL.FTZ R4, R7, R4 ;  /* 0x0000000407048220 */ /* 0x000fe40000410000 */
[----:B------:R-:W-:Y:S02]  /*32e0*/  @!P0 FMUL.FTZ R43, R41, R12 ;  /* 0x0000000c292b8220 */ /* 0x000fe40000410000 */
[----:B------:R-:W-:Y:S02]  /*32f0*/  @!P0 FFMA.FTZ R7, R7, R40, -R5 ;  /* 0x0000002807078223 */ /* 0x000fe40000010805 */
        /* <DEDUP_REMOVED lines=9> */
.L_x_68:
[----:B------:R-:W-:Y:S05]  /*3390*/  BSYNC B1 ;  /* 0x0000000000017941 */ /* 0x000fea0003800000 */
.L_x_67:
[----:B------:R4:W1:Y:S01]  /*33a0*/  SHFL.IDX PT, R43, R88, 0x1, 0x1c1f ;  /* 0x003c1f00582b7f89 */ /* 0x00086200000e0000 */
[----:B------:R-:W-:Y:S03]  /*33b0*/  BSSY B1, `(.L_x_71) ;  /* 0x0000077000017945 */ /* 0x000fe60003800000 */
[----:B------:R4:W3:Y:S01]  /*33c0*/  SHFL.IDX PT, R42, R89, 0x1, 0x1c1f ;  /* 0x003c1f00592a7f89 */ /* 0x0008e200000e0000 */
[----:B------:R-:W-:-:S05]  /*33d0*/  @P5 BRA `(.L_x_72) ;  /* 0x0000074000005947 */ /* 0x000fca0003800000 */
[----:B------:R-:W-:Y:S01]  /*33e0*/  ISETP.NE.AND P0, PT, R101, RZ, PT ;  /* 0x000000ff6500720c */ /* 0x000fe20003f05270 */
[----:B------:R-:W-:Y:S01]  /*33f0*/  @!UPT UIADD3 URZ, URZ, URZ, URZ ;  /* 0x0000003f3f3ff290 */ /* 0x000fe2000fffe03f */
[----:B------:R-:W-:Y:S11]  /*3400*/  BSSY B0, `(.L_x_73) ;  /* 0x0000038000007945 */ /* 0x000ff60003800000 */
[----:B------:R-:W-:-:S05]  /*3410*/  @P0 BRA `(.L_x_74) ;  /* 0x0000036000000947 */ /* 0x000fca0003800000 */
[C---:B---3--:R-:W-:Y:S01]  /*3420*/  LEA R40, P0, R20.reuse, R42, 0x1 ;  /* 0x0000002a14287211 */ /* 0x048fe200078008ff */
[----:B--2---:R-:W2:Y:S03]  /*3430*/  LDS.128 R8, [R91+0x4800] ;  /* 0x004800005b087984 */ /* 0x004ea60000000c00 */
[----:B-1----:R-:W-:Y:S02]  /*3440*/  LEA.HI.X R41, R20, R43, R21, 0x1, P0 ;  /* 0x0000002b14297211 */ /* 0x002fe400000f0c15 */
[----:B------:R-:W-:Y:S11]  /*3450*/  ISETP.GE.AND P0, PT, R36, c[0x0][0x27c], PT ;  /* 0x00009f0024007a0c */ /* 0x000ff60003f06270 */
[----:B------:R-:W-:Y:S02]  /*3460*/  @!UPT UIADD3 URZ, URZ, URZ, URZ ;  /* 0x0000003f3f3ff290 */ /* 0x000fe4000fffe03f */
[----:B------:R-:W-:Y:S01]  /*3470*/  @!P0 HADD2.F32 R2, -RZ, R31.H0_H0 ;  /* 0x2000001fff028230 */ /* 0x000fe20000004100 */
[----:B------:R-:W-:Y:S01]  /*3480*/  @!P0 SHF.R.U64 R5, R14, 0x10, R15 ;  /* 0x000000100e058819 */ /* 0x000fe2000000120f */
[--C-:B------:R-:W-:Y:S01]  /*3490*/  @!P0 HADD2.F32 R7, -RZ, R61.reuse.H0_H0 ;  /* 0x2000003dff078230 */ /* 0x100fe20000004100 */
[----:B------:R-:W-:Y:S01]  /*34a0*/  @!P0 SHF.R.U64 R13, R48, 0x10, R49 ;  /* 0x00000010300d8819 */ /* 0x000fe20000001231 */
[----:B------:R-:W-:Y:S01]  /*34b0*/  @!P0 HADD2.F32 R22, -RZ, R61.H1_H1 ;  /* 0x3000003dff168230 */ /* 0x000fe20000004100 */
[----:B------:R-:W-:Y:S01]  /*34c0*/  @!P0 SHF.R.U32.HI R14, RZ, 0x10, R15 ;  /* 0x00000010ff0e8819 */ /* 0x000fe2000001160f */
[----:B------:R-:W-:Y:S01]  /*34d0*/  @!P0 HADD2.F32 R5, -RZ, R5.H0_H0 ;  /* 0x20000005ff058230 */ /* 0x000fe20000004100 */
[----:B------:R-:W-:Y:S01]  /*34e0*/  @!P0 SHF.R.U32.HI R48, RZ, 0x10, R49 ;  /* 0x00000010ff308819 */ /* 0x000fe20000011631 */
        /* <DEDUP_REMOVED lines=13> */
[-C--:B------:R-:W-:Y:S02]  /*35c0*/  @!P0 FMUL.FTZ R15, R12, R5.reuse ;  /* 0x000000050c0f8220 */ /* 0x080fe40000410000 */
[C---:B------:R-:W-:Y:S01]  /*35d0*/  @!P0 FMUL.FTZ R3, R4.reuse, R5 ;  /* 0x0000000504038220 */ /* 0x040fe20000410000 */
[----:B------:R-:W-:Y:S01]  /*35e0*/  @!P0 MOV R5, R11 ;  /* 0x0000000b00058202 */ /* 0x000fe20000000f00 */
[-C--:B------:R-:W-:Y:S01]  /*35f0*/  @!P0 FFMA.FTZ R45, R4, R13.reuse, -R15 ;  /* 0x0000000d042d8223 */ /* 0x080fe2000001080f */
[--C-:B------:R-:W-:Y:S01]  /*3600*/  @!P0 HADD2.F32 R15, -RZ, R6.reuse.H1_H1 ;  /* 0x30000006ff0f8230 */ /* 0x100fe20000004100 */
[----:B------:R-:W-:Y:S01]  /*3610*/  @!P0 FFMA.FTZ R3, R12, R13, R3 ;  /* 0x0000000d0c038223 */ /* 0x000fe20000010003 */
[----:B------:R-:W-:Y:S01]  /*3620*/  @!P0 F2FP.PACK_AB R2, R2, R46 ;  /* 0x0000002e0202823e */ /* 0x000fe200000000ff */
[----:B------:R-:W-:Y:S02]  /*3630*/  @!P0 HADD2.F32 R4, -RZ, R31.H1_H1 ;  /* 0x3000001fff048230 */ /* 0x000fe40000004100 */
[----:B------:R-:W-:Y:S01]  /*3640*/  @!P0 HADD2.F32 R7, -RZ, R6.H0_H0 ;  /* 0x20000006ff078230 */ /* 0x000fe20000004100 */
[----:B------:R-:W-:Y:S01]  /*3650*/  @!P0 F2FP.PACK_AB R3, R3, R45 ;  /* 0x0000002d0303823e */ /* 0x000fe200000000ff */
[--C-:B------:R-:W-:Y:S01]  /*3660*/  @!P0 HADD2.F32 R30, -RZ, R5.reuse.H1_H1 ;  /* 0x30000005ff1e8230 */ /* 0x100fe20000004100 */
[----:B------:R-:W-:Y:S01]  /*3670*/  @!P0 MOV R8, R2 ;  /* 0x0000000200088202 */ /* 0x000fe20000000f00 */
[----:B------:R-:W-:Y:S01]  /*3680*/  @!P0 HADD2.F32 R6, -RZ, R5.H0_H0 ;  /* 0x20000005ff068230 */ /* 0x000fe20000004100 */
[-C--:B------:R-:W-:Y:S01]  /*3690*/  @!P0 FMUL.FTZ R5, R15, R4.reuse ;  /* 0x000000040f058220 */ /* 0x080fe20000410000 */
[----:B------:R-:W-:Y:S01]  /*36a0*/  @!P0 MOV R9, R3 ;  /* 0x0000000300098202 */ /* 0x000fe20000000f00 */
[C---:B------:R-:W-:Y:S01]  /*36b0*/  @!P0 FMUL.FTZ R4, R7.reuse, R4 ;  /* 0x0000000407048220 */ /* 0x040fe20000410000 */
[----:B------:R-:W-:Y:S01]  /*36c0*/  @!P0 HADD2.F32 R31, -RZ, R48.H0_H0 ;  /* 0x20000030ff1f8230 */ /* 0x000fe20000004100 */
[----:B------:R-:W-:Y:S02]  /*36d0*/  @!P0 FMUL.FTZ R44, R30, R14 ;  /* 0x0000000e1e2c8220 */ /* 0x000fe40000410000 */
[----:B------:R-:W-:Y:S02]  /*36e0*/  @!P0 FFMA.FTZ R7, R7, R22, -R5 ;  /* 0x0000001607078223 */ /* 0x000fe40000010805 */
[C---:B------:R-:W-:Y:S02]  /*36f0*/  @!P0 FMUL.FTZ R5, R6.reuse, R14 ;  /* 0x0000000e06058220 */ /* 0x040fe40000410000 */
        /* <DEDUP_REMOVED lines=8> */
.L_x_74:
[----:B------:R-:W-:Y:S05]  /*3780*/  BSYNC B0 ;  /* 0x0000000000007941 */ /* 0x000fea0003800000 */
.L_x_73:
[----:B------:R-:W-:Y:S11]  /*3790*/  ISETP.NE.AND P0, PT, R116, RZ, PT ;  /* 0x000000ff7400720c */ /* 0x000ff60003f05270 */
[----:B------:R-:W-:Y:S02]  /*37a0*/  @!UPT UIADD3 URZ, URZ, URZ, URZ ;  /* 0x0000003f3f3ff290 */ /* 0x000fe4000fffe03f */
[----:B------:R-:W-:-:S05]  /*37b0*/  @P0 BRA `(.L_x_72) ;  /* 0x0000036000000947 */ /* 0x000fca0003800000 */
[C---:B---3--:R-:W-:Y:S01]  /*37c0*/  LEA R30, P0, R83.reuse, R42, 0x1 ;  /* 0x0000002a531e7211 */ /* 0x048fe200078008ff */
[----:B-12---:R-:W1:Y:S03]  /*37d0*/  LDS.128 R8, [R92+0x4800] ;  /* 0x004800005c087984 */ /* 0x006e660000000c00 */
[----:B------:R-:W-:Y:S02]  /*37e0*/  LEA.HI.X R31, R83, R43, R93, 0x1, P0 ;  /* 0x0000002b531f7211 */ /* 0x000fe400000f0c5d */
        /* <DEDUP_REMOVED lines=11> */
[----:B------:R-:W-:Y:S02]  /*38a0*/  @!P0 HADD2.F32 R12, -RZ, R12.H0_H0 ;  /* 0x2000000cff0c8230 */ /* 0x000fe40000004100 */
[----:B------:R-:W-:Y:S01]  /*38b0*/  @!P0 HADD2.F32 R22, -RZ, R22.H0_H0 ;  /* 0x20000016ff168230 */ /* 0x000fe20000004100 */
[----:B-1----:R-:W-:Y:S02]  /*38c0*/  @!P0 MOV R3, R8 ;  /* 0x0000000800038202 */ /* 0x002fe40000000f00 */
        /* <DEDUP_REMOVED lines=25> */
[----:B------:R-:W-:Y:S02]  /*3a60*/  @!P0 FMUL.FTZ R4, R7, R4 ;  /* 0x0000000407048220 */ /* 0x000fe40000410000 */
        /* <DEDUP_REMOVED lines=11> */
.L_x_72:
[----:B------:R-:W-:Y:S05]  /*3b20*/  BSYNC B1 ;  /* 0x0000000000017941 */ /* 0x000fea0003800000 */
.L_x_71:
[----:B------:R4:W3:Y:S01]  /*3b30*/  SHFL.IDX PT, R32, R88, 0x2, 0x1c1f ;  /* 0x005c1f0058207f89 */ /* 0x0008e200000e0000 */
[----:B------:R-:W-:Y:S03]  /*3b40*/  BSSY B1, `(.L_x_75) ;  /* 0x0000077000017945 */ /* 0x000fe60003800000 */
[----:B------:R4:W2:Y:S01]  /*3b50*/  SHFL.IDX PT, R22, R89, 0x2, 0x1c1f ;  /* 0x005c1f0059167f89 */ /* 0x0008a200000e0000 */
[----:B------:R-:W-:-:S05]  /*3b60*/  @P3 BRA `(.L_x_76) ;  /* 0x0000074000003947 */ /* 0x000fca0003800000 */
[----:B------:R-:W-:Y:S01]  /*3b70*/  ISETP.NE.AND P0, PT, R101, RZ, PT ;  /* 0x000000ff6500720c */ /* 0x000fe20003f05270 */
[----:B------:R-:W-:Y:S01]  /*3b80*/  @!UPT UIADD3 URZ, URZ, URZ, URZ ;  /* 0x0000003f3f3ff290 */ /* 0x000fe2000fffe03f */
[----:B------:R-:W-:Y:S11]  /*3b90*/  BSSY B0, `(.L_x_77) ;  /* 0x0000038000007945 */ /* 0x000ff60003800000 */
[----:B------:R-:W-:-:S05]  /*3ba0*/  @P0 BRA `(.L_x_78) ;  /* 0x0000036000000947 */ /* 0x000fca0003800000 */
[C---:B-12---:R-:W-:Y:S01]  /*3bb0*/  LEA R30, P0, R20.reuse, R22, 0x1 ;  /* 0x00000016141e7211 */ /* 0x046fe200078008ff */
[----:B------:R-:W1:Y:S03]  /*3bc0*/  LDS.128 R8, [R91+0x5800] ;  /* 0x005800005b087984 */ /* 0x000e660000000c00 */
[----:B---3--:R-:W-:Y:S02]  /*3bd0*/  LEA.HI.X R31, R20, R32, R21, 0x1, P0 ;  /* 0x00000020141f7211 */ /* 0x008fe400000f0c15 */
        /* <DEDUP_REMOVED lines=51> */
.L_x_78:
[----:B------:R-:W-:Y:S05]  /*3f10*/  BSYNC B0 ;  /* 0x0000000000007941 */ /* 0x000fea0003800000 */
.L_x_77:
[----:B------:R-:W-:Y:S11]  /*3f20*/  ISETP.NE.AND P0, PT, R116, RZ, PT ;  /* 0x000000ff7400720c */ /* 0x000ff60003f05270 */
[----:B------:R-:W-:Y:S02]  /*3f30*/  @!UPT UIADD3 URZ, URZ, URZ, URZ ;  /* 0x0000003f3f3ff290 */ /* 0x000fe4000fffe03f */
        /* <DEDUP_REMOVED lines=55> */
.L_x_76:
[----:B------:R-:W-:Y:S05]  /*42b0*/  BSYNC B1 ;  /* 0x0000000000017941 */ /* 0x000fea0003800000 */
.L_x_75:
[----:B-1----:R1:W4:Y:S04]  /*42c0*/  SHFL.IDX PT, R31, R88, 0x3, 0x1c1f ;  /* 0x007c1f00581f7f89 */ /* 0x00232800000e0000 */
        /* <DEDUP_REMOVED lines=8> */
[----:B----4-:R-:W-:Y:S02]  /*4350*/  LEA.HI.X R25, R20, R31, R21, 0x1, P0 ;  /* 0x0000001f14197211 */ /* 0x010fe400000f0c15 */
        /* <DEDUP_REMOVED lines=51> */
.L_x_81:
[----:B------:R-:W-:Y:S05]  /*4690*/  BSYNC B0 ;  /* 0x0000000000007941 */ /* 0x000fea0003800000 */
.L_x_80:
[----:B------:R-:W-:Y:S11]  /*46a0*/  ISETP.NE.AND P0, PT, R116, RZ, PT ;  /* 0x000000ff7400720c */ /* 0x000ff60003f05270 */
[----:B------:R-:W-:Y:S02]  /*46b0*/  @!UPT UIADD3 URZ, URZ, URZ, URZ ;  /* 0x0000003f3f3ff290 */ /* 0x000fe4000fffe03f */
[----:B------:R-:W-:-:S05]  /*46c0*/  @P0 BRA `(.L_x_79) ;  /* 0x00002d1000000947 */ /* 0x000fca0003800000 */
[C---:B--23--:R-:W-:Y:S01]  /*46d0*/  LEA R24, P0, R83.reuse, R30, 0x1 ;  /* 0x0000001e53187211 */ /* 0x04cfe200078008ff */
[----:B------:R-:W2:Y:S03]  /*46e0*/  LDS.128 R8, [R92+0x6800] ;  /* 0x006800005c087984 */ /* 0x000ea60000000c00 */
        /* <DEDUP_REMOVED lines=51> */
[----:B------:R2:W-:Y:S01]  /*4a20*/  ST.E.128 [R24.64], R8 ;  /* 0x0000000818007985 */ /* 0x0005e2000c101d16 */
[----:B------:R-:W-:-:S05]  /*4a30*/  BRA `(.L_x_79) ;  /* 0x000029a000007947 */ /* 0x000fca0003800000 */
.L_x_58:
[----:B------:R-:W-:Y:S01]  /*4a40*/  ISETP.GE.AND P0, PT, R158, UR9, PT ;  /* 0x000000099e007c0c */ /* 0x000fe2000bf06270 */
[----:B------:R-:W-:Y:S01]  /*4a50*/  CS2R R66, SRZ ;  /* 0x0000000000427805 */ /* 0x000fe2000001ff00 */
[----:B------:R-:W-:Y:S01]  /*4a60*/  ISETP.NE.AND P6, PT, R101, RZ, PT ;  /* 0x000000ff6500720c */ /* 0x000fe20003fc5270 */
[----:B------:R-:W-:Y:S01]  /*4a70*/  CS2R R64, SRZ ;  /* 0x0000000000407805 */ /* 0x000fe2000001ff00 */
[----:B------:R-:W-:Y:S01]  /*4a80*/  ISETP.GE.OR P4, PT, R20, c[0x0][0x27c], P0 ;  /* 0x00009f0014007a0c */ /* 0x000fe20000786670 */
[----:B------:R-:W-:Y:S01]  /*4a90*/  CS2R R26, SRZ ;  /* 0x00000000001a7805 */ /* 0x000fe2000001ff00 */
[----:B------:R-:W-:Y:S01]  /*4aa0*/  ISETP.NE.AND P5, PT, R147, RZ, PT ;  /* 0x000000ff9300720c */ /* 0x000fe20003fa5270 */
[----:B------:R-:W-:Y:S01]  /*4ab0*/  CS2R R24, SRZ ;  /* 0x0000000000187805 */ /* 0x000fe2000001ff00 */
[----:B------:R-:W-:Y:S01]  /*4ac0*/  IADD3 R132, -R151, c[0x0][0x1d4], RZ ;  /* 0x0000750097847a10 */ /* 0x000fe20007ffe1ff */
[----:B------:R-:W-:Y:S01]  /*4ad0*/  CS2R R62, SRZ ;  /* 0x00000000003e7805 */ /* 0x000fe2000001ff00 */
[----:B------:R-:W-:Y:S01]  /*4ae0*/  CS2R R60, SRZ ;  /* 0x00000000003c7805 */ /* 0x000fe2000001ff00 */
[----:B------:R-:W-:Y:S01]  /*4af0*/  CS2R R30, SRZ ;  /* 0x00000000001e7805 */ /* 0x000fe2000001ff00 */
[----:B------:R-:W-:Y:S01]  /*4b00*/  CS2R R28, SRZ ;  /* 0x00000000001c7805 */ /* 0x000fe2000001ff00 */
[----:B------:R-:W-:Y:S01]  /*4b10*/  CS2R R70, SRZ ;  /* 0x0000000000467805 */ /* 0x000fe2000001ff00 */
[----:B------:R-:W-:Y:S01]  /*4b20*/  CS2R R68, SRZ ;  /* 0x0000000000447805 */ /* 0x000fe2000001ff00 */
[----:B------:R-:W-:Y:S01]  /*4b30*/  CS2R R34, SRZ ;  /* 0x0000000000227805 */ /* 0x000fe2000001ff00 */
[----:B------:R-:W-:Y:S01]  /*4b40*/  CS2R R32, SRZ ;  /* 0x0000000000207805 */ /* 0x000fe2000001ff00 */
[----:B------:R-:W-:Y:S01]  /*4b50*/  @!P4 IADD3 R2, P1, P0, R104, R72, R173 ;  /* 0x000000486802c210 */ /* 0x000fe2000783e0ad */
[----:B------:R-:W-:Y:S01]  /*4b60*/  CS2R R46, SRZ ;  /* 0x00000000002e7805 */ /* 0x000fe2000001ff00 */
[----:B------:R-:W-:Y:S01]  /*4b70*/  CS2R R44, SRZ ;  /* 0x00000000002c7805 */ /* 0x000fe2000001ff00 */
[----:B------:R1:W2:Y:S01]  /*4b80*/  SHFL.IDX PT, R77, R88, RZ, 0x1c1f ;  /* 0x001c1fff584d7589 */ /* 0x0002a200000e0000 */
[----:B------:R-:W-:Y:S01]  /*4b90*/  @!P4 IADD3.X R5, R112, R39, R154, P1, P0 ;  /* 0x000000277005c210 */ /* 0x000fe20000fe049a */
[----:B------:R-:W-:Y:S01]  /*4ba0*/  BSSY B0, `(.L_x_82) ;  /* 0x00000d2000007945 */ /* 0x000fe20003800000 */
[----:B------:R-:W-:Y:S04]  /*4bb0*/  @!P4 IADD3 R3, P1, P0, R102, R74, R171 ;  /* 0x0000004a6603c210 */ /* 0x000fe8000783e0ab */
[----:B------:R-:W-:Y:S01]  /*4bc0*/  @!P4 IADD3.X R8, R111, R43, R155, P1, P0 ;  /* 0x0000002b6f08c210 */ /* 0x000fe20000fe049b */
[----:B------:R1:W3:Y:S01]  /*4bd0*/  SHFL.IDX PT, R76, R89, RZ, 0x1c1f ;  /* 0x001c1fff594c7589 */ /* 0x0002e200000e0000 */
[----:B------:R-:W-:Y:S04]  /*4be0*/  ISETP.GE.AND P0, PT, R157, UR9, PT ;  /* 0x000000099d007c0c */ /* 0x000fe8000bf06270 */
[----:B------:R-:W-:Y:S11]  /*4bf0*/  ISETP.GE.OR P2, PT, R20, c[0x0][0x27c], P0 ;  /* 0x00009f0014007a0c */ /* 0x000ff60000746670 */
[----:B------:R-:W-:Y:S02]  /*4c00*/  @!UPT UIADD3 URZ, URZ, URZ, URZ ;  /* 0x0000003f3f3ff290 */ /* 0x000fe4000fffe03f */
[----:B------:R-:W-:Y:S04]  /*4c10*/  @!P2 IADD3 R6, P1, P0, R104, R172, R72 ;  /* 0x000000ac6806a210 */ /* 0x000fe8000783e048 */
[----:B------:R-:W-:Y:S02]  /*4c20*/  @!P2 IADD3.X R9, R112, R152, R39, P1, P0 ;  /* 0x000000987009a210 */ /* 0x000fe40000fe0427 */
[----:B------:R-:W-:Y:S04]  /*4c30*/  @!P2 IADD3 R7, P1, P0, R102, R170, R74 ;  /* 0x000000aa6607a210 */ /* 0x000fe8000783e04a */
[C---:B------:R-:W-:Y:S02]  /*4c40*/  @!P2 IADD3.X R12, R111.reuse, R153, R43, P1, P0 ;  /* 0x000000996f0ca210 */ /* 0x040fe40000fe042b */
[----:B------:R-:W-:Y:S04]  /*4c50*/  ISETP.GE.AND P0, PT, R156, UR9, PT ;  /* 0x000000099c007c0c */ /* 0x000fe8000bf06270 */
[----:B------:R-:W-:Y:S11]  /*4c60*/  ISETP.GE.OR P1, PT, R20, c[0x0][0x27c], P0 ;  /* 0x00009f0014007a0c */ /* 0x000ff60000726670 */
[----:B------:R-:W-:Y:S02]  /*4c70*/  @!UPT UIADD3 URZ, URZ, URZ, URZ ;  /* 0x0000003f3f3ff290 */ /* 0x000fe4000fffe03f */
[----:B------:R-:W-:Y:S04]  /*4c80*/  @!P1 IADD3 R10, P3, P0, R104, R168, R72 ;  /* 0x000000a8680a9210 */ /* 0x000fe8000787e048 */
[----:B------:R-:W-:Y:S02]  /*4c90*/  @!P1 IADD3.X R13, R112, R119, R39, P3, P0 ;  /* 0x00000077700d9210 */ /* 0x000fe40001fe0427 */
[----:B------:R-:W-:Y:S04]  /*4ca0*/  @!P1 IADD3 R11, P3, P0, R102, R166, R74 ;  /* 0x000000a6660b9210 */ /* 0x000fe8000787e04a */
[----:B------:R-:W-:Y:S02]  /*4cb0*/  @!P1 IADD3.X R14, R111, R120, R43, P3, P0 ;  /* 0x000000786f0e9210 */ /* 0x000fe40001fe042b */
[C---:B------:R-:W-:Y:S04]  /*4cc0*/  @!P4 LEA R4, P0, R2.reuse, c[0x0][0x270], 0x1 ;  /* 0x00009c000204ca11 */ /* 0x040fe800078008ff */
[----:B------:R-:W-:Y:S02]  /*4cd0*/  @!P4 LEA.HI.X R5, R2, c[0x0][0x274], R5, 0x1, P0 ;  /* 0x00009d000205ca11 */ /* 0x000fe400000f0c05 */
[C---:B------:R-:W-:Y:S03]  /*4ce0*/  @!P4 LEA R2, P0, R3.reuse, c[0x0][0x288], 0x1 ;  /* 0x0000a2000302ca11 */ /* 0x040fe600078008ff */
[----:B------:R4:W2:Y:S01]  /*4cf0*/  @!P4 LDG.E.128 R60, [R4.64] ;  /* 0x00000016043cc981 */ /* 0x0008a2000c1e1d00 */
[----:B------:R-:W-:Y:S02]  /*4d00*/  @!P4 LEA.HI.X R3, R3, c[0x0][0x28c], R8, 0x1, P0 ;  /* 0x0000a3000303ca11 */ /* 0x000fe400000f0c08 */
[C---:B------:R-:W-:Y:S04]  /*4d10*/  @!P2 LEA R8, P0, R6.reuse, c[0x0][0x270], 0x1 ;  /* 0x00009c000608aa11 */ /* 0x040fe800078008ff */
[----:B------:R-:W-:Y:S01]  /*4d20*/  @!P2 LEA.HI.X R9, R6, c[0x0][0x274], R9, 0x1, P0 ;  /* 0x00009d000609aa11 */ /* 0x000fe200000f0c09 */
[----:B------:R1:W3:Y:S01]  /*4d30*/  @!P4 LDG.E.128 R24, [R2.64] ;  /* 0x000000160218c981 */ /* 0x0002e2000c1e1d00 */
[C---:B------:R-:W-:Y:S04]  /*4d40*/  @!P2 LEA R6, P0, R7.reuse, c[0x0][0x288], 0x1 ;  /* 0x0000a2000706aa11 */ /* 0x040fe800078008ff */
[----:B------:R-:W-:Y:S02]  /*4d50*/  @!P2 LEA.HI.X R7, R7, c[0x0][0x28c], R12, 0x1, P0 ;  /* 0x0000a3000707aa11 */ /* 0x000fe400000f0c0c */
[C---:B------:R-:W-:Y:S01]  /*4d60*/  @!P1 LEA R12, P0, R10.reuse, c[0x0][0x270], 0x1 ;  /* 0x00009c000a0c9a11 */ /* 0x040fe200078008ff */
[----:B------:R1:W3:Y:S03]  /*4d70*/  @!P2 LDG.E.128 R64, [R8.64] ;  /* 0x000000160840a981 */ /* 0x0002e6000c1e1d00 */
[----:B------:R-:W-:Y:S02]  /*4d80*/  @!P1 LEA.HI.X R13, R10, c[0x0][0x274], R13, 0x1, P0 ;  /* 0x00009d000a0d9a11 */ /* 0x000fe400000f0c0d */
[C---:B------:R-:W-:Y:S03]  /*4d90*/  @!P1 LEA R10, P0, R11.reuse, c[0x0][0x288], 0x1 ;  /* 0x0000a2000b0a9a11 */ /* 0x040fe600078008ff */
[----:B------:R1:W3:Y:S01]  /*4da0*/  @!P2 LDG.E.128 R28, [R6.64] ;  /* 0x00000016061ca981 */ /* 0x0002e2000c1e1d00 */
[----:B------:R-:W-:Y:S01]  /*4db0*/  @!P1 LEA.HI.X R11, R11, c[0x0][0x28c], R14, 0x1, P0 ;  /* 0x0000a3000b0b9a11 */ /* 0x000fe200000f0c0e */
[----:B----4-:R-:W-:Y:S01]  /*4dc0*/  CS2R R4, SRZ ;  /* 0x0000000000047805 */ /* 0x010fe2000001ff00 */
[----:B------:R-:W-:Y:S04]  /*4dd0*/  ISETP.GE.AND P0, PT, R38, UR9, PT ;  /* 0x0000000926007c0c */ /* 0x000fe8000bf06270 */
[----:B------:R-:W-:Y:S01]  /*4de0*/  ISETP.GE.OR P0, PT, R20, c[0x0][0x27c], P0 ;  /* 0x00009f0014007a0c */ /* 0x000fe20000706670 */
[----:B------:R-:W4:Y:S08]  /*4df0*/  @!P1 LDG.E.128 R68, [R12.64] ;  /* 0x000000160c449981 */ /* 0x000f30000c1e1d00 */
[----:B------:R-:W4:Y:S04]  /*4e00*/  @!P1 LDG.E.128 R32, [R10.64] ;  /* 0x000000160a209981 */ /* 0x000f28000c1e1d00 */
[----:B------:R-:W-:Y:S05]  /*4e10*/  @!P0 IADD3 R72, P1, R104, R72, RZ ;  /* 0x0000004868488210 */ /* 0x000fea0007f3e0ff */
[----:B------:R-:W-:Y:S01]  /*4e20*/  @!P0 IMAD.X R39, R112, 0x1, R39, P1 ;  /* 0x0000000170278824 */ /* 0x000fe200008e0627 */
[C---:B-1----:R-:W-:Y:S01]  /*4e30*/  @!P0 LEA R8, P1, R72.reuse, c[0x0][0x270], 0x1 ;  /* 0x00009c0048088a11 */ /* 0x042fe200078208ff */
[----:B------:R-:W-:Y:S03]  /*4e40*/  CS2R R6, SRZ ;  /* 0x0000000000067805 */ /* 0x000fe6000001ff00 */
[----:B------:R-:W-:Y:S02]  /*4e50*/  @!P0 LEA.HI.X R9, R72, c[0x0][0x274], R39, 0x1, P1 ;  /* 0x00009d0048098a11 */ /* 0x000fe400008f0c27 */
[----:B------:R-:W-:Y:S03]  /*4e60*/  @!P0 IADD3 R74, P1, R102, R74, RZ ;  /* 0x0000004a664a8210 */ /* 0x000fe60007f3e0ff */
[----:B------:R2:W5:Y:S02]  /*4e70*/  @!P0 LDG.E.128 R44, [R8.64] ;  /* 0x00000016082c8981 */ /* 0x000564000c1e1d00 */
[----:B------:R-:W-:Y:S01]  /*4e80*/  @!P0 IMAD.X R3, R111, 0x1, R43, P1 ;  /* 0x000000016f038824 */ /* 0x000fe200008e062b */
[C---:B------:R-:W-:Y:S04]  /*4e90*/  @!P0 LEA R2, P1, R74.reuse, c[0x0][0x288], 0x1 ;  /* 0x0000a2004a028a11 */ /* 0x040fe800078208ff */
[----:B------:R-:W-:Y:S02]  /*4ea0*/  @!P0 LEA.HI.X R3, R74, c[0x0][0x28c], R3, 0x1, P1 ;  /* 0x0000a3004a038a11 */ /* 0x000fe400008f0c03 */
[----:B------:R-:W-:Y:S03]  /*4eb0*/  ISETP.GE.AND P1, PT, R20, c[0x0][0x27c], PT ;  /* 0x00009f0014007a0c */ /* 0x000fe60003f26270 */
[----:B------:R1:W5:Y:S01]  /*4ec0*/  @!P0 LDG.E.128 R4, [R2.64] ;  /* 0x0000001602048981 */ /* 0x000362000c1e1d00 */
[----:B------:R-:W-:Y:S01]  /*4ed0*/  ISETP.GE.OR P0, PT, R38, UR9, P6 ;  /* 0x0000000926007c0c */ /* 0x000fe2000b706670 */
[----:B--2---:R-:W-:Y:S02]  /*4ee0*/  IMAD.MOV.U32 R9, RZ, RZ, R62 ;  /* 0x000000ffff097224 */ /* 0x004fe400078e003e */
[----:B------:R-:W-:Y:S02]  /*4ef0*/  IMAD.MOV.U32 R8, RZ, RZ, R63 ;  /* 0x000000ffff087224 */ /* 0x000fe400078e003f */
[----:B-1----:R-:W-:Y:S02]  /*4f00*/  IMAD.MOV.U32 R3, RZ, RZ, R60 ;  /* 0x000000ffff037224 */ /* 0x002fe400078e003c */
[----:B------:R-:W-:Y:S01]  /*4f10*/  IMAD.MOV.U32 R2, RZ, RZ, R61 ;  /* 0x000000ffff027224 */ /* 0x000fe200078e003d */
[----:B------:R-:W-:Y:S01]  /*4f20*/  PRMT R55, R8, 0x5410, R9 ;  /* 0x0000541008377816 */ /* 0x000fe20000000009 */
[----:B---3--:R-:W-:Y:S02]  /*4f30*/  IMAD.MOV.U32 R9, RZ, RZ, R26 ;  /* 0x000000ffff097224 */ /* 0x008fe400078e001a */
[----:B------:R-:W-:Y:S01]  /*4f40*/  IMAD.MOV.U32 R8, RZ, RZ, R27 ;  /* 0x000000ffff087224 */ /* 0x000fe200078e001b */
[----:B------:R-:W-:Y:S01]  /*4f50*/  PRMT R54, R3, 0x5410, R2 ;  /* 0x0000541003367816 */ /* 0x000fe20000000002 */
[----:B------:R-:W-:Y:S02]  /*4f60*/  IMAD.MOV.U32 R3, RZ, RZ, R24 ;  /* 0x000000ffff037224 */ /* 0x000fe400078e0018 */
        /* <DEDUP_REMOVED lines=14> */
[----:B----4-:R-:W-:Y:S02]  /*5050*/  IMAD.MOV.U32 R9, RZ, RZ, R70 ;  /* 0x000000ffff097224 */ /* 0x010fe400078e0046 */
        /* <DEDUP_REMOVED lines=10> */
[----:B------:R-:W-:Y:S04]  /*5100*/  PRMT R42, R8, 0x5410, R9 ;  /* 0x00005410082a7816 */ /* 0x000fe80000000009 */
[----:B------:R-:W-:Y:S01]  /*5110*/  PRMT R41, R2, 0x5410, R3 ;  /* 0x0000541002297816 */ /* 0x000fe20000000003 */
[----:B------:R-:W-:-:S05]  /*5120*/  @P0 BRA `(.L_x_83) ;  /* 0x0000079000000947 */ /* 0x000fca0003800000 */
[----:B-----5:R-:W-:Y:S01]  /*5130*/  IMAD.MOV.U32 R10, RZ, RZ, R5 ;  /* 0x000000ffff0a7224 */ /* 0x020fe200078e0005 */
[----:B------:R-:W-:Y:S01]  /*5140*/  SEL R2, R151, R132, !P5 ;  /* 0x0000008497027207 */ /* 0x000fe20006800000 */
[----:B------:R-:W-:Y:S01]  /*5150*/  LDS.128 R16, [R139+0x3900] ;  /* 0x003900008b107984 */ /* 0x000fe20000000c00 */
[----:B------:R-:W-:Y:S01]  /*5160*/  MOV R3, R4 ;  /* 0x0000000400037202 */ /* 0x000fe20000000f00 */
[----:B------:R-:W-:Y:S01]  /*5170*/  IMAD.MOV.U32 R48, RZ, RZ, R45 ;  /* 0x000000ffff307224 */ /* 0x000fe200078e002d */
[----:B------:R-:W-:Y:S01]  /*5180*/  SHF.R.S32.HI R78, RZ, 0x1f, R2 ;  /* 0x0000001fff4e7819 */ /* 0x000fe20000011402 */
[----:B------:R-:W-:Y:S01]  /*5190*/  IMAD.MOV.U32 R50, RZ, RZ, R46 ;  /* 0x000000ffff327224 */ /* 0x000fe200078e002e */
[--C-:B------:R-:W-:Y:S01]  /*51a0*/  @!P1 SHF.R.U64 R8, R4, 0x10, R5.reuse ;  /* 0x0000001004089819 */ /* 0x100fe20000001205 */
[----:B------:R-:W-:Y:S01]  /*51b0*/  @!P1 HADD2.F32 R4, -RZ, R3.H0_H0 ;  /* 0x20000003ff049230 */ /* 0x000fe20000004100 */
[----:B------:R-:W-:Y:S02]  /*51c0*/  LEA.HI R78, R78, R2, RZ, 0x4 ;  /* 0x000000024e4e7211 */ /* 0x000fe400078f20ff */
[----:B------:R-:W-:Y:S01]  /*51d0*/  @!P1 SHF.R.U32.HI R9, RZ, 0x10, R5 ;  /* 0x00000010ff099819 */ /* 0x000fe20000011605 */
[----:B------:R-:W-:Y:S01]  /*51e0*/  @!P1 HADD2.F32 R3, -RZ, R8.H0_H0 ;  /* 0x20000008ff039230 */ /* 0x000fe20000004100 */
[----:B------:R-:W-:Y:S02]  /*51f0*/  LEA.HI.SX32 R78, R78, R115, 0x1c ;  /* 0x000000734e4e7211 */ /* 0x000fe400078fe2ff */
[----:B------:R-:W-:Y:S02]  /*5200*/  MOV R43, R44 ;  /* 0x0000002c002b7202 */ /* 0x000fe40000000f00 */
[----:B------:R-:W-:Y:S02]  /*5210*/  SHF.L.U32 R78, R78, 0x3, RZ ;  /* 0x000000034e4e7819 */ /* 0x000fe400000006ff */
[----:B------:R-:W-:Y:S01]  /*5220*/  MOV R11, R6 ;  /* 0x00000006000b7202 */ /* 0x000fe20000000f00 */
[----:B------:R-:W-:Y:S01]  /*5230*/  @!P1 HADD2.F32 R8, -RZ, R43.H0_H0 ;  /* 0x2000002bff089230 */ /* 0x000fe20000004100 */
[----:B------:R-:W-:Y:S02]  /*5240*/  LOP3.LUT R56, R133, 0x38, R78, 0xf8, !PT ;  /* 0x0000003885387812 */ /* 0x000fe400078ef84e */
[----:B------:R-:W-:Y:S02]  /*5250*/  @!P1 SHF.R.U64 R12, R6, 0x10, R7 ;  /* 0x00000010060c9819 */ /* 0x000fe40000001207 */
[----:B------:R-:W-:Y:S02]  /*5260*/  LOP3.LUT R56, R56, R134, RZ, 0x3c, !PT ;  /* 0x0000008638387212 */ /* 0x000fe400078e3cff */
[----:B------:R-:W-:Y:S02]  /*5270*/  @!P1 SHF.R.U64 R44, R44, 0x10, R45 ;  /* 0x000000102c2c9819 */ /* 0x000fe4000000122d */
[----:B------:R-:W-:Y:S02]  /*5280*/  IADD3 R56, R56, R135, RZ ;  /* 0x0000008738387210 */ /* 0x000fe40007ffe0ff */
[C---:B------:R-:W-:Y:S01]  /*5290*/  LEA R80, P0, R95.reuse, R76, 0x1 ;  /* 0x0000004c5f507211 */ /* 0x040fe200078008ff */
[----:B------:R-:W-:Y:S01]  /*52a0*/  @!P1 HADD2.F32 R44, -RZ, R44.H0_H0 ;  /* 0x2000002cff2c9230 */ /* 0x000fe20000004100 */
[----:B------:R-:W-:Y:S01]  /*52b0*/  MOV R13, R7 ;  /* 0x00000007000d7202 */ /* 0x000fe20000000f00 */
[----:B------:R-:W-:Y:S01]  /*52c0*/  IMAD.SHL.U32 R56, R56, 0x2, RZ ;  /* 0x0000000238387824 */ /* 0x000fe200078e00ff */
[----:B------:R-:W-:Y:S02]  /*52d0*/  @!P1 SHF.R.U32.HI R14, RZ, 0x10, R7 ;  /* 0x00000010ff0e9819 */ /* 0x000fe40000011607 */
[----:B------:R-:W-:Y:S02]  /*52e0*/  @!P1 SHF.R.U32.HI R49, RZ, 0x10, R45 ;  /* 0x00000010ff319819 */ /* 0x000fe4000001162d */
[----:B------:R-:W-:Y:S01]  /*52f0*/  LEA.HI.X R81, R95, R77, R110, 0x1, P0 ;  /* 0x0000004d5f517211 */ /* 0x000fe200000f0c6e */
[----:B------:R-:W1:Y:S01]  /*5300*/  LDS.128 R56, [R56+0x3900] ;  /* 0x0039000038387984 */ /* 0x000e620000000c00 */
[----:B------:R-:W-:Y:S02]  /*5310*/  ISETP.GE.AND P0, PT, R78, c[0x0][0x1d4], PT ;  /* 0x000075004e007a0c */ /* 0x000fe40003f06270 */
[--C-:B------:R-:W-:Y:S02]  /*5320*/  @!P1 SHF.R.U32.HI R53, RZ, 0x10, R47.reuse ;  /* 0x00000010ff359819 */ /* 0x100fe4000001162f */
[----:B------:R-:W-:Y:S01]  /*5330*/  @!P1 SHF.R.U64 R51, R46, 0x10, R47 ;  /* 0x000000102e339819 */ /* 0x000fe2000000122f */
[----:B------:R-:W-:Y:S01]  /*5340*/  @!P1 HADD2.F32 R46, -RZ, R49.H0_H0 ;  /* 0x20000031ff2e9230 */ /* 0x000fe20000004100 */
[----:B------:R-:W-:Y:S07]  /*5350*/  MOV R52, R47 ;  /* 0x0000002f00347202 */ /* 0x000fee0000000f00 */
[----:B------:R-:W-:Y:S04]  /*5360*/  @!P0 IMAD.WIDE R76, R78, 0x2, R76 ;  /* 0x000000024e4c8825 */ /* 0x000fe800078e024c */
[----:B-1----:R-:W-:Y:S01]  /*5370*/  @!P1 IMAD.MOV.U32 R5, RZ, RZ, R56 ;  /* 0x000000ffff059224 */ /* 0x002fe200078e0038 */
[----:B------:R-:W-:Y:S04]  /*5380*/  @!P1 MOV R2, R16 ;  /* 0x0000001000029202 */ /* 0x000fe80000000f00 */
[--C-:B------:R-:W-:Y:S02]  /*5390*/  @!P1 HADD2.F32 R7, -RZ, R5.reuse.H0_H0 ;  /* 0x20000005ff079230 */ /* 0x100fe40000004100 */
[--C-:B------:R-:W-:Y:S02]  /*53a0*/  @!P1 HADD2.F32 R6, -RZ, R2.reuse.H0_H0 ;  /* 0x20000002ff069230 */ /* 0x100fe40000004100 */
[----:B------:R-:W-:Y:S01]  /*53b0*/  @!P1 HADD2.F32 R43, -RZ, R5.H1_H1 ;  /* 0x30000005ff2b9230 */ /* 0x000fe20000004100 */
[-C--:B------:R-:W-:Y:S01]  /*53c0*/  @!P1 FMUL.FTZ R45, R7, R4.reuse ;  /* 0x00000004072d9220 */ /* 0x080fe20000410000 */
[----:B------:R-:W-:Y:S01]  /*53d0*/  @!P1 HADD2.F32 R5, -RZ, R2.H1_H1 ;  /* 0x30000002ff059230 */ /* 0x000fe20000004100 */
[C---:B------:R-:W-:Y:S02]  /*53e0*/  @!P1 FMUL.FTZ R2, R6.reuse, R4 ;  /* 0x0000000406029220 */ /* 0x040fe40000410000 */
[----:B------:R-:W-:Y:S02]  /*53f0*/  @!P1 FMUL.FTZ R4, R43, R3 ;  /* 0x000000032b049220 */ /* 0x000fe40000410000 */
[----:B------:R-:W-:Y:S01]  /*5400*/  @!P1 FFMA.FTZ R2, R7, R8, R2 ;  /* 0x0000000807029223 */ /* 0x000fe20000010002 */
[----:B------:R-:W-:Y:S01]  /*5410*/  @!P1 MOV R7, R57 ;  /* 0x0000003900079202 */ /* 0x000fe20000000f00 */
[C---:B------:R-:W-:Y:S02]  /*5420*/  @!P1 FMUL.FTZ R3, R5.reuse, R3 ;  /* 0x0000000305039220 */ /* 0x040fe40000410000 */
[----:B------:R-:W-:Y:S01]  /*5430*/  @!P1 FFMA.FTZ R86, R5, R44, -R4 ;  /* 0x0000002c05569223 */ /* 0x000fe20000010804 */
[----:B------:R-:W-:Y:S01]  /*5440*/  @!P1 MOV R5, R17 ;  /* 0x0000001100059202 */ /* 0x000fe20000000f00 */
[----:B------:R-:W-:Y:S01]  /*5450*/  @!P1 FFMA.FTZ R87, R6, R8, -R45 ;  /* 0x0000000806579223 */ /* 0x000fe2000001082d */
[----:B------:R-:W-:Y:S01]  /*5460*/  @!P1 HADD2.F32 R6, -RZ, R9.H0_H0 ;  /* 0x20000009ff069230 */ /* 0x000fe20000004100 */
[----:B------:R-:W-:Y:S01]  /*5470*/  @!P1 FFMA.FTZ R3, R43, R44, R3 ;  /* 0x0000002c2b039223 */ /* 0x000fe20000010003 */
[--C-:B------:R-:W-:Y:S01]  /*5480*/  @!P1 HADD2.F32 R43, -RZ, R7.reuse.H0_H0 ;  /* 0x20000007ff2b9230 */ /* 0x100fe20000004100 */
[----:B------:R-:W-:Y:S01]  /*5490*/  @!P1 IMAD.MOV.U32 R9, RZ, RZ, R58 ;  /* 0x000000ffff099224 */ /* 0x000fe200078e003a */
[----:B------:R-:W-:Y:S02]  /*54a0*/  @!P1 HADD2.F32 R4, -RZ, R10.H0_H0 ;  /* 0x2000000aff049230 */ /* 0x000fe40000004100 */
[----:B------:R-:W-:Y:S01]  /*54b0*/  @!P1 HADD2.F32 R45, -RZ, R7.H1_H1 ;  /* 0x30000007ff2d9230 */ /* 0x000fe20000004100 */
[----:B------:R-:W-:Y:S01]  /*54c0*/  @!P1 F2FP.PACK_AB R2, R3, R2 ;  /* 0x000000020302923e */ /* 0x000fe200000000ff */
[--C-:B------:R-:W-:Y:S02]  /*54d0*/  @!P1 HADD2.F32 R7, -RZ, R5.reuse.H1_H1 ;  /* 0x30000005ff079230 */ /* 0x100fe40000004100 */
[----:B------:R-:W-:Y:S01]  /*54e0*/  @!P1 HADD2.F32 R44, -RZ, R48.H0_H0 ;  /* 0x20000030ff2c9230 */ /* 0x000fe20000004100 */
[----:B------:R-:W-:Y:S01]  /*54f0*/  @!P1 FMUL.FTZ R10, R45, R6 ;  /* 0x000000062d0a9220 */ /* 0x000fe20000410000 */
[----:B------:R-:W-:Y:S01]  /*5500*/  @!P1 HADD2.F32 R8, -RZ, R5.H0_H0 ;  /* 0x20000005ff089230 */ /* 0x000fe20000004100 */
[----:B------:R-:W-:Y:S01]  /*5510*/  @!P1 FMUL.FTZ R5, R43, R4 ;  /* 0x000000042b059220 */ /* 0x000fe20000410000 */
[----:B------:R-:W-:Y:S01]  /*5520*/  @!P1 MOV R56, R2 ;  /* 0x0000000200389202 */ /* 0x000fe20000000f00 */
[C---:B------:R-:W-:Y:S01]  /*5530*/  @!P1 FFMA.FTZ R84, R7.reuse, R46, -R10 ;  /* 0x0000002e07549223 */ /* 0x040fe2000001080a */
[--C-:B------:R-:W-:Y:S01]  /*5540*/  @!P1 HADD2.F32 R47, -RZ, R9.reuse.H0_H0 ;  /* 0x20000009ff2f9230 */ /* 0x100fe20000004100 */
[C---:B------:R-:W-:Y:S01]  /*5550*/  @!P1 FFMA.FTZ R85, R8.reuse, R44, -R5 ;  /* 0x0000002c08559223 */ /* 0x040fe20000010805 */
[----:B------:R-:W-:Y:S01]  /*5560*/  @!P1 HADD2.F32 R49, -RZ, R9.H1_H1 ;  /* 0x30000009ff319230 */ /* 0x000fe20000004100 */
[----:B------:R-:W-:Y:S01]  /*5570*/  @!P1 FMUL.FTZ R5, R7, R6 ;  /* 0x0000000607059220 */ /* 0x000fe20000410000 */
[----:B------:R-:W-:Y:S01]  /*5580*/  @!P1 MOV R7, R18 ;  /* 0x0000001200079202 */ /* 0x000fe20000000f00 */
[----:B------:R-:W-:Y:S01]  /*5590*/  @!P1 FMUL.FTZ R4, R8, R4 ;  /* 0x0000000408049220 */ /* 0x000fe20000410000 */
[----:B------:R-:W-:Y:S01]  /*55a0*/  @!P1 HADD2.F32 R6, -RZ, R11.H0_H0 ;  /* 0x2000000bff069230 */ /* 0x000fe20000004100 */
[----:B------:R-:W-:Y:S01]  /*55b0*/  @!P1 MOV R11, R59 ;  /* 0x0000003b000b9202 */ /* 0x000fe20000000f00 */
[----:B------:R-:W-:Y:S01]  /*55c0*/  @!P1 HADD2.F32 R8, -RZ, R12.H0_H0 ;  /* 0x2000000cff089230 */ /* 0x000fe20000004100 */
[----:B------:R-:W-:Y:S01]  /*55d0*/  @!P1 FFMA.FTZ R4, R43, R44, R4 ;  /* 0x0000002c2b049223 */ /* 0x000fe20000010004 */
[--C-:B------:R-:W-:Y:S01]  /*55e0*/  @!P1 HADD2.F32 R9, -RZ, R7.reuse.H1_H1 ;  /* 0x30000007ff099230 */ /* 0x100fe20000004100 */
[----:B------:R-:W-:Y:S01]  /*55f0*/  @!P1 FFMA.FTZ R5, R45, R46, R5 ;  /* 0x0000002e2d059223 */ /* 0x000fe20000010005 */
[----:B------:R-:W-:Y:S01]  /*5600*/  @!P1 HADD2.F32 R48, -RZ, R50.H0_H0 ;  /* 0x20000032ff309230 */ /* 0x000fe20000004100 */
[----:B------:R-:W-:Y:S01]  /*5610*/  @!P1 FMUL.FTZ R12, R49, R8 ;  /* 0x00000008310c9220 */ /* 0x000fe20000410000 */
[----:B------:R-:W-:Y:S01]  /*5620*/  @!P1 HADD2.F32 R10, -RZ, R7.H0_H0 ;  /* 0x20000007ff0a9230 */ /* 0x000fe20000004100 */
[----:B------:R-:W-:Y:S01]  /*5630*/  @!P1 FMUL.FTZ R7, R47, R6 ;  /* 0x000000062f079220 */ /* 0x000fe20000410000 */
[----:B------:R-:W-:Y:S01]  /*5640*/  @!P1 HADD2.F32 R50, -RZ, R51.H0_H0 ;  /* 0x20000033ff329230 */ /* 0x000fe20000004100 */
[----:B------:R-:W-:Y:S01]  /*5650*/  @!P1 F2FP.PACK_AB R4, R5, R4 ;  /* 0x000000040504923e */ /* 0x000fe200000000ff */
[----:B------:R-:W-:Y:S01]  /*5660*/  @!P1 HADD2.F32 R51, -RZ, R11.H1_H1 ;  /* 0x3000000bff339230 */ /* 0x000fe20000004100 */
[C---:B------:R-:W-:Y:S02]  /*5670*/  @!P1 FFMA.FTZ R82, R10.reuse, R48, -R7 ;  /* 0x000000300a529223 */ /* 0x040fe40000010807 */
[C---:B------:R-:W-:Y:S01]  /*5680*/  @!P1 FMUL.FTZ R7, R9.reuse, R8 ;  /* 0x0000000809079220 */ /* 0x040fe20000410000 */
[----:B------:R-:W-:Y:S01]  /*5690*/  @!P1 HADD2.F32 R8, -RZ, R13.H0_H0 ;  /* 0x2000000dff089230 */ /* 0x000fe20000004100 */
[----:B------:R-:W-:Y:S01]  /*56a0*/  @!P1 FFMA.FTZ R79, R9, R50, -R12 ;  /* 0x00000032094f9223 */ /* 0x000fe2000001080c */
[----:B------:R-:W-:Y:S01]  /*56b0*/  @!P1 HADD2.F32 R13, -RZ, R11.H0_H0 ;  /* 0x2000000bff0d9230 */ /* 0x000fe20000004100 */
[----:B------:R-:W-:Y:S02]  /*56c0*/  @!P1 IMAD.MOV.U32 R9, RZ, RZ, R19 ;  /* 0x000000ffff099224 */ /* 0x000fe400078e0013 */
[----:B------:R-:W-:Y:S01]  /*56d0*/  @!P1 FMUL.FTZ R6, R10, R6 ;  /* 0x000000060a069220 */ /* 0x000fe20000410000 */
[----:B------:R-:W-:Y:S01]  /*56e0*/  @!P1 HADD2.F32 R10, -RZ, R14.H0_H0 ;  /* 0x2000000eff0a9230 */ /* 0x000fe20000004100 */
[----:B------:R-:W-:Y:S01]  /*56f0*/  @!P1 IMAD.MOV.U32 R57, RZ, RZ, R4 ;  /* 0x000000ffff399224 */ /* 0x000fe200078e0004 */
[--C-:B------:R-:W-:Y:S01]  /*5700*/  @!P1 HADD2.F32 R12, -RZ, R9.reuse.H0_H0 ;  /* 0x20000009ff0c9230 */ /* 0x100fe20000004100 */
[----:B------:R-:W-:Y:S01]  /*5710*/  @!P1 FFMA.FTZ R6, R47, R48, R6 ;  /* 0x000000302f069223 */ /* 0x000fe20000010006 */
[----:B------:R-:W-:Y:S01]  /*5720*/  @!P1 HADD2.F32 R11, -RZ, R9.H1_H1 ;  /* 0x30000009ff0b9230 */ /* 0x000fe20000004100 */
[-C--:B------:R-:W-:Y:S01]  /*5730*/  @!P1 FMUL.FTZ R9, R13, R8.reuse ;  /* 0x000000080d099220 */ /* 0x080fe20000410000 */
[----:B------:R-:W-:Y:S01]  /*5740*/  @!P1 HADD2.F32 R14, -RZ, R52.H0_H0 ;  /* 0x20000034ff0e9230 */ /* 0x000fe20000004100 */
[C---:B------:R-:W-:Y:S01]  /*5750*/  @!P1 FMUL.FTZ R8, R12.reuse, R8 ;  /* 0x000000080c089220 */ /* 0x040fe20000410000 */
[----:B------:R-:W-:Y:S01]  /*5760*/  @!P1 HADD2.F32 R52, -RZ, R53.H0_H0 ;  /* 0x20000035ff349230 */ /* 0x000fe20000004100 */
[----:B------:R-:W-:Y:S02]  /*5770*/  @!P1 FMUL.FTZ R53, R51, R10 ;  /* 0x0000000a33359220 */ /* 0x000fe40000410000 */
[----:B------:R-:W-:Y:S01]  /*5780*/  @!P1 FFMA.FTZ R78, R12, R14, -R9 ;  /* 0x0000000e0c4e9223 */ /* 0x000fe20000010809 */
[----:B------:R-:W-:Y:S01]  /*5790*/  @!P1 F2FP.PACK_AB R12, R79, R82 ;  /* 0x000000524f0c923e */ /* 0x000fe200000000ff */
[C---:B------:R-:W-:Y:S02]  /*57a0*/  @!P1 FFMA.FTZ R53, R11.reuse, R52, -R53 ;  /* 0x000000340b359223 */ /* 0x040fe40000010835 */
[----:B------:R-:W-:Y:S01]  /*57b0*/  @!P1 FMUL.FTZ R9, R11, R10 ;  /* 0x0000000a0b099220 */ /* 0x000fe20000410000 */
[----:B------:R-:W-:Y:S01]  /*57c0*/  @!P1 F2FP.PACK_AB R11, R84, R85 ;  /* 0x00000055540b923e */ /* 0x000fe200000000ff */
[----:B------:R-:W-:Y:S01]  /*57d0*/  @!P1 FFMA.FTZ R7, R49, R50, R7 ;  /* 0x0000003231079223 */ /* 0x000fe20000010007 */
[----:B------:R-:W-:Y:S01]  /*57e0*/  @!P1 F2FP.PACK_AB R10, R86, R87 ;  /* 0x00000057560a923e */ /* 0x000fe200000000ff */
[----:B------:R-:W-:Y:S01]  /*57f0*/  @!P1 FFMA.FTZ R8, R13, R14, R8 ;  /* 0x0000000e0d089223 */ /* 0x000fe20000010008 */
[----:B------:R-:W-:Y:S01]  /*5800*/  @!P1 F2FP.PACK_AB R43, R53, R78 ;  /* 0x0000004e352b923e */ /* 0x000fe200000000ff */
[----:B------:R-:W-:Y:S01]  /*5810*/  @!P1 FFMA.FTZ R9, R51, R52, R9 ;  /* 0x0000003433099223 */ /* 0x000fe20000010009 */
[----:B------:R-:W-:Y:S01]  /*5820*/  @!P1 MOV R16, R10 ;  /* 0x0000000a00109202 */ /* 0x000fe20000000f00 */
[----:B------:R-:W-:Y:S01]  /*5830*/  @!P1 IMAD.MOV.U32 R18, RZ, RZ, R12 ;  /* 0x000000ffff129224 */ /* 0x000fe200078e000c */
[----:B------:R-:W-:Y:S02]  /*5840*/  @!P1 MOV R17, R11 ;  /* 0x0000000b00119202 */ /* 0x000fe40000000f00 */
[----:B------:R-:W-:Y:S02]  /*5850*/  @!P1 MOV R19, R43 ;  /* 0x0000002b00139202 */ /* 0x000fe40000000f00 */
[----:B------:R-:W-:Y:S02]  /*5860*/  @!P1 F2FP.PACK_AB R6, R7, R6 ;  /* 0x000000060706923e */ /* 0x000fe400000000ff */
[----:B------:R-:W-:Y:S01]  /*5870*/  @!P1 F2FP.PACK_AB R8, R9, R8 ;  /* 0x000000080908923e */ /* 0x000fe200000000ff */
[----:B------:R1:W-:Y:S01]  /*5880*/  ST.E.128 [R80.64], R16 ;  /* 0x0000001050007985 */ /* 0x0003e2000c101d16 */
[----:B------:R-:W-:Y:S02]  /*5890*/  @!P1 MOV R58, R6 ;  /* 0x00000006003a9202 */ /* 0x000fe40000000f00 */
[----:B------:R-:W-:Y:S05]  /*58a0*/  @!P1 MOV R59, R8 ;  /* 0x00000008003b9202 */ /* 0x000fea0000000f00 */
[----:B------:R1:W-:Y:S02]  /*58b0*/  @!P0 ST.E.128 [R76.64], R56 ;  /* 0x000000384c008985 */ /* 0x0003e4000c101d16 */
.L_x_83:
[----:B------:R-:W-:Y:S05]  /*58c0*/  BSYNC B0 ;  /* 0x0000000000007941 */ /* 0x000fea0003800000 */
.L_x_82:
[----:B-----5:R2:W3:Y:S01]  /*58d0*/  SHFL.IDX PT, R5, R88, 0x1, 0x1c1f ;  /* 0x003c1f0058057f89 */ /* 0x0204e200000e0000 */
[----:B------:R-:W-:Y:S01]  /*58e0*/  ISETP.GE.OR P0, PT, R158, UR9, P6 ;  /* 0x000000099e007c0c */ /* 0x000fe2000b706670 */
[----:B------:R-:W-:Y:S02]  /*58f0*/  BSSY B0, `(.L_x_84) ;  /* 0x0000074000007945 */ /* 0x000fe40003800000 */
[----:B------:R2:W4:Y:S10]  /*5900*/  SHFL.IDX PT, R4, R89, 0x1, 0x1c1f ;  /* 0x003c1f0059047f89 */ /* 0x00053400000e0000 */
[----:B------:R-:W-:-:S05]  /*5910*/  @P0 BRA `(.L_x_85) ;  /* 0x0000071000000947 */ /* 0x000fca0003800000 */
[----:B------:R-:W-:Y:S01]  /*5920*/  SEL R2, R151, R132, !P5 ;  /* 0x0000008497027207 */ /* 0x000fe20006800000 */
[----:B-1----:R-:W-:Y:S01]  /*5930*/  LDS.128 R16, [R142+0x3900] ;  /* 0x003900008e107984 */ /* 0x002fe20000000c00 */
[C---:B----4-:R-:W-:Y:S01]  /*5940*/  LEA R56, P0, R95.reuse, R4, 0x1 ;  /* 0x000000045f387211 */ /* 0x050fe200078008ff */
[----:B------:R-:W-:Y:S01]  /*5950*/  @!P1 HADD2.F32 R10, -RZ, R54.H0_H0 ;  /* 0x20000036ff0a9230 */ /* 0x000fe20000004100 */
[----:B------:R-:W-:Y:S01]  /*5960*/  SHF.R.S32.HI R6, RZ, 0x1f, R2 ;  /* 0x0000001fff067819 */ /* 0x000fe20000011402 */
[----:B------:R-:W-:Y:S01]  /*5970*/  @!P1 HADD2.F32 R44, -RZ, R55.H0_H0 ;  /* 0x20000037ff2c9230 */ /* 0x000fe20000004100 */
[----:B---3--:R-:W-:Y:S02]  /*5980*/  LEA.HI.X R57, R95, R5, R110, 0x1, P0 ;  /* 0x000000055f397211 */ /* 0x008fe400000f0c6e */
[----:B------:R-:W-:Y:S02]  /*5990*/  LEA.HI R6, R6, R2, RZ, 0x4 ;  /* 0x0000000206067211 */ /* 0x000fe400078f20ff */
[--C-:B------:R-:W-:Y:S02]  /*59a0*/  @!P1 SHF.R.U64 R3, R24, 0x10, R25.reuse ;  /* 0x0000001018039819 */ /* 0x100fe40000001219 */
[----:B------:R-:W-:Y:S02]  /*59b0*/  LEA.HI.SX32 R6, R6, R115, 0x1c ;  /* 0x0000007306067211 */ /* 0x000fe400078fe2ff */
[----:B------:R-:W-:Y:S01]  /*59c0*/  @!P1 SHF.R.U32.HI R7, RZ, 0x10, R25 ;  /* 0x00000010ff079819 */ /* 0x000fe20000011619 */
[----:B------:R-:W-:Y:S01]  /*59d0*/  @!P1 HADD2.F32 R3, -RZ, R3.H0_H0 ;  /* 0x20000003ff039230 */ /* 0x000fe20000004100 */
[----:B------:R-:W-:Y:S02]  /*59e0*/  SHF.L.U32 R6, R6, 0x3, RZ ;  /* 0x0000000306067819 */ /* 0x000fe400000006ff */
[----:B------:R-:W-:Y:S02]  /*59f0*/  @!P1 SHF.R.U32.HI R25, RZ, 0x10, R63 ;  /* 0x00000010ff199819 */ /* 0x000fe4000001163f */
[----:B------:R-:W-:Y:S02]  /*5a00*/  LOP3.LUT R48, R124, 0x38, R6, 0xf8, !PT ;  /* 0x000000387c307812 */ /* 0x000fe400078ef806 */
[----:B------:R-:W-:Y:S01]  /*5a10*/  ISETP.GE.AND P0, PT, R6, c[0x0][0x1d4], PT ;  /* 0x0000750006007a0c */ /* 0x000fe20003f06270 */
[----:B------:R-:W-:Y:S01]  /*5a20*/  @!P1 HADD2.F32 R46, -RZ, R25.H0_H0 ;  /* 0x20000019ff2e9230 */ /* 0x000fe20000004100 */
[----:B------:R-:W-:Y:S01]  /*5a30*/  LOP3.LUT R48, R48, R161, RZ, 0x3c, !PT ;  /* 0x000000a130307212 */ /* 0x000fe200078e3cff */
[----:B------:R-:W-:Y:S01]  /*5a40*/  @!P1 HADD2.F32 R25, -RZ, R55.H1_H1 ;  /* 0x30000037ff199230 */ /* 0x000fe20000004100 */
[--C-:B------:R-:W-:Y:S02]  /*5a50*/  @!P1 SHF.R.U32.HI R9, RZ, 0x10, R27.reuse ;  /* 0x00000010ff099819 */ /* 0x100fe4000001161b */
[----:B------:R-:W-:Y:S02]  /*5a60*/  IADD3 R48, R138, R48, RZ ;  /* 0x000000308a307210 */ /* 0x000fe40007ffe0ff */
[----:B------:R-:W-:Y:S01]  /*5a70*/  @!P1 SHF.R.U64 R11, R26, 0x10, R27 ;  /* 0x000000101a0b9819 */ /* 0x000fe2000000121b */
[----:B------:R-:W-:Y:S01]  /*5a80*/  @!P1 HADD2.F32 R9, -RZ, R9.H0_H0 ;  /* 0x20000009ff099230 */ /* 0x000fe20000004100 */
[----:B------:R-:W-:Y:S01]  /*5a90*/  @!P1 SHF.R.U64 R27, R62, 0x10, R63 ;  /* 0x000000103e1b9819 */ /* 0x000fe2000000123f */
[----:B------:R-:W-:Y:S01]  /*5aa0*/  IMAD.SHL.U32 R48, R48, 0x2, RZ ;  /* 0x0000000230307824 */ /* 0x000fe200078e00ff */
[----:B------:R-:W-:Y:S01]  /*5ab0*/  @!P1 SHF.R.U64 R13, R60, 0x10, R61 ;  /* 0x000000103c0d9819 */ /* 0x000fe2000000123d */
[----:B------:R-:W-:Y:S01]  /*5ac0*/  @!P0 IMAD.WIDE R62, R6, 0x2, R4 ;  /* 0x00000002063e8825 */ /* 0x000fe200078e0204 */
[----:B------:R-:W-:Y:S01]  /*5ad0*/  @!P1 HADD2.F32 R5, -RZ, R15.H0_H0 ;  /* 0x2000000fff059230 */ /* 0x000fe20000004100 */
[----:B------:R-:W-:Y:S01]  /*5ae0*/  @!P1 SHF.R.U32.HI R24, RZ, 0x10, R61 ;  /* 0x00000010ff189819 */ /* 0x000fe2000001163d */
[----:B------:R-:W-:Y:S01]  /*5af0*/  @!P1 HADD2.F32 R27, -RZ, R27.H0_H0 ;  /* 0x2000001bff1b9230 */ /* 0x000fe20000004100 */
[----:B------:R-:W1:Y:S01]  /*5b00*/  LDS.128 R48, [R48+0x3900] ;  /* 0x0039000030307984 */ /* 0x000e620000000c00 */
[----:B------:R-:W-:Y:S02]  /*5b10*/  @!P1 HADD2.F32 R13, -RZ, R13.H0_H0 ;  /* 0x2000000dff0d9230 */ /* 0x000fe40000004100 */
[----:B------:R-:W-:Y:S01]  /*5b20*/  @!P1 HADD2.F32 R24, -RZ, R24.H0_H0 ;  /* 0x20000018ff189230 */ /* 0x000fe20000004100 */
[----:B-1----:R-:W-:Y:S02]  /*5b30*/  @!P1 MOV R4, R48 ;  /* 0x0000003000049202 */ /* 0x002fe40000000f00 */
[----:B------:R-:W-:Y:S03]  /*5b40*/  @!P1 MOV R2, R16 ;  /* 0x0000001000029202 */ /* 0x000fe60000000f00 */
[----:B------:R-:W-:Y:S02]  /*5b50*/  @!P1 HADD2.F32 R8, -RZ, R4.H0_H0 ;  /* 0x20000004ff089230 */ /* 0x000fe40000004100 */
[----:B------:R-:W-:Y:S02]  /*5b60*/  @!P1 HADD2.F32 R6, -RZ, R2.H0_H0 ;  /* 0x20000002ff069230 */ /* 0x000fe40000004100 */
[----:B------:R-:W-:Y:S01]  /*5b70*/  @!P1 HADD2.F32 R12, -RZ, R4.H1_H1 ;  /* 0x30000004ff0c9230 */ /* 0x000fe20000004100 */
[-C--:B------:R-:W-:Y:S01]  /*5b80*/  @!P1 FMUL.FTZ R14, R8, R5.reuse ;  /* 0x00000005080e9220 */ /* 0x080fe20000410000 */
[----:B------:R-:W-:Y:S01]  /*5b90*/  @!P1 HADD2.F32 R4, -RZ, R2.H1_H1 ;  /* 0x30000002ff049230 */ /* 0x000fe20000004100 */
[----:B------:R-:W-:Y:S02]  /*5ba0*/  @!P1 FMUL.FTZ R2, R6, R5 ;  /* 0x0000000506029220 */ /* 0x000fe40000410000 */
[-C--:B------:R-:W-:Y:S02]  /*5bb0*/  @!P1 FMUL.FTZ R5, R12, R3.reuse ;  /* 0x000000030c059220 */ /* 0x080fe40000410000 */
[-C--:B------:R-:W-:Y:S02]  /*5bc0*/  @!P1 FFMA.FTZ R2, R8, R10.reuse, R2 ;  /* 0x0000000a08029223 */ /* 0x080fe40000010002 */
[----:B------:R-:W-:Y:S01]  /*5bd0*/  @!P1 FFMA.FTZ R61, R6, R10, -R14 ;  /* 0x0000000a063d9223 */ /* 0x000fe2000001080e */
[----:B------:R-:W-:Y:S01]  /*5be0*/  @!P1 HADD2.F32 R6, -RZ, R7.H0_H0 ;  /* 0x20000007ff069230 */ /* 0x000fe20000004100 */
[----:B------:R-:W-:Y:S01]  /*5bf0*/  @!P1 IMAD.MOV.U32 R10, RZ, RZ, R49 ;  /* 0x000000ffff0a9224 */ /* 0x000fe200078e0031 */
[----:B------:R-:W-:Y:S01]  /*5c00*/  @!P1 HADD2.F32 R14, -RZ, R54.H1_H1 ;  /* 0x30000036ff0e9230 */ /* 0x000fe20000004100 */
[C---:B------:R-:W-:Y:S02]  /*5c10*/  @!P1 FMUL.FTZ R3, R4.reuse, R3 ;  /* 0x0000000304039220 */ /* 0x040fe40000410000 */
[----:B------:R-:W-:Y:S01]  /*5c20*/  @!P1 FFMA.FTZ R60, R4, R13, -R5 ;  /* 0x0000000d043c9223 */ /* 0x000fe20000010805 */
[----:B------:R-:W-:Y:S01]  /*5c30*/  @!P1 MOV R5, R17 ;  /* 0x0000001100059202 */ /* 0x000fe20000000f00 */
[----:B------:R-:W-:Y:S01]  /*5c40*/  @!P1 FFMA.FTZ R3, R12, R13, R3 ;  /* 0x0000000d0c039223 */ /* 0x000fe20000010003 */
[--C-:B------:R-:W-:Y:S02]  /*5c50*/  @!P1 HADD2.F32 R13, -RZ, R10.reuse.H0_H0 ;  /* 0x2000000aff0d9230 */ /* 0x100fe40000004100 */
[----:B------:R-:W-:Y:S02]  /*5c60*/  @!P1 HADD2.F32 R4, -RZ, R15.H1_H1 ;  /* 0x3000000fff049230 */ /* 0x000fe40000004100 */
[----:B------:R-:W-:Y:S01]  /*5c70*/  @!P1 HADD2.F32 R15, -RZ, R10.H1_H1 ;  /* 0x3000000aff0f9230 */ /* 0x000fe20000004100 */
[----:B------:R-:W-:Y:S01]  /*5c80*/  @!P1 F2FP.PACK_AB R2, R3, R2 ;  /* 0x000000020302923e */ /* 0x000fe200000000ff */
[--C-:B------:R-:W-:Y:S02]  /*5c90*/  @!P1 HADD2.F32 R8, -RZ, R5.reuse.H0_H0 ;  /* 0x20000005ff089230 */ /* 0x100fe40000004100 */
[----:B------:R-:W-:Y:S01]  /*5ca0*/  @!P1 HADD2.F32 R7, -RZ, R5.H1_H1 ;  /* 0x30000005ff079230 */ /* 0x000fe20000004100 */
[----:B------:R-:W-:Y:S02]  /*5cb0*/  @!P1 FMUL.FTZ R5, R13, R4 ;  /* 0x000000040d059220 */ /* 0x000fe40000410000 */
[----:B------:R-:W-:Y:S02]  /*5cc0*/  @!P1 FMUL.FTZ R10, R15, R6 ;  /* 0x000000060f0a9220 */ /* 0x000fe40000410000 */
[C---:B------:R-:W-:Y:S02]  /*5cd0*/  @!P1 FMUL.FTZ R4, R8.reuse, R4 ;  /* 0x0000000408049220 */ /* 0x040fe40000410000 */
[----:B------:R-:W-:Y:S01]  /*5ce0*/  @!P1 FFMA.FTZ R59, R8, R14, -R5 ;  /* 0x0000000e083b9223 */ /* 0x000fe20000010805 */
[----:B------:R-:W-:Y:S01]  /*5cf0*/  @!P1 MOV R8, R51 ;  /* 0x0000003300089202 */ /* 0x000fe20000000f00 */
[C---:B------:R-:W-:Y:S01]  /*5d00*/  @!P1 FMUL.FTZ R5, R7.reuse, R6 ;  /* 0x0000000607059220 */ /* 0x040fe20000410000 */
[----:B------:R-:W-:Y:S01]  /*5d10*/  @!P1 HADD2.F32 R6, -RZ, R22.H0_H0 ;  /* 0x20000016ff069230 */ /* 0x000fe20000004100 */
[----:B------:R-:W-:Y:S02]  /*5d20*/  @!P1 FFMA.FTZ R58, R7, R24, -R10 ;  /* 0x00000018073a9223 */ /* 0x000fe4000001080a */
[----:B------:R-:W-:Y:S01]  /*5d30*/  @!P1 IMAD.MOV.U32 R7, RZ, RZ, R19 ;  /* 0x000000ffff079224 */ /* 0x000fe200078e0013 */
[--C-:B------:R-:W-:Y:S01]  /*5d40*/  @!P1 HADD2.F32 R43, -RZ, R8.reuse.H0_H0 ;  /* 0x20000008ff2b9230 */ /* 0x100fe20000004100 */
[----:B------:R-:W-:Y:S01]  /*5d50*/  @!P1 FFMA.FTZ R4, R13, R14, R4 ;  /* 0x0000000e0d049223 */ /* 0x000fe20000010004 */
[----:B------:R-:W-:Y:S01]  /*5d60*/  @!P1 HADD2.F32 R45, -RZ, R8.H1_H1 ;  /* 0x30000008ff2d9230 */ /* 0x000fe20000004100 */
[----:B------:R-:W-:Y:S01]  /*5d70*/  @!P1 FFMA.FTZ R5, R15, R24, R5 ;  /* 0x000000180f059223 */ /* 0x000fe20000010005 */
[--C-:B------:R-:W-:Y:S01]  /*5d80*/  @!P1 HADD2.F32 R10, -RZ, R7.reuse.H0_H0 ;  /* 0x20000007ff0a9230 */ /* 0x100fe20000004100 */
[----:B------:R-:W-:Y:S01]  /*5d90*/  @!P1 FMUL.FTZ R12, R43, R6 ;  /* 0x000000062b0c9220 */ /* 0x000fe20000410000 */
[----:B------:R-:W-:Y:S01]  /*5da0*/  @!P1 HADD2.F32 R7, -RZ, R7.H1_H1 ;  /* 0x30000007ff079230 */ /* 0x000fe20000004100 */
[----:B------:R-:W-:Y:S01]  /*5db0*/  @!P1 IMAD.MOV.U32 R48, RZ, RZ, R2 ;  /* 0x000000ffff309224 */ /* 0x000fe200078e0002 */
[----:B------:R-:W-:Y:S01]  /*5dc0*/  @!P1 F2FP.PACK_AB R4, R5, R4 ;  /* 0x000000040504923e */ /* 0x000fe200000000ff */
[C---:B------:R-:W-:Y:S02]  /*5dd0*/  @!P1 FMUL.FTZ R8, R10.reuse, R6 ;  /* 0x000000060a089220 */ /* 0x040fe40000410000 */
[-C--:B------:R-:W-:Y:S01]  /*5de0*/  @!P1 FMUL.FTZ R6, R45, R9.reuse ;  /* 0x000000092d069220 */ /* 0x080fe20000410000 */
[----:B------:R-:W-:Y:S01]  /*5df0*/  @!P1 MOV R49, R4 ;  /* 0x0000000400319202 */ /* 0x000fe20000000f00 */
[----:B------:R-:W-:Y:S01]  /*5e00*/  @!P1 FFMA.FTZ R54, R10, R44, -R12 ;  /* 0x0000002c0a369223 */ /* 0x000fe2000001080c */
[----:B------:R-:W-:Y:S01]  /*5e10*/  @!P1 MOV R12, R50 ;  /* 0x00000032000c9202 */ /* 0x000fe20000000f00 */
[C---:B------:R-:W-:Y:S01]  /*5e20*/  @!P1 FMUL.FTZ R9, R7.reuse, R9 ;  /* 0x0000000907099220 */ /* 0x040fe20000410000 */
[----:B------:R-:W-:Y:S01]  /*5e30*/  @!P1 HADD2.F32 R10, -RZ, R11.H0_H0 ;  /* 0x2000000bff0a9230 */ /* 0x000fe20000004100 */
[----:B------:R-:W-:Y:S01]  /*5e40*/  @!P1 FFMA.FTZ R53, R7, R46, -R6 ;  /* 0x0000002e07359223 */ /* 0x000fe20000010806 */
[----:B------:R-:W-:Y:S01]  /*5e50*/  @!P1 MOV R7, R18 ;  /* 0x0000001200079202 */ /* 0x000fe20000000f00 */
[----:B------:R-:W-:Y:S02]  /*5e60*/  @!P1 HADD2.F32 R26, -RZ, R12.H1_H1 ;  /* 0x3000000cff1a9230 */ /* 0x000fe40000004100 */
[----:B------:R-:W-:Y:S01]  /*5e70*/  @!P1 HADD2.F32 R6, -RZ, R22.H1_H1 ;  /* 0x30000016ff069230 */ /* 0x000fe20000004100 */
[----:B------:R-:W-:Y:S01]  /*5e80*/  @!P1 F2FP.PACK_AB R13, R53, R54 ;  /* 0x00000036350d923e */ /* 0x000fe200000000ff */
[----:B------:R-:W-:Y:S01]  /*5e90*/  @!P1 HADD2.F32 R22, -RZ, R12.H0_H0 ;  /* 0x2000000cff169230 */ /* 0x000fe20000004100 */
[----:B------:R-:W-:Y:S01]  /*5ea0*/  @!P1 FMUL.FTZ R47, R26, R10 ;  /* 0x0000000a1a2f9220 */ /* 0x000fe20000410000 */
[--C-:B------:R-:W-:Y:S01]  /*5eb0*/  @!P1 HADD2.F32 R12, -RZ, R7.reuse.H0_H0 ;  /* 0x20000007ff0c9230 */ /* 0x100fe20000004100 */
[----:B------:R-:W-:Y:S01]  /*5ec0*/  @!P1 MOV R19, R13 ;  /* 0x0000000d00139202 */ /* 0x000fe20000000f00 */
[----:B------:R-:W-:Y:S01]  /*5ed0*/  @!P1 HADD2.F32 R11, -RZ, R7.H1_H1 ;  /* 0x30000007ff0b9230 */ /* 0x000fe20000004100 */
[-C--:B------:R-:W-:Y:S02]  /*5ee0*/  @!P1 FMUL.FTZ R7, R22, R6.reuse ;  /* 0x0000000616079220 */ /* 0x080fe40000410000 */
[C---:B------:R-:W-:Y:S02]  /*5ef0*/  @!P1 FMUL.FTZ R6, R12.reuse, R6 ;  /* 0x000000060c069220 */ /* 0x040fe40000410000 */
[----:B------:R-:W-:Y:S02]  /*5f00*/  @!P1 FFMA.FTZ R52, R12, R25, -R7 ;  /* 0x000000190c349223 */ /* 0x000fe40000010807 */
[C---:B------:R-:W-:Y:S01]  /*5f10*/  @!P1 FMUL.FTZ R7, R11.reuse, R10 ;  /* 0x0000000a0b079220 */ /* 0x040fe20000410000 */
[----:B------:R-:W-:Y:S01]  /*5f20*/  @!P1 F2FP.PACK_AB R10, R60, R61 ;  /* 0x0000003d3c0a923e */ /* 0x000fe200000000ff */
[----:B------:R-:W-:Y:S01]  /*5f30*/  @!P1 FFMA.FTZ R12, R11, R27, -R47 ;  /* 0x0000001b0b0c9223 */ /* 0x000fe2000001082f */
[----:B------:R-:W-:Y:S01]  /*5f40*/  @!P1 F2FP.PACK_AB R11, R58, R59 ;  /* 0x0000003b3a0b923e */ /* 0x000fe200000000ff */
[----:B------:R-:W-:Y:S02]  /*5f50*/  @!P1 FFMA.FTZ R6, R22, R25, R6 ;  /* 0x0000001916069223 */ /* 0x000fe40000010006 */
[----:B------:R-:W-:Y:S01]  /*5f60*/  @!P1 FFMA.FTZ R7, R26, R27, R7 ;  /* 0x0000001b1a079223 */ /* 0x000fe20000010007 */
[----:B------:R-:W-:Y:S01]  /*5f70*/  @!P1 F2FP.PACK_AB R12, R12, R52 ;  /* 0x000000340c0c923e */ /* 0x000fe200000000ff */
[----:B------:R-:W-:Y:S01]  /*5f80*/  @!P1 FFMA.FTZ R8, R43, R44, R8 ;  /* 0x0000002c2b089223 */ /* 0x000fe20000010008 */
[----:B------:R-:W-:Y:S01]  /*5f90*/  @!P1 MOV R17, R11 ;  /* 0x0000000b00119202 */ /* 0x000fe20000000f00 */
[----:B------:R-:W-:Y:S01]  /*5fa0*/  @!P1 FFMA.FTZ R9, R45, R46, R9 ;  /* 0x0000002e2d099223 */ /* 0x000fe20000010009 */
[----:B------:R-:W-:Y:S01]  /*5fb0*/  @!P1 MOV R18, R12 ;  /* 0x0000000c00129202 */ /* 0x000fe20000000f00 */
[----:B------:R-:W-:Y:S01]  /*5fc0*/  @!P1 IMAD.MOV.U32 R16, RZ, RZ, R10 ;  /* 0x000000ffff109224 */ /* 0x000fe200078e000a */
[----:B------:R-:W-:Y:S02]  /*5fd0*/  @!P1 F2FP.PACK_AB R6, R7, R6 ;  /* 0x000000060706923e */ /* 0x000fe400000000ff */
[----:B------:R-:W-:Y:S02]  /*5fe0*/  @!P1 F2FP.PACK_AB R8, R9, R8 ;  /* 0x000000080908923e */ /* 0x000fe400000000ff */
[----:B------:R1:W-:Y:S01]  /*5ff0*/  ST.E.128 [R56.64], R16 ;  /* 0x0000001038007985 */ /* 0x0003e2000c101d16 */
[----:B------:R-:W-:Y:S02]  /*6000*/  @!P1 MOV R50, R6 ;  /* 0x0000000600329202 */ /* 0x000fe40000000f00 */
[----:B------:R-:W-:Y:S05]  /*6010*/  @!P1 MOV R51, R8 ;  /* 0x0000000800339202 */ /* 0x000fea0000000f00 */
[----:B------:R1:W-:Y:S02]  /*6020*/  @!P0 ST.E.128 [R62.64], R48 ;  /* 0x000000303e008985 */ /* 0x0003e4000c101d16 */
.L_x_85:
[----:B------:R-:W-:Y:S05]  /*6030*/  BSYNC B0 ;  /* 0x0000000000007941 */ /* 0x000fea0003800000 */
.L_x_84:
[----:B---3--:R3:W1:Y:S01]  /*6040*/  SHFL.IDX PT, R5, R88, 0x2, 0x1c1f ;  /* 0x005c1f0058057f89 */ /* 0x00866200000e0000 */
[----:B------:R-:W-:Y:S01]  /*6050*/  ISETP.GE.OR P0, PT, R157, UR9, P6 ;  /* 0x000000099d007c0c */ /* 0x000fe2000b706670 */
[----:B------:R-:W-:Y:S02]  /*6060*/  BSSY B0, `(.L_x_86) ;  /* 0x0000074000007945 */ /* 0x000fe40003800000 */
[----:B----4-:R3:W4:Y:S10]  /*6070*/  SHFL.IDX PT, R4, R89, 0x2, 0x1c1f ;  /* 0x005c1f0059047f89 */ /* 0x01073400000e0000 */
[----:B------:R-:W-:-:S05]  /*6080*/  @P0 BRA `(.L_x_87) ;  /* 0x0000071000000947 */ /* 0x000fca0003800000 */
[----:B------:R-:W-:Y:S01]  /*6090*/  SEL R2, R151, R132, !P5 ;  /* 0x0000008497027207 */ /* 0x000fe20006800000 */
[----:B-1----:R-:W-:Y:S01]  /*60a0*/  LDS.128 R16, [R141+0x3900] ;  /* 0x003900008d107984 */ /* 0x002fe20000000c00 */
[C---:B----4-:R-:W-:Y:S01]  /*60b0*/  LEA R50, P0, R95.reuse, R4, 0x1 ;  /* 0x000000045f327211 */ /* 0x050fe200078008ff */
[----:B------:R-:W-:Y:S01]  /*60c0*/  @!P1 HADD2.F32 R10, -RZ, R72.H0_H0 ;  /* 0x20000048ff0a9230 */ /* 0x000fe20000004100 */
[----:B------:R-:W-:Y:S01]  /*60d0*/  SHF.R.S32.HI R6, RZ, 0x1f, R2 ;  /* 0x0000001fff067819 */ /* 0x000fe20000011402 */
[----:B------:R-:W-:Y:S01]  /*60e0*/  @!P1 HADD2.F32 R25, -RZ, R73.H1_H1 ;  /* 0x30000049ff199230 */ /* 0x000fe20000004100 */
[----:B------:R-:W-:Y:S02]  /*60f0*/  LEA.HI.X R51, R95, R5, R110, 0x1, P0 ;  /* 0x000000055f337211 */ /* 0x000fe400000f0c6e */
[----:B------:R-:W-:Y:S02]  /*6100*/  LEA.HI R6, R6, R2, RZ, 0x4 ;  /* 0x0000000206067211 */ /* 0x000fe400078f20ff */
[----:B------:R-:W-:Y:S02]  /*6110*/  @!P1 SHF.R.U64 R3, R28, 0x10, R29 ;  /* 0x000000101c039819 */ /* 0x000fe4000000121d */
[----:B------:R-:W-:Y:S02]  /*6120*/  LEA.HI.SX32 R6, R6, R115, 0x1c ;  /* 0x0000007306067211 */ /* 0x000fe400078fe2ff */
[----:B------:R-:W-:Y:S01]  /*6130*/  @!P1 SHF.R.U64 R13, R64, 0x10, R65 ;  /* 0x00000010400d9819 */ /* 0x000fe20000001241 */
[----:B------:R-:W-:Y:S01]  /*6140*/  @!P1 HADD2.F32 R3, -RZ, R3.H0_H0 ;  /* 0x20000003ff039230 */ /* 0x000fe20000004100 */
[----:B------:R-:W-:Y:S02]  /*6150*/  SHF.L.U32 R6, R6, 0x3, RZ ;  /* 0x0000000306067819 */ /* 0x000fe400000006ff */
[----:B------:R-:W-:Y:S01]  /*6160*/  @!P1 SHF.R.U32.HI R7, RZ, 0x10, R29 ;  /* 0x00000010ff079819 */ /* 0x000fe2000001161d */
[----:B------:R-:W-:Y:S01]  /*6170*/  @!P1 HADD2.F32 R13, -RZ, R13.H0_H0 ;  /* 0x2000000dff0d9230 */ /* 0x000fe20000004100 */
[----:B------:R-:W-:Y:S01]  /*6180*/  LOP3.LUT R44, R123, 0x38, R6, 0xf8, !PT ;  /* 0x000000387b2c7812 */ /* 0x000fe200078ef806 */
[----:B------:R-:W-:Y:S01]  /*6190*/  @!P1 HADD2.F32 R29, -RZ, R73.H0_H0 ;  /* 0x20000049ff1d9230 */ /* 0x000fe20000004100 */
[----:B------:R-:W-:Y:S02]  /*61a0*/  ISETP.GE.AND P0, PT, R6, c[0x0][0x1d4], PT ;  /* 0x0000750006007a0c */ /* 0x000fe40003f06270 */
[----:B------:R-:W-:Y:S02]  /*61b0*/  LOP3.LUT R44, R44, R160, RZ, 0x3c, !PT ;  /* 0x000000a02c2c7212 */ /* 0x000fe400078e3cff */
[----:B------:R-:W-:Y:S02]  /*61c0*/  @!P1 SHF.R.U64 R11, R30, 0x10, R31 ;  /* 0x000000101e0b9819 */ /* 0x000fe4000000121f */
[----:B------:R-:W-:Y:S02]  /*61d0*/  IADD3 R44, R137, R44, RZ ;  /* 0x0000002c892c7210 */ /* 0x000fe40007ffe0ff */
[----:B------:R-:W-:Y:S02]  /*61e0*/  @!P1 SHF.R.U32.HI R22, RZ, 0x10, R65 ;  /* 0x00000010ff169819 */ /* 0x000fe40000011641 */
[----:B------:R-:W-:Y:S01]  /*61f0*/  @!P1 SHF.R.U32.HI R9, RZ, 0x10, R31 ;  /* 0x00000010ff099819 */ /* 0x000fe2000001161f */
[----:B------:R-:W-:Y:S01]  /*6200*/  IMAD.SHL.U32 R44, R44, 0x2, RZ ;  /* 0x000000022c2c7824 */ /* 0x000fe200078e00ff */
[----:B------:R-:W-:Y:S01]  /*6210*/  @!P1 SHF.R.U32.HI R24, RZ, 0x10, R67 ;  /* 0x00000010ff189819 */ /* 0x000fe20000011643 */
[----:B------:R-:W-:Y:S01]  /*6220*/  @!P0 IMAD.WIDE R56, R6, 0x2, R4 ;  /* 0x0000000206388825 */ /* 0x000fe200078e0204 */
[----:B------:R-:W-:Y:S01]  /*6230*/  @!P1 HADD2.F32 R5, -RZ, R39.H0_H0 ;  /* 0x20000027ff059230 */ /* 0x000fe20000004100 */
[----:B------:R-:W-:Y:S01]  /*6240*/  @!P1 SHF.R.U64 R27, R66, 0x10, R67 ;  /* 0x00000010421b9819 */ /* 0x000fe20000001243 */
[----:B------:R-:W-:Y:S01]  /*6250*/  @!P1 HADD2.F32 R22, -RZ, R22.H0_H0 ;  /* 0x20000016ff169230 */ /* 0x000fe20000004100 */
[----:B------:R-:W1:Y:S01]  /*6260*/  LDS.128 R44, [R44+0x3900] ;  /* 0x003900002c2c7984 */ /* 0x000e620000000c00 */
[----:B------:R-:W-:Y:S02]  /*6270*/  @!P1 HADD2.F32 R9, -RZ, R9.H0_H0 ;  /* 0x20000009ff099230 */ /* 0x000fe40000004100 */
        /* <DEDUP_REMOVED lines=44> */
[----:B------:R-:W-:Y:S02]  /*6540*/  @!P1 FMUL.FTZ R8, R10, R6 ;  /* 0x000000060a089220 */ /* 0x000fe40000410000 */
[----:B------:R-:W-:Y:S01]  /*6550*/  @!P1 FMUL.FTZ R6, R30, R9 ;  /* 0x000000091e069220 */ /* 0x000fe20000410000 */
        /* <DEDUP_REMOVED lines=8> */
[--C-:B------:R-:W-:Y:S01]  /*65e0*/  @!P1 HADD2.F32 R24, -RZ, R12.reuse.H0_H0 ;  /* 0x2000000cff189230 */ /* 0x100fe20000004100 */
[----:B------:R-:W-:Y:S01]  /*65f0*/  @!P1 F2FP.PACK_AB R13, R43, R48 ;  /* 0x000000302b0d923e */ /* 0x000fe200000000ff */
[----:B------:R-:W-:Y:S02]  /*6600*/  @!P1 HADD2.F32 R26, -RZ, R12.H1_H1 ;  /* 0x3000000cff1a9230 */ /* 0x000fe40000004100 */
[--C-:B------:R-:W-:Y:S01]  /*6610*/  @!P1 HADD2.F32 R12, -RZ, R7.reuse.H0_H0 ;  /* 0x20000007ff0c9230 */ /* 0x100fe20000004100 */
[----:B------:R-:W-:Y:S01]  /*6620*/  @!P1 MOV R19, R13 ;  /* 0x0000000d00139202 */ /* 0x000fe20000000f00 */
[----:B------:R-:W-:Y:S01]  /*6630*/  @!P1 HADD2.F32 R11, -RZ, R7.H1_H1 ;  /* 0x30000007ff0b9230 */ /* 0x000fe20000004100 */
[----:B------:R-:W-:Y:S02]  /*6640*/  @!P1 FMUL.FTZ R7, R24, R6 ;  /* 0x0000000618079220 */ /* 0x000fe40000410000 */
[----:B------:R-:W-:Y:S02]  /*6650*/  @!P1 FMUL.FTZ R39, R26, R10 ;  /* 0x0000000a1a279220 */ /* 0x000fe40000410000 */
[C---:B------:R-:W-:Y:S02]  /*6660*/  @!P1 FMUL.FTZ R6, R12.reuse, R6 ;  /* 0x000000060c069220 */ /* 0x040fe40000410000 */
[----:B------:R-:W-:Y:S02]  /*6670*/  @!P1 FFMA.FTZ R40, R12, R25, -R7 ;  /* 0x000000190c289223 */ /* 0x000fe40000010807 */
[----:B------:R-:W-:Y:S01]  /*6680*/  @!P1 FMUL.FTZ R7, R11, R10 ;  /* 0x0000000a0b079220 */ /* 0x000fe20000410000 */
        /* <DEDUP_REMOVED lines=17> */
.L_x_87:
[----:B------:R-:W-:Y:S05]  /*67a0*/  BSYNC B0 ;  /* 0x0000000000007941 */ /* 0x000fea0003800000 */
.L_x_86:
[----:B-1----:R1:W2:Y:S01]  /*67b0*/  SHFL.IDX PT, R49, R88, 0x3, 0x1c1f ;  /* 0x007c1f0058317f89 */ /* 0x0022a200000e0000 */
[----:B------:R-:W-:Y:S03]  /*67c0*/  ISETP.GE.OR P0, PT, R156, UR9, P6 ;  /* 0x000000099c007c0c */ /* 0x000fe6000b706670 */
[----:B------:R1:W3:Y:S10]  /*67d0*/  SHFL.IDX PT, R48, R89, 0x3, 0x1c1f ;  /* 0x007c1f0059307f89 */ /* 0x0002f400000e0000 */
[----:B------:R-:W-:-:S05]  /*67e0*/  @P0 BRA `(.L_x_79) ;  /* 0x00000bf000000947 */ /* 0x000fca0003800000 */
[----:B------:R-:W-:Y:S01]  /*67f0*/  SEL R2, R151, R132, !P5 ;  /* 0x0000008497027207 */ /* 0x000fe20006800000 */
[----:B------:R-:W5:Y:S01]  /*6800*/  LDS.128 R16, [R140+0x3900] ;  /* 0x003900008c107984 */ /* 0x000f620000000c00 */
[C---:B---3--:R-:W-:Y:S01]  /*6810*/  LEA R52, P0, R95.reuse, R48, 0x1 ;  /* 0x000000305f347211 */ /* 0x048fe200078008ff */
[--C-:B------:R-:W-:Y:S01]  /*6820*/  @!P1 HADD2.F32 R26, -RZ, R74.reuse.H0_H0 ;  /* 0x2000004aff1a9230 */ /* 0x100fe20000004100 */
[----:B------:R-:W-:Y:S01]  /*6830*/  SHF.R.S32.HI R3, RZ, 0x1f, R2 ;  /* 0x0000001fff037819 */ /* 0x000fe20000011402 */
[----:B------:R-:W-:Y:S01]  /*6840*/  @!P1 HADD2.F32 R15, -RZ, R74.H1_H1 ;  /* 0x3000004aff0f9230 */ /* 0x000fe20000004100 */
[----:B--2---:R-:W-:Y:S01]  /*6850*/  LEA.HI.X R53, R95, R49, R110, 0x1, P0 ;  /* 0x000000315f357211 */ /* 0x004fe200000f0c6e */
[----:B------:R-:W-:Y:S01]  /*6860*/  @!P1 HADD2.F32 R30, -RZ, R75.H1_H1 ;  /* 0x3000004bff1e9230 */ /* 0x000fe20000004100 */
[----:B------:R-:W-:Y:S02]  /*6870*/  LEA.HI R2, R3, R2, RZ, 0x4 ;  /* 0x0000000203027211 */ /* 0x000fe400078f20ff */
[----:B------:R-:W-:Y:S02]  /*6880*/  @!P1 SHF.R.U32.HI R10, RZ, 0x10, R69 ;  /* 0x00000010ff0a9819 */ /* 0x000fe40000011645 */
[----:B------:R-:W-:Y:S02]  /*6890*/  LEA.HI.SX32 R2, R2, R115, 0x1c ;  /* 0x0000007302027211 */ /* 0x000fe400078fe2ff */
[--C-:B------:R-:W-:Y:S01]  /*68a0*/  @!P1 SHF.R.U32.HI R11, RZ, 0x10, R35.reuse ;  /* 0x00000010ff0b9819 */ /* 0x100fe20000011623 */
[----:B------:R-:W-:Y:S01]  /*68b0*/  @!P1 HADD2.F32 R28, -RZ, R10.H0_H0 ;  /* 0x2000000aff1c9230 */ /* 0x000fe20000004100 */
[----:B------:R-:W-:Y:S01]  /*68c0*/  SHF.L.U32 R43, R2, 0x3, RZ ;  /* 0x00000003022b7819 */ /* 0x000fe200000006ff */
[----:B------:R-:W-:Y:S01]  /*68d0*/  @!P1 HADD2.F32 R2, -RZ, R41.H0_H0 ;  /* 0x20000029ff029230 */ /* 0x000fe20000004100 */
[----:B------:R-:W-:Y:S01]  /*68e0*/  @!P1 SHF.R.U64 R12, R34, 0x10, R35 ;  /* 0x00000010220c9819 */ /* 0x000fe20000001223 */
[----:B------:R-:W-:Y:S01]  /*68f0*/  @!P1 HADD2.F32 R34, -RZ, R75.H0_H0 ;  /* 0x2000004bff229230 */ /* 0x000fe20000004100 */
[----:B------:R-:W-:Y:S02]  /*6900*/  LOP3.LUT R44, R122, 0x38, R43, 0xf8, !PT ;  /* 0x000000387a2c7812 */ /* 0x000fe400078ef82b */
[--C-:B------:R-:W-:Y:S02]  /*6910*/  @!P1 SHF.R.U32.HI R6, RZ, 0x10, R33.reuse ;  /* 0x00000010ff069819 */ /* 0x100fe40000011621 */
[----:B------:R-:W-:Y:S02]  /*6920*/  LOP3.LUT R44, R44, R159, RZ, 0x3c, !PT ;  /* 0x0000009f2c2c7212 */ /* 0x000fe400078e3cff */
[----:B------:R-:W-:Y:S02]  /*6930*/  @!P1 SHF.R.U64 R9, R32, 0x10, R33 ;  /* 0x0000001020099819 */ /* 0x000fe40000001221 */
[----:B------:R-:W-:Y:S02]  /*6940*/  IADD3 R44, R136, R44, RZ ;  /* 0x0000002c882c7210 */ /* 0x000fe40007ffe0ff */
[----:B------:R-:W-:Y:S02]  /*6950*/  @!P1 SHF.R.U64 R24, R68, 0x10, R69 ;  /* 0x0000001044189819 */ /* 0x000fe40000001245 */
[--C-:B------:R-:W-:Y:S01]  /*6960*/  @!P1 SHF.R.U64 R32, R70, 0x10, R71.reuse ;  /* 0x0000001046209819 */ /* 0x100fe20000001247 */
[----:B------:R-:W-:Y:S01]  /*6970*/  IMAD.SHL.U32 R44, R44, 0x2, RZ ;  /* 0x000000022c2c7824 */ /* 0x000fe200078e00ff */
[----:B------:R-:W-:Y:S01]  /*6980*/  @!P1 SHF.R.U32.HI R39, RZ, 0x10, R71 ;  /* 0x00000010ff279819 */ /* 0x000fe20000011647 */
[----:B------:R-:W-:Y:S01]  /*6990*/  @!P1 HADD2.F32 R24, -RZ, R24.H0_H0 ;  /* 0x20000018ff189230 */ /* 0x000fe20000004100 */
[----:B------:R-:W-:Y:S01]  /*69a0*/  ISETP.GE.AND P0, PT, R43, c[0x0][0x1d4], PT ;  /* 0x000075002b007a0c */ /* 0x000fe20003f06270 */
[----:B------:R-:W-:Y:S02]  /*69b0*/  @!P1 HADD2.F32 R32, -RZ, R32.H0_H0 ;  /* 0x20000020ff209230 */ /* 0x000fe40000004100 */
[----:B------:R-:W2:Y:S01]  /*69c0*/  LDS.128 R44, [R44+0x3900] ;  /* 0x003900002c2c7984 */ /* 0x000ea20000000c00 */
[----:B------:R-:W-:Y:S01]  /*69d0*/  @!P1 HADD2.F32 R39, -RZ, R39.H0_H0 ;  /* 0x20000027ff279230 */ /* 0x000fe20000004100 */
[----:B-----5:R-:W-:Y:S05]  /*69e0*/  @!P1 IMAD.MOV.U32 R5, RZ, RZ, R17 ;  /* 0x000000ffff059224 */ /* 0x020fea00078e0011 */
[----:B------:R-:W-:Y:S05]  /*69f0*/  @!P1 HADD2.F32 R3, -RZ, R5.H0_H0 ;  /* 0x20000005ff039230 */ /* 0x000fea0000004100 */
[----:B----4-:R-:W-:Y:S02]  /*6a00*/  @!P1 FMUL.FTZ R4, R3, R2 ;  /* 0x0000000203049220 */ /* 0x010fe40000410000 */
[----:B--2---:R-:W-:Y:S01]  /*6a10*/  @!P1 IMAD.MOV.U32 R35, RZ, RZ, R47 ;  /* 0x000000ffff239224 */ /* 0x004fe200078e002f */
[----:B------:R-:W-:Y:S01]  /*6a20*/  @!P1 MOV R7, R45 ;  /* 0x0000002d00079202 */ /* 0x000fe20000000f00 */
[----:B------:R-:W-:Y:S01]  /*6a30*/  @!P1 IMAD.MOV.U32 R31, RZ, RZ, R46 ;  /* 0x000000ffff1f9224 */ /* 0x000fe200078e002e */
[----:B------:R-:W-:Y:S02]  /*6a40*/  @!P1 MOV R13, R44 ;  /* 0x0000002c000d9202 */ /* 0x000fe40000000f00 */
[----:B------:R-:W-:Y:S02]  /*6a50*/  @!P1 HADD2.F32 R33, -RZ, R35.H0_H0 ;  /* 0x20000023ff219230 */ /* 0x000fe40000004100 */
[--C-:B------:R-:W-:Y:S02]  /*6a60*/  @!P1 HADD2.F32 R25, -RZ, R7.reuse.H0_H0 ;  /* 0x20000007ff199230 */ /* 0x100fe40000004100 */
[----:B------:R-:W-:Y:S02]  /*6a70*/  @!P1 HADD2.F32 R27, -RZ, R7.H1_H1 ;  /* 0x30000007ff1b9230 */ /* 0x000fe40000004100 */
[----:B------:R-:W-:Y:S01]  /*6a80*/  @!P1 HADD2.F32 R35, -RZ, R35.H1_H1 ;  /* 0x30000023ff239230 */ /* 0x000fe20000004100 */
[----:B------:R-:W-:Y:S01]  /*6a90*/  @!P1 FMUL.FTZ R8, R25, R2 ;  /* 0x0000000219089220 */ /* 0x000fe20000410000 */
[----:B------:R-:W-:Y:S02]  /*6aa0*/  @!P1 HADD2.F32 R2, -RZ, R6.H0_H0 ;  /* 0x20000006ff029230 */ /* 0x000fe40000004100 */
[----:B------:R-:W-:Y:S01]  /*6ab0*/  @!P1 HADD2.F32 R6, -RZ, R5.H1_H1 ;  /* 0x30000005ff069230 */ /* 0x000fe20000004100 */
[----:B------:R-:W-:Y:S01]  /*6ac0*/  @!P1 FFMA.FTZ R56, R3, R26, -R8 ;  /* 0x0000001a03389223 */ /* 0x000fe20000010808 */
[----:B------:R-:W-:Y:S01]  /*6ad0*/  @!P1 MOV R8, R16 ;  /* 0x0000001000089202 */ /* 0x000fe20000000f00 */
[-C--:B------:R-:W-:Y:S01]  /*6ae0*/  @!P1 FMUL.FTZ R10, R27, R2.reuse ;  /* 0x000000021b0a9220 */ /* 0x080fe20000410000 */
[----:B------:R-:W-:Y:S01]  /*6af0*/  @!P1 HADD2.F32 R3, -RZ, R41.H1_H1 ;  /* 0x30000029ff039230 */ /* 0x000fe20000004100 */
[C---:B------:R-:W-:Y:S01]  /*6b00*/  @!P1 FMUL.FTZ R5, R6.reuse, R2 ;  /* 0x0000000206059220 */ /* 0x040fe20000410000 */
[----:B------:R-:W-:Y:S01]  /*6b10*/  @!P1 HADD2.F32 R14, -RZ, R13.H0_H0 ;  /* 0x2000000dff0e9230 */ /* 0x000fe20000004100 */
[----:B------:R-:W-:Y:S01]  /*6b20*/  @!P1 FFMA.FTZ R55, R6, R28, -R10 ;  /* 0x0000001c06379223 */ /* 0x000fe2000001080a */
[----:B------:R-:W-:Y:S01]  /*6b30*/  @!P1 HADD2.F32 R7, -RZ, R8.H0_H0 ;  /* 0x20000008ff079230 */ /* 0x000fe20000004100 */
[----:B------:R-:W-:Y:S01]  /*6b40*/  @!P1 MOV R10, R19 ;  /* 0x00000013000a9202 */ /* 0x000fe20000000f00 */
[----:B------:R-:W-:Y:S01]  /*6b50*/  @!P1 HADD2.F32 R6, -RZ, R42.H0_H0 ;  /* 0x2000002aff069230 */ /* 0x000fe20000004100 */
[CC--:B------:R-:W-:Y:S01]  /*6b60*/  @!P1 FMUL.FTZ R22, R14.reuse, R3.reuse ;  /* 0x000000030e169220 */ /* 0x0c0fe20000410000 */
[----:B------:R-:W-:Y:S01]  /*6b70*/  @!P1 HADD2.F32 R29, -RZ, R31.H0_H0 ;  /* 0x2000001fff1d9230 */ /* 0x000fe20000004100 */
[C---:B------:R-:W-:Y:S01]  /*6b80*/  @!P1 FMUL.FTZ R2, R7.reuse, R3 ;  /* 0x0000000307029220 */ /* 0x040fe20000410000 */
[----:B------:R-:W-:Y:S01]  /*6b90*/  @!P1 HADD2.F32 R3, -RZ, R9.H0_H0 ;  /* 0x20000009ff039230 */ /* 0x000fe20000004100 */
[-C--:B------:R-:W-:Y:S01]  /*6ba0*/  @!P1 FFMA.FTZ R54, R7, R15.reuse, -R22 ;  /* 0x0000000f07369223 */ /* 0x080fe20000010816 */
[----:B------:R-:W-:Y:S01]  /*6bb0*/  @!P1 HADD2.F32 R22, -RZ, R13.H1_H1 ;  /* 0x3000000dff169230 */ /* 0x000fe20000004100 */
[----:B------:R-:W-:Y:S01]  /*6bc0*/  @!P1 FMUL.FTZ R13, R33, R6 ;  /* 0x00000006210d9220 */ /* 0x000fe20000410000 */
[----:B------:R-:W-:Y:S01]  /*6bd0*/  @!P1 HADD2.F32 R7, -RZ, R8.H1_H1 ;  /* 0x30000008ff079230 */ /* 0x000fe20000004100 */
[----:B------:R-:W-:Y:S01]  /*6be0*/  @!P1 FFMA.FTZ R2, R14, R15, R2 ;  /* 0x0000000f0e029223 */ /* 0x000fe20000010002 */
[--C-:B------:R-:W-:Y:S01]  /*6bf0*/  @!P1 HADD2.F32 R9, -RZ, R10.reuse.H0_H0 ;  /* 0x2000000aff099230 */ /* 0x100fe20000004100 */
[CC--:B------:R-:W-:Y:S01]  /*6c00*/  @!P1 FMUL.FTZ R8, R22.reuse, R3.reuse ;  /* 0x0000000316089220 */ /* 0x0c0fe20000410000 */
[----:B------:R-:W-:Y:S01]  /*6c10*/  @!P1 HADD2.F32 R10, -RZ, R10.H1_H1 ;  /* 0x3000000aff0a9230 */ /* 0x000fe20000004100 */
[C---:B------:R-:W-:Y:S01]  /*6c20*/  @!P1 FMUL.FTZ R3, R7.reuse, R3 ;  /* 0x0000000307039220 */ /* 0x040fe20000410000 */
[----:B------:R-:W-:Y:S01]  /*6c30*/  @!P1 HADD2.F32 R31, -RZ, R31.H1_H1 ;  /* 0x3000001fff1f9230 */ /* 0x000fe20000004100 */
[----:B------:R-:W-:Y:S01]  /*6c40*/  @!P1 FFMA.FTZ R51, R7, R24, -R8 ;  /* 0x0000001807339223 */ /* 0x000fe20000010808 */
[----:B------:R-:W-:Y:S01]  /*6c50*/  @!P1 MOV R7, R18 ;  /* 0x0000001200079202 */ /* 0x000fe20000000f00 */
[C---:B------:R-:W-:Y:S01]  /*6c60*/  @!P1 FMUL.FTZ R8, R9.reuse, R6 ;  /* 0x0000000609089220 */ /* 0x040fe20000410000 */
[----:B------:R-:W-:Y:S01]  /*6c70*/  @!P1 HADD2.F32 R6, -RZ, R42.H1_H1 ;  /* 0x3000002aff069230 */ /* 0x000fe20000004100 */
[----:B------:R-:W-:Y:S01]  /*6c80*/  @!P1 FFMA.FTZ R50, R9, R34, -R13 ;  /* 0x0000002209329223 */ /* 0x000fe2000001080d */
[----:B------:R-:W-:Y:S01]  /*6c90*/  @!P1 HADD2.F32 R9, -RZ, R12.H0_H0 ;  /* 0x2000000cff099230 */ /* 0x000fe20000004100 */
[----:B------:R-:W-:Y:S01]  /*6ca0*/  @!P1 FFMA.FTZ R3, R22, R24, R3 ;  /* 0x0000001816039223 */ /* 0x000fe20000010003 */
[----:B------:R-:W-:Y:S01]  /*6cb0*/  @!P1 HADD2.F32 R13, -RZ, R11.H0_H0 ;  /* 0x2000000bff0d9230 */ /* 0x000fe20000004100 */
[----:B------:R-:W-:Y:S01]  /*6cc0*/  @!P1 FFMA.FTZ R4, R25, R26, R4 ;  /* 0x0000001a19049223 */ /* 0x000fe20000010004 */
[--C-:B------:R-:W-:Y:S01]  /*6cd0*/  @!P1 HADD2.F32 R12, -RZ, R7.reuse.H0_H0 ;  /* 0x20000007ff0c9230 */ /* 0x100fe20000004100 */
[----:B------:R-:W-:Y:S01]  /*6ce0*/  @!P1 FMUL.FTZ R41, R31, R9 ;  /* 0x000000091f299220 */ /* 0x000fe20000410000 */
[----:B------:R-:W-:Y:S01]  /*6cf0*/  @!P1 HADD2.F32 R11, -RZ, R7.H1_H1 ;  /* 0x30000007ff0b9230 */ /* 0x000fe20000004100 */
[----:B------:R-:W-:Y:S01]  /*6d00*/  @!P1 FMUL.FTZ R7, R29, R6 ;  /* 0x000000061d079220 */ /* 0x000fe20000410000 */
[----:B------:R-:W-:Y:S01]  /*6d10*/  @!P1 F2FP.PACK_AB R2, R3, R2 ;  /* 0x000000020302923e */ /* 0x000fe200000000ff */
[----:B------:R-:W-:Y:S02]  /*6d20*/  @!P1 FMUL.FTZ R40, R35, R13 ;  /* 0x0000000d23289220 */ /* 0x000fe40000410000 */
[----:B------:R-:W-:Y:S01]  /*6d30*/  @!P1 FFMA.FTZ R42, R12, R30, -R7 ;  /* 0x0000001e0c2a9223 */ /* 0x000fe20000010807 */
[----:B------:R-:W-:Y:S01]  /*6d40*/  @!P1 MOV R44, R2 ;  /* 0x00000002002c9202 */ /* 0x000fe20000000f00 */
[C---:B------:R-:W-:Y:S02]  /*6d50*/  @!P1 FFMA.FTZ R41, R11.reuse, R32, -R41 ;  /* 0x000000200b299223 */ /* 0x040fe40000010829 */
[C---:B------:R-:W-:Y:S02]  /*6d60*/  @!P1 FFMA.FTZ R40, R10.reuse, R39, -R40 ;  /* 0x000000270a289223 */ /* 0x040fe40000010828 */
[----:B------:R-:W-:Y:S02]  /*6d70*/  @!P1 FMUL.FTZ R7, R11, R9 ;  /* 0x000000090b079220 */ /* 0x000fe40000410000 */
[----:B------:R-:W-:Y:S01]  /*6d80*/  @!P1 FMUL.FTZ R9, R10, R13 ;  /* 0x0000000d0a099220 */ /* 0x000fe20000410000 */
[----:B------:R-:W-:Y:S01]  /*6d90*/  @!P1 F2FP.PACK_AB R10, R41, R42 ;  /* 0x0000002a290a923e */ /* 0x000fe200000000ff */
[----:B------:R-:W-:Y:S01]  /*6da0*/  @!P1 FMUL.FTZ R6, R12, R6 ;  /* 0x000000060c069220 */ /* 0x000fe20000410000 */
[----:B------:R-:W-:Y:S01]  /*6db0*/  @!P1 F2FP.PACK_AB R13, R55, R56 ;  /* 0x00000038370d923e */ /* 0x000fe200000000ff */
[----:B------:R-:W-:Y:S01]  /*6dc0*/  @!P1 FFMA.FTZ R5, R27, R28, R5 ;  /* 0x0000001c1b059223 */ /* 0x000fe20000010005 */
[----:B------:R-:W-:Y:S01]  /*6dd0*/  @!P1 F2FP.PACK_AB R12, R51, R54 ;  /* 0x00000036330c923e */ /* 0x000fe200000000ff */
[----:B------:R-:W-:Y:S01]  /*6de0*/  @!P1 IMAD.MOV.U32 R18, RZ, RZ, R10 ;  /* 0x000000ffff129224 */ /* 0x000fe200078e000a */
[----:B------:R-:W-:Y:S01]  /*6df0*/  @!P1 F2FP.PACK_AB R11, R40, R50 ;  /* 0x00000032280b923e */ /* 0x000fe200000000ff */
[----:B------:R-:W-:Y:S01]  /*6e00*/  @!P1 FFMA.FTZ R6, R29, R30, R6 ;  /* 0x0000001e1d069223 */ /* 0x000fe20000010006 */
[----:B------:R-:W-:Y:S01]  /*6e10*/  @!P1 MOV R16, R12 ;  /* 0x0000000c00109202 */ /* 0x000fe20000000f00 */
[----:B------:R-:W-:Y:S01]  /*6e20*/  @!P1 FFMA.FTZ R7, R31, R32, R7 ;  /* 0x000000201f079223 */ /* 0x000fe20000010007 */
[----:B------:R-:W-:Y:S01]  /*6e30*/  @!P1 MOV R17, R13 ;  /* 0x0000000d00119202 */ /* 0x000fe20000000f00 */
[----:B------:R-:W-:Y:S01]  /*6e40*/  @!P1 FFMA.FTZ R8, R33, R34, R8 ;  /* 0x0000002221089223 */ /* 0x000fe20000010008 */
[----:B------:R-:W-:Y:S01]  /*6e50*/  @!P1 MOV R19, R11 ;  /* 0x0000000b00139202 */ /* 0x000fe20000000f00 */
[----:B------:R-:W-:Y:S01]  /*6e60*/  @!P1 FFMA.FTZ R9, R35, R39, R9 ;  /* 0x0000002723099223 */ /* 0x000fe20000010009 */
[----:B------:R-:W-:Y:S02]  /*6e70*/  @!P1 F2FP.PACK_AB R4, R5, R4 ;  /* 0x000000040504923e */ /* 0x000fe400000000ff */
[----:B------:R-:W-:Y:S01]  /*6e80*/  @!P1 F2FP.PACK_AB R6, R7, R6 ;  /* 0x000000060706923e */ /* 0x000fe200000000ff */
[----:B------:R2:W-:Y:S01]  /*6e90*/  ST.E.128 [R52.64], R16 ;  /* 0x0000001034007985 */ /* 0x0005e2000c101d16 */
[----:B------:R-:W-:Y:S01]  /*6ea0*/  @!P1 F2FP.PACK_AB R8, R9, R8 ;  /* 0x000000080908923e */ /* 0x000fe200000000ff */
[----:B------:R-:W-:Y:S01]  /*6eb0*/  @!P1 IMAD.MOV.U32 R45, RZ, RZ, R4 ;  /* 0x000000ffff2d9224 */ /* 0x000fe200078e0004 */
[----:B------:R-:W-:Y:S02]  /*6ec0*/  @!P1 MOV R46, R6 ;  /* 0x00000006002e9202 */ /* 0x000fe40000000f00 */
[----:B------:R-:W-:Y:S01]  /*6ed0*/  @!P1 MOV R47, R8 ;  /* 0x00000008002f9202 */ /* 0x000fe20000000f00 */
[----:B------:R-:W-:-:S05]  /*6ee0*/  @P0 BRA `(.L_x_79) ;  /* 0x000004f000000947 */ /* 0x000fca0003800000 */
[C---:B------:R-:W-:Y:S04]  /*6ef0*/  LEA R2, P0, R43.reuse, R48, 0x1 ;  /* 0x000000302b027211 */ /* 0x040fe800078008ff */
[----:B------:R-:W-:Y:S05]  /*6f00*/  LEA.HI.X.SX32 R3, R43, R49, 0x1, P0 ;  /* 0x000000312b037211 */ /* 0x000fea00000f0eff */
[----:B------:R3:W-:Y:S01]  /*6f10*/  ST.E.128 [R2.64], R44 ;  /* 0x0000002c02007985 */ /* 0x0007e2000c101d16 */
[----:B------:R-:W-:-:S05]  /*6f20*/  BRA `(.L_x_79) ;  /* 0x000004b000007947 */ /* 0x000fca0003800000 */
.L_x_57:
[----:B------:R1:W2:Y:S01]  /*6f30*/  SHFL.IDX PT, R3, R88, RZ, 0x1c1f ;  /* 0x001c1fff58037589 */ /* 0x0002a200000e0000 */
[----:B------:R-:W-:Y:S01]  /*6f40*/  UIMAD UR5, UR6, -0x70, UR4 ;  /* 0xffffff90060578a4 */ /* 0x000fe2000f8e0204 */
[----:B------:R-:W-:Y:S02]  /*6f50*/  BSSY B0, `(.L_x_88) ;  /* 0x0000014000007945 */ /* 0x000fe40003800000 */
[----:B------:R1:W3:Y:S01]  /*6f60*/  SHFL.IDX PT, R2, R89, RZ, 0x1c1f ;  /* 0x001c1fff59027589 */ /* 0x0002e200000e0000 */
[----:B------:R-:W-:Y:S04]  /*6f70*/  UISETP.LT.AND UP0, UPT, UR5, 0x70, UPT ;  /* 0x000000700500788c */ /* 0x000fe8000bf01270 */
[----:B------:R-:W-:Y:S06]  /*6f80*/  USEL UR9, UR5, 0x70, UP0 ;  /* 0x0000007005097887 */ /* 0x000fec0008000000 */
[----:B------:R-:W-:Y:S04]  /*6f90*/  IADD3 R12, -R38, UR9, RZ ;  /* 0x00000009260c7c10 */ /* 0x000fe8000fffe1ff */
[----:B------:R-:W-:Y:S11]  /*6fa0*/  ISETP.GE.AND P0, PT, R12, 0x1, PT ;  /* 0x000000010c00780c */ /* 0x000ff60003f06270 */
[----:B------:R-:W-:Y:S02]  /*6fb0*/  @!UPT UIADD3 URZ, URZ, URZ, URZ ;  /* 0x0000003f3f3ff290 */ /* 0x000fe4000fffe03f */
[----:B------:R-:W-:-:S05]  /*6fc0*/  @!P0 BRA `(.L_x_89) ;  /* 0x000000c000008947 */ /* 0x000fca0003800000 */
[C---:B-123--:R-:W-:Y:S11]  /*6fd0*/  ISETP.GE.AND P1, PT, R20.reuse, c[0x0][0x1d4], PT ;  /* 0x0000750014007a0c */ /* 0x04eff60003f26270 */
[----:B------:R-:W-:Y:S02]  /*6fe0*/  @!UPT UIADD3 URZ, URZ, URZ, URZ ;  /* 0x0000003f3f3ff290 */ /* 0x000fe4000fffe03f */
[----:B------:R-:W1:Y:S01]  /*6ff0*/  @!P1 LDS.128 R8, [R91+0x3800] ;  /* 0x003800005b089984 */ /* 0x000e620000000c00 */
[CC--:B------:R-:W-:Y:S04]  /*7000*/  @!P1 LEA R4, P0, R20.reuse, R2.reuse, 0x1 ;  /* 0x0000000214049211 */ /* 0x0c0fe800078008ff */
[-C--:B------:R-:W-:Y:S02]  /*7010*/  @!P1 LEA.HI.X R5, R20, R3.reuse, R21, 0x1, P0 ;  /* 0x0000000314059211 */ /* 0x080fe400000f0c15 */
[----:B------:R-:W-:Y:S11]  /*7020*/  ISETP.GE.AND P0, PT, R94, c[0x0][0x1d4], PT ;  /* 0x000075005e007a0c */ /* 0x000ff60003f06270 */
[----:B------:R-:W-:Y:S02]  /*7030*/  @!UPT UIADD3 URZ, URZ, URZ, URZ ;  /* 0x0000003f3f3ff290 */ /* 0x000fe4000fffe03f */
[C---:B------:R-:W-:Y:S04]  /*7040*/  @!P0 LEA R2, P2, R83.reuse, R2, 0x1 ;  /* 0x0000000253028211 */ /* 0x040fe800078408ff */
[----:B------:R-:W-:Y:S01]  /*7050*/  @!P0 LEA.HI.X R3, R83, R3, R93, 0x1, P2 ;  /* 0x0000000353038211 */ /* 0x000fe200010f0c5d */
[----:B-1----:R-:W-:Y:S04]  /*7060*/  @!P1 ST.E.128 [R4.64], R8 ;  /* 0x0000000804009985 */ /* 0x002fe8000c101d16 */
[----:B------:R-:W1:Y:S04]  /*7070*/  @!P0 LDS.128 R4, [R92+0x3800] ;  /* 0x003800005c048984 */ /* 0x000e680000000c00 */
[----:B-1----:R1:W-:Y:S02]  /*7080*/  @!P0 ST.E.128 [R2.64], R4 ;  /* 0x0000000402008985 */ /* 0x0023e4000c101d16 */
.L_x_89:
[----:B-123--:R-:W-:Y:S05]  /*7090*/  BSYNC B0 ;  /* 0x0000000000007941 */ /* 0x00efea0003800000 */
.L_x_88:
[----:B------:R1:W2:Y:S01]  /*70a0*/  SHFL.IDX PT, R3, R88, 0x1, 0x1c1f ;  /* 0x003c1f0058037f89 */ /* 0x0002a200000e0000 */
[----:B------:R-:W-:Y:S01]  /*70b0*/  ISETP.GE.AND P0, PT, R12, 0x21, PT ;  /* 0x000000210c00780c */ /* 0x000fe20003f06270 */
[----:B------:R-:W-:Y:S02]  /*70c0*/  BSSY B0, `(.L_x_90) ;  /* 0x000000f000007945 */ /* 0x000fe40003800000 */
[----:B------:R1:W3:Y:S10]  /*70d0*/  SHFL.IDX PT, R2, R89, 0x1, 0x1c1f ;  /* 0x003c1f0059027f89 */ /* 0x0002f400000e0000 */
[----:B------:R-:W-:-:S05]  /*70e0*/  @!P0 BRA `(.L_x_91) ;  /* 0x000000c000008947 */ /* 0x000fca0003800000 */
[C---:B------:R-:W-:Y:S11]  /*70f0*/  ISETP.GE.AND P1, PT, R20.reuse, c[0x0][0x1d4], PT ;  /* 0x0000750014007a0c */ /* 0x040ff60003f26270 */
[----:B------:R-:W-:Y:S02]  /*7100*/  @!UPT UIADD3 URZ, URZ, URZ, URZ ;  /* 0x0000003f3f3ff290 */ /* 0x000fe4000fffe03f */
[----:B------:R-:W4:Y:S01]  /*7110*/  @!P1 LDS.128 R8, [R91+0x4800] ;  /* 0x004800005b089984 */ /* 0x000f220000000c00 */
[CC--:B---3--:R-:W-:Y:S04]  /*7120*/  @!P1 LEA R4, P0, R20.reuse, R2.reuse, 0x1 ;  /* 0x0000000214049211 */ /* 0x0c8fe800078008ff */
[-C--:B--2---:R-:W-:Y:S02]  /*7130*/  @!P1 LEA.HI.X R5, R20, R3.reuse, R21, 0x1, P0 ;  /* 0x0000000314059211 */ /* 0x084fe400000f0c15 */
[----:B------:R-:W-:Y:S11]  /*7140*/  ISETP.GE.AND P0, PT, R94, c[0x0][0x1d4], PT ;  /* 0x000075005e007a0c */ /* 0x000ff60003f06270 */
[----:B------:R-:W-:Y:S02]  /*7150*/  @!UPT UIADD3 URZ, URZ, URZ, URZ ;  /* 0x0000003f3f3ff290 */ /* 0x000fe4000fffe03f */
[C---:B------:R-:W-:Y:S04]  /*7160*/  @!P0 LEA R2, P2, R83.reuse, R2, 0x1 ;  /* 0x0000000253028211 */ /* 0x040fe800078408ff */
[----:B------:R-:W-:Y:S01]  /*7170*/  @!P0 LEA.HI.X R3, R83, R3, R93, 0x1, P2 ;  /* 0x0000000353038211 */ /* 0x000fe200010f0c5d */
[----:B----4-:R-:W-:Y:S04]  /*7180*/  @!P1 ST.E.128 [R4.64], R8 ;  /* 0x0000000804009985 */ /* 0x010fe8000c101d16 */
[----:B------:R-:W2:Y:S04]  /*7190*/  @!P0 LDS.128 R4, [R92+0x4800] ;  /* 0x004800005c048984 */ /* 0x000ea80000000c00 */
[----:B--2---:R2:W-:Y:S02]  /*71a0*/  @!P0 ST.E.128 [R2.64], R4 ;  /* 0x0000000402008985 */ /* 0x0045e4000c101d16 */
.L_x_91:
[----:B------:R-:W-:Y:S05]  /*71b0*/  BSYNC B0 ;  /* 0x0000000000007941 */ /* 0x000fea0003800000 */
.L_x_90:
[----:B--2---:R2:W4:Y:S01]  /*71c0*/  SHFL.IDX PT, R3, R88, 0x2, 0x1c1f ;  /* 0x005c1f0058037f89 */ /* 0x00452200000e0000 */
[----:B------:R-:W-:Y:S01]  /*71d0*/  ISETP.GE.AND P0, PT, R12, 0x41, PT ;  /* 0x000000410c00780c */ /* 0x000fe20003f06270 */
[----:B------:R-:W-:Y:S02]  /*71e0*/  BSSY B0, `(.L_x_92) ;  /* 0x000000f000007945 */ /* 0x000fe40003800000 */
[----:B---3--:R2:W3:Y:S10]  /*71f0*/  SHFL.IDX PT, R2, R89, 0x2, 0x1c1f ;  /* 0x005c1f0059027f89 */ /* 0x0084f400000e0000 */
[----:B------:R-:W-:-:S05]  /*7200*/  @!P0 BRA `(.L_x_93) ;  /* 0x000000c000008947 */ /* 0x000fca0003800000 */
[C---:B------:R-:W-:Y:S11]  /*7210*/  ISETP.GE.AND P1, PT, R20.reuse, c[0x0][0x1d4], PT ;  /* 0x0000750014007a0c */ /* 0x040ff60003f26270 */
[----:B------:R-:W-:Y:S02]  /*7220*/  @!UPT UIADD3 URZ, URZ, URZ, URZ ;  /* 0x0000003f3f3ff290 */ /* 0x000fe4000fffe03f */
[----:B------:R-:W5:Y:S01]  /*7230*/  @!P1 LDS.128 R8, [R91+0x5800] ;  /* 0x005800005b089984 */ /* 0x000f620000000c00 */
[CC--:B---3--:R-:W-:Y:S04]  /*7240*/  @!P1 LEA R4, P0, R20.reuse, R2.reuse, 0x1 ;  /* 0x0000000214049211 */ /* 0x0c8fe800078008ff */
[-C--:B----4-:R-:W-:Y:S02]  /*7250*/  @!P1 LEA.HI.X R5, R20, R3.reuse, R21, 0x1, P0 ;  /* 0x0000000314059211 */ /* 0x090fe400000f0c15 */
[----:B------:R-:W-:Y:S11]  /*7260*/  ISETP.GE.AND P0, PT, R94, c[0x0][0x1d4], PT ;  /* 0x000075005e007a0c */ /* 0x000ff60003f06270 */
[----:B------:R-:W-:Y:S02]  /*7270*/  @!UPT UIADD3 URZ, URZ, URZ, URZ ;  /* 0x0000003f3f3ff290 */ /* 0x000fe4000fffe03f */
[C---:B------:R-:W-:Y:S04]  /*7280*/  @!P0 LEA R2, P2, R83.reuse, R2, 0x1 ;  /* 0x0000000253028211 */ /* 0x040fe800078408ff */
[----:B------:R-:W-:Y:S01]  /*7290*/  @!P0 LEA.HI.X R3, R83, R3, R93, 0x1, P2 ;  /* 0x0000000353038211 */ /* 0x000fe200010f0c5d */
[----:B-----5:R-:W-:Y:S04]  /*72a0*/  @!P1 ST.E.128 [R4.64], R8 ;  /* 0x0000000804009985 */ /* 0x020fe8000c101d16 */
[----:B------:R-:W3:Y:S04]  /*72b0*/  @!P0 LDS.128 R4, [R92+0x5800] ;  /* 0x005800005c048984 */ /* 0x000ee80000000c00 */
[----:B---3--:R3:W-:Y:S02]  /*72c0*/  @!P0 ST.E.128 [R2.64], R4 ;  /* 0x0000000402008985 */ /* 0x0087e4000c101d16 */
.L_x_93:
[----:B------:R-:W-:Y:S05]  /*72d0*/  BSYNC B0 ;  /* 0x0000000000007941 */ /* 0x000fea0003800000 */
.L_x_92:
[----:B---34-:R3:W4:Y:S01]  /*72e0*/  SHFL.IDX PT, R3, R88, 0x3, 0x1c1f ;  /* 0x007c1f0058037f89 */ /* 0x01872200000e0000 */
[----:B------:R-:W-:Y:S03]  /*72f0*/  ISETP.GE.AND P0, PT, R12, 0x61, PT ;  /* 0x000000610c00780c */ /* 0x000fe60003f06270 */
[----:B------:R3:W1:Y:S10]  /*7300*/  SHFL.IDX PT, R2, R89, 0x3, 0x1c1f ;  /* 0x007c1f0059027f89 */ /* 0x00067400000e0000 */
[----:B------:R-:W-:-:S05]  /*7310*/  @!P0 BRA `(.L_x_79) ;  /* 0x000000c000008947 */ /* 0x000fca0003800000 */
[C---:B------:R-:W-:Y:S11]  /*7320*/  ISETP.GE.AND P1, PT, R20.reuse, c[0x0][0x1d4], PT ;  /* 0x0000750014007a0c */ /* 0x040ff60003f26270 */
[----:B------:R-:W-:Y:S02]  /*7330*/  @!UPT UIADD3 URZ, URZ, URZ, URZ ;  /* 0x0000003f3f3ff290 */ /* 0x000fe4000fffe03f */
[----:B------:R-:W5:Y:S01]  /*7340*/  @!P1 LDS.128 R8, [R91+0x6800] ;  /* 0x006800005b089984 */ /* 0x000f620000000c00 */
[CC--:B-1----:R-:W-:Y:S04]  /*7350*/  @!P1 LEA R4, P0, R20.reuse, R2.reuse, 0x1 ;  /* 0x0000000214049211 */ /* 0x0c2fe800078008ff */
[-C--:B----4-:R-:W-:Y:S02]  /*7360*/  @!P1 LEA.HI.X R5, R20, R3.reuse, R21, 0x1, P0 ;  /* 0x0000000314059211 */ /* 0x090fe400000f0c15 */
[----:B------:R-:W-:Y:S11]  /*7370*/  ISETP.GE.AND P0, PT, R94, c[0x0][0x1d4], PT ;  /* 0x000075005e007a0c */ /* 0x000ff60003f06270 */
[----:B------:R-:W-:Y:S02]  /*7380*/  @!UPT UIADD3 URZ, URZ, URZ, URZ ;  /* 0x0000003f3f3ff290 */ /* 0x000fe4000fffe03f */
[C---:B------:R-:W-:Y:S04]  /*7390*/  @!P0 LEA R2, P2, R83.reuse, R2, 0x1 ;  /* 0x0000000253028211 */ /* 0x040fe800078408ff */
[----:B------:R-:W-:Y:S01]  /*73a0*/  @!P0 LEA.HI.X R3, R83, R3, R93, 0x1, P2 ;  /* 0x0000000353038211 */ /* 0x000fe200010f0c5d */
[----:B-----5:R-:W-:Y:S04]  /*73b0*/  @!P1 ST.E.128 [R4.64], R8 ;  /* 0x0000000804009985 */ /* 0x020fe8000c101d16 */
[----:B------:R-:W1:Y:S04]  /*73c0*/  @!P0 LDS.128 R4, [R92+0x6800] ;  /* 0x006800005c048984 */ /* 0x000e680000000c00 */
[----:B-1----:R1:W-:Y:S02]  /*73d0*/  @!P0 ST.E.128 [R2.64], R4 ;  /* 0x0000000402008985 */ /* 0x0023e4000c101d16 */
.L_x_79:
[----:B------:R-:W-:Y:S05]  /*73e0*/  BSYNC B2 ;  /* 0x0000000000027941 */ /* 0x000fea0003800000 */
.L_x_56:
[----:B-1-3--:R-:W-:Y:S01]  /*73f0*/  IMAD.U32 R2, RZ, RZ, UR6 ;  /* 0x00000006ff027e24 */ /* 0x00afe2000f8e00ff */
[----:B------:R-:W-:Y:S01]  /*7400*/  UIMAD UR5, UR6, -0x70, URZ ;  /* 0xffffff90060578a4 */ /* 0x000fe2000f8e023f */
[----:B------:R-:W-:Y:S02]  /*7410*/  BSSY B0, `(.L_x_94) ;  /* 0x0000085000007945 */ /* 0x000fe40003800000 */
[----:B----4-:R-:W-:Y:S03]  /*7420*/  IMAD.WIDE R2, R2, 0x70, R128 ;  /* 0x0000007002027825 */ /* 0x010fe600078e0280 */
[----:B------:R-:W-:Y:S01]  /*7430*/  IADD3 R4, R125, UR5, RZ ;  /* 0x000000057d047c10 */ /* 0x000fe2000fffe0ff */
[----:B------:R-:W-:Y:S03]  /*7440*/  UIADD3 UR5, UR5, UR4, URZ ;  /* 0x0000000405057290 */ /* 0x000fe6000fffe03f */
[C---:B------:R-:W-:Y:S01]  /*7450*/  ISETP.GE.AND P5, PT, R4.reuse, 0x11, PT ;  /* 0x000000110400780c */ /* 0x040fe20003fa6270 */
[----:B------:R-:W-:Y:S01]  /*7460*/  UISETP.LT.AND UP0, UPT, UR5, 0x70, UPT ;  /* 0x000000700500788c */ /* 0x000fe2000bf01270 */
[C---:B------:R-:W-:Y:S02]  /*7470*/  ISETP.GE.AND P4, PT, R4.reuse, 0x21, PT ;  /* 0x000000210400780c */ /* 0x040fe40003f86270 */
[C---:B------:R-:W-:Y:S01]  /*7480*/  ISETP.GE.AND P3, PT, R4.reuse, 0x31, PT ;  /* 0x000000310400780c */ /* 0x040fe20003f66270 */
[----:B------:R-:W-:Y:S01]  /*7490*/  USEL UR5, UR5, 0x70, UP0 ;  /* 0x0000007005057887 */ /* 0x000fe20008000000 */
[C---:B------:R-:W-:Y:S02]  /*74a0*/  ISETP.GE.AND P2, PT, R4.reuse, 0x41, PT ;  /* 0x000000410400780c */ /* 0x040fe40003f46270 */
[----:B------:R-:W-:Y:S02]  /*74b0*/  ISETP.GE.AND P1, PT, R4, 0x51, PT ;  /* 0x000000510400780c */ /* 0x000fe40003f26270 */
[----:B--2---:R-:W-:Y:S03]  /*74c0*/  P2R R8, PR, RZ, 0x20 ;  /* 0x00000020ff087803 */ /* 0x004fe60000000000 */
[C---:B------:R-:W-:Y:S05]  /*74d0*/  @P5 IADD3 R6, P0, R2.reuse, 0x10, RZ ;  /* 0x0000001002065810 */ /* 0x040fea0007f1e0ff */
[--C-:B------:R-:W-:Y:S01]  /*74e0*/  @P5 IMAD.X R7, RZ, RZ, R3.reuse, P0 ;  /* 0x000000ffff075224 */ /* 0x100fe200000e0603 */
[C---:B------:R-:W-:Y:S05]  /*74f0*/  @P4 IADD3 R9, P0, R2.reuse, 0x20, RZ ;  /* 0x0000002002094810 */ /* 0x040fea0007f1e0ff */
[--C-:B------:R-:W-:Y:S01]  /*7500*/  @P4 IMAD.X R11, RZ, RZ, R3.reuse, P0 ;  /* 0x000000ffff0b4224 */ /* 0x100fe200000e0603 */
[C---:B------:R-:W-:Y:S04]  /*7510*/  @P3 IADD3 R10, P0, R2.reuse, 0x30, RZ ;  /* 0x00000030020a3810 */ /* 0x040fe80007f1e0ff */
[-C--:B------:R-:W-:Y:S02]  /*7520*/  @P3 IADD3.X R19, RZ, R3.reuse, RZ, P0, !PT ;  /* 0x00000003ff133210 */ /* 0x080fe400007fe4ff */
[C---:B------:R-:W-:Y:S05]  /*7530*/  @P2 IADD3 R18, P0, R2.reuse, 0x40, RZ ;  /* 0x0000004002122810 */ /* 0x040fea0007f1e0ff */
[--C-:B------:R-:W-:Y:S01]  /*7540*/  @P2 IMAD.X R25, RZ, RZ, R3.reuse, P0 ;  /* 0x000000ffff192224 */ /* 0x100fe200000e0603 */
[----:B------:R-:W-:Y:S05]  /*7550*/  @P1 IADD3 R22, P0, R2, 0x50, RZ ;  /* 0x0000005002161810 */ /* 0x000fea0007f1e0ff */
[----:B------:R-:W-:Y:S01]  /*7560*/  @P1 IMAD.X R27, RZ, RZ, R3, P0 ;  /* 0x000000ffff1b1224 */ /* 0x000fe200000e0603 */
[----:B------:R-:W-:Y:S11]  /*7570*/  ISETP.GE.AND P0, PT, R4, 0x61, PT ;  /* 0x000000610400780c */ /* 0x000ff60003f06270 */
[----:B------:R-:W-:Y:S02]  /*7580*/  @!UPT UIADD3 URZ, URZ, URZ, URZ ;  /* 0x0000003f3f3ff290 */ /* 0x000fe4000fffe03f */
[----:B------:R-:W-:Y:S04]  /*7590*/  @P0 IADD3 R24, P6, R2, 0x60, RZ ;  /* 0x0000006002180810 */ /* 0x000fe80007fde0ff */
[----:B------:R-:W-:Y:S02]  /*75a0*/  @P0 IADD3.X R29, RZ, R3, RZ, P6, !PT ;  /* 0x00000003ff1d0210 */ /* 0x000fe400037fe4ff */
[----:B------:R-:W-:Y:S04]  /*75b0*/  ISETP.GE.AND P6, PT, R4, 0x1, PT ;  /* 0x000000010400780c */ /* 0x000fe80003fc6270 */
[----:B------:R-:W-:Y:S09]  /*75c0*/  P2R R28, PR, RZ, 0x40 ;  /* 0x00000040ff1c7803 */ /* 0x000ff20000000000 */
[----:B------:R-:W-:Y:S02]  /*75d0*/  @P6 IMAD R3, R3, c[0x0][0x258], RZ ;  /* 0x0000960003036a24 */ /* 0x000fe400078e02ff */
[----:B------:R-:W-:Y:S02]  /*75e0*/  @P6 IMAD.MOV.U32 R4, RZ, RZ, R96 ;  /* 0x000000ffff046224 */ /* 0x000fe400078e0060 */
[----:B------:R-:W-:Y:S04]  /*75f0*/  @P6 IMAD.MOV.U32 R5, RZ, RZ, R98 ;  /* 0x000000ffff056224 */ /* 0x000fe800078e0062 */
[C---:B------:R-:W-:Y:S04]  /*7600*/  @P6 IMAD.WIDE.U32 R4, R2.reuse, c[0x0][0x258], R4 ;  /* 0x0000960002046a25 */ /* 0x040fe800078e0004 */
[----:B------:R-:W-:Y:S01]  /*7610*/  @P6 IMAD R2, R2, c[0x0][0x25c], R3 ;  /* 0x0000970002026a24 */ /* 0x000fe200078e0203 */
[C---:B------:R-:W-:Y:S04]  /*7620*/  @P6 LEA R16, P5, R4.reuse, c[0x0][0x250], 0x1 ;  /* 0x0000940004106a11 */ /* 0x040fe800078a08ff */
[----:B------:R-:W-:Y:S04]  /*7630*/  @P6 IADD3 R2, R5, R2, RZ ;  /* 0x0000000205026210 */ /* 0x000fe80007ffe0ff */
[----:B------:R-:W-:Y:S02]  /*7640*/  @P6 LEA.HI.X R17, R4, c[0x0][0x254], R2, 0x1, P5 ;  /* 0x0000950004116a11 */ /* 0x000fe400028f0c02 */
[----:B------:R-:W-:Y:S04]  /*7650*/  ISETP.NE.AND P5, PT, R8, RZ, PT ;  /* 0x000000ff0800720c */ /* 0x000fe80003fa5270 */
[----:B------:R-:W-:Y:S09]  /*7660*/  P2R R26, PR, RZ, 0x20 ;  /* 0x00000020ff1a7803 */ /* 0x000ff20000000000 */
[----:B------:R-:W-:Y:S02]  /*7670*/  @P5 IMAD R4, R7, c[0x0][0x258], RZ ;  /* 0x0000960007045a24 */ /* 0x000fe400078e02ff */
[----:B------:R-:W-:Y:S02]  /*7680*/  @P5 IMAD.MOV.U32 R2, RZ, RZ, R96 ;  /* 0x000000ffff025224 */ /* 0x000fe400078e0060 */
[----:B------:R-:W-:Y:S02]  /*7690*/  @P5 IMAD.MOV.U32 R3, RZ, RZ, R98 ;  /* 0x000000ffff035224 */ /* 0x000fe400078e0062 */
[C---:B------:R-:W-:Y:S02]  /*76a0*/  @P5 IMAD R4, R6.reuse, c[0x0][0x25c], R4 ;  /* 0x0000970006045a24 */ /* 0x040fe400078e0204 */
[----:B------:R-:W-:Y:S04]  /*76b0*/  @P5 IMAD.WIDE.U32 R2, R6, c[0x0][0x258], R2 ;  /* 0x0000960006025a25 */ /* 0x000fe800078e0002 */
[----:B------:R-:W-:Y:S01]  /*76c0*/  @P0 IMAD R6, R29, c[0x0][0x258], RZ ;  /* 0x000096001d060a24 */ /* 0x000fe200078e02ff */
[----:B------:R-:W-:Y:S02]  /*76d0*/  @P5 LEA R14, P6, R2, c[0x0][0x250], 0x1 ;  /* 0x00009400020e5a11 */ /* 0x000fe400078c08ff */
[----:B------:R-:W-:Y:S01]  /*76e0*/  @P5 IADD3 R4, R3, R4, RZ ;  /* 0x0000000403045210 */ /* 0x000fe20007ffe0ff */
[----:B------:R-:W-:Y:S02]  /*76f0*/  @P4 IMAD.MOV.U32 R3, RZ, RZ, R98 ;  /* 0x000000ffff034224 */ /* 0x000fe400078e0062 */
[----:B------:R-:W-:Y:S01]  /*7700*/  @P0 IMAD R6, R24, c[0x0][0x25c], R6 ;  /* 0x0000970018060a24 */ /* 0x000fe200078e0206 */
[----:B------:R-:W-:Y:S01]  /*7710*/  @P5 LEA.HI.X R15, R2, c[0x0][0x254], R4, 0x1, P6 ;  /* 0x00009500020f5a11 */ /* 0x000fe200030f0c04 */
[----:B------:R-:W-:Y:S02]  /*7720*/  @P4 IMAD R4, R11, c[0x0][0x258], RZ ;  /* 0x000096000b044a24 */ /* 0x000fe400078e02ff */
[----:B------:R-:W-:Y:S02]  /*7730*/  @P4 IMAD.MOV.U32 R2, RZ, RZ, R96 ;  /* 0x000000ffff024224 */ /* 0x000fe400078e0060 */
[C---:B------:R-:W-:Y:S02]  /*7740*/  @P4 IMAD R4, R9.reuse, c[0x0][0x25c], R4 ;  /* 0x0000970009044a24 */ /* 0x040fe400078e0204 */
[----:B------:R-:W-:Y:S05]  /*7750*/  @P4 IMAD.WIDE.U32 R2, R9, c[0x0][0x258], R2 ;  /* 0x0000960009024a25 */ /* 0x000fea00078e0002 */
[C---:B------:R-:W-:Y:S02]  /*7760*/  @P4 LEA R12, P6, R2.reuse, c[0x0][0x250], 0x1 ;  /* 0x00009400020c4a11 */ /* 0x040fe400078c08ff */
[----:B------:R-:W-:Y:S01]  /*7770*/  @P4 IADD3 R4, R3, R4, RZ ;  /* 0x0000000403044210 */ /* 0x000fe20007ffe0ff */
[----:B------:R-:W-:Y:S03]  /*7780*/  @P3 IMAD.MOV.U32 R3, RZ, RZ, R98 ;  /* 0x000000ffff033224 */ /* 0x000fe600078e0062 */
        /* <DEDUP_REMOVED lines=9> */
[----:B------:R-:W-:Y:S01]  /*7820*/  @P2 IMAD.MOV.U32 R2, RZ, RZ, R96 ;  /* 0x000000ffff022224 */ /* 0x000fe200078e0060 */
[----:B------:R-:W-:Y:S01]  /*7830*/  ISETP.NE.AND P5, PT, R121, RZ, PT ;  /* 0x000000ff7900720c */ /* 0x000fe20003fa5270 */
[----:B------:R-:W-:Y:S02]  /*7840*/  @P2 IMAD R4, R25, c[0x0][0x258], RZ ;  /* 0x0000960019042a24 */ /* 0x000fe400078e02ff */
[C---:B------:R-:W-:Y:S04]  /*7850*/  @P2 IMAD.WIDE.U32 R2, R18.reuse, c[0x0][0x258], R2 ;  /* 0x0000960012022a25 */ /* 0x040fe800078e0002 */
[----:B------:R-:W-:Y:S01]  /*7860*/  @P2 IMAD R4, R18, c[0x0][0x25c], R4 ;  /* 0x0000970012042a24 */ /* 0x000fe200078e0204 */
[C---:B------:R-:W-:Y:S04]  /*7870*/  @P2 LEA R8, P6, R2.reuse, c[0x0][0x250], 0x1 ;  /* 0x0000940002082a11 */ /* 0x040fe800078c08ff */
[----:B------:R-:W-:Y:S01]  /*7880*/  @P2 IADD3 R4, R3, R4, RZ ;  /* 0x0000000403042210 */ /* 0x000fe20007ffe0ff */
[----:B------:R-:W-:Y:S03]  /*7890*/  @P1 IMAD.MOV.U32 R3, RZ, RZ, R98 ;  /* 0x000000ffff031224 */ /* 0x000fe600078e0062 */
[----:B------:R-:W-:Y:S01]  /*78a0*/  @P2 LEA.HI.X R9, R2, c[0x0][0x254], R4, 0x1, P6 ;  /* 0x0000950002092a11 */ /* 0x000fe200030f0c04 */
[----:B------:R-:W-:Y:S02]  /*78b0*/  @P1 IMAD R4, R27, c[0x0][0x258], RZ ;  /* 0x000096001b041a24 */ /* 0x000fe400078e02ff */
[----:B------:R-:W-:Y:S02]  /*78c0*/  @P1 IMAD.MOV.U32 R2, RZ, RZ, R96 ;  /* 0x000000ffff021224 */ /* 0x000fe400078e0060 */
[C---:B------:R-:W-:Y:S02]  /*78d0*/  @P1 IMAD R4, R22.reuse, c[0x0][0x25c], R4 ;  /* 0x0000970016041a24 */ /* 0x040fe400078e0204 */
[----:B------:R-:W-:Y:S05]  /*78e0*/  @P1 IMAD.WIDE.U32 R2, R22, c[0x0][0x258], R2 ;  /* 0x0000960016021a25 */ /* 0x000fea00078e0002 */
[----:B------:R-:W-:Y:S02]  /*78f0*/  @P1 IADD3 R3, R3, R4, RZ ;  /* 0x0000000403031210 */ /* 0x000fe40007ffe0ff */
[C---:B------:R-:W-:Y:S04]  /*7900*/  @P1 LEA R4, P6, R2.reuse, c[0x0][0x250], 0x1 ;  /* 0x0000940002041a11 */ /* 0x040fe800078c08ff */
[----:B------:R-:W-:Y:S01]  /*7910*/  @P1 LEA.HI.X R5, R2, c[0x0][0x254], R3, 0x1, P6 ;  /* 0x0000950002051a11 */ /* 0x000fe200030f0c03 */
[----:B------:R-:W-:Y:S02]  /*7920*/  @P0 IMAD.MOV.U32 R2, RZ, RZ, R96 ;  /* 0x000000ffff020224 */ /* 0x000fe400078e0060 */
[----:B------:R-:W-:Y:S04]  /*7930*/  @P0 IMAD.MOV.U32 R3, RZ, RZ, R98 ;  /* 0x000000ffff030224 */ /* 0x000fe800078e0062 */
[----:B------:R-:W-:Y:S05]  /*7940*/  @P0 IMAD.WIDE.U32 R2, R24, c[0x0][0x258], R2 ;  /* 0x0000960018020a25 */ /* 0x000fea00078e0002 */
[----:B------:R-:W-:Y:S02]  /*7950*/  @P0 IADD3 R3, R3, R6, RZ ;  /* 0x0000000603030210 */ /* 0x000fe40007ffe0ff */
[C---:B------:R-:W-:Y:S04]  /*7960*/  @P0 LEA R6, P6, R2.reuse, c[0x0][0x250], 0x1 ;  /* 0x0000940002060a11 */ /* 0x040fe800078c08ff */
[----:B------:R-:W-:Y:S01]  /*7970*/  @P0 LEA.HI.X R7, R2, c[0x0][0x254], R3, 0x1, P6 ;  /* 0x0000950002070a11 */ /* 0x000fe200030f0c03 */
[----:B------:R-:W-:Y:S01]  /*7980*/  IMAD R2, R117, c[0x0][0x208], RZ ;  /* 0x0000820075027a24 */ /* 0x000fe200078e02ff */
[----:B------:R-:W-:Y:S11]  /*7990*/  ISETP.NE.AND P6, PT, R28, RZ, PT ;  /* 0x000000ff1c00720c */ /* 0x000ff60003fc5270 */
[----:B------:R-:W-:Y:S02]  /*79a0*/  @!UPT UIADD3 URZ, URZ, URZ, URZ ;  /* 0x0000003f3f3ff290 */ /* 0x000fe4000fffe03f */
[----:B------:R-:W-:Y:S01]  /*79b0*/  @!PT LDS RZ, [RZ] ;  /* 0x00000000fffff984 */ /* 0x000fe20000000800 */
[----:B------:R-:W-:Y:S01]  /*79c0*/  @!PT LDS RZ, [RZ] ;  /* 0x00000000fffff984 */ /* 0x000fe20000000800 */
[----:B------:R-:W-:Y:S01]  /*79d0*/  @!PT LDS RZ, [RZ] ;  /* 0x00000000fffff984 */ /* 0x000fe20000000800 */
[----:B------:R1:W-:Y:S01]  /*79e0*/  @P6 LDGSTS.E.BYPASS.LTC128B.128 [R90+0x100], [R16.64], !P5 ;  /* 0x00100000105a6fae */ /* 0x0003e2000e901d56 */
[----:B------:R-:W-:Y:S02]  /*79f0*/  ISETP.NE.AND P5, PT, R26, RZ, PT ;  /* 0x000000ff1a00720c */ /* 0x000fe40003fa5270 */
[----:B------:R-:W-:Y:S11]  /*7a00*/  ISETP.NE.AND P6, PT, R121, RZ, PT ;  /* 0x000000ff7900720c */ /* 0x000ff60003fc5270 */
[----:B------:R-:W-:Y:S02]  /*7a10*/  @!UPT UIADD3 URZ, URZ, URZ, URZ ;  /* 0x0000003f3f3ff290 */ /* 0x000fe4000fffe03f */
[----:B------:R2:W-:Y:S08]  /*7a20*/  @P5 LDGSTS.E.BYPASS.LTC128B.128 [R90+0x900], [R14.64], !P6 ;  /* 0x009000000e5a5fae */ /* 0x0005f0000f101d56 */
[----:B------:R3:W-:Y:S08]  /*7a30*/  @P4 LDGSTS.E.BYPASS.LTC128B.128 [R90+0x1100], [R12.64], !P6 ;  /* 0x011000000c5a4fae */ /* 0x0007f0000f101d56 */
[----:B------:R1:W-:Y:S08]  /*7a40*/  @P3 LDGSTS.E.BYPASS.LTC128B.128 [R90+0x1900], [R10.64], !P6 ;  /* 0x019000000a5a3fae */ /* 0x0003f0000f101d56 */
[----:B------:R1:W-:Y:S08]  /*7a50*/  @P2 LDGSTS.E.BYPASS.LTC128B.128 [R90+0x2100], [R8.64], !P6 ;  /* 0x02100000085a2fae */ /* 0x0003f0000f101d56 */
[----:B------:R4:W-:Y:S01]  /*7a60*/  @P1 LDGSTS.E.BYPASS.LTC128B.128 [R90+0x2900], [R4.64], !P6 ;  /* 0x02900000045a1fae */ /* 0x0009e2000f101d56 */
[----:B---3--:R-:W-:Y:S07]  /*7a70*/  IADD3 R12, -R38, UR5, RZ ;  /* 0x00000005260c7c10 */ /* 0x008fee000fffe1ff */
[----:B------:R1:W-:Y:S08]  /*7a80*/  @P0 LDGSTS.E.BYPASS.LTC128B.128 [R90+0x3100], [R6.64], !P6 ;  /* 0x03100000065a0fae */ /* 0x0003f0000f101d56 */
[----:B------:R-:W0:Y:S01]  /*7a90*/  LDGDEPBAR ;  /* 0x00000000000079af */ /* 0x000e220000000000 */
[C---:B----4-:R-:W-:Y:S02]  /*7aa0*/  IMAD R4, R100.reuse, c[0x0][0x20c], R2 ;  /* 0x0000830064047a24 */ /* 0x050fe400078e0202 */
[----:B------:R-:W-:Y:S04]  /*7ab0*/  IMAD.WIDE.U32 R2, R100, c[0x0][0x208], RZ ;  /* 0x0000820064027a25 */ /* 0x000fe800078e00ff */
[----:B------:R-:W-:Y:S02]  /*7ac0*/  IMAD.IADD R3, R3, 0x1, R4 ;  /* 0x0000000103037824 */ /* 0x000fe400078e0204 */
[----:B------:R-:W-:Y:S02]  /*7ad0*/  IMAD R4, R118, c[0x0][0x218], RZ ;  /* 0x0000860076047a24 */ /* 0x000fe400078e02ff */
[C---:B------:R-:W-:Y:S01]  /*7ae0*/  IMAD.WIDE.U32 R2, R99.reuse, c[0x0][0x218], R2 ;  /* 0x0000860063027a25 */ /* 0x040fe200078e0002 */
[----:B------:R-:W-:Y:S04]  /*7af0*/  DEPBAR.LE SB0, 0x0 ;  /* 0x000080000000791a */ /* 0x000fe80000000000 */
[----:B------:R-:W-:Y:S01]  /*7b00*/  BAR.SYNC.DEFER_BLOCKING 0x0 ;  /* 0x0000000000007b1d */ /* 0x000fe20000010000 */
[----:B------:R-:W-:Y:S01]  /*7b10*/  IMAD R4, R99, c[0x0][0x21c], R4 ;  /* 0x0000870063047a24 */ /* 0x000fe200078e0204 */
[----:B------:R-:W-:Y:S04]  /*7b20*/  IADD3 R2, P0, R2, UR30, RZ ;  /* 0x0000001e02027c10 */ /* 0x000fe8000ff1e0ff */
[----:B------:R-:W-:Y:S02]  /*7b30*/  IADD3.X R3, R3, UR29, R4, P0, !PT ;  /* 0x0000001d03037c10 */ /* 0x000fe400087fe404 */
[C---:B--2---:R-:W-:Y:S04]  /*7b40*/  LEA R14, P0, R2.reuse, c[0x0][0x1f8], 0x1 ;  /* 0x00007e00020e7a11 */ /* 0x044fe800078008ff */
[----:B------:R-:W-:Y:S02]  /*7b50*/  LEA.HI.X R13, R2, c[0x0][0x1fc], R3, 0x1, P0 ;  /* 0x00007f00020d7a11 */ /* 0x000fe400000f0c03 */
[----:B------:R1:W2:Y:S01]  /*7b60*/  SHFL.IDX PT, R2, R14, RZ, 0x1c1f ;  /* 0x001c1fff0e027589 */ /* 0x0002a200000e0000 */
[----:B------:R-:W-:Y:S07]  /*7b70*/  ISETP.GE.AND P0, PT, R12, 0x1, PT ;  /* 0x000000010c00780c */ /* 0x000fee0003f06270 */
[----:B------:R1:W3:Y:S06]  /*7b80*/  SHFL.IDX PT, R3, R13, RZ, 0x1c1f ;  /* 0x001c1fff0d037589 */ /* 0x0002ec00000e0000 */
[----:B------:R-:W-:-:S05]  /*7b90*/  @!P0 BRA `(.L_x_95) ;  /* 0x000000c000008947 */ /* 0x000fca0003800000 */
[C---:B------:R-:W-:Y:S11]  /*7ba0*/  ISETP.GE.AND P1, PT, R20.reuse, c[0x0][0x1d4], PT ;  /* 0x0000750014007a0c */ /* 0x040ff60003f26270 */
[----:B------:R-:W-:Y:S02]  /*7bb0*/  @!UPT UIADD3 URZ, URZ, URZ, URZ ;  /* 0x0000003f3f3ff290 */ /* 0x000fe4000fffe03f */
[----:B-1----:R-:W1:Y:S01]  /*7bc0*/  @!P1 LDS.128 R8, [R91] ;  /* 0x000000005b089984 */ /* 0x002e620000000c00 */
[CC--:B--2---:R-:W-:Y:S04]  /*7bd0*/  @!P1 LEA R4, P0, R20.reuse, R2.reuse, 0x1 ;  /* 0x0000000214049211 */ /* 0x0c4fe800078008ff */
[-C--:B---3--:R-:W-:Y:S02]  /*7be0*/  @!P1 LEA.HI.X R5, R20, R3.reuse, R21, 0x1, P0 ;  /* 0x0000000314059211 */ /* 0x088fe400000f0c15 */
[----:B------:R-:W-:Y:S11]  /*7bf0*/  ISETP.GE.AND P0, PT, R94, c[0x0][0x1d4], PT ;  /* 0x000075005e007a0c */ /* 0x000ff60003f06270 */
[----:B------:R-:W-:Y:S02]  /*7c00*/  @!UPT UIADD3 URZ, URZ, URZ, URZ ;  /* 0x0000003f3f3ff290 */ /* 0x000fe4000fffe03f */
[C---:B------:R-:W-:Y:S04]  /*7c10*/  @!P0 LEA R2, P2, R83.reuse, R2, 0x1 ;  /* 0x0000000253028211 */ /* 0x040fe800078408ff */
[----:B------:R-:W-:Y:S01]  /*7c20*/  @!P0 LEA.HI.X R3, R83, R3, R93, 0x1, P2 ;  /* 0x0000000353038211 */ /* 0x000fe200010f0c5d */
[----:B-1----:R-:W-:Y:S04]  /*7c30*/  @!P1 ST.E.128 [R4.64], R8 ;  /* 0x0000000804009985 */ /* 0x002fe8000c101d16 */
[----:B------:R-:W1:Y:S04]  /*7c40*/  @!P0 LDS.128 R4, [R92] ;  /* 0x000000005c048984 */ /* 0x000e680000000c00 */
[----:B-1----:R1:W-:Y:S02]  /*7c50*/  @!P0 ST.E.128 [R2.64], R4 ;  /* 0x0000000402008985 */ /* 0x0023e4000c101d16 */
.L_x_95:
[----:B------:R-:W-:Y:S05]  /*7c60*/  BSYNC B0 ;  /* 0x0000000000007941 */ /* 0x000fea0003800000 */
.L_x_94:
[----:B-1-3--:R1:W3:Y:S01]  /*7c70*/  SHFL.IDX PT, R3, R13, 0x1, 0x1c1f ;  /* 0x003c1f000d037f89 */ /* 0x00a2e200000e0000 */
[----:B------:R-:W-:Y:S01]  /*7c80*/  ISETP.GE.AND P0, PT, R12, 0x21, PT ;  /* 0x000000210c00780c */ /* 0x000fe20003f06270 */
[----:B------:R-:W-:Y:S02]  /*7c90*/  BSSY B0, `(.L_x_96) ;  /* 0x000000f000007945 */ /* 0x000fe40003800000 */
[----:B--2---:R1:W2:Y:S10]  /*7ca0*/  SHFL.IDX PT, R2, R14, 0x1, 0x1c1f ;  /* 0x003c1f000e027f89 */ /* 0x0042b400000e0000 */
[----:B------:R-:W-:-:S05]  /*7cb0*/  @!P0 BRA `(.L_x_97) ;  /* 0x000000c000008947 */ /* 0x000fca0003800000 */
[C---:B------:R-:W-:Y:S11]  /*7cc0*/  ISETP.GE.AND P1, PT, R20.reuse, c[0x0][0x1d4], PT ;  /* 0x0000750014007a0c */ /* 0x040ff60003f26270 */
[----:B------:R-:W-:Y:S02]  /*7cd0*/  @!UPT UIADD3 URZ, URZ, URZ, URZ ;  /* 0x0000003f3f3ff290 */ /* 0x000fe4000fffe03f */
[----:B------:R-:W4:Y:S01]  /*7ce0*/  @!P1 LDS.128 R8, [R91+0x1000] ;  /* 0x001000005b089984 */ /* 0x000f220000000c00 */
[CC--:B--2---:R-:W-:Y:S04]  /*7cf0*/  @!P1 LEA R4, P0, R20.reuse, R2.reuse, 0x1 ;  /* 0x0000000214049211 */ /* 0x0c4fe800078008ff */
[-C--:B---3--:R-:W-:Y:S02]  /*7d00*/  @!P1 LEA.HI.X R5, R20, R3.reuse, R21, 0x1, P0 ;  /* 0x0000000314059211 */ /* 0x088fe400000f0c15 */
[----:B------:R-:W-:Y:S11]  /*7d10*/  ISETP.GE.AND P0, PT, R94, c[0x0][0x1d4], PT ;  /* 0x000075005e007a0c */ /* 0x000ff60003f06270 */
[----:B------:R-:W-:Y:S02]  /*7d20*/  @!UPT UIADD3 URZ, URZ, URZ, URZ ;  /* 0x0000003f3f3ff290 */ /* 0x000fe4000fffe03f */
[C---:B------:R-:W-:Y:S04]  /*7d30*/  @!P0 LEA R2, P2, R83.reuse, R2, 0x1 ;  /* 0x0000000253028211 */ /* 0x040fe800078408ff */
[----:B------:R-:W-:Y:S01]  /*7d40*/  @!P0 LEA.HI.X R3, R83, R3, R93, 0x1, P2 ;  /* 0x0000000353038211 */ /* 0x000fe200010f0c5d */
[----:B----4-:R-:W-:Y:S04]  /*7d50*/  @!P1 ST.E.128 [R4.64], R8 ;  /* 0x0000000804009985 */ /* 0x010fe8000c101d16 */
[----:B------:R-:W2:Y:S04]  /*7d60*/  @!P0 LDS.128 R4, [R92+0x1000] ;  /* 0x001000005c048984 */ /* 0x000ea80000000c00 */
[----:B--2---:R2:W-:Y:S02]  /*7d70*/  @!P0 ST.E.128 [R2.64], R4 ;  /* 0x0000000402008985 */ /* 0x0045e4000c101d16 */
.L_x_97:
[----:B------:R-:W-:Y:S05]  /*7d80*/  BSYNC B0 ;  /* 0x0000000000007941 */ /* 0x000fea0003800000 */
.L_x_96:
[----:B--23--:R2:W3:Y:S01]  /*7d90*/  SHFL.IDX PT, R3, R13, 0x2, 0x1c1f ;  /* 0x005c1f000d037f89 */ /* 0x00c4e200000e0000 */
[----:B------:R-:W-:Y:S01]  /*7da0*/  ISETP.GE.AND P0, PT, R12, 0x41, PT ;  /* 0x000000410c00780c */ /* 0x000fe20003f06270 */
[----:B------:R-:W-:Y:S02]  /*7db0*/  BSSY B0, `(.L_x_98) ;  /* 0x000000f000007945 */ /* 0x000fe40003800000 */
[----:B------:R2:W4:Y:S10]  /*7dc0*/  SHFL.IDX PT, R2, R14, 0x2, 0x1c1f ;  /* 0x005c1f000e027f89 */ /* 0x00053400000e0000 */
[----:B------:R-:W-:-:S05]  /*7dd0*/  @!P0 BRA `(.L_x_99) ;  /* 0x000000c000008947 */ /* 0x000fca0003800000 */
[C---:B------:R-:W-:Y:S11]  /*7de0*/  ISETP.GE.AND P1, PT, R20.reuse, c[0x0][0x1d4], PT ;  /* 0x0000750014007a0c */ /* 0x040ff60003f26270 */
[----:B------:R-:W-:Y:S02]  /*7df0*/  @!UPT UIADD3 URZ, URZ, URZ, URZ ;  /* 0x0000003f3f3ff290 */ /* 0x000fe4000fffe03f */
[----:B------:R-:W5:Y:S01]  /*7e00*/  @!P1 LDS.128 R8, [R91+0x2000] ;  /* 0x002000005b089984 */ /* 0x000f620000000c00 */
[CC--:B----4-:R-:W-:Y:S04]  /*7e10*/  @!P1 LEA R4, P0, R20.reuse, R2.reuse, 0x1 ;  /* 0x0000000214049211 */ /* 0x0d0fe800078008ff */
[-C--:B---3--:R-:W-:Y:S02]  /*7e20*/  @!P1 LEA.HI.X R5, R20, R3.reuse, R21, 0x1, P0 ;  /* 0x0000000314059211 */ /* 0x088fe400000f0c15 */
[----:B------:R-:W-:Y:S11]  /*7e30*/  ISETP.GE.AND P0, PT, R94, c[0x0][0x1d4], PT ;  /* 0x000075005e007a0c */ /* 0x000ff60003f06270 */
[----:B------:R-:W-:Y:S02]  /*7e40*/  @!UPT UIADD3 URZ, URZ, URZ, URZ ;  /* 0x0000003f3f3ff290 */ /* 0x000fe4000fffe03f */
[C---:B------:R-:W-:Y:S04]  /*7e50*/  @!P0 LEA R2, P2, R83.reuse, R2, 0x1 ;  /* 0x0000000253028211 */ /* 0x040fe800078408ff */
[----:B------:R-:W-:Y:S01]  /*7e60*/  @!P0 LEA.HI.X R3, R83, R3, R93, 0x1, P2 ;  /* 0x0000000353038211 */ /* 0x000fe200010f0c5d */
[----:B-----5:R-:W-:Y:S04]  /*7e70*/  @!P1 ST.E.128 [R4.64], R8 ;  /* 0x0000000804009985 */ /* 0x020fe8000c101d16 */
[----:B------:R-:W3:Y:S04]  /*7e80*/  @!P0 LDS.128 R4, [R92+0x2000] ;  /* 0x002000005c048984 */ /* 0x000ee80000000c00 */
[----:B---3--:R3:W-:Y:S02]  /*7e90*/  @!P0 ST.E.128 [R2.64], R4 ;  /* 0x0000000402008985 */ /* 0x0087e4000c101d16 */
.L_x_99:
[----:B------:R-:W-:Y:S05]  /*7ea0*/  BSYNC B0 ;  /* 0x0000000000007941 */ /* 0x000fea0003800000 */
.L_x_98:
[----:B---3--:R3:W1:Y:S01]  /*7eb0*/  SHFL.IDX PT, R3, R13, 0x3, 0x1c1f ;  /* 0x007c1f000d037f89 */ /* 0x00866200000e0000 */
[----:B------:R-:W-:Y:S01]  /*7ec0*/  ISETP.GE.AND P0, PT, R12, 0x61, PT ;  /* 0x000000610c00780c */ /* 0x000fe20003f06270 */
[----:B------:R-:W-:Y:S02]  /*7ed0*/  BSSY B0, `(.L_x_100) ;  /* 0x000000f000007945 */ /* 0x000fe40003800000 */
[----:B----4-:R3:W4:Y:S10]  /*7ee0*/  SHFL.IDX PT, R2, R14, 0x3, 0x1c1f ;  /* 0x007c1f000e027f89 */ /* 0x01073400000e0000 */
[----:B------:R-:W-:-:S05]  /*7ef0*/  @!P0 BRA `(.L_x_101) ;  /* 0x000000c000008947 */ /* 0x000fca0003800000 */
[C---:B------:R-:W-:Y:S11]  /*7f00*/  ISETP.GE.AND P1, PT, R20.reuse, c[0x0][0x1d4], PT ;  /* 0x0000750014007a0c */ /* 0x040ff60003f26270 */
[----:B------:R-:W-:Y:S02]  /*7f10*/  @!UPT UIADD3 URZ, URZ, URZ, URZ ;  /* 0x0000003f3f3ff290 */ /* 0x000fe4000fffe03f */
[----:B------:R-:W5:Y:S01]  /*7f20*/  @!P1 LDS.128 R8, [R91+0x3000] ;  /* 0x003000005b089984 */ /* 0x000f620000000c00 */
[CC--:B----4-:R-:W-:Y:S04]  /*7f30*/  @!P1 LEA R4, P0, R20.reuse, R2.reuse, 0x1 ;  /* 0x0000000214049211 */ /* 0x0d0fe800078008ff */
[-C--:B-1----:R-:W-:Y:S02]  /*7f40*/  @!P1 LEA.HI.X R5, R20, R3.reuse, R21, 0x1, P0 ;  /* 0x0000000314059211 */ /* 0x082fe400000f0c15 */
[----:B------:R-:W-:Y:S11]  /*7f50*/  ISETP.GE.AND P0, PT, R94, c[0x0][0x1d4], PT ;  /* 0x000075005e007a0c */ /* 0x000ff60003f06270 */
[----:B------:R-:W-:Y:S02]  /*7f60*/  @!UPT UIADD3 URZ, URZ, URZ, URZ ;  /* 0x0000003f3f3ff290 */ /* 0x000fe4000fffe03f */
[C---:B------:R-:W-:Y:S04]  /*7f70*/  @!P0 LEA R2, P2, R83.reuse, R2, 0x1 ;  /* 0x0000000253028211 */ /* 0x040fe800078408ff */
[----:B------:R-:W-:Y:S01]  /*7f80*/  @!P0 LEA.HI.X R3, R83, R3, R93, 0x1, P2 ;  /* 0x0000000353038211 */ /* 0x000fe200010f0c5d */
[----:B-----5:R-:W-:Y:S04]  /*7f90*/  @!P1 ST.E.128 [R4.64], R8 ;  /* 0x0000000804009985 */ /* 0x020fe8000c101d16 */
[----:B------:R-:W1:Y:S04]  /*7fa0*/  @!P0 LDS.128 R4, [R92+0x3000] ;  /* 0x003000005c048984 */ /* 0x000e680000000c00 */
[----:B-1----:R1:W-:Y:S02]  /*7fb0*/  @!P0 ST.E.128 [R2.64], R4 ;  /* 0x0000000402008985 */ /* 0x0023e4000c101d16 */
.L_x_101:
[----:B------:R-:W-:Y:S05]  /*7fc0*/  BSYNC B0 ;  /* 0x0000000000007941 */ /* 0x000fea0003800000 */
.L_x_100:
[----:B------:R-:W-:Y:S02]  /*7fd0*/  UISETP.GT.AND UP0, UPT, UR6, UR7, UPT ;  /* 0x000000070600728c */ /* 0x000fe4000bf04270 */
[----:B------:R-:W-:Y:S04]  /*7fe0*/  UIADD3 UR6, UR6, -0x1, URZ ;  /* 0xffffffff06067890 */ /* 0x000fe8000fffe03f */
[----:B------:R-:W-:Y:S05]  /*7ff0*/  PLOP3.LUT P0, PT, PT, PT, UP0, 0x80, 0x0 ;  /* 0x000000000000781c */ /* 0x000fea0003f0f008 */
[----:B------:R-:W-:Y:S02]  /*8000*/  @UP0 USHF.R.S32.HI UR9, URZ, 0x1f, UR6 ;  /* 0x0000001f3f090899 */ /* 0x000fe40008011406 */
[----:B------:R-:W-:Y:S04]  /*8010*/  @UP0 UIMAD UR5, UR11, UR6, URZ ;  /* 0x000000060b0502a4 */ /* 0x000fe8000f8e023f */
[----:B------:R-:W-:Y:S02]  /*8020*/  @UP0 UIMAD UR5, UR9, UR24, UR5 ;  /* 0x00000018090502a4 */ /* 0x000fe4000f8e0205 */
[----:B-1--4-:R-:W-:Y:S02]  /*8030*/  @P0 IMAD.MOV.U32 R2, RZ, RZ, R130 ;  /* 0x000000ffff020224 */ /* 0x012fe400078e0082 */
[----:B------:R-:W-:Y:S04]  /*8040*/  @P0 IMAD.MOV.U32 R3, RZ, RZ, R127 ;  /* 0x000000ffff030224 */ /* 0x000fe800078e007f */
[----:B------:R-:W-:Y:S05]  /*8050*/  @P0 IMAD.WIDE.U32 R2, R145, UR6, R2 ;  /* 0x0000000691020c25 */ /* 0x000fea000f8e0002 */
[C---:B------:R-:W-:Y:S02]  /*8060*/  @P0 LEA R12, P1, R2.reuse, c[0x0][0x220], 0x1 ;  /* 0x00008800020c0a11 */ /* 0x040fe400078208ff */
[----:B------:R-:W-:Y:S04]  /*8070*/  @P0 IADD3 R3, R3, UR5, RZ ;  /* 0x0000000503030c10 */ /* 0x000fe8000fffe0ff */
[----:B--23--:R-:W-:Y:S02]  /*8080*/  @P0 LEA.HI.X R13, R2, c[0x0][0x224], R3, 0x1, P1 ;  /* 0x00008900020d0a11 */ /* 0x00cfe400008f0c03 */
[-C--:B------:R-:W-:Y:S03]  /*8090*/  @P0 IADD3 R10, P1, R12, R150.reuse, RZ ;  /* 0x000000960c0a0210 */ /* 0x080fe60007f3e0ff */
[----:B------:R-:W-:Y:S01]  /*80a0*/  @!PT LDS RZ, [RZ] ;  /* 0x00000000fffff984 */ /* 0x000fe20000000800 */
[----:B------:R-:W-:Y:S01]  /*80b0*/  @!PT LDS RZ, [RZ] ;  /* 0x00000000fffff984 */ /* 0x000fe20000000800 */
[----:B------:R-:W-:Y:S01]  /*80c0*/  @!PT LDS RZ, [RZ] ;  /* 0x00000000fffff984 */ /* 0x000fe20000000800 */
[----:B------:R1:W-:Y:S02]  /*80d0*/  @P0 LDGSTS.E.BYPASS.LTC128B.128 [R90+0x3900], [R12.64], !P6 ;  /* 0x039000000c5a0fae */ /* 0x0003e4000f101d56 */
[--C-:B------:R-:W-:Y:S01]  /*80e0*/  @P0 IMAD.X R11, R13, 0x1, R148.reuse, P1 ;  /* 0x000000010d0b0824 */ /* 0x100fe200008e0694 */
[-C--:B------:R-:W-:Y:S04]  /*80f0*/  @P0 IADD3 R8, P1, R10, R150.reuse, RZ ;  /* 0x000000960a080210 */ /* 0x080fe80007f3e0ff */
[----:B------:R1:W-:Y:S01]  /*8100*/  @P0 LDGSTS.E.BYPASS.LTC128B.128 [R90+0x4100], [R10.64], !P6 ;  /* 0x041000000a5a0fae */ /* 0x0003e2000f101d56 */
        /* <DEDUP_REMOVED lines=10> */
[----:B------:R-:W-:Y:S04]  /*81b0*/  @P0 IADD3 R14, P1, R2, R150, RZ ;  /* 0x00000096020e0210 */ /* 0x000fe80007f3e0ff */
[----:B------:R1:W-:Y:S01]  /*81c0*/  @P0 LDGSTS.E.BYPASS.LTC128B.128 [R90+0x6100], [R2.64], !P6 ;  /* 0x06100000025a0fae */ /* 0x0003e2000f101d56 */
[----:B------:R-:W-:Y:S05]  /*81d0*/  @P0 IMAD.X R15, R3, 0x1, R148, P1 ;  /* 0x00000001030f0824 */ /* 0x000fea00008e0694 */
[----:B------:R1:W-:Y:S04]  /*81e0*/  @P0 LDGSTS.E.BYPASS.LTC128B.128 [R90+0x6900], [R14.64], !P6 ;  /* 0x069000000e5a0fae */ /* 0x0003e8000f101d56 */
[----:B------:R-:W0:Y:S01]  /*81f0*/  LDGDEPBAR ;  /* 0x00000000000079af */ /* 0x000e220000000000 */
[----:B------:R-:W-:-:S05]  /*8200*/  @P0 BRA `(.L_x_102) ;  /* 0xffff9ce000000947 */ /* 0x000fca000383ffff */
[----:B------:R-:W-:Y:S06]  /*8210*/  BAR.SYNC.DEFER_BLOCKING 0x0 ;  /* 0x0000000000007b1d */ /* 0x000fec0000010000 */
.L_x_55:
[----:B------:R-:W-:Y:S01]  /*8220*/  UISETP.GE.AND UP0, UPT, UR13, 0x1, UPT ;  /* 0x000000010d00788c */ /* 0x000fe2000bf06270 */
[----:B------:R-:W-:Y:S01]  /*8230*/  PLOP3.LUT P4, PT, PT, PT, PT, 0x80, 0x0 ;  /* 0x000000000000781c */ /* 0x000fe20003f8f070 */
[----:B------:R-:W-:Y:S01]  /*8240*/  CS2R R178, SRZ ;  /* 0x0000000000b27805 */ /* 0x000fe2000001ff00 */
[----:B------:R-:W-:Y:S01]  /*8250*/  CS2R R176, SRZ ;  /* 0x0000000000b07805 */ /* 0x000fe2000001ff00 */
[----:B------:R-:W-:Y:S01]  /*8260*/  CS2R R182, SRZ ;  /* 0x0000000000b67805 */ /* 0x000fe2000001ff00 */
[----:B------:R-:W-:Y:S01]  /*8270*/  CS2R R180, SRZ ;  /* 0x0000000000b47805 */ /* 0x000fe2000001ff00 */
[----:B------:R-:W-:Y:S01]  /*8280*/  PLOP3.LUT P0, PT, PT, PT, UP0, 0x80, 0x0 ;  /* 0x000000000000781c */ /* 0x000fe20003f0f008 */
[----:B-1----:R-:W-:Y:S01]  /*8290*/  IMAD.MOV.U32 R15, RZ, RZ, RZ ;  /* 0x000000ffff0f7224 */ /* 0x002fe200078e00ff */
[----:B------:R-:W-:Y:S01]  /*82a0*/  CS2R R172, SRZ ;  /* 0x0000000000ac7805 */ /* 0x000fe2000001ff00 */
[----:B------:R-:W-:Y:S01]  /*82b0*/  IMAD.MOV.U32 R174, RZ, RZ, RZ ;  /* 0x000000ffffae7224 */ /* 0x000fe200078e00ff */
        /* <DEDUP_REMOVED lines=10> */
[----:B-----5:R-:W-:Y:S01]  /*8360*/  CS2R R22, SRZ ;  /* 0x0000000000167805 */ /* 0x020fe2000001ff00 */
[----:B------:R-:W-:Y:S01]  /*8370*/  MOV R156, RZ ;  /* 0x000000ff009c7202 */ /* 0x000fe20000000f00 */
[----:B------:R-:W-:Y:S01]  /*8380*/  IMAD.MOV.U32 R154, RZ, RZ, RZ ;  /* 0x000000ffff9a7224 */ /* 0x000fe200078e00ff */
[----:B------:R-:W-:Y:S01]  /*8390*/  CS2R R24, SRZ ;  /* 0x0000000000187805 */ /* 0x000fe2000001ff00 */
        /* <DEDUP_REMOVED lines=26> */
[----:B------:R-:W-:-:S02]  /*8540*/  UISETP.NE.U32.AND UP1, UPT, URZ, UR4, UPT ;  /* 0x000000043f00728c */ /* 0x000fc4000bf25070 */
[----:B------:R-:W-:Y:S02]  /*8550*/  ULDC.64 UR6, c[0x0][0x340] ;  /* 0x0000d00000067ab9 */ /* 0x000fe40000000a00 */
[----:B------:R-:W-:-:S06]  /*8560*/  UISETP.NE.AND.EX UP1, UPT, URZ, UR5, UPT, UP1 ;  /* 0x000000053f00728c */ /* 0x000fcc000bf25310 */
[----:B------:R-:W-:-:S05]  /*8570*/  PLOP3.LUT P6, PT, PT, PT, UP1, 0x80, 0x0 ;  /* 0x000000000000781c */ /* 0x000fca0003fcf018 */
[----:B------:R-:W-:Y:S02]  /*8580*/  @UP1 UMOV UR4, 0x4 ;  /* 0x0000000400041882 */ /* 0x000fe40000000000 */
[----:B------:R-:W-:-:S06]  /*8590*/  @UP1 UIMAD.WIDE UR4, UR20, UR4, UR6 ;  /* 0x00000004140412a5 */ /* 0x000fcc000f8e0206 */
[----:B------:R-:W-:Y:S02]  /*85a0*/  IMAD.U32 R2, RZ, RZ, UR4 ;  /* 0x00000004ff027e24 */ /* 0x000fe4000f8e00ff */
[----:B------:R-:W-:Y:S01]  /*85b0*/  IMAD.U32 R3, RZ, RZ, UR5 ;  /* 0x00000005ff037e24 */ /* 0x000fe2000f8e00ff */
[----:B------:R-:W1:Y:S01]  /*85c0*/  S2R R20, SR_CTAID.X ;  /* 0x0000000000147919 */ /* 0x000e620000002500 */
[----:B------:R-:W-:Y:S01]  /*85d0*/  SHF.R.S32.HI R17, RZ, 0x1f, R194 ;  /* 0x0000001fff117819 */ /* 0x000fe200000114c2 */
[----:B------:R-:W-:Y:S02]  /*85e0*/  USHF.R.S32.HI UR6, URZ, 0x1f, UR18 ;  /* 0x0000001f3f067899 */ /* 0x000fe40008011412 */
[----:B------:R3:W4:Y:S01]  /*85f0*/  @P6 LDG.E R16, [R2.64] ;  /* 0x0000001602106981 */ /* 0x000722000c1e1900 */
[----:B------:R-:W-:Y:S01]  /*8600*/  ULDC.64 UR4, c[0x0][0x178] ;  /* 0x00005e0000047ab9 */ /* 0x000fe20000000a00 */
[----:B------:R-:W-:Y:S01]  /*8610*/  LEA.HI R9, R17, R194, RZ, 0x6 ;  /* 0x000000c211097211 */ /* 0x000fe200078f30ff */
[----:B------:R-:W-:Y:S01]  /*8620*/  UIMAD UR6, UR6, UR4, URZ ;  /* 0x00000004060672a4 */ /* 0x000fe2000f8e023f */
[----:B------:R-:W-:Y:S01]  /*8630*/  IMAD.MOV.U32 R197, RZ, RZ, c[0x0][0x2b8] ;  /* 0x0000ae00ffc57624 */ /* 0x000fe200078e00ff */
[----:B------:R-:W-:Y:S01]  /*8640*/  UIMAD.WIDE.U32 UR8, UR18, UR4, URZ ;  /* 0x00000004120872a5 */ /* 0x000fe2000f8e003f */
[----:B------:R-:W-:Y:S01]  /*8650*/  IMAD.MOV.U32 R50, RZ, RZ, RZ ;  /* 0x000000ffff327224 */ /* 0x000fe200078e00ff */
[----:B------:R-:W-:-:S03]  /*8660*/  UIMAD UR18, UR18, UR5, UR6 ;  /* 0x00000005121272a4 */ /* 0x000fc6000f8e0206 */
[----:B------:R-:W-:Y:S02]  /*8670*/  ULDC.64 UR6, c[0x0][0x348] ;  /* 0x0000d20000067ab9 */ /* 0x000fe40000000a00 */
[----:B------:R-:W-:Y:S02]  /*8680*/  UISETP.NE.U32.AND UP0, UPT, URZ, UR6, UPT ;  /* 0x000000063f00728c */ /* 0x000fe4000bf05070 */
[----:B------:R-:W-:Y:S02]  /*8690*/  ULDC.64 UR4, c[0x0][0x1b8] ;  /* 0x00006e0000047ab9 */ /* 0x000fe40000000a00 */
[----:B------:R-:W-:Y:S02]  /*86a0*/  UISETP.NE.AND.EX UP0, UPT, URZ, UR7, UPT, UP0 ;  /* 0x000000073f00728c */ /* 0x000fe4000bf05300 */
[----:B------:R-:W-:Y:S02]  /*86b0*/  USHF.R.S32.HI UR7, URZ, 0x1f, UR20 ;  /* 0x0000001f3f077899 */ /* 0x000fe40008011414 */
[----:B------:R-:W-:-:S02]  /*86c0*/  UIMAD UR6, UR14, UR4, URZ ;  /* 0x000000040e0672a4 */ /* 0x000fc4000f8e023f */
[----:B------:R-:W-:Y:S02]  /*86d0*/  UIADD3 UR9, UR9, UR18, URZ ;  /* 0x0000001209097290 */ /* 0x000fe4000fffe03f */
[----:B------:R-:W-:Y:S01]  /*86e0*/  USEL UR7, UR7, URZ, !UP0 ;  /* 0x0000003f07077287 */ /* 0x000fe2000c000000 */
[----:B---3--:R-:W-:Y:S01]  /*86f0*/  LEA.HI R2, R17, R194, RZ, 0x3 ;  /* 0x000000c211027211 */ /* 0x008fe200078f18ff */
[----:B------:R-:W-:Y:S01]  /*8700*/  IMAD.MOV.U32 R3, RZ, RZ, c[0x0][0x2c4] ;  /* 0x0000b100ff037624 */ /* 0x000fe200078e00ff */
[----:B------:R-:W-:Y:S02]  /*8710*/  UIMAD UR6, UR15, UR5, UR6 ;  /* 0x000000050f0672a4 */ /* 0x000fe4000f8e0206 */
[----:B------:R-:W-:Y:S01]  /*8720*/  LOP3.LUT R0, R2, 0xfffffff8, RZ, 0xc0, !PT ;  /* 0xfffffff802007812 */ /* 0x000fe200078ec0ff */
[----:B------:R-:W-:Y:S01]  /*8730*/  UIMAD.WIDE.U32 UR10, UR15, UR4, UR8 ;  /* 0x000000040f0a72a5 */ /* 0x000fe2000f8e0008 */
[----:B------:R-:W-:Y:S01]  /*8740*/  ISETP.NE.AND P0, PT, R3, 0x1, PT ;  /* 0x000000010300780c */ /* 0x000fe20003f05270 */
[----:B------:R-:W-:Y:S01]  /*8750*/  USEL UR8, UR20, URZ, !UP0 ;  /* 0x0000003f14087287 */ /* 0x000fe2000c000000 */
[----:B------:R-:W-:Y:S01]  /*8760*/  SHF.R.S32.HI R42, RZ, 0x3, R2 ;  /* 0x00000003ff2a7819 */ /* 0x000fe20000011402 */
[----:B------:R-:W-:Y:S01]  /*8770*/  IMAD.IADD R43, R194, 0x1, -R0 ;  /* 0x00000001c22b7824 */ /* 0x000fe200078e0a00 */
[----:B------:R-:W-:-:S02]  /*8780*/  ULDC.64 UR4, c[0x0][0x1c0] ;  /* 0x0000700000047ab9 */ /* 0x000fc40000000a00 */
[----:B------:R-:W-:Y:S01]  /*8790*/  UIMAD UR7, UR7, UR4, URZ ;  /* 0x00000004070772a4 */ /* 0x000fe2000f8e023f */
[C-C-:B------:R-:W-:Y:S01]  /*87a0*/  IMAD R196, R43.reuse, 0x10, R42.reuse ;  /* 0x000000102bc47824 */ /* 0x140fe200078e022a */
[----:B------:R-:W-:Y:S01]  /*87b0*/  UIADD3 UR11, UR11, UR6, URZ ;  /* 0x000000060b0b7290 */ /* 0x000fe2000fffe03f */
[C---:B-1----:R-:W-:Y:S01]  /*87c0*/  IMAD R15, R20.reuse, 0x80, R42 ;  /* 0x00000080140f7824 */ /* 0x042fe200078e022a */
[----:B------:R-:W-:Y:S01]  /*87d0*/  UIMAD UR5, UR8, UR5, UR7 ;  /* 0x00000005080572a4 */ /* 0x000fe2000f8e0207 */
[----:B------:R-:W-:Y:S01]  /*87e0*/  IMAD R4, R20, 0x80, R196 ;  /* 0x0000008014047824 */ /* 0x000fe200078e02c4 */
[----:B------:R-:W-:Y:S01]  /*87f0*/  UIMAD.WIDE.U32 UR8, UR8, UR4, UR10 ;  /* 0x00000004080872a5 */ /* 0x000fe2000f8e000a */
[----:B------:R-:W-:Y:S01]  /*8800*/  IMAD.SHL.U32 R242, R43, 0x8, RZ ;  /* 0x000000082bf27824 */ /* 0x000fe200078e00ff */
[----:B------:R-:W-:Y:S01]  /*8810*/  UMOV UR6, 0x70 ;  /* 0x0000007000067882 */ /* 0x000fe20000000000 */
[----:B------:R-:W-:Y:S01]  /*8820*/  @P0 IMAD.HI.U32 R2, R4, c[0x0][0x2c8], RZ ;  /* 0x0000b20004020a27 */ /* 0x000fe200078e00ff */
[----:B------:R-:W-:Y:S01]  /*8830*/  UIADD3 UR5, UR9, UR5, URZ ;  /* 0x0000000509057290 */ /* 0x000fe2000fffe03f */
[----:B------:R-:W-:Y:S01]  /*8840*/  LEA.HI R48, R17, R194, RZ, 0x4 ;  /* 0x000000c211307211 */ /* 0x000fe200078f20ff */
[----:B------:R-:W-:Y:S01]  /*8850*/  ULDC UR4, c[0x0][0x2c4] ;  /* 0x0000b10000047ab9 */ /* 0x000fe20000000800 */
[----:B------:R-:W-:Y:S01]  /*8860*/  IMAD.MOV.U32 R0, RZ, RZ, R4 ;  /* 0x000000ffff007224 */ /* 0x000fe200078e0004 */
[----:B------:R-:W-:Y:S01]  /*8870*/  @P0 SHF.R.U32.HI R0, RZ, c[0x0][0x2cc], R2 ;  /* 0x0000b300ff000a19 */ /* 0x000fe20000011602 */
[----:B------:R-:W-:Y:S01]  /*8880*/  IMAD.U32 R3, RZ, RZ, UR9 ;  /* 0x00000009ff037e24 */ /* 0x000fe2000f8e00ff */
[----:B--2---:R-:W-:Y:S01]  /*8890*/  UIMAD UR19, UR19, UR4, URZ ;  /* 0x00000004131372a4 */ /* 0x004fe2000f8e023f */
[----:B------:R-:W-:Y:S01]  /*88a0*/  IMAD.U32 R2, RZ, RZ, UR8 ;  /* 0x00000008ff027e24 */ /* 0x000fe2000f8e00ff */
[--C-:B------:R-:W-:Y:S01]  /*88b0*/  SHF.R.S32.HI R6, RZ, 0x1f, R0.reuse ;  /* 0x0000001fff067819 */ /* 0x100fe20000011400 */
[----:B------:R-:W-:Y:S01]  /*88c0*/  IMAD.MOV R5, RZ, RZ, -R0 ;  /* 0x000000ffff057224 */ /* 0x000fe200078e0a00 */
[----:B------:R-:W-:Y:S01]  /*88d0*/  ISETP.GE.AND P4, PT, R242, c[0x0][0x198], PT ;  /* 0x00006600f2007a0c */ /* 0x000fe20003f86270 */
[----:B------:R-:W-:Y:S01]  /*88e0*/  IMAD.U32 R3, RZ, RZ, UR5 ;  /* 0x00000005ff037e24 */ /* 0x000fe2000f8e00ff */
[----:B------:R-:W-:Y:S01]  /*88f0*/  ISETP.GE.AND P2, PT, R15, UR19, PT ;  /* 0x000000130f007c0c */ /* 0x000fe2000bf46270 */
[----:B------:R-:W-:Y:S01]  /*8900*/  IMAD R4, R5, c[0x0][0x2c4], R4 ;  /* 0x0000b10005047a24 */ /* 0x000fe200078e0204 */
[----:B------:R-:W-:Y:S01]  /*8910*/  SHF.R.S32.HI R241, RZ, 0x1f, R242 ;  /* 0x0000001ffff17819 */ /* 0x000fe200000114f2 */
[----:B------:R-:W-:Y:S01]  /*8920*/  IMAD R5, R6, c[0x0][0x1b0], RZ ;  /* 0x00006c0006057a24 */ /* 0x000fe200078e02ff */
[----:B------:R-:W-:Y:S01]  /*8930*/  UIMAD UR6, UR12, UR6, -0x70 ;  /* 0xffffff900c0674a4 */ /* 0x000fe2000f8e0206 */
[C---:B------:R-:W-:Y:S01]  /*8940*/  IMAD.WIDE.U32 R2, R0.reuse, c[0x0][0x1b0], R2 ;  /* 0x00006c0000027a25 */ /* 0x040fe200078e0002 */
[----:B------:R-:W-:Y:S01]  /*8950*/  ULDC.64 UR4, c[0x0][0x2b0] ;  /* 0x0000ac0000047ab9 */ /* 0x000fe20000000a00 */
[----:B------:R-:W-:Y:S02]  /*8960*/  STL [R1+0x20], R196 ;  /* 0x000020c401007387 */ /* 0x000fe40000100800 */
[----:B------:R-:W-:Y:S01]  /*8970*/  IMAD R6, R0, c[0x0][0x1b4], R5 ;  /* 0x00006d0000067a24 */ /* 0x000fe200078e0205 */
[----:B------:R-:W-:-:S03]  /*8980*/  SHF.R.S32.HI R5, RZ, 0x1f, R4 ;  /* 0x0000001fff057819 */ /* 0x000fc60000011404 */
[----:B------:R-:W-:Y:S02]  /*8990*/  IMAD.IADD R3, R3, 0x1, R6 ;  /* 0x0000000103037824 */ /* 0x000fe400078e0206 */
[----:B------:R-:W-:Y:S02]  /*89a0*/  IMAD R0, R5, c[0x0][0x1a8], RZ ;  /* 0x00006a0005007a24 */ /* 0x000fe400078e02ff */
[----:B------:R-:W-:-:S04]  /*89b0*/  IMAD.WIDE.U32 R2, R4, c[0x0][0x1a8], R2 ;  /* 0x00006a0004027a25 */ /* 0x000fc800078e0002 */
[----:B------:R-:W-:Y:S01]  /*89c0*/  IMAD R0, R4, c[0x0][0x1ac], R0 ;  /* 0x00006b0004007a24 */ /* 0x000fe200078e0200 */
[----:B------:R-:W-:-:S03]  /*89d0*/  LEA R7, P0, R2, c[0x0][0x160], 0x1 ;  /* 0x0000580002077a11 */ /* 0x000fc600078008ff */
[----:B------:R-:W-:Y:S01]  /*89e0*/  IMAD.IADD R6, R3, 0x1, R0 ;  /* 0x0000000103067824 */ /* 0x000fe200078e0200 */
[----:B------:R-:W-:Y:S01]  /*89f0*/  IADD3 R3, R15, 0x10, RZ ;  /* 0x000000100f037810 */ /* 0x000fe20007ffe0ff */
[----:B------:R-:W1:Y:S01]  /*8a00*/  SHFL.IDX PT, R4, R7, RZ, 0x181f ;  /* 0x00181fff07047589 */ /* 0x000e6200000e0000 */
[----:B------:R-:W-:Y:S02]  /*8a10*/  IMAD.SHL.U32 R0, R42, 0x40, RZ ;  /* 0x000000402a007824 */ /* 0x000fe400078e00ff */
[----:B------:R-:W-:Y:S01]  /*8a20*/  LEA.HI.X R6, R2, c[0x0][0x164], R6, 0x1, P0 ;  /* 0x0000590002067a11 */ /* 0x000fe200000f0c06 */
[----:B------:R-:W-:Y:S01]  /*8a30*/  SHFL.IDX PT, R5, R7, 0x1, 0x181f ;  /* 0x00381f0007057f89 */ /* 0x000fe200000e0000 */
[----:B------:R-:W-:Y:S02]  /*8a40*/  ISETP.GE.AND P1, PT, R3, UR19, PT ;  /* 0x0000001303007c0c */ /* 0x000fe4000bf26270 */
[----:B------:R-:W-:Y:S01]  /*8a50*/  LOP3.LUT R0, R0, 0x1c0, RZ, 0xc0, !PT ;  /* 0x000001c000007812 */ /* 0x000fe200078ec0ff */
[----:B------:R-:W2:Y:S03]  /*8a60*/  SHFL.IDX PT, R8, R6, RZ, 0x181f ;  /* 0x00181fff06087589 */ /* 0x000ea600000e0000 */
[----:B------:R-:W-:Y:S01]  /*8a70*/  SHF.R.U32.HI R2, RZ, 0x3, R0 ;  /* 0x00000003ff027819 */ /* 0x000fe20000011600 */
[----:B------:R-:W3:Y:S01]  /*8a80*/  SHFL.IDX PT, R11, R6, 0x1, 0x181f ;  /* 0x00381f00060b7f89 */ /* 0x000ee200000e0000 */
[----:B------:R-:W-:-:S03]  /*8a90*/  LOP3.LUT R0, R0, 0x38, R242, 0xf8, !PT ;  /* 0x0000003800007812 */ /* 0x000fc600078ef8f2 */
[----:B------:R-:W5:Y:S01]  /*8aa0*/  SHFL.IDX PT, R12, R7, 0x2, 0x181f ;  /* 0x00581f00070c7f89 */ /* 0x000f6200000e0000 */
[----:B------:R-:W-:Y:S01]  /*8ab0*/  LOP3.LUT R3, R0, R2, RZ, 0x3c, !PT ;  /* 0x0000000200037212 */ /* 0x000fe200078e3cff */
[----:B------:R-:W-:Y:S01]  /*8ac0*/  IMAD.SHL.U32 R0, R9, 0x8, RZ ;  /* 0x0000000809007824 */ /* 0x000fe200078e00ff */
[----:B------:R-:W-:Y:S01]  /*8ad0*/  IADD3 R9, R15, 0x20, RZ ;  /* 0x000000200f097810 */ /* 0x000fe20007ffe0ff */
[----:B------:R-:W3:Y:S03]  /*8ae0*/  SHFL.IDX PT, R13, R6, 0x2, 0x181f ;  /* 0x00581f00060d7f89 */ /* 0x000ee600000e0000 */
[----:B------:R-:W-:Y:S01]  /*8af0*/  LOP3.LUT R32, R3, 0xfffffe00, R0, 0xf8, !PT ;  /* 0xfffffe0003207812 */ /* 0x000fe200078ef800 */
[----:B------:R-:W5:Y:S01]  /*8b00*/  SHFL.IDX PT, R10, R7, 0x3, 0x181f ;  /* 0x00781f00070a7f89 */ /* 0x000f6200000e0000 */
[----:B-1----:R-:W-:Y:S02]  /*8b10*/  @!P2 LEA R2, P0, R242, R4, 0x1 ;  /* 0x00000004f202a211 */ /* 0x002fe400078008ff */
[----:B------:R-:W-:Y:S01]  /*8b20*/  IADD3 R4, R15, 0x30, RZ ;  /* 0x000000300f047810 */ /* 0x000fe20007ffe0ff */
[----:B------:R-:W-:Y:S01]  /*8b30*/  @!P2 IMAD.SHL.U32 R0, R32, 0x2, RZ ;  /* 0x000000022000a824 */ /* 0x000fe200078e00ff */
[----:B------:R-:W-:Y:S02]  /*8b40*/  SHFL.IDX PT, R14, R6, 0x5, 0x181f ;  /* 0x00b81f00060e7f89 */ /* 0x000fe400000e0000 */
[----:B------:R-:W-:-:S02]  /*8b50*/  ISETP.GE.AND P3, PT, R4, UR19, PT ;  /* 0x0000001304007c0c */ /* 0x000fc4000bf66270 */
[C---:B--2---:R-:W-:Y:S02]  /*8b60*/  @!P2 LEA.HI.X R3, R242.reuse, R8, R241, 0x1, P0 ;  /* 0x00000008f203a211 */ /* 0x044fe400000f0cf1 */
[----:B------:R-:W-:Y:S01]  /*8b70*/  ISETP.GE.AND P0, PT, R9, UR19, PT ;  /* 0x0000001309007c0c */ /* 0x000fe2000bf06270 */
[----:B------:R-:W-:Y:S04]  /*8b80*/  SHFL.IDX PT, R8, R7, 0x4, 0x181f ;  /* 0x00981f0007087f89 */ /* 0x000fe800000e0000 */
[----:B------:R1:W-:Y:S01]  /*8b90*/  @!P2 LDGSTS.E.BYPASS.LTC128B.128 [R0+0x7100], [R2.64], !P4 ;  /* 0x071000000200afae */ /* 0x0003e2000e101d56 */
[----:B------:R-:W-:-:S03]  /*8ba0*/  @!P1 LEA R4, P2, R242, R5, 0x1 ;  /* 0x00000005f2049211 */ /* 0x000fc600078408ff */
[----:B------:R-:W2:Y:S01]  /*8bb0*/  SHFL.IDX PT, R9, R6, 0x3, 0x181f ;  /* 0x00781f0006097f89 */ /* 0x000ea200000e0000 */
[----:B---3--:R-:W-:-:S03]  /*8bc0*/  @!P1 LEA.HI.X R5, R242, R11, R241, 0x1, P2 ;  /* 0x0000000bf2059211 */ /* 0x008fc600010f0cf1 */
[----:B------:R-:W-:Y:S01]  /*8bd0*/  SHFL.IDX PT, R11, R6, 0x4, 0x181f ;  /* 0x00981f00060b7f89 */ /* 0x000fe200000e0000 */
[----:B-1----:R-:W-:Y:S01]  /*8be0*/  IADD3 R2, R15, 0x40, RZ ;  /* 0x000000400f027810 */ /* 0x002fe20007ffe0ff */
[----:B------:R-:W-:-:S03]  /*8bf0*/  @!P1 IMAD.SHL.U32 R0, R32, 0x2, RZ ;  /* 0x0000000220009824 */ /* 0x000fc600078e00ff */
[----:B------:R-:W-:Y:S02]  /*8c00*/  ISETP.GE.AND P2, PT, R2, UR19, PT ;  /* 0x0000001302007c0c */ /* 0x000fe4000bf46270 */
[C---:B-----5:R-:W-:Y:S01]  /*8c10*/  @!P0 LEA R2, P5, R242.reuse, R12, 0x1 ;  /* 0x0000000cf2028211 */ /* 0x060fe200078a08ff */
[----:B------:R1:W-:Y:S01]  /*8c20*/  @!P1 LDGSTS.E.BYPASS.LTC128B.128 [R0+0x7900], [R4.64], !P4 ;  /* 0x0790000004009fae */ /* 0x0003e2000e101d56 */
[----:B------:R-:W-:Y:S02]  /*8c30*/  ISETP.NE.AND P1, PT, R197, 0x1, PT ;  /* 0x00000001c500780c */ /* 0x000fe40003f25270 */
[----:B------:R-:W-:Y:S01]  /*8c40*/  @!P0 LEA.HI.X R3, R242, R13, R241, 0x1, P5 ;  /* 0x0000000df2038211 */ /* 0x000fe200028f0cf1 */
[----:B------:R-:W-:Y:S04]  /*8c50*/  SHFL.IDX PT, R12, R7, 0x7, 0x181f ;  /* 0x00f81f00070c7f89 */ /* 0x000fe800000e0000 */
[----:B------:R-:W3:Y:S01]  /*8c60*/  SHFL.IDX PT, R13, R7, 0x5, 0x181f ;  /* 0x00b81f00070d7f89 */ /* 0x000ee200000e0000 */
[----:B-1----:R-:W-:Y:S01]  /*8c70*/  @!P0 IMAD.SHL.U32 R0, R32, 0x2, RZ ;  /* 0x0000000220008824 */ /* 0x002fe200078e00ff */
[----:B------:R-:W-:-:S04]  /*8c80*/  IADD3 R4, R15, 0x50, RZ ;  /* 0x000000500f047810 */ /* 0x000fc80007ffe0ff */
[----:B------:R1:W-:Y:S01]  /*8c90*/  @!P0 LDGSTS.E.BYPASS.LTC128B.128 [R0+0x8100], [R2.64], !P4 ;  /* 0x0810000002008fae */ /* 0x0003e2000e101d56 */
[----:B------:R-:W-:Y:S02]  /*8ca0*/  ISETP.GE.AND P5, PT, R4, UR19, PT ;  /* 0x0000001304007c0c */ /* 0x000fe4000bfa6270 */
[----:B------:R-:W-:Y:S02]  /*8cb0*/  IADD3 R4, R15, 0x60, RZ ;  /* 0x000000600f047810 */ /* 0x000fe40007ffe0ff */
[----:B-1----:R-:W-:Y:S01]  /*8cc0*/  @!P3 LEA R2, P0, R242, R10, 0x1 ;  /* 0x0000000af202b211 */ /* 0x002fe200078008ff */
[----:B------:R-:W-:Y:S01]  /*8cd0*/  @!P3 IMAD.SHL.U32 R0, R32, 0x2, RZ ;  /* 0x000000022000b824 */ /* 0x000fe200078e00ff */
[----:B------:R-:W1:Y:S02]  /*8ce0*/  SHFL.IDX PT, R10, R7, 0x6, 0x181f ;  /* 0x00d81f00070a7f89 */ /* 0x000e6400000e0000 */
[----:B--2---:R-:W-:-:S05]  /*8cf0*/  @!P3 LEA.HI.X R3, R242, R9, R241, 0x1, P0 ;  /* 0x00000009f203b211 */ /* 0x004fca00000f0cf1 */
[----:B------:R2:W-:Y:S01]  /*8d00*/  @!P3 LDGSTS.E.BYPASS.LTC128B.128 [R0+0x8900], [R2.64], !P4 ;  /* 0x089000000200bfae */ /* 0x0005e2000e101d56 */
[----:B------:R-:W-:Y:S02]  /*8d10*/  ISETP.NE.AND P3, PT, R197, 0x1, PT ;  /* 0x00000001c500780c */ /* 0x000fe40003f65270 */
[----:B--2---:R-:W-:Y:S02]  /*8d20*/  IADD3 R0, R196, UR6, RZ ;  /* 0x00000006c4007c10 */ /* 0x004fe4000fffe0ff */
[----:B---3--:R-:W-:Y:S02]  /*8d30*/  @!P5 LEA R2, P1, R242, R13, 0x1 ;  /* 0x0000000df202d211 */ /* 0x008fe400078208ff */
[----:B------:R-:W-:Y:S01]  /*8d40*/  SHFL.IDX PT, R13, R6, 0x7, 0x181f ;  /* 0x00f81f00060d7f89 */ /* 0x000fe200000e0000 */
[----:B------:R-:W-:Y:S02]  /*8d50*/  IADD3 R9, R0, UR17, RZ ;  /* 0x0000001100097c10 */ /* 0x000fe4000fffe0ff */
[----:B------:R-:W-:Y:S01]  /*8d60*/  @!P5 LEA.HI.X R3, R242, R14, R241, 0x1, P1 ;  /* 0x0000000ef203d211 */ /* 0x000fe200008f0cf1 */
[----:B----4-:R2:W3:Y:S01]  /*8d70*/  @P6 R2UR UR10, R16 ;  /* 0x00000000100a63c2 */ /* 0x0104e200000e0000 */
[----:B------:R-:W-:Y:S01]  /*8d80*/  ISETP.GE.AND P6, PT, R4, UR19, PT ;  /* 0x0000001304007c0c */ /* 0x000fe2000bfc6270 */
[----:B---3--:R-:W-:Y:S01]  /*8d90*/  @!UP1 UMOV UR10, UR20 ;  /* 0x00000014000a9c82 */ /* 0x008fe20008000000 */
[----:B------:R-:W-:Y:S01]  /*8da0*/  @!P2 LEA R4, P0, R242, R8, 0x1 ;  /* 0x00000008f204a211 */ /* 0x000fe200078008ff */
[----:B------:R-:W-:Y:S01]  /*8db0*/  @!P2 IMAD.SHL.U32 R8, R32, 0x2, RZ ;  /* 0x000000022008a824 */ /* 0x000fe200078e00ff */
[----:B------:R-:W-:-:S02]  /*8dc0*/  USHF.R.S32.HI UR7, URZ, 0x1f, UR10 ;  /* 0x0000001f3f077899 */ /* 0x000fc4000801140a */
[----:B------:R-:W-:Y:S01]  /*8dd0*/  @!P2 LEA.HI.X R5, R242, R11, R241, 0x1, P0 ;  /* 0x0000000bf205a211 */ /* 0x000fe200000f0cf1 */
[----:B------:R-:W-:Y:S01]  /*8de0*/  UIMAD.WIDE.U32 UR8, UR10, UR4, URZ ;  /* 0x000000040a0872a5 */ /* 0x000fe2000f8e003f */
[----:B------:R1:W3:Y:S01]  /*8df0*/  SHFL.IDX PT, R11, R6, 0x6, 0x181f ;  /* 0x00d81f00060b7f89 */ /* 0x0002e200000e0000 */
[----:B------:R-:W-:Y:S01]  /*8e00*/  ISETP.GE.AND P0, PT, R0, UR13, PT ;  /* 0x0000000d00007c0c */ /* 0x000fe2000bf06270 */
[----:B------:R-:W-:Y:S01]  /*8e10*/  UIMAD UR7, UR7, UR4, URZ ;  /* 0x00000004070772a4 */ /* 0x000fe2000f8e023f */
[----:B------:R-:W-:Y:S01]  /*8e20*/  @!P5 IMAD.SHL.U32 R0, R32, 0x2, RZ ;  /* 0x000000022000d824 */ /* 0x000fe200078e00ff */
[----:B------:R4:W-:Y:S01]  /*8e30*/  @!P2 LDGSTS.E.BYPASS.LTC128B.128 [R8+0x9100], [R4.64], !P4 ;  /* 0x091000000408afae */ /* 0x0009e2000e101d56 */
[----:B------:R-:W-:Y:S01]  /*8e40*/  ISETP.GT.OR P0, PT, R196, 0x6f, P0 ;  /* 0x0000006fc400780c */ /* 0x000fe20000704670 */
[----:B------:R-:W-:Y:S02]  /*8e50*/  UIMAD UR7, UR10, UR5, UR7 ;  /* 0x000000050a0772a4 */ /* 0x000fe4000f8e0207 */
[----:B------:R5:W-:Y:S01]  /*8e60*/  @!P5 LDGSTS.E.BYPASS.LTC128B.128 [R0+0x9900], [R2.64], !P4 ;  /* 0x099000000200dfae */ /* 0x000be2000e101d56 */
[----:B------:R-:W-:-:S02]  /*8e70*/  ULDC.64 UR4, c[0x0][0x1e8] ;  /* 0x00007a0000047ab9 */ /* 0x000fc40000000a00 */
[----:B------:R-:W-:Y:S01]  /*8e80*/  UIADD3 UR7, UR9, UR7, URZ ;  /* 0x0000000709077290 */ /* 0x000fe2000fffe03f */
[----:B-1----:R-:W-:Y:S01]  /*8e90*/  @!P6 LEA R6, P2, R242, R10, 0x1 ;  /* 0x0000000af206e211 */ /* 0x002fe200078408ff */
[----:B------:R-:W-:-:S03]  /*8ea0*/  @!P6 IMAD.SHL.U32 R10, R32, 0x2, RZ ;  /* 0x00000002200ae824 */ /* 0x000fc600078e00ff */
[----:B---3--:R-:W-:Y:S02]  /*8eb0*/  @!P6 LEA.HI.X R7, R242, R11, R241, 0x1, P2 ;  /* 0x0000000bf207e211 */ /* 0x008fe400010f0cf1 */
[----:B----4-:R-:W-:Y:S01]  /*8ec0*/  IADD3 R5, R15, 0x70, RZ ;  /* 0x000000700f057810 */ /* 0x010fe20007ffe0ff */
[----:B------:R-:W-:Y:S02]  /*8ed0*/  @P3 IMAD.HI.U32 R4, R9, c[0x0][0x2bc], RZ ;  /* 0x0000af0009043a27 */ /* 0x000fe400078e00ff */
[----:B------:R1:W-:Y:S01]  /*8ee0*/  @!P6 LDGSTS.E.BYPASS.LTC128B.128 [R10+0xa100], [R6.64], !P4 ;  /* 0x0a100000060aefae */ /* 0x0003e2000e101d56 */
[----:B------:R-:W-:Y:S01]  /*8ef0*/  ISETP.GE.AND P1, PT, R5, UR19, PT ;  /* 0x0000001305007c0c */ /* 0x000fe2000bf26270 */
[----:B------:R-:W-:Y:S01]  /*8f00*/  IMAD.MOV.U32 R8, RZ, RZ, R9 ;  /* 0x000000ffff087224 */ /* 0x000fe200078e0009 */
[----:B------:R-:W-:-:S04]  /*8f10*/  @P3 SHF.R.U32.HI R8, RZ, c[0x0][0x2c0], R4 ;  /* 0x0000b000ff083a19 */ /* 0x000fc80000011604 */
[----:B-----5:R-:W-:-:S04]  /*8f20*/  @!P0 IADD3 R0, P3, R8, UR8, RZ ;  /* 0x0000000808008c10 */ /* 0x020fc8000ff7e0ff */
[----:B------:R-:W-:Y:S02]  /*8f30*/  @!P0 LEA R2, P2, R0, c[0x0][0x2a0], 0x2 ;  /* 0x0000a80000028a11 */ /* 0x000fe400078410ff */
[----:B------:R-:W-:Y:S02]  /*8f40*/  @!P0 LEA.HI.X.SX32 R3, R8, UR7, 0x1, P3 ;  /* 0x0000000708038c11 */ /* 0x000fe400098f0eff */
[----:B------:R-:W-:Y:S02]  /*8f50*/  @!P1 LEA R4, P3, R242, R12, 0x1 ;  /* 0x0000000cf2049211 */ /* 0x000fe400078608ff */
[----:B------:R-:W-:Y:S01]  /*8f60*/  @!P0 LEA.HI.X R3, R0, c[0x0][0x2a4], R3, 0x2, P2 ;  /* 0x0000a90000038a11 */ /* 0x000fe200010f1403 */
[----:B------:R-:W-:Y:S01]  /*8f70*/  @!P1 IMAD.SHL.U32 R0, R32, 0x2, RZ ;  /* 0x0000000220009824 */ /* 0x000fe200078e00ff */
[----:B------:R-:W-:-:S05]  /*8f80*/  @!P1 LEA.HI.X R5, R242, R13, R241, 0x1, P3 ;  /* 0x0000000df2059211 */ /* 0x000fca00018f0cf1 */
[----:B------:R3:W-:Y:S04]  /*8f90*/  @!P1 LDGSTS.E.BYPASS.LTC128B.128 [R0+0xa900], [R4.64], !P4 ;  /* 0x0a90000004009fae */ /* 0x0007e8000e101d56 */
[----:B------:R-:W0:Y:S04]  /*8fa0*/  LDGDEPBAR ;  /* 0x00000000000079af */ /* 0x000e280000000000 */
[----:B------:R-:W-:Y:S06]  /*8fb0*/  BAR.SYNC.DEFER_BLOCKING 0x0 ;  /* 0x0000000000007b1d */ /* 0x000fec0000010000 */
[----:B------:R4:W5:Y:S01]  /*8fc0*/  @!P0 LDG.E R50, [R2.64] ;  /* 0x0000001602328981 */ /* 0x000962000c1e1900 */
[----:B---3--:R-:W-:Y:S01]  /*8fd0*/  IMAD.MOV R0, RZ, RZ, -R8 ;  /* 0x000000ffff007224 */ /* 0x008fe200078e0a08 */
[----:B------:R-:W-:Y:S01]  /*8fe0*/  UIMAD UR10, UR14, UR4, URZ ;  /* 0x000000040e0a72a4 */ /* 0x000fe2000f8e023f */
[----:B------:R-:W-:Y:S01]  /*8ff0*/  ISETP.GE.AND P3, PT, R242, c[0x0][0x1d4], PT ;  /* 0x00007500f2007a0c */ /* 0x000fe20003f66270 */
[----:B------:R-:W-:Y:S01]  /*9000*/  UIMAD.WIDE.U32 UR24, UR15, UR4, URZ ;  /* 0x000000040f1872a5 */ /* 0x000fe2000f8e003f */
[----:B------:R-:W-:Y:S01]  /*9010*/  IMAD R51, R0, c[0x0][0x2b8], R9 ;  /* 0x0000ae0000337a24 */ /* 0x000fe200078e0209 */
[----:B------:R-:W-:Y:S01]  /*9020*/  UIMAD UR10, UR15, UR5, UR10 ;  /* 0x000000050f0a72a4 */ /* 0x000fe2000f8e020a */
[----:B------:R-:W-:Y:S01]  /*9030*/  IMAD.U32 R9, RZ, RZ, UR15 ;  /* 0x0000000fff097e24 */ /* 0x000fe2000f8e00ff */
[----:B------:R-:W-:Y:S01]  /*9040*/  UIADD3 UR11, UR12, -0x1, URZ ;  /* 0xffffffff0c0b7890 */ /* 0x000fe2000fffe03f */
[----:B------:R-:W-:Y:S01]  /*9050*/  LEA.HI R193, R17, R194, RZ, 0x5 ;  /* 0x000000c211c17211 */ /* 0x000fe200078f28ff */
[----:B------:R-:W-:Y:S01]  /*9060*/  UIADD3 UR10, UR25, UR10, URZ ;  /* 0x0000000a190a7290 */ /* 0x000fe2000fffe03f */
[----:B------:R-:W-:Y:S01]  /*9070*/  SHF.R.S32.HI R45, RZ, 0x1f, R51 ;  /* 0x0000001fff2d7819 */ /* 0x000fe20000011433 */
[----:B------:R-:W-:Y:S01]  /*9080*/  UIMAD UR11, UR11, -0x70, UR13 ;  /* 0xffffff900b0b78a4 */ /* 0x000fe2000f8e020d */
[----:B------:R-:W-:Y:S01]  /*9090*/  STL [R1+0xc], R51 ;  /* 0x00000c3301007387 */ /* 0x000fe20000100800 */
[----:B------:R-:W-:Y:S01]  /*90a0*/  ULDC.64 UR4, c[0x0][0x210] ;  /* 0x0000840000047ab9 */ /* 0x000fe20000000a00 */
[----:B------:R-:W-:Y:S01]  /*90b0*/  SHF.R.S32.HI R49, RZ, 0x5, R193 ;  /* 0x00000005ff317819 */ /* 0x000fe200000114c1 */
[----:B------:R-:W-:Y:S01]  /*90c0*/  IMAD R0, R45, c[0x0][0x1e0], RZ ;  /* 0x000078002d007a24 */ /* 0x000fe200078e02ff */
[----:B------:R-:W-:Y:S01]  /*90d0*/  UIMAD UR14, UR14, UR4, URZ ;  /* 0x000000040e0e72a4 */ /* 0x000fe2000f8e023f */
[----:B------:R-:W-:Y:S01]  /*90e0*/  IADD3 R40, -R42, UR11, RZ ;  /* 0x0000000b2a287c10 */ /* 0x000fe2000fffe1ff */
[----:B------:R-:W-:Y:S01]  /*90f0*/  UIMAD.WIDE.U32 UR26, UR15, UR4, URZ ;  /* 0x000000040f1a72a5 */ /* 0x000fe2000f8e003f */
[----:B------:R-:W-:Y:S01]  /*9100*/  IMAD R0, R51, c[0x0][0x1e4], R0 ;  /* 0x0000790033007a24 */ /* 0x000fe200078e0200 */
[----:B------:R-:W-:Y:S01]  /*9110*/  UIMAD UR5, UR15, UR5, UR14 ;  /* 0x000000050f0572a4 */ /* 0x000fe2000f8e020e */
[----:B------:R-:W-:-:S02]  /*9120*/  ISETP.GE.AND P4, PT, R40, 0x11, PT ;  /* 0x000000112800780c */ /* 0x000fc40003f86270 */
[C---:B------:R-:W-:Y:S01]  /*9130*/  ISETP.GE.AND P2, PT, R40.reuse, 0x21, PT ;  /* 0x000000212800780c */ /* 0x040fe20003f46270 */
[----:B----4-:R-:W-:Y:S01]  /*9140*/  IMAD.WIDE.U32 R2, R51, c[0x0][0x1e0], RZ ;  /* 0x0000780033027a25 */ /* 0x010fe200078e00ff */
[C---:B------:R-:W-:Y:S01]  /*9150*/  ISETP.GE.AND P5, PT, R40.reuse, 0x31, PT ;  /* 0x000000312800780c */ /* 0x040fe20003fa6270 */
[----:B------:R-:W-:Y:S01]  /*9160*/  UIADD3 UR5, UR27, UR5, URZ ;  /* 0x000000051b057290 */ /* 0x000fe2000fffe03f */
[----:B------:R-:W-:Y:S01]  /*9170*/  ISETP.GE.AND P6, PT, R40, 0x41, PT ;  /* 0x000000412800780c */ /* 0x000fe20003fc6270 */
[----:B------:R-:W-:Y:S01]  /*9180*/  IMAD.IADD R3, R3, 0x1, R0 ;  /* 0x0000000103037824 */ /* 0x000fe200078e0200 */
[----:B-----5:R-:W-:-:S03]  /*9190*/  SHF.R.S32.HI R47, RZ, 0x1f, R50 ;  /* 0x0000001fff2f7819 */ /* 0x020fc60000011432 */
[----:B------:R-:W-:Y:S01]  /*91a0*/  IMAD.WIDE.U32 R2, R50, c[0x0][0x1f0], R2 ;  /* 0x00007c0032027a25 */ /* 0x000fe200078e0002 */
[----:B------:R-:W-:Y:S03]  /*91b0*/  STL [R1+0x8], R50 ;  /* 0x0000083201007387 */ /* 0x000fe60000100800 */
[----:B------:R-:W-:Y:S01]  /*91c0*/  IMAD R0, R47, c[0x0][0x1f0], RZ ;  /* 0x00007c002f007a24 */ /* 0x000fe200078e02ff */
[----:B------:R-:W-:-:S03]  /*91d0*/  IADD3 R4, P1, R2, UR24, RZ ;  /* 0x0000001802047c10 */ /* 0x000fc6000ff3e0ff */
[----:B------:R-:W-:Y:S01]  /*91e0*/  IMAD R0, R50, c[0x0][0x1f4], R0 ;  /* 0x00007d0032007a24 */ /* 0x000fe200078e0200 */
[----:B------:R-:W-:-:S04]  /*91f0*/  LEA R2, P0, R4, c[0x0][0x1c8], 0x1 ;  /* 0x0000720004027a11 */ /* 0x000fc800078008ff */
[----:B------:R-:W-:Y:S01]  /*9200*/  IADD3.X R0, R3, UR10, R0, P1, !PT ;  /* 0x0000000a03007c10 */ /* 0x000fe20008ffe400 */
[----:B------:R-:W3:Y:S01]  /*9210*/  SHFL.IDX PT, R5, R2, RZ, 0x181f ;  /* 0x00181fff02057589 */ /* 0x000ee200000e0000 */
[----:B------:R-:W-:Y:S02]  /*9220*/  IMAD R3, R51, c[0x0][0x1e0], RZ ;  /* 0x0000780033037a24 */ /* 0x000fe400078e02ff */
[----:B------:R-:W-:Y:S01]  /*9230*/  LEA.HI.X R0, R4, c[0x0][0x1cc], R0, 0x1, P0 ;  /* 0x0000730004007a11 */ /* 0x000fe200000f0c00 */
[----:B-1----:R-:W-:Y:S01]  /*9240*/  SHFL.IDX PT, R7, R2, 0x1, 0x181f ;  /* 0x00381f0002077f89 */ /* 0x002fe200000e0000 */
[----:B------:R-:W-:Y:S01]  /*9250*/  ISETP.GE.AND P0, PT, R40, 0x1, PT ;  /* 0x000000012800780c */ /* 0x000fe20003f06270 */
[----:B------:R-:W-:Y:S02]  /*9260*/  IMAD R3, R50, c[0x0][0x1f0], R3 ;  /* 0x00007c0032037a24 */ /* 0x000fe400078e0203 */
[----:B------:R-:W1:Y:S02]  /*9270*/  SHFL.IDX PT, R6, R0, RZ, 0x181f ;  /* 0x00181fff00067589 */ /* 0x000e6400000e0000 */
[----:B------:R-:W-:-:S02]  /*9280*/  IMAD R12, R9, c[0x0][0x1e8], R3 ;  /* 0x00007a00090c7a24 */ /* 0x000fc400078e0203 */
[----:B------:R-:W4:Y:S04]  /*9290*/  SHFL.IDX PT, R8, R0, 0x1, 0x181f ;  /* 0x00381f0000087f89 */ /* 0x000f2800000e0000 */
[----:B------:R-:W5:Y:S02]  /*92a0*/  SHFL.IDX PT, R10, R2, 0x2, 0x181f ;  /* 0x00581f00020a7f89 */ /* 0x000f6400000e0000 */
[----:B------:R-:W-:Y:S02]  /*92b0*/  @P0 IMAD.SHL.U32 R3, R32, 0x2, RZ ;  /* 0x0000000220030824 */ /* 0x000fe400078e00ff */
[----:B------:R-:W2:Y:S04]  /*92c0*/  SHFL.IDX PT, R11, R0, 0x2, 0x181f ;  /* 0x00581f00000b7f89 */ /* 0x000ea800000e0000 */
[----:B------:R-:W5:Y:S01]  /*92d0*/  SHFL.IDX PT, R9, R2, 0x3, 0x181f ;  /* 0x00781f0002097f89 */ /* 0x000f6200000e0000 */
[----:B---3--:R-:W-:-:S03]  /*92e0*/  @P0 LEA R4, P1, R242, R5, 0x1 ;  /* 0x00000005f2040211 */ /* 0x008fc600078208ff */
[----:B------:R-:W-:Y:S04]  /*92f0*/  SHFL.IDX PT, R15, R0, 0x3, 0x181f ;  /* 0x00781f00000f7f89 */ /* 0x000fe800000e0000 */
[----:B------:R-:W3:Y:S01]  /*9300*/  SHFL.IDX PT, R13, R2, 0x4, 0x181f ;  /* 0x00981f00020d7f89 */ /* 0x000ee200000e0000 */
[----:B-1----:R-:W-:Y:S02]  /*9310*/  @P0 LEA.HI.X R5, R242, R6, R241, 0x1, P1 ;  /* 0x00000006f2050211 */ /* 0x002fe400008f0cf1 */
[----:B------:R-:W-:Y:S01]  /*9320*/  ISETP.GE.AND P1, PT, R40, 0x51, PT ;  /* 0x000000512800780c */ /* 0x000fe20003f26270 */
[----:B------:R-:W1:Y:S04]  /*9330*/  SHFL.IDX PT, R14, R0, 0x4, 0x181f ;  /* 0x00981f00000e7f89 */ /* 0x000e6800000e0000 */
[----:B------:R1:W-:Y:S01]  /*9340*/  @P0 LDGSTS.E.BYPASS.LTC128B.128 [R3+0x3900], [R4.64], !P3 ;  /* 0x0390000004030fae */ /* 0x0003e2000d901d56 */
[----:B------:R-:W-:-:S03]  /*9350*/  @P4 LEA R6, P0, R242, R7, 0x1 ;  /* 0x00000007f2064211 */ /* 0x000fc600078008ff */
[----:B--2---:R-:W-:Y:S01]  /*9360*/  SHFL.IDX PT, R16, R0, 0x5, 0x181f ;  /* 0x00b81f0000107f89 */ /* 0x004fe200000e0000 */
[----:B----4-:R-:W-:Y:S02]  /*9370*/  @P4 LEA.HI.X R7, R242, R8, R241, 0x1, P0 ;  /* 0x00000008f2074211 */ /* 0x010fe400000f0cf1 */
[----:B-1----:R-:W-:Y:S02]  /*9380*/  LEA R3, R12, c[0x0][0x1c8], 0x1 ;  /* 0x000072000c037a11 */ /* 0x002fe400078e08ff */
[----:B------:R1:W2:Y:S01]  /*9390*/  SHFL.IDX PT, R12, R2, 0x5, 0x181f ;  /* 0x00b81f00020c7f89 */ /* 0x0002a200000e0000 */
[----:B-----5:R-:W-:-:S03]  /*93a0*/  @P2 LEA R4, P0, R242, R10, 0x1 ;  /* 0x0000000af2042211 */ /* 0x020fc600078008ff */
[----:B------:R4:W5:Y:S01]  /*93b0*/  SHFL.IDX PT, R8, R3, 0x6, 0x181f ;  /* 0x00d81f0003087f89 */ /* 0x00096200000e0000 */
[----:B------:R-:W-:Y:S02]  /*93c0*/  @P2 LEA.HI.X R5, R242, R11, R241, 0x1, P0 ;  /* 0x0000000bf2052211 */ /* 0x000fe400000f0cf1 */
[----:B------:R-:W-:Y:S01]  /*93d0*/  ISETP.GE.AND P0, PT, R40, 0x61, PT ;  /* 0x000000612800780c */ /* 0x000fe20003f06270 */
[----:B------:R2:W3:Y:S01]  /*93e0*/  SHFL.IDX PT, R10, R0, 0x6, 0x181f ;  /* 0x00d81f00000a7f89 */ /* 0x0004e200000e0000 */
[C---:B-1----:R-:W-:Y:S02]  /*93f0*/  @P4 IMAD.SHL.U32 R2, R32.reuse, 0x2, RZ ;  /* 0x0000000220024824 */ /* 0x042fe400078e00ff */
[----:B----4-:R-:W-:-:S03]  /*9400*/  @P2 IMAD.SHL.U32 R3, R32, 0x2, RZ ;  /* 0x0000000220032824 */ /* 0x010fc600078e00ff */
[----:B------:R1:W-:Y:S01]  /*9410*/  @P4 LDGSTS.E.BYPASS.LTC128B.128 [R2+0x4100], [R6.64], !P3 ;  /* 0x0410000006024fae */ /* 0x0003e2000d901d56 */
[----:B--2---:R-:W-:-:S03]  /*9420*/  @P5 IMAD.SHL.U32 R0, R32, 0x2, RZ ;  /* 0x0000000220005824 */ /* 0x004fc600078e00ff */
[----:B------:R2:W-:Y:S01]  /*9430*/  @P2 LDGSTS.E.BYPASS.LTC128B.128 [R3+0x4900], [R4.64], !P3 ;  /* 0x0490000004032fae */ /* 0x0005e2000d901d56 */
[C---:B-1----:R-:W-:Y:S02]  /*9440*/  @P5 LEA R2, P4, R242.reuse, R9, 0x1 ;  /* 0x00000009f2025211 */ /* 0x042fe400078808ff */
[C---:B---3--:R-:W-:Y:S02]  /*9450*/  @P6 LEA R6, P2, R242.reuse, R13, 0x1 ;  /* 0x0000000df2066211 */ /* 0x048fe400078408ff */
[--C-:B--2---:R-:W-:Y:S01]  /*9460*/  @P5 LEA.HI.X R3, R242, R15, R241.reuse, 0x1, P4 ;  /* 0x0000000ff2035211 */ /* 0x104fe200020f0cf1 */
[----:B------:R-:W-:Y:S01]  /*9470*/  @P6 IMAD.SHL.U32 R5, R32, 0x2, RZ ;  /* 0x0000000220056824 */ /* 0x000fe200078e00ff */
[C---:B------:R-:W-:Y:S02]  /*9480*/  @P6 LEA.HI.X R7, R242.reuse, R14, R241, 0x1, P2 ;  /* 0x0000000ef2076211 */ /* 0x040fe400010f0cf1 */
[----:B------:R-:W-:Y:S01]  /*9490*/  @P1 LEA R4, P4, R242, R12, 0x1 ;  /* 0x0000000cf2041211 */ /* 0x000fe200078808ff */
[----:B------:R1:W-:Y:S01]  /*94a0*/  @P5 LDGSTS.E.BYPASS.LTC128B.128 [R0+0x5100], [R2.64], !P3 ;  /* 0x0510000002005fae */ /* 0x0003e2000d901d56 */
[----:B------:R-:W-:-:S03]  /*94b0*/  ISETP.GT.AND P5, PT, R196, 0x6f, PT ;  /* 0x0000006fc400780c */ /* 0x000fc60003fa4270 */
[----:B------:R2:W-:Y:S01]  /*94c0*/  @P6 LDGSTS.E.BYPASS.LTC128B.128 [R5+0x5900], [R6.64], !P3 ;  /* 0x0590000006056fae */ /* 0x0005e2000d901d56 */
[----:B-1----:R-:W-:Y:S02]  /*94d0*/  LOP3.LUT R0, R48, 0xfffffff0, RZ, 0xc0, !PT ;  /* 0xfffffff030007812 */ /* 0x002fe400078ec0ff */
[C---:B-----5:R-:W-:Y:S02]  /*94e0*/  @P0 LEA R2, P2, R242.reuse, R8, 0x1 ;  /* 0x00000008f2020211 */ /* 0x060fe400078408ff */
[--C-:B--2---:R-:W-:Y:S01]  /*94f0*/  @P1 LEA.HI.X R5, R242, R16, R241.reuse, 0x1, P4 ;  /* 0x00000010f2051211 */ /* 0x104fe200020f0cf1 */
[----:B------:R-:W-:Y:S01]  /*9500*/  IMAD.IADD R6, R194, 0x1, -R0 ;  /* 0x00000001c2067824 */ /* 0x000fe200078e0a00 */
[----:B------:R-:W-:Y:S01]  /*9510*/  @P0 LEA.HI.X R3, R242, R10, R241, 0x1, P2 ;  /* 0x0000000af2030211 */ /* 0x000fe200010f0cf1 */
[C---:B------:R-:W-:Y:S02]  /*9520*/  @P1 IMAD.SHL.U32 R7, R32.reuse, 0x2, RZ ;  /* 0x0000000220071824 */ /* 0x040fe400078e00ff */
[----:B------:R-:W-:Y:S01]  /*9530*/  @P0 IMAD.SHL.U32 R0, R32, 0x2, RZ ;  /* 0x0000000220000824 */ /* 0x000fe200078e00ff */
[----:B------:R-:W-:-:S02]  /*9540*/  SHF.R.S32.HI R8, RZ, 0x1f, R6 ;  /* 0x0000001fff087819 */ /* 0x000fc40000011406 */
[----:B------:R1:W-:Y:S02]  /*9550*/  @P1 LDGSTS.E.BYPASS.LTC128B.128 [R7+0x6100], [R4.64], !P3 ;  /* 0x0610000004071fae */ /* 0x0003e4000d901d56 */
[----:B------:R-:W-:Y:S02]  /*9560*/  LEA.HI R46, R8, R6, RZ, 0x3 ;  /* 0x00000006082e7211 */ /* 0x000fe400078f18ff */
[----:B------:R2:W-:Y:S01]  /*9570*/  @P0 LDGSTS.E.BYPASS.LTC128B.128 [R0+0x6900], [R2.64], !P3 ;  /* 0x0690000002000fae */ /* 0x0005e2000d901d56 */
[----:B------:R-:W-:-:S03]  /*9580*/  ISETP.LT.AND P0, PT, RZ, c[0x0][0x27c], PT ;  /* 0x00009f00ff007a0c */ /* 0x000fc60003f01270 */
[----:B------:R-:W0:Y:S01]  /*9590*/  LDGDEPBAR ;  /* 0x00000000000079af */ /* 0x000e220000000000 */
[----:B-1----:R-:W-:Y:S01]  /*95a0*/  IMAD.MOV.U32 R4, RZ, RZ, 0x20 ;  /* 0x00000020ff047424 */ /* 0x002fe200078e00ff */
[----:B--2---:R-:W-:Y:S01]  /*95b0*/  LOP3.LUT R0, R46, 0xfffffff8, RZ, 0xc0, !PT ;  /* 0xfffffff82e007812 */ /* 0x004fe200078ec0ff */
[----:B------:R-:W-:-:S04]  /*95c0*/  IMAD.MOV.U32 R3, RZ, RZ, 0x10 ;  /* 0x00000010ff037424 */ /* 0x000fc800078e00ff */
[----:B------:R-:W-:-:S05]  /*95d0*/  IMAD.IADD R44, R6, 0x1, -R0 ;  /* 0x00000001062c7824 */ /* 0x000fca00078e0a00 */
[----:B------:R-:W-:-:S05]  /*95e0*/  R2P PR, R44, 0x6 ;  /* 0x000000062c007804 */ /* 0x000fca0000000000 */
[----:B------:R-:W-:Y:S02]  /*95f0*/  SEL R3, R3, 0xfffffff0, !P1 ;  /* 0xfffffff003037807 */ /* 0x000fe40004800000 */
[----:B------:R-:W-:Y:S01]  /*9600*/  SEL R4, R4, 0xffffffe0, !P2 ;  /* 0xffffffe004047807 */ /* 0x000fe20005000000 */
[----:B------:R-:W-:Y:S05]  /*9610*/  @P0 BRA `(.L_x_104) ;  /* 0x0000002000000947 */ /* 0x000fea0003800000 */
[----:B------:R-:W-:-:S04]  /*9620*/  DEPBAR.LE SB0, 0x1 ;  /* 0x000080400000791a */ /* 0x000fc80000000000 */
[----:B------:R-:W-:Y:S05]  /*9630*/  BRA `(.L_x_105) ;  /* 0x000035e000007947 */ /* 0x000fea0003800000 */
.L_x_104:
[----:B------:R-:W-:Y:S01]  /*9640*/  SHF.R.S32.HI R0, RZ, 0x1f, R149 ;  /* 0x0000001fff007819 */ /* 0x000fe20000011495 */
[----:B------:R-:W-:Y:S01]  /*9650*/  ULDC.U8 UR4, c[0x0][0x298] ;  /* 0x0000a60000047ab9 */ /* 0x000fe20000000000 */
[----:B------:R-:W-:Y:S01]  /*9660*/  LEA.HI R10, R17, R194, RZ, 0x2 ;  /* 0x000000c2110a7211 */ /* 0x000fe200078f10ff */
[C---:B------:R-:W-:Y:S01]  /*9670*/  IMAD.WIDE.U32 R6, R149.reuse, c[0x0][0x290], RZ ;  /* 0x0000a40095067a25 */ /* 0x040fe200078e00ff */
[----:B------:R-:W-:Y:S01]  /*9680*/  ISETP.NE.AND P2, PT, RZ, UR4, PT ;  /* 0x00000004ff007c0c */ /* 0x000fe2000bf45270 */
[----:B------:R-:W-:Y:S01]  /*9690*/  BSSY B2, `(.L_x_105) ;  /* 0x0000358000027945 */ /* 0x000fe20003800000 */
[----:B------:R-:W-:Y:S01]  /*96a0*/  SHF.R.S32.HI R31, RZ, 0x2, R10 ;  /* 0x00000002ff1f7819 */ /* 0x000fe2000001140a */
[----:B------:R-:W-:Y:S01]  /*96b0*/  IMAD R2, R0, c[0x0][0x280], RZ ;  /* 0x0000a00000027a24 */ /* 0x000fe200078e02ff */
[----:B------:R-:W-:Y:S01]  /*96c0*/  LEA R16, P0, R6, c[0x0][0x288], 0x1 ;  /* 0x0000a20006107a11 */ /* 0x000fe200078008ff */
[----:B------:R-:W-:Y:S02]  /*96d0*/  IMAD R0, R0, c[0x0][0x290], RZ ;  /* 0x0000a40000007a24 */ /* 0x000fe400078e02ff */
[----:B------:R-:W-:-:S02]  /*96e0*/  IMAD R5, R149, c[0x0][0x284], R2 ;  /* 0x0000a10095057a24 */ /* 0x000fc400078e0202 */
[C---:B------:R-:W-:Y:S01]  /*96f0*/  IMAD R2, R149.reuse, c[0x0][0x294], R0 ;  /* 0x0000a50095027a24 */ /* 0x040fe200078e0200 */
[----:B------:R-:W-:Y:S01]  /*9700*/  LOP3.LUT R0, R10, 0xfffffffc, RZ, 0xc0, !PT ;  /* 0xfffffffc0a007812 */ /* 0x000fe200078ec0ff */
[----:B------:R-:W-:-:S03]  /*9710*/  IMAD.WIDE.U32 R8, R149, c[0x0][0x280], RZ ;  /* 0x0000a00095087a25 */ /* 0x000fc600078e00ff */
[----:B------:R-:W-:Y:S01]  /*9720*/  IADD3 R0, -R0, R194, RZ ;  /* 0x000000c200007210 */ /* 0x000fe20007ffe1ff */
[----:B------:R-:W-:Y:S01]  /*9730*/  IMAD.IADD R2, R2, 0x1, R7 ;  /* 0x0000000102027824 */ /* 0x000fe200078e0207 */
[----:B------:R-:W-:Y:S01]  /*9740*/  LEA R18, P1, R8, c[0x0][0x270], 0x1 ;  /* 0x00009c0008127a11 */ /* 0x000fe200078208ff */
[----:B------:R-:W-:Y:S01]  /*9750*/  IMAD.IADD R5, R5, 0x1, R9 ;  /* 0x0000000105057824 */ /* 0x000fe200078e0209 */
[----:B------:R-:W-:Y:S02]  /*9760*/  SHF.L.U32 R24, R0, 0x3, RZ ;  /* 0x0000000300187819 */ /* 0x000fe400000006ff */
[----:B------:R-:W-:Y:S01]  /*9770*/  LEA.HI.X R17, R6, c[0x0][0x28c], R2, 0x1, P0 ;  /* 0x0000a30006117a11 */ /* 0x000fe200000f0c02 */
[----:B------:R-:W-:Y:S01]  /*9780*/  IMAD R2, R20, 0x80, R31 ;  /* 0x0000008014027824 */ /* 0x000fe200078e021f */
[----:B------:R-:W-:Y:S01]  /*9790*/  LEA.HI.X R19, R8, c[0x0][0x274], R5, 0x1, P1 ;  /* 0x00009d0008137a11 */ /* 0x000fe200008f0c05 */
[----:B------:R-:W-:Y:S05]  /*97a0*/  @!P2 BRA `(.L_x_106) ;  /* 0x00001a300000a947 */ /* 0x000fea0003800000 */
[----:B------:R-:W-:Y:S01]  /*97b0*/  ISETP.GE.AND P0, PT, R2, UR19, PT ;  /* 0x0000001302007c0c */ /* 0x000fe2000bf06270 */
[----:B------:R-:W-:Y:S01]  /*97c0*/  BSSY B0, `(.L_x_107) ;  /* 0x0000017000007945 */ /* 0x000fe20003800000 */
[----:B------:R-:W-:Y:S01]  /*97d0*/  SHF.L.U32 R22, R0, 0x2, RZ ;  /* 0x0000000200167819 */ /* 0x000fe200000006ff */
[----:B------:R-:W-:Y:S01]  /*97e0*/  CS2R R8, SRZ ;  /* 0x0000000000087805 */ /* 0x000fe2000001ff00 */
[----:B------:R-:W-:Y:S01]  /*97f0*/  CS2R R12, SRZ ;  /* 0x00000000000c7805 */ /* 0x000fe2000001ff00 */
[----:B------:R-:W-:Y:S01]  /*9800*/  CS2R R6, SRZ ;  /* 0x0000000000067805 */ /* 0x000fe2000001ff00 */
[----:B------:R-:W-:-:S07]  /*9810*/  CS2R R10, SRZ ;  /* 0x00000000000a7805 */ /* 0x000fce000001ff00 */
[----:B------:R-:W-:Y:S05]  /*9820*/  @P0 BRA `(.L_x_108) ;  /* 0x0000010000000947 */ /* 0x000fea0003800000 */
[C---:B------:R-:W-:Y:S01]  /*9830*/  IADD3 R2, R22.reuse, 0x10, RZ ;  /* 0x0000001016027810 */ /* 0x040fe20007ffe0ff */
[----:B------:R-:W-:Y:S01]  /*9840*/  CS2R R8, SRZ ;  /* 0x0000000000087805 */ /* 0x000fe2000001ff00 */
[----:B------:R-:W-:Y:S01]  /*9850*/  ISETP.GE.AND P1, PT, R22, c[0x0][0x27c], PT ;  /* 0x00009f0016007a0c */ /* 0x000fe20003f26270 */
[----:B------:R-:W-:Y:S01]  /*9860*/  CS2R R6, SRZ ;  /* 0x0000000000067805 */ /* 0x000fe2000001ff00 */
[----:B------:R-:W-:-:S11]  /*9870*/  ISETP.GE.AND P0, PT, R2, c[0x0][0x27c], PT ;  /* 0x00009f0002007a0c */ /* 0x000fd60003f06270 */
[----:B------:R-:W-:Y:S02]  /*9880*/  @!P1 IMAD.WIDE R20, R22, 0x2, R18 ;  /* 0x0000000216149825 */ /* 0x000fe400078e0212 */
[----:B------:R-:W-:-:S03]  /*9890*/  @!P0 SHF.R.S32.HI R0, RZ, 0x1f, R2 ;  /* 0x0000001fff008819 */ /* 0x000fc60000011402 */
[----:B------:R1:W5:Y:S01]  /*98a0*/  @!P1 LD.E.64 R12, [R20.64] ;  /* 0x00000016140c9980 */ /* 0x000362000c101b00 */
[----:B------:R-:W-:-:S04]  /*98b0*/  @!P0 LEA.HI R0, R0, R2, RZ, 0x2 ;  /* 0x0000000200008211 */ /* 0x000fc800078f10ff */
[----:B------:R-:W-:-:S05]  /*98c0*/  @!P0 LOP3.LUT R0, R0, 0xfffffffc, RZ, 0xc0, !PT ;  /* 0xfffffffc00008812 */ /* 0x000fca00078ec0ff */
[----:B------:R-:W-:-:S04]  /*98d0*/  @!P0 IMAD.WIDE R14, R0, 0x2, R16 ;  /* 0x00000002000e8825 */ /* 0x000fc800078e0210 */
[----:B------:R-:W-:Y:S01]  /*98e0*/  @!P0 IMAD.WIDE R18, R0, 0x2, R18 ;  /* 0x0000000200128825 */ /* 0x000fe200078e0212 */
[----:B------:R1:W5:Y:S03]  /*98f0*/  @!P0 LD.E.64 R6, [R14.64] ;  /* 0x000000160e068980 */ /* 0x000366000c101b00 */
[----:B------:R-:W-:Y:S01]  /*9900*/  @!P1 IMAD.WIDE R16, R22, 0x2, R16 ;  /* 0x0000000216109825 */ /* 0x000fe200078e0210 */
[----:B------:R1:W5:Y:S04]  /*9910*/  @!P0 LD.E.64 R8, [R18.64] ;  /* 0x0000001612088980 */ /* 0x000368000c101b00 */
[----:B------:R1:W5:Y:S02]  /*9920*/  @!P1 LD.E.64 R10, [R16.64] ;  /* 0x00000016100a9980 */ /* 0x000364000c101b00 */
.L_x_108:
[----:B------:R-:W-:Y:S05]  /*9930*/  BSYNC B0 ;  /* 0x0000000000007941 */ /* 0x000fea0003800000 */
.L_x_107:
[----:B------:R-:W-:Y:S01]  /*9940*/  SHF.R.S32.HI R2, RZ, 0x1f, R31 ;  /* 0x0000001fff027819 */ /* 0x000fe2000001141f */
[----:B-1---5:R-:W-:Y:S01]  /*9950*/  IMAD.MOV.U32 R17, RZ, RZ, R12 ;  /* 0x000000ffff117224 */ /* 0x022fe200078e000c */
[--C-:B------:R-:W-:Y:S01]  /*9960*/  SHF.R.U64 R0, R12, 0x10, R13.reuse ;  /* 0x000000100c007819 */ /* 0x100fe2000000120d */
[----:B------:R-:W-:Y:S01]  /*9970*/  UIMAD UR4, UR16, -0x80, UR19 ;  /* 0xffffff80100478a4 */ /* 0x000fe2000f8e0213 */
[----:B------:R-:W-:Y:S01]  /*9980*/  LEA.HI R2, R2, R31, RZ, 0x3 ;  /* 0x0000001f02027211 */ /* 0x000fe200078f18ff */
[----:B------:R-:W-:Y:S01]  /*9990*/  IMAD.MOV.U32 R16, RZ, RZ, R13 ;  /* 0x000000ffff107224 */ /* 0x000fe200078e000d */
[----:B------:R-:W-:Y:S01]  /*99a0*/  PRMT R23, R0, 0x5410, R17 ;  /* 0x0000541000177816 */ /* 0x000fe20000000011 */
[----:B------:R-:W-:Y:S01]  /*99b0*/  UISETP.LT.AND UP0, UPT, UR4, 0x80, UPT ;  /* 0x000000800400788c */ /* 0x000fe2000bf01270 */
[----:B------:R-:W-:Y:S01]  /*99c0*/  LOP3.LUT R2, R2, 0xfffffff8, RZ, 0xc0, !PT ;  /* 0xfffffff802027812 */ /* 0x000fe200078ec0ff */
[----:B------:R-:W-:Y:S01]  /*99d0*/  IMAD.MOV.U32 R19, RZ, RZ, R10 ;  /* 0x000000ffff137224 */ /* 0x000fe200078e000a */
[----:B------:R-:W-:Y:S01]  /*99e0*/  SHF.R.U32.HI R12, RZ, 0x10, R13 ;  /* 0x00000010ff0c7819 */ /* 0x000fe2000001160d */
[----:B------:R-:W-:Y:S01]  /*99f0*/  USEL UR4, UR4, 0x80, UP0 ;  /* 0x0000008004047887 */ /* 0x000fe20008000000 */
[--C-:B------:R-:W-:Y:S01]  /*9a00*/  IMAD.MOV.U32 R13, RZ, RZ, R9.reuse ;  /* 0x000000ffff0d7224 */ /* 0x100fe200078e0009 */
[--C-:B------:R-:W-:Y:S01]  /*9a10*/  SHF.R.U64 R15, R8, 0x10, R9.reuse ;  /* 0x00000010080f7819 */ /* 0x100fe20000001209 */
[C---:B------:R-:W-:Y:S01]  /*9a20*/  IMAD.IADD R2, R31.reuse, 0x1, -R2 ;  /* 0x000000011f027824 */ /* 0x040fe200078e0a02 */
[----:B------:R-:W-:Y:S01]  /*9a30*/  SHF.R.U32.HI R18, RZ, 0x10, R9 ;  /* 0x00000010ff127819 */ /* 0x000fe20000011609 */
[----:B------:R-:W-:Y:S01]  /*9a40*/  IMAD.MOV.U32 R14, RZ, RZ, R8 ;  /* 0x000000ffff0e7224 */ /* 0x000fe200078e0008 */
[----:B------:R-:W-:Y:S01]  /*9a50*/  ISETP.GE.AND P0, PT, R31, UR4, PT ;  /* 0x000000041f007c0c */ /* 0x000fe2000bf06270 */
[C---:B------:R-:W-:Y:S01]  /*9a60*/  IMAD.SHL.U32 R0, R2.reuse, 0x40, RZ ;  /* 0x0000004002007824 */ /* 0x040fe200078e00ff */
[----:B------:R-:W-:Y:S01]  /*9a70*/  LOP3.LUT P1, RZ, R2, 0x4, RZ, 0xc0, !PT ;  /* 0x0000000402ff7812 */ /* 0x000fe2000782c0ff */
[--C-:B------:R-:W-:Y:S01]  /*9a80*/  IMAD.MOV.U32 R21, RZ, RZ, R11.reuse ;  /* 0x000000ffff157224 */ /* 0x100fe200078e000b */
[----:B------:R-:W-:Y:S01]  /*9a90*/  SHF.R.U64 R20, R10, 0x10, R11 ;  /* 0x000000100a147819 */ /* 0x000fe2000000120b */
[----:B------:R-:W-:Y:S01]  /*9aa0*/  IMAD.MOV.U32 R10, RZ, RZ, R6 ;  /* 0x000000ffff0a7224 */ /* 0x000fe200078e0006 */
[----:B------:R-:W-:Y:S01]  /*9ab0*/  LOP3.LUT R0, R0, 0x1c0, RZ, 0xc0, !PT ;  /* 0x000001c000007812 */ /* 0x000fe200078ec0ff */
[----:B------:R-:W-:Y:S01]  /*9ac0*/  IMAD.MOV.U32 R9, RZ, RZ, R7 ;  /* 0x000000ffff097224 */ /* 0x000fe200078e0007 */
[----:B------:R-:W-:Y:S01]  /*9ad0*/  SHF.R.U32.HI R8, RZ, 0x10, R11 ;  /* 0x00000010ff087819 */ /* 0x000fe2000001160b */
[----:B------:R-:W-:-:S04]  /*9ae0*/  DEPBAR.LE SB0, 0x1 ;  /* 0x000080400000791a */ /* 0x000fc80000000000 */
[----:B------:R-:W-:Y:S01]  /*9af0*/  LOP3.LUT R2, R0, 0x18, R24, 0xf8, !PT ;  /* 0x0000001800027812 */ /* 0x000fe200078ef818 */
[----:B------:R-:W-:Y:S01]  /*9b00*/  BSSY B1, `(.L_x_109) ;  /* 0x0000066000017945 */ /* 0x000fe20003800000 */
[----:B------:R-:W-:Y:S02]  /*9b10*/  SHF.R.U32.HI R0, RZ, 0x3, R0 ;  /* 0x00000003ff007819 */ /* 0x000fe40000011600 */
[--C-:B------:R-:W-:Y:S02]  /*9b20*/  SHF.R.U64 R6, R6, 0x10, R7.reuse ;  /* 0x0000001006067819 */ /* 0x100fe40000001207 */
[----:B------:R-:W-:Y:S02]  /*9b30*/  LOP3.LUT R0, R2, R0, RZ, 0x3c, !PT ;  /* 0x0000000002007212 */ /* 0x000fe400078e3cff */
[----:B------:R-:W-:Y:S02]  /*9b40*/  SHF.R.U32.HI R5, RZ, 0x10, R7 ;  /* 0x00000010ff057819 */ /* 0x000fe40000011607 */
[----:B------:R-:W-:Y:S01]  /*9b50*/  PRMT R28, R18, 0x5410, R13 ;  /* 0x00005410121c7816 */ /* 0x000fe2000000000d */
[----:B------:R-:W-:Y:S01]  /*9b60*/  IMAD R0, R49, 0x200, R0 ;  /* 0x0000020031007824 */ /* 0x000fe200078e0200 */
[----:B------:R-:W-:-:S02]  /*9b70*/  PRMT R20, R20, 0x5410, R19 ;  /* 0x0000541014147816 */ /* 0x000fc40000000013 */
[----:B------:R-:W-:Y:S02]  /*9b80*/  PRMT R25, R12, 0x5410, R16 ;  /* 0x000054100c197816 */ /* 0x000fe40000000010 */
[C---:B------:R-:W-:Y:S02]  /*9b90*/  IADD3 R2, R0.reuse, 0x20, RZ ;  /* 0x0000002000027810 */ /* 0x040fe40007ffe0ff */
[----:B------:R-:W-:Y:S02]  /*9ba0*/  @P1 IADD3 R2, R0, -0x20, RZ ;  /* 0xffffffe000021810 */ /* 0x000fe40007ffe0ff */
[----:B------:R-:W-:Y:S02]  /*9bb0*/  PRMT R27, R15, 0x5410, R14 ;  /* 0x000054100f1b7816 */ /* 0x000fe4000000000e */
[----:B------:R-:W-:Y:S02]  /*9bc0*/  PRMT R21, R8, 0x5410, R21 ;  /* 0x0000541008157816 */ /* 0x000fe40000000015 */
[----:B------:R-:W-:-:S02]  /*9bd0*/  PRMT R24, R10, 0x5410, R6 ;  /* 0x000054100a187816 */ /* 0x000fc40000000006 */
[----:B------:R-:W-:Y:S02]  /*9be0*/  PRMT R26, R5, 0x5410, R9 ;  /* 0x00005410051a7816 */ /* 0x000fe40000000009 */
[----:B------:R-:W-:Y:S02]  /*9bf0*/  LEA R18, R0, 0x7100, 0x1 ;  /* 0x0000710000127811 */ /* 0x000fe400078e08ff */
[----:B------:R-:W-:Y:S01]  /*9c00*/  LEA R19, R2, 0x7100, 0x1 ;  /* 0x0000710002137811 */ /* 0x000fe200078e08ff */
[----:B------:R-:W-:Y:S06]  /*9c10*/  BAR.SYNC.DEFER_BLOCKING 0x0 ;  /* 0x0000000000007b1d */ /* 0x000fec0000010000 */
[----:B------:R-:W-:Y:S05]  /*9c20*/  @P0 BRA `(.L_x_110) ;  /* 0x0000053000000947 */ /* 0x000fea0003800000 */
[----:B------:R-:W-:Y:S01]  /*9c30*/  ISETP.GE.AND P0, PT, R22, c[0x0][0x27c], PT ;  /* 0x00009f0016007a0c */ /* 0x000fe20003f06270 */
[----:B------:R-:W-:-:S12]  /*9c40*/  BSSY B0, `(.L_x_111) ;  /* 0x0000028000007945 */ /* 0x000fd80003800000 */
[----:B------:R-:W-:Y:S05]  /*9c50*/  @P0 BRA `(.L_x_112) ;  /* 0x0000026000000947 */ /* 0x000fea0003800000 */
[----:B------:R-:W1:Y:S01]  /*9c60*/  LDS.128 R8, [R18] ;  /* 0x0000000012087984 */ /* 0x000e620000000c00 */
[--C-:B------:R-:W-:Y:S02]  /*9c70*/  HADD2.F32 R7, -RZ, R20.reuse.H1_H1 ;  /* 0x30000014ff077230 */ /* 0x100fe40000004100 */
[----:B------:R-:W-:Y:S02]  /*9c80*/  HADD2.F32 R0, -RZ, R20.H0_H0 ;  /* 0x20000014ff007230 */ /* 0x000fe40000004100 */
[--C-:B------:R-:W-:Y:S02]  /*9c90*/  HADD2.F32 R5, -RZ, R23.reuse.H1_H1 ;  /* 0x30000017ff057230 */ /* 0x100fe40000004100 */
[----:B------:R-:W-:Y:S02]  /*9ca0*/  HADD2.F32 R2, -RZ, R23.H0_H0 ;  /* 0x20000017ff027230 */ /* 0x000fe40000004100 */
[--C-:B-1----:R-:W-:Y:S02]  /*9cb0*/  HADD2.F32 R12, -RZ, R8.reuse.H0_H0 ;  /* 0x20000008ff0c7230 */ /* 0x102fe40000004100 */
[----:B------:R-:W-:-:S02]  /*9cc0*/  HADD2.F32 R8, -RZ, R8.H1_H1 ;  /* 0x30000008ff087230 */ /* 0x000fc40000004100 */
[--C-:B------:R-:W-:Y:S02]  /*9cd0*/  HADD2.F32 R6, -RZ, R9.reuse.H0_H0 ;  /* 0x20000009ff067230 */ /* 0x100fe40000004100 */
[----:B------:R-:W-:Y:S02]  /*9ce0*/  HADD2.F32 R9, -RZ, R9.H1_H1 ;  /* 0x30000009ff097230 */ /* 0x000fe40000004100 */
[--C-:B------:R-:W-:Y:S02]  /*9cf0*/  HADD2.F32 R14, -RZ, R10.reuse.H0_H0 ;  /* 0x2000000aff0e7230 */ /* 0x100fe40000004100 */
[----:B------:R-:W-:Y:S01]  /*9d00*/  HADD2.F32 R13, -RZ, R10.H1_H1 ;  /* 0x3000000aff0d7230 */ /* 0x000fe20000004100 */
[-C--:B------:R-:W-:Y:S01]  /*9d10*/  FMUL.FTZ R10, R12, R7.reuse ;  /* 0x000000070c0a7220 */ /* 0x080fe20000410000 */
[--C-:B------:R-:W-:Y:S02]  /*9d20*/  HADD2.F32 R16, -RZ, R11.reuse.H0_H0 ;  /* 0x2000000bff107230 */ /* 0x100fe40000004100 */
[----:B------:R-:W-:Y:S01]  /*9d30*/  HADD2.F32 R15, -RZ, R11.H1_H1 ;  /* 0x3000000bff0f7230 */ /* 0x000fe20000004100 */
[----:B------:R-:W-:-:S02]  /*9d40*/  FMUL.FTZ R11, R8, R7 ;  /* 0x00000007080b7220 */ /* 0x000fc40000410000 */
[CC--:B------:R-:W-:Y:S02]  /*9d50*/  FMUL.FTZ R7, R9.reuse, R0.reuse ;  /* 0x0000000009077220 */ /* 0x0c0fe40000410000 */
[----:B------:R-:W-:Y:S02]  /*9d60*/  FMUL.FTZ R0, R6, R0 ;  /* 0x0000000006007220 */ /* 0x000fe40000410000 */
[-C--:B------:R-:W-:Y:S02]  /*9d70*/  FFMA.FTZ R17, R12, R5.reuse, -R11 ;  /* 0x000000050c117223 */ /* 0x080fe4000001080b */
[-C--:B------:R-:W-:Y:S01]  /*9d80*/  FFMA.FTZ R11, R6, R2.reuse, -R7 ;  /* 0x00000002060b7223 */ /* 0x080fe20000010807 */
[--C-:B------:R-:W-:Y:S01]  /*9d90*/  HADD2.F32 R6, -RZ, R21.reuse.H1_H1 ;  /* 0x30000015ff067230 */ /* 0x100fe20000004100 */
[----:B------:R-:W-:Y:S01]  /*9da0*/  FFMA.FTZ R9, R9, R2, R0 ;  /* 0x0000000209097223 */ /* 0x000fe20000010000 */
[----:B------:R-:W-:Y:S01]  /*9db0*/  HADD2.F32 R0, -RZ, R21.H0_H0 ;  /* 0x20000015ff007230 */ /* 0x000fe20000004100 */
[----:B------:R-:W-:Y:S01]  /*9dc0*/  FFMA.FTZ R12, R8, R5, R10 ;  /* 0x00000005080c7223 */ /* 0x000fe2000001000a */
[--C-:B------:R-:W-:Y:S01]  /*9dd0*/  HADD2.F32 R5, -RZ, R25.reuse.H1_H1 ;  /* 0x30000019ff057230 */ /* 0x100fe20000004100 */
[-C--:B------:R-:W-:Y:S01]  /*9de0*/  FMUL.FTZ R8, R13, R6.reuse ;  /* 0x000000060d087220 */ /* 0x080fe20000410000 */
[----:B------:R-:W-:Y:S01]  /*9df0*/  HADD2.F32 R2, -RZ, R25.H0_H0 ;  /* 0x20000019ff027230 */ /* 0x000fe20000004100 */
[----:B------:R-:W-:Y:S01]  /*9e00*/  FMUL.FTZ R7, R14, R6 ;  /* 0x000000060e077220 */ /* 0x000fe20000410000 */
[----:B------:R-:W-:Y:S01]  /*9e10*/  F2FP.PACK_AB R9, R9, R11 ;  /* 0x0000000b0909723e */ /* 0x000fe200000000ff */
[----:B------:R-:W-:-:S02]  /*9e20*/  FMUL.FTZ R6, R15, R0 ;  /* 0x000000000f067220 */ /* 0x000fc40000410000 */
[----:B------:R-:W-:Y:S02]  /*9e30*/  FMUL.FTZ R0, R16, R0 ;  /* 0x0000000010007220 */ /* 0x000fe40000410000 */
[----:B------:R-:W-:Y:S01]  /*9e40*/  FFMA.FTZ R10, R14, R5, -R8 ;  /* 0x000000050e0a7223 */ /* 0x000fe20000010808 */
[----:B------:R-:W-:Y:S01]  /*9e50*/  F2FP.PACK_AB R8, R12, R17 ;  /* 0x000000110c08723e */ /* 0x000fe200000000ff */
[----:B------:R-:W-:Y:S02]  /*9e60*/  FFMA.FTZ R7, R13, R5, R7 ;  /* 0x000000050d077223 */ /* 0x000fe40000010007 */
[-C--:B------:R-:W-:Y:S02]  /*9e70*/  FFMA.FTZ R6, R16, R2.reuse, -R6 ;  /* 0x0000000210067223 */ /* 0x080fe40000010806 */
[----:B------:R-:W-:Y:S01]  /*9e80*/  FFMA.FTZ R0, R15, R2, R0 ;  /* 0x000000020f007223 */ /* 0x000fe20000010000 */
[----:B------:R-:W-:-:S04]  /*9e90*/  F2FP.PACK_AB R10, R7, R10 ;  /* 0x0000000a070a723e */ /* 0x000fc800000000ff */
[----:B------:R-:W-:-:S05]  /*9ea0*/  F2FP.PACK_AB R11, R0, R6 ;  /* 0x00000006000b723e */ /* 0x000fca00000000ff */
[----:B------:R1:W-:Y:S02]  /*9eb0*/  STS.128 [R18], R8 ;  /* 0x0000000812007388 */ /* 0x0003e40000000c00 */
.L_x_112:
[----:B------:R-:W-:Y:S05]  /*9ec0*/  BSYNC B0 ;  /* 0x0000000000007941 */ /* 0x000fea0003800000 */
.L_x_111:
[----:B------:R-:W-:-:S04]  /*9ed0*/  IADD3 R0, R22, 0x10, RZ ;  /* 0x0000001016007810 */ /* 0x000fc80007ffe0ff */
[----:B------:R-:W-:-:S13]  /*9ee0*/  ISETP.GE.AND P0, PT, R0, c[0x0][0x27c], PT ;  /* 0x00009f0000007a0c */ /* 0x000fda0003f06270 */
[----:B------:R-:W-:Y:S05]  /*9ef0*/  @P0 BRA `(.L_x_110) ;  /* 0x0000026000000947 */ /* 0x000fea0003800000 */
[----:B-1----:R-:W1:Y:S01]  /*9f00*/  LDS.128 R8, [R19] ;  /* 0x0000000013087984 */ /* 0x002e620000000c00 */
[--C-:B------:R-:W-:Y:S02]  /*9f10*/  HADD2.F32 R7, -RZ, R24.reuse.H0_H0 ;  /* 0x20000018ff077230 */ /* 0x100fe40000004100 */
[----:B------:R-:W-:Y:S02]  /*9f20*/  HADD2.F32 R0, -RZ, R24.H1_H1 ;  /* 0x30000018ff007230 */ /* 0x000fe40000004100 */
        /* <DEDUP_REMOVED lines=35> */
.L_x_110:
[----:B------:R-:W-:Y:S05]  /*a160*/  BSYNC B1 ;  /* 0x0000000000017941 */ /* 0x000fea0003800000 */
.L_x_109:
[----:B------:R-:W-:Y:S01]  /*a170*/  IADD3 R0, R31, 0x20, RZ ;  /* 0x000000201f007810 */ /* 0x000fe20007ffe0ff */
[----:B------:R-:W-:Y:S03]  /*a180*/  BSSY B1, `(.L_x_113) ;  /* 0x0000056000017945 */ /* 0x000fe60003800000 */
[----:B------:R-:W-:-:S13]  /*a190*/  ISETP.GE.AND P0, PT, R0, UR4, PT ;  /* 0x0000000400007c0c */ /* 0x000fda000bf06270 */
[----:B------:R-:W-:Y:S05]  /*a1a0*/  @P0 BRA `(.L_x_114) ;  /* 0x0000053000000947 */ /* 0x000fea0003800000 */
[----:B------:R-:W-:Y:S01]  /*a1b0*/  ISETP.GE.AND P0, PT, R22, c[0x0][0x27c], PT ;  /* 0x00009f0016007a0c */ /* 0x000fe20003f06270 */
[----:B------:R-:W-:-:S12]  /*a1c0*/  BSSY B0, `(.L_x_115) ;  /* 0x0000028000007945 */ /* 0x000fd80003800000 */
[----:B------:R-:W-:Y:S05]  /*a1d0*/  @P0 BRA `(.L_x_116) ;  /* 0x0000026000000947 */ /* 0x000fea0003800000 */
[----:B-1----:R-:W1:Y:S01]  /*a1e0*/  LDS.128 R8, [R18+0x1000] ;  /* 0x0010000012087984 */ /* 0x002e620000000c00 */
        /* <DEDUP_REMOVED lines=10> */
[C---:B------:R-:W-:Y:S01]  /*a290*/  FMUL.FTZ R10, R7.reuse, R12 ;  /* 0x0000000c070a7220 */ /* 0x040fe20000410000 */
[--C-:B------:R-:W-:Y:S02]  /*a2a0*/  HADD2.F32 R16, -RZ, R11.reuse.H0_H0 ;  /* 0x2000000bff107230 */ /* 0x100fe40000004100 */
[----:B------:R-:W-:Y:S01]  /*a2b0*/  HADD2.F32 R15, -RZ, R11.H1_H1 ;  /* 0x3000000bff0f7230 */ /* 0x000fe20000004100 */
[----:B------:R-:W-:-:S02]  /*a2c0*/  FMUL.FTZ R11, R7, R8 ;  /* 0x00000008070b7220 */ /* 0x000fc40000410000 */
[CC--:B------:R-:W-:Y:S02]  /*a2d0*/  FMUL.FTZ R7, R0.reuse, R9.reuse ;  /* 0x0000000900077220 */ /* 0x0c0fe40000410000 */
[----:B------:R-:W-:Y:S02]  /*a2e0*/  FMUL.FTZ R0, R0, R6 ;  /* 0x0000000600007220 */ /* 0x000fe40000410000 */
[C---:B------:R-:W-:Y:S02]  /*a2f0*/  FFMA.FTZ R17, R5.reuse, R12, -R11 ;  /* 0x0000000c05117223 */ /* 0x040fe4000001080b */
[C---:B------:R-:W-:Y:S01]  /*a300*/  FFMA.FTZ R11, R2.reuse, R6, -R7 ;  /* 0x00000006020b7223 */ /* 0x040fe20000010807 */
[--C-:B------:R-:W-:Y:S01]  /*a310*/  HADD2.F32 R6, -RZ, R21.reuse.H1_H1 ;  /* 0x30000015ff067230 */ /* 0x100fe20000004100 */
[----:B------:R-:W-:Y:S01]  /*a320*/  FFMA.FTZ R9, R2, R9, R0 ;  /* 0x0000000902097223 */ /* 0x000fe20000010000 */
[----:B------:R-:W-:Y:S01]  /*a330*/  HADD2.F32 R0, -RZ, R21.H0_H0 ;  /* 0x20000015ff007230 */ /* 0x000fe20000004100 */
[----:B------:R-:W-:Y:S01]  /*a340*/  FFMA.FTZ R12, R5, R8, R10 ;  /* 0x00000008050c7223 */ /* 0x000fe2000001000a */
[--C-:B------:R-:W-:Y:S01]  /*a350*/  HADD2.F32 R5, -RZ, R25.reuse.H1_H1 ;  /* 0x30000019ff057230 */ /* 0x100fe20000004100 */
[C---:B------:R-:W-:Y:S01]  /*a360*/  FMUL.FTZ R8, R6.reuse, R13 ;  /* 0x0000000d06087220 */ /* 0x040fe20000410000 */
[----:B------:R-:W-:Y:S01]  /*a370*/  HADD2.F32 R2, -RZ, R25.H0_H0 ;  /* 0x20000019ff027230 */ /* 0x000fe20000004100 */
[----:B------:R-:W-:Y:S01]  /*a380*/  FMUL.FTZ R7, R6, R14 ;  /* 0x0000000e06077220 */ /* 0x000fe20000410000 */
[----:B------:R-:W-:Y:S01]  /*a390*/  F2FP.PACK_AB R9, R9, R11 ;  /* 0x0000000b0909723e */ /* 0x000fe200000000ff */
[----:B------:R-:W-:-:S02]  /*a3a0*/  FMUL.FTZ R6, R0, R15 ;  /* 0x0000000f00067220 */ /* 0x000fc40000410000 */
[----:B------:R-:W-:Y:S02]  /*a3b0*/  FMUL.FTZ R0, R0, R16 ;  /* 0x0000001000007220 */ /* 0x000fe40000410000 */
[C---:B------:R-:W-:Y:S01]  /*a3c0*/  FFMA.FTZ R10, R5.reuse, R14, -R8 ;  /* 0x0000000e050a7223 */ /* 0x040fe20000010808 */
[----:B------:R-:W-:Y:S01]  /*a3d0*/  F2FP.PACK_AB R8, R12, R17 ;  /* 0x000000110c08723e */ /* 0x000fe200000000ff */
[----:B------:R-:W-:Y:S02]  /*a3e0*/  FFMA.FTZ R7, R5, R13, R7 ;  /* 0x0000000d05077223 */ /* 0x000fe40000010007 */
[C---:B------:R-:W-:Y:S02]  /*a3f0*/  FFMA.FTZ R6, R2.reuse, R16, -R6 ;  /* 0x0000001002067223 */ /* 0x040fe40000010806 */
[----:B------:R-:W-:Y:S01]  /*a400*/  FFMA.FTZ R0, R2, R15, R0 ;  /* 0x0000000f02007223 */ /* 0x000fe20000010000 */
[----:B------:R-:W-:-:S04]  /*a410*/  F2FP.PACK_AB R10, R7, R10 ;  /* 0x0000000a070a723e */ /* 0x000fc800000000ff */
[----:B------:R-:W-:-:S05]  /*a420*/  F2FP.PACK_AB R11, R0, R6 ;  /* 0x00000006000b723e */ /* 0x000fca00000000ff */
[----:B------:R1:W-:Y:S02]  /*a430*/  STS.128 [R18+0x1000], R8 ;  /* 0x0010000812007388 */ /* 0x0003e40000000c00 */
.L_x_116:
[----:B------:R-:W-:Y:S05]  /*a440*/  BSYNC B0 ;  /* 0x0000000000007941 */ /* 0x000fea0003800000 */
.L_x_115:
[----:B------:R-:W-:-:S04]  /*a450*/  IADD3 R0, R22, 0x10, RZ ;  /* 0x0000001016007810 */ /* 0x000fc80007ffe0ff */
[----:B------:R-:W-:-:S13]  /*a460*/  ISETP.GE.AND P0, PT, R0, c[0x0][0x27c], PT ;  /* 0x00009f0000007a0c */ /* 0x000fda0003f06270 */
[----:B------:R-:W-:Y:S05]  /*a470*/  @P0 BRA `(.L_x_114) ;  /* 0x0000026000000947 */ /* 0x000fea0003800000 */
[----:B-1----:R-:W1:Y:S01]  /*a480*/  LDS.128 R8, [R19+0x1000] ;  /* 0x0010000013087984 */ /* 0x002e620000000c00 */
        /* <DEDUP_REMOVED lines=37> */
.L_x_114:
[----:B------:R-:W-:Y:S05]  /*a6e0*/  BSYNC B1 ;  /* 0x0000000000017941 */ /* 0x000fea0003800000 */
.L_x_113:
        /* <DEDUP_REMOVED lines=45> */
.L_x_120:
[----:B------:R-:W-:Y:S05]  /*a9c0*/  BSYNC B0 ;  /* 0x0000000000007941 */ /* 0x000fea0003800000 */
.L_x_119:
        /* <DEDUP_REMOVED lines=41> */
.L_x_118:
[----:B------:R-:W-:Y:S05]  /*ac60*/  BSYNC B1 ;  /* 0x0000000000017941 */ /* 0x000fea0003800000 */
.L_x_117:
[----:B------:R-:W-:-:S04]  /*ac70*/  IADD3 R0, R31, 0x60, RZ ;  /* 0x000000601f007810 */ /* 0x000fc80007ffe0ff */
        /* <DEDUP_REMOVED lines=43> */
.L_x_123:
[----:B------:R-:W-:Y:S05]  /*af30*/  BSYNC B0 ;  /* 0x0000000000007941 */ /* 0x000fea0003800000 */
.L_x_122:
        /* <DEDUP_REMOVED lines=40> */
[----:B------:R1:W-:Y:S01]  /*b1c0*/  STS.128 [R19+0x3000], R8 ;  /* 0x0030000813007388 */ /* 0x0003e20000000c00 */
[----:B------:R-:W-:Y:S05]  /*b1d0*/  BRA `(.L_x_121) ;  /* 0x00001a3000007947 */ /* 0x000fea0003800000 */
.L_x_106:
[----:B------:R-:W-:Y:S01]  /*b1e0*/  ISETP.GE.AND P0, PT, R2, UR19, PT ;  /* 0x0000001302007c0c */ /* 0x000fe2000bf06270 */
[----:B------:R-:W-:Y:S01]  /*b1f0*/  BSSY B0, `(.L_x_124) ;  /* 0x000000d000007945 */ /* 0x000fe20003800000 */
[----:B------:R-:W-:Y:S01]  /*b200*/  CS2R R10, SRZ ;  /* 0x00000000000a7805 */ /* 0x000fe2000001ff00 */
[----:B------:R-:W-:Y:S01]  /*b210*/  CS2R R8, SRZ ;  /* 0x0000000000087805 */ /* 0x000fe2000001ff00 */
[----:B------:R-:W-:Y:S01]  /*b220*/  CS2R R14, SRZ ;  /* 0x00000000000e7805 */ /* 0x000fe2000001ff00 */
[----:B------:R-:W-:-:S08]  /*b230*/  CS2R R12, SRZ ;  /* 0x00000000000c7805 */ /* 0x000fd0000001ff00 */
[----:B------:R-:W-:Y:S05]  /*b240*/  @P0 BRA `(.L_x_125) ;  /* 0x0000007000000947 */ /* 0x000fea0003800000 */
[----:B------:R-:W-:Y:S01]  /*b250*/  ISETP.GE.AND P0, PT, R24, c[0x0][0x27c], PT ;  /* 0x00009f0018007a0c */ /* 0x000fe20003f06270 */
[----:B------:R-:W-:-:S12]  /*b260*/  CS2R R10, SRZ ;  /* 0x00000000000a7805 */ /* 0x000fd8000001ff00 */
[----:B------:R-:W-:Y:S05]  /*b270*/  @P0 BRA `(.L_x_125) ;  /* 0x0000004000000947 */ /* 0x000fea0003800000 */
[----:B------:R-:W-:-:S04]  /*b280*/  IMAD.WIDE R12, R24, 0x2, R18 ;  /* 0x00000002180c7825 */ /* 0x000fc800078e0212 */
[----:B------:R-:W-:Y:S02]  /*b290*/  IMAD.WIDE R8, R24, 0x2, R16 ;  /* 0x0000000218087825 */ /* 0x000fe400078e0210 */
[----:B------:R-:W5:Y:S04]  /*b2a0*/  LD.E.128 R12, [R12.64] ;  /* 0x000000160c0c7980 */ /* 0x000f68000c101d00 */
[----:B------:R-:W5:Y:S02]  /*b2b0*/  LD.E.128 R8, [R8.64] ;  /* 0x0000001608087980 */ /* 0x000f64000c101d00 */
.L_x_125:
[----:B------:R-:W-:Y:S05]  /*b2c0*/  BSYNC B0 ;  /* 0x0000000000007941 */ /* 0x000fea0003800000 */
.L_x_124:
[----:B------:R-:W-:Y:S01]  /*b2d0*/  UIMAD UR4, UR16, -0x80, UR19 ;  /* 0xffffff80100478a4 */ /* 0x000fe2000f8e0213 */
[----:B------:R-:W-:Y:S01]  /*b2e0*/  ISETP.GE.AND P0, PT, R24, c[0x0][0x27c], PT ;  /* 0x00009f0018007a0c */ /* 0x000fe20003f06270 */
[--C-:B-----5:R-:W-:Y:S01]  /*b2f0*/  IMAD.MOV.U32 R21, RZ, RZ, R13.reuse ;  /* 0x000000ffff157224 */ /* 0x120fe200078e000d */
[--C-:B------:R-:W-:Y:S01]  /*b300*/  SHF.R.U64 R20, R12, 0x10, R13.reuse ;  /* 0x000000100c147819 */ /* 0x100fe2000000120d */
[----:B------:R-:W-:Y:S01]  /*b310*/  UISETP.LT.AND UP0, UPT, UR4, 0x80, UPT ;  /* 0x000000800400788c */ /* 0x000fe2000bf01270 */
[----:B------:R-:W-:Y:S01]  /*b320*/  SHF.R.U32.HI R17, RZ, 0x10, R13 ;  /* 0x00000010ff117819 */ /* 0x000fe2000001160d */
[----:B------:R-:W-:Y:S01]  /*b330*/  IMAD.MOV.U32 R19, RZ, RZ, R14 ;  /* 0x000000ffff137224 */ /* 0x000fe200078e000e */
[--C-:B------:R-:W-:Y:S01]  /*b340*/  SHF.R.U64 R16, R14, 0x10, R15.reuse ;  /* 0x000000100e107819 */ /* 0x100fe2000000120f */
[----:B------:R-:W-:Y:S01]  /*b350*/  USEL UR4, UR4, 0x80, UP0 ;  /* 0x0000008004047887 */ /* 0x000fe20008000000 */
[----:B------:R-:W-:Y:S01]  /*b360*/  IMAD.MOV.U32 R22, RZ, RZ, R12 ;  /* 0x000000ffff167224 */ /* 0x000fe200078e000c */
[--C-:B------:R-:W-:Y:S01]  /*b370*/  SHF.R.U32.HI R12, RZ, 0x10, R15.reuse ;  /* 0x00000010ff0c7819 */ /* 0x100fe2000001160f */
[----:B------:R-:W-:Y:S01]  /*b380*/  IMAD.MOV.U32 R18, RZ, RZ, R15 ;  /* 0x000000ffff127224 */ /* 0x000fe200078e000f */
[--C-:B------:R-:W-:Y:S01]  /*b390*/  SHF.R.U32.HI R5, RZ, 0x10, R9.reuse ;  /* 0x00000010ff057819 */ /* 0x100fe20000011609 */
[----:B------:R-:W-:Y:S01]  /*b3a0*/  IMAD.MOV.U32 R14, RZ, RZ, R8 ;  /* 0x000000ffff0e7224 */ /* 0x000fe200078e0008 */
[----:B------:R-:W-:Y:S01]  /*b3b0*/  ISETP.GE.OR P1, PT, R31, UR4, P0 ;  /* 0x000000041f007c0c */ /* 0x000fe20008726670 */
[--C-:B------:R-:W-:Y:S01]  /*b3c0*/  IMAD.MOV.U32 R13, RZ, RZ, R9.reuse ;  /* 0x000000ffff0d7224 */ /* 0x100fe200078e0009 */
[----:B------:R-:W-:Y:S01]  /*b3d0*/  SHF.R.U64 R8, R8, 0x10, R9 ;  /* 0x0000001008087819 */ /* 0x000fe20000001209 */
[----:B------:R-:W-:Y:S01]  /*b3e0*/  IMAD.MOV.U32 R7, RZ, RZ, R10 ;  /* 0x000000ffff077224 */ /* 0x000fe200078e000a */
[--C-:B------:R-:W-:Y:S01]  /*b3f0*/  SHF.R.U64 R2, R10, 0x10, R11.reuse ;  /* 0x000000100a027819 */ /* 0x100fe2000000120b */
[--C-:B------:R-:W-:Y:S01]  /*b400*/  IMAD.MOV.U32 R6, RZ, RZ, R11.reuse ;  /* 0x000000ffff067224 */ /* 0x100fe200078e000b */
[----:B------:R-:W-:Y:S01]  /*b410*/  SHF.R.U32.HI R0, RZ, 0x10, R11 ;  /* 0x00000010ff007819 */ /* 0x000fe2000001160b */
[----:B------:R-:W-:-:S04]  /*b420*/  DEPBAR.LE SB0, 0x1 ;  /* 0x000080400000791a */ /* 0x000fc80000000000 */
[----:B------:R-:W-:Y:S01]  /*b430*/  BSSY B0, `(.L_x_126) ;  /* 0x0000062000007945 */ /* 0x000fe20003800000 */
[----:B------:R-:W-:Y:S02]  /*b440*/  PRMT R34, R22, 0x5410, R13 ;  /* 0x0000541016227816 */ /* 0x000fe4000000000d */
[----:B------:R-:W-:Y:S02]  /*b450*/  PRMT R37, R21, 0x5410, R17 ;  /* 0x0000541015257816 */ /* 0x000fe40000000011 */
[----:B------:R-:W-:Y:S02]  /*b460*/  PRMT R35, R5, 0x5410, R20 ;  /* 0x0000541005237816 */ /* 0x000fe40000000014 */
[----:B------:R-:W-:Y:S02]  /*b470*/  PRMT R39, R19, 0x5410, R6 ;  /* 0x0000541013277816 */ /* 0x000fe40000000006 */
[----:B------:R-:W-:Y:S02]  /*b480*/  PRMT R41, R12, 0x5410, R18 ;  /* 0x000054100c297816 */ /* 0x000fe40000000012 */
[----:B------:R-:W-:-:S02]  /*b490*/  PRMT R38, R0, 0x5410, R16 ;  /* 0x0000541000267816 */ /* 0x000fc40000000010 */
[----:B------:R-:W-:Y:S02]  /*b4a0*/  PRMT R33, R8, 0x5410, R14 ;  /* 0x0000541008217816 */ /* 0x000fe4000000000e */
[----:B------:R-:W-:Y:S01]  /*b4b0*/  PRMT R36, R7, 0x5410, R2 ;  /* 0x0000541007247816 */ /* 0x000fe20000000002 */
[----:B------:R-:W-:Y:S06]  /*b4c0*/  BAR.SYNC.DEFER_BLOCKING 0x0 ;  /* 0x0000000000007b1d */ /* 0x000fec0000010000 */
[----:B------:R-:W-:Y:S05]  /*b4d0*/  @P1 BRA `(.L_x_127) ;  /* 0x0000057000001947 */ /* 0x000fea0003800000 */
[----:B------:R-:W-:Y:S02]  /*b4e0*/  SHF.L.U32 R0, R31, 0x6, RZ ;  /* 0x000000061f007819 */ /* 0x000fe400000006ff */
[----:B------:R-:W-:-:S02]  /*b4f0*/  IADD3 R5, R24, c[0x0][0x27c], RZ ;  /* 0x00009f0018057a10 */ /* 0x000fc40007ffe0ff */
[----:B------:R-:W-:Y:S02]  /*b500*/  LOP3.LUT R0, R0, 0x1c0, RZ, 0xc0, !PT ;  /* 0x000001c000007812 */ /* 0x000fe400078ec0ff */
[----:B------:R-:W-:Y:S02]  /*b510*/  SHF.L.U32 R7, R49, 0x9, RZ ;  /* 0x0000000931077819 */ /* 0x000fe400000006ff */
[C---:B------:R-:W-:Y:S02]  /*b520*/  LOP3.LUT R2, R0.reuse, 0x38, R24, 0xf8, !PT ;  /* 0x0000003800027812 */ /* 0x040fe400078ef818 */
[----:B------:R-:W-:Y:S02]  /*b530*/  SHF.R.U32.HI R6, RZ, 0x3, R0 ;  /* 0x00000003ff067819 */ /* 0x000fe40000011600 */
[----:B------:R-:W-:Y:S02]  /*b540*/  LOP3.LUT R0, R0, 0x38, R5, 0xf8, !PT ;  /* 0x0000003800007812 */ /* 0x000fe400078ef805 */
[----:B------:R-:W-:-:S02]  /*b550*/  LOP3.LUT R2, R7, R2, R6, 0xf6, !PT ;  /* 0x0000000207027212 */ /* 0x000fc400078ef606 */
[----:B------:R-:W-:Y:S01]  /*b560*/  LOP3.LUT R0, R7, R0, R6, 0xf6, !PT ;  /* 0x0000000007007212 */ /* 0x000fe200078ef606 */
[--C-:B------:R-:W-:Y:S01]  /*b570*/  HADD2.F32 R7, -RZ, R33.reuse.H0_H0 ;  /* 0x20000021ff077230 */ /* 0x100fe20000004100 */
[----:B------:R-:W-:Y:S01]  /*b580*/  SHF.L.U32 R28, R2, 0x1, RZ ;  /* 0x00000001021c7819 */ /* 0x000fe200000006ff */
[----:B------:R-:W-:Y:S01]  /*b590*/  HADD2.F32 R2, -RZ, R33.H1_H1 ;  /* 0x30000021ff027230 */ /* 0x000fe20000004100 */
[----:B------:R-:W-:-:S03]  /*b5a0*/  SHF.L.U32 R26, R0, 0x1, RZ ;  /* 0x00000001001a7819 */ /* 0x000fc600000006ff */
[----:B------:R-:W1:Y:S04]  /*b5b0*/  LDS.128 R12, [R28+0x7100] ;  /* 0x007100001c0c7984 */ /* 0x000e680000000c00 */
[----:B------:R-:W2:Y:S01]  /*b5c0*/  LDS.128 R8, [R26+0x7100] ;  /* 0x007100001a087984 */ /* 0x000ea20000000c00 */
[--C-:B-1----:R-:W-:Y:S02]  /*b5d0*/  HADD2.F32 R17, -RZ, R13.reuse.H0_H0 ;  /* 0x2000000dff117230 */ /* 0x102fe40000004100 */
[----:B------:R-:W-:Y:S02]  /*b5e0*/  HADD2.F32 R18, -RZ, R13.H1_H1 ;  /* 0x3000000dff127230 */ /* 0x000fe40000004100 */
[----:B--2---:R-:W-:Y:S02]  /*b5f0*/  HADD2.F32 R13, -RZ, R8.H0_H0 ;  /* 0x20000008ff0d7230 */ /* 0x004fe40000004100 */
[----:B------:R-:W-:-:S02]  /*b600*/  HADD2.F32 R5, -RZ, R12.H0_H0 ;  /* 0x2000000cff057230 */ /* 0x000fc40000004100 */
[----:B------:R-:W-:Y:S01]  /*b610*/  HADD2.F32 R16, -RZ, R12.H1_H1 ;  /* 0x3000000cff107230 */ /* 0x000fe20000004100 */
[-C--:B------:R-:W-:Y:S01]  /*b620*/  FMUL.FTZ R0, R13, R2.reuse ;  /* 0x000000020d007220 */ /* 0x080fe20000410000 */
[--C-:B------:R-:W-:Y:S01]  /*b630*/  HADD2.F32 R20, -RZ, R14.reuse.H0_H0 ;  /* 0x2000000eff147230 */ /* 0x100fe20000004100 */
[C---:B------:R-:W-:Y:S01]  /*b640*/  FMUL.FTZ R6, R5.reuse, R2 ;  /* 0x0000000205067220 */ /* 0x040fe20000410000 */
[----:B------:R-:W-:Y:S02]  /*b650*/  HADD2.F32 R21, -RZ, R14.H1_H1 ;  /* 0x3000000eff157230 */ /* 0x000fe40000004100 */
[----:B------:R-:W-:Y:S02]  /*b660*/  HADD2.F32 R12, -RZ, R34.H0_H0 ;  /* 0x20000022ff0c7230 */ /* 0x000fe40000004100 */
[----:B------:R-:W-:Y:S01]  /*b670*/  HADD2.F32 R14, -RZ, R8.H1_H1 ;  /* 0x30000008ff0e7230 */ /* 0x000fe20000004100 */
[-C--:B------:R-:W-:Y:S01]  /*b680*/  FMUL.FTZ R8, R16, R7.reuse ;  /* 0x0000000710087220 */ /* 0x080fe20000410000 */
[--C-:B------:R-:W-:Y:S01]  /*b690*/  HADD2.F32 R23, -RZ, R15.reuse.H0_H0 ;  /* 0x2000000fff177230 */ /* 0x100fe20000004100 */
[-C--:B------:R-:W-:Y:S01]  /*b6a0*/  FFMA.FTZ R30, R5, R12.reuse, -R0 ;  /* 0x0000000c051e7223 */ /* 0x080fe20000010800 */
[----:B------:R-:W-:Y:S01]  /*b6b0*/  HADD2.F32 R25, -RZ, R15.H1_H1 ;  /* 0x3000000fff197230 */ /* 0x000fe20000004100 */
[----:B------:R-:W-:Y:S01]  /*b6c0*/  FMUL.FTZ R5, R14, R7 ;  /* 0x000000070e057220 */ /* 0x000fe20000410000 */
[----:B------:R-:W-:Y:S01]  /*b6d0*/  HADD2.F32 R2, -RZ, R35.H1_H1 ;  /* 0x30000023ff027230 */ /* 0x000fe20000004100 */
[----:B------:R-:W-:Y:S01]  /*b6e0*/  FFMA.FTZ R29, R13, R12, R6 ;  /* 0x0000000c0d1d7223 */ /* 0x000fe20000010006 */
[----:B------:R-:W-:-:S02]  /*b6f0*/  HADD2.F32 R15, -RZ, R9.H0_H0 ;  /* 0x20000009ff0f7230 */ /* 0x000fc40000004100 */
[----:B------:R-:W-:Y:S01]  /*b700*/  HADD2.F32 R0, -RZ, R34.H1_H1 ;  /* 0x30000022ff007230 */ /* 0x000fe20000004100 */
[-C--:B------:R-:W-:Y:S01]  /*b710*/  FFMA.FTZ R12, R16, R2.reuse, -R5 ;  /* 0x00000002100c7223 */ /* 0x080fe20000010805 */
[----:B------:R-:W-:Y:S01]  /*b720*/  HADD2.F32 R6, -RZ, R37.H0_H0 ;  /* 0x20000025ff067230 */ /* 0x000fe20000004100 */
[----:B------:R-:W-:Y:S01]  /*b730*/  FFMA.FTZ R27, R14, R2, R8 ;  /* 0x000000020e1b7223 */ /* 0x000fe20000010008 */
[----:B------:R-:W-:Y:S01]  /*b740*/  HADD2.F32 R9, -RZ, R9.H1_H1 ;  /* 0x30000009ff097230 */ /* 0x000fe20000004100 */
[-C--:B------:R-:W-:Y:S01]  /*b750*/  FMUL.FTZ R7, R15, R0.reuse ;  /* 0x000000000f077220 */ /* 0x080fe20000410000 */
[----:B------:R-:W-:Y:S01]  /*b760*/  HADD2.F32 R5, -RZ, R35.H0_H0 ;  /* 0x20000023ff057230 */ /* 0x000fe20000004100 */
[C---:B------:R-:W-:Y:S01]  /*b770*/  FMUL.FTZ R8, R17.reuse, R0 ;  /* 0x0000000011087220 */ /* 0x040fe20000410000 */
[----:B------:R-:W-:Y:S01]  /*b780*/  HADD2.F32 R0, -RZ, R37.H1_H1 ;  /* 0x30000025ff007230 */ /* 0x000fe20000004100 */
[----:B------:R-:W-:Y:S01]  /*b790*/  FFMA.FTZ R17, R17, R6, -R7 ;  /* 0x0000000611117223 */ /* 0x000fe20000010807 */
[--C-:B------:R-:W-:Y:S01]  /*b7a0*/  HADD2.F32 R19, -RZ, R10.reuse.H0_H0 ;  /* 0x2000000aff137230 */ /* 0x100fe20000004100 */
[CC--:B------:R-:W-:Y:S01]  /*b7b0*/  FMUL.FTZ R7, R9.reuse, R5.reuse ;  /* 0x0000000509077220 */ /* 0x0c0fe20000410000 */
[----:B------:R-:W-:Y:S01]  /*b7c0*/  HADD2.F32 R10, -RZ, R10.H1_H1 ;  /* 0x3000000aff0a7230 */ /* 0x000fe20000004100 */
[C---:B------:R-:W-:Y:S01]  /*b7d0*/  FMUL.FTZ R2, R18.reuse, R5 ;  /* 0x0000000512027220 */ /* 0x040fe20000410000 */
[--C-:B------:R-:W-:Y:S01]  /*b7e0*/  HADD2.F32 R5, -RZ, R36.reuse.H0_H0 ;  /* 0x20000024ff057230 */ /* 0x100fe20000004100 */
[-C--:B------:R-:W-:Y:S01]  /*b7f0*/  FFMA.FTZ R13, R18, R0.reuse, -R7 ;  /* 0x00000000120d7223 */ /* 0x080fe20000010807 */
[----:B------:R-:W-:Y:S01]  /*b800*/  HADD2.F32 R22, -RZ, R11.H0_H0 ;  /* 0x2000000bff167230 */ /* 0x000fe20000004100 */
[----:B------:R-:W-:Y:S01]  /*b810*/  FFMA.FTZ R9, R9, R0, R2 ;  /* 0x0000000009097223 */ /* 0x000fe20000010002 */
[----:B------:R-:W-:Y:S01]  /*b820*/  HADD2.F32 R0, -RZ, R36.H1_H1 ;  /* 0x30000024ff007230 */ /* 0x000fe20000004100 */
[----:B------:R-:W-:Y:S01]  /*b830*/  FFMA.FTZ R16, R15, R6, R8 ;  /* 0x000000060f107223 */ /* 0x000fe20000010008 */
[----:B------:R-:W-:Y:S01]  /*b840*/  HADD2.F32 R2, -RZ, R39.H0_H0 ;  /* 0x20000027ff027230 */ /* 0x000fe20000004100 */
[-C--:B------:R-:W-:Y:S01]  /*b850*/  FMUL.FTZ R8, R19, R5.reuse ;  /* 0x0000000513087220 */ /* 0x080fe20000410000 */
[--C-:B------:R-:W-:Y:S01]  /*b860*/  HADD2.F32 R6, -RZ, R38.reuse.H1_H1 ;  /* 0x30000026ff067230 */ /* 0x100fe20000004100 */
[----:B------:R-:W-:Y:S01]  /*b870*/  FMUL.FTZ R7, R20, R5 ;  /* 0x0000000514077220 */ /* 0x000fe20000410000 */
[----:B------:R-:W-:Y:S01]  /*b880*/  HADD2.F32 R11, -RZ, R11.H1_H1 ;  /* 0x3000000bff0b7230 */ /* 0x000fe20000004100 */
[----:B------:R-:W-:Y:S01]  /*b890*/  FMUL.FTZ R5, R10, R0 ;  /* 0x000000000a057220 */ /* 0x000fe20000410000 */
[----:B------:R-:W-:Y:S01]  /*b8a0*/  F2FP.PACK_AB R12, R12, R30 ;  /* 0x0000001e0c0c723e */ /* 0x000fe200000000ff */
[----:B------:R-:W-:Y:S01]  /*b8b0*/  FMUL.FTZ R0, R21, R0 ;  /* 0x0000000015007220 */ /* 0x000fe20000410000 */
[----:B------:R-:W-:Y:S01]  /*b8c0*/  F2FP.PACK_AB R13, R13, R17 ;  /* 0x000000110d0d723e */ /* 0x000fe200000000ff */
[----:B------:R-:W-:Y:S01]  /*b8d0*/  FFMA.FTZ R20, R20, R2, -R8 ;  /* 0x0000000214147223 */ /* 0x000fe20000010808 */
[----:B------:R-:W-:Y:S01]  /*b8e0*/  F2FP.PACK_AB R9, R9, R16 ;  /* 0x000000100909723e */ /* 0x000fe200000000ff */
[----:B------:R-:W-:Y:S01]  /*b8f0*/  FFMA.FTZ R19, R19, R2, R7 ;  /* 0x0000000213137223 */ /* 0x000fe20000010007 */
[----:B------:R-:W-:Y:S01]  /*b900*/  HADD2.F32 R2, -RZ, R39.H1_H1 ;  /* 0x30000027ff027230 */ /* 0x000fe20000004100 */
[-C--:B------:R-:W-:Y:S01]  /*b910*/  FFMA.FTZ R10, R10, R6.reuse, R0 ;  /* 0x000000060a0a7223 */ /* 0x080fe20000010000 */
[----:B------:R-:W-:Y:S01]  /*b920*/  HADD2.F32 R0, -RZ, R38.H0_H0 ;  /* 0x20000026ff007230 */ /* 0x000fe20000004100 */
[----:B------:R-:W-:Y:S01]  /*b930*/  FFMA.FTZ R14, R21, R6, -R5 ;  /* 0x00000006150e7223 */ /* 0x000fe20000010805 */
[--C-:B------:R-:W-:Y:S01]  /*b940*/  HADD2.F32 R6, -RZ, R41.reuse.H1_H1 ;  /* 0x30000029ff067230 */ /* 0x100fe20000004100 */
[-C--:B------:R-:W-:Y:S01]  /*b950*/  FMUL.FTZ R8, R22, R2.reuse ;  /* 0x0000000216087220 */ /* 0x080fe20000410000 */
[----:B------:R-:W-:Y:S01]  /*b960*/  HADD2.F32 R5, -RZ, R41.H0_H0 ;  /* 0x20000029ff057230 */ /* 0x000fe20000004100 */
[----:B------:R-:W-:Y:S01]  /*b970*/  FMUL.FTZ R7, R23, R2 ;  /* 0x0000000217077220 */ /* 0x000fe20000410000 */
[----:B------:R-:W-:Y:S01]  /*b980*/  F2FP.PACK_AB R14, R14, R20 ;  /* 0x000000140e0e723e */ /* 0x000fe200000000ff */
[-C--:B------:R-:W-:Y:S01]  /*b990*/  FMUL.FTZ R2, R11, R0.reuse ;  /* 0x000000000b027220 */ /* 0x080fe20000410000 */
[----:B------:R-:W-:Y:S01]  /*b9a0*/  F2FP.PACK_AB R10, R10, R19 ;  /* 0x000000130a0a723e */ /* 0x000fe200000000ff */
[----:B------:R-:W-:-:S02]  /*b9b0*/  FMUL.FTZ R0, R25, R0 ;  /* 0x0000000019007220 */ /* 0x000fc40000410000 */
[-C--:B------:R-:W-:Y:S01]  /*b9c0*/  FFMA.FTZ R15, R23, R6.reuse, -R8 ;  /* 0x00000006170f7223 */ /* 0x080fe20000010808 */
[----:B------:R-:W-:Y:S01]  /*b9d0*/  F2FP.PACK_AB R8, R27, R29 ;  /* 0x0000001d1b08723e */ /* 0x000fe200000000ff */
[-C--:B------:R-:W-:Y:S02]  /*b9e0*/  FFMA.FTZ R2, R25, R5.reuse, -R2 ;  /* 0x0000000519027223 */ /* 0x080fe40000010802 */
[----:B------:R-:W-:Y:S02]  /*b9f0*/  FFMA.FTZ R7, R22, R6, R7 ;  /* 0x0000000616077223 */ /* 0x000fe40000010007 */
[----:B------:R-:W-:Y:S01]  /*ba00*/  FFMA.FTZ R0, R11, R5, R0 ;  /* 0x000000050b007223 */ /* 0x000fe20000010000 */
[----:B------:R-:W-:-:S04]  /*ba10*/  F2FP.PACK_AB R15, R2, R15 ;  /* 0x0000000f020f723e */ /* 0x000fc800000000ff */
[----:B------:R-:W-:Y:S01]  /*ba20*/  F2FP.PACK_AB R11, R0, R7 ;  /* 0x00000007000b723e */ /* 0x000fe200000000ff */
[----:B------:R1:W-:Y:S04]  /*ba30*/  STS.128 [R28+0x7100], R12 ;  /* 0x0071000c1c007388 */ /* 0x0003e80000000c00 */
[----:B------:R1:W-:Y:S02]  /*ba40*/  STS.128 [R26+0x7100], R8 ;  /* 0x007100081a007388 */ /* 0x0003e40000000c00 */
.L_x_127:
[----:B------:R-:W-:Y:S05]  /*ba50*/  BSYNC B0 ;  /* 0x0000000000007941 */ /* 0x000fea0003800000 */
.L_x_126:
[----:B------:R-:W-:Y:S01]  /*ba60*/  IADD3 R0, R31, 0x20, RZ ;  /* 0x000000201f007810 */ /* 0x000fe20007ffe0ff */
[----:B------:R-:W-:Y:S03]  /*ba70*/  BSSY B0, `(.L_x_128) ;  /* 0x000005d000007945 */ /* 0x000fe60003800000 */
[----:B------:R-:W-:-:S13]  /*ba80*/  ISETP.GE.OR P1, PT, R0, UR4, P0 ;  /* 0x0000000400007c0c */ /* 0x000fda0008726670 */
[----:B------:R-:W-:Y:S05]  /*ba90*/  @P1 BRA `(.L_x_129) ;  /* 0x000005a000001947 */ /* 0x000fea0003800000 */
[----:B------:R-:W-:Y:S02]  /*baa0*/  SHF.R.S32.HI R2, RZ, 0x1f, R0 ;  /* 0x0000001fff027819 */ /* 0x000fe40000011400 */
[----:B------:R-:W-:Y:S02]  /*bab0*/  SHF.L.U32 R5, R0, 0x6, RZ ;  /* 0x0000000600057819 */ /* 0x000fe400000006ff */
[----:B------:R-:W-:Y:S02]  /*bac0*/  LEA.HI R2, R2, R0, RZ, 0x3 ;  /* 0x0000000002027211 */ /* 0x000fe400078f18ff */
[----:B------:R-:W-:Y:S02]  /*bad0*/  LOP3.LUT R0, R5, 0x1c0, RZ, 0xc0, !PT ;  /* 0x000001c005007812 */ /* 0x000fe400078ec0ff */
[----:B------:R-:W-:Y:S02]  /*bae0*/  SHF.L.U32 R2, R2, 0x6, RZ ;  /* 0x0000000602027819 */ /* 0x000fe400000006ff */
[----:B------:R-:W-:-:S02]  /*baf0*/  IADD3 R6, R24, c[0x0][0x27c], RZ ;  /* 0x00009f0018067a10 */ /* 0x000fc40007ffe0ff */
[----:B------:R-:W-:Y:S02]  /*bb00*/  LOP3.LUT R5, R0, 0x38, R24, 0xf8, !PT ;  /* 0x0000003800057812 */ /* 0x000fe400078ef818 */
[----:B------:R-:W-:Y:S02]  /*bb10*/  SHF.R.U32.HI R7, RZ, 0x3, R0 ;  /* 0x00000003ff077819 */ /* 0x000fe40000011600 */
[----:B------:R-:W-:Y:S02]  /*bb20*/  LOP3.LUT R2, R2, 0xfffffe00, RZ, 0xc0, !PT ;  /* 0xfffffe0002027812 */ /* 0x000fe400078ec0ff */
[----:B------:R-:W-:Y:S02]  /*bb30*/  LOP3.LUT R0, R0, 0x38, R6, 0xf8, !PT ;  /* 0x0000003800007812 */ /* 0x000fe400078ef806 */
[C-C-:B------:R-:W-:Y:S02]  /*bb40*/  LOP3.LUT R5, R2.reuse, R5, R7.reuse, 0xf6, !PT ;  /* 0x0000000502057212 */ /* 0x140fe400078ef607 */
[----:B------:R-:W-:Y:S01]  /*bb50*/  LOP3.LUT R2, R2, R0, R7, 0xf6, !PT ;  /* 0x0000000002027212 */ /* 0x000fe200078ef607 */
[----:B------:R-:W-:Y:S01]  /*bb60*/  HADD2.F32 R7, -RZ, R33.H0_H0 ;  /* 0x20000021ff077230 */ /* 0x000fe20000004100 */
[----:B-1----:R-:W-:-:S02]  /*bb70*/  SHF.L.U32 R28, R5, 0x1, RZ ;  /* 0x00000001051c7819 */ /* 0x002fc400000006ff */
[----:B------:R-:W-:Y:S01]  /*bb80*/  SHF.L.U32 R26, R2, 0x1, RZ ;  /* 0x00000001021a7819 */ /* 0x000fe200000006ff */
[----:B------:R-:W-:Y:S02]  /*bb90*/  HADD2.F32 R2, -RZ, R33.H1_H1 ;  /* 0x30000021ff027230 */ /* 0x000fe40000004100 */
[----:B------:R-:W1:Y:S04]  /*bba0*/  LDS.128 R12, [R28+0x7100] ;  /* 0x007100001c0c7984 */ /* 0x000e680000000c00 */
[----:B------:R-:W2:Y:S01]  /*bbb0*/  LDS.128 R8, [R26+0x7100] ;  /* 0x007100001a087984 */ /* 0x000ea20000000c00 */
[--C-:B-1----:R-:W-:Y:S02]  /*bbc0*/  HADD2.F32 R17, -RZ, R13.reuse.H0_H0 ;  /* 0x2000000dff117230 */ /* 0x102fe40000004100 */
[----:B------:R-:W-:-:S02]  /*bbd0*/  HADD2.F32 R18, -RZ, R13.H1_H1 ;  /* 0x3000000dff127230 */ /* 0x000fc40000004100 */
[----:B--2---:R-:W-:Y:S02]  /*bbe0*/  HADD2.F32 R13, -RZ, R8.H0_H0 ;  /* 0x20000008ff0d7230 */ /* 0x004fe40000004100 */
[--C-:B------:R-:W-:Y:S02]  /*bbf0*/  HADD2.F32 R5, -RZ, R12.reuse.H0_H0 ;  /* 0x2000000cff057230 */ /* 0x100fe40000004100 */
[----:B------:R-:W-:Y:S01]  /*bc00*/  HADD2.F32 R16, -RZ, R12.H1_H1 ;  /* 0x3000000cff107230 */ /* 0x000fe20000004100 */
[C---:B------:R-:W-:Y:S01]  /*bc10*/  FMUL.FTZ R0, R2.reuse, R13 ;  /* 0x0000000d02007220 */ /* 0x040fe20000410000 */
[--C-:B------:R-:W-:Y:S01]  /*bc20*/  HADD2.F32 R20, -RZ, R14.reuse.H0_H0 ;  /* 0x2000000eff147230 */ /* 0x100fe20000004100 */
[----:B------:R-:W-:Y:S01]  /*bc30*/  FMUL.FTZ R6, R2, R5 ;  /* 0x0000000502067220 */ /* 0x000fe20000410000 */
[----:B------:R-:W-:Y:S02]  /*bc40*/  HADD2.F32 R21, -RZ, R14.H1_H1 ;  /* 0x3000000eff157230 */ /* 0x000fe40000004100 */
[----:B------:R-:W-:-:S02]  /*bc50*/  HADD2.F32 R12, -RZ, R34.H0_H0 ;  /* 0x20000022ff0c7230 */ /* 0x000fc40000004100 */
[----:B------:R-:W-:Y:S01]  /*bc60*/  HADD2.F32 R14, -RZ, R8.H1_H1 ;  /* 0x30000008ff0e7230 */ /* 0x000fe20000004100 */
[C---:B------:R-:W-:Y:S01]  /*bc70*/  FMUL.FTZ R8, R7.reuse, R16 ;  /* 0x0000001007087220 */ /* 0x040fe20000410000 */
[--C-:B------:R-:W-:Y:S01]  /*bc80*/  HADD2.F32 R23, -RZ, R15.reuse.H0_H0 ;  /* 0x2000000fff177230 */ /* 0x100fe20000004100 */
[C---:B------:R-:W-:Y:S01]  /*bc90*/  FFMA.FTZ R30, R12.reuse, R5, -R0 ;  /* 0x000000050c1e7223 */ /* 0x040fe20000010800 */
[----:B------:R-:W-:Y:S01]  /*bca0*/  HADD2.F32 R25, -RZ, R15.H1_H1 ;  /* 0x3000000fff197230 */ /* 0x000fe20000004100 */
[----:B------:R-:W-:Y:S01]  /*bcb0*/  FMUL.FTZ R5, R7, R14 ;  /* 0x0000000e07057220 */ /* 0x000fe20000410000 */
[----:B------:R-:W-:Y:S01]  /*bcc0*/  HADD2.F32 R2, -RZ, R35.H1_H1 ;  /* 0x30000023ff027230 */ /* 0x000fe20000004100 */
[----:B------:R-:W-:Y:S01]  /*bcd0*/  FFMA.FTZ R29, R12, R13, R6 ;  /* 0x0000000d0c1d7223 */ /* 0x000fe20000010006 */
[----:B------:R-:W-:Y:S02]  /*bce0*/  HADD2.F32 R15, -RZ, R9.H0_H0 ;  /* 0x20000009ff0f7230 */ /* 0x000fe40000004100 */
[----:B------:R-:W-:Y:S01]  /*bcf0*/  HADD2.F32 R0, -RZ, R34.H1_H1 ;  /* 0x30000022ff007230 */ /* 0x000fe20000004100 */
[C---:B------:R-:W-:Y:S01]  /*bd00*/  FFMA.FTZ R12, R2.reuse, R16, -R5 ;  /* 0x00000010020c7223 */ /* 0x040fe20000010805 */
[----:B------:R-:W-:Y:S01]  /*bd10*/  HADD2.F32 R6, -RZ, R37.H0_H0 ;  /* 0x20000025ff067230 */ /* 0x000fe20000004100 */
[----:B------:R-:W-:Y:S01]  /*bd20*/  FFMA.FTZ R27, R2, R14, R8 ;  /* 0x0000000e021b7223 */ /* 0x000fe20000010008 */
[----:B------:R-:W-:Y:S01]  /*bd30*/  HADD2.F32 R9, -RZ, R9.H1_H1 ;  /* 0x30000009ff097230 */ /* 0x000fe20000004100 */
[C---:B------:R-:W-:Y:S01]  /*bd40*/  FMUL.FTZ R7, R0.reuse, R15 ;  /* 0x0000000f00077220 */ /* 0x040fe20000410000 */
[----:B------:R-:W-:Y:S01]  /*bd50*/  HADD2.F32 R5, -RZ, R35.H0_H0 ;  /* 0x20000023ff057230 */ /* 0x000fe20000004100 */
[-C--:B------:R-:W-:Y:S01]  /*bd60*/  FMUL.FTZ R8, R0, R17.reuse ;  /* 0x0000001100087220 */ /* 0x080fe20000410000 */
[----:B------:R-:W-:Y:S01]  /*bd70*/  HADD2.F32 R0, -RZ, R37.H1_H1 ;  /* 0x30000025ff007230 */ /* 0x000fe20000004100 */
[----:B------:R-:W-:Y:S01]  /*bd80*/  FFMA.FTZ R17, R6, R17, -R7 ;  /* 0x0000001106117223 */ /* 0x000fe20000010807 */
[--C-:B------:R-:W-:Y:S01]  /*bd90*/  HADD2.F32 R19, -RZ, R10.reuse.H0_H0 ;  /* 0x2000000aff137230 */ /* 0x100fe20000004100 */
[CC--:B------:R-:W-:Y:S01]  /*bda0*/  FMUL.FTZ R7, R5.reuse, R9.reuse ;  /* 0x0000000905077220 */ /* 0x0c0fe20000410000 */
[----:B------:R-:W-:Y:S01]  /*bdb0*/  HADD2.F32 R10, -RZ, R10.H1_H1 ;  /* 0x3000000aff0a7230 */ /* 0x000fe20000004100 */
[-C--:B------:R-:W-:Y:S01]  /*bdc0*/  FMUL.FTZ R2, R5, R18.reuse ;  /* 0x0000001205027220 */ /* 0x080fe20000410000 */
[--C-:B------:R-:W-:Y:S01]  /*bdd0*/  HADD2.F32 R5, -RZ, R36.reuse.H0_H0 ;  /* 0x20000024ff057230 */ /* 0x100fe20000004100 */
[C---:B------:R-:W-:Y:S01]  /*bde0*/  FFMA.FTZ R13, R0.reuse, R18, -R7 ;  /* 0x00000012000d7223 */ /* 0x040fe20000010807 */
[----:B------:R-:W-:Y:S01]  /*bdf0*/  HADD2.F32 R22, -RZ, R11.H0_H0 ;  /* 0x2000000bff167230 */ /* 0x000fe20000004100 */
[----:B------:R-:W-:Y:S01]  /*be00*/  FFMA.FTZ R9, R0, R9, R2 ;  /* 0x0000000900097223 */ /* 0x000fe20000010002 */
[----:B------:R-:W-:Y:S01]  /*be10*/  HADD2.F32 R0, -RZ, R36.H1_H1 ;  /* 0x30000024ff007230 */ /* 0x000fe20000004100 */
[----:B------:R-:W-:Y:S01]  /*be20*/  FFMA.FTZ R16, R6, R15, R8 ;  /* 0x0000000f06107223 */ /* 0x000fe20000010008 */
[----:B------:R-:W-:Y:S01]  /*be30*/  HADD2.F32 R2, -RZ, R39.H0_H0 ;  /* 0x20000027ff027230 */ /* 0x000fe20000004100 */
[C---:B------:R-:W-:Y:S01]  /*be40*/  FMUL.FTZ R8, R5.reuse, R19 ;  /* 0x0000001305087220 */ /* 0x040fe20000410000 */
[--C-:B------:R-:W-:Y:S01]  /*be50*/  HADD2.F32 R6, -RZ, R38.reuse.H1_H1 ;  /* 0x30000026ff067230 */ /* 0x100fe20000004100 */
[----:B------:R-:W-:Y:S01]  /*be60*/  FMUL.FTZ R7, R5, R20 ;  /* 0x0000001405077220 */ /* 0x000fe20000410000 */
[----:B------:R-:W-:Y:S01]  /*be70*/  HADD2.F32 R11, -RZ, R11.H1_H1 ;  /* 0x3000000bff0b7230 */ /* 0x000fe20000004100 */
[----:B------:R-:W-:Y:S01]  /*be80*/  FMUL.FTZ R5, R0, R10 ;  /* 0x0000000a00057220 */ /* 0x000fe20000410000 */
[----:B------:R-:W-:Y:S01]  /*be90*/  F2FP.PACK_AB R12, R12, R30 ;  /* 0x0000001e0c0c723e */ /* 0x000fe200000000ff */
[----:B------:R-:W-:Y:S01]  /*bea0*/  FMUL.FTZ R0, R0, R21 ;  /* 0x0000001500007220 */ /* 0x000fe20000410000 */
[----:B------:R-:W-:Y:S01]  /*beb0*/  F2FP.PACK_AB R13, R13, R17 ;  /* 0x000000110d0d723e */ /* 0x000fe200000000ff */
[C---:B------:R-:W-:Y:S01]  /*bec0*/  FFMA.FTZ R20, R2.reuse, R20, -R8 ;  /* 0x0000001402147223 */ /* 0x040fe20000010808 */
[----:B------:R-:W-:Y:S01]  /*bed0*/  F2FP.PACK_AB R9, R9, R16 ;  /* 0x000000100909723e */ /* 0x000fe200000000ff */
[----:B------:R-:W-:Y:S01]  /*bee0*/  FFMA.FTZ R19, R2, R19, R7 ;  /* 0x0000001302137223 */ /* 0x000fe20000010007 */
[----:B------:R-:W-:Y:S01]  /*bef0*/  HADD2.F32 R2, -RZ, R39.H1_H1 ;  /* 0x30000027ff027230 */ /* 0x000fe20000004100 */
[C---:B------:R-:W-:Y:S01]  /*bf00*/  FFMA.FTZ R10, R6.reuse, R10, R0 ;  /* 0x0000000a060a7223 */ /* 0x040fe20000010000 */
[----:B------:R-:W-:Y:S01]  /*bf10*/  HADD2.F32 R0, -RZ, R38.H0_H0 ;  /* 0x20000026ff007230 */ /* 0x000fe20000004100 */
[----:B------:R-:W-:Y:S01]  /*bf20*/  FFMA.FTZ R14, R6, R21, -R5 ;  /* 0x00000015060e7223 */ /* 0x000fe20000010805 */
[--C-:B------:R-:W-:Y:S01]  /*bf30*/  HADD2.F32 R6, -RZ, R41.reuse.H1_H1 ;  /* 0x30000029ff067230 */ /* 0x100fe20000004100 */
[C---:B------:R-:W-:Y:S01]  /*bf40*/  FMUL.FTZ R8, R2.reuse, R22 ;  /* 0x0000001602087220 */ /* 0x040fe20000410000 */
[----:B------:R-:W-:Y:S01]  /*bf50*/  HADD2.F32 R5, -RZ, R41.H0_H0 ;  /* 0x20000029ff057230 */ /* 0x000fe20000004100 */
[----:B------:R-:W-:Y:S01]  /*bf60*/  FMUL.FTZ R7, R2, R23 ;  /* 0x0000001702077220 */ /* 0x000fe20000410000 */
[----:B------:R-:W-:Y:S01]  /*bf70*/  F2FP.PACK_AB R14, R14, R20 ;  /* 0x000000140e0e723e */ /* 0x000fe200000000ff */
[----:B------:R-:W-:Y:S01]  /*bf80*/  FMUL.FTZ R2, R0, R11 ;  /* 0x0000000b00027220 */ /* 0x000fe20000410000 */
[----:B------:R-:W-:Y:S01]  /*bf90*/  F2FP.PACK_AB R10, R10, R19 ;  /* 0x000000130a0a723e */ /* 0x000fe200000000ff */
[----:B------:R-:W-:-:S02]  /*bfa0*/  FMUL.FTZ R0, R0, R25 ;  /* 0x0000001900007220 */ /* 0x000fc40000410000 */
[C---:B------:R-:W-:Y:S01]  /*bfb0*/  FFMA.FTZ R15, R6.reuse, R23, -R8 ;  /* 0x00000017060f7223 */ /* 0x040fe20000010808 */
[----:B------:R-:W-:Y:S01]  /*bfc0*/  F2FP.PACK_AB R8, R27, R29 ;  /* 0x0000001d1b08723e */ /* 0x000fe200000000ff */
[C---:B------:R-:W-:Y:S02]  /*bfd0*/  FFMA.FTZ R2, R5.reuse, R25, -R2 ;  /* 0x0000001905027223 */ /* 0x040fe40000010802 */
[----:B------:R-:W-:Y:S02]  /*bfe0*/  FFMA.FTZ R7, R6, R22, R7 ;  /* 0x0000001606077223 */ /* 0x000fe40000010007 */
[----:B------:R-:W-:Y:S01]  /*bff0*/  FFMA.FTZ R0, R5, R11, R0 ;  /* 0x0000000b05007223 */ /* 0x000fe20000010000 */
[----:B------:R-:W-:-:S04]  /*c000*/  F2FP.PACK_AB R15, R2, R15 ;  /* 0x0000000f020f723e */ /* 0x000fc800000000ff */
[----:B------:R-:W-:Y:S01]  /*c010*/  F2FP.PACK_AB R11, R0, R7 ;  /* 0x00000007000b723e */ /* 0x000fe200000000ff */
[----:B------:R1:W-:Y:S04]  /*c020*/  STS.128 [R28+0x7100], R12 ;  /* 0x0071000c1c007388 */ /* 0x0003e80000000c00 */
[----:B------:R1:W-:Y:S02]  /*c030*/  STS.128 [R26+0x7100], R8 ;  /* 0x007100081a007388 */ /* 0x0003e40000000c00 */
.L_x_129:
[----:B------:R-:W-:Y:S05]  /*c040*/  BSYNC B0 ;  /* 0x0000000000007941 */ /* 0x000fea0003800000 */
.L_x_128:
        /* <DEDUP_REMOVED lines=94> */
.L_x_131:
[----:B------:R-:W-:Y:S05]  /*c630*/  BSYNC B0 ;  /* 0x0000000000007941 */ /* 0x000fea0003800000 */
.L_x_130:
[----:B------:R-:W-:-:S04]  /*c640*/  IADD3 R0, R31, 0x60, RZ ;  /* 0x000000601f007810 */ /* 0x000fc80007ffe0ff */
        /* <DEDUP_REMOVED lines=15> */
[----:B------:R-:W-:-:S02]  /*c740*/  SHF.L.U32 R27, R5, 0x1, RZ ;  /* 0x00000001051b7819 */ /* 0x000fc400000006ff */
[----:B------:R-:W-:Y:S01]  /*c750*/  SHF.L.U32 R25, R2, 0x1, RZ ;  /* 0x0000000102197819 */ /* 0x000fe200000006ff */
[----:B------:R-:W-:Y:S02]  /*c760*/  HADD2.F32 R2, -RZ, R33.H1_H1 ;  /* 0x30000021ff027230 */ /* 0x000fe40000004100 */
[----:B-1----:R-:W1:Y:S04]  /*c770*/  LDS.128 R12, [R27+0x7100] ;  /* 0x007100001b0c7984 */ /* 0x002e680000000c00 */
        /* <DEDUP_REMOVED lines=64> */
[----:B------:R-:W-:Y:S01]  /*cb80*/  FFMA.FTZ R15, R6, R23, -R8 ;  /* 0x00000017060f7223 */ /* 0x000fe20000010808 */
        /* <DEDUP_REMOVED lines=8> */
.L_x_121:
[----:B------:R-:W-:Y:S05]  /*cc10*/  BSYNC B2 ;  /* 0x0000000000027941 */ /* 0x000fea0003800000 */
.L_x_105:
[----:B------:R-:W-:Y:S01]  /*cc20*/  IMAD R0, R45, c[0x0][0x208], RZ ;  /* 0x000082002d007a24 */ /* 0x000fe200078e02ff */
[----:B------:R-:W-:Y:S01]  /*cc30*/  SHF.L.U32 R5, R43, 0x6, RZ ;  /* 0x000000062b057819 */ /* 0x000fe200000006ff */
[----:B------:R-:W-:Y:S01]  /*cc40*/  IMAD.WIDE.U32 R6, R51, c[0x0][0x208], RZ ;  /* 0x0000820033067a25 */ /* 0x000fe200078e00ff */
[----:B-1----:R-:W-:Y:S01]  /*cc50*/  SHF.R.S32.HI R10, RZ, 0x4, R48 ;  /* 0x00000004ff0a7819 */ /* 0x002fe20000011430 */
[----:B------:R-:W-:-:S04]  /*cc60*/  DEPBAR.LE SB0, 0x0 ;  /* 0x000080000000791a */ /* 0x000fc80000000000 */
[----:B------:R-:W-:Y:S01]  /*cc70*/  IMAD R2, R51, c[0x0][0x20c], R0 ;  /* 0x0000830033027a24 */ /* 0x000fe200078e0200 */
[----:B------:R-:W-:Y:S01]  /*cc80*/  SHF.L.U32 R9, R42, 0x3, RZ ;  /* 0x000000032a097819 */ /* 0x000fe200000006ff */
[----:B------:R-:W-:Y:S01]  /*cc90*/  IMAD R8, R47, c[0x0][0x218], RZ ;  /* 0x000086002f087a24 */ /* 0x000fe200078e02ff */
[----:B------:R-:W-:Y:S01]  /*cca0*/  LOP3.LUT R0, R5, 0x1c0, RZ, 0xc0, !PT ;  /* 0x000001c005007812 */ /* 0x000fe200078ec0ff */
[----:B------:R-:W-:Y:S01]  /*ccb0*/  UISETP.GE.AND UP0, UPT, UR13, 0x71, UPT ;  /* 0x000000710d00788c */ /* 0x000fe2000bf06270 */
[----:B------:R-:W-:Y:S02]  /*ccc0*/  LEA.HI R5, R48, R10, RZ, 0x1 ;  /* 0x0000000a30057211 */ /* 0x000fe400078f08ff */
[----:B------:R-:W-:Y:S02]  /*ccd0*/  IADD3 R7, R7, R2, RZ ;  /* 0x0000000207077210 */ /* 0x000fe40007ffe0ff */
[----:B------:R-:W-:Y:S02]  /*cce0*/  LOP3.LUT R9, R0, 0x8, R9, 0xf8, !PT ;  /* 0x0000000800097812 */ /* 0x000fe400078ef809 */
[----:B------:R-:W-:Y:S01]  /*ccf0*/  SHF.R.U32.HI R0, RZ, 0x3, R0 ;  /* 0x00000003ff007819 */ /* 0x000fe20000011600 */
[----:B------:R-:W-:Y:S01]  /*cd00*/  IMAD.WIDE.U32 R6, R50, c[0x0][0x218], R6 ;  /* 0x0000860032067a25 */ /* 0x000fe200078e0006 */
[----:B------:R-:W-:-:S02]  /*cd10*/  LOP3.LUT R5, R5, 0xfffffffe, RZ, 0xc0, !PT ;  /* 0xfffffffe05057812 */ /* 0x000fc400078ec0ff */
[----:B------:R-:W-:Y:S02]  /*cd20*/  LOP3.LUT R9, R9, R0, RZ, 0x3c, !PT ;  /* 0x0000000009097212 */ /* 0x000fe400078e3cff */
[----:B------:R-:W-:Y:S02]  /*cd30*/  SHF.L.U32 R2, R44, 0x6, RZ ;  /* 0x000000062c027819 */ /* 0x000fe400000006ff */
[----:B------:R-:W-:Y:S01]  /*cd40*/  IADD3 R0, R10, -R5, RZ ;  /* 0x800000050a007210 */ /* 0x000fe20007ffe0ff */
[----:B------:R-:W-:Y:S01]  /*cd50*/  IMAD R5, R50, c[0x0][0x21c], R8 ;  /* 0x0000870032057a24 */ /* 0x000fe200078e0208 */
[----:B------:R-:W-:Y:S01]  /*cd60*/  BAR.SYNC.DEFER_BLOCKING 0x0 ;  /* 0x0000000000007b1d */ /* 0x000fe20000010000 */
[----:B------:R-:W-:Y:S02]  /*cd70*/  IADD3 R6, P0, R6, UR26, RZ ;  /* 0x0000001a06067c10 */ /* 0x000fe4000ff1e0ff */
[----:B------:R-:W-:Y:S02]  /*cd80*/  LOP3.LUT R2, R2, 0x1c0, RZ, 0xc0, !PT ;  /* 0x000001c002027812 */ /* 0x000fe400078ec0ff */
[----:B------:R-:W-:-:S02]  /*cd90*/  SHF.L.U32 R8, R0, 0x3, RZ ;  /* 0x0000000300087819 */ /* 0x000fc400000006ff */
[----:B------:R-:W-:Y:S02]  /*cda0*/  LEA R0, R0, R9, 0x9 ;  /* 0x0000000900007211 */ /* 0x000fe400078e48ff */
[----:B------:R-:W-:Y:S02]  /*cdb0*/  LOP3.LUT P1, RZ, R43, 0x2, RZ, 0xc0, !PT ;  /* 0x000000022bff7812 */ /* 0x000fe4000782c0ff */
[----:B------:R-:W-:Y:S02]  /*cdc0*/  IADD3.X R7, R7, UR5, R5, P0, !PT ;  /* 0x0000000507077c10 */ /* 0x000fe400087fe405 */
[----:B------:R-:W-:Y:S02]  /*cdd0*/  LOP3.LUT R8, R2, 0x8, R8, 0xf8, !PT ;  /* 0x0000000802087812 */ /* 0x000fe400078ef808 */
[----:B------:R-:W-:Y:S02]  /*cde0*/  SHF.R.U32.HI R5, RZ, 0x3, R2 ;  /* 0x00000003ff057819 */ /* 0x000fe40000011602 */
[----:B------:R-:W-:-:S02]  /*cdf0*/  LEA R2, P0, R6, c[0x0][0x1f8], 0x1 ;  /* 0x00007e0006027a11 */ /* 0x000fc400078008ff */
[----:B------:R-:W-:Y:S02]  /*ce00*/  SHF.L.U32 R119, R0, 0x1, RZ ;  /* 0x0000000100777819 */ /* 0x000fe400000006ff */
[----:B------:R-:W-:Y:S01]  /*ce10*/  LOP3.LUT R117, R8, R5, RZ, 0x3c, !PT ;  /* 0x0000000508757212 */ /* 0x000fe200078e3cff */
[----:B------:R-:W1:Y:S01]  /*ce20*/  SHFL.IDX PT, R11, R2, 0x1, 0x181f ;  /* 0x00381f00020b7f89 */ /* 0x000e6200000e0000 */
[----:B------:R-:W-:Y:S02]  /*ce30*/  LEA.HI.X R5, R6, c[0x0][0x1fc], R7, 0x1, P0 ;  /* 0x00007f0006057a11 */ /* 0x000fe400000f0c07 */
[C---:B------:R-:W-:Y:S01]  /*ce40*/  IADD3 R0, R119.reuse, 0x3900, RZ ;  /* 0x0000390077007810 */ /* 0x040fe20007ffe0ff */
[----:B------:R-:W2:Y:S01]  /*ce50*/  SHFL.IDX PT, R12, R2, RZ, 0x181f ;  /* 0x00181fff020c7589 */ /* 0x000ea200000e0000 */
[----:B------:R-:W-:Y:S02]  /*ce60*/  IADD3 R234, R119, 0x3920, RZ ;  /* 0x0000392077ea7810 */ /* 0x000fe40007ffe0ff */
[----:B------:R-:W-:Y:S01]  /*ce70*/  @P1 IADD3 R234, R0, -0x20, RZ ;  /* 0xffffffe000ea1810 */ /* 0x000fe20007ffe0ff */
[----:B------:R-:W3:Y:S01]  /*ce80*/  SHFL.IDX PT, R8, R5, 0x1, 0x181f ;  /* 0x00381f0005087f89 */ /* 0x000ee200000e0000 */
[----:B------:R-:W-:-:S02]  /*ce90*/  SHF.L.U64.HI R241, R242, 0x1, R241 ;  /* 0x00000001f2f17819 */ /* 0x000fc400000102f1 */
[C---:B------:R-:W-:Y:S01]  /*cea0*/  ISETP.GE.AND P0, PT, R242.reuse, c[0x0][0x1d4], PT ;  /* 0x00007500f2007a0c */ /* 0x040fe20003f06270 */
[----:B------:R-:W4:Y:S01]  /*ceb0*/  SHFL.IDX PT, R13, R5, RZ, 0x181f ;  /* 0x00181fff050d7589 */ /* 0x000f2200000e0000 */
[----:B------:R-:W-:Y:S02]  /*cec0*/  SHF.L.U32 R242, R242, 0x1, RZ ;  /* 0x00000001f2f27819 */ /* 0x000fe400000006ff */
[----:B------:R-:W-:Y:S01]  /*ced0*/  SHF.L.U32 R9, R46, 0x6, RZ ;  /* 0x000000062e097819 */ /* 0x000fe200000006ff */
[----:B------:R-:W5:Y:S01]  /*cee0*/  SHFL.IDX PT, R6, R2, 0x3, 0x181f ;  /* 0x00781f0002067f89 */ /* 0x000f6200000e0000 */
[----:B------:R-:W-:Y:S02]  /*cef0*/  ISETP.LT.OR P6, PT, R40, 0x1, P0 ;  /* 0x000000012800780c */ /* 0x000fe400007c1670 */
[----:B------:R-:W-:Y:S01]  /*cf00*/  LOP3.LUT R116, R9, 0xfffffe00, RZ, 0xc0, !PT ;  /* 0xfffffe0009747812 */ /* 0x000fe200078ec0ff */
[----:B------:R-:W5:Y:S01]  /*cf10*/  SHFL.IDX PT, R0, R2, 0x4, 0x181f ;  /* 0x00981f0002007f89 */ /* 0x000f6200000e0000 */
[----:B------:R-:W-:-:S02]  /*cf20*/  SHF.L.U32 R195, R32, 0x1, RZ ;  /* 0x0000000120c37819 */ /* 0x000fc400000006ff */
[C---:B------:R-:W-:Y:S01]  /*cf30*/  IADD3 R240, R234.reuse, 0x800, RZ ;  /* 0x00000800eaf07810 */ /* 0x040fe20007ffe0ff */
[----:B------:R-:W5:Y:S01]  /*cf40*/  SHFL.IDX PT, R10, R2, 0x2, 0x181f ;  /* 0x00581f00020a7f89 */ /* 0x000f6200000e0000 */
[-C--:B-1----:R-:W-:Y:S02]  /*cf50*/  IADD3 R14, P1, R11, R242.reuse, RZ ;  /* 0x000000f20b0e7210 */ /* 0x082fe40007f3e0ff */
[----:B------:R-:W-:Y:S01]  /*cf60*/  IADD3 R239, R234, 0x1000, RZ ;  /* 0x00001000eaef7810 */ /* 0x000fe20007ffe0ff */
[----:B------:R-:W1:Y:S01]  /*cf70*/  SHFL.IDX PT, R19, R5, 0x3, 0x181f ;  /* 0x00781f0005137f89 */ /* 0x000e6200000e0000 */
[----:B--2---:R-:W-:Y:S02]  /*cf80*/  IADD3 R16, P2, R12, R242, RZ ;  /* 0x000000f20c107210 */ /* 0x004fe40007f5e0ff */
[----:B------:R-:W-:Y:S01]  /*cf90*/  IADD3 R238, R234, 0x1800, RZ ;  /* 0x00001800eaee7810 */ /* 0x000fe20007ffe0ff */
[----:B------:R-:W2:Y:S01]  /*cfa0*/  SHFL.IDX PT, R18, R2, 0x5, 0x181f ;  /* 0x00b81f0002127f89 */ /* 0x000ea200000e0000 */
[----:B---3--:R-:W-:-:S02]  /*cfb0*/  IADD3.X R15, R8, R241, RZ, P1, !PT ;  /* 0x000000f1080f7210 */ /* 0x008fc40000ffe4ff */
[C---:B------:R-:W-:Y:S01]  /*cfc0*/  IADD3 R237, R234.reuse, 0x2000, RZ ;  /* 0x00002000eaed7810 */ /* 0x040fe20007ffe0ff */
[----:B------:R-:W3:Y:S01]  /*cfd0*/  SHFL.IDX PT, R7, R5, 0x2, 0x181f ;  /* 0x00581f0005077f89 */ /* 0x000ee200000e0000 */
[----:B----4-:R-:W-:Y:S02]  /*cfe0*/  IADD3.X R17, R13, R241, RZ, P2, !PT ;  /* 0x000000f10d117210 */ /* 0x010fe400017fe4ff */
[----:B------:R-:W-:Y:S01]  /*cff0*/  IADD3 R236, R234, 0x2800, RZ ;  /* 0x00002800eaec7810 */ /* 0x000fe20007ffe0ff */
[----:B------:R-:W4:Y:S01]  /*d000*/  SHFL.IDX PT, R20, R5, 0x4, 0x181f ;  /* 0x00981f0005147f89 */ /* 0x000f2200000e0000 */
[-C--:B-----5:R-:W-:Y:S02]  /*d010*/  IADD3 R8, P1, R6, R242.reuse, RZ ;  /* 0x000000f206087210 */ /* 0x0a0fe40007f3e0ff */
[----:B------:R-:W-:Y:S01]  /*d020*/  IADD3 R235, R234, 0x3000, RZ ;  /* 0x00003000eaeb7810 */ /* 0x000fe20007ffe0ff */
[----:B------:R-:W5:Y:S01]  /*d030*/  SHFL.IDX PT, R21, R5, 0x5, 0x181f ;  /* 0x00b81f0005157f89 */ /* 0x000f6200000e0000 */
[----:B------:R-:W-:-:S02]  /*d040*/  IADD3 R6, P2, R0, R242, RZ ;  /* 0x000000f200067210 */ /* 0x000fc40007f5e0ff */
[----:B------:R-:W-:Y:S01]  /*d050*/  LEA R0, R49, R116, 0xa ;  /* 0x0000007431007211 */ /* 0x000fe200078e50ff */
[----:B------:R-:W-:Y:S01]  /*d060*/  SHFL.IDX PT, R2, R2, 0x6, 0x181f ;  /* 0x00d81f0002027f89 */ /* 0x000fe200000e0000 */
[----:B------:R-:W-:Y:S02]  /*d070*/  IADD3 R12, P4, R10, R242, RZ ;  /* 0x000000f20a0c7210 */ /* 0x000fe40007f9e0ff */
[----:B------:R-:W-:Y:S01]  /*d080*/  IADD3 R0, R117, R0, RZ ;  /* 0x0000000075007210 */ /* 0x000fe20007ffe0ff */
[----:B------:R-:W-:Y:S01]  /*d090*/  LDSM.16.M88.4 R48, [R119+0x3900] ;  /* 0x003900007730783b */ /* 0x000fe20000000200 */
[----:B-1----:R-:W-:Y:S02]  /*d0a0*/  IADD3.X R9, R19, R241, RZ, P1, !PT ;  /* 0x000000f113097210 */ /* 0x002fe40000ffe4ff */
[----:B------:R-:W-:Y:S01]  /*d0b0*/  SHF.L.U32 R230, R0, 0x1, RZ ;  /* 0x0000000100e67819 */ /* 0x000fe200000006ff */
[----:B------:R-:W-:Y:S01]  /*d0c0*/  SHFL.IDX PT, R5, R5, 0x6, 0x181f ;  /* 0x00d81f0005057f89 */ /* 0x000fe200000e0000 */
[----:B--2---:R-:W-:-:S02]  /*d0d0*/  IADD3 R10, P1, R18, R242, RZ ;  /* 0x000000f2120a7210 */ /* 0x004fc40007f3e0ff */
[----:B------:R-:W-:Y:S01]  /*d0e0*/  LEA R233, R3, R230, 0x1 ;  /* 0x000000e603e97211 */ /* 0x000fe200078e08ff */
[----:B------:R-:W1:Y:S01]  /*d0f0*/  LDSM.16.M88.4 R36, [R230+0x7100] ;  /* 0x00710000e624783b */ /* 0x000e620000000200 */
[-C--:B---3--:R-:W-:Y:S02]  /*d100*/  IADD3.X R13, R7, R241.reuse, RZ, P4, !PT ;  /* 0x000000f1070d7210 */ /* 0x088fe400027fe4ff */
[----:B------:R-:W-:Y:S01]  /*d110*/  ISETP.LT.OR P4, PT, R40, 0x11, P0 ;  /* 0x000000112800780c */ /* 0x000fe20000781670 */
[----:B------:R-:W2:Y:S01]  /*d120*/  LDSM.16.M88.4 R32, [R230+0x9100] ;  /* 0x00910000e620783b */ /* 0x000ea20000000200 */
[-C--:B----4-:R-:W-:Y:S02]  /*d130*/  IADD3.X R7, R20, R241.reuse, RZ, P2, !PT ;  /* 0x000000f114077210 */ /* 0x090fe400017fe4ff */
[----:B------:R-:W-:Y:S01]  /*d140*/  ISETP.LT.OR P2, PT, R40, 0x21, P0 ;  /* 0x000000212800780c */ /* 0x000fe20000741670 */
[----:B------:R-:W-:Y:S01]  /*d150*/  LDSM.16.M88.4 R80, [R119+0x4100] ;  /* 0x004100007750783b */ /* 0x000fe20000000200 */
[----:B-----5:R-:W-:-:S02]  /*d160*/  IADD3.X R11, R21, R241, RZ, P1, !PT ;  /* 0x000000f1150b7210 */ /* 0x020fc40000ffe4ff */
[----:B------:R-:W-:Y:S01]  /*d170*/  ISETP.LT.OR P1, PT, R40, 0x31, P0 ;  /* 0x000000312800780c */ /* 0x000fe20000721670 */
[----:B------:R-:W-:Y:S01]  /*d180*/  LDSM.16.M88.4 R88, [R119+0x4900] ;  /* 0x004900007758783b */ /* 0x000fe20000000200 */
[----:B------:R-:W-:Y:S02]  /*d190*/  MOV R0, 0x40 ;  /* 0x0000004000007802 */ /* 0x000fe40000000f00 */
[----:B------:R-:W-:Y:S01]  /*d1a0*/  LEA R231, R4, R230, 0x1 ;  /* 0x000000e604e77211 */ /* 0x000fe200078e08ff */
[----:B------:R-:W-:Y:S03]  /*d1b0*/  LDSM.16.M88.4 R96, [R119+0x5100] ;  /* 0x005100007760783b */ /* 0x000fe60000000200 */
[----:B------:R-:W-:Y:S01]  /*d1c0*/  LEA R232, R3, R231, 0x1 ;  /* 0x000000e703e87211 */ /* 0x000fe200078e08ff */
[----:B------:R-:W-:Y:S04]  /*d1d0*/  LDSM.16.M88.4 R104, [R119+0x5900] ;  /* 0x005900007768783b */ /* 0x000fe80000000200 */
[----:B------:R-:W-:Y:S04]  /*d1e0*/  LDSM.16.M88.4 R112, [R119+0x6100] ;  /* 0x006100007770783b */ /* 0x000fe80000000200 */
[----:B------:R-:W-:Y:S04]  /*d1f0*/  LDSM.16.M88.4 R124, [R119+0x6900] ;  /* 0x00690000777c783b */ /* 0x000fe80000000200 */
[----:B------:R-:W-:Y:S04]  /*d200*/  LDSM.16.M88.4 R52, [R234] ;  /* 0x00000000ea34783b */ /* 0x000fe80000000200 */
[----:B------:R-:W-:Y:S04]  /*d210*/  LDSM.16.M88.4 R84, [R234+0x800] ;  /* 0x00080000ea54783b */ /* 0x000fe80000000200 */
[----:B------:R-:W-:Y:S01]  /*d220*/  LDSM.16.M88.4 R92, [R234+0x1000] ;  /* 0x00100000ea5c783b */ /* 0x000fe20000000200 */
[----:B-1----:R-:W-:Y:S03]  /*d230*/  HMMA.16816.F32 R68, R36, R50, RZ ;  /* 0x000000322444723c */ /* 0x002fe600000018ff */
[----:B------:R-:W-:Y:S04]  /*d240*/  LDSM.16.M88.4 R100, [R234+0x1800] ;  /* 0x00180000ea64783b */ /* 0x000fe80000000200 */
[----:B------:R-:W-:Y:S01]  /*d250*/  LDSM.16.M88.4 R108, [R234+0x2000] ;  /* 0x00200000ea6c783b */ /* 0x000fe20000000200 */
[----:B--2---:R-:W-:Y:S03]  /*d260*/  HMMA.16816.F32 R56, R32, R48, RZ ;  /* 0x000000302038723c */ /* 0x004fe600000018ff */
[----:B------:R-:W-:Y:S04]  /*d270*/  LDSM.16.M88.4 R120, [R234+0x2800] ;  /* 0x00280000ea78783b */ /* 0x000fe80000000200 */
[----:B------:R-:W-:Y:S04]  /*d280*/  LDSM.16.M88.4 R128, [R234+0x3000] ;  /* 0x00300000ea80783b */ /* 0x000fe80000000200 */
[----:B------:R-:W-:Y:S04]  /*d290*/  LDSM.16.M88.4 R28, [R233+0x7100] ;  /* 0x00710000e91c783b */ /* 0x000fe80000000200 */
[----:B------:R-:W1:Y:S04]  /*d2a0*/  LDSM.16.M88.4 R24, [R233+0x9100] ;  /* 0x00910000e918783b */ /* 0x000e680000000200 */
        /* <DEDUP_REMOVED lines=8> */
[----:B------:R-:W-:Y:S02]  /*d330*/  ISETP.LT.OR P2, PT, R40, 0x51, P0 ;  /* 0x000000512800780c */ /* 0x000fe40000741670 */
[----:B------:R-:W-:Y:S01]  /*d340*/  SEL R0, R0, 0xffffffc0, !P4 ;  /* 0xffffffc000007807 */ /* 0x000fe20006000000 */
[----:B------:R4:W-:Y:S01]  /*d350*/  LDGSTS.E.BYPASS.LTC128B.128 [R195+0x1900], [R8.64], !P1 ;  /* 0x0190000008c37fae */ /* 0x0009e2000c901d56 */
[----:B------:R-:W-:Y:S02]  /*d360*/  ISETP.LT.OR P1, PT, R40, 0x61, P0 ;  /* 0x000000612800780c */ /* 0x000fe40000721670 */
[----:B------:R-:W-:Y:S01]  /*d370*/  IADD3 R229, R119, R0, RZ ;  /* 0x0000000077e57210 */ /* 0x000fe20007ffe0ff */
[----:B------:R5:W-:Y:S01]  /*d380*/  LDGSTS.E.BYPASS.LTC128B.128 [R195+0x2100], [R6.64], !P6 ;  /* 0x0210000006c37fae */ /* 0x000be2000f101d56 */
[----:B------:R-:W-:Y:S02]  /*d390*/  IADD3 R228, R0, R234, RZ ;  /* 0x000000ea00e47210 */ /* 0x000fe40007ffe0ff */
[----:B------:R-:W-:Y:S01]  /*d3a0*/  PLOP3.LUT P6, PT, PT, PT, UP0, 0x80, 0x0 ;  /* 0x000000000000781c */ /* 0x000fe20003fcf008 */
[----:B------:R-:W-:Y:S04]  /*d3b0*/  STL [R1], R195 ;  /* 0x000000c301007387 */ /* 0x000fe80000100800 */
[----:B------:R4:W-:Y:S01]  /*d3c0*/  LDGSTS.E.BYPASS.LTC128B.128 [R195+0x2900], [R10.64], !P2 ;  /* 0x029000000ac37fae */ /* 0x0009e2000d101d56 */
[----:B---3--:R-:W-:Y:S01]  /*d3d0*/  HMMA.16816.F32 R12, R36, R48, RZ ;  /* 0x00000030240c723c */ /* 0x008fe200000018ff */
[----:B-----5:R-:W-:-:S07]  /*d3e0*/  IADD3 R6, P0, R2, R242, RZ ;  /* 0x000000f202067210 */ /* 0x020fce0007f1e0ff */
[----:B-1----:R-:W-:Y:S01]  /*d3f0*/  HMMA.16816.F32 R56, R24, R52, R56 ;  /* 0x000000341838723c */ /* 0x002fe20000001838 */
[----:B------:R-:W-:-:S05]  /*d400*/  IADD3.X R7, R5, R241, RZ, P0, !PT ;  /* 0x000000f105077210 */ /* 0x000fca00007fe4ff */
[----:B------:R1:W-:Y:S04]  /*d410*/  LDGSTS.E.BYPASS.LTC128B.128 [R195+0x3100], [R6.64], !P1 ;  /* 0x0310000006c37fae */ /* 0x0003e8000c901d56 */
[----:B------:R-:W-:Y:S06]  /*d420*/  LDSM.16.M88.4 R40, [R229+0x3900] ;  /* 0x00390000e528783b */ /* 0x000fec0000000200 */
[----:B------:R-:W-:Y:S01]  /*d430*/  HMMA.16816.F32 R60, R28, R52, R12 ;  /* 0x000000341c3c723c */ /* 0x000fe2000000180c */
[----:B------:R-:W3:Y:S04]  /*d440*/  LDSM.16.M88.4 R20, [R231+0x7100] ;  /* 0x00710000e714783b */ /* 0x000ee80000000200 */
[----:B--2---:R-:W2:Y:S04]  /*d450*/  LDSM.16.M88.4 R16, [R231+0x9100] ;  /* 0x00910000e710783b */ /* 0x004ea80000000200 */
[----:B------:R-:W-:Y:S04]  /*d460*/  LDSM.16.M88.4 R44, [R228] ;  /* 0x00000000e42c783b */ /* 0x000fe80000000200 */
[----:B------:R-:W5:Y:S04]  /*d470*/  LDSM.16.M88.4 R12, [R232+0x7100] ;  /* 0x00710000e80c783b */ /* 0x000f680000000200 */
[----:B----4-:R-:W4:Y:S04]  /*d480*/  LDSM.16.M88.4 R8, [R232+0x9100] ;  /* 0x00910000e808783b */ /* 0x010f280000000200 */
[----:B------:R-:W0:Y:S03]  /*d490*/  LDGDEPBAR ;  /* 0x00000000000079af */ /* 0x000e260000000000 */
[----:B---3--:R-:W-:Y:S08]  /*d4a0*/  HMMA.16816.F32 R64, R20, R40, R60 ;  /* 0x000000281440723c */ /* 0x008ff0000000183c */
[----:B------:R-:W-:Y:S08]  /*d4b0*/  HMMA.16816.F32 R60, R32, R50, RZ ;  /* 0x00000032203c723c */ /* 0x000ff000000018ff */
[----:B--2---:R-:W-:Y:S08]  /*d4c0*/  HMMA.16816.F32 R48, R16, R40, R56 ;  /* 0x000000281030723c */ /* 0x004ff00000001838 */
[----:B------:R-:W-:Y:S08]  /*d4d0*/  HMMA.16816.F32 R56, R28, R54, R68 ;  /* 0x000000361c38723c */ /* 0x000ff00000001844 */
[----:B-----5:R-:W-:Y:S08]  /*d4e0*/  HMMA.16816.F32 R68, R12, R44, R64 ;  /* 0x0000002c0c44723c */ /* 0x020ff00000001840 */
[----:B------:R-:W-:Y:S08]  /*d4f0*/  HMMA.16816.F32 R64, R24, R54, R60 ;  /* 0x000000361840723c */ /* 0x000ff0000000183c */
[----:B------:R-:W-:Y:S08]  /*d500*/  HMMA.16816.F32 R60, R36, R80, RZ ;  /* 0x00000050243c723c */ /* 0x000ff000000018ff */
[----:B----4-:R-:W-:Y:S01]  /*d510*/  HMMA.16816.F32 R76, R8, R44, R48 ;  /* 0x0000002c084c723c */ /* 0x010fe20000001830 */
[----:B------:R-:W2:Y:S01]  /*d520*/  LDSM.16.M88.4 R48, [R229+0x4100] ;  /* 0x00410000e530783b */ /* 0x000ea20000000200 */
        /* <DEDUP_REMOVED lines=10> */
[----:B------:R3:W1:Y:S10]  /*d5d0*/  MUFU.TANH R190, R0 ;  /* 0x0000000000be7308 */ /* 0x0006740000002400 */
[----:B--2---:R-:W-:Y:S08]  /*d5e0*/  HMMA.16816.F32 R60, R20, R48, R60 ;  /* 0x00000030143c723c */ /* 0x004ff0000000183c */
[----:B------:R-:W-:Y:S01]  /*d5f0*/  HMMA.16816.F32 R72, R8, R46, R64 ;  /* 0x0000002e0848723c */ /* 0x000fe20000001840 */
[----:B---3--:R-:W-:-:S07]  /*d600*/  FMUL.FTZ R0, R71, c[0x0][0x320] ;  /* 0x0000c80047007a20 */ /* 0x008fce0000410000 */
[----:B------:R-:W-:Y:S01]  /*d610*/  HMMA.16816.F32 R68, R12, R46, R52 ;  /* 0x0000002e0c44723c */ /* 0x000fe20000001834 */
[----:B------:R2:W3:Y:S07]  /*d620*/  MUFU.TANH R189, R0 ;  /* 0x0000000000bd7308 */ /* 0x0004ee0000002400 */
[----:B------:R-:W-:Y:S08]  /*d630*/  HMMA.16816.F32 R52, R24, R84, R56 ;  /* 0x000000541834723c */ /* 0x000ff00000001838 */
[----:B------:R-:W-:Y:S01]  /*d640*/  HMMA.16816.F32 R56, R36, R82, RZ ;  /* 0x000000522438723c */ /* 0x000fe200000018ff */
[----:B--2---:R-:W-:-:S04]  /*d650*/  FMUL.FTZ R0, R76, c[0x0][0x320] ;  /* 0x0000c8004c007a20 */ /* 0x004fc80000410000 */
[----:B------:R2:W1:Y:S03]  /*d660*/  MUFU.TANH R188, R0 ;  /* 0x0000000000bc7308 */ /* 0x0004660000002400 */
[----:B------:R-:W-:Y:S08]  /*d670*/  HMMA.16816.F32 R64, R32, R82, RZ ;  /* 0x000000522040723c */ /* 0x000ff000000018ff */
[----:B------:R-:W-:Y:S01]  /*d680*/  HMMA.16816.F32 R44, R16, R48, R52 ;  /* 0x00000030102c723c */ /* 0x000fe20000001834 */
[----:B--2---:R-:W-:-:S07]  /*d690*/  FMUL.FTZ R0, R77, c[0x0][0x320] ;  /* 0x0000c8004d007a20 */ /* 0x004fce0000410000 */
[-C--:B------:R-:W-:Y:S01]  /*d6a0*/  HMMA.16816.F32 R52, R28, R86.reuse, R56 ;  /* 0x000000561c34723c */ /* 0x080fe20000001838 */
[----:B------:R2:W1:Y:S07]  /*d6b0*/  MUFU.TANH R187, R0 ;  /* 0x0000000000bb7308 */ /* 0x00046e0000002400 */
[----:B------:R-:W-:Y:S08]  /*d6c0*/  HMMA.16816.F32 R64, R24, R86, R64 ;  /* 0x000000561840723c */ /* 0x000ff00000001840 */
[----:B------:R-:W-:Y:S01]  /*d6d0*/  HMMA.16816.F32 R56, R32, R88, RZ ;  /* 0x000000582038723c */ /* 0x000fe200000018ff */
[----:B--2---:R-:W-:-:S04]  /*d6e0*/  FMUL.FTZ R0, R78, c[0x0][0x320] ;  /* 0x0000c8004e007a20 */ /* 0x004fc80000410000 */
[----:B------:R2:W1:Y:S03]  /*d6f0*/  MUFU.TANH R183, R0 ;  /* 0x0000000000b77308 */ /* 0x0004660000002400 */
[-C--:B------:R-:W-:Y:S08]  /*d700*/  HMMA.16816.F32 R52, R20, R50.reuse, R52 ;  /* 0x000000321434723c */ /* 0x080ff00000001834 */
[----:B------:R-:W-:Y:S01]  /*d710*/  HMMA.16816.F32 R64, R16, R50, R64 ;  /* 0x000000321040723c */ /* 0x000fe20000001840 */
[----:B------:R-:W-:Y:S01]  /*d720*/  LDSM.16.M88.4 R48, [R228+0x1000] ;  /* 0x00100000e430783b */ /* 0x000fe20000000200 */
[----:B--2---:R-:W-:-:S06]  /*d730*/  FMUL.FTZ R0, R79, c[0x0][0x320] ;  /* 0x0000c8004f007a20 */ /* 0x004fcc0000410000 */
[----:B-----5:R-:W-:Y:S01]  /*d740*/  HMMA.16816.F32 R76, R8, R40, R44 ;  /* 0x00000028084c723c */ /* 0x020fe2000000182c */
[----:B------:R-:W2:Y:S01]  /*d750*/  LDSM.16.M88.4 R44, [R229+0x4900] ;  /* 0x00490000e52c783b */ /* 0x000ea20000000200 */
        /* <DEDUP_REMOVED lines=18> */
[----:B--2---:R-:W-:Y:S01]  /*d880*/  HMMA.16816.F32 R60, R20, R44, R60 ;  /* 0x0000002c143c723c */ /* 0x004fe2000000183c */
[----:B-----5:R-:W-:-:S04]  /*d890*/  FMUL.FTZ R0, R74, c[0x0][0x320] ;  /* 0x0000c8004a007a20 */ /* 0x020fc80000410000 */
[----:B------:R2:W1:Y:S02]  /*d8a0*/  MUFU.TANH R175, R0 ;  /* 0x0000000000af7308 */ /* 0x0004640000002400 */
[----:B--2---:R-:W-:Y:S02]  /*d8b0*/  FMUL.FTZ R0, R75, c[0x0][0x320] ;  /* 0x0000c8004b007a20 */ /* 0x004fe40000410000 */
[----:B------:R-:W-:Y:S04]  /*d8c0*/  HMMA.16816.F32 R72, R8, R42, R64 ;  /* 0x0000002a0848723c */ /* 0x000fe80000001840 */
[----:B------:R2:W1:Y:S04]  /*d8d0*/  MUFU.TANH R176, R0 ;  /* 0x0000000000b07308 */ /* 0x0004680000002400 */
[----:B------:R-:W-:Y:S01]  /*d8e0*/  HMMA.16816.F32 R64, R32, R90, RZ ;  /* 0x0000005a2040723c */ /* 0x000fe200000018ff */
[----:B--2---:R-:W-:-:S04]  /*d8f0*/  FMUL.FTZ R0, R68, c[0x0][0x320] ;  /* 0x0000c80044007a20 */ /* 0x004fc80000410000 */
[----:B------:R2:W1:Y:S11]  /*d900*/  MUFU.TANH R178, R0 ;  /* 0x0000000000b27308 */ /* 0x0004760000002400 */
[----:B------:R-:W-:Y:S08]  /*d910*/  @!UPT UIADD3 URZ, URZ, URZ, URZ ;  /* 0x0000003f3f3ff290 */ /* 0x000ff0000fffe03f */
[----:B------:R-:W-:Y:S01]  /*d920*/  HMMA.16816.F32 R64, R24, R94, R64 ;  /* 0x0000005e1840723c */ /* 0x000fe20000001840 */
[----:B--2---:R-:W-:-:S04]  /*d930*/  FMUL.FTZ R0, R69, c[0x0][0x320] ;  /* 0x0000c80045007a20 */ /* 0x004fc80000410000 */
[----:B------:R2:W1:Y:S11]  /*d940*/  MUFU.TANH R177, R0 ;  /* 0x0000000000b17308 */ /* 0x0004760000002400 */
[----:B------:R-:W-:Y:S08]  /*d950*/  @!UPT UIADD3 URZ, URZ, URZ, URZ ;  /* 0x0000003f3f3ff290 */ /* 0x000ff0000fffe03f */
[----:B------:R-:W-:Y:S01]  /*d960*/  HMMA.16816.F32 R64, R16, R46, R64 ;  /* 0x0000002e1040723c */ /* 0x000fe20000001840 */
[----:B--2---:R-:W-:-:S04]  /*d970*/  FMUL.FTZ R0, R70, c[0x0][0x320] ;  /* 0x0000c80046007a20 */ /* 0x004fc80000410000 */
[----:B------:R2:W1:Y:S02]  /*d980*/  MUFU.TANH R174, R0 ;  /* 0x0000000000ae7308 */ /* 0x0004640000002400 */
[----:B--2---:R-:W-:Y:S02]  /*d990*/  FMUL.FTZ R0, R71, c[0x0][0x320] ;  /* 0x0000c80047007a20 */ /* 0x004fe40000410000 */
[----:B------:R-:W-:Y:S04]  /*d9a0*/  HMMA.16816.F32 R68, R12, R42, R52 ;  /* 0x0000002a0c44723c */ /* 0x000fe80000001834 */
[----:B------:R2:W1:Y:S04]  /*d9b0*/  MUFU.TANH R173, R0 ;  /* 0x0000000000ad7308 */ /* 0x0004680000002400 */
[----:B------:R-:W-:Y:S08]  /*d9c0*/  HMMA.16816.F32 R52, R24, R92, R56 ;  /* 0x0000005c1834723c */ /* 0x000ff00000001838 */
[----:B------:R-:W-:Y:S01]  /*d9d0*/  HMMA.16816.F32 R56, R36, R90, RZ ;  /* 0x0000005a2438723c */ /* 0x000fe200000018ff */
[----:B--2---:R-:W-:-:S04]  /*d9e0*/  FMUL.FTZ R0, R76, c[0x0][0x320] ;  /* 0x0000c8004c007a20 */ /* 0x004fc80000410000 */
[----:B------:R2:W1:Y:S11]  /*d9f0*/  MUFU.TANH R172, R0 ;  /* 0x0000000000ac7308 */ /* 0x0004760000002400 */
[----:B------:R-:W-:Y:S01]  /*da00*/  HMMA.16816.F32 R40, R16, R44, R52 ;  /* 0x0000002c1028723c */ /* 0x000fe20000001834 */
[----:B--2---:R-:W-:-:S07]  /*da10*/  FMUL.FTZ R0, R77, c[0x0][0x320] ;  /* 0x0000c8004d007a20 */ /* 0x004fce0000410000 */
[----:B------:R-:W-:Y:S01]  /*da20*/  HMMA.16816.F32 R52, R28, R94, R56 ;  /* 0x0000005e1c34723c */ /* 0x000fe20000001838 */
[----:B------:R2:W1:Y:S07]  /*da30*/  MUFU.TANH R171, R0 ;  /* 0x0000000000ab7308 */ /* 0x00046e0000002400 */
[----:B------:R-:W-:Y:S01]  /*da40*/  HMMA.16816.F32 R56, R32, R96, RZ ;  /* 0x000000602038723c */ /* 0x000fe200000018ff */
[----:B--2---:R-:W-:-:S04]  /*da50*/  FMUL.FTZ R0, R78, c[0x0][0x320] ;  /* 0x0000c8004e007a20 */ /* 0x004fc80000410000 */
[----:B------:R2:W1:Y:S02]  /*da60*/  MUFU.TANH R93, R0 ;  /* 0x00000000005d7308 */ /* 0x0004640000002400 */
[----:B--2---:R-:W-:Y:S02]  /*da70*/  FMUL.FTZ R0, R79, c[0x0][0x320] ;  /* 0x0000c8004f007a20 */ /* 0x004fe40000410000 */
[----:B------:R-:W-:Y:S04]  /*da80*/  HMMA.16816.F32 R76, R8, R48, R40 ;  /* 0x00000030084c723c */ /* 0x000fe80000001828 */
[----:B------:R2:W1:Y:S04]  /*da90*/  MUFU.TANH R168, R0 ;  /* 0x0000000000a87308 */ /* 0x0004680000002400 */
[----:B------:R-:W-:Y:S01]  /*daa0*/  HMMA.16816.F32 R40, R20, R46, R52 ;  /* 0x0000002e1428723c */ /* 0x000fe20000001834 */
[----:B------:R-:W5:Y:S07]  /*dab0*/  LDSM.16.M88.4 R52, [R229+0x5100] ;  /* 0x00510000e534783b */ /* 0x000f6e0000000200 */
[----:B------:R-:W-:Y:S01]  /*dac0*/  HMMA.16816.F32 R44, R24, R100, R56 ;  /* 0x00000064182c723c */ /* 0x000fe20000001838 */
[----:B--2---:R-:W-:-:S04]  /*dad0*/  FMUL.FTZ R0, R68, c[0x0][0x320] ;  /* 0x0000c80044007a20 */ /* 0x004fc80000410000 */
[----:B------:R2:W1:Y:S02]  /*dae0*/  MUFU.TANH R170, R0 ;  /* 0x0000000000aa7308 */ /* 0x0004640000002400 */
[----:B--2---:R-:W-:-:S06]  /*daf0*/  FMUL.FTZ R0, R69, c[0x0][0x320] ;  /* 0x0000c80045007a20 */ /* 0x004fcc0000410000 */
[----:B------:R2:W1:Y:S11]  /*db00*/  MUFU.TANH R169, R0 ;  /* 0x0000000000a97308 */ /* 0x0004760000002400 */
[----:B-----5:R-:W-:Y:S01]  /*db10*/  HMMA.16816.F32 R44, R16, R52, R44 ;  /* 0x00000034102c723c */ /* 0x020fe2000000182c */
[----:B--2---:R-:W-:-:S04]  /*db20*/  FMUL.FTZ R0, R70, c[0x0][0x320] ;  /* 0x0000c80046007a20 */ /* 0x004fc80000410000 */
        /* <DEDUP_REMOVED lines=14> */
[----:B------:R2:W1:Y:S03]  /*dc10*/  MUFU.TANH R92, R0 ;  /* 0x00000000005c7308 */ /* 0x0004660000002400 */
[----:B------:R-:W-:Y:S01]  /*dc20*/  HMMA.16816.F32 R60, R32, R98, RZ ;  /* 0x00000062203c723c */ /* 0x000fe200000018ff */
[----:B--2---:R-:W-:-:S07]  /*dc30*/  FMUL.FTZ R0, R75, c[0x0][0x320] ;  /* 0x0000c8004b007a20 */ /* 0x004fce0000410000 */
[----:B------:R-:W-:Y:S01]  /*dc40*/  HMMA.16816.F32 R72, R8, R50, R64 ;  /* 0x000000320848723c */ /* 0x000fe20000001840 */
[----:B------:R2:W1:Y:S11]  /*dc50*/  MUFU.TANH R118, R0 ;  /* 0x0000000000767308 */ /* 0x0004760000002400 */
[----:B------:R-:W-:Y:S04]  /*dc60*/  @!UPT UIADD3 URZ, URZ, URZ, URZ ;  /* 0x0000003f3f3ff290 */ /* 0x000fe8000fffe03f */
[----:B------:R-:W-:Y:S08]  /*dc70*/  HMMA.16816.F32 R64, R24, R102, R60 ;  /* 0x000000661840723c */ /* 0x000ff0000000183c */
[----:B------:R-:W-:Y:S01]  /*dc80*/  HMMA.16816.F32 R60, R36, R104, RZ ;  /* 0x00000068243c723c */ /* 0x000fe200000018ff */
[----:B--2---:R-:W-:-:S04]  /*dc90*/  FMUL.FTZ R0, R68, c[0x0][0x320] ;  /* 0x0000c80044007a20 */ /* 0x004fc80000410000 */
[----:B------:R2:W1:Y:S11]  /*dca0*/  MUFU.TANH R161, R0 ;  /* 0x0000000000a17308 */ /* 0x0004760000002400 */
[----:B------:R-:W-:Y:S01]  /*dcb0*/  HMMA.16816.F32 R64, R16, R54, R64 ;  /* 0x000000361040723c */ /* 0x000fe20000001840 */
[----:B--2---:R-:W-:-:S07]  /*dcc0*/  FMUL.FTZ R0, R69, c[0x0][0x320] ;  /* 0x0000c80045007a20 */ /* 0x004fce0000410000 */
[----:B------:R-:W-:Y:S01]  /*dcd0*/  HMMA.16816.F32 R60, R28, R108, R60 ;  /* 0x0000006c1c3c723c */ /* 0x000fe2000000183c */
[----:B------:R2:W1:Y:S02]  /*dce0*/  MUFU.TANH R158, R0 ;  /* 0x00000000009e7308 */ /* 0x0004640000002400 */
[----:B--2---:R-:W-:-:S06]  /*dcf0*/  FMUL.FTZ R0, R70, c[0x0][0x320] ;  /* 0x0000c80046007a20 */ /* 0x004fcc0000410000 */
[----:B------:R2:W1:Y:S02]  /*dd00*/  MUFU.TANH R157, R0 ;  /* 0x00000000009d7308 */ /* 0x0004640000002400 */
[----:B--2---:R-:W-:Y:S02]  /*dd10*/  FMUL.FTZ R0, R71, c[0x0][0x320] ;  /* 0x0000c80047007a20 */ /* 0x004fe40000410000 */
[----:B------:R-:W-:Y:S01]  /*dd20*/  HMMA.16816.F32 R68, R12, R50, R40 ;  /* 0x000000320c44723c */ /* 0x000fe20000001828 */
[----:B------:R-:W2:Y:S03]  /*dd30*/  LDSM.16.M88.4 R40, [R228+0x1800] ;  /* 0x00180000e428783b */ /* 0x000ea60000000200 */
        /* <DEDUP_REMOVED lines=13> */
[----:B--2---:R-:W-:Y:S01]  /*de10*/  HMMA.16816.F32 R76, R8, R40, R44 ;  /* 0x00000028084c723c */ /* 0x004fe2000000182c */
[----:B------:R-:W2:Y:S03]  /*de20*/  LDSM.16.M88.4 R44, [R229+0x5900] ;  /* 0x00590000e52c783b */ /* 0x000ea60000000200 */
[----:B------:R5:W1:Y:S02]  /*de30*/  MUFU.TANH R134, R0 ;  /* 0x0000000000867308 */ /* 0x000a640000002400 */
[----:B-----5:R-:W-:-:S06]  /*de40*/  FMUL.FTZ R0, R68, c[0x0][0x320] ;  /* 0x0000c80044007a20 */ /* 0x020fcc0000410000 */
[----:B------:R5:W1:Y:S02]  /*de50*/  MUFU.TANH R153, R0 ;  /* 0x0000000000997308 */ /* 0x000a640000002400 */
[----:B-----5:R-:W-:Y:S01]  /*de60*/  FMUL.FTZ R0, R69, c[0x0][0x320] ;  /* 0x0000c80045007a20 */ /* 0x020fe20000410000 */
[----:B--2---:R-:W-:Y:S05]  /*de70*/  HMMA.16816.F32 R60, R20, R44, R60 ;  /* 0x0000002c143c723c */ /* 0x004fea000000183c */
[----:B------:R2:W1:Y:S02]  /*de80*/  MUFU.TANH R139, R0 ;  /* 0x00000000008b7308 */ /* 0x0004640000002400 */
[----:B--2---:R-:W-:-:S06]  /*de90*/  FMUL.FTZ R0, R70, c[0x0][0x320] ;  /* 0x0000c80046007a20 */ /* 0x004fcc0000410000 */
        /* <DEDUP_REMOVED lines=9> */
[----:B--2---:R-:W-:-:S07]  /*df30*/  FMUL.FTZ R0, R73, c[0x0][0x320] ;  /* 0x0000c80049007a20 */ /* 0x004fce0000410000 */
[----:B------:R-:W-:Y:S01]  /*df40*/  HMMA.16816.F32 R56, R36, R106, RZ ;  /* 0x0000006a2438723c */ /* 0x000fe200000018ff */
        /* <DEDUP_REMOVED lines=18> */
[----:B------:R-:W-:Y:S01]  /*e070*/  HMMA.16816.F32 R68, R12, R42, R48 ;  /* 0x0000002a0c44723c */ /* 0x000fe20000001830 */
[----:B------:R-:W2:Y:S03]  /*e080*/  LDSM.16.M88.4 R48, [R228+0x2000] ;  /* 0x00200000e430783b */ /* 0x000ea60000000200 */
        /* <DEDUP_REMOVED lines=11> */
[----:B--2---:R-:W-:Y:S04]  /*e140*/  HMMA.16816.F32 R76, R8, R48, R40 ;  /* 0x00000030084c723c */ /* 0x004fe80000001828 */
        /* <DEDUP_REMOVED lines=33> */
[----:B------:R2:W1:Y:S02]  /*e360*/  MUFU.TANH R156, R0 ;  /* 0x00000000009c7308 */ /* 0x0004640000002400 */
[----:B--2---:R-:W-:Y:S11]  /*e370*/  FMUL.FTZ R0, R69, c[0x0][0x320] ;  /* 0x0000c80045007a20 */ /* 0x004ff60000410000 */
[----:B------:R-:W-:Y:S06]  /*e380*/  @!UPT UIADD3 URZ, URZ, URZ, URZ ;  /* 0x0000003f3f3ff290 */ /* 0x000fec000fffe03f */
        /* <DEDUP_REMOVED lines=22> */
[C---:B--2---:R-:W-:Y:S01]  /*e4f0*/  HMMA.16816.F32 R76, R8.reuse, R40, R44 ;  /* 0x00000028084c723c */ /* 0x044fe2000000182c */
[----:B------:R-:W2:Y:S01]  /*e500*/  LDSM.16.M88.4 R44, [R229+0x6900] ;  /* 0x00690000e52c783b */ /* 0x000ea20000000200 */
        /* <DEDUP_REMOVED lines=32> */
[----:B------:R5:W1:Y:S11]  /*e710*/  MUFU.TANH R85, R0 ;  /* 0x0000000000557308 */ /* 0x000a760000002400 */
[----:B------:R-:W-:Y:S08]  /*e720*/  @!UPT UIADD3 URZ, URZ, URZ, URZ ;  /* 0x0000003f3f3ff290 */ /* 0x000ff0000fffe03f */
[----:B--2---:R-:W-:Y:S01]  /*e730*/  HMMA.16816.F32 R32, R16, R44, R56 ;  /* 0x0000002c1020723c */ /* 0x004fe20000001838 */
[----:B-----5:R-:W-:-:S07]  /*e740*/  FMUL.FTZ R0, R74, c[0x0][0x320] ;  /* 0x0000c8004a007a20 */ /* 0x020fce0000410000 */
[----:B------:R-:W-:Y:S01]  /*e750*/  HMMA.16816.F32 R16, R16, R46, R36 ;  /* 0x0000002e1010723c */ /* 0x000fe20000001824 */
[----:B------:R2:W1:Y:S02]  /*e760*/  MUFU.TANH R84, R0 ;  /* 0x0000000000547308 */ /* 0x0004640000002400 */
[----:B--2---:R-:W-:-:S06]  /*e770*/  FMUL.FTZ R0, R75, c[0x0][0x320] ;  /* 0x0000c8004b007a20 */ /* 0x004fcc0000410000 */
[----:B------:R2:W1:Y:S02]  /*e780*/  MUFU.TANH R83, R0 ;  /* 0x0000000000537308 */ /* 0x0004640000002400 */
[----:B--2---:R-:W-:-:S06]  /*e790*/  FMUL.FTZ R0, R68, c[0x0][0x320] ;  /* 0x0000c80044007a20 */ /* 0x004fcc0000410000 */
[----:B------:R2:W1:Y:S02]  /*e7a0*/  MUFU.TANH R82, R0 ;  /* 0x0000000000527308 */ /* 0x0004640000002400 */
[----:B--2---:R-:W-:-:S06]  /*e7b0*/  FMUL.FTZ R0, R69, c[0x0][0x320] ;  /* 0x0000c80045007a20 */ /* 0x004fcc0000410000 */
[----:B------:R2:W1:Y:S02]  /*e7c0*/  MUFU.TANH R81, R0 ;  /* 0x0000000000517308 */ /* 0x0004640000002400 */
[----:B--2---:R-:W-:-:S06]  /*e7d0*/  FMUL.FTZ R0, R70, c[0x0][0x320] ;  /* 0x0000c80046007a20 */ /* 0x004fcc0000410000 */
[----:B------:R2:W1:Y:S02]  /*e7e0*/  MUFU.TANH R80, R0 ;  /* 0x0000000000507308 */ /* 0x0004640000002400 */
[----:B--2---:R-:W-:Y:S02]  /*e7f0*/  FMUL.FTZ R0, R71, c[0x0][0x320] ;  /* 0x0000c80047007a20 */ /* 0x004fe40000410000 */
[----:B------:R-:W-:Y:S01]  /*e800*/  HMMA.16816.F32 R68, R12, R42, R48 ;  /* 0x0000002a0c44723c */ /* 0x000fe20000001830 */
[----:B------:R-:W2:Y:S03]  /*e810*/  LDSM.16.M88.4 R48, [R228+0x3000] ;  /* 0x00300000e430783b */ /* 0x000ea60000000200 */
        /* <DEDUP_REMOVED lines=10> */
[----:B------:R-:W1:Y:S01]  /*e8c0*/  MUFU.TANH R62, R68 ;  /* 0x00000044003e7308 */ /* 0x000e620000002400 */
[----:B-----5:R-:W-:-:S07]  /*e8d0*/  FMUL.FTZ R0, R67, c[0x0][0x320] ;  /* 0x0000c80043007a20 */ /* 0x020fce0000410000 */
[----:B------:R-:W1:Y:S01]  /*e8e0*/  MUFU.TANH R61, R69 ;  /* 0x00000045003d7308 */ /* 0x000e620000002400 */
[-C--:B--2---:R-:W-:Y:S07]  /*e8f0*/  HMMA.16816.F32 R40, R12, R48.reuse, R40 ;  /* 0x000000300c28723c */ /* 0x084fee0000001828 */
[----:B------:R-:W2:Y:S01]  /*e900*/  MUFU.TANH R60, R70 ;  /* 0x00000046003c7308 */ /* 0x000ea20000002400 */
        /* <DEDUP_REMOVED lines=10> */
[----:B------:R-:W-:Y:S01]  /*e9b0*/  FMUL.FTZ R24, R24, c[0x0][0x320] ;  /* 0x0000c80018187a20 */ /* 0x000fe20000410000 */
[----:B------:R-:W-:Y:S01]  /*e9c0*/  P2R R19, PR, RZ, 0x40 ;  /* 0x00000040ff137803 */ /* 0x000fe20000000000 */
        /* <DEDUP_REMOVED lines=14> */
[----:B------:R1:W1:Y:S08]  /*eab0*/  MUFU.TANH R48, R41 ;  /* 0x0000002900307308 */ /* 0x0002700000002400 */
[----:B------:R-:W1:Y:S08]  /*eac0*/  MUFU.TANH R43, R43 ;  /* 0x0000002b002b7308 */ /* 0x000e700000002400 */
[----:B------:R-:W1:Y:S08]  /*ead0*/  MUFU.TANH R24, R24 ;  /* 0x0000001800187308 */ /* 0x000e700000002400 */
        /* <DEDUP_REMOVED lines=12> */
[----:B--234-:R-:W-:Y:S01]  /*eba0*/  IMAD.U32 R2, RZ, RZ, UR17 ;  /* 0x00000011ff027e24 */ /* 0x01cfe2000f8e00ff */
[----:B------:R-:W-:Y:S01]  /*ebb0*/  ISETP.NE.AND P6, PT, R197, 0x1, PT ;  /* 0x00000001c500780c */ /* 0x000fe20003fc5270 */
[----:B-1----:R-:W-:-:S03]  /*ebc0*/  IMAD.MOV.U32 R9, RZ, RZ, RZ ;  /* 0x000000ffff097224 */ /* 0x002fc600078e00ff */
[----:B------:R-:W-:-:S04]  /*ebd0*/  IADD3 R2, R196, UR6, R2 ;  /* 0x00000006c4027c10 */ /* 0x000fc8000fffe002 */
[----:B------:R-:W-:-:S05]  /*ebe0*/  IADD3 R5, R2, -0x70, RZ ;  /* 0xffffff9002057810 */ /* 0x000fca0007ffe0ff */
[----:B------:R-:W-:-:S04]  /*ebf0*/  @P6 IMAD.HI.U32 R6, R5, c[0x0][0x2bc], RZ ;  /* 0x0000af0005066a27 */ /* 0x000fc800078e00ff */
[----:B------:R-:W-:Y:S01]  /*ec00*/  IMAD.MOV.U32 R2, RZ, RZ, R5 ;  /* 0x000000ffff027224 */ /* 0x000fe200078e0005 */
[----:B------:R-:W-:-:S04]  /*ec10*/  @P6 SHF.R.U32.HI R2, RZ, c[0x0][0x2c0], R6 ;  /* 0x0000b000ff026a19 */ /* 0x000fc80000011606 */
[----:B------:R-:W-:-:S04]  /*ec20*/  @!P5 IADD3 R7, P0, R2, UR8, RZ ;  /* 0x000000080207dc10 */ /* 0x000fc8000ff1e0ff */
[----:B------:R-:W-:Y:S02]  /*ec30*/  @!P5 LEA.HI.X.SX32 R8, R2, UR7, 0x1, P0 ;  /* 0x000000070208dc11 */ /* 0x000fe400080f0eff */
        /* <DEDUP_REMOVED lines=12> */
[----:B------:R-:W-:Y:S01]  /*ed00*/  IMAD.WIDE.U32 R6, R9, c[0x0][0x1f0], R6 ;  /* 0x00007c0009067a25 */ /* 0x000fe200078e0006 */
[----:B------:R-:W-:Y:S03]  /*ed10*/  STL [R1+0x8], R9 ;  /* 0x0000080901007387 */ /* 0x000fe60000100800 */
        /* <DEDUP_REMOVED lines=18> */
[----:B---3--:R-:W-:-:S03]  /*ee40*/  IMAD.X R9, R9, 0x1, R241, P1 ;  /* 0x0000000109097824 */ /* 0x008fc600008e06f1 */
[----:B------:R-:W-:Y:S01]  /*ee50*/  SHFL.IDX PT, R18, R2, 0x3, 0x181f ;  /* 0x00781f0002127f89 */ /* 0x000fe200000e0000 */
[----:B----4-:R-:W-:Y:S01]  /*ee60*/  IMAD.X R7, R7, 0x1, R241, P0 ;  /* 0x0000000107077824 */ /* 0x010fe200000e06f1 */
[-C--:B------:R-:W-:Y:S02]  /*ee70*/  IADD3 R14, P0, R14, R242.reuse, RZ ;  /* 0x000000f20e0e7210 */ /* 0x080fe40007f1e0ff */
[----:B------:R-:W2:Y:S01]  /*ee80*/  SHFL.IDX PT, R17, R2, 0x4, 0x181f ;  /* 0x00981f0002117f89 */ /* 0x000ea200000e0000 */
[----:B-----5:R-:W-:-:S03]  /*ee90*/  IADD3 R12, P4, R12, R242, RZ ;  /* 0x000000f20c0c7210 */ /* 0x020fc60007f9e0ff */
[----:B------:R-:W3:Y:S01]  /*eea0*/  SHFL.IDX PT, R16, R2, 0x5, 0x181f ;  /* 0x00b81f0002107f89 */ /* 0x000ee200000e0000 */
[----:B------:R-:W-:-:S03]  /*eeb0*/  IADD3 R10, P2, R10, R242, RZ ;  /* 0x000000f20a0a7210 */ /* 0x000fc60007f5e0ff */
[----:B------:R-:W4:Y:S01]  /*eec0*/  SHFL.IDX PT, R2, R2, 0x6, 0x181f ;  /* 0x00d81f0002027f89 */ /* 0x000f2200000e0000 */
[----:B-1----:R-:W-:-:S03]  /*eed0*/  IMAD.X R15, R11, 0x1, R241, P0 ;  /* 0x000000010b0f7824 */ /* 0x002fc600000e06f1 */
        /* <DEDUP_REMOVED lines=13> */
.L_x_132:
        /* <DEDUP_REMOVED lines=13> */
[C---:B------:R-:W-:Y:S02]  /*f080*/  ISETP.GT.AND P0, PT, R2.reuse, RZ, PT ;  /* 0x000000ff0200720c */ /* 0x040fe40003f04270 */
[C---:B------:R-:W-:Y:S02]  /*f090*/  ISETP.GT.AND P1, PT, R2.reuse, 0x1, PT ;  /* 0x000000010200780c */ /* 0x040fe40003f24270 */
[----:B------:R-:W-:Y:S02]  /*f0a0*/  ISETP.GT.AND P2, PT, R2, 0x8, PT ;  /* 0x000000080200780c */ /* 0x000fe40003f44270 */
[----:B------:R-:W-:Y:S02]  /*f0b0*/  FSEL R10, R192, -INF , P0 ;  /* 0xff800000c00a7808 */ /* 0x000fe40000000000 */
[----:B------:R-:W-:Y:S02]  /*f0c0*/  FSEL R29, R191, -INF , P1 ;  /* 0xff800000bf1d7808 */ /* 0x000fe40000800000 */
[----:B------:R-:W-:-:S02]  /*f0d0*/  FSEL R16, R183, -INF , P0 ;  /* 0xff800000b7107808 */ /* 0x000fc40000000000 */
[----:B------:R-:W-:Y:S02]  /*f0e0*/  FSEL R12, R188, -INF , P0 ;  /* 0xff800000bc0c7808 */ /* 0x000fe40000000000 */
[----:B------:R-:W-:Y:S02]  /*f0f0*/  FSEL R32, R190, -INF , P0 ;  /* 0xff800000be207808 */ /* 0x000fe40000000000 */
[----:B------:R-:W-:Y:S02]  /*f100*/  ISETP.GT.AND P0, PT, R2, 0x9, PT ;  /* 0x000000090200780c */ /* 0x000fe40003f04270 */
[----:B------:R-:W-:Y:S02]  /*f110*/  FSEL R13, R187, -INF , P1 ;  /* 0xff800000bb0d7808 */ /* 0x000fe40000800000 */
[----:B------:R-:W-:Y:S02]  /*f120*/  FSEL R30, R186, -INF , P2 ;  /* 0xff800000ba1e7808 */ /* 0x000fe40001000000 */
[----:B------:R-:W-:-:S02]  /*f130*/  FMNMX.FTZ R5, R10, R29, !PT ;  /* 0x0000001d0a057209 */ /* 0x000fc40007810000 */
[----:B------:R-:W-:Y:S02]  /*f140*/  FSEL R17, R184, -INF , P1 ;  /* 0xff800000b8117808 */ /* 0x000fe40000800000 */
[----:B------:R-:W-:Y:S02]  /*f150*/  FSEL R33, R189, -INF , P1 ;  /* 0xff800000bd217808 */ /* 0x000fe40000800000 */
[----:B------:R-:W-:Y:S02]  /*f160*/  ISETP.GT.AND P1, PT, R2, 0x10, PT ;  /* 0x000000100200780c */ /* 0x000fe40003f24270 */
[----:B------:R-:W-:Y:S02]  /*f170*/  FSEL R14, R180, -INF , P2 ;  /* 0xff800000b40e7808 */ /* 0x000fe40001000000 */
[----:B------:R-:W-:Y:S02]  /*f180*/  FSEL R31, R185, -INF , P0 ;  /* 0xff800000b91f7808 */ /* 0x000fe40000000000 */
[----:B------:R-:W-:-:S02]  /*f190*/  FMNMX.FTZ R6, R12, R13, !PT ;  /* 0x0000000d0c067209 */ /* 0x000fc40007810000 */
[----:B------:R-:W-:Y:S02]  /*f1a0*/  FMNMX.FTZ R5, R30, R5, !PT ;  /* 0x000000051e057209 */ /* 0x000fe40007810000 */
[----:B------:R-:W-:Y:S02]  /*f1b0*/  FSEL R18, R175, -INF , P2 ;  /* 0xff800000af127808 */ /* 0x000fe40001000000 */
[----:B------:R-:W-:Y:S02]  /*f1c0*/  FSEL R34, R182, -INF , P2 ;  /* 0xff800000b6227808 */ /* 0x000fe40001000000 */
[----:B------:R-:W-:Y:S02]  /*f1d0*/  FSEL R70, R93, -INF , P1 ;  /* 0xff8000005d467808 */ /* 0x000fe40000800000 */
[----:B------:R-:W-:Y:S02]  /*f1e0*/  ISETP.GT.AND P2, PT, R2, 0x11, PT ;  /* 0x000000110200780c */ /* 0x000fe40003f44270 */
[----:B------:R-:W-:-:S02]  /*f1f0*/  FSEL R15, R179, -INF , P0 ;  /* 0xff800000b30f7808 */ /* 0x000fc40000000000 */
[----:B------:R-:W-:Y:S02]  /*f200*/  FSEL R93, R178, -INF , P1 ;  /* 0xff800000b25d7808 */ /* 0x000fe40000800000 */
[----:B------:R-:W-:Y:S02]  /*f210*/  FMNMX.FTZ R6, R14, R6, !PT ;  /* 0x000000060e067209 */ /* 0x000fe40007810000 */
[----:B------:R-:W-:Y:S02]  /*f220*/  FMNMX.FTZ R5, R31, R5, !PT ;  /* 0x000000051f057209 */ /* 0x000fe40007810000 */
[----:B------:R-:W-:Y:S02]  /*f230*/  FSEL R28, R176, -INF , P0 ;  /* 0xff800000b01c7808 */ /* 0x000fe40000000000 */
[----:B------:R-:W-:Y:S02]  /*f240*/  FSEL R35, R181, -INF , P0 ;  /* 0xff800000b5237808 */ /* 0x000fe40000000000 */
[----:B------:R-:W-:-:S02]  /*f250*/  ISETP.GT.AND P0, PT, R2, 0x18, PT ;  /* 0x000000180200780c */ /* 0x000fc40003f04270 */
[----:B------:R-:W-:Y:S02]  /*f260*/  FSEL R40, R172, -INF , P1 ;  /* 0xff800000ac287808 */ /* 0x000fe40000800000 */
[----:B------:R-:W-:Y:S02]  /*f270*/  FSEL R94, R177, -INF , P2 ;  /* 0xff800000b15e7808 */ /* 0x000fe40001000000 */
[----:B------:R-:W-:Y:S02]  /*f280*/  FMNMX.FTZ R6, R15, R6, !PT ;  /* 0x000000060f067209 */ /* 0x000fe40007810000 */
[----:B------:R-:W-:Y:S02]  /*f290*/  FMNMX.FTZ R5, R93, R5, !PT ;  /* 0x000000055d057209 */ /* 0x000fe40007810000 */
[----:B------:R-:W-:Y:S02]  /*f2a0*/  FSEL R97, R174, -INF , P1 ;  /* 0xff800000ae617808 */ /* 0x000fe40000800000 */
[----:B------:R-:W-:-:S02]  /*f2b0*/  ISETP.GT.AND P1, PT, R2, 0x19, PT ;  /* 0x000000190200780c */ /* 0x000fc40003f24270 */
[----:B------:R-:W-:Y:S02]  /*f2c0*/  FSEL R41, R171, -INF , P2 ;  /* 0xff800000ab297808 */ /* 0x000fe40001000000 */
[----:B------:R-:W-:Y:S02]  /*f2d0*/  FSEL R95, R170, -INF , P0 ;  /* 0xff800000aa5f7808 */ /* 0x000fe40000000000 */
[----:B------:R-:W-:Y:S02]  /*f2e0*/  FMNMX.FTZ R6, R40, R6, !PT ;  /* 0x0000000628067209 */ /* 0x000fe40007810000 */
[----:B------:R-:W-:Y:S02]  /*f2f0*/  FMNMX.FTZ R5, R94, R5, !PT ;  /* 0x000000055e057209 */ /* 0x000fe40007810000 */
[----:B------:R-:W-:Y:S02]  /*f300*/  FSEL R74, R168, -INF , P2 ;  /* 0xff800000a84a7808 */ /* 0x000fe40001000000 */
[----:B------:R-:W-:-:S02]  /*f310*/  FSEL R116, R173, -INF , P2 ;  /* 0xff800000ad747808 */ /* 0x000fc40001000000 */
[----:B------:R-:W-:Y:S02]  /*f320*/  ISETP.GT.AND P2, PT, R2, 0x20, PT ;  /* 0x000000200200780c */ /* 0x000fe40003f44270 */
[----:B------:R-:W-:Y:S02]  /*f330*/  FSEL R68, R165, -INF , P0 ;  /* 0xff800000a5447808 */ /* 0x000fe40000000000 */
[----:B------:R-:W-:Y:S02]  /*f340*/  FSEL R96, R169, -INF , P1 ;  /* 0xff800000a9607808 */ /* 0x000fe40000800000 */
[----:B------:R-:W-:Y:S02]  /*f350*/  FMNMX.FTZ R6, R41, R6, !PT ;  /* 0x0000000629067209 */ /* 0x000fe40007810000 */
[----:B------:R-:W-:Y:S02]  /*f360*/  FMNMX.FTZ R5, R95, R5, !PT ;  /* 0x000000055f057209 */ /* 0x000fe40007810000 */
[----:B------:R-:W-:-:S02]  /*f370*/  FSEL R75, R92, -INF , P0 ;  /* 0xff8000005c4b7808 */ /* 0x000fc40000000000 */
[----:B------:R-:W-:Y:S02]  /*f380*/  FSEL R117, R167, -INF , P0 ;  /* 0xff800000a7757808 */ /* 0x000fe40000000000 */
[----:B------:R-:W-:Y:S02]  /*f390*/  ISETP.GT.AND P0, PT, R2, 0x21, PT ;  /* 0x000000210200780c */ /* 0x000fe40003f04270 */
[----:B------:R-:W-:Y:S02]  /*f3a0*/  FSEL R69, R164, -INF , P1 ;  /* 0xff800000a4457808 */ /* 0x000fe40000800000 */
[----:B------:R-:W-:Y:S02]  /*f3b0*/  FSEL R128, R161, -INF , P2 ;  /* 0xff800000a1807808 */ /* 0x000fe40001000000 */
[----:B------:R-:W-:Y:S02]  /*f3c0*/  FMNMX.FTZ R6, R68, R6, !PT ;  /* 0x0000000644067209 */ /* 0x000fe40007810000 */
[----:B------:R-:W-:-:S02]  /*f3d0*/  FMNMX.FTZ R5, R96, R5, !PT ;  /* 0x0000000560057209 */ /* 0x000fc40007810000 */
[----:B------:R-:W-:Y:S02]  /*f3e0*/  FSEL R92, R118, -INF , P1 ;  /* 0xff800000765c7808 */ /* 0x000fe40000800000 */
[----:B------:R-:W-:Y:S02]  /*f3f0*/  FSEL R118, R166, -INF , P1 ;  /* 0xff800000a6767808 */ /* 0x000fe40000800000 */
[----:B------:R-:W-:Y:S02]  /*f400*/  ISETP.GT.AND P1, PT, R2, 0x28, PT ;  /* 0x000000280200780c */ /* 0x000fe40003f24270 */
[----:B------:R-:W-:Y:S02]  /*f410*/  FSEL R130, R137, -INF , P0 ;  /* 0xff80000089827808 */ /* 0x000fe40000000000 */
[----:B------:R-:W-:Y:S02]  /*f420*/  FSEL R129, R141, -INF , P2 ;  /* 0xff8000008d817808 */ /* 0x000fe40001000000 */
[----:B------:R-:W-:-:S02]  /*f430*/  FSEL R137, R158, -INF , P0 ;  /* 0xff8000009e897808 */ /* 0x000fc40000000000 */
[----:B------:R-:W-:Y:S02]  /*f440*/  FMNMX.FTZ R6, R69, R6, !PT ;  /* 0x0000000645067209 */ /* 0x000fe40007810000 */
[----:B------:R-:W-:Y:S02]  /*f450*/  FMNMX.FTZ R5, R128, R5, !PT ;  /* 0x0000000580057209 */ /* 0x000fe40007810000 */
[----:B------:R-:W-:Y:S02]  /*f460*/  FSEL R134, R134, -INF , P0 ;  /* 0xff80000086867808 */ /* 0x000fe40000000000 */
[----:B------:R-:W-:Y:S02]  /*f470*/  FSEL R142, R142, -INF , P0 ;  /* 0xff8000008e8e7808 */ /* 0x000fe40000000000 */
[----:B------:R-:W-:Y:S02]  /*f480*/  FMNMX.FTZ R7, R16, R17, !PT ;  /* 0x0000001110077209 */ /* 0x000fe40007810000 */
[----:B------:R-:W-:-:S02]  /*f490*/  FSEL R133, R133, -INF , P2 ;  /* 0xff80000085857808 */ /* 0x000fc40001000000 */
[----:B------:R-:W-:Y:S02]  /*f4a0*/  FSEL R141, R157, -INF , P2 ;  /* 0xff8000009d8d7808 */ /* 0x000fe40001000000 */
[----:B------:R-:W-:Y:S02]  /*f4b0*/  ISETP.GT.AND P0, PT, R2, 0x30, PT ;  /* 0x000000300200780c */ /* 0x000fe40003f04270 */
[----:B------:R-:W-:Y:S02]  /*f4c0*/  FSEL R131, R138, -INF , P1 ;  /* 0xff8000008a837808 */ /* 0x000fe40000800000 */
[----:B------:R-:W-:Y:S02]  /*f4d0*/  ISETP.GT.AND P2, PT, R2, 0x29, PT ;  /* 0x000000290200780c */ /* 0x000fe40003f44270 */
[----:B------:R-:W-:Y:S02]  /*f4e0*/  FSEL R138, R153, -INF , P1 ;  /* 0xff800000998a7808 */ /* 0x000fe40000800000 */
        /* <DEDUP_REMOVED lines=26> */
[----:B------:R-:W-:Y:S02]  /*f690*/  FMNMX.FTZ R6, R131, R6, !PT ;  /* 0x0000000683067209 */ /* 0x000fe40007810000 */
[----:B------:R-:W-:Y:S02]  /*f6a0*/  FMNMX.FTZ R5, R139, R5, !PT ;  /* 0x000000058b057209 */ /* 0x000fe40007810000 */
[C---:B------:R-:W-:Y:S02]  /*f6b0*/  ISETP.GT.AND P2, PT, R2.reuse, 0x38, PT ;  /* 0x000000380200780c */ /* 0x040fe40003f44270 */
[C---:B------:R-:W-:Y:S02]  /*f6c0*/  ISETP.GT.AND P1, PT, R2.reuse, 0x40, PT ;  /* 0x000000400200780c */ /* 0x040fe40003f24270 */
[----:B------:R-:W-:-:S02]  /*f6d0*/  ISETP.GT.AND P4, PT, R2, 0x41, PT ;  /* 0x000000410200780c */ /* 0x000fc40003f84270 */
[----:B------:R-:W-:Y:S02]  /*f6e0*/  ISETP.GT.AND P0, PT, R2, 0x48, PT ;  /* 0x000000480200780c */ /* 0x000fe40003f04270 */
[----:B------:R-:W-:Y:S02]  /*f6f0*/  FMNMX.FTZ R7, R70, R7, !PT ;  /* 0x0000000746077209 */ /* 0x000fe40007810000 */
        /* <DEDUP_REMOVED lines=18> */
[C---:B------:R-:W-:Y:S02]  /*f820*/  ISETP.GT.AND P2, PT, R2.reuse, 0x49, PT ;  /* 0x000000490200780c */ /* 0x040fe40003f44270 */
[C---:B------:R-:W-:Y:S02]  /*f830*/  ISETP.GT.AND P4, PT, R2.reuse, 0x50, PT ;  /* 0x000000500200780c */ /* 0x040fe40003f84270 */
        /* <DEDUP_REMOVED lines=22> */
[C---:B------:R-:W-:Y:S02]  /*f9a0*/  ISETP.GT.AND P6, PT, R2.reuse, 0x59, PT ;  /* 0x000000590200780c */ /* 0x040fe40003fc4270 */
[C---:B------:R-:W-:Y:S02]  /*f9b0*/  ISETP.GT.AND P4, PT, R2.reuse, 0x60, PT ;  /* 0x000000600200780c */ /* 0x040fe40003f84270 */
[C---:B------:R-:W-:Y:S02]  /*f9c0*/  ISETP.GT.AND P2, PT, R2.reuse, 0x61, PT ;  /* 0x000000610200780c */ /* 0x040fe40003f44270 */
[----:B------:R-:W-:-:S02]  /*f9d0*/  ISETP.GT.AND P1, PT, R2, 0x68, PT ;  /* 0x000000680200780c */ /* 0x000fc40003f24270 */
[----:B------:R-:W-:Y:S02]  /*f9e0*/  ISETP.GT.AND P0, PT, R2, 0x69, PT ;  /* 0x000000690200780c */ /* 0x000fe40003f04270 */
        /* <DEDUP_REMOVED lines=41> */
[----:B------:R-:W-:Y:S01]  /*fc80*/  FMNMX.FTZ R5, R185, R5, !PT ;  /* 0x00000005b9057209 */ /* 0x000fe20007810000 */
[----:B------:R-:W-:Y:S01]  /*fc90*/  IMAD.MOV.U32 R4, RZ, RZ, R110 ;  /* 0x000000ffff047224 */ /* 0x000fe200078e006e */
        /* <DEDUP_REMOVED lines=25> */
[----:B------:R-:W-:-:S02]  /*fe30*/  FSEL R181, R44, -INF , P6 ;  /* 0xff8000002cb57808 */ /* 0x000fc40003000000 */
[----:B------:R-:W-:Y:S02]  /*fe40*/  FMNMX.FTZ R6, R182, R6, !PT ;  /* 0x00000006b6067209 */ /* 0x000fe40007810000 */
[----:B------:R-:W-:Y:S02]  /*fe50*/  FMNMX.FTZ R7, R144, R7, !PT ;  /* 0x0000000790077209 */ /* 0x000fe40007810000 */
[----:B------:R-:W-:Y:S02]  /*fe60*/  FSEL R107, R26, -INF , P4 ;  /* 0xff8000001a6b7808 */ /* 0x000fe40002000000 */
[----:B------:R-:W-:Y:S02]  /*fe70*/  FMNMX.FTZ R6, R181, R6, !PT ;  /* 0x00000006b5067209 */ /* 0x000fe40007810000 */
[----:B------:R-:W-:Y:S02]  /*fe80*/  FMNMX.FTZ R7, R159, R7, !PT ;  /* 0x000000079f077209 */ /* 0x000fe40007810000 */
[----:B------:R-:W-:-:S02]  /*fe90*/  FSEL R211, R37, -INF , P2 ;  /* 0xff80000025d37808 */ /* 0x000fc40001000000 */
[----:B------:R-:W-:Y:S02]  /*fea0*/  FMNMX.FTZ R6, R107, R6, !PT ;  /* 0x000000066b067209 */ /* 0x000fe40007810000 */
[----:B------:R-:W-:Y:S02]  /*feb0*/  FMNMX.FTZ R7, R160, R7, !PT ;  /* 0x00000007a0077209 */ /* 0x000fe40007810000 */
[----:B------:R-:W-:Y:S02]  /*fec0*/  FSEL R217, R36, -INF , P1 ;  /* 0xff80000024d97808 */ /* 0x000fe40000800000 */
[----:B------:R-:W-:Y:S02]  /*fed0*/  FMNMX.FTZ R6, R211, R6, !PT ;  /* 0x00000006d3067209 */ /* 0x000fe40007810000 */
[----:B------:R-:W-:Y:S02]  /*fee0*/  FMNMX.FTZ R7, R162, R7, !PT ;  /* 0x00000007a2077209 */ /* 0x000fe40007810000 */
[----:B------:R-:W-:-:S02]  /*fef0*/  FSEL R213, R27, -INF , P0 ;  /* 0xff8000001bd57808 */ /* 0x000fc40000000000 */
[----:B------:R-:W-:Y:S01]  /*ff00*/  FMNMX.FTZ R6, R217, R6, !PT ;  /* 0x00000006d9067209 */ /* 0x000fe20007810000 */
[----:B------:R-:W-:Y:S01]  /*ff10*/  LDSM.16.MT88.4 R24, [R225+0x100] ;  /* 0x00010000e118783b */ /* 0x000fe20000004200 */
[----:B------:R-:W-:Y:S02]  /*ff20*/  FMNMX.FTZ R7, R163, R7, !PT ;  /* 0x00000007a3077209 */ /* 0x000fe40007810000 */
[----:B-1----:R-:W-:Y:S02]  /*ff30*/  FMNMX.FTZ R5, R5, R8, !PT ;  /* 0x0000000805057209 */ /* 0x002fe40007810000 */
[----:B------:R-:W-:Y:S02]  /*ff40*/  FMNMX.FTZ R6, R213, R6, !PT ;  /* 0x00000006d5067209 */ /* 0x000fe40007810000 */
[----:B------:R-:W-:Y:S01]  /*ff50*/  FMNMX.FTZ R7, R173, R7, !PT ;  /* 0x00000007ad077209 */ /* 0x000fe20007810000 */
[----:B------:R-:W1:Y:S01]  /*ff60*/  SHFL.BFLY PT, R73, R5, 0x1, 0x1f ;  /* 0x0c201f0005497f89 */ /* 0x000e6200000e0000 */
[----:B--2---:R-:W-:-:S02]  /*ff70*/  FMNMX.FTZ R2, R2, R9, !PT ;  /* 0x0000000902027209 */ /* 0x004fc40007810000 */
[----:B------:R-:W-:Y:S01]  /*ff80*/  FMNMX.FTZ R7, R172, R7, !PT ;  /* 0x00000007ac077209 */ /* 0x000fe20007810000 */
[----:B------:R-:W2:Y:S01]  /*ff90*/  SHFL.BFLY PT, R9, R6, 0x2, 0x1f ;  /* 0x0c401f0006097f89 */ /* 0x000ea200000e0000 */
[----:B------:R-:W-:Y:S02]  /*ffa0*/  FSEL R184, R71, -INF , P6 ;  /* 0xff80000047b87808 */ /* 0x000fe40003000000 */
[----:B------:R-:W-:Y:S01]  /*ffb0*/  FMNMX.FTZ R7, R174, R7, !PT ;  /* 0x00000007ae077209 */ /* 0x000fe20007810000 */
[----:B------:R-:W3:Y:S01]  /*ffc0*/  SHFL.BFLY PT, R71, R2, 0x1, 0x1f ;  /* 0x0c201f0002477f89 */ /* 0x000ee200000e0000 */
[----:B------:R-:W-:Y:S02]  /*ffd0*/  FSEL R190, R42, -INF , P4 ;  /* 0xff8000002abe7808 */ /* 0x000fe40002000000 */
[----:B------:R-:W-:Y:S02]  /*ffe0*/  FMNMX.FTZ R7, R175, R7, !PT ;  /* 0x00000007af077209 */ /* 0x000fe40007810000 */
[----:B------:R-:W-:-:S02]  /*fff0*/  FSEL R251, R43, -INF , P2 ;  /* 0xff8000002bfb7808 */ /* 0x000fc40001000000 */
[----:B------:R-:W-:Y:S02]  /*10000*/  FMNMX.FTZ R7, R194, R7, !PT ;  /* 0x00000007c2077209 */ /* 0x000fe40007810000 */
[----:B------:R-:W-:Y:S02]  /*10010*/  FSEL R199, R38, -INF , P1 ;  /* 0xff80000026c77808 */ /* 0x000fe40000800000 */
[----:B------:R-:W-:Y:S02]  /*10020*/  FMNMX.FTZ R7, R187, R7, !PT ;  /* 0x00000007bb077209 */ /* 0x000fe40007810000 */
[----:B------:R-:W-:Y:S02]  /*10030*/  FSEL R109, R39, -INF , P0 ;  /* 0xff800000276d7808 */ /* 0x000fe40000000000 */
[----:B------:R-:W-:Y:S01]  /*10040*/  FMNMX.FTZ R7, R192, R7, !PT ;  /* 0x00000007c0077209 */ /* 0x000fe20007810000 */
[----:B------:R-:W-:Y:S01]  /*10050*/  LDSM.16.MT88.4 R36, [R226+0x100] ;  /* 0x00010000e224783b */ /* 0x000fe20000004200 */
[----:B-1----:R-:W-:-:S02]  /*10060*/  FMNMX.FTZ R73, R5, R73, !PT ;  /* 0x0000004905497209 */ /* 0x002fc40007810000 */
[----:B------:R-:W-:Y:S02]  /*10070*/  FMNMX.FTZ R5, R184, R7, !PT ;  /* 0x00000007b8057209 */ /* 0x000fe40007810000 */
[----:B--2---:R-:W-:Y:S01]  /*10080*/  FMNMX.FTZ R9, R6, R9, !PT ;  /* 0x0000000906097209 */ /* 0x004fe20007810000 */
[C---:B------:R-:W-:Y:S01]  /*10090*/  FMUL.FTZ R7, R73.reuse, c[0x0][0x2d0] ;  /* 0x0000b40049077a20 */ /* 0x040fe20000410000 */
[----:B------:R-:W-:Y:S02]  /*100a0*/  FSETP.NEU.FTZ.AND P2, PT, R73, -INF , PT ;  /* 0xff8000004900780b */ /* 0x000fe40003f5d000 */
[----:B---3--:R-:W-:Y:S01]  /*100b0*/  FMNMX.FTZ R71, R2, R71, !PT ;  /* 0x0000004702477209 */ /* 0x008fe20007810000 */
[----:B------:R-:W-:Y:S01]  /*100c0*/  SHFL.BFLY PT, R11, R9, 0x1, 0x1f ;  /* 0x0c201f00090b7f89 */ /* 0x000fe200000e0000 */
[----:B------:R-:W-:Y:S02]  /*100d0*/  FMNMX.FTZ R2, R190, R5, !PT ;  /* 0x00000005be027209 */ /* 0x000fe40007810000 */
[----:B------:R-:W-:Y:S01]  /*100e0*/  FSEL R7, R7, RZ, P2 ;  /* 0x000000ff07077208 */ /* 0x000fe20001000000 */
[----:B------:R-:W-:Y:S01]  /*100f0*/  FMUL.FTZ R6, R71, c[0x0][0x2d0] ;  /* 0x0000b40047067a20 */ /* 0x000fe20000410000 */
[----:B------:R-:W-:-:S02]  /*10100*/  FMNMX.FTZ R2, R251, R2, !PT ;  /* 0x00000002fb027209 */ /* 0x000fc40007810000 */
[----:B------:R-:W-:Y:S02]  /*10110*/  FSETP.NEU.FTZ.AND P1, PT, R71, -INF , PT ;  /* 0xff8000004700780b */ /* 0x000fe40003f3d000 */
[----:B------:R-:W-:Y:S01]  /*10120*/  FMNMX.FTZ R8, R199, R2, !PT ;  /* 0x00000002c7087209 */ /* 0x000fe20007810000 */
[----:B------:R-:W-:Y:S01]  /*10130*/  FFMA.FTZ R2, R10, c[0x0][0x2d0], -R7 ;  /* 0x0000b4000a027a23 */ /* 0x000fe20000010807 */
[----:B------:R-:W-:Y:S02]  /*10140*/  FSEL R6, R6, RZ, P1 ;  /* 0x000000ff06067208 */ /* 0x000fe40000800000 */
[----:B------:R-:W-:Y:S01]  /*10150*/  FMNMX.FTZ R8, R109, R8, !PT ;  /* 0x000000086d087209 */ /* 0x000fe20007810000 */
[----:B------:R1:W-:Y:S01]  /*10160*/  MUFU.EX2 R106, R2 ;  /* 0x00000002006a7308 */ /* 0x0003e20000000800 */
[----:B------:R-:W-:Y:S01]  /*10170*/  ISETP.NE.AND P6, PT, R19, RZ, PT ;  /* 0x000000ff1300720c */ /* 0x000fe20003fc5270 */
[--C-:B------:R-:W-:Y:S02]  /*10180*/  FFMA.FTZ R5, R13, c[0x0][0x2d0], -R6.reuse ;  /* 0x0000b4000d057a23 */ /* 0x100fe40000010806 */
[----:B------:R-:W2:Y:S04]  /*10190*/  SHFL.BFLY PT, R10, R8, 0x2, 0x1f ;  /* 0x0c401f00080a7f89 */ /* 0x000ea800000e0000 */
[----:B------:R-:W-:Y:S01]  /*101a0*/  MUFU.EX2 R105, R5 ;  /* 0x0000000500697308 */ /* 0x000fe20000000800 */
[----:B-1----:R-:W-:-:S07]  /*101b0*/  FFMA.FTZ R2, R12, c[0x0][0x2d0], -R6 ;  /* 0x0000b4000c027a23 */ /* 0x002fce0000010806 */
[----:B------:R1:W-:Y:S01]  /*101c0*/  MUFU.EX2 R111, R2 ;  /* 0x00000002006f7308 */ /* 0x0003e20000000800 */
[----:B--2---:R-:W-:Y:S02]  /*101d0*/  FMNMX.FTZ R8, R8, R10, !PT ;  /* 0x0000000a08087209 */ /* 0x004fe40007810000 */
[----:B-1----:R-:W-:Y:S01]  /*101e0*/  FMNMX.FTZ R2, R11, R9, !PT ;  /* 0x000000090b027209 */ /* 0x002fe20007810000 */
[----:B------:R-:W-:-:S03]  /*101f0*/  FFMA.FTZ R9, R14, c[0x0][0x2d0], -R6 ;  /* 0x0000b4000e097a23 */ /* 0x000fc60000010806 */
[C---:B------:R-:W-:Y:S01]  /*10200*/  FSETP.NEU.FTZ.AND P0, PT, R2.reuse, -INF , PT ;  /* 0xff8000000200780b */ /* 0x040fe20003f1d000 */
[----:B------:R-:W-:Y:S01]  /*10210*/  FMUL.FTZ R5, R2, c[0x0][0x2d0] ;  /* 0x0000b40002057a20 */ /* 0x000fe20000410000 */
[----:B------:R1:W-:Y:S04]  /*10220*/  MUFU.EX2 R201, R9 ;  /* 0x0000000900c97308 */ /* 0x0003e80000000800 */
[----:B------:R-:W-:-:S05]  /*10230*/  FSEL R5, R5, RZ, P0 ;  /* 0x000000ff05057208 */ /* 0x000fca0000000000 */
[----:B------:R-:W-:-:S04]  /*10240*/  FFMA.FTZ R0, R17, c[0x0][0x2d0], -R5 ;  /* 0x0000b40011007a23 */ /* 0x000fc80000010805 */
[----:B------:R2:W-:Y:S01]  /*10250*/  MUFU.EX2 R246, R0 ;  /* 0x0000000000f67308 */ /* 0x0005e20000000800 */
[----:B-1----:R-:W-:-:S07]  /*10260*/  FFMA.FTZ R9, R15, c[0x0][0x2d0], -R6 ;  /* 0x0000b4000f097a23 */ /* 0x002fce0000010806 */
[----:B------:R1:W3:Y:S01]  /*10270*/  MUFU.EX2 R197, R9 ;  /* 0x0000000900c57308 */ /* 0x0002e20000000800 */
[----:B--2---:R-:W-:-:S07]  /*10280*/  FFMA.FTZ R0, R18, c[0x0][0x2d0], -R5 ;  /* 0x0000b40012007a23 */ /* 0x004fce0000010805 */
[----:B------:R2:W-:Y:S01]  /*10290*/  MUFU.EX2 R108, R0 ;  /* 0x00000000006c7308 */ /* 0x0005e20000000800 */
[--C-:B-1----:R-:W-:Y:S01]  /*102a0*/  FFMA.FTZ R9, R16, c[0x0][0x2d0], -R5.reuse ;  /* 0x0000b40010097a23 */ /* 0x102fe20000010805 */
[----:B---3--:R-:W-:Y:S01]  /*102b0*/  F2FP.PACK_AB R10, R197, R201 ;  /* 0x000000c9c50a723e */ /* 0x008fe200000000ff */
[----:B------:R-:W-:Y:S05]  /*102c0*/  LDSM.16.MT88.4 R16, [R227+0x100] ;  /* 0x00010000e310783b */ /* 0x000fea0000004200 */
[----:B------:R1:W-:Y:S01]  /*102d0*/  MUFU.EX2 R202, R9 ;  /* 0x0000000900ca7308 */ /* 0x0003e20000000800 */
[----:B--2---:R-:W-:-:S07]  /*102e0*/  FFMA.FTZ R0, R28, c[0x0][0x2d0], -R5 ;  /* 0x0000b4001c007a23 */ /* 0x004fce0000010805 */
[----:B------:R2:W3:Y:S01]  /*102f0*/  MUFU.EX2 R198, R0 ;  /* 0x0000000000c67308 */ /* 0x0004e20000000800 */
[----:B-1----:R-:W1:Y:S01]  /*10300*/  SHFL.BFLY PT, R9, R8, 0x1, 0x1f ;  /* 0x0c201f0008097f89 */ /* 0x002e6200000e0000 */
[----:B--2---:R-:W-:Y:S01]  /*10310*/  FFMA.FTZ R0, R29, c[0x0][0x2d0], -R7 ;  /* 0x0000b4001d007a23 */ /* 0x004fe20000010807 */
[----:B---3--:R-:W-:-:S05]  /*10320*/  F2FP.PACK_AB R11, R198, R108 ;  /* 0x0000006cc60b723e */ /* 0x008fca00000000ff */
[----:B------:R2:W3:Y:S01]  /*10330*/  MUFU.EX2 R245, R0 ;  /* 0x0000000000f57308 */ /* 0x0004e20000000800 */
[----:B-1----:R-:W-:Y:S02]  /*10340*/  FMNMX.FTZ R72, R8, R9, !PT ;  /* 0x0000000908487209 */ /* 0x002fe40007810000 */
[----:B------:R-:W-:Y:S02]  /*10350*/  F2FP.PACK_AB R8, R105, R111 ;  /* 0x0000006f6908723e */ /* 0x000fe400000000ff */
[C---:B------:R-:W-:Y:S01]  /*10360*/  FSETP.NEU.FTZ.AND P0, PT, R72.reuse, -INF , PT ;  /* 0xff8000004800780b */ /* 0x040fe20003f1d000 */
[----:B------:R-:W-:Y:S01]  /*10370*/  FMUL.FTZ R3, R72, c[0x0][0x2d0] ;  /* 0x0000b40048037a20 */ /* 0x000fe20000410000 */
[----:B------:R-:W-:Y:S01]  /*10380*/  F2FP.PACK_AB R9, R246, R202 ;  /* 0x000000caf609723e */ /* 0x000fe200000000ff */
[----:B--2---:R-:W-:Y:S01]  /*10390*/  FFMA.FTZ R0, R30, c[0x0][0x2d0], -R7 ;  /* 0x0000b4001e007a23 */ /* 0x004fe20000010807 */
[----:B---3--:R-:W-:-:S03]  /*103a0*/  F2FP.PACK_AB R12, R245, R106 ;  /* 0x0000006af50c723e */ /* 0x008fc600000000ff */
[----:B------:R1:W-:Y:S02]  /*103b0*/  MUFU.EX2 R244, R0 ;  /* 0x0000000000f47308 */ /* 0x0003e40000000800 */
        /* <DEDUP_REMOVED lines=11> */
[----:B------:R1:W-:Y:S03]  /*10470*/  MUFU.EX2 R220, R3 ;  /* 0x0000000300dc7308 */ /* 0x0003e60000000800 */
[C---:B------:R-:W-:Y:S08]  /*10480*/  HMMA.16816.F32 R52, R8.reuse, R24, RZ ;  /* 0x000000180834723c */ /* 0x040ff000000018ff */
        /* <DEDUP_REMOVED lines=11> */
[----:B------:R1:W2:Y:S02]  /*10540*/  MUFU.EX2 R113, R3 ;  /* 0x0000000300717308 */ /* 0x0002a40000000800 */
[C---:B------:R-:W-:Y:S08]  /*10550*/  HMMA.16816.F32 R88, R12.reuse, R20, RZ ;  /* 0x000000140c58723c */ /* 0x040ff000000018ff */
[----:B------:R-:W-:Y:S01]  /*10560*/  HMMA.16816.F32 R100, R12, R22, RZ ;  /* 0x000000160c64723c */ /* 0x000fe200000018ff */
[----:B------:R-:W3:Y:S01]  /*10570*/  LDSM.16.MT88.4 R20, [R224+0x900] ;  /* 0x00090000e014783b */ /* 0x000ee20000004200 */
[----:B-1----:R-:W-:-:S04]  /*10580*/  FFMA.FTZ R3, R41, c[0x0][0x2d0], -R6 ;  /* 0x0000b40029037a23 */ /* 0x002fc80000010806 */
[----:B------:R1:W4:Y:S02]  /*10590*/  MUFU.EX2 R112, R3 ;  /* 0x0000000300707308 */ /* 0x0003240000000800 */
[----:B------:R-:W-:Y:S08]  /*105a0*/  HMMA.16816.F32 R84, R12, R16, RZ ;  /* 0x000000100c54723c */ /* 0x000ff000000018ff */
[----:B------:R-:W-:Y:S01]  /*105b0*/  HMMA.16816.F32 R40, R8, R38, RZ ;  /* 0x000000260828723c */ /* 0x000fe200000018ff */
[----:B-1----:R-:W-:-:S07]  /*105c0*/  FFMA.FTZ R3, R68, c[0x0][0x2d0], -R6 ;  /* 0x0000b40044037a23 */ /* 0x002fce0000010806 */
[C---:B------:R-:W-:Y:S01]  /*105d0*/  HMMA.16816.F32 R80, R12.reuse, R24, RZ ;  /* 0x000000180c50723c */ /* 0x040fe200000018ff */
[----:B--2---:R-:W-:Y:S01]  /*105e0*/  IMAD.MOV.U32 R68, RZ, RZ, R113 ;  /* 0x000000ffff447224 */ /* 0x004fe200078e0071 */
[----:B------:R1:W-:Y:S06]  /*105f0*/  MUFU.EX2 R200, R3 ;  /* 0x0000000300c87308 */ /* 0x0003ec0000000800 */
[C---:B------:R-:W-:Y:S08]  /*10600*/  HMMA.16816.F32 R124, R12.reuse, R26, RZ ;  /* 0x0000001a0c7c723c */ /* 0x040ff000000018ff */
[----:B------:R-:W-:Y:S01]  /*10610*/  HMMA.16816.F32 R24, R12, R36, RZ ;  /* 0x000000240c18723c */ /* 0x000fe200000018ff */
[----:B-1----:R-:W-:-:S04]  /*10620*/  FFMA.FTZ R3, R69, c[0x0][0x2d0], -R6 ;  /* 0x0000b40045037a23 */ /* 0x002fc80000010806 */
[----:B------:R1:W2:Y:S02]  /*10630*/  MUFU.EX2 R196, R3 ;  /* 0x0000000300c47308 */ /* 0x0002a40000000800 */
[----:B------:R-:W-:Y:S02]  /*10640*/  IMAD.MOV.U32 R37, RZ, RZ, R109 ;  /* 0x000000ffff257224 */ /* 0x000fe400078e006d */
[----:B------:R-:W-:Y:S02]  /*10650*/  IMAD.MOV.U32 R36, RZ, RZ, R107 ;  /* 0x000000ffff247224 */ /* 0x000fe400078e006b */
[----:B-1----:R-:W-:Y:S01]  /*10660*/  FFMA.FTZ R3, R70, c[0x0][0x2d0], -R5 ;  /* 0x0000b40046037a23 */ /* 0x002fe20000010805 */
[----:B----4-:R-:W-:Y:S02]  /*10670*/  MOV R70, R112 ;  /* 0x0000007000467202 */ /* 0x010fe40000000f00 */
[----:B------:R-:W-:Y:S01]  /*10680*/  HMMA.16816.F32 R112, R12, R18, RZ ;  /* 0x000000120c70723c */ /* 0x000fe200000018ff */
[----:B------:R1:W-:Y:S01]  /*10690*/  MUFU.EX2 R249, R3 ;  /* 0x0000000300f97308 */ /* 0x0003e20000000800 */
[----:B------:R-:W4:Y:S01]  /*106a0*/  LDSM.16.MT88.4 R16, [R225+0x900] ;  /* 0x00090000e110783b */ /* 0x000f220000004200 */
[----:B------:R-:W-:-:S02]  /*106b0*/  F2FP.PACK_AB R8, R70, R68 ;  /* 0x000000444608723e */ /* 0x000fc400000000ff */
[----:B--2---:R-:W-:Y:S01]  /*106c0*/  F2FP.PACK_AB R10, R196, R200 ;  /* 0x000000c8c40a723e */ /* 0x004fe200000000ff */
[----:B-1----:R-:W-:Y:S02]  /*106d0*/  FFMA.FTZ R3, R74, c[0x0][0x2d0], -R5 ;  /* 0x0000b4004a037a23 */ /* 0x002fe40000010805 */
[----:B------:R-:W-:Y:S02]  /*106e0*/  IMAD.MOV.U32 R74, RZ, RZ, R111 ;  /* 0x000000ffff4a7224 */ /* 0x000fe400078e006f */
[----:B------:R1:W2:Y:S02]  /*106f0*/  MUFU.EX2 R248, R3 ;  /* 0x0000000300f87308 */ /* 0x0002a40000000800 */
[----:B-1----:R-:W-:Y:S01]  /*10700*/  FFMA.FTZ R3, R75, c[0x0][0x2d0], -R5 ;  /* 0x0000b4004b037a23 */ /* 0x002fe20000010805 */
[----:B--2---:R-:W-:Y:S01]  /*10710*/  F2FP.PACK_AB R9, R248, R249 ;  /* 0x000000f9f809723e */ /* 0x004fe200000000ff */
[----:B------:R-:W-:-:S04]  /*10720*/  IMAD.MOV.U32 R75, RZ, RZ, R108 ;  /* 0x000000ffff4b7224 */ /* 0x000fc800078e006c */
[----:B------:R1:W-:Y:S01]  /*10730*/  MUFU.EX2 R69, R3 ;  /* 0x0000000300457308 */ /* 0x0003e20000000800 */
[----:B------:R-:W-:Y:S01]  /*10740*/  HMMA.16816.F32 R108, R12, R38, RZ ;  /* 0x000000260c6c723c */ /* 0x000fe200000018ff */
[----:B------:R-:W2:Y:S06]  /*10750*/  LDSM.16.MT88.4 R12, [R224+0x1100] ;  /* 0x00110000e00c783b */ /* 0x000eac0000004200 */
[----:B------:R-:W-:Y:S02]  /*10760*/  IMAD.MOV.U32 R39, RZ, RZ, R106 ;  /* 0x000000ffff277224 */ /* 0x000fe400078e006a */
[----:B------:R-:W-:-:S02]  /*10770*/  IMAD.MOV.U32 R38, RZ, RZ, R105 ;  /* 0x000000ffff267224 */ /* 0x000fc400078e0069 */
[----:B-1----:R-:W-:-:S04]  /*10780*/  FFMA.FTZ R3, R92, c[0x0][0x2d0], -R5 ;  /* 0x0000b4005c037a23 */ /* 0x002fc80000010805 */
[----:B------:R1:W5:Y:S02]  /*10790*/  MUFU.EX2 R193, R3 ;  /* 0x0000000300c17308 */ /* 0x0003640000000800 */
[----:B-1----:R-:W-:Y:S01]  /*107a0*/  FFMA.FTZ R3, R93, c[0x0][0x2d0], -R7 ;  /* 0x0000b4005d037a23 */ /* 0x002fe20000010807 */
[----:B-----5:R-:W-:-:S05]  /*107b0*/  F2FP.PACK_AB R11, R193, R69 ;  /* 0x00000045c10b723e */ /* 0x020fca00000000ff */
[----:B------:R1:W-:Y:S02]  /*107c0*/  MUFU.EX2 R216, R3 ;  /* 0x0000000300d87308 */ /* 0x0003e40000000800 */
[C---:B---3--:R-:W-:Y:S08]  /*107d0*/  HMMA.16816.F32 R120, R8.reuse, R20, R76 ;  /* 0x000000140878723c */ /* 0x048ff0000000184c */
[----:B------:R-:W-:Y:S01]  /*107e0*/  HMMA.16816.F32 R104, R8, R32, R60 ;  /* 0x000000200868723c */ /* 0x000fe2000000183c */
[----:B-1----:R-:W-:-:S04]  /*107f0*/  FFMA.FTZ R3, R94, c[0x0][0x2d0], -R7 ;  /* 0x0000b4005e037a23 */ /* 0x002fc80000010807 */
[----:B------:R1:W3:Y:S03]  /*10800*/  MUFU.EX2 R215, R3 ;  /* 0x0000000300d77308 */ /* 0x0002e60000000800 */
[C---:B------:R-:W-:Y:S08]  /*10810*/  HMMA.16816.F32 R76, R8.reuse, R22, R64 ;  /* 0x00000016084c723c */ /* 0x040ff00000001840 */
[----:B------:R-:W-:Y:S01]  /*10820*/  HMMA.16816.F32 R64, R8, R34, R56 ;  /* 0x000000220840723c */ /* 0x000fe20000001838 */
[----:B-1----:R-:W-:-:S07]  /*10830*/  FFMA.FTZ R3, R95, c[0x0][0x2d0], -R7 ;  /* 0x0000b4005f037a23 */ /* 0x002fce0000010807 */
[C---:B----4-:R-:W-:Y:S01]  /*10840*/  HMMA.16816.F32 R60, R8.reuse, R18, R48 ;  /* 0x00000012083c723c */ /* 0x050fe20000001830 */
[----:B------:R1:W-:Y:S07]  /*10850*/  MUFU.EX2 R212, R3 ;  /* 0x0000000300d47308 */ /* 0x0003ee0000000800 */
[C---:B------:R-:W-:Y:S08]  /*10860*/  HMMA.16816.F32 R92, R8.reuse, R28, R44 ;  /* 0x0000001c085c723c */ /* 0x040ff0000000182c */
[----:B------:R-:W-:Y:S01]  /*10870*/  HMMA.16816.F32 R44, R8, R30, R40 ;  /* 0x0000001e082c723c */ /* 0x000fe20000001828 */
[----:B-1----:R-:W-:-:S04]  /*10880*/  FFMA.FTZ R3, R96, c[0x0][0x2d0], -R7 ;  /* 0x0000b40060037a23 */ /* 0x002fc80000010807 */
[----:B------:R1:W4:Y:S02]  /*10890*/  MUFU.EX2 R214, R3 ;  /* 0x0000000300d67308 */ /* 0x0003240000000800 */
[----:B-1----:R-:W-:Y:S02]  /*108a0*/  FFMA.FTZ R3, R97, c[0x0][0x2d0], -R0 ;  /* 0x0000b40061037a23 */ /* 0x002fe40000010800 */
[----:B------:R-:W-:Y:S04]  /*108b0*/  HMMA.16816.F32 R96, R8, R16, R52 ;  /* 0x000000100860723c */ /* 0x000fe80000001834 */
[----:B------:R1:W-:Y:S03]  /*108c0*/  MUFU.EX2 R206, R3 ;  /* 0x0000000300ce7308 */ /* 0x0003e60000000800 */
[----:B---3--:R-:W-:-:S02]  /*108d0*/  F2FP.PACK_AB R8, R215, R216 ;  /* 0x000000d8d708723e */ /* 0x008fc400000000ff */
[----:B----4-:R-:W-:Y:S01]  /*108e0*/  F2FP.PACK_AB R10, R214, R212 ;  /* 0x000000d4d60a723e */ /* 0x010fe200000000ff */
[--C-:B-1----:R-:W-:Y:S02]  /*108f0*/  FFMA.FTZ R3, R116, c[0x0][0x2d0], -R0.reuse ;  /* 0x0000b40074037a23 */ /* 0x102fe40000010800 */
[----:B------:R-:W-:Y:S02]  /*10900*/  IMAD.MOV.U32 R116, RZ, RZ, R37 ;  /* 0x000000ffff747224 */ /* 0x000fe400078e0025 */
[----:B------:R1:W3:Y:S02]  /*10910*/  MUFU.EX2 R208, R3 ;  /* 0x0000000300d07308 */ /* 0x0002e40000000800 */
[----:B-1----:R-:W-:Y:S01]  /*10920*/  FFMA.FTZ R3, R117, c[0x0][0x2d0], -R0 ;  /* 0x0000b40075037a23 */ /* 0x002fe20000010800 */
[----:B---3--:R-:W-:Y:S01]  /*10930*/  F2FP.PACK_AB R9, R208, R206 ;  /* 0x000000ced009723e */ /* 0x008fe200000000ff */
[----:B------:R-:W-:-:S04]  /*10940*/  IMAD.MOV.U32 R117, RZ, RZ, R202 ;  /* 0x000000ffff757224 */ /* 0x000fc800078e00ca */
[----:B------:R1:W-:Y:S02]  /*10950*/  MUFU.EX2 R210, R3 ;  /* 0x0000000300d27308 */ /* 0x0003e40000000800 */
[----:B-1----:R-:W-:Y:S02]  /*10960*/  FFMA.FTZ R3, R118, c[0x0][0x2d0], -R0 ;  /* 0x0000b40076037a23 */ /* 0x002fe40000010800 */
[----:B------:R-:W-:-:S04]  /*10970*/  IMAD.MOV.U32 R118, RZ, RZ, R201 ;  /* 0x000000ffff767224 */ /* 0x000fc800078e00c9 */
[----:B------:R1:W3:Y:S02]  /*10980*/  MUFU.EX2 R207, R3 ;  /* 0x0000000300cf7308 */ /* 0x0002e40000000800 */
[----:B-1----:R-:W-:Y:S01]  /*10990*/  FFMA.FTZ R3, R128, c[0x0][0x2d0], -R7 ;  /* 0x0000b40080037a23 */ /* 0x002fe20000010807 */
[----:B---3--:R-:W-:-:S05]  /*109a0*/  F2FP.PACK_AB R11, R207, R210 ;  /* 0x000000d2cf0b723e */ /* 0x008fca00000000ff */
[----:B------:R1:W-:Y:S02]  /*109b0*/  MUFU.EX2 R209, R3 ;  /* 0x0000000300d17308 */ /* 0x0003e40000000800 */
[C---:B------:R-:W-:Y:S07]  /*109c0*/  HMMA.16816.F32 R52, R8.reuse, R32, R84 ;  /* 0x000000200834723c */ /* 0x040fee0000001854 */
[----:B------:R-:W-:Y:S01]  /*109d0*/  IMAD.MOV.U32 R84, RZ, RZ, R200 ;  /* 0x000000ffff547224 */ /* 0x000fe200078e00c8 */
[----:B------:R-:W-:Y:S01]  /*109e0*/  HMMA.16816.F32 R80, R8, R16, R80 ;  /* 0x000000100850723c */ /* 0x000fe20000001850 */
[----:B------:R-:W-:Y:S01]  /*109f0*/  MOV R87, R38 ;  /* 0x0000002600577202 */ /* 0x000fe20000000f00 */
[----:B------:R-:W-:-:S02]  /*10a00*/  IMAD.MOV.U32 R86, RZ, RZ, R39 ;  /* 0x000000ffff567224 */ /* 0x000fc400078e0027 */
[----:B-1----:R-:W-:Y:S02]  /*10a10*/  FFMA.FTZ R3, R129, c[0x0][0x2d0], -R6 ;  /* 0x0000b40081037a23 */ /* 0x002fe40000010806 */
[----:B------:R-:W-:Y:S01]  /*10a20*/  IMAD.MOV.U32 R85, RZ, RZ, R36 ;  /* 0x000000ffff557224 */ /* 0x000fe200078e0024 */
[----:B------:R-:W-:Y:S01]  /*10a30*/  MOV R16, R198 ;  /* 0x000000c600107202 */ /* 0x000fe20000000f00 */
[----:B------:R1:W-:Y:S01]  /*10a40*/  MUFU.EX2 R204, R3 ;  /* 0x0000000300cc7308 */ /* 0x0003e20000000800 */
[----:B------:R-:W-:Y:S01]  /*10a50*/  IMAD.MOV.U32 R17, RZ, RZ, R197 ;  /* 0x000000ffff117224 */ /* 0x000fe200078e00c5 */
[C---:B------:R-:W-:Y:S01]  /*10a60*/  HMMA.16816.F32 R36, R8.reuse, R34, R112 ;  /* 0x000000220824723c */ /* 0x040fe20000001870 */
[----:B------:R-:W-:Y:S06]  /*10a70*/  LDSM.16.MT88.4 R32, [R226+0x1100] ;  /* 0x00110000e220783b */ /* 0x000fec0000004200 */
[----:B------:R-:W-:Y:S01]  /*10a80*/  IMAD.MOV.U32 R114, RZ, RZ, R196 ;  /* 0x000000ffff727224 */ /* 0x000fe200078e00c4 */
[----:B------:R-:W-:Y:S01]  /*10a90*/  MOV R113, R195 ;  /* 0x000000c300717202 */ /* 0x000fe20000000f00 */
[----:B------:R-:W-:Y:S01]  /*10aa0*/  HMMA.16816.F32 R48, R8, R20, R88 ;  /* 0x000000140830723c */ /* 0x000fe20000001858 */
[----:B------:R-:W-:-:S02]  /*10ab0*/  IMAD.MOV.U32 R115, RZ, RZ, R193 ;  /* 0x000000ffff737224 */ /* 0x000fc400078e00c1 */
[----:B-1----:R-:W-:-:S05]  /*10ac0*/  FFMA.FTZ R3, R130, c[0x0][0x2d0], -R6 ;  /* 0x0000b40082037a23 */ /* 0x002fca0000010806 */
[C---:B------:R-:W-:Y:S01]  /*10ad0*/  HMMA.16816.F32 R40, R8.reuse, R22, R100 ;  /* 0x000000160828723c */ /* 0x040fe20000001864 */
[----:B------:R1:W3:Y:S01]  /*10ae0*/  MUFU.EX2 R205, R3 ;  /* 0x0000000300cd7308 */ /* 0x0002e20000000800 */
[----:B------:R-:W4:Y:S06]  /*10af0*/  LDSM.16.MT88.4 R20, [R227+0x1100] ;  /* 0x00110000e314783b */ /* 0x000f2c0000004200 */
[C---:B------:R-:W-:Y:S07]  /*10b00*/  HMMA.16816.F32 R88, R8.reuse, R30, R108 ;  /* 0x0000001e0858723c */ /* 0x040fee000000186c */
[----:B------:R-:W-:Y:S01]  /*10b10*/  IMAD.MOV.U32 R110, RZ, RZ, R16 ;  /* 0x000000ffff6e7224 */ /* 0x000fe200078e0010 */
[----:B------:R-:W-:Y:S01]  /*10b20*/  HMMA.16816.F32 R56, R8, R18, R124 ;  /* 0x000000120838723c */ /* 0x000fe2000000187c */
[----:B-1----:R-:W-:-:S02]  /*10b30*/  FFMA.FTZ R3, R131, c[0x0][0x2d0], -R6 ;  /* 0x0000b40083037a23 */ /* 0x002fc40000010806 */
[----:B------:R-:W-:Y:S02]  /*10b40*/  IMAD.MOV.U32 R16, RZ, RZ, R85 ;  /* 0x000000ffff107224 */ /* 0x000fe400078e0055 */
[----:B------:R1:W-:Y:S01]  /*10b50*/  MUFU.EX2 R203, R3 ;  /* 0x0000000300cb7308 */ /* 0x0003e20000000800 */
[----:B------:R-:W-:Y:S02]  /*10b60*/  IMAD.MOV.U32 R108, RZ, RZ, R17 ;  /* 0x000000ffff6c7224 */ /* 0x000fe400078e0011 */
[----:B------:R-:W-:Y:S01]  /*10b70*/  HMMA.16816.F32 R128, R8, R28, R24 ;  /* 0x0000001c0880723c */ /* 0x000fe20000001818 */
[----:B------:R-:W5:Y:S01]  /*10b80*/  LDSM.16.MT88.4 R24, [R225+0x1100] ;  /* 0x00110000e118783b */ /* 0x000f620000004200 */
[----:B------:R-:W-:Y:S02]  /*10b90*/  IMAD.MOV.U32 R127, RZ, RZ, R115 ;  /* 0x000000ffff7f7224 */ /* 0x000fe400078e0073 */
[----:B------:R-:W-:-:S03]  /*10ba0*/  IMAD.MOV.U32 R17, RZ, RZ, R84 ;  /* 0x000000ffff117224 */ /* 0x000fc600078e0054 */
[----:B------:R-:W-:Y:S01]  /*10bb0*/  MOV R28, R74 ;  /* 0x0000004a001c7202 */ /* 0x000fe20000000f00 */
[----:B------:R-:W-:Y:S01]  /*10bc0*/  IMAD.MOV.U32 R74, RZ, RZ, R191 ;  /* 0x000000ffff4a7224 */ /* 0x000fe200078e00bf */
[----:B---3--:R-:W-:Y:S01]  /*10bd0*/  F2FP.PACK_AB R8, R205, R204 ;  /* 0x000000cccd08723e */ /* 0x008fe200000000ff */
[----:B------:R-:W-:Y:S02]  /*10be0*/  IMAD.MOV.U32 R29, RZ, RZ, R87 ;  /* 0x000000ffff1d7224 */ /* 0x000fe400078e0057 */
[----:B-1----:R-:W-:Y:S02]  /*10bf0*/  FFMA.FTZ R3, R132, c[0x0][0x2d0], -R6 ;  /* 0x0000b40084037a23 */ /* 0x002fe40000010806 */
        /* <DEDUP_REMOVED lines=8> */
[----:B------:R1:W3:Y:S01]  /*10c80*/  MUFU.EX2 R200, R3 ;  /* 0x0000000300c87308 */ /* 0x0002e20000000800 */
[----:B------:R-:W-:Y:S01]  /*10c90*/  IMAD.MOV.U32 R70, RZ, RZ, R192 ;  /* 0x000000ffff467224 */ /* 0x000fe200078e00c0 */
[----:B------:R-:W-:Y:S01]  /*10ca0*/  MOV R115, R134 ;  /* 0x0000008600737202 */ /* 0x000fe20000000f00 */
[----:B------:R-:W-:Y:S02]  /*10cb0*/  IMAD.MOV.U32 R134, RZ, RZ, R29 ;  /* 0x000000ffff867224 */ /* 0x000fe400078e001d */
[----:B------:R-:W-:Y:S02]  /*10cc0*/  IMAD.MOV.U32 R29, RZ, RZ, R16 ;  /* 0x000000ffff1d7224 */ /* 0x000fe400078e0010 */
[----:B------:R-:W-:Y:S01]  /*10cd0*/  IMAD.MOV.U32 R16, RZ, RZ, R132 ;  /* 0x000000ffff107224 */ /* 0x000fe200078e0084 */
[----:B------:R-:W-:Y:S01]  /*10ce0*/  MOV R132, R117 ;  /* 0x0000007500847202 */ /* 0x000fe20000000f00 */
[----:B------:R-:W-:Y:S02]  /*10cf0*/  IMAD.MOV.U32 R117, RZ, RZ, R75 ;  /* 0x000000ffff757224 */ /* 0x000fe400078e004b */
[----:B------:R-:W-:-:S02]  /*10d00*/  IMAD.MOV.U32 R75, RZ, RZ, R188 ;  /* 0x000000ffff4b7224 */ /* 0x000fc400078e00bc */
[----:B------:R-:W-:Y:S02]  /*10d10*/  IMAD.MOV.U32 R124, RZ, RZ, R16 ;  /* 0x000000ffff7c7224 */ /* 0x000fe400078e0010 */
[--C-:B-1----:R-:W-:Y:S01]  /*10d20*/  FFMA.FTZ R3, R135, c[0x0][0x2d0], -R5.reuse ;  /* 0x0000b40087037a23 */ /* 0x102fe20000010805 */
[----:B---3--:R-:W-:Y:S01]  /*10d30*/  F2FP.PACK_AB R9, R200, R201 ;  /* 0x000000c9c809723e */ /* 0x008fe200000000ff */
[----:B------:R-:W-:Y:S02]  /*10d40*/  IMAD.MOV.U32 R135, RZ, RZ, R68 ;  /* 0x000000ffff877224 */ /* 0x000fe400078e0044 */
[----:B------:R1:W-:Y:S01]  /*10d50*/  MUFU.EX2 R199, R3 ;  /* 0x0000000300c77308 */ /* 0x0003e20000000800 */
[----:B------:R-:W-:Y:S02]  /*10d60*/  IMAD.MOV.U32 R68, RZ, RZ, R194 ;  /* 0x000000ffff447224 */ /* 0x000fe400078e00c2 */
[----:B-1----:R-:W-:Y:S02]  /*10d70*/  FFMA.FTZ R3, R136, c[0x0][0x2d0], -R5 ;  /* 0x0000b40088037a23 */ /* 0x002fe40000010805 */
[----:B------:R-:W-:-:S03]  /*10d80*/  IMAD.MOV.U32 R136, RZ, RZ, R114 ;  /* 0x000000ffff887224 */ /* 0x000fc600078e0072 */
[----:B------:R-:W1:Y:S01]  /*10d90*/  MUFU.EX2 R198, R3 ;  /* 0x0000000300c67308 */ /* 0x000e620000000800 */
[----:B------:R-:W-:Y:S02]  /*10da0*/  IMAD.MOV.U32 R114, RZ, RZ, R135 ;  /* 0x000000ffff727224 */ /* 0x000fe400078e0087 */
[----:B------:R-:W-:Y:S02]  /*10db0*/  IMAD.MOV.U32 R135, RZ, RZ, R28 ;  /* 0x000000ffff877224 */ /* 0x000fe400078e001c */
[----:B------:R-:W-:Y:S02]  /*10dc0*/  IMAD.MOV.U32 R28, RZ, RZ, R133 ;  /* 0x000000ffff1c7224 */ /* 0x000fe400078e0085 */
[----:B------:R-:W-:Y:S02]  /*10dd0*/  IMAD.MOV.U32 R133, RZ, RZ, R17 ;  /* 0x000000ffff857224 */ /* 0x000fe400078e0011 */
[----:B------:R-:W-:Y:S02]  /*10de0*/  IMAD.MOV.U32 R17, RZ, RZ, R118 ;  /* 0x000000ffff117224 */ /* 0x000fe400078e0076 */
[----:B------:R-:W-:-:S02]  /*10df0*/  IMAD.MOV.U32 R118, RZ, RZ, R116 ;  /* 0x000000ffff767224 */ /* 0x000fc400078e0074 */
[----:B------:R-:W-:Y:S02]  /*10e00*/  IMAD.MOV.U32 R116, RZ, RZ, R186 ;  /* 0x000000ffff747224 */ /* 0x000fe400078e00ba */
[----:B------:R-:W-:Y:S01]  /*10e10*/  IMAD.MOV.U32 R125, RZ, RZ, R133 ;  /* 0x000000ffff7d7224 */ /* 0x000fe200078e0085 */
[----:B-1----:R-:W-:Y:S01]  /*10e20*/  F2FP.PACK_AB R11, R198, R199 ;  /* 0x000000c7c60b723e */ /* 0x002fe200000000ff */
[----:B------:R-:W-:Y:S02]  /*10e30*/  FFMA.FTZ R3, R137, c[0x0][0x2d0], -R7 ;  /* 0x0000b40089037a23 */ /* 0x000fe40000010807 */
[----:B------:R-:W-:Y:S02]  /*10e40*/  IMAD.MOV.U32 R133, RZ, RZ, R117 ;  /* 0x000000ffff857224 */ /* 0x000fe400078e0075 */
[----:B------:R1:W3:Y:S01]  /*10e50*/  MUFU.EX2 R197, R3 ;  /* 0x0000000300c57308 */ /* 0x0002e20000000800 */
[----:B------:R-:W-:Y:S01]  /*10e60*/  IMAD.MOV.U32 R137, RZ, RZ, R29 ;  /* 0x000000ffff897224 */ /* 0x000fe200078e001d */
[----:B--2---:R-:W-:Y:S01]  /*10e70*/  HMMA.16816.F32 R84, R8, R14, R76 ;  /* 0x0000000e0854723c */ /* 0x004fe2000000184c */
[----:B------:R-:W-:-:S02]  /*10e80*/  IMAD.MOV.U32 R126, RZ, RZ, R17 ;  /* 0x000000ffff7e7224 */ /* 0x000fc400078e0011 */
[----:B------:R-:W-:Y:S05]  /*10e90*/  LDSM.16.MT88.4 R16, [R224+0x1900] ;  /* 0x00190000e010783b */ /* 0x000fea0000004200 */
[----:B----4-:R-:W-:Y:S01]  /*10ea0*/  HMMA.16816.F32 R76, R8, R22, R64 ;  /* 0x00000016084c723c */ /* 0x010fe20000001840 */
[----:B-1----:R-:W-:Y:S01]  /*10eb0*/  FFMA.FTZ R3, R138, c[0x0][0x2d0], -R7 ;  /* 0x0000b4008a037a23 */ /* 0x002fe20000010807 */
[----:B------:R-:W-:-:S06]  /*10ec0*/  MOV R138, R115 ;  /* 0x00000073008a7202 */ /* 0x000fcc0000000f00 */
[C---:B-----5:R-:W-:Y:S01]  /*10ed0*/  HMMA.16816.F32 R64, R8.reuse, R26, R60 ;  /* 0x0000001a0840723c */ /* 0x060fe2000000183c */
[----:B------:R1:W-:Y:S07]  /*10ee0*/  MUFU.EX2 R196, R3 ;  /* 0x0000000300c47308 */ /* 0x0003ee0000000800 */
[C---:B------:R-:W-:Y:S08]  /*10ef0*/  HMMA.16816.F32 R120, R8.reuse, R12, R120 ;  /* 0x0000000c0878723c */ /* 0x040ff00000001878 */
[----:B------:R-:W-:Y:S01]  /*10f00*/  HMMA.16816.F32 R104, R8, R20, R104 ;  /* 0x000000140868723c */ /* 0x000fe20000001868 */
[----:B-1----:R-:W-:-:S02]  /*10f10*/  FFMA.FTZ R3, R139, c[0x0][0x2d0], -R7 ;  /* 0x0000b4008b037a23 */ /* 0x002fc40000010807 */
[----:B------:R-:W-:Y:S01]  /*10f20*/  IMAD.MOV.U32 R139, RZ, RZ, R135 ;  /* 0x000000ffff8b7224 */ /* 0x000fe200078e0087 */
[----:B------:R-:W-:Y:S01]  /*10f30*/  MOV R135, R132 ;  /* 0x0000008400877202 */ /* 0x000fe20000000f00 */
[----:B------:R1:W2:Y:S01]  /*10f40*/  MUFU.EX2 R195, R3 ;  /* 0x0000000300c37308 */ /* 0x0002a20000000800 */
[----:B------:R-:W-:Y:S02]  /*10f50*/  IMAD.MOV.U32 R132, RZ, RZ, R116 ;  /* 0x000000ffff847224 */ /* 0x000fe400078e0074 */
[C---:B------:R-:W-:Y:S08]  /*10f60*/  HMMA.16816.F32 R96, R8.reuse, R24, R96 ;  /* 0x000000180860723c */ /* 0x040ff00000001860 */
[----:B------:R-:W-:Y:S01]  /*10f70*/  HMMA.16816.F32 R100, R8, R32, R92 ;  /* 0x000000200864723c */ /* 0x000fe2000000185c */
[----:B-1----:R-:W-:-:S07]  /*10f80*/  FFMA.FTZ R3, R140, c[0x0][0x2d0], -R7 ;  /* 0x0000b4008c037a23 */ /* 0x002fce0000010807 */
[----:B------:R-:W-:Y:S01]  /*10f90*/  HMMA.16816.F32 R60, R8, R34, R44 ;  /* 0x00000022083c723c */ /* 0x000fe2000000182c */
[----:B------:R1:W-:Y:S06]  /*10fa0*/  MUFU.EX2 R194, R3 ;  /* 0x0000000300c27308 */ /* 0x0003ec0000000800 */
[----:B---3--:R-:W-:Y:S02]  /*10fb0*/  F2FP.PACK_AB R8, R197, R209 ;  /* 0x000000d1c508723e */ /* 0x008fe400000000ff */
        /* <DEDUP_REMOVED lines=8> */
[----:B-1----:R-:W-:Y:S02]  /*11040*/  FFMA.FTZ R3, R144, c[0x0][0x2d0], -R0 ;  /* 0x0000b40090037a23 */ /* 0x002fe40000010800 */
[----:B------:R-:W-:Y:S02]  /*11050*/  IMAD.MOV.U32 R144, RZ, RZ, R4 ;  /* 0x000000ffff907224 */ /* 0x000fe400078e0004 */
[----:B------:R-:W-:Y:S02]  /*11060*/  IMAD.MOV.U32 R4, RZ, RZ, R189 ;  /* 0x000000ffff047224 */ /* 0x000fe400078e00bd */
[----:B------:R1:W2:Y:S02]  /*11070*/  MUFU.EX2 R189, R3 ;  /* 0x0000000300bd7308 */ /* 0x0002a40000000800 */
[----:B------:R-:W-:-:S02]  /*11080*/  FFMA.FTZ R4, R4, c[0x0][0x2d0], -R7 ;  /* 0x0000b40004047a23 */ /* 0x000fc40000010807 */
[--C-:B-1----:R-:W-:Y:S01]  /*11090*/  FFMA.FTZ R3, R145, c[0x0][0x2d0], -R7.reuse ;  /* 0x0000b40091037a23 */ /* 0x102fe20000010807 */
[----:B--2---:R-:W-:Y:S01]  /*110a0*/  F2FP.PACK_AB R11, R189, R191 ;  /* 0x000000bfbd0b723e */ /* 0x004fe200000000ff */
[----:B------:R-:W-:Y:S02]  /*110b0*/  IMAD.MOV.U32 R145, RZ, RZ, R190 ;  /* 0x000000ffff917224 */ /* 0x000fe400078e00be */
[----:B------:R1:W-:Y:S04]  /*110c0*/  MUFU.EX2 R190, R3 ;  /* 0x0000000300be7308 */ /* 0x0003e80000000800 */
[C---:B------:R-:W-:Y:S08]  /*110d0*/  HMMA.16816.F32 R44, R8.reuse, R14, R40 ;  /* 0x0000000e082c723c */ /* 0x040ff00000001828 */
[----:B------:R-:W-:Y:S01]  /*110e0*/  HMMA.16816.F32 R40, R8, R20, R52 ;  /* 0x000000140828723c */ /* 0x000fe20000001834 */
[----:B-1----:R-:W-:-:S02]  /*110f0*/  FFMA.FTZ R3, R146, c[0x0][0x2d0], -R7 ;  /* 0x0000b40092037a23 */ /* 0x002fc40000010807 */
[----:B------:R-:W-:Y:S02]  /*11100*/  IMAD.MOV.U32 R146, RZ, RZ, R113 ;  /* 0x000000ffff927224 */ /* 0x000fe400078e0071 */
[----:B------:R1:W-:Y:S02]  /*11110*/  MUFU.EX2 R188, R3 ;  /* 0x0000000300bc7308 */ /* 0x0003e40000000800 */
[----:B------:R-:W-:Y:S01]  /*11120*/  IMAD.MOV.U32 R53, RZ, RZ, R184 ;  /* 0x000000ffff357224 */ /* 0x000fe200078e00b8 */
[----:B------:R-:W-:Y:S01]  /*11130*/  HMMA.16816.F32 R48, R8, R12, R48 ;  /* 0x0000000c0830723c */ /* 0x000fe20000001830 */
[----:B------:R-:W-:Y:S01]  /*11140*/  IMAD.MOV.U32 R55, RZ, RZ, R134 ;  /* 0x000000ffff377224 */ /* 0x000fe200078e0086 */
[----:B------:R-:W2:Y:S01]  /*11150*/  LDSM.16.MT88.4 R12, [R227+0x1900] ;  /* 0x00190000e30c783b */ /* 0x000ea20000004200 */
[----:B------:R-:W-:Y:S02]  /*11160*/  IMAD.MOV.U32 R134, RZ, RZ, R118 ;  /* 0x000000ffff867224 */ /* 0x000fe400078e0076 */
[----:B------:R-:W-:-:S02]  /*11170*/  IMAD.MOV.U32 R54, RZ, RZ, R114 ;  /* 0x000000ffff367224 */ /* 0x000fc400078e0072 */
[----:B------:R-:W-:Y:S01]  /*11180*/  IMAD.MOV.U32 R52, RZ, RZ, R110 ;  /* 0x000000ffff347224 */ /* 0x000fe200078e006e */
[----:B------:R-:W-:Y:S01]  /*11190*/  HMMA.16816.F32 R56, R8, R26, R56 ;  /* 0x0000001a0838723c */ /* 0x000fe20000001838 */
[----:B-1----:R-:W-:Y:S02]  /*111a0*/  FFMA.FTZ R3, R147, c[0x0][0x2d0], -R6 ;  /* 0x0000b40093037a23 */ /* 0x002fe40000010806 */
[----:B------:R-:W-:-:S05]  /*111b0*/  IMAD.MOV.U32 R147, RZ, RZ, R187 ;  /* 0x000000ffff937224 */ /* 0x000fca00078e00bb */
[C---:B------:R-:W-:Y:S01]  /*111c0*/  HMMA.16816.F32 R36, R8.reuse, R22, R36 ;  /* 0x000000160824723c */ /* 0x040fe20000001824 */
[----:B------:R1:W-:Y:S01]  /*111d0*/  MUFU.EX2 R187, R3 ;  /* 0x0000000300bb7308 */ /* 0x0003e20000000800 */
[----:B------:R-:W-:Y:S06]  /*111e0*/  LDSM.16.MT88.4 R20, [R225+0x1900] ;  /* 0x00190000e114783b */ /* 0x000fec0000004200 */
[C---:B------:R-:W-:Y:S08]  /*111f0*/  HMMA.16816.F32 R92, R8.reuse, R32, R128 ;  /* 0x00000020085c723c */ /* 0x040ff00000001880 */
[----:B------:R-:W-:Y:S01]  /*11200*/  HMMA.16816.F32 R88, R8, R34, R88 ;  /* 0x000000220858723c */ /* 0x000fe20000001858 */
[----:B-1----:R-:W-:-:S02]  /*11210*/  FFMA.FTZ R3, R148, c[0x0][0x2d0], -R6 ;  /* 0x0000b40094037a23 */ /* 0x002fc40000010806 */
[----:B------:R-:W-:Y:S02]  /*11220*/  IMAD.MOV.U32 R148, RZ, RZ, R28 ;  /* 0x000000ffff947224 */ /* 0x000fe400078e001c */
[----:B------:R1:W3:Y:S03]  /*11230*/  MUFU.EX2 R186, R3 ;  /* 0x0000000300ba7308 */ /* 0x0002e60000000800 */
[----:B------:R-:W-:Y:S01]  /*11240*/  HMMA.16816.F32 R28, R8, R24, R80 ;  /* 0x00000018081c723c */ /* 0x000fe20000001850 */
[----:B------:R-:W4:Y:S01]  /*11250*/  LDSM.16.MT88.4 R24, [R226+0x1900] ;  /* 0x00190000e218783b */ /* 0x000f220000004200 */
[----:B-1----:R-:W-:-:S05]  /*11260*/  FFMA.FTZ R3, R149, c[0x0][0x2d0], -R6 ;  /* 0x0000b40095037a23 */ /* 0x002fca0000010806 */
[----:B---3--:R-:W-:Y:S01]  /*11270*/  F2FP.PACK_AB R8, R186, R187 ;  /* 0x000000bbba08723e */ /* 0x008fe200000000ff */
[----:B------:R-:W-:Y:S02]  /*11280*/  IMAD.MOV.U32 R149, RZ, RZ, R185 ;  /* 0x000000ffff957224 */ /* 0x000fe400078e00b9 */
[----:B------:R1:W-:Y:S02]  /*11290*/  MUFU.EX2 R185, R3 ;  /* 0x0000000300b97308 */ /* 0x0003e40000000800 */
[----:B-1----:R-:W-:Y:S02]  /*112a0*/  FFMA.FTZ R3, R150, c[0x0][0x2d0], -R6 ;  /* 0x0000b40096037a23 */ /* 0x002fe40000010806 */
[----:B------:R-:W-:-:S04]  /*112b0*/  IMAD.MOV.U32 R150, RZ, RZ, R145 ;  /* 0x000000ffff967224 */ /* 0x000fc800078e0091 */
        /* <DEDUP_REMOVED lines=19> */
[C---:B--2---:R-:W-:Y:S08]  /*113f0*/  HMMA.16816.F32 R140, R8.reuse, R12, R104 ;  /* 0x0000000c088c723c */ /* 0x044ff00000001868 */
[----:B----4-:R-:W-:Y:S01]  /*11400*/  HMMA.16816.F32 R80, R8, R24, R100 ;  /* 0x000000180850723c */ /* 0x010fe20000001864 */
[----:B-1----:R-:W-:-:S04]  /*11410*/  FFMA.FTZ R3, R156, c[0x0][0x2d0], -R7 ;  /* 0x0000b4009c037a23 */ /* 0x002fc80000010807 */
[----:B------:R1:W-:Y:S03]  /*11420*/  MUFU.EX2 R113, R3 ;  /* 0x0000000300717308 */ /* 0x0003e60000000800 */
[C---:B------:R-:W-:Y:S08]  /*11430*/  HMMA.16816.F32 R128, R8.reuse, R18, R84 ;  /* 0x000000120880723c */ /* 0x040ff00000001854 */
[----:B------:R-:W-:Y:S01]  /*11440*/  HMMA.16816.F32 R120, R8, R16, R120 ;  /* 0x000000100878723c */ /* 0x000fe20000001878 */
[----:B-1----:R-:W-:-:S07]  /*11450*/  FFMA.FTZ R3, R157, c[0x0][0x2d0], -R7 ;  /* 0x0000b4009d037a23 */ /* 0x002fce0000010807 */
[----:B------:R-:W-:Y:S01]  /*11460*/  HMMA.16816.F32 R84, R8, R22, R64 ;  /* 0x000000160854723c */ /* 0x000fe20000001840 */
[----:B------:R1:W-:Y:S02]  /*11470*/  MUFU.EX2 R112, R3 ;  /* 0x0000000300707308 */ /* 0x0003e40000000800 */
[----:B-1----:R-:W-:-:S06]  /*11480*/  FFMA.FTZ R3, R158, c[0x0][0x2d0], -R7 ;  /* 0x0000b4009e037a23 */ /* 0x002fcc0000010807 */
[----:B------:R1:W-:Y:S02]  /*11490*/  MUFU.EX2 R111, R3 ;  /* 0x00000003006f7308 */ /* 0x0003e40000000800 */
[--C-:B-1----:R-:W-:Y:S02]  /*114a0*/  FFMA.FTZ R3, R159, c[0x0][0x2d0], -R0.reuse ;  /* 0x0000b4009f037a23 */ /* 0x102fe40000010800 */
[----:B------:R-:W-:Y:S04]  /*114b0*/  HMMA.16816.F32 R156, R8, R20, R96 ;  /* 0x00000014089c723c */ /* 0x000fe80000001860 */
[----:B------:R1:W-:Y:S02]  /*114c0*/  MUFU.EX2 R109, R3 ;  /* 0x00000003006d7308 */ /* 0x0003e40000000800 */
[----:B-1----:R-:W-:-:S02]  /*114d0*/  FFMA.FTZ R3, R160, c[0x0][0x2d0], -R0 ;  /* 0x0000b400a0037a23 */ /* 0x002fc40000010800 */
[----:B------:R-:W-:-:S04]  /*114e0*/  IMAD.MOV.U32 R160, RZ, RZ, R53 ;  /* 0x000000ffffa07224 */ /* 0x000fc800078e0035 */
[----:B------:R1:W2:Y:S01]  /*114f0*/  MUFU.EX2 R108, R3 ;  /* 0x00000003006c7308 */ /* 0x0002a20000000800 */
[----:B------:R-:W-:Y:S01]  /*11500*/  IMAD.MOV.U32 R53, RZ, RZ, R149 ;  /* 0x000000ffff357224 */ /* 0x000fe200078e0095 */
[----:B------:R-:W-:Y:S02]  /*11510*/  MOV R149, R146 ;  /* 0x0000009200957202 */ /* 0x000fe40000000f00 */
[C---:B------:R-:W-:Y:S08]  /*11520*/  HMMA.16816.F32 R144, R8.reuse, R14, R76 ;  /* 0x0000000e0890723c */ /* 0x040ff0000000184c */
[----:B------:R-:W-:Y:S01]  /*11530*/  HMMA.16816.F32 R76, R8, R26, R60 ;  /* 0x0000001a084c723c */ /* 0x000fe2000000183c */
[----:B-1----:R-:W-:-:S02]  /*11540*/  FFMA.FTZ R3, R162, c[0x0][0x2d0], -R0 ;  /* 0x0000b400a2037a23 */ /* 0x002fc40000010800 */
[----:B------:R-:W-:-:S04]  /*11550*/  IMAD.MOV.U32 R162, RZ, RZ, R152 ;  /* 0x000000ffffa27224 */ /* 0x000fc800078e0098 */
[----:B------:R-:W-:Y:S01]  /*11560*/  F2FP.PACK_AB R8, R190, R194 ;  /* 0x000000c2be08723e */ /* 0x000fe200000000ff */
[----:B------:R1:W-:Y:S01]  /*11570*/  MUFU.EX2 R107, R3 ;  /* 0x00000003006b7308 */ /* 0x0003e20000000800 */
[----:B--2---:R-:W-:Y:S01]  /*11580*/  F2FP.PACK_AB R9, R108, R109 ;  /* 0x0000006d6c09723e */ /* 0x004fe200000000ff */
[----:B------:R-:W-:Y:S01]  /*11590*/  IMAD.MOV.U32 R152, RZ, RZ, R55 ;  /* 0x000000ffff987224 */ /* 0x000fe200078e0037 */
[----:B------:R-:W-:Y:S01]  /*115a0*/  F2FP.PACK_AB R10, R114, R188 ;  /* 0x000000bc720a723e */ /* 0x000fe200000000ff */
[----:B-1----:R-:W-:Y:S01]  /*115b0*/  FFMA.FTZ R3, R163, c[0x0][0x2d0], -R0 ;  /* 0x0000b400a3037a23 */ /* 0x002fe20000010800 */
[----:B------:R-:W-:-:S03]  /*115c0*/  MOV R163, R53 ;  /* 0x0000003500a37202 */ /* 0x000fc60000000f00 */
[----:B------:R1:W2:Y:S02]  /*115d0*/  MUFU.EX2 R106, R3 ;  /* 0x00000003006a7308 */ /* 0x0002a40000000800 */
[----:B-1----:R-:W-:Y:S01]  /*115e0*/  FFMA.FTZ R3, R161, c[0x0][0x2d0], -R7 ;  /* 0x0000b400a1037a23 */ /* 0x002fe20000010807 */
[----:B--2---:R-:W-:Y:S01]  /*115f0*/  F2FP.PACK_AB R11, R106, R107 ;  /* 0x0000006b6a0b723e */ /* 0x004fe200000000ff */
[----:B------:R-:W-:Y:S01]  /*11600*/  IMAD.MOV.U32 R161, RZ, RZ, R137 ;  /* 0x000000ffffa17224 */ /* 0x000fe200078e0089 */
[----:B------:R-:W-:-:S03]  /*11610*/  MOV R137, R135 ;  /* 0x0000008700897202 */ /* 0x000fc60000000f00 */
[----:B------:R1:W-:Y:S01]  /*11620*/  MUFU.EX2 R110, R3 ;  /* 0x00000003006e7308 */ /* 0x0003e20000000800 */
[----:B------:R-:W-:Y:S02]  /*11630*/  IMAD.MOV.U32 R135, RZ, RZ, R134 ;  /* 0x000000ffff877224 */ /* 0x000fe400078e0086 */
[----:B------:R-:W-:Y:S01]  /*11640*/  IMAD.MOV.U32 R134, RZ, RZ, R133 ;  /* 0x000000ffff867224 */ /* 0x000fe200078e0085 */
[----:B------:R-:W-:Y:S01]  /*11650*/  HMMA.16816.F32 R60, R8, R18, R44 ;  /* 0x00000012083c723c */ /* 0x000fe2000000182c */
[----:B------:R-:W-:Y:S02]  /*11660*/  IMAD.MOV.U32 R133, RZ, RZ, R132 ;  /* 0x000000ffff857224 */ /* 0x000fe400078e0084 */
[----:B------:R-:W-:-:S05]  /*11670*/  IMAD.MOV.U32 R132, RZ, RZ, R75 ;  /* 0x000000ffff847224 */ /* 0x000fca00078e004b */
[C---:B------:R-:W-:Y:S01]  /*11680*/  HMMA.16816.F32 R44, R8.reuse, R24, R92 ;  /* 0x00000018082c723c */ /* 0x040fe2000000185c */
[----:B-1----:R-:W-:Y:S02]  /*11690*/  FFMA.FTZ R3, R164, c[0x0][0x2d0], -R6 ;  /* 0x0000b400a4037a23 */ /* 0x002fe40000010806 */
[----:B------:R-:W-:Y:S02]  /*116a0*/  IMAD.MOV.U32 R164, RZ, RZ, R74 ;  /* 0x000000ffffa47224 */ /* 0x000fe400078e004a */
[----:B------:R1:W-:Y:S03]  /*116b0*/  MUFU.EX2 R104, R3 ;  /* 0x0000000300687308 */ /* 0x0003e60000000800 */
[C---:B------:R-:W-:Y:S01]  /*116c0*/  HMMA.16816.F32 R64, R8.reuse, R16, R48 ;  /* 0x000000100840723c */ /* 0x040fe20000001830 */
[----:B------:R-:W2:Y:S07]  /*116d0*/  LDSM.16.MT88.4 R16, [R224+0x2100] ;  /* 0x00210000e010783b */ /* 0x000eae0000004200 */
[----:B------:R-:W-:Y:S01]  /*116e0*/  HMMA.16816.F32 R48, R8, R14, R36 ;  /* 0x0000000e0830723c */ /* 0x000fe20000001824 */
[----:B-1----:R-:W-:-:S07]  /*116f0*/  FFMA.FTZ R3, R165, c[0x0][0x2d0], -R6 ;  /* 0x0000b400a5037a23 */ /* 0x002fce0000010806 */
[C---:B------:R-:W-:Y:S01]  /*11700*/  HMMA.16816.F32 R52, R8.reuse, R12, R40 ;  /* 0x0000000c0834723c */ /* 0x040fe20000001828 */
[----:B------:R-:W1:Y:S01]  /*11710*/  LDSM.16.MT88.4 R12, [R227+0x2100] ;  /* 0x00210000e30c783b */ /* 0x000e620000004200 */
[----:B------:R-:W-:Y:S01]  /*11720*/  IMAD.MOV.U32 R165, RZ, RZ, R70 ;  /* 0x000000ffffa57224 */ /* 0x000fe200078e0046 */
[----:B------:R3:W4:Y:S05]  /*11730*/  MUFU.EX2 R105, R3 ;  /* 0x0000000300697308 */ /* 0x00072a0000000800 */
[C---:B------:R-:W-:Y:S01]  /*11740*/  HMMA.16816.F32 R32, R8.reuse, R20, R28 ;  /* 0x000000140820723c */ /* 0x040fe2000000181c */
[----:B------:R-:W-:Y:S07]  /*11750*/  LDSM.16.MT88.4 R28, [R226+0x2100] ;  /* 0x00210000e21c783b */ /* 0x000fee0000004200 */
[----:B------:R-:W-:Y:S01]  /*11760*/  HMMA.16816.F32 R36, R8, R22, R56 ;  /* 0x000000160824723c */ /* 0x000fe20000001838 */
[----:B------:R-:W5:Y:S01]  /*11770*/  LDSM.16.MT88.4 R20, [R225+0x2100] ;  /* 0x00210000e114783b */ /* 0x000f620000004200 */
[----:B---3--:R-:W-:-:S02]  /*11780*/  FFMA.FTZ R3, R166, c[0x0][0x2d0], -R6 ;  /* 0x0000b400a6037a23 */ /* 0x008fc40000010806 */
[----:B------:R-:W-:Y:S02]  /*11790*/  IMAD.MOV.U32 R166, RZ, RZ, R153 ;  /* 0x000000ffffa67224 */ /* 0x000fe400078e0099 */
[----:B------:R3:W-:Y:S02]  /*117a0*/  MUFU.EX2 R103, R3 ;  /* 0x0000000300677308 */ /* 0x0007e40000000800 */
[----:B------:R-:W-:Y:S01]  /*117b0*/  HMMA.16816.F32 R40, R8, R26, R88 ;  /* 0x0000001a0828723c */ /* 0x000fe20000001858 */
[----:B------:R-:W-:Y:S01]  /*117c0*/  IMAD.MOV.U32 R153, RZ, RZ, R148 ;  /* 0x000000ffff997224 */ /* 0x000fe200078e0094 */
[----:B------:R-:W1:Y:S01]  /*117d0*/  LDSM.16.MT88.4 R24, [R224+0x2900] ;  /* 0x00290000e018783b */ /* 0x000e620000004200 */
[----:B------:R-:W-:Y:S02]  /*117e0*/  IMAD.MOV.U32 R148, RZ, RZ, R124 ;  /* 0x000000ffff947224 */ /* 0x000fe400078e007c */
[----:B------:R-:W-:Y:S01]  /*117f0*/  IMAD.MOV.U32 R124, RZ, RZ, R126 ;  /* 0x000000ffff7c7224 */ /* 0x000fe200078e007e */
[----:B------:R-:W-:-:S02]  /*11800*/  MOV R126, R69 ;  /* 0x00000045007e7202 */ /* 0x000fc40000000f00 */
[----:B----4-:R-:W-:Y:S01]  /*11810*/  F2FP.PACK_AB R8, R105, R104 ;  /* 0x000000686908723e */ /* 0x010fe200000000ff */
[----:B---3--:R-:W-:Y:S02]  /*11820*/  FFMA.FTZ R3, R167, c[0x0][0x2d0], -R6 ;  /* 0x0000b400a7037a23 */ /* 0x008fe40000010806 */
[----:B------:R-:W-:Y:S02]  /*11830*/  IMAD.MOV.U32 R167, RZ, RZ, R68 ;  /* 0x000000ffffa77224 */ /* 0x000fe400078e0044 */
[----:B------:R3:W4:Y:S02]  /*11840*/  MUFU.EX2 R102, R3 ;  /* 0x0000000300667308 */ /* 0x0007240000000800 */
[----:B---3--:R-:W-:Y:S01]  /*11850*/  FFMA.FTZ R3, R168, c[0x0][0x2d0], -R5 ;  /* 0x0000b400a8037a23 */ /* 0x008fe20000010805 */
[----:B----4-:R-:W-:-:S05]  /*11860*/  F2FP.PACK_AB R10, R102, R103 ;  /* 0x00000067660a723e */ /* 0x010fca00000000ff */
[----:B------:R3:W-:Y:S02]  /*11870*/  MUFU.EX2 R101, R3 ;  /* 0x0000000300657308 */ /* 0x0007e40000000800 */
[----:B---3--:R-:W-:Y:S02]  /*11880*/  FFMA.FTZ R3, R169, c[0x0][0x2d0], -R5 ;  /* 0x0000b400a9037a23 */ /* 0x008fe40000010805 */
[----:B------:R-:W-:-:S04]  /*11890*/  IMAD.MOV.U32 R169, RZ, RZ, R132 ;  /* 0x000000ffffa97224 */ /* 0x000fc800078e0084 */
[----:B------:R3:W4:Y:S02]  /*118a0*/  MUFU.EX2 R100, R3 ;  /* 0x0000000300647308 */ /* 0x0007240000000800 */
[----:B---3--:R-:W-:Y:S01]  /*118b0*/  FFMA.FTZ R3, R170, c[0x0][0x2d0], -R5 ;  /* 0x0000b400aa037a23 */ /* 0x008fe20000010805 */
[----:B----4-:R-:W-:Y:S02]  /*118c0*/  F2FP.PACK_AB R9, R100, R101 ;  /* 0x000000656409723e */ /* 0x010fe400000000ff */
[----:B------:R-:W-:-:S03]  /*118d0*/  MOV R170, R133 ;  /* 0x0000008500aa7202 */ /* 0x000fc60000000f00 */
[----:B------:R3:W-:Y:S02]  /*118e0*/  MUFU.EX2 R99, R3 ;  /* 0x0000000300637308 */ /* 0x0007e40000000800 */
[----:B---3--:R-:W-:Y:S02]  /*118f0*/  FFMA.FTZ R3, R171, c[0x0][0x2d0], -R5 ;  /* 0x0000b400ab037a23 */ /* 0x008fe40000010805 */
[----:B------:R-:W-:-:S04]  /*11900*/  IMAD.MOV.U32 R171, RZ, RZ, R134 ;  /* 0x000000ffffab7224 */ /* 0x000fc800078e0086 */
[----:B------:R3:W4:Y:S02]  /*11910*/  MUFU.EX2 R98, R3 ;  /* 0x0000000300627308 */ /* 0x0007240000000800 */
[----:B---3--:R-:W-:Y:S01]  /*11920*/  FFMA.FTZ R3, R173, c[0x0][0x2d0], -R0 ;  /* 0x0000b400ad037a23 */ /* 0x008fe20000010800 */
[----:B----4-:R-:W-:Y:S01]  /*11930*/  F2FP.PACK_AB R11, R98, R99 ;  /* 0x00000063620b723e */ /* 0x010fe200000000ff */
[----:B------:R-:W-:-:S04]  /*11940*/  IMAD.MOV.U32 R173, RZ, RZ, R135 ;  /* 0x000000ffffad7224 */ /* 0x000fc800078e0087 */
[----:B------:R3:W-:Y:S01]  /*11950*/  MUFU.EX2 R97, R3 ;  /* 0x0000000300617308 */ /* 0x0007e20000000800 */
[----:B------:R-:W-:Y:S01]  /*11960*/  LDSM.16.MT88.4 R132, [R224+0x3100] ;  /* 0x00310000e084783b */ /* 0x000fe20000004200 */
[C---:B--2---:R-:W-:Y:S08]  /*11970*/  HMMA.16816.F32 R120, R8.reuse, R16, R120 ;  /* 0x000000100878723c */ /* 0x044ff00000001878 */
[----:B------:R-:W-:Y:S01]  /*11980*/  HMMA.16816.F32 R128, R8, R18, R128 ;  /* 0x000000120880723c */ /* 0x000fe20000001880 */
[----:B---3--:R-:W-:-:S02]  /*11990*/  FFMA.FTZ R3, R172, c[0x0][0x2d0], -R0 ;  /* 0x0000b400ac037a23 */ /* 0x008fc40000010800 */
[----:B------:R-:W-:Y:S02]  /*119a0*/  IMAD.MOV.U32 R172, RZ, RZ, R148 ;  /* 0x000000ffffac7224 */ /* 0x000fe400078e0094 */
[----:B------:R2:W3:Y:S03]  /*119b0*/  MUFU.EX2 R96, R3 ;  /* 0x0000000300607308 */ /* 0x0004e60000000800 */
[C---:B-1----:R-:W-:Y:S08]  /*119c0*/  HMMA.16816.F32 R140, R8.reuse, R12, R140 ;  /* 0x0000000c088c723c */ /* 0x042ff0000000188c */
[----:B------:R-:W-:Y:S01]  /*119d0*/  HMMA.16816.F32 R144, R8, R14, R144 ;  /* 0x0000000e0890723c */ /* 0x000fe20000001890 */
[----:B--2---:R-:W-:-:S07]  /*119e0*/  FFMA.FTZ R3, R174, c[0x0][0x2d0], -R0 ;  /* 0x0000b400ae037a23 */ /* 0x004fce0000010800 */
[C---:B-----5:R-:W-:Y:S01]  /*119f0*/  HMMA.16816.F32 R156, R8.reuse, R20, R156 ;  /* 0x00000014089c723c */ /* 0x060fe2000000189c */
[----:B------:R-:W-:Y:S01]  /*11a00*/  IMAD.MOV.U32 R174, RZ, RZ, R150 ;  /* 0x000000ffffae7224 */ /* 0x000fe200078e0096 */
[----:B------:R1:W-:Y:S06]  /*11a10*/  MUFU.EX2 R95, R3 ;  /* 0x00000003005f7308 */ /* 0x0003ec0000000800 */
[C---:B------:R-:W-:Y:S08]  /*11a20*/  HMMA.16816.F32 R84, R8.reuse, R22, R84 ;  /* 0x000000160854723c */ /* 0x040ff00000001854 */
[----:B------:R-:W-:Y:S01]  /*11a30*/  HMMA.16816.F32 R80, R8, R28, R80 ;  /* 0x0000001c0850723c */ /* 0x000fe20000001850 */
[----:B-1----:R-:W-:-:S02]  /*11a40*/  FFMA.FTZ R3, R175, c[0x0][0x2d0], -R0 ;  /* 0x0000b400af037a23 */ /* 0x002fc40000010800 */
[----:B------:R-:W-:Y:S02]  /*11a50*/  IMAD.MOV.U32 R175, RZ, RZ, R149 ;  /* 0x000000ffffaf7224 */ /* 0x000fe400078e0095 */
[----:B------:R1:W2:Y:S03]  /*11a60*/  MUFU.EX2 R94, R3 ;  /* 0x00000003005e7308 */ /* 0x0002a60000000800 */
[----:B------:R-:W-:Y:S07]  /*11a70*/  HMMA.16816.F32 R76, R8, R30, R76 ;  /* 0x0000001e084c723c */ /* 0x000fee000000184c */
[----:B------:R-:W-:-:S02]  /*11a80*/  F2FP.PACK_AB R8, R112, R113 ;  /* 0x000000717008723e */ /* 0x000fc400000000ff */
[----:B---3--:R-:W-:Y:S02]  /*11a90*/  F2FP.PACK_AB R9, R96, R97 ;  /* 0x000000616009723e */ /* 0x008fe400000000ff */
[----:B------:R-:W-:Y:S01]  /*11aa0*/  F2FP.PACK_AB R10, R110, R111 ;  /* 0x0000006f6e0a723e */ /* 0x000fe200000000ff */
[--C-:B-1----:R-:W-:Y:S01]  /*11ab0*/  FFMA.FTZ R3, R178, c[0x0][0x2d0], -R6.reuse ;  /* 0x0000b400b2037a23 */ /* 0x102fe20000010806 */
[----:B--2---:R-:W-:Y:S01]  /*11ac0*/  F2FP.PACK_AB R11, R94, R95 ;  /* 0x0000005f5e0b723e */ /* 0x004fe200000000ff */
[----:B------:R-:W-:Y:S02]  /*11ad0*/  IMAD.MOV.U32 R178, RZ, RZ, R151 ;  /* 0x000000ffffb27224 */ /* 0x000fe400078e0097 */
[----:B------:R1:W-:Y:S01]  /*11ae0*/  MUFU.EX2 R93, R3 ;  /* 0x00000003005d7308 */ /* 0x0003e20000000800 */
[----:B------:R-:W-:Y:S03]  /*11af0*/  LDSM.16.MT88.4 R148, [R227+0x3100] ;  /* 0x00310000e394783b */ /* 0x000fe60000004200 */
[C---:B------:R-:W-:Y:S08]  /*11b00*/  HMMA.16816.F32 R64, R8.reuse, R16, R64 ;  /* 0x000000100840723c */ /* 0x040ff00000001840 */
[----:B------:R-:W-:Y:S01]  /*11b10*/  HMMA.16816.F32 R60, R8, R18, R60 ;  /* 0x00000012083c723c */ /* 0x000fe2000000183c */
[----:B------:R-:W-:Y:S01]  /*11b20*/  LDSM.16.MT88.4 R16, [R225+0x2900] ;  /* 0x00290000e110783b */ /* 0x000fe20000004200 */
[----:B-1----:R-:W-:-:S04]  /*11b30*/  FFMA.FTZ R3, R179, c[0x0][0x2d0], -R6 ;  /* 0x0000b400b3037a23 */ /* 0x002fc80000010806 */
[----:B------:R1:W2:Y:S02]  /*11b40*/  MUFU.EX2 R92, R3 ;  /* 0x00000003005c7308 */ /* 0x0002a40000000800 */
[C---:B------:R-:W-:Y:S08]  /*11b50*/  HMMA.16816.F32 R52, R8.reuse, R12, R52 ;  /* 0x0000000c0834723c */ /* 0x040ff00000001834 */
[----:B------:R-:W-:Y:S01]  /*11b60*/  HMMA.16816.F32 R48, R8, R14, R48 ;  /* 0x0000000e0830723c */ /* 0x000fe20000001830 */
[----:B------:R-:W-:Y:S01]  /*11b70*/  LDSM.16.MT88.4 R12, [R226+0x2900] ;  /* 0x00290000e20c783b */ /* 0x000fe20000004200 */
[----:B-1----:R-:W-:-:S06]  /*11b80*/  FFMA.FTZ R3, R177, c[0x0][0x2d0], -R6 ;  /* 0x0000b400b1037a23 */ /* 0x002fcc0000010806 */
[C---:B------:R-:W-:Y:S01]  /*11b90*/  HMMA.16816.F32 R32, R8.reuse, R20, R32 ;  /* 0x000000140820723c */ /* 0x040fe20000001820 */
[----:B------:R1:W-:Y:S07]  /*11ba0*/  MUFU.EX2 R91, R3 ;  /* 0x00000003005b7308 */ /* 0x0003ee0000000800 */
[C---:B------:R-:W-:Y:S01]  /*11bb0*/  HMMA.16816.F32 R36, R8.reuse, R22, R36 ;  /* 0x000000160824723c */ /* 0x040fe20000001824 */
[----:B------:R-:W3:Y:S07]  /*11bc0*/  LDSM.16.MT88.4 R20, [R227+0x2900] ;  /* 0x00290000e314783b */ /* 0x000eee0000004200 */
[----:B------:R-:W-:Y:S01]  /*11bd0*/  HMMA.16816.F32 R40, R8, R30, R40 ;  /* 0x0000001e0828723c */ /* 0x000fe20000001828 */
[----:B-1----:R-:W-:-:S04]  /*11be0*/  FFMA.FTZ R3, R176, c[0x0][0x2d0], -R6 ;  /* 0x0000b400b0037a23 */ /* 0x002fc80000010806 */
[----:B------:R1:W4:Y:S03]  /*11bf0*/  MUFU.EX2 R90, R3 ;  /* 0x00000003005a7308 */ /* 0x0003260000000800 */
[----:B------:R-:W-:Y:S07]  /*11c00*/  HMMA.16816.F32 R44, R8, R28, R44 ;  /* 0x0000001c082c723c */ /* 0x000fee000000182c */
[----:B--2---:R-:W-:Y:S01]  /*11c10*/  F2FP.PACK_AB R8, R92, R93 ;  /* 0x0000005d5c08723e */ /* 0x004fe200000000ff */
[----:B-1----:R-:W-:Y:S01]  /*11c20*/  FFMA.FTZ R3, R180, c[0x0][0x2d0], -R5 ;  /* 0x0000b400b4037a23 */ /* 0x002fe20000010805 */
[----:B----4-:R-:W-:-:S03]  /*11c30*/  F2FP.PACK_AB R10, R90, R91 ;  /* 0x0000005b5a0a723e */ /* 0x010fc600000000ff */
        /* <DEDUP_REMOVED lines=16> */
[----:B------:R1:W2:Y:S03]  /*11d40*/  MUFU.EX2 R69, R3 ;  /* 0x0000000300457308 */ /* 0x0002a60000000800 */
[C---:B---3--:R-:W-:Y:S08]  /*11d50*/  HMMA.16816.F32 R140, R8.reuse, R20, R140 ;  /* 0x00000014088c723c */ /* 0x048ff0000000188c */
        /* <DEDUP_REMOVED lines=11> */
[----:B------:R-:W-:-:S04]  /*11e10*/  IMAD.MOV.U32 R167, RZ, RZ, R164 ;  /* 0x000000ffffa77224 */ /* 0x000fc800078e00a4 */
[----:B------:R1:W-:Y:S01]  /*11e20*/  MUFU.EX2 R58, R3 ;  /* 0x00000003003a7308 */ /* 0x0003e20000000800 */
[----:B------:R-:W-:-:S05]  /*11e30*/  IMAD.MOV.U32 R164, RZ, RZ, R162 ;  /* 0x000000ffffa47224 */ /* 0x000fca00078e00a2 */
[----:B------:R-:W-:Y:S01]  /*11e40*/  MOV R168, R164 ;  /* 0x000000a400a87202 */ /* 0x000fe20000000f00 */
[--C-:B-1----:R-:W-:Y:S02]  /*11e50*/  FFMA.FTZ R3, R166, c[0x0][0x2d0], -R0.reuse ;  /* 0x0000b400a6037a23 */ /* 0x102fe40000010800 */
[----:B------:R-:W-:Y:S02]  /*11e60*/  IMAD.MOV.U32 R166, RZ, RZ, R161 ;  /* 0x000000ffffa67224 */ /* 0x000fe400078e00a1 */
[----:B------:R1:W3:Y:S02]  /*11e70*/  MUFU.EX2 R57, R3 ;  /* 0x0000000300397308 */ /* 0x0002e40000000800 */
[----:B-1----:R-:W-:Y:S02]  /*11e80*/  FFMA.FTZ R3, R165, c[0x0][0x2d0], -R0 ;  /* 0x0000b400a5037a23 */ /* 0x002fe40000010800 */
[----:B------:R-:W-:-:S04]  /*11e90*/  IMAD.MOV.U32 R165, RZ, RZ, R163 ;  /* 0x000000ffffa57224 */ /* 0x000fc800078e00a3 */
[----:B------:R1:W-:Y:S01]  /*11ea0*/  MUFU.EX2 R56, R3 ;  /* 0x0000000300387308 */ /* 0x0003e20000000800 */
[----:B------:R-:W-:Y:S02]  /*11eb0*/  IMAD.MOV.U32 R179, RZ, RZ, R165 ;  /* 0x000000ffffb37224 */ /* 0x000fe400078e00a5 */
[----:B-1----:R-:W-:Y:S02]  /*11ec0*/  FFMA.FTZ R3, R160, c[0x0][0x2d0], -R0 ;  /* 0x0000b400a0037a23 */ /* 0x002fe40000010800 */
[----:B------:R-:W-:Y:S03]  /*11ed0*/  HMMA.16816.F32 R160, R8, R18, R84 ;  /* 0x0000001208a0723c */ /* 0x000fe60000001854 */
[----:B------:R1:W4:Y:S04]  /*11ee0*/  MUFU.EX2 R31, R3 ;  /* 0x00000003001f7308 */ /* 0x0003280000000800 */
[----:B--2---:R-:W-:Y:S01]  /*11ef0*/  F2FP.PACK_AB R8, R69, R70 ;  /* 0x000000464508723e */ /* 0x004fe200000000ff */
[----:B------:R-:W-:Y:S01]  /*11f00*/  IMAD.MOV.U32 R85, RZ, RZ, R171 ;  /* 0x000000ffff557224 */ /* 0x000fe200078e00ab */
[----:B---3--:R-:W-:Y:S01]  /*11f10*/  F2FP.PACK_AB R9, R57, R58 ;  /* 0x0000003a3909723e */ /* 0x008fe200000000ff */
[----:B------:R-:W-:Y:S01]  /*11f20*/  IMAD.MOV.U32 R86, RZ, RZ, R170 ;  /* 0x000000ffff567224 */ /* 0x000fe200078e00aa */
[----:B------:R-:W-:Y:S01]  /*11f30*/  F2FP.PACK_AB R10, R59, R68 ;  /* 0x000000443b0a723e */ /* 0x000fe200000000ff */
[----:B------:R-:W-:Y:S01]  /*11f40*/  IMAD.MOV.U32 R87, RZ, RZ, R169 ;  /* 0x000000ffff577224 */ /* 0x000fe200078e00a9 */
[----:B------:R-:W-:Y:S01]  /*11f50*/  MOV R169, R154 ;  /* 0x0000009a00a97202 */ /* 0x000fe20000000f00 */
[----:B------:R-:W-:-:S02]  /*11f60*/  IMAD.MOV.U32 R171, RZ, RZ, R168 ;  /* 0x000000ffffab7224 */ /* 0x000fc400078e00a8 */
[----:B------:R-:W-:Y:S02]  /*11f70*/  IMAD.MOV.U32 R170, RZ, RZ, R155 ;  /* 0x000000ffffaa7224 */ /* 0x000fe400078e009b */
[----:B-1----:R-:W-:Y:S01]  /*11f80*/  FFMA.FTZ R3, R167, c[0x0][0x2d0], -R6 ;  /* 0x0000b400a7037a23 */ /* 0x002fe20000010806 */
[----:B----4-:R-:W-:Y:S01]  /*11f90*/  F2FP.PACK_AB R11, R31, R56 ;  /* 0x000000381f0b723e */ /* 0x010fe200000000ff */
[----:B------:R-:W-:Y:S02]  /*11fa0*/  IMAD.MOV.U32 R168, RZ, RZ, R138 ;  /* 0x000000ffffa87224 */ /* 0x000fe400078e008a */
[----:B------:R1:W-:Y:S04]  /*11fb0*/  MUFU.EX2 R29, R3 ;  /* 0x00000003001d7308 */ /* 0x0003e80000000800 */
[C---:B------:R-:W-:Y:S08]  /*11fc0*/  HMMA.16816.F32 R64, R8.reuse, R24, R64 ;  /* 0x000000180840723c */ /* 0x040ff00000001840 */
[----:B------:R-:W-:Y:S01]  /*11fd0*/  HMMA.16816.F32 R48, R8, R22, R48 ;  /* 0x000000160830723c */ /* 0x000fe20000001830 */
[----:B-1----:R-:W-:-:S04]  /*11fe0*/  FFMA.FTZ R3, R252, c[0x0][0x2d0], -R6 ;  /* 0x0000b400fc037a23 */ /* 0x002fc80000010806 */
[----:B------:R1:W2:Y:S03]  /*11ff0*/  MUFU.EX2 R30, R3 ;  /* 0x00000003001e7308 */ /* 0x0002a60000000800 */
[C---:B------:R-:W-:Y:S08]  /*12000*/  HMMA.16816.F32 R52, R8.reuse, R20, R52 ;  /* 0x000000140834723c */ /* 0x040ff00000001834 */
[----:B------:R-:W-:Y:S01]  /*12010*/  HMMA.16816.F32 R40, R8, R14, R40 ;  /* 0x0000000e0828723c */ /* 0x000fe20000001828 */
[----:B------:R3:W-:Y:S01]  /*12020*/  MUFU.EX2 R14, R4 ;  /* 0x00000004000e7308 */ /* 0x0007e20000000800 */
[----:B-1----:R-:W-:-:S06]  /*12030*/  FFMA.FTZ R3, R250, c[0x0][0x2d0], -R6 ;  /* 0x0000b400fa037a23 */ /* 0x002fcc0000010806 */
[C---:B------:R-:W-:Y:S01]  /*12040*/  HMMA.16816.F32 R60, R8.reuse, R26, R60 ;  /* 0x0000001a083c723c */ /* 0x040fe2000000183c */
[----:B--2---:R-:W-:Y:S01]  /*12050*/  F2FP.PACK_AB R176, R30, R29 ;  /* 0x0000001d1eb0723e */ /* 0x004fe200000000ff */
[----:B------:R1:W-:Y:S06]  /*12060*/  MUFU.EX2 R28, R3 ;  /* 0x00000003001c7308 */ /* 0x0003ec0000000800 */
[----:B------:R-:W-:Y:S01]  /*12070*/  HMMA.16816.F32 R32, R8, R16, R32 ;  /* 0x000000100820723c */ /* 0x000fe20000001820 */
[----:B---3--:R-:W-:-:S07]  /*12080*/  FADD.FTZ R4, R153, R245 ;  /* 0x000000f599047221 */ /* 0x008fce0000010000 */
[----:B------:R-:W-:Y:S01]  /*12090*/  HMMA.16816.F32 R36, R8, R18, R36 ;  /* 0x000000120824723c */ /* 0x000fe20000001824 */
[----:B------:R-:W-:Y:S01]  /*120a0*/  LDSM.16.MT88.4 R16, [R226+0x3100] ;  /* 0x00310000e210783b */ /* 0x000fe20000004200 */
[----:B-1----:R-:W-:-:S04]  /*120b0*/  FFMA.FTZ R3, R247, c[0x0][0x2d0], -R6 ;  /* 0x0000b400f7037a23 */ /* 0x002fc80000010806 */
[----:B------:R1:W-:Y:S02]  /*120c0*/  MUFU.EX2 R25, R3 ;  /* 0x0000000300197308 */ /* 0x0003e40000000800 */
[----:B------:R-:W-:Y:S07]  /*120d0*/  HMMA.16816.F32 R44, R8, R12, R44 ;  /* 0x0000000c082c723c */ /* 0x000fee000000182c */
[----:B------:R-:W-:Y:S02]  /*120e0*/  FADD.FTZ R8, R137, R246 ;  /* 0x000000f689087221 */ /* 0x000fe40000010000 */
[----:B-1----:R-:W-:-:S02]  /*120f0*/  FFMA.FTZ R3, R166, c[0x0][0x2d0], -R5 ;  /* 0x0000b400a6037a23 */ /* 0x002fc40000010805 */
[----:B------:R-:W1:Y:S02]  /*12100*/  LDSM.16.MT88.4 R164, [R225+0x3100] ;  /* 0x00310000e1a4783b */ /* 0x000e640000004200 */
[----:B------:R2:W-:Y:S02]  /*12110*/  MUFU.EX2 R24, R3 ;  /* 0x0000000300187308 */ /* 0x0005e40000000800 */
[----:B--2---:R-:W-:-:S06]  /*12120*/  FFMA.FTZ R3, R211, c[0x0][0x2d0], -R5 ;  /* 0x0000b400d3037a23 */ /* 0x004fcc0000010805 */
[----:B------:R2:W3:Y:S02]  /*12130*/  MUFU.EX2 R23, R3 ;  /* 0x0000000300177308 */ /* 0x0004e40000000800 */
[----:B--2---:R-:W-:Y:S01]  /*12140*/  FFMA.FTZ R3, R217, c[0x0][0x2d0], -R5 ;  /* 0x0000b400d9037a23 */ /* 0x004fe20000010805 */
[----:B---3--:R-:W-:-:S05]  /*12150*/  F2FP.PACK_AB R177, R23, R24 ;  /* 0x0000001817b1723e */ /* 0x008fca00000000ff */
[----:B------:R2:W-:Y:S02]  /*12160*/  MUFU.EX2 R22, R3 ;  /* 0x0000000300167308 */ /* 0x0005e40000000800 */
[----:B--2---:R-:W-:-:S06]  /*12170*/  FFMA.FTZ R3, R213, c[0x0][0x2d0], -R5 ;  /* 0x0000b400d5037a23 */ /* 0x004fcc0000010805 */
[----:B------:R2:W3:Y:S02]  /*12180*/  MUFU.EX2 R21, R3 ;  /* 0x0000000300157308 */ /* 0x0004e40000000800 */
[----:B--2---:R-:W-:Y:S01]  /*12190*/  FFMA.FTZ R3, R179, c[0x0][0x2d0], -R7 ;  /* 0x0000b400b3037a23 */ /* 0x004fe20000010807 */
[----:B---3--:R-:W-:-:S05]  /*121a0*/  F2FP.PACK_AB R179, R21, R22 ;  /* 0x0000001615b3723e */ /* 0x008fca00000000ff */
[----:B------:R2:W-:Y:S02]  /*121b0*/  MUFU.EX2 R20, R3 ;  /* 0x0000000300147308 */ /* 0x0005e40000000800 */
[--C-:B--2---:R-:W-:Y:S01]  /*121c0*/  FFMA.FTZ R3, R178, c[0x0][0x2d0], -R7.reuse ;  /* 0x0000b400b2037a23 */ /* 0x104fe20000010807 */
[----:B------:R-:W-:Y:S01]  /*121d0*/  F2FP.PACK_AB R178, R25, R28 ;  /* 0x0000001c19b2723e */ /* 0x000fe200000000ff */
[----:B------:R-:W-:-:S04]  /*121e0*/  FFMA.FTZ R7, R175, c[0x0][0x2d0], -R7 ;  /* 0x0000b400af077a23 */ /* 0x000fc80000010807 */
[----:B------:R2:W3:Y:S02]  /*121f0*/  MUFU.EX2 R15, R3 ;  /* 0x00000003000f7308 */ /* 0x0004e40000000800 */
[C---:B------:R-:W-:Y:S06]  /*12200*/  HMMA.16816.F32 R120, R176.reuse, R132, R120 ;  /* 0x00000084b078723c */ /* 0x040fec0000001878 */
[----:B------:R4:W5:Y:S02]  /*12210*/  MUFU.EX2 R13, R7 ;  /* 0x00000007000d7308 */ /* 0x0009640000000800 */
[----:B------:R-:W-:Y:S01]  /*12220*/  HMMA.16816.F32 R128, R176, R134, R128 ;  /* 0x00000086b080723c */ /* 0x000fe20000001880 */
[----:B--2---:R-:W-:Y:S01]  /*12230*/  FFMA.FTZ R3, R174, c[0x0][0x2d0], -R0 ;  /* 0x0000b400ae037a23 */ /* 0x004fe20000010800 */
[----:B---3--:R-:W-:-:S04]  /*12240*/  F2FP.PACK_AB R180, R15, R20 ;  /* 0x000000140fb4723e */ /* 0x008fc800000000ff */
[----:B------:R2:W-:Y:S02]  /*12250*/  MUFU.EX2 R10, R3 ;  /* 0x00000003000a7308 */ /* 0x0005e40000000800 */
[----:B------:R-:W-:Y:S01]  /*12260*/  HMMA.16816.F32 R140, R176, R148, R140 ;  /* 0x00000094b08c723c */ /* 0x000fe2000000188c */
[----:B----4-:R-:W-:Y:S01]  /*12270*/  FADD.FTZ R7, R244, R4 ;  /* 0x00000004f4077221 */ /* 0x010fe20000010000 */
[----:B-----5:R-:W-:Y:S01]  /*12280*/  F2FP.PACK_AB R182, R13, R14 ;  /* 0x0000000e0db6723e */ /* 0x020fe200000000ff */
[----:B------:R-:W-:-:S05]  /*12290*/  FADD.FTZ R4, R85, R8 ;  /* 0x0000000855047221 */ /* 0x000fca0000010000 */
[----:B------:R-:W-:Y:S01]  /*122a0*/  HMMA.16816.F32 R144, R176, R150, R144 ;  /* 0x00000096b090723c */ /* 0x000fe20000001890 */
[----:B--2---:R-:W-:-:S07]  /*122b0*/  FFMA.FTZ R3, R251, c[0x0][0x2d0], -R0 ;  /* 0x0000b400fb037a23 */ /* 0x004fce0000010800 */
[C---:B-1----:R-:W-:Y:S01]  /*122c0*/  HMMA.16816.F32 R156, R176.reuse, R164, R156 ;  /* 0x000000a4b09c723c */ /* 0x042fe2000000189c */
[----:B------:R1:W2:Y:S07]  /*122d0*/  MUFU.EX2 R9, R3 ;  /* 0x0000000300097308 */ /* 0x0002ae0000000800 */
[----:B------:R-:W-:Y:S01]  /*122e0*/  HMMA.16816.F32 R160, R176, R166, R160 ;  /* 0x000000a6b0a0723c */ /* 0x000fe200000018a0 */
[--C-:B-1----:R-:W-:Y:S01]  /*122f0*/  FFMA.FTZ R3, R172, c[0x0][0x2d0], -R0.reuse ;  /* 0x0000b400ac037a23 */ /* 0x102fe20000010800 */
[----:B--2---:R-:W-:Y:S01]  /*12300*/  F2FP.PACK_AB R181, R9, R10 ;  /* 0x0000000a09b5723e */ /* 0x004fe200000000ff */
[----:B------:R-:W-:-:S02]  /*12310*/  FFMA.FTZ R0, R173, c[0x0][0x2d0], -R0 ;  /* 0x0000b400ad007a23 */ /* 0x000fc40000010800 */
[----:B------:R1:W-:Y:S03]  /*12320*/  MUFU.EX2 R11, R3 ;  /* 0x00000003000b7308 */ /* 0x0003e60000000800 */
[C---:B------:R-:W-:Y:S05]  /*12330*/  HMMA.16816.F32 R172, R176.reuse, R16, R80 ;  /* 0x00000010b0ac723c */ /* 0x040fea0000001850 */
[----:B------:R2:W3:Y:S03]  /*12340*/  MUFU.EX2 R12, R0 ;  /* 0x00000000000c7308 */ /* 0x0004e60000000800 */
[----:B------:R-:W-:Y:S01]  /*12350*/  HMMA.16816.F32 R176, R176, R18, R76 ;  /* 0x00000012b0b0723c */ /* 0x000fe2000000184c */
[----:B-1----:R-:W-:-:S04]  /*12360*/  FADD.FTZ R3, R220, R218 ;  /* 0x000000dadc037221 */ /* 0x002fc80000010000 */
[----:B------:R-:W-:Y:S02]  /*12370*/  FADD.FTZ R6, R219, R3 ;  /* 0x00000003db067221 */ /* 0x000fe40000010000 */
[----:B------:R-:W-:Y:S02]  /*12380*/  FADD.FTZ R3, R86, R7 ;  /* 0x0000000756037221 */ /* 0x000fe40000010000 */
[----:B--2---:R-:W-:Y:S01]  /*12390*/  FADD.FTZ R0, R139, R152 ;  /* 0x000000988b007221 */ /* 0x004fe20000010000 */
[----:B---3--:R-:W-:Y:S01]  /*123a0*/  F2FP.PACK_AB R183, R12, R11 ;  /* 0x0000000b0cb7723e */ /* 0x008fe200000000ff */
        /* <DEDUP_REMOVED lines=113> */
[----:B------:R-:W2:Y:S01]  /*12ac0*/  LDL R223, [R1] ;  /* 0x0000000001df7983 */ /* 0x000ea20000100800 */
[----:B------:R-:W-:Y:S01]  /*12ad0*/  IMAD.MOV.U32 R116, RZ, RZ, R72 ;  /* 0x000000ffff747224 */ /* 0x000fe200078e0048 */
[----:B------:R-:W-:Y:S01]  /*12ae0*/  MOV R118, R2 ;  /* 0x0000000200767202 */ /* 0x000fe20000000f00 */
[----:B-1----:R-:W-:Y:S01]  /*12af0*/  IMAD.MOV.U32 R3, RZ, RZ, R73 ;  /* 0x000000ffff037224 */ /* 0x002fe200078e0049 */
[----:B------:R-:W-:Y:S01]  /*12b00*/  MOV R117, R71 ;  /* 0x0000004700757202 */ /* 0x000fe20000000f00 */
[----:B------:R-:W-:-:S02]  /*12b10*/  ULDC UR6, c[0x0][0x210] ;  /* 0x0000840000067ab9 */ /* 0x000fc40000000800 */
[----:B------:R-:W-:Y:S02]  /*12b20*/  ULDC UR4, c[0x0][0x1e8] ;  /* 0x00007a0000047ab9 */ /* 0x000fe40000000800 */
[----:B------:R-:W-:Y:S02]  /*12b30*/  UIADD3 UR12, UR12, -0x2, URZ ;  /* 0xfffffffe0c0c7890 */ /* 0x000fe4000fffe03f */
[----:B------:R-:W-:Y:S02]  /*12b40*/  UIMAD UR6, UR15, UR6, URZ ;  /* 0x000000060f0672a4 */ /* 0x000fe4000f8e023f */
[----:B------:R-:W-:Y:S02]  /*12b50*/  UIMAD UR4, UR15, UR4, URZ ;  /* 0x000000040f0472a4 */ /* 0x000fe4000f8e023f */
[----:B------:R-:W-:Y:S02]  /*12b60*/  ULDC.64 UR22, c[0x0][0x118] ;  /* 0x0000460000167ab9 */ /* 0x000fe40000000a00 */
[----:B------:R-:W-:Y:S01]  /*12b70*/  ULDC.64 UR18, c[0x0][0x118] ;  /* 0x0000460000127ab9 */ /* 0x000fe20000000a00 */
[----:B--2---:R-:W-:Y:S01]  /*12b80*/  IADD3 R251, R223, 0x100, RZ ;  /* 0x00000100dffb7810 */ /* 0x004fe20007ffe0ff */
[----:B------:R-:W-:Y:S05]  /*12b90*/  BRA `(.L_x_134) ;  /* 0x0000045000007947 */ /* 0x000fea0003800000 */
.L_x_136:
[----:B------:R-:W2:Y:S01]  /*12ba0*/  LDL R4, [R1+0x20] ;  /* 0x0000200001047983 */ /* 0x000ea20000100800 */
[----:B------:R-:W-:Y:S01]  /*12bb0*/  IMAD.MOV.U32 R2, RZ, RZ, c[0x0][0x2b8] ;  /* 0x0000ae00ff027624 */ /* 0x000fe200078e00ff */
[----:B------:R-:W-:Y:S01]  /*12bc0*/  UIMAD UR11, UR12, 0x70, UR17 ;  /* 0x000000700c0b78a4 */ /* 0x000fe2000f8e0211 */
[----:B------:R-:W-:Y:S01]  /*12bd0*/  IMAD.MOV.U32 R7, RZ, RZ, RZ ;  /* 0x000000ffff077224 */ /* 0x000fe200078e00ff */
[----:B------:R-:W3:Y:S02]  /*12be0*/  LDL R65, [R1] ;  /* 0x0000000001417983 */ /* 0x000ee40000100800 */
[----:B------:R-:W-:Y:S02]  /*12bf0*/  ISETP.NE.AND P2, PT, R2, 0x1, PT ;  /* 0x000000010200780c */ /* 0x000fe40003f45270 */
[----:B------:R-:W-:Y:S05]  /*12c00*/  IMAD.U32 R2, RZ, RZ, UR11 ;  /* 0x0000000bff027e24 */ /* 0x000fea000f8e00ff */
[----:B--2---:R-:W-:Y:S06]  /*12c10*/  IADD3 R2, R2, -0x70, R4 ;  /* 0xffffff9002027810 */ /* 0x004fec0007ffe004 */
        /* <DEDUP_REMOVED lines=16> */
[----:B--2---:R-:W-:Y:S01]  /*12d20*/  STL [R1+0x8], R7 ;  /* 0x0000080701007387 */ /* 0x004fe20000100800 */
[----:B------:R-:W-:Y:S02]  /*12d30*/  SHF.R.S32.HI R2, RZ, 0x1f, R7 ;  /* 0x0000001fff027819 */ /* 0x000fe40000011407 */
        /* <DEDUP_REMOVED lines=17> */
[-C--:B--2---:R-:W-:Y:S03]  /*12e50*/  IADD3.X R7, R7, R241.reuse, RZ, P1, !PT ;  /* 0x000000f107077210 */ /* 0x084fe60000ffe4ff */
[----:B------:R-:W2:Y:S01]  /*12e60*/  SHFL.IDX PT, R16, R0, 0x3, 0x181f ;  /* 0x00781f0000107f89 */ /* 0x000ea200000e0000 */
[-C--:B----4-:R-:W-:Y:S03]  /*12e70*/  IADD3 R4, P0, R4, R242.reuse, RZ ;  /* 0x000000f204047210 */ /* 0x090fe60007f1e0ff */
[----:B---3--:R3:W-:Y:S02]  /*12e80*/  LDGSTS.E.BYPASS.LTC128B.128 [R65+0x3900], [R6.64], !P3 ;  /* 0x0390000006417fae */ /* 0x0087e4000d901d52 */
[--C-:B-----5:R-:W-:Y:S01]  /*12e90*/  IMAD.X R5, R5, 0x1, R241.reuse, P0 ;  /* 0x0000000105057824 */ /* 0x120fe200000e06f1 */
        /* <DEDUP_REMOVED lines=11> */
[--C-:B--2---:R-:W-:Y:S01]  /*12f50*/  IMAD.X R11, R16, 0x1, R241.reuse, P4 ;  /* 0x00000001100b7824 */ /* 0x104fe200020e06f1 */
[----:B----4-:R-:W-:Y:S04]  /*12f60*/  IADD3.X R9, R15, R241, RZ, P2, !PT ;  /* 0x000000f10f097210 */ /* 0x010fe800017fe4ff */
[----:B------:R2:W-:Y:S01]  /*12f70*/  LDGSTS.E.BYPASS.LTC128B.128 [R65+0x5100], [R10.64], !P3 ;  /* 0x051000000a417fae */ /* 0x0005e2000d901d52 */
[----:B-----5:R-:W-:Y:S03]  /*12f80*/  IADD3 R4, P0, R2, R242, RZ ;  /* 0x000000f202047210 */ /* 0x020fe60007f1e0ff */
[----:B------:R2:W-:Y:S01]  /*12f90*/  LDGSTS.E.BYPASS.LTC128B.128 [R65+0x5900], [R8.64], !P3 ;  /* 0x0590000008417fae */ /* 0x0005e2000d901d52 */
[--C-:B-1----:R-:W-:Y:S02]  /*12fa0*/  IMAD.X R7, R14, 0x1, R241.reuse, P1 ;  /* 0x000000010e077824 */ /* 0x102fe400008e06f1 */
[----:B------:R-:W-:Y:S03]  /*12fb0*/  IMAD.X R5, R0, 0x1, R241, P0 ;  /* 0x0000000100057824 */ /* 0x000fe600000e06f1 */
[----:B------:R2:W-:Y:S04]  /*12fc0*/  LDGSTS.E.BYPASS.LTC128B.128 [R65+0x6100], [R6.64], !P3 ;  /* 0x0610000006417fae */ /* 0x0005e8000d901d52 */
[----:B------:R2:W-:Y:S01]  /*12fd0*/  LDGSTS.E.BYPASS.LTC128B.128 [R65+0x6900], [R4.64], !P3 ;  /* 0x0690000004417fae */ /* 0x0005e2000d901d52 */
[----:B------:R-:W-:-:S05]  /*12fe0*/  BRA `(.L_x_135) ;  /* 0x00001b0000007947 */ /* 0x000fca0003800000 */
.L_x_134:
        /* <DEDUP_REMOVED lines=36> */
[----:B--2---:R-:W-:Y:S03]  /*13230*/  SHF.R.S32.HI R0, RZ, 0x1f, R56 ;  /* 0x0000001fff007819 */ /* 0x004fe60000011438 */
[----:B------:R-:W-:Y:S04]  /*13240*/  IMAD.WIDE.U32 R68, R56, c[0x0][0x208], RZ ;  /* 0x0000820038447a25 */ /* 0x000fe800078e00ff */
[----:B------:R-:W-:Y:S04]  /*13250*/  IMAD R0, R0, c[0x0][0x208], RZ ;  /* 0x0000820000007a24 */ /* 0x000fe800078e02ff */
[----:B------:R-:W-:Y:S02]  /*13260*/  IMAD R0, R56, c[0x0][0x20c], R0 ;  /* 0x0000830038007a24 */ /* 0x000fe400078e0200 */
[C---:B------:R-:W-:Y:S07]  /*13270*/  HMMA.16816.F32 R56, R108.reuse, R64, RZ ;  /* 0x000000406c38723c */ /* 0x040fee00000018ff */
[----:B------:R-:W-:Y:S01]  /*13280*/  IADD3 R65, R69, R0, RZ ;  /* 0x0000000045417210 */ /* 0x000fe20007ffe0ff */
[-C--:B------:R-:W-:Y:S01]  /*13290*/  HMMA.16816.F32 R60, R108, R66.reuse, RZ ;  /* 0x000000426c3c723c */ /* 0x080fe200000018ff */
[----:B------:R-:W-:Y:S03]  /*132a0*/  MOV R64, R68 ;  /* 0x0000004400407202 */ /* 0x000fe60000000f00 */
[----:B---3--:R-:W-:Y:S02]  /*132b0*/  SHF.R.S32.HI R0, RZ, 0x1f, R2 ;  /* 0x0000001fff007819 */ /* 0x008fe40000011402 */
[----:B------:R-:W-:Y:S02]  /*132c0*/  IMAD.WIDE.U32 R72, R2, c[0x0][0x218], R64 ;  /* 0x0000860002487a25 */ /* 0x000fe400078e0040 */
[C---:B------:R-:W-:Y:S04]  /*132d0*/  HMMA.16816.F32 R64, R112.reuse, R66, RZ ;  /* 0x000000427040723c */ /* 0x040fe800000018ff */
[----:B------:R-:W-:Y:S04]  /*132e0*/  IMAD R0, R0, c[0x0][0x218], RZ ;  /* 0x0000860000007a24 */ /* 0x000fe800078e02ff */
[-C--:B------:R-:W-:Y:S01]  /*132f0*/  HMMA.16816.F32 R68, R112, R80.reuse, RZ ;  /* 0x000000507044723c */ /* 0x080fe200000018ff */
[----:B------:R-:W-:Y:S03]  /*13300*/  IMAD R2, R2, c[0x0][0x21c], R0 ;  /* 0x0000870002027a24 */ /* 0x000fe600078e0200 */
[----:B------:R-:W-:Y:S04]  /*13310*/  IADD3 R0, P0, R72, UR6, RZ ;  /* 0x0000000648007c10 */ /* 0x000fe8000ff1e0ff */
[----:B------:R-:W-:Y:S04]  /*13320*/  IADD3.X R72, R73, UR5, R2, P0, !PT ;  /* 0x0000000549487c10 */ /* 0x000fe800087fe402 */
[C---:B------:R-:W-:Y:S04]  /*13330*/  LEA R2, P0, R0.reuse, c[0x0][0x1f8], 0x1 ;  /* 0x00007e0000027a11 */ /* 0x040fe800078008ff */
[----:B------:R-:W-:Y:S01]  /*13340*/  LEA.HI.X R0, R0, c[0x0][0x1fc], R72, 0x1, P0 ;  /* 0x00007f0000007a11 */ /* 0x000fe200000f0c48 */
[----:B------:R-:W1:Y:S01]  /*13350*/  SHFL.IDX PT, R94, R2, RZ, 0x181f ;  /* 0x00181fff025e7589 */ /* 0x000e6200000e0000 */
[C---:B------:R-:W-:Y:S07]  /*13360*/  HMMA.16816.F32 R72, R108.reuse, R80, RZ ;  /* 0x000000506c48723c */ /* 0x040fee00000018ff */
[----:B------:R-:W2:Y:S01]  /*13370*/  SHFL.IDX PT, R88, R0, RZ, 0x181f ;  /* 0x00181fff00587589 */ /* 0x000ea200000e0000 */
[-C--:B------:R-:W-:Y:S07]  /*13380*/  HMMA.16816.F32 R76, R108, R82.reuse, RZ ;  /* 0x000000526c4c723c */ /* 0x080fee00000018ff */
[----:B------:R-:W3:Y:S01]  /*13390*/  SHFL.IDX PT, R92, R2, 0x1, 0x181f ;  /* 0x00381f00025c7f89 */ /* 0x000ee200000e0000 */
[C---:B------:R-:W-:Y:S04]  /*133a0*/  HMMA.16816.F32 R80, R112.reuse, R82, RZ ;  /* 0x000000527050723c */ /* 0x040fe800000018ff */
[-C--:B-1----:R-:W-:Y:S03]  /*133b0*/  IADD3 R94, P0, R94, R242.reuse, RZ ;  /* 0x000000f25e5e7210 */ /* 0x082fe60007f1e0ff */
[----:B------:R-:W1:Y:S01]  /*133c0*/  SHFL.IDX PT, R93, R0, 0x1, 0x181f ;  /* 0x00381f00005d7f89 */ /* 0x000e6200000e0000 */
[-C--:B------:R-:W-:Y:S01]  /*133d0*/  HMMA.16816.F32 R84, R112, R96.reuse, RZ ;  /* 0x000000607054723c */ /* 0x080fe200000018ff */
[-C--:B--2---:R-:W-:Y:S06]  /*133e0*/  IADD3.X R95, R88, R241.reuse, RZ, P0, !PT ;  /* 0x000000f1585f7210 */ /* 0x084fec00007fe4ff */
[----:B------:R-:W2:Y:S01]  /*133f0*/  SHFL.IDX PT, R100, R2, 0x2, 0x181f ;  /* 0x00581f0002647f89 */ /* 0x000ea200000e0000 */
[C---:B------:R-:W-:Y:S04]  /*13400*/  HMMA.16816.F32 R88, R108.reuse, R96, RZ ;  /* 0x000000606c58723c */ /* 0x040fe800000018ff */
[-C--:B---3--:R-:W-:Y:S03]  /*13410*/  IADD3 R92, P1, R92, R242.reuse, RZ ;  /* 0x000000f25c5c7210 */ /* 0x088fe60007f3e0ff */
[----:B------:R3:W-:Y:S01]  /*13420*/  LDGSTS.E.BYPASS.LTC128B.128 [R251], [R94.64], !P3 ;  /* 0x000000005efb7fae */ /* 0x0007e2000d901d56 */
[-C--:B-1----:R-:W-:Y:S07]  /*13430*/  IADD3.X R93, R93, R241.reuse, RZ, P1, !PT ;  /* 0x000000f15d5d7210 */ /* 0x082fee0000ffe4ff */
        /* <DEDUP_REMOVED lines=363> */
.L_x_135:
        /* <DEDUP_REMOVED lines=872> */
.L_x_133:
        /* <DEDUP_REMOVED lines=121> */
.L_x_103:
[----:B------:R-:W-:Y:S02]  /*18900*/  USHF.R.S32.HI UR8, URZ, 0x1f, UR15 ;  /* 0x0000001f3f087899 */ /* 0x000fe4000801140f */
[----:B------:R-:W-:Y:S01]  /*18910*/  ULDC.64 UR10, c[0x0][0x118] ;  /* 0x00004600000a7ab9 */ /* 0x000fe20000000a00 */
[----:B------:R-:W-:Y:S05]  /*18920*/  @P4 BRA `(.L_x_137) ;  /* 0x0000149000004947 */ /* 0x000fea0003800000 */
[----:B------:R-:W1:Y:S01]  /*18930*/  S2R R40, SR_TID.X ;  /* 0x0000000000287919 */ /* 0x000e620000002100 */
[----:B------:R-:W-:Y:S01]  /*18940*/  F2FP.PACK_AB R6, R125, R124 ;  /* 0x0000007c7d06723e */ /* 0x000fe200000000ff */
[----:B------:R-:W-:Y:S01]  /*18950*/  IMAD.MOV.U32 R5, RZ, RZ, -0x10 ;  /* 0xfffffff0ff057424 */ /* 0x000fe200078e00ff */
[----:B------:R-:W-:Y:S01]  /*18960*/  F2FP.PACK_AB R27, R27, R126 ;  /* 0x0000007e1b1b723e */ /* 0x000fe200000000ff */
[----:B------:R-:W-:Y:S01]  /*18970*/  BAR.SYNC.DEFER_BLOCKING 0x1, 0x80 ;  /* 0x0042000000007b1d */ /* 0x000fe20000010000 */
[----:B------:R-:W-:Y:S02]  /*18980*/  F2FP.PACK_AB R26, R26, R132 ;  /* 0x000000841a1a723e */ /* 0x000fe400000000ff */
[----:B------:R-:W-:-:S02]  /*18990*/  F2FP.PACK_AB R31, R31, R134 ;  /* 0x000000861f1f723e */ /* 0x000fc400000000ff */
        /* <DEDUP_REMOVED lines=8> */
[----:B------:R-:W-:Y:S02]  /*18a20*/  F2FP.PACK_AB R30, R30, R136 ;  /* 0x000000881e1e723e */ /* 0x000fe400000000ff */
[----:B------:R-:W-:Y:S01]  /*18a30*/  F2FP.PACK_AB R29, R29, R138 ;  /* 0x0000008a1d1d723e */ /* 0x000fe200000000ff */
[----:B------:R-:W-:Y:S01]  /*18a40*/  ULDC.64 UR4, c[0x0][0x500] ;  /* 0x0001400000047ab9 */ /* 0x000fe20000000a00 */
[----:B------:R-:W-:Y:S01]  /*18a50*/  F2FP.PACK_AB R21, R21, R148 ;  /* 0x000000941515723e */ /* 0x000fe200000000ff */
[----:B------:R-:W-:Y:S01]  /*18a60*/  UIMAD.WIDE UR4, UR20, UR6, UR4 ;  /* 0x00000006140472a5 */ /* 0x000fe2000f8e0204 */
[----:B------:R-:W-:-:S02]  /*18a70*/  F2FP.PACK_AB R20, R20, R150 ;  /* 0x000000961414723e */ /* 0x000fc400000000ff */
[----:B-1----:R-:W-:Y:S02]  /*18a80*/  SHF.R.S32.HI R41, RZ, 0x1f, R40 ;  /* 0x0000001fff297819 */ /* 0x002fe40000011428 */
[----:B------:R-:W-:Y:S02]  /*18a90*/  F2FP.PACK_AB R28, R28, R140 ;  /* 0x0000008c1c1c723e */ /* 0x000fe400000000ff */
[CC--:B------:R-:W-:Y:S02]  /*18aa0*/  LEA.HI R2, R41.reuse, R40.reuse, RZ, 0x2 ;  /* 0x0000002829027211 */ /* 0x0c0fe400078f10ff */
[----:B------:R-:W-:Y:S02]  /*18ab0*/  LEA.HI R35, R41, R40, RZ, 0x5 ;  /* 0x0000002829237211 */ /* 0x000fe400078f28ff */
[--C-:B------:R-:W-:Y:S02]  /*18ac0*/  SHF.R.S32.HI R3, RZ, 0x2, R2.reuse ;  /* 0x00000002ff037819 */ /* 0x100fe40000011402 */
[----:B------:R-:W-:-:S02]  /*18ad0*/  SHF.R.S32.HI R0, RZ, 0x1f, R2 ;  /* 0x0000001fff007819 */ /* 0x000fc40000011402 */
[----:B------:R-:W-:Y:S02]  /*18ae0*/  SHF.R.S32.HI R34, RZ, 0x5, R35 ;  /* 0x00000005ff227819 */ /* 0x000fe40000011423 */
[----:B------:R-:W-:Y:S02]  /*18af0*/  LEA.HI R0, R0, R3, RZ, 0x3 ;  /* 0x0000000300007211 */ /* 0x000fe400078f18ff */
[----:B------:R-:W-:Y:S02]  /*18b00*/  F2FP.PACK_AB R142, R143, R142 ;  /* 0x0000008e8f8e723e */ /* 0x000fe400000000ff */
[----:B------:R-:W-:Y:S02]  /*18b10*/  LOP3.LUT R0, R0, 0xfffffff8, RZ, 0xc0, !PT ;  /* 0xfffffff800007812 */ /* 0x000fe400078ec0ff */
[----:B------:R-:W-:Y:S02]  /*18b20*/  F2FP.PACK_AB R25, R25, R144 ;  /* 0x000000901919723e */ /* 0x000fe400000000ff */
[----:B------:R-:W-:Y:S01]  /*18b30*/  F2FP.PACK_AB R146, R147, R146 ;  /* 0x000000929392723e */ /* 0x000fe200000000ff */
[----:B------:R-:W-:Y:S01]  /*18b40*/  IMAD.IADD R3, R3, 0x1, -R0 ;  /* 0x0000000103037824 */ /* 0x000fe200078e0a00 */
[----:B------:R-:W-:-:S02]  /*18b50*/  LOP3.LUT R0, R2, 0xfffffffc, RZ, 0xc0, !PT ;  /* 0xfffffffc02007812 */ /* 0x000fc400078ec0ff */
[----:B------:R-:W-:Y:S01]  /*18b60*/  F2FP.PACK_AB R24, R24, R152 ;  /* 0x000000981818723e */ /* 0x000fe200000000ff */
[C---:B------:R-:W-:Y:S01]  /*18b70*/  IMAD.SHL.U32 R2, R3.reuse, 0x40, RZ ;  /* 0x0000004003027824 */ /* 0x040fe200078e00ff */
[----:B------:R-:W-:Y:S01]  /*18b80*/  LOP3.LUT R4, R3, 0x1, RZ, 0xc0, !PT ;  /* 0x0000000103047812 */ /* 0x000fe200078ec0ff */
[----:B------:R-:W-:Y:S01]  /*18b90*/  IMAD.IADD R14, R40, 0x1, -R0 ;  /* 0x00000001280e7824 */ /* 0x000fe200078e0a00 */
[----:B------:R-:W-:Y:S02]  /*18ba0*/  F2FP.PACK_AB R23, R23, R154 ;  /* 0x0000009a1717723e */ /* 0x000fe400000000ff */
[----:B------:R-:W-:Y:S01]  /*18bb0*/  LOP3.LUT R0, R2, 0x1c0, RZ, 0xc0, !PT ;  /* 0x000001c002007812 */ /* 0x000fe200078ec0ff */
[----:B------:R-:W-:Y:S01]  /*18bc0*/  IMAD R2, R34, 0x200, R14 ;  /* 0x0000020022027824 */ /* 0x000fe200078e020e */
[----:B------:R-:W-:Y:S02]  /*18bd0*/  ISETP.NE.U32.AND P0, PT, R4, 0x1, PT ;  /* 0x000000010400780c */ /* 0x000fe40003f05070 */
[----:B------:R-:W-:-:S02]  /*18be0*/  LEA.HI R0, R0, R0, RZ, 0x1d ;  /* 0x0000000000007211 */ /* 0x000fc400078fe8ff */
[----:B------:R-:W-:Y:S02]  /*18bf0*/  R2P PR, R3, 0x6 ;  /* 0x0000000603007804 */ /* 0x000fe40000000000 */
[----:B------:R-:W-:Y:S01]  /*18c00*/  SEL R5, R5, 0x10, !P0 ;  /* 0x0000001005057807 */ /* 0x000fe20004000000 */
[----:B------:R-:W-:Y:S01]  /*18c10*/  IMAD.U32 R0, R2, 0x2, R0 ;  /* 0x0000000202007824 */ /* 0x000fe200078e0000 */
[----:B------:R-:W-:Y:S02]  /*18c20*/  F2FP.PACK_AB R18, R18, R164 ;  /* 0x000000a41212723e */ /* 0x000fe400000000ff */
[----:B------:R-:W-:Y:S01]  /*18c30*/  F2FP.PACK_AB R13, R13, R166 ;  /* 0x000000a60d0d723e */ /* 0x000fe200000000ff */
[----:B------:R-:W-:Y:S01]  /*18c40*/  IMAD.SHL.U32 R0, R0, 0x2, RZ ;  /* 0x0000000200007824 */ /* 0x000fe200078e00ff */
[----:B------:R-:W-:Y:S02]  /*18c50*/  F2FP.PACK_AB R22, R22, R156 ;  /* 0x0000009c1616723e */ /* 0x000fe400000000ff */
[----:B------:R-:W-:Y:S01]  /*18c60*/  F2FP.PACK_AB R158, R159, R158 ;  /* 0x0000009e9f9e723e */ /* 0x000fe200000000ff */
[C---:B------:R-:W-:Y:S01]  /*18c70*/  IMAD.IADD R3, R0.reuse, 0x1, R5 ;  /* 0x0000000100037824 */ /* 0x040fe200078e0205 */
[----:B------:R1:W-:Y:S01]  /*18c80*/  STS [R0+0x80], R6 ;  /* 0x0000800600007388 */ /* 0x0003e20000000800 */
[----:B------:R-:W-:-:S02]  /*18c90*/  IADD3 R4, R0, 0x80, RZ ;  /* 0x0000008000047810 */ /* 0x000fc40007ffe0ff */
[----:B------:R-:W-:Y:S01]  /*18ca0*/  IADD3 R2, R0, 0xc0, RZ ;  /* 0x000000c000027810 */ /* 0x000fe20007ffe0ff */
[----:B------:R-:W-:Y:S01]  /*18cb0*/  STS [R0+0x480], R27 ;  /* 0x0004801b00007388 */ /* 0x000fe20000000800 */
[----:B------:R-:W-:Y:S02]  /*18cc0*/  @P2 IADD3 R2, R4, -0x40, RZ ;  /* 0xffffffc004022810 */ /* 0x000fe40007ffe0ff */
[----:B------:R-:W-:Y:S01]  /*18cd0*/  F2FP.PACK_AB R12, R12, R160 ;  /* 0x000000a00c0c723e */ /* 0x000fe200000000ff */
[----:B------:R-:W-:Y:S01]  /*18ce0*/  STS [R3+0x80], R26 ;  /* 0x0000801a03007388 */ /* 0x000fe20000000800 */
[----:B------:R-:W-:Y:S02]  /*18cf0*/  F2FP.PACK_AB R19, R19, R162 ;  /* 0x000000a21313723e */ /* 0x000fe400000000ff */
[----:B------:R-:W-:Y:S01]  /*18d00*/  F2FP.PACK_AB R17, R17, R168 ;  /* 0x000000a81111723e */ /* 0x000fe200000000ff */
[----:B------:R-:W-:Y:S01]  /*18d10*/  STS [R3+0x480], R31 ;  /* 0x0004801f03007388 */ /* 0x000fe20000000800 */
[----:B------:R-:W-:-:S02]  /*18d20*/  F2FP.PACK_AB R16, R16, R170 ;  /* 0x000000aa1010723e */ /* 0x000fc400000000ff */
[----:B------:R-:W-:Y:S01]  /*18d30*/  F2FP.PACK_AB R9, R181, R180 ;  /* 0x000000b4b509723e */ /* 0x000fe200000000ff */
[----:B------:R-:W-:Y:S01]  /*18d40*/  STS [R0+0x2080], R33 ;  /* 0x0020802100007388 */ /* 0x000fe20000000800 */
[----:B------:R-:W-:Y:S02]  /*18d50*/  F2FP.PACK_AB R8, R183, R182 ;  /* 0x000000b6b708723e */ /* 0x000fe400000000ff */
[----:B------:R-:W-:Y:S01]  /*18d60*/  F2FP.PACK_AB R11, R173, R172 ;  /* 0x000000acad0b723e */ /* 0x000fe200000000ff */
[----:B------:R3:W-:Y:S01]  /*18d70*/  STS [R0+0x2480], R122 ;  /* 0x0024807a00007388 */ /* 0x0007e20000000800 */
[----:B------:R-:W-:Y:S02]  /*18d80*/  F2FP.PACK_AB R15, R15, R174 ;  /* 0x000000ae0f0f723e */ /* 0x000fe400000000ff */
[----:B------:R-:W-:Y:S01]  /*18d90*/  F2FP.PACK_AB R10, R177, R176 ;  /* 0x000000b0b10a723e */ /* 0x000fe200000000ff */
[----:B------:R-:W-:Y:S01]  /*18da0*/  STS [R3+0x2080], R32 ;  /* 0x0020802003007388 */ /* 0x000fe20000000800 */
[----:B-1----:R-:W-:Y:S01]  /*18db0*/  IMAD.MOV.U32 R6, RZ, RZ, 0x20 ;  /* 0x00000020ff067424 */ /* 0x002fe200078e00ff */
[----:B------:R-:W-:-:S02]  /*18dc0*/  F2FP.PACK_AB R7, R179, R178 ;  /* 0x000000b2b307723e */ /* 0x000fc400000000ff */
[----:B------:R1:W-:Y:S01]  /*18dd0*/  STS [R3+0x2480], R130 ;  /* 0x0024808203007388 */ /* 0x0003e20000000800 */
[----:B------:R-:W-:Y:S02]  /*18de0*/  PLOP3.LUT P0, PT, PT, PT, UP1, 0x80, 0x0 ;  /* 0x000000000000781c */ /* 0x000fe40003f0f018 */
[----:B------:R-:W-:-:S05]  /*18df0*/  SEL R6, R6, 0xffffffe0, !P1 ;  /* 0xffffffe006067807 */ /* 0x000fca0004800000 */
[----:B------:R-:W-:-:S05]  /*18e00*/  IMAD.IADD R4, R0, 0x1, R6 ;  /* 0x0000000100047824 */ /* 0x000fca00078e0206 */
[----:B------:R-:W-:Y:S01]  /*18e10*/  STS [R4+0x80], R30 ;  /* 0x0000801e04007388 */ /* 0x000fe20000000800 */
[----:B---3--:R-:W-:-:S03]  /*18e20*/  IMAD.IADD R0, R6, 0x1, R3 ;  /* 0x0000000106007824 */ /* 0x008fc600078e0203 */
[----:B------:R-:W-:Y:S04]  /*18e30*/  STS [R4+0x480], R29 ;  /* 0x0004801d04007388 */ /* 0x000fe80000000800 */
        /* <DEDUP_REMOVED lines=10> */
[----:B---3--:R-:W-:-:S04]  /*18ee0*/  IMAD.IADD R0, R5, 0x1, R2 ;  /* 0x0000000105007824 */ /* 0x008fc800078e0202 */
        /* <DEDUP_REMOVED lines=17> */
[----:B---3--:R-:W-:Y:S01]  /*19000*/  IMAD.U32 R8, RZ, RZ, UR4 ;  /* 0x00000004ff087e24 */ /* 0x008fe2000f8e00ff */
[----:B------:R-:W-:Y:S06]  /*19010*/  BAR.SYNC.DEFER_BLOCKING 0x1, 0x80 ;  /* 0x0042000000007b1d */ /* 0x000fec0000010000 */
[----:B------:R-:W-:Y:S02]  /*19020*/  ULDC.64 UR4, c[0x0][0x508] ;  /* 0x0001420000047ab9 */ /* 0x000fe40000000a00 */
[----:B------:R-:W-:Y:S01]  /*19030*/  UISETP.NE.U32.AND UP0, UPT, URZ, UR4, UPT ;  /* 0x000000043f00728c */ /* 0x000fe2000bf05070 */
[----:B------:R-:W3:Y:S03]  /*19040*/  @P0 LDG.E R0, [R8.64] ;  /* 0x0000000a08000981 */ /* 0x000ee6000c1e1900 */
[----:B------:R-:W-:Y:S01]  /*19050*/  UISETP.NE.AND.EX UP0, UPT, URZ, UR5, UPT, UP0 ;  /* 0x000000053f00728c */ /* 0x000fe2000bf05300 */
[----:B------:R-:W-:-:S02]  /*19060*/  IMAD.MOV.U32 R12, RZ, RZ, c[0x0][0x388] ;  /* 0x0000e200ff0c7624 */ /* 0x000fc400078e00ff */
[----:B------:R-:W-:-:S03]  /*19070*/  ULDC.64 UR4, c[0x0][0x508] ;  /* 0x0001420000047ab9 */ /* 0x000fc60000000a00 */
[----:B------:R-:W-:-:S05]  /*19080*/  PLOP3.LUT P1, PT, PT, PT, UP0, 0x80, 0x0 ;  /* 0x000000000000781c */ /* 0x000fca0003f2f008 */
[----:B------:R-:W-:-:S06]  /*19090*/  @UP0 UIMAD.WIDE UR4, UR20, UR6, UR4 ;  /* 0x00000006140402a5 */ /* 0x000fcc000f8e0204 */
[----:B----4-:R-:W-:Y:S02]  /*190a0*/  IMAD.U32 R2, RZ, RZ, UR4 ;  /* 0x00000004ff027e24 */ /* 0x010fe4000f8e00ff */
[----:B--2---:R-:W-:-:S05]  /*190b0*/  IMAD.U32 R3, RZ, RZ, UR5 ;  /* 0x00000005ff037e24 */ /* 0x004fca000f8e00ff */
[----:B------:R1:W5:Y:S01]  /*190c0*/  @P1 LDG.E R12, [R2.64] ;  /* 0x0000000a020c1981 */ /* 0x000362000c1e1900 */
[----:B------:R-:W-:Y:S02]  /*190d0*/  UMOV UR6, URZ ;  /* 0x0000003f00067c82 */ /* 0x000fe40008000000 */
[----:B------:R-:W-:Y:S01]  /*190e0*/  UMOV UR7, URZ ;  /* 0x0000003f00077c82 */ /* 0x000fe20008000000 */
[----:B---3--:R-:W2:Y:S02]  /*190f0*/  @P0 R2UR UR5, R0 ;  /* 0x00000000000503c2 */ /* 0x008ea400000e0000 */
        /* <DEDUP_REMOVED lines=8> */
.L_x_138:
        /* <DEDUP_REMOVED lines=25> */
[----:B------:R-:W-:Y:S01]  /*19310*/  USEL UR9, UR9, URZ, !UP1 ;  /* 0x0000003f09097287 */ /* 0x000fe2000c800000 */
[----:B------:R-:W-:Y:S01]  /*19320*/  LEA.HI R0, R3, R5, RZ, 0x2 ;  /* 0x0000000503007211 */ /* 0x000fe200078f10ff */
[----:B------:R-:W-:-:S02]  /*19330*/  UMOV UR18, UR6 ;  /* 0x0000000600127c82 */ /* 0x000fc40008000000 */
[----:B------:R-:W-:Y:S01]  /*19340*/  IMAD.IADD R2, R34, 0x1, -R2 ;  /* 0x0000000122027824 */ /* 0x000fe200078e0a02 */
[----:B------:R-:W-:Y:S01]  /*19350*/  SHF.R.S32.HI R0, RZ, 0x2, R0 ;  /* 0x00000002ff007819 */ /* 0x000fe20000011400 */
[----:B------:R-:W-:Y:S02]  /*19360*/  UMOV UR19, UR7 ;  /* 0x0000000700137c82 */ /* 0x000fe40008000000 */
[----:B------:R-:W-:Y:S02]  /*19370*/  UIMAD.WIDE.U32 UR22, UR6, UR4, URZ ;  /* 0x00000004061672a5 */ /* 0x000fe4000f8e003f */
[----:B------:R-:W-:Y:S01]  /*19380*/  IMAD R11, R2, 0x10, R0 ;  /* 0x00000010020b7824 */ /* 0x000fe200078e0200 */
[----:B------:R-:W-:Y:S01]  /*19390*/  LOP3.LUT R0, R6, 0xfffffff8, RZ, 0xc0, !PT ;  /* 0xfffffff806007812 */ /* 0x000fe200078ec0ff */
[----:B------:R-:W-:Y:S02]  /*193a0*/  UIMAD UR16, UR6, UR5, UR16 ;  /* 0x00000005061072a4 */ /* 0x000fe4000f8e0210 */
[----:B------:R-:W-:Y:S01]  /*193b0*/  IMAD.IADD R3, R11, 0x1, R4 ;  /* 0x000000010b037824 */ /* 0x000fe200078e0204 */
[----:B------:R-:W-:Y:S01]  /*193c0*/  ULDC.64 UR6, c[0x0][0x498] ;  /* 0x0001260000067ab9 */ /* 0x000fe20000000a00 */
[----:B------:R-:W-:Y:S01]  /*193d0*/  IMAD.IADD R0, R40, 0x1, -R0 ;  /* 0x0000000128007824 */ /* 0x000fe200078e0a00 */
[----:B------:R-:W-:Y:S01]  /*193e0*/  UIMAD.WIDE.U32 UR18, UR15, UR12, UR18 ;  /* 0x0000000c0f1272a5 */ /* 0x000fe2000f8e0012 */
[----:B-1----:R-:W-:Y:S01]  /*193f0*/  IMAD R3, R22, 0x80, R3 ;  /* 0x0000008016037824 */ /* 0x002fe200078e0203 */
[----:B------:R-:W-:Y:S01]  /*19400*/  USEL UR12, UR20, URZ, !UP1 ;  /* 0x0000003f140c7287 */ /* 0x000fe2000c800000 */
[----:B------:R-:W-:Y:S01]  /*19410*/  IMAD R6, R0, 0x10, R19 ;  /* 0x0000001000067824 */ /* 0x000fe200078e0213 */
[----:B------:R-:W-:Y:S01]  /*19420*/  UIMAD UR17, UR9, UR6, URZ ;  /* 0x00000006091172a4 */ /* 0x000fe2000f8e023f */
[----:B------:R-:W-:Y:S01]  /*19430*/  @P0 IMAD.HI.U32 R4, R3, c[0x0][0x4ec], RZ ;  /* 0x00013b0003040a27 */ /* 0x000fe200078e00ff */
[----:B------:R-:W-:-:S02]  /*19440*/  ULDC.64 UR4, c[0x0][0x3e8] ;  /* 0x0000fa0000047ab9 */ /* 0x000fc40000000a00 */
[----:B------:R-:W-:Y:S01]  /*19450*/  UIADD3 UR19, UR19, UR13, URZ ;  /* 0x0000000d13137290 */ /* 0x000fe2000fffe03f */
[----:B------:R-:W-:Y:S01]  /*19460*/  IMAD R9, R22, 0x80, R6 ;  /* 0x0000008016097824 */ /* 0x000fe200078e0206 */
[----:B------:R-:W-:Y:S01]  /*19470*/  UIMAD UR7, UR12, UR7, UR17 ;  /* 0x000000070c0772a4 */ /* 0x000fe2000f8e0211 */
[----:B------:R-:W-:Y:S01]  /*19480*/  IMAD.MOV.U32 R2, RZ, RZ, R3 ;  /* 0x000000ffff027224 */ /* 0x000fe200078e0003 */
[----:B------:R-:W-:Y:S01]  /*19490*/  @P0 SHF.R.U32.HI R2, RZ, c[0x0][0x4f0], R4 ;  /* 0x00013c00ff020a19 */ /* 0x000fe20000011604 */
[----:B------:R-:W-:Y:S01]  /*194a0*/  @P0 IMAD.HI.U32 R4, R9, c[0x0][0x4ec], RZ ;  /* 0x00013b0009040a27 */ /* 0x000fe200078e00ff */
[----:B------:R-:W-:Y:S02]  /*194b0*/  UIMAD UR14, UR8, UR4, URZ ;  /* 0x00000004080e72a4 */ /* 0x000fe4000f8e023f */
[----:B------:R-:W-:Y:S01]  /*194c0*/  UIADD3 UR17, UR23, UR16, URZ ;  /* 0x0000001017117290 */ /* 0x000fe2000fffe03f */
[----:B------:R-:W-:Y:S01]  /*194d0*/  IMAD.MOV.U32 R7, RZ, RZ, R9 ;  /* 0x000000ffff077224 */ /* 0x000fe200078e0009 */
[----:B------:R-:W-:Y:S01]  /*194e0*/  @P0 SHF.R.U32.HI R7, RZ, c[0x0][0x4f0], R4 ;  /* 0x00013c00ff070a19 */ /* 0x000fe20000011604 */
[----:B------:R-:W-:Y:S01]  /*194f0*/  IMAD.SHL.U32 R4, R19, 0x40, RZ ;  /* 0x0000004013047824 */ /* 0x000fe200078e00ff */
[----:B------:R-:W-:Y:S01]  /*19500*/  UMOV UR16, UR22 ;  /* 0x0000001600107c82 */ /* 0x000fe20008000000 */
[--C-:B------:R-:W-:Y:S01]  /*19510*/  IMAD.MOV R6, RZ, RZ, -R2.reuse ;  /* 0x000000ffff067224 */ /* 0x100fe200078e0a02 */
[----:B------:R-:W-:Y:S01]  /*19520*/  UIMAD.WIDE.U32 UR18, UR12, UR6, UR18 ;  /* 0x000000060c1272a5 */ /* 0x000fe2000f8e0012 */
[----:B------:R-:W-:Y:S01]  /*19530*/  IMAD.SHL.U32 R0, R0, 0x8, RZ ;  /* 0x0000000800007824 */ /* 0x000fe200078e00ff */
[----:B------:R-:W-:Y:S01]  /*19540*/  UIMAD UR14, UR15, UR5, UR14 ;  /* 0x000000050f0e72a4 */ /* 0x000fe2000f8e020e */
[----:B------:R-:W-:Y:S01]  /*19550*/  LOP3.LUT R4, R4, 0x1c0, RZ, 0xc0, !PT ;  /* 0x000001c004047812 */ /* 0x000fe200078ec0ff */
[----:B------:R-:W-:Y:S01]  /*19560*/  UIMAD.WIDE.U32 UR16, UR15, UR4, UR16 ;  /* 0x000000040f1072a5 */ /* 0x000fe2000f8e0010 */
[----:B------:R-:W-:Y:S01]  /*19570*/  IMAD R6, R6, c[0x0][0x4e8], R3 ;  /* 0x00013a0006067a24 */ /* 0x000fe200078e0203 */
[----:B------:R-:W-:Y:S01]  /*19580*/  SHF.R.S32.HI R8, RZ, 0x1f, R2 ;  /* 0x0000001fff087819 */ /* 0x000fe20000011402 */
[----:B------:R-:W-:Y:S01]  /*19590*/  ULDC.64 UR4, c[0x0][0x3f0] ;  /* 0x0000fc0000047ab9 */ /* 0x000fe20000000a00 */
[----:B------:R-:W-:Y:S01]  /*195a0*/  LOP3.LUT R10, R4, 0x38, R0, 0xf8, !PT ;  /* 0x00000038040a7812 */ /* 0x000fe200078ef800 */
[----:B------:R-:W-:Y:S01]  /*195b0*/  UIMAD UR9, UR9, UR4, URZ ;  /* 0x00000004090972a4 */ /* 0x000fe2000f8e023f */
[----:B------:R-:W-:Y:S01]  /*195c0*/  SHF.R.U32.HI R5, RZ, 0x3, R4 ;  /* 0x00000003ff057819 */ /* 0x000fe20000011604 */
[----:B------:R-:W-:Y:S01]  /*195d0*/  UIADD3 UR17, UR17, UR14, URZ ;  /* 0x0000000e11117290 */ /* 0x000fe2000fffe03f */
[----:B------:R-:W-:Y:S01]  /*195e0*/  IMAD.U32 R3, RZ, RZ, UR7 ;  /* 0x00000007ff037e24 */ /* 0x000fe2000f8e00ff */
[----:B------:R-:W-:Y:S01]  /*195f0*/  IADD3 R2, P0, R2, UR18, RZ ;  /* 0x0000001202027c10 */ /* 0x000fe2000ff1e0ff */
[----:B------:R-:W-:Y:S01]  /*19600*/  UIMAD UR5, UR12, UR5, UR9 ;  /* 0x000000050c0572a4 */ /* 0x000fe2000f8e0209 */
[----:B------:R-:W-:Y:S01]  /*19610*/  SHF.R.S32.HI R4, RZ, 0x1f, R6 ;  /* 0x0000001fff047819 */ /* 0x000fe20000011406 */
[----:B------:R-:W-:Y:S01]  /*19620*/  UIMAD.WIDE.U32 UR12, UR12, UR4, UR16 ;  /* 0x000000040c0c72a5 */ /* 0x000fe2000f8e0010 */
[----:B------:R-:W-:Y:S01]  /*19630*/  IADD3.X R3, R8, UR19, R3, P0, !PT ;  /* 0x0000001308037c10 */ /* 0x000fe200087fe403 */
[--C-:B------:R-:W-:Y:S01]  /*19640*/  IMAD.MOV R18, RZ, RZ, -R7.reuse ;  /* 0x000000ffff127224 */ /* 0x100fe200078e0a07 */
[----:B------:R-:W-:Y:S01]  /*19650*/  LOP3.LUT R20, R10, R5, RZ, 0x3c, !PT ;  /* 0x000000050a147212 */ /* 0x000fe200078e3cff */
[----:B------:R-:W-:Y:S01]  /*19660*/  IMAD R8, R4, c[0x0][0x488], RZ ;  /* 0x0001220004087a24 */ /* 0x000fe200078e02ff */
[----:B------:R-:W-:Y:S01]  /*19670*/  UIADD3 UR5, UR13, UR5, URZ ;  /* 0x000000050d057290 */ /* 0x000fe2000fffe03f */
[----:B------:R-:W-:Y:S01]  /*19680*/  SHF.R.S32.HI R10, RZ, 0x1f, R7 ;  /* 0x0000001fff0a7819 */ /* 0x000fe20000011407 */
[----:B------:R-:W-:Y:S01]  /*19690*/  IMAD.WIDE.U32 R4, R6, c[0x0][0x488], R2 ;  /* 0x0001220006047a25 */ /* 0x000fe200078e0002 */
[----:B------:R-:W-:-:S03]  /*196a0*/  SHF.R.S32.HI R53, RZ, 0x1f, R0 ;  /* 0x0000001fff357819 */ /* 0x000fc60000011400 */
        /* <DEDUP_REMOVED lines=15> */
[----:B------:R-:W-:Y:S02]  /*197a0*/  IMAD.MOV.U32 R4, RZ, RZ, R6 ;  /* 0x000000ffff047224 */ /* 0x000fe400078e0006 */
[----:B------:R-:W-:Y:S01]  /*197b0*/  IMAD R8, R22, 0x80, R11 ;  /* 0x0000008016087824 */ /* 0x000fe200078e020b */
[----:B------:R-:W-:Y:S01]  /*197c0*/  SHFL.IDX PT, R14, R9, 0x1, 0x1c1f ;  /* 0x003c1f00090e7f89 */ /* 0x000fe200000e0000 */
[----:B------:R-:W-:-:S02]  /*197d0*/  IMAD R6, R10, c[0x0][0x3d8], RZ ;  /* 0x0000f6000a067a24 */ /* 0x000fc400078e02ff */
[----:B------:R-:W-:Y:S01]  /*197e0*/  IMAD.IADD R5, R7, 0x1, R5 ;  /* 0x0000000107057824 */ /* 0x000fe200078e0205 */
[----:B------:R-:W2:Y:S01]  /*197f0*/  SHFL.IDX PT, R15, R3, 0x1, 0x1c1f ;  /* 0x003c1f00030f7f89 */ /* 0x000ea200000e0000 */
[----:B------:R-:W-:Y:S01]  /*19800*/  IADD3 R7, R8, 0x8, RZ ;  /* 0x0000000808077810 */ /* 0x000fe20007ffe0ff */
[----:B------:R-:W-:Y:S01]  /*19810*/  IMAD R6, R18, c[0x0][0x3dc], R6 ;  /* 0x0000f70012067a24 */ /* 0x000fe200078e0206 */
[-C--:B------:R-:W-:Y:S01]  /*19820*/  ISETP.GE.OR P5, PT, R8, R2.reuse, P1 ;  /* 0x000000020800720c */ /* 0x080fe20000fa6670 */
[----:B------:R-:W-:Y:S01]  /*19830*/  SHFL.IDX PT, R12, R9, 0x2, 0x1c1f ;  /* 0x005c1f00090c7f89 */ /* 0x000fe200000e0000 */
[----:B------:R-:W-:Y:S01]  /*19840*/  IMAD.WIDE.U32 R4, R18, c[0x0][0x3d8], R4 ;  /* 0x0000f60012047a25 */ /* 0x000fe200078e0004 */
[----:B------:R-:W-:Y:S02]  /*19850*/  ISETP.GE.OR P4, PT, R7, R2, P1 ;  /* 0x000000020700720c */ /* 0x000fe40000f86670 */
[----:B------:R-:W3:Y:S01]  /*19860*/  SHFL.IDX PT, R13, R3, 0x2, 0x1c1f ;  /* 0x005c1f00030d7f89 */ /* 0x000ee200000e0000 */
[----:B------:R-:W-:Y:S01]  /*19870*/  IMAD.IADD R6, R5, 0x1, R6 ;  /* 0x0000000105067824 */ /* 0x000fe200078e0206 */
[C---:B------:R-:W-:Y:S01]  /*19880*/  LEA R5, P2, R4.reuse, c[0x0][0x380], 0x1 ;  /* 0x0000e00004057a11 */ /* 0x040fe200078408ff */
[----:B------:R-:W-:Y:S01]  /*19890*/  IMAD.SHL.U32 R7, R21, 0x8, RZ ;  /* 0x0000000815077824 */ /* 0x000fe200078e00ff */
[----:B------:R-:W-:Y:S02]  /*198a0*/  SHFL.IDX PT, R10, R9, 0x3, 0x1c1f ;  /* 0x007c1f00090a7f89 */ /* 0x000fe400000e0000 */
[----:B------:R-:W-:-:S02]  /*198b0*/  LEA.HI.X R4, R4, c[0x0][0x384], R6, 0x1, P2 ;  /* 0x0000e10004047a11 */ /* 0x000fc400010f0c06 */
[----:B------:R4:W3:Y:S01]  /*198c0*/  SHFL.IDX PT, R11, R3, 0x3, 0x1c1f ;  /* 0x007c1f00030b7f89 */ /* 0x0008e200000e0000 */
[----:B------:R-:W-:-:S03]  /*198d0*/  LOP3.LUT R7, R20, 0x7ffffe00, R7, 0xf8, !PT ;  /* 0x7ffffe0014077812 */ /* 0x000fc600078ef807 */
[----:B-1----:R-:W-:Y:S02]  /*198e0*/  @!P5 ST.E [R16.64], R36 ;  /* 0x000000241000d985 */ /* 0x002fe4000c10190a */
[----:B------:R-:W-:Y:S02]  /*198f0*/  IMAD.SHL.U32 R6, R7, 0x2, RZ ;  /* 0x0000000207067824 */ /* 0x000fe400078e00ff */
[----:B--2---:R-:W-:Y:S04]  /*19900*/  @!P4 ST.E [R14.64], R37 ;  /* 0x000000250e00c985 */ /* 0x004fe8000c10190a */
[----:B------:R-:W-:Y:S04]  /*19910*/  SHFL.IDX PT, R9, R4, RZ, 0x181f ;  /* 0x00181fff04097589 */ /* 0x000fe800000e0000 */
[----:B------:R-:W-:Y:S04]  /*19920*/  SHFL.IDX PT, R14, R5, 0x2, 0x181f ;  /* 0x00581f00050e7f89 */ /* 0x000fe800000e0000 */
[----:B------:R-:W-:Y:S01]  /*19930*/  SHFL.IDX PT, R44, R4, 0x2, 0x181f ;  /* 0x00581f00042c7f89 */ /* 0x000fe200000e0000 */
[----:B----4-:R-:W-:-:S03]  /*19940*/  IADD3 R3, R8, 0x40, RZ ;  /* 0x0000004008037810 */ /* 0x010fc60007ffe0ff */
[----:B------:R-:W-:Y:S01]  /*19950*/  SHFL.IDX PT, R15, R5, 0x3, 0x181f ;  /* 0x00781f00050f7f89 */ /* 0x000fe200000e0000 */
[----:B------:R-:W-:Y:S02]  /*19960*/  IADD3 R8, R8, 0x48, RZ ;  /* 0x0000004808087810 */ /* 0x000fe40007ffe0ff */
[-C--:B------:R-:W-:Y:S01]  /*19970*/  ISETP.GE.OR P3, PT, R3, R2.reuse, P1 ;  /* 0x000000020300720c */ /* 0x080fe20000f66670 */
[----:B------:R-:W-:Y:S01]  /*19980*/  IMAD R3, R22, 0x80, R19 ;  /* 0x0000008016037824 */ /* 0x000fe200078e0213 */
[----:B------:R-:W-:Y:S01]  /*19990*/  ISETP.GE.OR P0, PT, R8, R2, P1 ;  /* 0x000000020800720c */ /* 0x000fe20000f06670 */
[----:B------:R-:W-:Y:S03]  /*199a0*/  SHFL.IDX PT, R45, R4, 0x3, 0x181f ;  /* 0x00781f00042d7f89 */ /* 0x000fe600000e0000 */
[C---:B------:R-:W-:Y:S01]  /*199b0*/  IADD3 R7, R3.reuse, 0x10, RZ ;  /* 0x0000001003077810 */ /* 0x040fe20007ffe0ff */
[----:B------:R-:W1:Y:S01]  /*199c0*/  SHFL.IDX PT, R8, R5, 0x1, 0x181f ;  /* 0x00381f0005087f89 */ /* 0x000e6200000e0000 */
[----:B------:R-:W-:-:S02]  /*199d0*/  IADD3 R32, R3, 0x40, RZ ;  /* 0x0000004003207810 */ /* 0x000fc40007ffe0ff */
[----:B------:R-:W-:Y:S01]  /*199e0*/  IADD3 R54, R3, 0x60, RZ ;  /* 0x0000006003367810 */ /* 0x000fe20007ffe0ff */
[----:B------:R-:W-:Y:S04]  /*199f0*/  SHFL.IDX PT, R48, R5, 0x4, 0x181f ;  /* 0x00981f0005307f89 */ /* 0x000fe800000e0000 */
[----:B---3--:R-:W-:Y:S04]  /*19a00*/  @!P3 ST.E [R12.64], R38 ;  /* 0x000000260c00b985 */ /* 0x008fe8000c10190a */
[----:B------:R1:W-:Y:S01]  /*19a10*/  @!P0 ST.E [R10.64], R39 ;  /* 0x000000270a008985 */ /* 0x0003e2000c10190a */
[----:B------:R-:W-:-:S03]  /*19a20*/  ISETP.GE.AND P0, PT, R0, c[0x0][0x3c8], PT ;  /* 0x0000f20000007a0c */ /* 0x000fc60003f06270 */
[----:B------:R-:W2:Y:S01]  /*19a30*/  SHFL.IDX PT, R12, R5, RZ, 0x181f ;  /* 0x00181fff050c7589 */ /* 0x000ea200000e0000 */
[-C--:B------:R-:W-:Y:S02]  /*19a40*/  ISETP.GE.OR P4, PT, R7, R2.reuse, P0 ;  /* 0x000000020700720c */ /* 0x080fe40000786670 */
[C---:B------:R-:W-:Y:S01]  /*19a50*/  ISETP.GE.OR P1, PT, R3.reuse, R2, P0 ;  /* 0x000000020300720c */ /* 0x040fe20000726670 */
[----:B------:R-:W-:Y:S01]  /*19a60*/  LDS.128 R24, [R6+0x80] ;  /* 0x0000800006187984 */ /* 0x000fe20000000c00 */
[----:B------:R-:W-:-:S03]  /*19a70*/  IADD3 R7, R3, 0x20, RZ ;  /* 0x0000002003077810 */ /* 0x000fc60007ffe0ff */
[----:B------:R-:W3:Y:S01]  /*19a80*/  SHFL.IDX PT, R11, R4, 0x1, 0x181f ;  /* 0x00381f00040b7f89 */ /* 0x000ee200000e0000 */
[-C--:B------:R-:W-:Y:S02]  /*19a90*/  ISETP.GE.OR P3, PT, R7, R2.reuse, P0 ;  /* 0x000000020700720c */ /* 0x080fe40000766670 */
[----:B------:R-:W-:Y:S01]  /*19aa0*/  IADD3 R7, R3, 0x30, RZ ;  /* 0x0000003003077810 */ /* 0x000fe20007ffe0ff */
[----:B------:R-:W4:Y:S03]  /*19ab0*/  LDS.128 R20, [R6+0x880] ;  /* 0x0008800006147984 */ /* 0x000f260000000c00 */
[----:B------:R-:W-:Y:S01]  /*19ac0*/  ISETP.GE.OR P2, PT, R7, R2, P0 ;  /* 0x000000020700720c */ /* 0x000fe20000746670 */
[----:B------:R-:W4:Y:S04]  /*19ad0*/  LDS.128 R16, [R6+0x1080] ;  /* 0x0010800006107984 */ /* 0x000f280000000c00 */
[----:B------:R-:W4:Y:S01]  /*19ae0*/  LDS.128 R28, [R6+0x1880] ;  /* 0x00188000061c7984 */ /* 0x000f220000000c00 */
[----:B-1----:R-:W-:-:S03]  /*19af0*/  @!P4 LEA R10, P6, R0, R8, 0x1 ;  /* 0x00000008000ac211 */ /* 0x002fc600078c08ff */
[----:B------:R-:W-:Y:S01]  /*19b00*/  LDS.128 R36, [R6+0x2880] ;  /* 0x0028800006247984 */ /* 0x000fe20000000c00 */
[----:B--2---:R-:W-:-:S03]  /*19b10*/  @!P1 LEA R12, P5, R0, R12, 0x1 ;  /* 0x0000000c000c9211 */ /* 0x004fc600078a08ff */
[----:B------:R-:W-:Y:S01]  /*19b20*/  LDS.128 R40, [R6+0x3080] ;  /* 0x0030800006287984 */ /* 0x000fe20000000c00 */
[----:B------:R-:W-:-:S03]  /*19b30*/  @!P1 LEA.HI.X R13, R0, R9, R53, 0x1, P5 ;  /* 0x00000009000d9211 */ /* 0x000fc600028f0c35 */
[----:B------:R-:W1:Y:S02]  /*19b40*/  SHFL.IDX PT, R49, R5, 0x6, 0x181f ;  /* 0x00d81f0005317f89 */ /* 0x000e6400000e0000 */
[----:B------:R-:W-:Y:S02]  /*19b50*/  P2R R7, PR, RZ, 0x40 ;  /* 0x00000040ff077803 */ /* 0x000fe40000000000 */
[----:B------:R-:W-:Y:S01]  /*19b60*/  SHFL.IDX PT, R52, R4, 0x4, 0x181f ;  /* 0x00981f0004347f89 */ /* 0x000fe200000e0000 */
[----:B------:R-:W-:Y:S02]  /*19b70*/  ISETP.GE.OR P6, PT, R32, R2, P0 ;  /* 0x000000022000720c */ /* 0x000fe400007c6670 */
[----:B------:R-:W-:Y:S01]  /*19b80*/  ISETP.NE.AND P5, PT, R7, RZ, PT ;  /* 0x000000ff0700720c */ /* 0x000fe20003fa5270 */
[----:B------:R-:W-:Y:S03]  /*19b90*/  LDS.128 R32, [R6+0x2080] ;  /* 0x0020800006207984 */ /* 0x000fe60000000c00 */
[C---:B---3--:R-:W-:Y:S01]  /*19ba0*/  @!P4 LEA.HI.X R11, R0.reuse, R11, R53, 0x1, P5 ;  /* 0x0000000b000bc211 */ /* 0x048fe200028f0c35 */
[----:B------:R-:W2:Y:S01]  /*19bb0*/  SHFL.IDX PT, R7, R5, 0x5, 0x181f ;  /* 0x00b81f0005077f89 */ /* 0x000ea200000e0000 */
[----:B------:R-:W-:-:S03]  /*19bc0*/  @!P3 LEA R8, P5, R0, R14, 0x1 ;  /* 0x0000000e0008b211 */ /* 0x000fc600078a08ff */
[----:B------:R-:W3:Y:S01]  /*19bd0*/  SHFL.IDX PT, R51, R4, 0x5, 0x181f ;  /* 0x00b81f0004337f89 */ /* 0x000ee200000e0000 */
[C-C-:B------:R-:W-:Y:S02]  /*19be0*/  @!P3 LEA.HI.X R9, R0.reuse, R44, R53.reuse, 0x1, P5 ;  /* 0x0000002c0009b211 */ /* 0x140fe400028f0c35 */
[C---:B------:R-:W-:Y:S01]  /*19bf0*/  @!P2 LEA R14, P5, R0.reuse, R15, 0x1 ;  /* 0x0000000f000ea211 */ /* 0x040fe200078a08ff */
[----:B------:R-:W1:Y:S01]  /*19c00*/  SHFL.IDX PT, R50, R4, 0x6, 0x181f ;  /* 0x00d81f0004327f89 */ /* 0x000e6200000e0000 */
[C---:B------:R-:W-:Y:S02]  /*19c10*/  IADD3 R44, R3.reuse, 0x50, RZ ;  /* 0x00000050032c7810 */ /* 0x040fe40007ffe0ff */
[----:B------:R-:W-:Y:S01]  /*19c20*/  @!P2 LEA.HI.X R15, R0, R45, R53, 0x1, P5 ;  /* 0x0000002d000fa211 */ /* 0x000fe200028f0c35 */
[----:B------:R-:W1:Y:S01]  /*19c30*/  SHFL.IDX PT, R5, R5, 0x7, 0x181f ;  /* 0x00f81f0005057f89 */ /* 0x000e6200000e0000 */
[-C--:B------:R-:W-:Y:S02]  /*19c40*/  ISETP.GE.OR P5, PT, R44, R2.reuse, P0 ;  /* 0x000000022c00720c */ /* 0x080fe400007a6670 */
[----:B------:R-:W-:Y:S01]  /*19c50*/  IADD3 R3, R3, 0x70, RZ ;  /* 0x0000007003037810 */ /* 0x000fe20007ffe0ff */
[----:B------:R1:W2:Y:S04]  /*19c60*/  LDS.128 R44, [R6+0x3880] ;  /* 0x00388000062c7984 */ /* 0x0002a80000000c00 */
[----:B------:R-:W-:Y:S01]  /*19c70*/  @!P1 ST.E.128 [R12.64], R24 ;  /* 0x000000180c009985 */ /* 0x000fe2000c101d0a */
[----:B------:R-:W-:-:S02]  /*19c80*/  ISETP.GE.OR P1, PT, R54, R2, P0 ;  /* 0x000000023600720c */ /* 0x000fc40000726670 */
[----:B------:R-:W-:Y:S01]  /*19c90*/  ISETP.GE.OR P0, PT, R3, R2, P0 ;  /* 0x000000020300720c */ /* 0x000fe20000706670 */
[----:B----4-:R4:W-:Y:S04]  /*19ca0*/  @!P4 ST.E.128 [R10.64], R20 ;  /* 0x000000140a00c985 */ /* 0x0109e8000c101d0a */
[----:B------:R2:W-:Y:S04]  /*19cb0*/  @!P3 ST.E.128 [R8.64], R16 ;  /* 0x000000100800b985 */ /* 0x0005e8000c101d0a */
[----:B------:R3:W-:Y:S04]  /*19cc0*/  @!P2 ST.E.128 [R14.64], R28 ;  /* 0x0000001c0e00a985 */ /* 0x0007e8000c101d0a */
[----:B------:R-:W2:Y:S01]  /*19cd0*/  SHFL.IDX PT, R4, R4, 0x7, 0x181f ;  /* 0x00f81f0004047f89 */ /* 0x000ea200000e0000 */
[----:B-1----:R-:W-:-:S02]  /*19ce0*/  @!P1 LEA R6, P2, R0, R49, 0x1 ;  /* 0x0000003100069211 */ /* 0x002fc400078408ff */
[C---:B----4-:R-:W-:Y:S02]  /*19cf0*/  @!P6 LEA R10, P4, R0.reuse, R48, 0x1 ;  /* 0x00000030000ae211 */ /* 0x050fe400078808ff */
[C---:B--2---:R-:W-:Y:S02]  /*19d00*/  @!P5 LEA R8, P3, R0.reuse, R7, 0x1 ;  /* 0x000000070008d211 */ /* 0x044fe400078608ff */
[C-C-:B------:R-:W-:Y:S02]  /*19d10*/  @!P6 LEA.HI.X R11, R0.reuse, R52, R53.reuse, 0x1, P4 ;  /* 0x00000034000be211 */ /* 0x140fe400020f0c35 */
[C-C-:B---3--:R-:W-:Y:S02]  /*19d20*/  @!P5 LEA.HI.X R9, R0.reuse, R51, R53.reuse, 0x1, P3 ;  /* 0x000000330009d211 */ /* 0x148fe400018f0c35 */
[----:B------:R-:W-:Y:S01]  /*19d30*/  @!P1 LEA.HI.X R7, R0, R50, R53, 0x1, P2 ;  /* 0x0000003200079211 */ /* 0x000fe200010f0c35 */
[----:B------:R1:W-:Y:S04]  /*19d40*/  @!P6 ST.E.128 [R10.64], R32 ;  /* 0x000000200a00e985 */ /* 0x0003e8000c101d0a */
[----:B------:R1:W-:Y:S04]  /*19d50*/  @!P5 ST.E.128 [R8.64], R36 ;  /* 0x000000240800d985 */ /* 0x0003e8000c101d0a */
[----:B------:R1:W-:Y:S01]  /*19d60*/  @!P1 ST.E.128 [R6.64], R40 ;  /* 0x0000002806009985 */ /* 0x0003e2000c101d0a */
[----:B------:R-:W-:Y:S05]  /*19d70*/  @P0 EXIT ;  /* 0x000000000000094d */ /* 0x000fea0003800000 */
[----:B------:R-:W-:-:S04]  /*19d80*/  LEA R2, P0, R0, R5, 0x1 ;  /* 0x0000000500027211 */ /* 0x000fc800078008ff */
[----:B------:R-:W-:-:S05]  /*19d90*/  LEA.HI.X R3, R0, R4, R53, 0x1, P0 ;  /* 0x0000000400037211 */ /* 0x000fca00000f0c35 */
[----:B------:R-:W-:Y:S01]  /*19da0*/  ST.E.128 [R2.64], R44 ;  /* 0x0000002c02007985 */ /* 0x000fe2000c101d0a */
[----:B------:R-:W-:Y:S05]  /*19db0*/  EXIT ;  /* 0x000000000000794d */ /* 0x000fea0003800000 */
.L_x_137:
        /* <DEDUP_REMOVED lines=10> */
[----:B------:R-:W3:Y:S01]  /*19e60*/  @P0 LDG.E R0, [R4.64] ;  /* 0x0000000a04000981 */ /* 0x000ee2000c1e1900 */
        /* <DEDUP_REMOVED lines=11> */
[----:B---3--:R-:W3:Y:S02]  /*19f20*/  @P0 R2UR UR5, R0 ;  /* 0x00000000000503c2 */ /* 0x008ee400000e0000 */
[----:B---3--:R-:W-:Y:S02]  /*19f30*/  @UP1 USHF.R.S32.HI UR4, URZ, 0x1f, UR5 ;  /* 0x0000001f3f041899 */ /* 0x008fe40008011405 */
[----:B------:R-:W-:-:S05]  /*19f40*/  @UP1 UMOV UR12, UR5 ;  /* 0x00000005000c1c82 */ /* 0x000fca0008000000 */
[----:B------:R-:W-:Y:S01]  /*19f50*/  @UP1 UMOV UR13, UR4 ;  /* 0x00000004000d1c82 */ /* 0x000fe20008000000 */
[----:B------:R-:W-:Y:S05]  /*19f60*/  @P1 BRA `(.L_x_139) ;  /* 0x0000004000001947 */ /* 0x000fea0003800000 */
[----:B-1----:R-:W-:Y:S05]  /*19f70*/  @!P0 BRA `(.L_x_139) ;  /* 0x0000003000008947 */ /* 0x002fea0003800000 */
[----:B------:R-:W3:Y:S04]  /*19f80*/  LDG.E R0, [R4.64] ;  /* 0x0000000a04007981 */ /* 0x000ee8000c1e1900 */
[----:B------:R-:W3:Y:S02]  /*19f90*/  LDG.E R2, [R4.64+0x4] ;  /* 0x0000040a04027981 */ /* 0x000ee4000c1e1900 */
[----:B---3-5:R-:W-:Y:S02]  /*19fa0*/  IADD3 R9, -R0, R2, RZ ;  /* 0x0000000200097210 */ /* 0x028fe40007ffe1ff */
.L_x_139:
        /* <DEDUP_REMOVED lines=43> */
.L_x_141:
[----:B------:R-:W-:Y:S05]  /*1a260*/  BSYNC B0 ;  /* 0x0000000000007941 */ /* 0x000fea0003800000 */
.L_x_140:
[----:B------:R-:W3:Y:S01]  /*1a270*/  S2R R10, SR_CTAID.X ;  /* 0x00000000000a7919 */ /* 0x000ee20000002500 */
        /* <DEDUP_REMOVED lines=18> */
[----:B---3--:R-:W-:Y:S02]  /*1a3a0*/  IMAD R0, R10, 0x80, R0 ;  /* 0x000000800a007824 */ /* 0x008fe400078e0200 */
        /* <DEDUP_REMOVED lines=30> */
[----:B------:R-:W3:Y:S01]  /*1a590*/  SHFL.IDX PT, R7, R3, RZ, 0x181f ;  /* 0x00181fff03077589 */ /* 0x000ee200000e0000 */
[----:B------:R-:W-:Y:S02]  /*1a5a0*/  SHF.R.S32.HI R20, RZ, 0x1f, R0 ;  /* 0x0000001fff147819 */ /* 0x000fe40000011400 */
[C---:B------:R-:W-:Y:S01]  /*1a5b0*/  IADD3 R8, R2.reuse, 0x10, RZ ;  /* 0x0000001002087810 */ /* 0x040fe20007ffe0ff */
[----:B------:R-:W4:Y:S01]  /*1a5c0*/  SHFL.IDX PT, R5, R4, 0x1, 0x181f ;  /* 0x00381f0004057f89 */ /* 0x000f2200000e0000 */
[----:B------:R-:W-:-:S02]  /*1a5d0*/  ISETP.GE.OR P1, PT, R2, R19, P0 ;  /* 0x000000130200720c */ /* 0x000fc40000726670 */
[-C--:B------:R-:W-:Y:S01]  /*1a5e0*/  ISETP.GE.OR P5, PT, R8, R19.reuse, P0 ;  /* 0x000000130800720c */ /* 0x080fe200007a6670 */
[----:B------:R-:W2:Y:S01]  /*1a5f0*/  SHFL.IDX PT, R9, R3, 0x1, 0x181f ;  /* 0x00381f0003097f89 */ /* 0x000ea200000e0000 */
[C---:B------:R-:W-:Y:S02]  /*1a600*/  IADD3 R14, R2.reuse, 0x20, RZ ;  /* 0x00000020020e7810 */ /* 0x040fe40007ffe0ff */
[----:B------:R-:W-:Y:S01]  /*1a610*/  IADD3 R10, R2, 0x40, RZ ;  /* 0x00000040020a7810 */ /* 0x000fe20007ffe0ff */
[----:B------:R-:W2:Y:S01]  /*1a620*/  SHFL.IDX PT, R8, R4, 0x2, 0x181f ;  /* 0x00581f0004087f89 */ /* 0x000ea200000e0000 */
[-C--:B------:R-:W-:Y:S02]  /*1a630*/  ISETP.GE.OR P4, PT, R14, R19.reuse, P0 ;  /* 0x000000130e00720c */ /* 0x080fe40000786670 */
[----:B------:R-:W-:Y:S01]  /*1a640*/  IADD3 R13, R2, 0x30, RZ ;  /* 0x00000030020d7810 */ /* 0x000fe20007ffe0ff */
[----:B------:R-:W2:Y:S01]  /*1a650*/  SHFL.IDX PT, R12, R3, 0x2, 0x181f ;  /* 0x00581f00030c7f89 */ /* 0x000ea200000e0000 */
[----:B------:R-:W-:-:S02]  /*1a660*/  ISETP.GE.OR P6, PT, R10, R19, P0 ;  /* 0x000000130a00720c */ /* 0x000fc400007c6670 */
[----:B------:R-:W-:Y:S01]  /*1a670*/  ISETP.GE.OR P3, PT, R13, R19, P0 ;  /* 0x000000130d00720c */ /* 0x000fe20000766670 */
[----:B------:R-:W2:Y:S01]  /*1a680*/  SHFL.IDX PT, R11, R4, 0x3, 0x181f ;  /* 0x00781f00040b7f89 */ /* 0x000ea200000e0000 */
[----:B-1----:R-:W-:-:S03]  /*1a690*/  @!P1 LEA R6, P2, R0, R6, 0x1 ;  /* 0x0000000600069211 */ /* 0x002fc600078408ff */
[----:B------:R-:W1:Y:S01]  /*1a6a0*/  SHFL.IDX PT, R14, R3, 0x3, 0x181f ;  /* 0x00781f00030e7f89 */ /* 0x000e6200000e0000 */
[----:B---3--:R-:W-:-:S03]  /*1a6b0*/  @!P1 LEA.HI.X R7, R0, R7, R20, 0x1, P2 ;  /* 0x0000000700079211 */ /* 0x008fc600010f0c14 */
[----:B------:R-:W3:Y:S04]  /*1a6c0*/  SHFL.IDX PT, R10, R4, 0x4, 0x181f ;  /* 0x00981f00040a7f89 */ /* 0x000ee800000e0000 */
[----:B------:R1:W-:Y:S04]  /*1a6d0*/  @!P1 ST.E.128 [R6.64], RZ ;  /* 0x000000ff06009985 */ /* 0x0003e8000c101d0a */
[----:B------:R-:W-:Y:S04]  /*1a6e0*/  SHFL.IDX PT, R13, R4, 0x5, 0x181f ;  /* 0x00b81f00040d7f89 */ /* 0x000fe800000e0000 */
[----:B------:R-:W-:Y:S04]  /*1a6f0*/  SHFL.IDX PT, R15, R4, 0x6, 0x181f ;  /* 0x00d81f00040f7f89 */ /* 0x000fe800000e0000 */
[----:B------:R-:W3:Y:S04]  /*1a700*/  SHFL.IDX PT, R18, R3, 0x4, 0x181f ;  /* 0x00981f0003127f89 */ /* 0x000ee800000e0000 */
[----:B------:R-:W3:Y:S04]  /*1a710*/  SHFL.IDX PT, R17, R3, 0x5, 0x181f ;  /* 0x00b81f0003117f89 */ /* 0x000ee800000e0000 */
[----:B------:R-:W3:Y:S04]  /*1a720*/  SHFL.IDX PT, R16, R3, 0x6, 0x181f ;  /* 0x00d81f0003107f89 */ /* 0x000ee800000e0000 */
[----:B------:R-:W3:Y:S01]  /*1a730*/  SHFL.IDX PT, R4, R4, 0x7, 0x181f ;  /* 0x00f81f0004047f89 */ /* 0x000ee200000e0000 */
[----:B-1----:R-:W-:-:S02]  /*1a740*/  IADD3 R7, R2, 0x50, RZ ;  /* 0x0000005002077810 */ /* 0x002fc40007ffe0ff */
[C---:B----4-:R-:W-:Y:S01]  /*1a750*/  @!P5 LEA R6, P1, R0.reuse, R5, 0x1 ;  /* 0x000000050006d211 */ /* 0x050fe200078208ff */
[----:B------:R-:W1:Y:S01]  /*1a760*/  SHFL.IDX PT, R3, R3, 0x7, 0x181f ;  /* 0x00f81f0003037f89 */ /* 0x000e6200000e0000 */
[----:B------:R-:W-:Y:S02]  /*1a770*/  ISETP.GE.OR P2, PT, R7, R19, P0 ;  /* 0x000000130700720c */ /* 0x000fe40000746670 */
[C---:B--2---:R-:W-:Y:S02]  /*1a780*/  @!P5 LEA.HI.X R7, R0.reuse, R9, R20, 0x1, P1 ;  /* 0x000000090007d211 */ /* 0x044fe400008f0c14 */
[----:B------:R-:W-:Y:S02]  /*1a790*/  @!P4 LEA R8, P1, R0, R8, 0x1 ;  /* 0x000000080008c211 */ /* 0x000fe400078208ff */
[C---:B------:R-:W-:Y:S01]  /*1a7a0*/  IADD3 R9, R2.reuse, 0x60, RZ ;  /* 0x0000006002097810 */ /* 0x040fe20007ffe0ff */
[----:B------:R2:W-:Y:S01]  /*1a7b0*/  @!P5 ST.E.128 [R6.64], RZ ;  /* 0x000000ff0600d985 */ /* 0x0005e2000c101d0a */
[----:B------:R-:W-:-:S09]  /*1a7c0*/  IADD3 R2, R2, 0x70, RZ ;  /* 0x0000007002027810 */ /* 0x000fd20007ffe0ff */
[----:B------:R-:W-:Y:S02]  /*1a7d0*/  P2R R5, PR, RZ, 0x2 ;  /* 0x00000002ff057803 */ /* 0x000fe40000000000 */
[-C--:B------:R-:W-:Y:S02]  /*1a7e0*/  ISETP.GE.OR P1, PT, R9, R19.reuse, P0 ;  /* 0x000000130900720c */ /* 0x080fe40000726670 */
[----:B------:R-:W-:Y:S02]  /*1a7f0*/  ISETP.NE.AND P5, PT, R5, RZ, PT ;  /* 0x000000ff0500720c */ /* 0x000fe40003fa5270 */
[----:B------:R-:W-:Y:S02]  /*1a800*/  ISETP.GE.OR P0, PT, R2, R19, P0 ;  /* 0x000000130200720c */ /* 0x000fe40000706670 */
[----:B------:R-:W-:-:S05]  /*1a810*/  @!P4 LEA.HI.X R9, R0, R12, R20, 0x1, P5 ;  /* 0x0000000c0009c211 */ /* 0x000fca00028f0c14 */
[----:B------:R4:W-:Y:S01]  /*1a820*/  @!P4 ST.E.128 [R8.64], RZ ;  /* 0x000000ff0800c985 */ /* 0x0009e2000c101d0a */
[----:B--2---:R-:W-:-:S04]  /*1a830*/  @!P3 LEA R6, P5, R0, R11, 0x1 ;  /* 0x0000000b0006b211 */ /* 0x004fc800078a08ff */
[C---:B------:R-:W-:Y:S02]  /*1a840*/  @!P3 LEA.HI.X R7, R0.reuse, R14, R20, 0x1, P5 ;  /* 0x0000000e0007b211 */ /* 0x040fe400028f0c14 */
[----:B---3--:R-:W-:-:S03]  /*1a850*/  @!P6 LEA R10, P5, R0, R10, 0x1 ;  /* 0x0000000a000ae211 */ /* 0x008fc600078a08ff */
[----:B------:R2:W-:Y:S01]  /*1a860*/  @!P3 ST.E.128 [R6.64], RZ ;  /* 0x000000ff0600b985 */ /* 0x0005e2000c101d0a */
[----:B------:R-:W-:-:S05]  /*1a870*/  @!P6 LEA.HI.X R11, R0, R18, R20, 0x1, P5 ;  /* 0x00000012000be211 */ /* 0x000fca00028f0c14 */
[----:B------:R3:W-:Y:S01]  /*1a880*/  @!P6 ST.E.128 [R10.64], RZ ;  /* 0x000000ff0a00e985 */ /* 0x0007e2000c101d0a */
[----:B----4-:R-:W-:-:S04]  /*1a890*/  @!P2 LEA R8, P4, R0, R13, 0x1 ;  /* 0x0000000d0008a211 */ /* 0x010fc800078808ff */
[----:B------:R-:W-:-:S05]  /*1a8a0*/  @!P2 LEA.HI.X R9, R0, R17, R20, 0x1, P4 ;  /* 0x000000110009a211 */ /* 0x000fca00020f0c14 */
[----:B------:R3:W-:Y:S01]  /*1a8b0*/  @!P2 ST.E.128 [R8.64], RZ ;  /* 0x000000ff0800a985 */ /* 0x0007e2000c101d0a */
[----:B--2---:R-:W-:-:S04]  /*1a8c0*/  @!P1 LEA R6, P3, R0, R15, 0x1 ;  /* 0x0000000f00069211 */ /* 0x004fc800078608ff */
[----:B------:R-:W-:-:S05]  /*1a8d0*/  @!P1 LEA.HI.X R7, R0, R16, R20, 0x1, P3 ;  /* 0x0000001000079211 */ /* 0x000fca00018f0c14 */
[----:B------:R3:W-:Y:S01]  /*1a8e0*/  @!P1 ST.E.128 [R6.64], RZ ;  /* 0x000000ff06009985 */ /* 0x0007e2000c101d0a */
[----:B------:R-:W-:Y:S05]  /*1a8f0*/  @P0 EXIT ;  /* 0x000000000000094d */ /* 0x000fea0003800000 */
[----:B-1----:R-:W-:-:S04]  /*1a900*/  LEA R2, P0, R0, R4, 0x1 ;  /* 0x0000000400027211 */ /* 0x002fc800078008ff */
[----:B------:R-:W-:-:S05]  /*1a910*/  LEA.HI.X R3, R0, R3, R20, 0x1, P0 ;  /* 0x0000000300037211 */ /* 0x000fca00000f0c14 */
[----:B------:R-:W-:Y:S01]  /*1a920*/  ST.E.128 [R2.64], RZ ;  /* 0x000000ff02007985 */ /* 0x000fe2000c101d0a */
[----:B------:R-:W-:Y:S05]  /*1a930*/  EXIT ;  /* 0x000000000000794d */ /* 0x000fea0003800000 */
.L_x_142:
        /* <DEDUP_REMOVED lines=12> */
.L_x_1598:


//--------------------- .text._ZN7cutlass13device_kernelIN5flash19enable_sm80_to_sm89INS1_16FlashAttnFwdSm80INS1_25CollectiveMainloopFwdSm80ILi4ELi1ELb0EN4cute5tupleIJNS5_1CILi128EEENS7_ILi96EEENS7_ILi64EEEEEELi64ENS_6half_tEfNS_4arch4Sm80ELb0ELb1ELb1ELb0ELb1ELb0ELb1ELb0EEENS1_21CollectiveEpilogueFwdINS6_IJS8_SA_S9_EEENS6_IJNS7_ILi1EEESI_SI_EEESC_SE_Li128ELb0ELb1ELb0ELb0EEENS1_19SingleTileSchedulerILb0ELb0ELb1ELi128EEEEEEEEEvNT_6ParamsE --------------------------
	.section	.text._ZN7cutlass13device_kernelIN5flash19enable_sm80_to_sm89INS1_16FlashAttnFwdSm80INS1_25CollectiveMainloopFwdSm80ILi4ELi1ELb0EN4cute5tupleIJNS5_1CILi128EEENS7_ILi96EEENS7_ILi64EEEEEELi64ENS_6half_tEfNS_4arch4Sm80ELb0ELb1ELb1ELb0ELb1ELb0ELb1ELb0EEENS1_21CollectiveEpilogueFwdINS6_IJS8_SA_S9_EEENS6_IJNS7_ILi1EEESI_SI_EEESC_SE_Li128ELb0ELb1ELb0ELb0EEENS1_19SingleTileSchedulerILb0ELb0ELb1ELi128EEEEEEEEEvNT_6ParamsE,"ax",@progbits
	.sectioninfo	@"SHI_REGISTERS=255"
	.align	128
.text._ZN7cutlass13device_kernelIN5flash19enable_sm80_to_sm89INS1_16FlashAttnFwdSm80INS1_25CollectiveMainloopFwdSm80ILi4ELi1ELb0EN4cute5tupleIJNS5_1CILi128EEENS7_ILi96EEENS7_ILi64EEEEEELi64ENS_6half_tEfNS_4arch4Sm80ELb0ELb1ELb1ELb0ELb1ELb0ELb1ELb0EEENS1_21CollectiveEpilogueFwdINS6_IJS8_SA_S9_EEENS6_IJNS7_ILi1EEESI_SI_EEESC_SE_Li128ELb0ELb1ELb0ELb0EEENS1_19SingleTileSchedulerILb0ELb0ELb1ELi128EEEEEEEEEvNT_6ParamsE:
        .type           _ZN7cutlass13device_kernelIN5flash19enable_sm80_to_sm89INS1_16FlashAttnFwdSm80INS1_25CollectiveMainloopFwdSm80ILi4ELi1ELb0EN4cute5tupleIJNS5_1CILi128EEENS7_ILi96EEENS7_ILi64EEEEEELi64ENS_6half_tEfNS_4arch4Sm80ELb0ELb1ELb1ELb0ELb1ELb0ELb1ELb0EEENS1_21CollectiveEpilogueFwdINS6_IJS8_SA_S9_EEENS6_IJNS7_ILi1EEESI_SI_EEESC_SE_Li128ELb0ELb1ELb0ELb0EEENS1_19SingleTileSchedulerILb0ELb0ELb1ELi128EEEEEEEEEvNT_6ParamsE,@function
        .size           _ZN7cutlass13device_kernelIN5flash19enable_sm80_to_sm89INS1_16FlashAttnFwdSm80INS1_25CollectiveMainloopFwdSm80ILi4ELi1ELb0EN4cute5tupleIJNS5_1CILi128EEENS7_ILi96EEENS7_ILi64EEEEEELi64ENS_6half_tEfNS_4arch4Sm80ELb0ELb1ELb1ELb0ELb1ELb0ELb1ELb0EEENS1_21CollectiveEpilogueFwdINS6_IJS8_SA_S9_EEENS6_IJNS7_ILi1EEESI_SI_EEESC_SE_Li128ELb0ELb1ELb0ELb0EEENS1_19SingleTileSchedulerILb0ELb0ELb1ELi128EEEEEEEEEvNT_6ParamsE,(.L_x_1599 - _ZN7cutlass13device_kernelIN5flash19enable_sm80_to_sm89INS1_16FlashAttnFwdSm80INS1_25CollectiveMainloopFwdSm80ILi4ELi1ELb0EN4cute5tupleIJNS5_1CILi128EEENS7_ILi96EEENS7_ILi64EEEEEELi64ENS_6half_tEfNS_4arch4Sm80ELb0ELb1ELb1ELb0ELb1ELb0ELb1ELb0EEENS1_21CollectiveEpilogueFwdINS6_IJS8_SA_S9_EEENS6_IJNS7_ILi1EEESI_SI_EEESC_SE_Li128ELb0ELb1ELb0ELb0EEENS1_19SingleTileSchedulerILb0ELb0ELb1ELi128EEEEEEEEEvNT_6ParamsE)
        .other          _ZN7cutlass13device_kernelIN5flash19enable_sm80_to_sm89INS1_16FlashAttnFwdSm80INS1_25CollectiveMainloopFwdSm80ILi4ELi1ELb0EN4cute5tupleIJNS5_1CILi128EEENS7_ILi96EEENS7_ILi64EEEEEELi64ENS_6half_tEfNS_4arch4Sm80ELb0ELb1ELb1ELb0ELb1ELb0ELb1ELb0EEENS1_21CollectiveEpilogueFwdINS6_IJS8_SA_S9_EEENS6_IJNS7_ILi1EEESI_SI_EEESC_SE_Li128ELb0ELb1ELb0ELb0EEENS1_19SingleTileSchedulerILb0ELb0ELb1ELi128EEEEEEEEEvNT_6ParamsE,@"STO_CUDA_ENTRY STV_DEFAULT"
_ZN7cutlass13device_kernelIN5flash19enable_sm80_to_sm89INS1_16FlashAttnFwdSm80INS1_25CollectiveMainloopFwdSm80ILi4ELi1ELb0EN4cute5tupleIJNS5_1CILi128EEENS7_ILi96EEENS7_ILi64EEEEEELi64ENS_6half_tEfNS_4arch4Sm80ELb0ELb1ELb1ELb0ELb1ELb0ELb1ELb0EEENS1_21CollectiveEpilogueFwdINS6_IJS8_SA_S9_EEENS6_IJNS7_ILi1EEESI_SI_EEESC_SE_Li128ELb0ELb1ELb0ELb0EEENS1_19SingleTileSchedulerILb0ELb0ELb1ELi128EEEEEEEEEvNT_6ParamsE:
[----:B------:R-:W-:-:S03]  /*0000*/  MOV R1, c[0x0][0x28] ;  /* 0x00000a0000017a02 */ /* 0x000fc60000000f00 */
[----:B------:R-:W1:Y:S01]  /*0010*/  S2UR UR16, SR_CTAID.Z ;  /* 0x00000000001079c3 */ /* 0x000e620000002700 */
[----:B------:R-:W-:Y:S02]  /*0020*/  IADD3 R1, R1, -0x40, RZ ;  /* 0xffffffc001017810 */ /* 0x000fe40007ffe0ff */
[----:B-1----:R-:W-:-:S13]  /*0030*/  ISETP.LE.AND P0, PT, RZ, UR16, PT ;  /* 0x00000010ff007c0c */ /* 0x002fda000bf03270 */
[----:B------:R-:W-:Y:S05]  /*0040*/  @!P0 EXIT ;  /* 0x000000000000894d */ /* 0x000fea0003800000 */
[----:B------:R-:W-:Y:S01]  /*0050*/  ULDC.64 UR4, c[0x0][0x370] ;  /* 0x0000dc0000047ab9 */ /* 0x000fe20000000a00 */
[----:B------:R-:W-:Y:S01]  /*0060*/  IMAD.MOV.U32 R204, RZ, RZ, RZ ;  /* 0x000000ffffcc7224 */ /* 0x000fe200078e00ff */
[----:B------:R-:W-:Y:S02]  /*0070*/  UISETP.NE.U32.AND UP0, UPT, URZ, UR4, UPT ;  /* 0x000000043f00728c */ /* 0x000fe4000bf05070 */
[----:B------:R-:W-:Y:S02]  /*0080*/  ULDC.64 UR6, c[0x0][0x370] ;  /* 0x0000dc0000067ab9 */ /* 0x000fe40000000a00 */
[----:B------:R-:W-:Y:S02]  /*0090*/  UISETP.NE.AND.EX UP0, UPT, URZ, UR5, UPT, UP0 ;  /* 0x000000053f00728c */ /* 0x000fe4000bf05300 */
[----:B------:R-:W-:-:S04]  /*00a0*/  ULDC.64 UR48, c[0x0][0x118] ;  /* 0x0000460000307ab9 */ /* 0x000fc80000000a00 */
[----:B------:R-:W-:-:S05]  /*00b0*/  PLOP3.LUT P0, PT, PT, PT, UP0, 0x80, 0x0 ;  /* 0x000000000000781c */ /* 0x000fca0003f0f008 */
[----:B------:R-:W-:Y:S02]  /*00c0*/  @UP0 UMOV UR4, 0x4 ;  /* 0x0000000400040882 */ /* 0x000fe40000000000 */
[----:B------:R-:W-:-:S06]  /*00d0*/  @UP0 UIMAD.WIDE UR4, UR16, UR4, UR6 ;  /* 0x00000004100402a5 */ /* 0x000fcc000f8e0206 */
[----:B------:R-:W-:Y:S01]  /*00e0*/  MOV R2, UR4 ;  /* 0x0000000400027c02 */ /* 0x000fe20008000f00 */
[----:B------:R-:W-:Y:S01]  /*00f0*/  IMAD.U32 R3, RZ, RZ, UR5 ;  /* 0x00000005ff037e24 */ /* 0x000fe2000f8e00ff */
[----:B------:R-:W1:Y:S01]  /*0100*/  S2UR UR14, SR_CTAID.X ;  /* 0x00000000000e79c3 */ /* 0x000e620000002500 */
[----:B------:R-:W-:Y:S02]  /*0110*/  ULDC UR12, c[0x0][0x2c4] ;  /* 0x0000b100000c7ab9 */ /* 0x000fe40000000800 */
[----:B------:R-:W-:Y:S01]  /*0120*/  ULDC.64 UR4, c[0x0][0x2c8] ;  /* 0x0000b20000047ab9 */ /* 0x000fe20000000a00 */
[----:B------:R-:W2:Y:S01]  /*0130*/  @P0 LDG.E R204, [R2.64] ;  /* 0x0000003002cc0981 */ /* 0x000ea2000c1e1900 */
[----:B------:R-:W-:Y:S02]  /*0140*/  UISETP.NE.AND UP2, UPT, UR12, 0x1, UPT ;  /* 0x000000010c00788c */ /* 0x000fe4000bf45270 */
[----:B------:R-:W-:Y:S01]  /*0150*/  ULDC UR10, c[0x0][0x1d0] ;  /* 0x00007400000a7ab9 */ /* 0x000fe20000000800 */
[----:B------:R-:W3:Y:S01]  /*0160*/  S2UR UR11, SR_CTAID.Y ;  /* 0x00000000000b79c3 */ /* 0x000ee20000002600 */
[----:B------:R-:W4:Y:S01]  /*0170*/  S2R R200, SR_TID.X ;  /* 0x0000000000c87919 */ /* 0x000f220000002100 */
[----:B-1----:R-:W-:-:S06]  /*0180*/  USHF.L.U32 UR14, UR14, 0x7, URZ ;  /* 0x000000070e0e7899 */ /* 0x002fcc000800063f */
[----:B------:R-:W-:Y:S02]  /*0190*/  @UP2 UIADD3 UR8, UR14, 0x7f, URZ ;  /* 0x0000007f0e082890 */ /* 0x000fe4000fffe03f */
[----:B------:R-:W-:Y:S02]  /*01a0*/  UIADD3 UR6, UR14, 0x7f, URZ ;  /* 0x0000007f0e067890 */ /* 0x000fe4000fffe03f */
[----:B------:R-:W-:Y:S02]  /*01b0*/  UIMAD.WIDE.U32 UR8, UR8, UR4, URZ ;  /* 0x00000004080872a5 */ /* 0x000fe4000f8e003f */
[----:B---3--:R-:W-:-:S05]  /*01c0*/  USHF.R.S32.HI UR15, URZ, 0x1f, UR11 ;  /* 0x0000001f3f0f7899 */ /* 0x008fca000801140b */
[----:B------:R-:W-:Y:S02]  /*01d0*/  @UP2 UMOV UR7, UR9 ;  /* 0x0000000900072c82 */ /* 0x000fe40008000000 */
[----:B------:R-:W-:Y:S02]  /*01e0*/  @UP2 USHF.R.U32.HI UR6, URZ, UR5, UR7 ;  /* 0x000000053f062299 */ /* 0x000fe40008011607 */
[----:B------:R-:W-:Y:S02]  /*01f0*/  UMOV UR8, 0x1 ;  /* 0x0000000100087882 */ /* 0x000fe40000000000 */
[----:B------:R-:W-:Y:S02]  /*0200*/  ULDC.64 UR4, c[0x0][0x328] ;  /* 0x0000ca0000047ab9 */ /* 0x000fe40000000a00 */
[----:B------:R-:W-:Y:S02]  /*0210*/  UISETP.LE.AND UP0, UPT, UR8, UR5, UPT ;  /* 0x000000050800728c */ /* 0x000fe4000bf03270 */
[----:B------:R-:W-:-:S02]  /*0220*/  ULDC UR7, c[0x0][0x2ac] ;  /* 0x0000ab0000077ab9 */ /* 0x000fc40000000800 */
[----:B------:R-:W-:Y:S02]  /*0230*/  UIMAD UR10, UR7, UR10, URZ ;  /* 0x0000000a070a72a4 */ /* 0x000fe4000f8e023f */
[----:B------:R-:W-:Y:S01]  /*0240*/  PLOP3.LUT P0, PT, PT, PT, UP0, 0x40, 0x0 ;  /* 0x000000000000781c */ /* 0x000fe20003f0e808 */
[----:B------:R-:W-:Y:S02]  /*0250*/  ULDC UR9, c[0x0][0x168] ;  /* 0x00005a0000097ab9 */ /* 0x000fe40000000800 */
[----:B------:R-:W-:-:S04]  /*0260*/  UIADD3 UR9, UR10, -UR9, UR8 ;  /* 0x800000090a097290 */ /* 0x000fc8000fffe008 */
[----:B------:R-:W-:-:S04]  /*0270*/  UIADD3 UR5, UR9, UR6, URZ ;  /* 0x0000000609057290 */ /* 0x000fc8000fffe03f */
[----:B------:R-:W-:Y:S01]  /*0280*/  UIADD3 UR6, UR5, UR4, URZ ;  /* 0x0000000405067290 */ /* 0x000fe2000fffe03f */
[----:B--2---:R1:W-:Y:S01]  /*0290*/  STL [R1+0x2c], R204 ;  /* 0x00002ccc01007387 */ /* 0x0043e20000100800 */
[----:B------:R-:W-:Y:S05]  /*02a0*/  @P0 BRA `(.L_x_143) ;  /* 0x0000016000000947 */ /* 0x000fea0003800000 */
[----:B----4-:R-:W-:Y:S01]  /*02b0*/  ISETP.LT.AND P0, PT, RZ, UR5, PT ;  /* 0x00000005ff007c0c */ /* 0x010fe2000bf01270 */
[----:B------:R-:W-:-:S12]  /*02c0*/  UIADD3 UR9, UR5, -0x1, URZ ;  /* 0xffffffff05097890 */ /* 0x000fd8000fffe03f */
[----:B------:R-:W-:Y:S05]  /*02d0*/  @P0 BRA `(.L_x_144) ;  /* 0x0000009000000947 */ /* 0x000fea0003800000 */
[----:B------:R-:W-:Y:S02]  /*02e0*/  ULDC UR4, c[0x0][0x32c] ;  /* 0x0000cb0000047ab9 */ /* 0x000fe40000000800 */
[----:B------:R-:W-:Y:S02]  /*02f0*/  UISETP.NE.AND UP1, UPT, UR8, UR4, UPT ;  /* 0x000000040800728c */ /* 0x000fe4000bf25270 */
[----:B------:R-:W-:-:S03]  /*0300*/  UIADD3 UR9, -UR5, URZ, URZ ;  /* 0x0000003f05097290 */ /* 0x000fc6000fffe13f */
[----:B------:R-:W-:Y:S02]  /*0310*/  ULDC.64 UR4, c[0x0][0x330] ;  /* 0x0000cc0000047ab9 */ /* 0x000fe40000000a00 */
[----:B------:R-:W-:-:S07]  /*0320*/  UIMAD.WIDE.U32 UR18, UR9, UR4, URZ ;  /* 0x00000004091272a5 */ /* 0x000fce000f8e003f */
[----:B------:R-:W-:Y:S02]  /*0330*/  @UP1 UMOV UR13, UR19 ;  /* 0x00000013000d1c82 */ /* 0x000fe40008000000 */
[----:B------:R-:W-:-:S04]  /*0340*/  @UP1 USHF.R.U32.HI UR9, URZ, UR5, UR13 ;  /* 0x000000053f091299 */ /* 0x000fc8000801160d */
[----:B------:R-:W-:Y:S01]  /*0350*/  ULOP3.LUT UR9, URZ, UR9, URZ, 0x33, !UPT ;  /* 0x000000093f097292 */ /* 0x000fe2000f8e333f */
[----:B------:R-:W-:Y:S05]  /*0360*/  BRA `(.L_x_145) ;  /* 0x0000006000007947 */ /* 0x000fea0003800000 */
.L_x_144:
[----:B------:R-:W-:Y:S02]  /*0370*/  ULDC UR4, c[0x0][0x32c] ;  /* 0x0000cb0000047ab9 */ /* 0x000fe40000000800 */
[----:B------:R-:W-:-:S03]  /*0380*/  UISETP.NE.AND UP1, UPT, UR8, UR4, UPT ;  /* 0x000000040800728c */ /* 0x000fc6000bf25270 */
[----:B------:R-:W-:Y:S02]  /*0390*/  ULDC.64 UR4, c[0x0][0x330] ;  /* 0x0000cc0000047ab9 */ /* 0x000fe40000000a00 */
[----:B------:R-:W-:-:S07]  /*03a0*/  UIMAD.WIDE.U32 UR18, UR9, UR4, URZ ;  /* 0x00000004091272a5 */ /* 0x000fce000f8e003f */
[----:B------:R-:W-:Y:S02]  /*03b0*/  @UP1 UMOV UR13, UR19 ;  /* 0x00000013000d1c82 */ /* 0x000fe40008000000 */
[----:B------:R-:W-:Y:S02]  /*03c0*/  @UP1 USHF.R.U32.HI UR9, URZ, UR5, UR13 ;  /* 0x000000053f091299 */ /* 0x000fe4000801160d */
.L_x_145:
[----:B------:R-:W-:Y:S02]  /*03d0*/  ULDC UR4, c[0x0][0x32c] ;  /* 0x0000cb0000047ab9 */ /* 0x000fe40000000800 */
[----:B------:R-:W-:-:S04]  /*03e0*/  UIMAD UR4, UR9, UR4, UR4 ;  /* 0x00000004090472a4 */ /* 0x000fc8000f8e0204 */
[----:B------:R-:W-:-:S04]  /*03f0*/  UISETP.LT.AND UP1, UPT, UR6, UR4, UPT ;  /* 0x000000040600728c */ /* 0x000fc8000bf21270 */
[----:B------:R-:W-:Y:S02]  /*0400*/  USEL UR6, UR6, UR4, UP1 ;  /* 0x0000000406067287 */ /* 0x000fe40008800000 */
.L_x_143:
[----:B----4-:R-:W-:Y:S01]  /*0410*/  UIADD3 UR8, UR10, 0x5f, URZ ;  /* 0x0000005f0a087890 */ /* 0x010fe2000fffe03f */
[----:B------:R-:W-:Y:S01]  /*0420*/  PLOP3.LUT P0, PT, PT, PT, UP0, 0x40, 0x0 ;  /* 0x000000000000781c */ /* 0x000fe20003f0e808 */
[----:B------:R-:W-:Y:S02]  /*0430*/  UIADD3 UR18, UR6, 0x5f, URZ ;  /* 0x0000005f06127890 */ /* 0x000fe4000fffe03f */
[----:B------:R-:W-:Y:S02]  /*0440*/  UIMAD.WIDE UR8, UR8, 0x2aaaaaab, URZ ;  /* 0x2aaaaaab080878a5 */ /* 0x000fe4000f8e023f */
[----:B------:R-:W-:Y:S02]  /*0450*/  UIMAD.WIDE UR18, UR18, 0x2aaaaaab, URZ ;  /* 0x2aaaaaab121278a5 */ /* 0x000fe4000f8e023f */
[----:B------:R-:W-:Y:S02]  /*0460*/  ULDC.64 UR4, c[0x0][0x2c8] ;  /* 0x0000b20000047ab9 */ /* 0x000fe40000000a00 */
[----:B------:R-:W-:-:S02]  /*0470*/  UIMAD.WIDE.U32 UR20, UR14, UR4, URZ ;  /* 0x000000040e1472a5 */ /* 0x000fc4000f8e003f */
[----:B------:R-:W-:Y:S02]  /*0480*/  UMOV UR17, UR9 ;  /* 0x0000000900117c82 */ /* 0x000fe40008000000 */
[----:B------:R-:W-:Y:S02]  /*0490*/  UMOV UR9, UR19 ;  /* 0x0000001300097c82 */ /* 0x000fe40008000000 */
[----:B------:R-:W-:Y:S02]  /*04a0*/  USHF.R.U32.HI UR8, URZ, 0x1f, UR17 ;  /* 0x0000001f3f087899 */ /* 0x000fe40008011611 */
[----:B------:R-:W-:Y:S02]  /*04b0*/  USHF.R.U32.HI UR6, URZ, 0x1f, UR9 ;  /* 0x0000001f3f067899 */ /* 0x000fe40008011609 */
[----:B------:R-:W-:Y:S02]  /*04c0*/  ULDC UR13, c[0x0][0x168] ;  /* 0x00005a00000d7ab9 */ /* 0x000fe40000000800 */
[----:B------:R-:W-:-:S02]  /*04d0*/  UMOV UR4, UR14 ;  /* 0x0000000e00047c82 */ /* 0x000fc40008000000 */
[----:B------:R-:W-:Y:S02]  /*04e0*/  @UP2 USHF.R.U32.HI UR4, URZ, UR5, UR21 ;  /* 0x000000053f042299 */ /* 0x000fe40008011615 */
[----:B------:R-:W-:Y:S02]  /*04f0*/  UIADD3 UR13, UR10, -UR13, URZ ;  /* 0x8000000d0a0d7290 */ /* 0x000fe4000fffe03f */
[----:B------:R-:W-:Y:S02]  /*0500*/  ULEA.HI.SX32 UR17, UR17, UR8, 0x1c ;  /* 0x0000000811117291 */ /* 0x000fe4000f8fe23f */
[----:B------:R-:W-:Y:S02]  /*0510*/  ULEA.HI.SX32 UR6, UR9, UR6, 0x1c ;  /* 0x0000000609067291 */ /* 0x000fe4000f8fe23f */
[----:B------:R-:W-:Y:S02]  /*0520*/  UIADD3 UR4, UR13, UR4, URZ ;  /* 0x000000040d047290 */ /* 0x000fe4000fffe03f */
[----:B------:R-:W-:-:S02]  /*0530*/  UISETP.LT.AND UP1, UPT, UR17, UR6, UPT ;  /* 0x000000061100728c */ /* 0x000fc4000bf21270 */
[----:B------:R-:W-:Y:S02]  /*0540*/  ULDC UR5, c[0x0][0x324] ;  /* 0x0000c90000057ab9 */ /* 0x000fe40000000800 */
[----:B------:R-:W-:Y:S02]  /*0550*/  UIADD3 UR8, UR4, -UR5, URZ ;  /* 0x8000000504087290 */ /* 0x000fe4000fffe03f */
[----:B------:R-:W-:Y:S01]  /*0560*/  USEL UR6, UR17, UR6, UP1 ;  /* 0x0000000611067287 */ /* 0x000fe20008800000 */
[----:B------:R-:W-:Y:S05]  /*0570*/  @P0 BRA `(.L_x_146) ;  /* 0x0000017000000947 */ /* 0x000fea0003800000 */
[----:B------:R-:W-:Y:S02]  /*0580*/  UMOV UR9, UR4 ;  /* 0x0000000400097c82 */ /* 0x000fe40008000000 */
[----:B------:R-:W-:-:S06]  /*0590*/  UISETP.GT.AND UP1, UPT, UR9, -0x1, UPT ;  /* 0xffffffff0900788c */ /* 0x000fcc000bf24270 */
[----:B------:R-:W-:-:S13]  /*05a0*/  PLOP3.LUT P0, PT, PT, PT, UP1, 0x80, 0x0 ;  /* 0x000000000000781c */ /* 0x000fda0003f0f018 */
[----:B------:R-:W-:Y:S05]  /*05b0*/  @P0 BRA `(.L_x_147) ;  /* 0x0000009000000947 */ /* 0x000fea0003800000 */
[----:B------:R-:W-:Y:S02]  /*05c0*/  ULDC UR4, c[0x0][0x32c] ;  /* 0x0000cb0000047ab9 */ /* 0x000fe40000000800 */
[----:B------:R-:W-:Y:S02]  /*05d0*/  UISETP.NE.AND UP1, UPT, UR4, 0x1, UPT ;  /* 0x000000010400788c */ /* 0x000fe4000bf25270 */
[----:B------:R-:W-:Y:S02]  /*05e0*/  ULOP3.LUT UR9, URZ, UR9, URZ, 0x33, !UPT ;  /* 0x000000093f097292 */ /* 0x000fe4000f8e333f */
[----:B------:R-:W-:Y:S02]  /*05f0*/  ULDC.64 UR4, c[0x0][0x330] ;  /* 0x0000cc0000047ab9 */ /* 0x000fe40000000a00 */
[----:B------:R-:W-:-:S07]  /*0600*/  UIMAD.WIDE.U32 UR18, UR9, UR4, URZ ;  /* 0x00000004091272a5 */ /* 0x000fce000f8e003f */
[----:B------:R-:W-:Y:S02]  /*0610*/  @UP1 UMOV UR17, UR19 ;  /* 0x0000001300111c82 */ /* 0x000fe40008000000 */
[----:B------:R-:W-:-:S04]  /*0620*/  @UP1 USHF.R.U32.HI UR9, URZ, UR5, UR17 ;  /* 0x000000053f091299 */ /* 0x000fc80008011611 */
[----:B------:R-:W-:Y:S01]  /*0630*/  ULOP3.LUT UR9, URZ, UR9, URZ, 0x33, !UPT ;  /* 0x000000093f097292 */ /* 0x000fe2000f8e333f */
[----:B------:R-:W-:Y:S05]  /*0640*/  BRA `(.L_x_148) ;  /* 0x0000006000007947 */ /* 0x000fea0003800000 */
.L_x_147:
[----:B------:R-:W-:Y:S02]  /*0650*/  ULDC UR4, c[0x0][0x32c] ;  /* 0x0000cb0000047ab9 */ /* 0x000fe40000000800 */
[----:B------:R-:W-:-:S03]  /*0660*/  UISETP.NE.AND UP1, UPT, UR4, 0x1, UPT ;  /* 0x000000010400788c */ /* 0x000fc6000bf25270 */
[----:B------:R-:W-:Y:S02]  /*0670*/  ULDC.64 UR4, c[0x0][0x330] ;  /* 0x0000cc0000047ab9 */ /* 0x000fe40000000a00 */
[----:B------:R-:W-:-:S07]  /*0680*/  UIMAD.WIDE.U32 UR18, UR9, UR4, URZ ;  /* 0x00000004091272a5 */ /* 0x000fce000f8e003f */
[----:B------:R-:W-:Y:S02]  /*0690*/  @UP1 UMOV UR17, UR19 ;  /* 0x0000001300111c82 */ /* 0x000fe40008000000 */
[----:B------:R-:W-:Y:S02]  /*06a0*/  @UP1 USHF.R.U32.HI UR9, URZ, UR5, UR17 ;  /* 0x000000053f091299 */ /* 0x000fe40008011611 */
.L_x_148:
[----:B------:R-:W-:Y:S02]  /*06b0*/  ULDC UR4, c[0x0][0x32c] ;  /* 0x0000cb0000047ab9 */ /* 0x000fe40000000800 */
[----:B------:R-:W-:-:S04]  /*06c0*/  UIMAD UR4, UR9, UR4, URZ ;  /* 0x00000004090472a4 */ /* 0x000fc8000f8e023f */
[----:B------:R-:W-:-:S04]  /*06d0*/  UISETP.LT.AND UP1, UPT, UR8, UR4, UPT ;  /* 0x000000040800728c */ /* 0x000fc8000bf21270 */
[----:B------:R-:W-:-:S04]  /*06e0*/  USEL UR8, UR8, UR4, !UP1 ;  /* 0x0000000408087287 */ /* 0x000fc8000c800000 */
.L_x_146:
[----:B------:R-:W-:Y:S01]  /*06f0*/  UIMAD.WIDE UR4, UR8, 0x2aaaaaab, URZ ;  /* 0x2aaaaaab080478a5 */ /* 0x000fe2000f8e023f */
[----:B------:R-:W-:Y:S01]  /*0700*/  PLOP3.LUT P4, PT, PT, PT, PT, 0x80, 0x0 ;  /* 0x000000000000781c */ /* 0x000fe20003f8f070 */
[----:B------:R-:W-:Y:S01]  /*0710*/  CS2R R162, SRZ ;  /* 0x0000000000a27805 */ /* 0x000fe2000001ff00 */
[----:B------:R-:W-:Y:S01]  /*0720*/  CS2R R160, SRZ ;  /* 0x0000000000a07805 */ /* 0x000fe2000001ff00 */
[----:B------:R-:W-:Y:S01]  /*0730*/  USHF.R.U32.HI UR4, URZ, 0x1f, UR5 ;  /* 0x0000001f3f047899 */ /* 0x000fe20008011605 */
[----:B------:R-:W-:Y:S01]  /*0740*/  CS2R R166, SRZ ;  /* 0x0000000000a67805 */ /* 0x000fe2000001ff00 */
[----:B------:R-:W-:Y:S01]  /*0750*/  CS2R R164, SRZ ;  /* 0x0000000000a47805 */ /* 0x000fe2000001ff00 */
[----:B------:R-:W-:Y:S01]  /*0760*/  CS2R R158, SRZ ;  /* 0x00000000009e7805 */ /* 0x000fe2000001ff00 */
[----:B------:R-:W-:Y:S01]  /*0770*/  ULEA.HI.SX32 UR4, UR5, UR4, 0x1c ;  /* 0x0000000405047291 */ /* 0x000fe2000f8fe23f */
[----:B------:R-:W-:Y:S01]  /*0780*/  CS2R R156, SRZ ;  /* 0x00000000009c7805 */ /* 0x000fe2000001ff00 */
[----:B------:R-:W-:Y:S01]  /*0790*/  CS2R R154, SRZ ;  /* 0x00000000009a7805 */ /* 0x000fe2000001ff00 */
[----:B------:R-:W-:Y:S01]  /*07a0*/  CS2R R152, SRZ ;  /* 0x0000000000987805 */ /* 0x000fe2000001ff00 */
[----:B------:R-:W-:Y:S01]  /*07b0*/  UISETP.LT.AND UP1, UPT, URZ, UR4, UPT ;  /* 0x000000043f00728c */ /* 0x000fe2000bf21270 */
[----:B------:R-:W-:Y:S01]  /*07c0*/  CS2R R146, SRZ ;  /* 0x0000000000927805 */ /* 0x000fe2000001ff00 */
[----:B------:R-:W-:Y:S01]  /*07d0*/  CS2R R144, SRZ ;  /* 0x0000000000907805 */ /* 0x000fe2000001ff00 */
[----:B------:R-:W-:Y:S01]  /*07e0*/  CS2R R150, SRZ ;  /* 0x0000000000967805 */ /* 0x000fe2000001ff00 */
[----:B------:R-:W-:Y:S01]  /*07f0*/  USEL UR5, URZ, UR4, !UP1 ;  /* 0x000000043f057287 */ /* 0x000fe2000c800000 */
[----:B------:R-:W-:Y:S01]  /*0800*/  CS2R R148, SRZ ;  /* 0x0000000000947805 */ /* 0x000fe2000001ff00 */
[----:B------:R-:W-:Y:S01]  /*0810*/  CS2R R142, SRZ ;  /* 0x00000000008e7805 */ /* 0x000fe2000001ff00 */
[----:B------:R-:W-:Y:S01]  /*0820*/  CS2R R140, SRZ ;  /* 0x00000000008c7805 */ /* 0x000fe2000001ff00 */
[----:B------:R-:W-:Y:S01]  /*0830*/  UISETP.GT.AND UP1, UPT, UR6, UR5, UPT ;  /* 0x000000050600728c */ /* 0x000fe2000bf24270 */
[----:B------:R-:W-:Y:S01]  /*0840*/  CS2R R138, SRZ ;  /* 0x00000000008a7805 */ /* 0x000fe2000001ff00 */
[----:B------:R-:W-:Y:S01]  /*0850*/  CS2R R136, SRZ ;  /* 0x0000000000887805 */ /* 0x000fe2000001ff00 */
[----:B------:R-:W-:Y:S01]  /*0860*/  CS2R R130, SRZ ;  /* 0x0000000000827805 */ /* 0x000fe2000001ff00 */
[----:B------:R-:W-:Y:S01]  /*0870*/  CS2R R128, SRZ ;  /* 0x0000000000807805 */ /* 0x000fe2000001ff00 */
[----:B------:R-:W-:Y:S01]  /*0880*/  CS2R R134, SRZ ;  /* 0x0000000000867805 */ /* 0x000fe2000001ff00 */
[----:B------:R-:W-:Y:S01]  /*0890*/  PLOP3.LUT P0, PT, PT, PT, UP1, 0x80, 0x0 ;  /* 0x000000000000781c */ /* 0x000fe20003f0f018 */
        /* <DEDUP_REMOVED lines=9> */
[----:B------:R-:W-:Y:S01]  /*0930*/  IMAD.MOV.U32 R116, RZ, RZ, RZ ;  /* 0x000000ffff747224 */ /* 0x000fe200078e00ff */
[----:B------:R-:W-:Y:S01]  /*0940*/  CS2R R110, SRZ ;  /* 0x00000000006e7805 */ /* 0x000fe2000001ff00 */
[----:B------:R-:W-:Y:S01]  /*0950*/  CS2R R108, SRZ ;  /* 0x00000000006c7805 */ /* 0x000fe2000001ff00 */
[----:B------:R-:W-:Y:S01]  /*0960*/  CS2R R106, SRZ ;  /* 0x00000000006a7805 */ /* 0x000fe2000001ff00 */
[----:B------:R-:W-:Y:S01]  /*0970*/  CS2R R104, SRZ ;  /* 0x0000000000687805 */ /* 0x000fe2000001ff00 */
[----:B------:R-:W-:Y:S01]  /*0980*/  IMAD.MOV.U32 R28, RZ, RZ, RZ ;  /* 0x000000ffff1c7224 */ /* 0x000fe200078e00ff */
[----:B------:R-:W-:Y:S01]  /*0990*/  CS2R R26, SRZ ;  /* 0x00000000001a7805 */ /* 0x000fe2000001ff00 */
[----:B------:R-:W-:Y:S05]  /*09a0*/  @!P0 BRA `(.L_x_149) ;  /* 0x0001b29000008947 */ /* 0x000fea0003800000 */
[----:B------:R-:W-:Y:S02]  /*09b0*/  ULDC.64 UR8, c[0x0][0x340] ;  /* 0x0000d00000087ab9 */ /* 0x000fe40000000a00 */
[----:B------:R-:W-:-:S04]  /*09c0*/  UISETP.NE.U32.AND UP3, UPT, URZ, UR8, UPT ;  /* 0x000000083f00728c */ /* 0x000fc8000bf65070 */
[----:B------:R-:W-:-:S03]  /*09d0*/  UISETP.NE.AND.EX UP3, UPT, URZ, UR9, UPT, UP3 ;  /* 0x000000093f00728c */ /* 0x000fc6000bf65330 */
[----:B------:R-:W-:-:S03]  /*09e0*/  ULDC.64 UR8, c[0x0][0x340] ;  /* 0x0000d00000087ab9 */ /* 0x000fc60000000a00 */
[----:B------:R-:W-:-:S05]  /*09f0*/  PLOP3.LUT P2, PT, PT, PT, UP3, 0x80, 0x0 ;  /* 0x000000000000781c */ /* 0x000fca0003f4f038 */
[----:B------:R-:W-:Y:S02]  /*0a00*/  @UP3 UMOV UR4, 0x4 ;  /* 0x0000000400043882 */ /* 0x000fe40000000000 */
[----:B------:R-:W-:-:S06]  /*0a10*/  @UP3 UIMAD.WIDE UR8, UR16, UR4, UR8 ;  /* 0x00000004100832a5 */ /* 0x000fcc000f8e0208 */
[----:B------:R-:W-:Y:S02]  /*0a20*/  IMAD.U32 R2, RZ, RZ, UR8 ;  /* 0x00000008ff027e24 */ /* 0x000fe4000f8e00ff */
[----:B------:R-:W-:Y:S01]  /*0a30*/  IMAD.U32 R3, RZ, RZ, UR9 ;  /* 0x00000009ff037e24 */ /* 0x000fe2000f8e00ff */
[----:B------:R-:W-:Y:S01]  /*0a40*/  SHF.R.S32.HI R201, RZ, 0x1f, R200 ;  /* 0x0000001fffc97819 */ /* 0x000fe200000114c8 */
[----:B------:R-:W-:Y:S02]  /*0a50*/  ULDC.64 UR8, c[0x0][0x1b8] ;  /* 0x00006e0000087ab9 */ /* 0x000fe40000000a00 */
[----:B------:R-:W-:Y:S01]  /*0a60*/  UIMAD UR4, UR15, UR8, URZ ;  /* 0x000000080f0472a4 */ /* 0x000fe2000f8e023f */
[----:B------:R2:W3:Y:S01]  /*0a70*/  @P2 LDG.E R16, [R2.64] ;  /* 0x0000003002102981 */ /* 0x0004e2000c1e1900 */
[----:B------:R-:W-:Y:S01]  /*0a80*/  PLOP3.LUT P1, PT, PT, PT, UP2, 0x80, 0x0 ;  /* 0x000000000000781c */ /* 0x000fe20003f2f028 */
[----:B------:R-:W-:Y:S01]  /*0a90*/  UIMAD.WIDE.U32 UR18, UR11, UR8, URZ ;  /* 0x000000080b1272a5 */ /* 0x000fe2000f8e003f */
[----:B------:R-:W-:Y:S01]  /*0aa0*/  PLOP3.LUT P0, PT, PT, PT, UP2, 0x80, 0x0 ;  /* 0x000000000000781c */ /* 0x000fe20003f0f028 */
[----:B------:R-:W-:Y:S01]  /*0ab0*/  UIMAD UR4, UR11, UR9, UR4 ;  /* 0x000000090b0472a4 */ /* 0x000fe2000f8e0204 */
[----:B------:R-:W-:Y:S01]  /*0ac0*/  IMAD.MOV.U32 R228, RZ, RZ, RZ ;  /* 0x000000ffffe47224 */ /* 0x000fe200078e00ff */
[----:B------:R-:W-:-:S02]  /*0ad0*/  USHF.R.S32.HI UR17, URZ, 0x1f, UR16 ;  /* 0x0000001f3f117899 */ /* 0x000fc40008011410 */
[----:B------:R-:W-:Y:S02]  /*0ae0*/  ULDC.64 UR8, c[0x0][0x1c0] ;  /* 0x0000700000087ab9 */ /* 0x000fe40000000a00 */
[----:B------:R-:W-:Y:S02]  /*0af0*/  UIADD3 UR19, UR19, UR4, URZ ;  /* 0x0000000413137290 */ /* 0x000fe4000fffe03f */
[----:B------:R-:W-:Y:S02]  /*0b00*/  UIMAD UR17, UR17, UR8, URZ ;  /* 0x00000008111172a4 */ /* 0x000fe4000f8e023f */
[----:B------:R-:W-:Y:S02]  /*0b10*/  UIMAD.WIDE.U32 UR18, UR16, UR8, UR18 ;  /* 0x00000008101272a5 */ /* 0x000fe4000f8e0012 */
[----:B------:R-:W-:Y:S02]  /*0b20*/  UIMAD UR9, UR16, UR9, UR17 ;  /* 0x00000009100972a4 */ /* 0x000fe4000f8e0211 */
[----:B------:R-:W-:-:S02]  /*0b30*/  ULDC UR4, c[0x0][0x168] ;  /* 0x00005a0000047ab9 */ /* 0x000fc40000000800 */
[----:B------:R-:W-:Y:S02]  /*0b40*/  UIADD3 UR9, UR19, UR9, URZ ;  /* 0x0000000913097290 */ /* 0x000fe4000fffe03f */
[----:B------:R-:W-:Y:S02]  /*0b50*/  UIMAD UR4, UR12, UR4, URZ ;  /* 0x000000040c0472a4 */ /* 0x000fe4000f8e023f */
[----:B------:R-:W-:Y:S01]  /*0b60*/  ULDC UR8, c[0x0][0x2b8] ;  /* 0x0000ae0000087ab9 */ /* 0x000fe20000000800 */
[----:B--2---:R-:W-:Y:S01]  /*0b70*/  LEA.HI R2, R201, R200, RZ, 0x3 ;  /* 0x000000c8c9027211 */ /* 0x004fe200078f18ff */
[----:B------:R-:W-:Y:S01]  /*0b80*/  IMAD.U32 R3, RZ, RZ, UR19 ;  /* 0x00000013ff037e24 */ /* 0x000fe2000f8e00ff */
[----:B------:R-:W-:Y:S01]  /*0b90*/  UMOV UR35, 0x60 ;  /* 0x0000006000237882 */ /* 0x000fe20000000000 */
[----:B------:R-:W-:Y:S01]  /*0ba0*/  IMAD.U32 R3, RZ, RZ, UR9 ;  /* 0x00000009ff037e24 */ /* 0x000fe2000f8e00ff */
[----:B------:R-:W-:Y:S01]  /*0bb0*/  LOP3.LUT R0, R2, 0xfffffff8, RZ, 0xc0, !PT ;  /* 0xfffffff802007812 */ /* 0x000fe200078ec0ff */
[----:B------:R-:W-:Y:S01]  /*0bc0*/  UISETP.NE.AND UP1, UPT, UR8, 0x1, UPT ;  /* 0x000000010800788c */ /* 0x000fe2000bf25270 */
[----:B------:R-:W-:Y:S01]  /*0bd0*/  SHF.R.S32.HI R18, RZ, 0x3, R2 ;  /* 0x00000003ff127819 */ /* 0x000fe20000011402 */
[----:B------:R-:W-:Y:S01]  /*0be0*/  IMAD.U32 R2, RZ, RZ, UR18 ;  /* 0x00000012ff027e24 */ /* 0x000fe2000f8e00ff */
[----:B------:R-:W-:Y:S01]  /*0bf0*/  UIMAD UR12, UR6, UR35, -0x60 ;  /* 0xffffffa0060c74a4 */ /* 0x000fe2000f8e0223 */
[----:B------:R-:W-:Y:S01]  /*0c00*/  IMAD.IADD R28, R200, 0x1, -R0 ;  /* 0x00000001c81c7824 */ /* 0x000fe200078e0a00 */
[----:B------:R-:W-:Y:S01]  /*0c10*/  IADD3 R9, R18, UR14, RZ ;  /* 0x0000000e12097c10 */ /* 0x000fe2000fffe0ff */
[----:B------:R-:W-:-:S02]  /*0c20*/  ULDC.64 UR8, c[0x0][0x2b0] ;  /* 0x0000ac0000087ab9 */ /* 0x000fc40000000a00 */
[C---:B------:R-:W-:Y:S01]  /*0c30*/  IMAD R203, R28.reuse, 0x10, R18 ;  /* 0x000000101ccb7824 */ /* 0x040fe200078e0212 */
[----:B------:R-:W-:Y:S01]  /*0c40*/  ISETP.GE.AND P3, PT, R9, UR4, PT ;  /* 0x0000000409007c0c */ /* 0x000fe2000bf66270 */
[----:B------:R-:W-:-:S03]  /*0c50*/  IMAD.SHL.U32 R24, R28, 0x8, RZ ;  /* 0x000000081c187824 */ /* 0x000fc600078e00ff */
[----:B------:R-:W-:Y:S01]  /*0c60*/  IADD3 R5, R203, UR14, RZ ;  /* 0x0000000ecb057c10 */ /* 0x000fe2000fffe0ff */
[----:B---3--:R2:W3:Y:S04]  /*0c70*/  @P2 R2UR UR17, R16 ;  /* 0x00000000101123c2 */ /* 0x0084e800000e0000 */
[----:B------:R-:W-:Y:S01]  /*0c80*/  @P1 IMAD.HI.U32 R0, R5, c[0x0][0x2c8], RZ ;  /* 0x0000b20005001a27 */ /* 0x000fe200078e00ff */
[----:B------:R-:W-:Y:S01]  /*0c90*/  ISETP.GE.AND P5, PT, R24, c[0x0][0x198], PT ;  /* 0x0000660018007a0c */ /* 0x000fe20003fa6270 */
[----:B---3--:R-:W-:Y:S01]  /*0ca0*/  @!UP3 UMOV UR17, UR16 ;  /* 0x000000100011bc82 */ /* 0x008fe20008000000 */
[----:B------:R-:W-:Y:S01]  /*0cb0*/  SHF.R.S32.HI R30, RZ, 0x1f, R24 ;  /* 0x0000001fff1e7819 */ /* 0x000fe20000011418 */
[----:B------:R-:W-:Y:S01]  /*0cc0*/  IMAD.MOV.U32 R4, RZ, RZ, R5 ;  /* 0x000000ffff047224 */ /* 0x000fe200078e0005 */
[----:B------:R-:W-:Y:S01]  /*0cd0*/  @P0 SHF.R.U32.HI R4, RZ, c[0x0][0x2cc], R0 ;  /* 0x0000b300ff040a19 */ /* 0x000fe20000011600 */
[----:B------:R-:W-:Y:S01]  /*0ce0*/  USHF.R.S32.HI UR16, URZ, 0x1f, UR17 ;  /* 0x0000001f3f107899 */ /* 0x000fe20008011411 */
[----:B------:R-:W-:Y:S01]  /*0cf0*/  LEA.HI R199, R201, R200, RZ, 0x5 ;  /* 0x000000c8c9c77211 */ /* 0x000fe200078f28ff */
[----:B------:R-:W-:Y:S01]  /*0d00*/  UIMAD.WIDE.U32 UR42, UR17, UR8, URZ ;  /* 0x00000008112a72a5 */ /* 0x000fe2000f8e003f */
[--C-:B------:R-:W-:Y:S01]  /*0d10*/  SHF.R.S32.HI R6, RZ, 0x1f, R4.reuse ;  /* 0x0000001fff067819 */ /* 0x100fe20000011404 */
[----:B------:R-:W-:Y:S01]  /*0d20*/  IMAD.MOV R0, RZ, RZ, -R4 ;  /* 0x000000ffff007224 */ /* 0x000fe200078e0a04 */
[----:B------:R-:W-:Y:S01]  /*0d30*/  UIMAD UR16, UR16, UR8, URZ ;  /* 0x00000008101072a4 */ /* 0x000fe2000f8e023f */
[----:B------:R-:W-:Y:S01]  /*0d40*/  IMAD.WIDE.U32 R2, R4, c[0x0][0x1b0], R2 ;  /* 0x00006c0004027a25 */ /* 0x000fe200078e0002 */
[----:B------:R-:W-:Y:S01]  /*0d50*/  UIMAD UR35, UR6, -0x60, UR35 ;  /* 0xffffffa0062378a4 */ /* 0x000fe2000f8e0223 */
[----:B------:R-:W-:Y:S02]  /*0d60*/  STL [R1+0x10], R203 ;  /* 0x000010cb01007387 */ /* 0x000fe40000100800 */
[----:B------:R-:W-:-:S02]  /*0d70*/  IMAD R5, R0, c[0x0][0x2c4], R5 ;  /* 0x0000b10000057a24 */ /* 0x000fc400078e0205 */
[----:B------:R-:W-:-:S03]  /*0d80*/  IMAD R6, R6, c[0x0][0x1b0], RZ ;  /* 0x00006c0006067a24 */ /* 0x000fc600078e02ff */
[----:B------:R-:W-:Y:S01]  /*0d90*/  SHF.R.S32.HI R0, RZ, 0x1f, R5 ;  /* 0x0000001fff007819 */ /* 0x000fe20000011405 */
[----:B------:R-:W-:-:S04]  /*0da0*/  IMAD R4, R4, c[0x0][0x1b4], R6 ;  /* 0x00006d0004047a24 */ /* 0x000fc800078e0206 */
[----:B------:R-:W-:Y:S01]  /*0db0*/  IMAD.IADD R3, R3, 0x1, R4 ;  /* 0x0000000103037824 */ /* 0x000fe200078e0204 */
[----:B------:R-:W-:Y:S01]  /*0dc0*/  IADD3 R4, R9, 0x10, RZ ;  /* 0x0000001009047810 */ /* 0x000fe20007ffe0ff */
[----:B------:R-:W-:Y:S02]  /*0dd0*/  IMAD R0, R0, c[0x0][0x1a8], RZ ;  /* 0x00006a0000007a24 */ /* 0x000fe400078e02ff */
[----:B------:R-:W-:Y:S01]  /*0de0*/  IMAD.WIDE.U32 R2, R5, c[0x0][0x1a8], R2 ;  /* 0x00006a0005027a25 */ /* 0x000fe200078e0002 */
[----:B------:R-:W-:Y:S02]  /*0df0*/  ISETP.GE.AND P6, PT, R4, UR4, PT ;  /* 0x0000000404007c0c */ /* 0x000fe4000bfc6270 */
[----:B------:R-:W-:Y:S01]  /*0e00*/  IADD3 R4, R9, 0x30, RZ ;  /* 0x0000003009047810 */ /* 0x000fe20007ffe0ff */
[----:B------:R-:W-:Y:S01]  /*0e10*/  IMAD R0, R5, c[0x0][0x1ac], R0 ;  /* 0x00006b0005007a24 */ /* 0x000fe200078e0200 */
[----:B------:R-:W-:-:S03]  /*0e20*/  LEA R7, P0, R2, c[0x0][0x160], 0x1 ;  /* 0x0000580002077a11 */ /* 0x000fc600078008ff */
[----:B------:R-:W-:Y:S02]  /*0e30*/  IMAD.IADD R0, R3, 0x1, R0 ;  /* 0x0000000103007824 */ /* 0x000fe400078e0200 */
[----:B------:R-:W-:Y:S01]  /*0e40*/  IMAD.SHL.U32 R3, R18, 0x40, RZ ;  /* 0x0000004012037824 */ /* 0x000fe200078e00ff */
[----:B------:R-:W3:Y:S02]  /*0e50*/  SHFL.IDX PT, R5, R7, RZ, 0x181f ;  /* 0x00181fff07057589 */ /* 0x000ee400000e0000 */
[----:B------:R-:W-:Y:S02]  /*0e60*/  LEA.HI.X R6, R2, c[0x0][0x164], R0, 0x1, P0 ;  /* 0x0000590002067a11 */ /* 0x000fe400000f0c00 */
[----:B------:R-:W-:Y:S01]  /*0e70*/  LOP3.LUT R0, R3, 0x1c0, RZ, 0xc0, !PT ;  /* 0x000001c003007812 */ /* 0x000fe200078ec0ff */
[----:B------:R-:W-:Y:S01]  /*0e80*/  SHFL.IDX PT, R8, R7, 0x1, 0x181f ;  /* 0x00381f0007087f89 */ /* 0x000fe200000e0000 */
[----:B------:R-:W-:Y:S02]  /*0e90*/  IADD3 R3, R9, 0x20, RZ ;  /* 0x0000002009037810 */ /* 0x000fe40007ffe0ff */
[----:B------:R-:W-:Y:S01]  /*0ea0*/  SHF.R.U32.HI R2, RZ, 0x3, R0 ;  /* 0x00000003ff027819 */ /* 0x000fe20000011600 */
[----:B------:R-:W4:Y:S01]  /*0eb0*/  SHFL.IDX PT, R11, R6, RZ, 0x181f ;  /* 0x00181fff060b7589 */ /* 0x000f2200000e0000 */
[----:B------:R-:W-:-:S02]  /*0ec0*/  LOP3.LUT R0, R0, 0x38, R24, 0xf8, !PT ;  /* 0x0000003800007812 */ /* 0x000fc400078ef818 */
[----:B------:R-:W-:Y:S01]  /*0ed0*/  ISETP.GE.AND P1, PT, R3, UR4, PT ;  /* 0x0000000403007c0c */ /* 0x000fe2000bf26270 */
[----:B------:R-:W5:Y:S01]  /*0ee0*/  SHFL.IDX PT, R12, R6, 0x1, 0x181f ;  /* 0x00381f00060c7f89 */ /* 0x000f6200000e0000 */
[----:B------:R-:W-:Y:S02]  /*0ef0*/  LOP3.LUT R0, R0, R2, RZ, 0x3c, !PT ;  /* 0x0000000200007212 */ /* 0x000fe400078e3cff */
[----:B------:R-:W-:Y:S01]  /*0f00*/  LEA.HI R2, R201, R200, RZ, 0x6 ;  /* 0x000000c8c9027211 */ /* 0x000fe200078f30ff */
[----:B------:R-:W1:Y:S04]  /*0f10*/  SHFL.IDX PT, R10, R7, 0x2, 0x181f ;  /* 0x00581f00070a7f89 */ /* 0x000e6800000e0000 */
[----:B------:R-:W-:Y:S01]  /*0f20*/  IMAD.SHL.U32 R2, R2, 0x8, RZ ;  /* 0x0000000802027824 */ /* 0x000fe200078e00ff */
[----:B------:R-:W-:Y:S04]  /*0f30*/  SHFL.IDX PT, R15, R6, 0x2, 0x181f ;  /* 0x00581f00060f7f89 */ /* 0x000fe800000e0000 */
[----:B------:R-:W-:Y:S01]  /*0f40*/  LOP3.LUT R0, R0, 0xfffffe00, R2, 0xf8, !PT ;  /* 0xfffffe0000007812 */ /* 0x000fe200078ef802 */
[----:B------:R-:W-:Y:S01]  /*0f50*/  SHFL.IDX PT, R14, R6, 0x3, 0x181f ;  /* 0x00781f00060e7f89 */ /* 0x000fe200000e0000 */
[----:B---3--:R-:W-:-:S03]  /*0f60*/  @!P3 LEA R2, P0, R24, R5, 0x1 ;  /* 0x000000051802b211 */ /* 0x008fc600078008ff */
[----:B------:R-:W3:Y:S01]  /*0f70*/  SHFL.IDX PT, R5, R7, 0x3, 0x181f ;  /* 0x00781f0007057f89 */ /* 0x000ee200000e0000 */
[----:B------:R-:W-:Y:S01]  /*0f80*/  IMAD.SHL.U32 R202, R0, 0x2, RZ ;  /* 0x0000000200ca7824 */ /* 0x000fe200078e00ff */
[--C-:B----4-:R-:W-:Y:S02]  /*0f90*/  @!P3 LEA.HI.X R3, R24, R11, R30.reuse, 0x1, P0 ;  /* 0x0000000b1803b211 */ /* 0x110fe400000f0c1e */
[----:B------:R-:W-:Y:S01]  /*0fa0*/  SHFL.IDX PT, R11, R7, 0x5, 0x181f ;  /* 0x00b81f00070b7f89 */ /* 0x000fe200000e0000 */
[----:B------:R-:W-:Y:S02]  /*0fb0*/  ISETP.GE.AND P0, PT, R4, UR4, PT ;  /* 0x0000000404007c0c */ /* 0x000fe4000bf06270 */
[C---:B------:R-:W-:Y:S01]  /*0fc0*/  IADD3 R0, R9.reuse, 0x40, RZ ;  /* 0x0000004009007810 */ /* 0x040fe20007ffe0ff */
[----:B------:R4:W-:Y:S03]  /*0fd0*/  @!P3 LDGSTS.E.BYPASS.LTC128B.128 [R202+0x6100], [R2.64], !P5 ;  /* 0x0610000002cabfae */ /* 0x0009e6000e901d70 */
[----:B------:R-:W-:Y:S01]  /*0fe0*/  ISETP.GE.AND P4, PT, R0, UR4, PT ;  /* 0x0000000400007c0c */ /* 0x000fe2000bf86270 */
[----:B------:R-:W-:Y:S01]  /*0ff0*/  SHFL.IDX PT, R13, R6, 0x4, 0x181f ;  /* 0x00981f00060d7f89 */ /* 0x000fe200000e0000 */
[----:B------:R-:W-:Y:S01]  /*1000*/  IADD3 R0, R9, 0x50, RZ ;  /* 0x0000005009007810 */ /* 0x000fe20007ffe0ff */
[----:B------:R-:W-:Y:S01]  /*1010*/  UIADD3 UR18, UR35, UR10, URZ ;  /* 0x0000000a23127290 */ /* 0x000fe2000fffe03f */
[----:B------:R-:W-:Y:S01]  /*1020*/  SHF.R.S32.HI R198, RZ, 0x5, R199 ;  /* 0x00000005ffc67819 */ /* 0x000fe200000114c7 */
[C---:B------:R-:W-:Y:S01]  /*1030*/  IMAD.SHL.U32 R226, R24.reuse, 0x2, RZ ;  /* 0x0000000218e27824 */ /* 0x040fe200078e00ff */
[C---:B------:R-:W-:Y:S01]  /*1040*/  SHF.L.U64.HI R225, R24.reuse, 0x1, R30 ;  /* 0x0000000118e17819 */ /* 0x040fe2000001021e */
[----:B------:R-:W-:Y:S01]  /*1050*/  STL [R1+0x8], R202 ;  /* 0x000008ca01007387 */ /* 0x000fe20000100800 */
[----:B----4-:R-:W-:-:S03]  /*1060*/  @!P6 LEA R2, P3, R24, R8, 0x1 ;  /* 0x000000081802e211 */ /* 0x010fc600078608ff */
[----:B------:R-:W4:Y:S01]  /*1070*/  SHFL.IDX PT, R8, R7, 0x4, 0x181f ;  /* 0x00981f0007087f89 */ /* 0x000f2200000e0000 */
[----:B-----5:R-:W-:-:S03]  /*1080*/  @!P6 LEA.HI.X R3, R24, R12, R30, 0x1, P3 ;  /* 0x0000000c1803e211 */ /* 0x020fc600018f0c1e */
[----:B------:R-:W5:Y:S01]  /*1090*/  SHFL.IDX PT, R12, R6, 0x5, 0x181f ;  /* 0x00b81f00060c7f89 */ /* 0x000f6200000e0000 */
[----:B------:R-:W-:Y:S02]  /*10a0*/  ISETP.GE.AND P3, PT, R0, UR4, PT ;  /* 0x0000000400007c0c */ /* 0x000fe4000bf66270 */
[----:B------:R-:W-:Y:S01]  /*10b0*/  IADD3 R0, R9, 0x60, RZ ;  /* 0x0000006009007810 */ /* 0x000fe20007ffe0ff */
[----:B------:R3:W-:Y:S01]  /*10c0*/  @!P6 LDGSTS.E.BYPASS.LTC128B.128 [R202+0x6900], [R2.64], !P5 ;  /* 0x0690000002caefae */ /* 0x0007e2000e901d70 */
[----:B-1----:R-:W-:-:S03]  /*10d0*/  @!P1 LEA R4, P6, R24, R10, 0x1 ;  /* 0x0000000a18049211 */ /* 0x002fc600078c08ff */
[----:B------:R-:W1:Y:S01]  /*10e0*/  SHFL.IDX PT, R10, R7, 0x6, 0x181f ;  /* 0x00d81f00070a7f89 */ /* 0x000e6200000e0000 */
[C---:B---3--:R-:W-:Y:S02]  /*10f0*/  @!P0 LEA R2, P2, R24.reuse, R5, 0x1 ;  /* 0x0000000518028211 */ /* 0x048fe400078408ff */
[C-C-:B------:R-:W-:Y:S02]  /*1100*/  @!P1 LEA.HI.X R5, R24.reuse, R15, R30.reuse, 0x1, P6 ;  /* 0x0000000f18059211 */ /* 0x140fe400030f0c1e */
[----:B------:R-:W-:Y:S02]  /*1110*/  @!P0 LEA.HI.X R3, R24, R14, R30, 0x1, P2 ;  /* 0x0000000e18038211 */ /* 0x000fe400010f0c1e */
[----:B------:R-:W-:Y:S01]  /*1120*/  ISETP.GE.AND P2, PT, R0, UR4, PT ;  /* 0x0000000400007c0c */ /* 0x000fe2000bf46270 */
[----:B------:R4:W-:Y:S01]  /*1130*/  @!P1 LDGSTS.E.BYPASS.LTC128B.128 [R202+0x7100], [R4.64], !P5 ;  /* 0x0710000004ca9fae */ /* 0x0009e2000e901d70 */
[----:B------:R-:W-:Y:S02]  /*1140*/  PLOP3.LUT P1, PT, PT, PT, UP1, 0x80, 0x0 ;  /* 0x000000000000781c */ /* 0x000fe40003f2f018 */
[----:B------:R-:W-:Y:S01]  /*1150*/  IADD3 R0, R203, UR12, RZ ;  /* 0x0000000ccb007c10 */ /* 0x000fe2000fffe0ff */
[----:B------:R3:W-:Y:S01]  /*1160*/  @!P0 LDGSTS.E.BYPASS.LTC128B.128 [R202+0x7900], [R2.64], !P5 ;  /* 0x0790000002ca8fae */ /* 0x0007e2000e901d70 */
[----:B----4-:R-:W-:-:S03]  /*1170*/  @!P4 LEA R4, P0, R24, R8, 0x1 ;  /* 0x000000081804c211 */ /* 0x010fc600078008ff */
[----:B------:R-:W-:Y:S01]  /*1180*/  IMAD.IADD R8, R0, 0x1, R204 ;  /* 0x0000000100087824 */ /* 0x000fe200078e02cc */
[C---:B---3--:R-:W-:Y:S02]  /*1190*/  @!P3 LEA R2, P6, R24.reuse, R11, 0x1 ;  /* 0x0000000b1802b211 */ /* 0x048fe400078c08ff */
[----:B------:R3:W-:Y:S01]  /*11a0*/  SHFL.IDX PT, R11, R7, 0x7, 0x181f ;  /* 0x00f81f00070b7f89 */ /* 0x0007e200000e0000 */
[C-C-:B------:R-:W-:Y:S02]  /*11b0*/  @!P4 LEA.HI.X R5, R24.reuse, R13, R30.reuse, 0x1, P0 ;  /* 0x0000000d1805c211 */ /* 0x140fe400000f0c1e */
[----:B-----5:R-:W-:Y:S01]  /*11c0*/  @!P3 LEA.HI.X R3, R24, R12, R30, 0x1, P6 ;  /* 0x0000000c1803b211 */ /* 0x020fe200030f0c1e */
[----:B------:R-:W4:Y:S01]  /*11d0*/  SHFL.IDX PT, R13, R6, 0x6, 0x181f ;  /* 0x00d81f00060d7f89 */ /* 0x000f2200000e0000 */
[----:B------:R-:W-:Y:S02]  /*11e0*/  PLOP3.LUT P0, PT, PT, PT, UP1, 0x80, 0x0 ;  /* 0x000000000000781c */ /* 0x000fe40003f0f018 */
[----:B------:R-:W-:Y:S01]  /*11f0*/  ISETP.GE.AND P6, PT, R0, UR10, PT ;  /* 0x0000000a00007c0c */ /* 0x000fe2000bfc6270 */
[----:B------:R5:W1:Y:S01]  /*1200*/  SHFL.IDX PT, R12, R6, 0x7, 0x181f ;  /* 0x00f81f00060c7f89 */ /* 0x000a6200000e0000 */
[----:B------:R-:W-:-:S02]  /*1210*/  IMAD.MOV.U32 R0, RZ, RZ, R8 ;  /* 0x000000ffff007224 */ /* 0x000fc400078e0008 */
[----:B------:R-:W-:Y:S01]  /*1220*/  ISETP.GT.OR P6, PT, R203, 0x5f, P6 ;  /* 0x0000005fcb00780c */ /* 0x000fe200037c4670 */
[----:B------:R2:W-:Y:S04]  /*1230*/  @!P4 LDGSTS.E.BYPASS.LTC128B.128 [R202+0x8100], [R4.64], !P5 ;  /* 0x0810000004cacfae */ /* 0x0005e8000e901d70 */
[----:B------:R4:W-:Y:S01]  /*1240*/  @!P3 LDGSTS.E.BYPASS.LTC128B.128 [R202+0x8900], [R2.64], !P5 ;  /* 0x0890000002cabfae */ /* 0x0009e2000e901d70 */
[----:B---3--:R-:W-:Y:S01]  /*1250*/  IADD3 R7, R9, 0x70, RZ ;  /* 0x0000007009077810 */ /* 0x008fe20007ffe0ff */
[----:B-----5:R-:W-:-:S03]  /*1260*/  @P1 IMAD.HI.U32 R6, R8, c[0x0][0x2bc], RZ ;  /* 0x0000af0008061a27 */ /* 0x020fc600078e00ff */
[----:B------:R-:W-:Y:S01]  /*1270*/  ISETP.GE.AND P1, PT, R7, UR4, PT ;  /* 0x0000000407007c0c */ /* 0x000fe2000bf26270 */
[----:B------:R-:W-:Y:S01]  /*1280*/  UIMAD UR4, UR17, UR9, UR16 ;  /* 0x00000009110472a4 */ /* 0x000fe2000f8e0210 */
[----:B------:R-:W-:-:S03]  /*1290*/  @P0 SHF.R.U32.HI R0, RZ, c[0x0][0x2c0], R6 ;  /* 0x0000b000ff000a19 */ /* 0x000fc60000011606 */
[----:B------:R-:W-:Y:S01]  /*12a0*/  UIADD3 UR4, UR43, UR4, URZ ;  /* 0x000000042b047290 */ /* 0x000fe2000fffe03f */
[----:B-1----:R-:W-:Y:S01]  /*12b0*/  @!P2 LEA R6, P4, R24, R10, 0x1 ;  /* 0x0000000a1806a211 */ /* 0x002fe200078808ff */
[----:B------:R-:W-:Y:S01]  /*12c0*/  ULDC.64 UR8, c[0x0][0x1e8] ;  /* 0x00007a0000087ab9 */ /* 0x000fe20000000a00 */
[----:B--2---:R-:W-:Y:S02]  /*12d0*/  @!P6 IADD3 R5, P0, R0, UR42, RZ ;  /* 0x0000002a0005ec10 */ /* 0x004fe4000ff1e0ff */
[----:B----4-:R-:W-:Y:S02]  /*12e0*/  @!P2 LEA.HI.X R7, R24, R13, R30, 0x1, P4 ;  /* 0x0000000d1807a211 */ /* 0x010fe400020f0c1e */
[----:B------:R-:W-:Y:S02]  /*12f0*/  @!P6 LEA R2, P3, R5, c[0x0][0x2a0], 0x2 ;  /* 0x0000a8000502ea11 */ /* 0x000fe400078610ff */
[----:B------:R-:W-:Y:S01]  /*1300*/  @!P6 LEA.HI.X.SX32 R3, R0, UR4, 0x1, P0 ;  /* 0x000000040003ec11 */ /* 0x000fe200080f0eff */
[----:B------:R1:W-:Y:S01]  /*1310*/  @!P2 LDGSTS.E.BYPASS.LTC128B.128 [R202+0x9100], [R6.64], !P5 ;  /* 0x0910000006caafae */ /* 0x0003e2000e901d70 */
[----:B------:R-:W-:-:S02]  /*1320*/  @!P1 LEA R4, P0, R24, R11, 0x1 ;  /* 0x0000000b18049211 */ /* 0x000fc400078008ff */
[----:B------:R-:W-:Y:S02]  /*1330*/  @!P6 LEA.HI.X R3, R5, c[0x0][0x2a4], R3, 0x2, P3 ;  /* 0x0000a9000503ea11 */ /* 0x000fe400018f1403 */
[----:B------:R-:W-:-:S05]  /*1340*/  @!P1 LEA.HI.X R5, R24, R12, R30, 0x1, P0 ;  /* 0x0000000c18059211 */ /* 0x000fca00000f0c1e */
[----:B------:R2:W-:Y:S04]  /*1350*/  @!P1 LDGSTS.E.BYPASS.LTC128B.128 [R202+0x9900], [R4.64], !P5 ;  /* 0x0990000004ca9fae */ /* 0x0005e8000e901d70 */
[----:B------:R-:W0:Y:S04]  /*1360*/  LDGDEPBAR ;  /* 0x00000000000079af */ /* 0x000e280000000000 */
[----:B------:R-:W-:Y:S06]  /*1370*/  BAR.SYNC.DEFER_BLOCKING 0x0 ;  /* 0x0000000000007b1d */ /* 0x000fec0000010000 */
[----:B------:R3:W4:Y:S01]  /*1380*/  @!P6 LDG.E R228, [R2.64] ;  /* 0x0000003002e4e981 */ /* 0x000722000c1e1900 */
[----:B------:R-:W-:Y:S01]  /*1390*/  IMAD.MOV R0, RZ, RZ, -R0 ;  /* 0x000000ffff007224 */ /* 0x000fe200078e0a00 */
[----:B------:R-:W-:Y:S01]  /*13a0*/  UIMAD UR16, UR15, UR8, URZ ;  /* 0x000000080f1072a4 */ /* 0x000fe2000f8e023f */
[----:B------:R-:W-:Y:S01]  /*13b0*/  IADD3 R29, -R18, UR18, RZ ;  /* 0x00000012121d7c10 */ /* 0x000fe2000fffe1ff */
[----:B------:R-:W-:Y:S01]  /*13c0*/  UIMAD.WIDE.U32 UR46, UR11, UR8, URZ ;  /* 0x000000080b2e72a5 */ /* 0x000fe2000f8e003f */
[----:B------:R-:W-:Y:S01]  /*13d0*/  IMAD R234, R0, c[0x0][0x2b8], R8 ;  /* 0x0000ae0000ea7a24 */ /* 0x000fe200078e0208 */
[----:B------:R-:W-:Y:S01]  /*13e0*/  UIMAD UR8, UR11, UR9, UR16 ;  /* 0x000000090b0872a4 */ /* 0x000fe2000f8e0210 */
[----:B------:R-:W-:-:S02]  /*13f0*/  ISETP.GE.AND P3, PT, R24, c[0x0][0x1d4], PT ;  /* 0x0000750018007a0c */ /* 0x000fc40003f66270 */
[C---:B------:R-:W-:Y:S01]  /*1400*/  ISETP.GE.AND P6, PT, R29.reuse, 0x21, PT ;  /* 0x000000211d00780c */ /* 0x040fe20003fc6270 */
[----:B------:R-:W-:Y:S01]  /*1410*/  UIADD3 UR8, UR47, UR8, URZ ;  /* 0x000000082f087290 */ /* 0x000fe2000fffe03f */
[----:B------:R-:W-:Y:S01]  /*1420*/  SHF.R.S32.HI R26, RZ, 0x1f, R234 ;  /* 0x0000001fff1a7819 */ /* 0x000fe200000114ea */
[----:B------:R-:W-:Y:S01]  /*1430*/  ULDC.64 UR16, c[0x0][0x210] ;  /* 0x0000840000107ab9 */ /* 0x000fe20000000a00 */
[C---:B------:R-:W-:Y:S01]  /*1440*/  ISETP.GE.AND P5, PT, R29.reuse, 0x31, PT ;  /* 0x000000311d00780c */ /* 0x040fe20003fa6270 */
[----:B------:R-:W-:Y:S01]  /*1450*/  UIMAD UR15, UR15, UR16, URZ ;  /* 0x000000100f0f72a4 */ /* 0x000fe2000f8e023f */
[C---:B------:R-:W-:Y:S01]  /*1460*/  ISETP.GE.AND P4, PT, R29.reuse, 0x41, PT ;  /* 0x000000411d00780c */ /* 0x040fe20003f86270 */
[----:B------:R-:W-:Y:S01]  /*1470*/  IMAD R0, R26, c[0x0][0x1e0], RZ ;  /* 0x000078001a007a24 */ /* 0x000fe200078e02ff */
[----:B------:R-:W-:Y:S01]  /*1480*/  ISETP.GE.AND P2, PT, R29, 0x51, PT ;  /* 0x000000511d00780c */ /* 0x000fe20003f46270 */
[----:B------:R-:W-:Y:S02]  /*1490*/  UIMAD.WIDE.U32 UR44, UR11, UR16, URZ ;  /* 0x000000100b2c72a5 */ /* 0x000fe4000f8e003f */
[----:B------:R-:W-:Y:S01]  /*14a0*/  IMAD R0, R234, c[0x0][0x1e4], R0 ;  /* 0x00007900ea007a24 */ /* 0x000fe200078e0200 */
[----:B------:R-:W-:-:S02]  /*14b0*/  UIMAD UR9, UR11, UR17, UR15 ;  /* 0x000000110b0972a4 */ /* 0x000fc4000f8e020f */
[----:B------:R-:W-:Y:S01]  /*14c0*/  UIADD3 UR15, UR6, -0x1, URZ ;  /* 0xffffffff060f7890 */ /* 0x000fe2000fffe03f */
[----:B---3--:R-:W-:Y:S01]  /*14d0*/  IMAD.WIDE.U32 R2, R234, c[0x0][0x1e0], RZ ;  /* 0x00007800ea027a25 */ /* 0x008fe200078e00ff */
[----:B------:R-:W-:Y:S02]  /*14e0*/  UIADD3 UR9, UR45, UR9, URZ ;  /* 0x000000092d097290 */ /* 0x000fe4000fffe03f */
[----:B------:R-:W-:Y:S01]  /*14f0*/  UISETP.GT.AND UP3, UPT, UR15, UR5, UPT ;  /* 0x000000050f00728c */ /* 0x000fe2000bf64270 */
[----:B------:R-:W-:Y:S01]  /*1500*/  IMAD.IADD R3, R3, 0x1, R0 ;  /* 0x0000000103037824 */ /* 0x000fe200078e0200 */
[----:B----4-:R-:W-:-:S03]  /*1510*/  SHF.R.S32.HI R27, RZ, 0x1f, R228 ;  /* 0x0000001fff1b7819 */ /* 0x010fc600000114e4 */
[----:B------:R-:W-:-:S04]  /*1520*/  IMAD.WIDE.U32 R2, R228, c[0x0][0x1f0], R2 ;  /* 0x00007c00e4027a25 */ /* 0x000fc800078e0002 */
[----:B------:R-:W-:Y:S01]  /*1530*/  IMAD R0, R27, c[0x0][0x1f0], RZ ;  /* 0x00007c001b007a24 */ /* 0x000fe200078e02ff */
[----:B--2---:R-:W-:-:S03]  /*1540*/  IADD3 R4, P1, R2, UR46, RZ ;  /* 0x0000002e02047c10 */ /* 0x004fc6000ff3e0ff */
[----:B------:R-:W-:Y:S01]  /*1550*/  IMAD R0, R228, c[0x0][0x1f4], R0 ;  /* 0x00007d00e4007a24 */ /* 0x000fe200078e0200 */
[----:B------:R-:W-:-:S04]  /*1560*/  LEA R2, P0, R4, c[0x0][0x1c8], 0x1 ;  /* 0x0000720004027a11 */ /* 0x000fc800078008ff */
[----:B------:R-:W-:Y:S01]  /*1570*/  IADD3.X R0, R3, UR8, R0, P1, !PT ;  /* 0x0000000803007c10 */ /* 0x000fe20008ffe400 */
[----:B-1----:R-:W-:Y:S01]  /*1580*/  SHFL.IDX PT, R6, R2, 0x1, 0x181f ;  /* 0x00381f0002067f89 */ /* 0x002fe200000e0000 */
[----:B------:R-:W-:Y:S02]  /*1590*/  ISETP.GE.AND P1, PT, R29, 0x1, PT ;  /* 0x000000011d00780c */ /* 0x000fe40003f26270 */
[----:B------:R-:W-:Y:S01]  /*15a0*/  LEA.HI.X R0, R4, c[0x0][0x1cc], R0, 0x1, P0 ;  /* 0x0000730004007a11 */ /* 0x000fe200000f0c00 */
[----:B------:R-:W-:Y:S04]  /*15b0*/  SHFL.IDX PT, R8, R2, 0x2, 0x181f ;  /* 0x00581f0002087f89 */ /* 0x000fe800000e0000 */
[----:B------:R-:W1:Y:S04]  /*15c0*/  SHFL.IDX PT, R4, R2, RZ, 0x181f ;  /* 0x00181fff02047589 */ /* 0x000e6800000e0000 */
[----:B------:R-:W2:Y:S04]  /*15d0*/  SHFL.IDX PT, R3, R0, RZ, 0x181f ;  /* 0x00181fff00037589 */ /* 0x000ea800000e0000 */
[----:B------:R-:W3:Y:S04]  /*15e0*/  SHFL.IDX PT, R7, R0, 0x1, 0x181f ;  /* 0x00381f0000077f89 */ /* 0x000ee800000e0000 */
[----:B------:R-:W4:Y:S04]  /*15f0*/  SHFL.IDX PT, R9, R2, 0x3, 0x181f ;  /* 0x00781f0002097f89 */ /* 0x000f2800000e0000 */
[----:B------:R-:W5:Y:S04]  /*1600*/  SHFL.IDX PT, R14, R0, 0x2, 0x181f ;  /* 0x00581f00000e7f89 */ /* 0x000f6800000e0000 */
[----:B------:R-:W3:Y:S01]  /*1610*/  SHFL.IDX PT, R13, R2, 0x4, 0x181f ;  /* 0x00981f00020d7f89 */ /* 0x000ee200000e0000 */
[----:B-1----:R-:W-:-:S03]  /*1620*/  @P1 LEA R4, P0, R24, R4, 0x1 ;  /* 0x0000000418041211 */ /* 0x002fc600078008ff */
[----:B------:R-:W1:Y:S01]  /*1630*/  SHFL.IDX PT, R16, R0, 0x3, 0x181f ;  /* 0x00781f0000107f89 */ /* 0x000e6200000e0000 */
[----:B--2---:R-:W-:-:S03]  /*1640*/  @P1 LEA.HI.X R5, R24, R3, R30, 0x1, P0 ;  /* 0x0000000318051211 */ /* 0x004fc600000f0c1e */
[----:B------:R2:W-:Y:S01]  /*1650*/  SHFL.IDX PT, R12, R2, 0x5, 0x181f ;  /* 0x00b81f00020c7f89 */ /* 0x0005e200000e0000 */
[----:B------:R-:W-:Y:S02]  /*1660*/  ISETP.GE.AND P0, PT, R29, 0x11, PT ;  /* 0x000000111d00780c */ /* 0x000fe40003f06270 */
[----:B------:R-:W-:Y:S01]  /*1670*/  LEA.HI R3, R201, R200, RZ, 0x4 ;  /* 0x000000c8c9037211 */ /* 0x000fe200078f20ff */
[----:B------:R1:W-:Y:S04]  /*1680*/  @P1 LDGSTS.E.BYPASS.LTC128B.128 [R202+0x3100], [R4.64], !P3 ;  /* 0x0310000004ca1fae */ /* 0x0003e8000d901d70 */
[----:B------:R-:W3:Y:S04]  /*1690*/  SHFL.IDX PT, R17, R0, 0x4, 0x181f ;  /* 0x00981f0000117f89 */ /* 0x000ee800000e0000 */
[----:B------:R3:W3:Y:S02]  /*16a0*/  SHFL.IDX PT, R15, R0, 0x5, 0x181f ;  /* 0x00b81f00000f7f89 */ /* 0x0006e400000e0000 */
[----:B--2---:R-:W-:-:S02]  /*16b0*/  @P0 LEA R2, P1, R24, R6, 0x1 ;  /* 0x0000000618020211 */ /* 0x004fc400078208ff */
[----:B-1----:R-:W-:Y:S02]  /*16c0*/  LOP3.LUT R5, R3, 0xfffffff0, RZ, 0xc0, !PT ;  /* 0xfffffff003057812 */ /* 0x002fe400078ec0ff */
[----:B------:R-:W-:-:S03]  /*16d0*/  SHF.R.S32.HI R4, RZ, 0x4, R3 ;  /* 0x00000004ff047819 */ /* 0x000fc60000011403 */
[----:B------:R-:W-:Y:S01]  /*16e0*/  IMAD.IADD R5, R200, 0x1, -R5 ;  /* 0x00000001c8057824 */ /* 0x000fe200078e0a05 */
[----:B------:R-:W-:-:S04]  /*16f0*/  LEA.HI R3, R3, R4, RZ, 0x1 ;  /* 0x0000000403037211 */ /* 0x000fc800078f08ff */
[----:B---3--:R-:W-:Y:S02]  /*1700*/  LOP3.LUT R0, R3, 0xfffffffe, RZ, 0xc0, !PT ;  /* 0xfffffffe03007812 */ /* 0x008fe400078ec0ff */
[----:B------:R-:W-:Y:S02]  /*1710*/  SHF.R.S32.HI R10, RZ, 0x1f, R5 ;  /* 0x0000001fff0a7819 */ /* 0x000fe40000011405 */
[----:B------:R-:W-:Y:S01]  /*1720*/  @P0 LEA.HI.X R3, R24, R7, R30, 0x1, P1 ;  /* 0x0000000718030211 */ /* 0x000fe200008f0c1e */
[----:B------:R-:W-:Y:S01]  /*1730*/  IMAD.IADD R11, R4, 0x1, -R0 ;  /* 0x00000001040b7824 */ /* 0x000fe200078e0a00 */
[----:B------:R-:W-:Y:S02]  /*1740*/  LEA.HI R10, R10, R5, RZ, 0x3 ;  /* 0x000000050a0a7211 */ /* 0x000fe400078f18ff */
[C---:B------:R-:W-:Y:S01]  /*1750*/  @P6 LEA R8, P1, R24.reuse, R8, 0x1 ;  /* 0x0000000818086211 */ /* 0x040fe200078208ff */
[----:B------:R1:W-:Y:S01]  /*1760*/  @P0 LDGSTS.E.BYPASS.LTC128B.128 [R202+0x3900], [R2.64], !P3 ;  /* 0x0390000002ca0fae */ /* 0x0003e2000d901d70 */
[----:B----4-:R-:W-:-:S02]  /*1770*/  @P5 LEA R6, P0, R24, R9, 0x1 ;  /* 0x0000000918065211 */ /* 0x010fc400078008ff */
[----:B------:R-:W-:Y:S02]  /*1780*/  LOP3.LUT R0, R10, 0xfffffff8, RZ, 0xc0, !PT ;  /* 0xfffffff80a007812 */ /* 0x000fe400078ec0ff */
[C---:B-----5:R-:W-:Y:S02]  /*1790*/  @P6 LEA.HI.X R9, R24.reuse, R14, R30, 0x1, P1 ;  /* 0x0000000e18096211 */ /* 0x060fe400008f0c1e */
[C---:B------:R-:W-:Y:S01]  /*17a0*/  @P4 LEA R4, P1, R24.reuse, R13, 0x1 ;  /* 0x0000000d18044211 */ /* 0x040fe200078208ff */
[----:B------:R-:W-:Y:S01]  /*17b0*/  IMAD.IADD R25, R5, 0x1, -R0 ;  /* 0x0000000105197824 */ /* 0x000fe200078e0a00 */
[C-C-:B------:R-:W-:Y:S01]  /*17c0*/  @P5 LEA.HI.X R7, R24.reuse, R16, R30.reuse, 0x1, P0 ;  /* 0x0000001018075211 */ /* 0x140fe200000f0c1e */
[----:B------:R2:W-:Y:S01]  /*17d0*/  @P6 LDGSTS.E.BYPASS.LTC128B.128 [R202+0x4100], [R8.64], !P3 ;  /* 0x0410000008ca6fae */ /* 0x0005e2000d901d70 */
[----:B------:R-:W-:Y:S01]  /*17e0*/  @P4 LEA.HI.X R5, R24, R17, R30, 0x1, P1 ;  /* 0x0000001118054211 */ /* 0x000fe200008f0c1e */
[----:B------:R-:W-:Y:S02]  /*17f0*/  IMAD.SHL.U32 R0, R28, 0x40, RZ ;  /* 0x000000401c007824 */ /* 0x000fe400078e00ff */
[----:B------:R3:W-:Y:S03]  /*1800*/  @P5 LDGSTS.E.BYPASS.LTC128B.128 [R202+0x4900], [R6.64], !P3 ;  /* 0x0490000006ca5fae */ /* 0x0007e6000d901d70 */
[----:B------:R-:W-:Y:S01]  /*1810*/  LOP3.LUT R0, R0, 0x1c0, RZ, 0xc0, !PT ;  /* 0x000001c000007812 */ /* 0x000fe200078ec0ff */
[----:B------:R4:W-:Y:S01]  /*1820*/  @P4 LDGSTS.E.BYPASS.LTC128B.128 [R202+0x5100], [R4.64], !P3 ;  /* 0x0510000004ca4fae */ /* 0x0009e2000d901d70 */
[----:B-1----:R-:W-:-:S04]  /*1830*/  @P2 LEA R2, P0, R24, R12, 0x1 ;  /* 0x0000000c18022211 */ /* 0x002fc800078008ff */
[----:B------:R-:W-:-:S05]  /*1840*/  @P2 LEA.HI.X R3, R24, R15, R30, 0x1, P0 ;  /* 0x0000000f18032211 */ /* 0x000fca00000f0c1e */
[----:B------:R1:W-:Y:S04]  /*1850*/  @P2 LDGSTS.E.BYPASS.LTC128B.128 [R202+0x5900], [R2.64], !P3 ;  /* 0x0590000002ca2fae */ /* 0x0003e8000d901d70 */
[----:B------:R-:W0:Y:S01]  /*1860*/  LDGDEPBAR ;  /* 0x00000000000079af */ /* 0x000e220000000000 */
[----:B----4-:R-:W-:Y:S02]  /*1870*/  IMAD.SHL.U32 R4, R11, 0x8, RZ ;  /* 0x000000080b047824 */ /* 0x010fe400078e00ff */
[----:B------:R-:W-:-:S05]  /*1880*/  IMAD.SHL.U32 R5, R10, 0x40, RZ ;  /* 0x000000400a057824 */ /* 0x000fca00078e00ff */
[----:B------:R-:W-:Y:S01]  /*1890*/  LOP3.LUT R197, R5, 0xfffffe00, RZ, 0xc0, !PT ;  /* 0xfffffe0005c57812 */ /* 0x000fe200078ec0ff */
[----:B-1----:R-:W-:Y:S01]  /*18a0*/  IMAD.SHL.U32 R2, R25, 0x40, RZ ;  /* 0x0000004019027824 */ /* 0x002fe200078e00ff */
[----:B------:R-:W-:-:S04]  /*18b0*/  DEPBAR.LE SB0, 0x1 ;  /* 0x000080400000791a */ /* 0x000fc80000000000 */
[----:B------:R-:W-:-:S04]  /*18c0*/  DEPBAR.LE SB0, 0x0 ;  /* 0x000080000000791a */ /* 0x000fc80000000000 */
[----:B------:R-:W-:Y:S01]  /*18d0*/  IMAD.SHL.U32 R3, R18, 0x8, RZ ;  /* 0x0000000812037824 */ /* 0x000fe200078e00ff */
[----:B------:R-:W-:-:S04]  /*18e0*/  LOP3.LUT R2, R2, 0x1c0, RZ, 0xc0, !PT ;  /* 0x000001c002027812 */ /* 0x000fc800078ec0ff */
[----:B------:R-:W-:Y:S02]  /*18f0*/  LOP3.LUT R3, R0, 0x8, R3, 0xf8, !PT ;  /* 0x0000000800037812 */ /* 0x000fe400078ef803 */
[----:B------:R-:W-:Y:S02]  /*1900*/  LOP3.LUT R4, R2, 0x8, R4, 0xf8, !PT ;  /* 0x0000000802047812 */ /* 0x000fe400078ef804 */
[----:B------:R-:W-:Y:S02]  /*1910*/  SHF.R.U32.HI R0, RZ, 0x3, R0 ;  /* 0x00000003ff007819 */ /* 0x000fe40000011600 */
[----:B------:R-:W-:Y:S02]  /*1920*/  SHF.R.U32.HI R2, RZ, 0x3, R2 ;  /* 0x00000003ff027819 */ /* 0x000fe40000011602 */
[----:B------:R-:W-:Y:S02]  /*1930*/  LOP3.LUT R0, R3, R0, RZ, 0x3c, !PT ;  /* 0x0000000003007212 */ /* 0x000fe400078e3cff */
[----:B------:R-:W-:Y:S01]  /*1940*/  LOP3.LUT R196, R4, R2, RZ, 0x3c, !PT ;  /* 0x0000000204c47212 */ /* 0x000fe200078e3cff */
[----:B------:R-:W-:-:S02]  /*1950*/  IMAD R2, R198, 0x400, R197 ;  /* 0x00000400c6027824 */ /* 0x000fc400078e02c5 */
[----:B------:R-:W-:Y:S02]  /*1960*/  IMAD R0, R11, 0x200, R0 ;  /* 0x000002000b007824 */ /* 0x000fe400078e0200 */
[----:B------:R-:W-:Y:S02]  /*1970*/  IMAD.IADD R2, R196, 0x1, R2 ;  /* 0x00000001c4027824 */ /* 0x000fe400078e0202 */
[----:B------:R-:W-:Y:S01]  /*1980*/  IMAD.SHL.U32 R208, R0, 0x2, RZ ;  /* 0x0000000200d07824 */ /* 0x000fe200078e00ff */
[----:B------:R-:W-:Y:S01]  /*1990*/  BAR.SYNC.DEFER_BLOCKING 0x0 ;  /* 0x0000000000007b1d */ /* 0x000fe20000010000 */
[----:B------:R-:W-:Y:S02]  /*19a0*/  IMAD.SHL.U32 R215, R2, 0x2, RZ ;  /* 0x0000000202d77824 */ /* 0x000fe400078e00ff */
[----:B------:R-:W-:Y:S01]  /*19b0*/  IMAD R0, R26, c[0x0][0x208], RZ ;  /* 0x000082001a007a24 */ /* 0x000fe200078e02ff */
[----:B------:R-:W-:Y:S01]  /*19c0*/  IADD3 R219, R208, 0x3120, RZ ;  /* 0x00003120d0db7810 */ /* 0x000fe20007ffe0ff */
[----:B------:R-:W-:-:S04]  /*19d0*/  IMAD.WIDE.U32 R2, R234, c[0x0][0x208], RZ ;  /* 0x00008200ea027a25 */ /* 0x000fc800078e00ff */
[----:B------:R-:W-:-:S04]  /*19e0*/  IMAD R0, R234, c[0x0][0x20c], R0 ;  /* 0x00008300ea007a24 */ /* 0x000fc800078e0200 */
[----:B------:R-:W-:Y:S02]  /*19f0*/  IMAD.IADD R3, R3, 0x1, R0 ;  /* 0x0000000103037824 */ /* 0x000fe400078e0200 */
[----:B------:R-:W-:Y:S02]  /*1a00*/  IMAD R0, R27, c[0x0][0x218], RZ ;  /* 0x000086001b007a24 */ /* 0x000fe400078e02ff */
[C---:B------:R-:W-:Y:S01]  /*1a10*/  IMAD.WIDE.U32 R2, R228.reuse, c[0x0][0x218], R2 ;  /* 0x00008600e4027a25 */ /* 0x040fe200078e0002 */
[----:B---3--:R-:W-:Y:S04]  /*1a20*/  LDSM.16.M88.4 R4, [R208+0x3100] ;  /* 0x00310000d004783b */ /* 0x008fe80000000200 */
[----:B------:R-:W1:Y:S04]  /*1a30*/  LDSM.16.M88.4 R16, [R215+0x6100] ;  /* 0x00610000d710783b */ /* 0x000e680000000200 */
[----:B------:R-:W3:Y:S04]  /*1a40*/  LDSM.16.M88.4 R12, [R215+0x8100] ;  /* 0x00810000d70c783b */ /* 0x000ee80000000200 */
[----:B--2---:R-:W2:Y:S04]  /*1a50*/  LDSM.16.M88.4 R8, [R208+0x3900] ;  /* 0x00390000d008783b */ /* 0x004ea80000000200 */
[----:B------:R-:W-:Y:S04]  /*1a60*/  LDSM.16.M88.4 R20, [R208+0x4100] ;  /* 0x00410000d014783b */ /* 0x000fe80000000200 */
[----:B------:R-:W-:Y:S04]  /*1a70*/  LDSM.16.M88.4 R36, [R208+0x4900] ;  /* 0x00490000d024783b */ /* 0x000fe80000000200 */
[----:B------:R-:W-:Y:S04]  /*1a80*/  LDSM.16.M88.4 R40, [R208+0x5900] ;  /* 0x00590000d028783b */ /* 0x000fe80000000200 */
[----:B------:R-:W-:Y:S01]  /*1a90*/  LDSM.16.M88.4 R32, [R208+0x5100] ;  /* 0x00510000d020783b */ /* 0x000fe20000000200 */
[-C--:B-1----:R-:W-:Y:S08]  /*1aa0*/  HMMA.16816.F32 R160, R16, R4.reuse, RZ ;  /* 0x0000000410a0723c */ /* 0x082ff000000018ff */
[C---:B---3--:R-:W-:Y:S07]  /*1ab0*/  HMMA.16816.F32 R132, R12.reuse, R4, RZ ;  /* 0x000000040c84723c */ /* 0x048fee00000018ff */
[----:B------:R-:W-:Y:S01]  /*1ac0*/  IMAD R4, R228, c[0x0][0x21c], R0 ;  /* 0x00008700e4047a24 */ /* 0x000fe200078e0200 */
[----:B------:R-:W-:Y:S01]  /*1ad0*/  IADD3 R0, P0, R2, UR44, RZ ;  /* 0x0000002c02007c10 */ /* 0x000fe2000ff1e0ff */
[----:B------:R-:W-:Y:S03]  /*1ae0*/  HMMA.16816.F32 R156, R12, R6, RZ ;  /* 0x000000060c9c723c */ /* 0x000fe600000018ff */
[----:B------:R-:W-:-:S02]  /*1af0*/  IADD3.X R2, R3, UR9, R4, P0, !PT ;  /* 0x0000000903027c10 */ /* 0x000fc400087fe404 */
[----:B------:R-:W-:-:S03]  /*1b00*/  LEA R3, P0, R0, c[0x0][0x1f8], 0x1 ;  /* 0x00007e0000037a11 */ /* 0x000fc600078008ff */
[C---:B------:R-:W-:Y:S01]  /*1b10*/  HMMA.16816.F32 R192, R16.reuse, R6, RZ ;  /* 0x0000000610c0723c */ /* 0x040fe200000018ff */
[----:B------:R-:W-:Y:S01]  /*1b20*/  LEA.HI.X R0, R0, c[0x0][0x1fc], R2, 0x1, P0 ;  /* 0x00007f0000007a11 */ /* 0x000fe200000f0c02 */
[----:B------:R-:W1:Y:S01]  /*1b30*/  SHFL.IDX PT, R4, R3, RZ, 0x181f ;  /* 0x00181fff03047589 */ /* 0x000e6200000e0000 */
[----:B------:R-:W-:Y:S02]  /*1b40*/  LOP3.LUT P0, RZ, R28, 0x2, RZ, 0xc0, !PT ;  /* 0x000000021cff7812 */ /* 0x000fe4000780c0ff */
[----:B------:R-:W-:Y:S01]  /*1b50*/  IADD3 R2, R208, 0x3100, RZ ;  /* 0x00003100d0027810 */ /* 0x000fe20007ffe0ff */
[----:B------:R-:W-:Y:S01]  /*1b60*/  SHFL.IDX PT, R5, R3, 0x1, 0x181f ;  /* 0x00381f0003057f89 */ /* 0x000fe200000e0000 */
[----:B------:R-:W-:Y:S01]  /*1b70*/  R2P PR, R25, 0x6 ;  /* 0x0000000619007804 */ /* 0x000fe20000000000 */
[-C--:B--2---:R-:W-:Y:S01]  /*1b80*/  HMMA.16816.F32 R168, R16, R8.reuse, RZ ;  /* 0x0000000810a8723c */ /* 0x084fe200000018ff */
[----:B------:R-:W-:Y:S01]  /*1b90*/  ISETP.GE.AND P4, PT, R24, c[0x0][0x1d4], PT ;  /* 0x0000750018007a0c */ /* 0x000fe20003f86270 */
[----:B------:R-:W2:Y:S03]  /*1ba0*/  SHFL.IDX PT, R7, R0, RZ, 0x181f ;  /* 0x00181fff00077589 */ /* 0x000ea600000e0000 */
[C---:B------:R-:W-:Y:S01]  /*1bb0*/  ISETP.LT.OR P6, PT, R29.reuse, 0x11, P4 ;  /* 0x000000111d00780c */ /* 0x040fe200027c1670 */
[----:B------:R-:W3:Y:S02]  /*1bc0*/  SHFL.IDX PT, R6, R3, 0x2, 0x181f ;  /* 0x00581f0003067f89 */ /* 0x000ee400000e0000 */
[----:B------:R-:W-:Y:S01]  /*1bd0*/  HMMA.16816.F32 R128, R12, R8, RZ ;  /* 0x000000080c80723c */ /* 0x000fe200000018ff */
[----:B------:R-:W-:Y:S01]  /*1be0*/  @P0 IADD3 R219, R2, -0x20, RZ ;  /* 0xffffffe002db0810 */ /* 0x000fe20007ffe0ff */
[----:B------:R-:W-:Y:S01]  /*1bf0*/  SHFL.IDX PT, R9, R0, 0x1, 0x181f ;  /* 0x00381f0000097f89 */ /* 0x000fe200000e0000 */
[----:B------:R-:W-:-:S02]  /*1c00*/  ISETP.LT.OR P0, PT, R29, 0x1, P4 ;  /* 0x000000011d00780c */ /* 0x000fc40002701670 */
[C---:B------:R-:W-:Y:S01]  /*1c10*/  IADD3 R224, R219.reuse, 0x800, RZ ;  /* 0x00000800dbe07810 */ /* 0x040fe20007ffe0ff */
[----:B------:R-:W-:Y:S01]  /*1c20*/  SHFL.IDX PT, R8, R3, 0x3, 0x181f ;  /* 0x00781f0003087f89 */ /* 0x000fe200000e0000 */
[C---:B------:R-:W-:Y:S01]  /*1c30*/  IADD3 R223, R219.reuse, 0x1000, RZ ;  /* 0x00001000dbdf7810 */ /* 0x040fe20007ffe0ff */
[-C--:B------:R-:W-:Y:S01]  /*1c40*/  HMMA.16816.F32 R152, R12, R10.reuse, RZ ;  /* 0x0000000a0c98723c */ /* 0x080fe200000018ff */
[C---:B------:R-:W-:Y:S01]  /*1c50*/  IADD3 R222, R219.reuse, 0x1800, RZ ;  /* 0x00001800dbde7810 */ /* 0x040fe20007ffe0ff */
[----:B------:R-:W-:Y:S01]  /*1c60*/  SHFL.IDX PT, R30, R3, 0x4, 0x181f ;  /* 0x00981f00031e7f89 */ /* 0x000fe200000e0000 */
[----:B-1----:R-:W-:Y:S02]  /*1c70*/  IADD3 R24, P5, R4, R226, RZ ;  /* 0x000000e204187210 */ /* 0x002fe40007fbe0ff */
[C---:B------:R-:W-:Y:S01]  /*1c80*/  IADD3 R221, R219.reuse, 0x2000, RZ ;  /* 0x00002000dbdd7810 */ /* 0x040fe20007ffe0ff */
[----:B------:R-:W-:Y:S01]  /*1c90*/  SHFL.IDX PT, R3, R3, 0x5, 0x181f ;  /* 0x00b81f0003037f89 */ /* 0x000fe200000e0000 */
[----:B------:R-:W-:Y:S01]  /*1ca0*/  IADD3 R220, R219, 0x2800, RZ ;  /* 0x00002800dbdc7810 */ /* 0x000fe20007ffe0ff */
[----:B------:R-:W-:Y:S02]  /*1cb0*/  HMMA.16816.F32 R188, R16, R10, RZ ;  /* 0x0000000a10bc723c */ /* 0x000fe400000018ff */
[----:B------:R-:W1:Y:S01]  /*1cc0*/  SHFL.IDX PT, R11, R0, 0x2, 0x181f ;  /* 0x00581f00000b7f89 */ /* 0x000e6200000e0000 */
[----:B--2---:R-:W-:-:S03]  /*1cd0*/  IMAD.X R25, R7, 0x1, R225, P5 ;  /* 0x0000000107197824 */ /* 0x004fc600028e06e1 */
[----:B------:R-:W2:Y:S02]  /*1ce0*/  SHFL.IDX PT, R10, R0, 0x3, 0x181f ;  /* 0x00781f00000a7f89 */ /* 0x000ea400000e0000 */
[-C--:B------:R-:W-:Y:S02]  /*1cf0*/  HMMA.16816.F32 R172, R16, R20.reuse, RZ ;  /* 0x0000001410ac723c */ /* 0x080fe400000018ff */
[----:B------:R-:W-:Y:S04]  /*1d00*/  SHFL.IDX PT, R31, R0, 0x4, 0x181f ;  /* 0x00981f00001f7f89 */ /* 0x000fe800000e0000 */
[----:B------:R4:W5:Y:S02]  /*1d10*/  SHFL.IDX PT, R64, R0, 0x5, 0x181f ;  /* 0x00b81f0000407f89 */ /* 0x00096400000e0000 */
[C---:B------:R-:W-:Y:S02]  /*1d20*/  HMMA.16816.F32 R120, R12.reuse, R20, RZ ;  /* 0x000000140c78723c */ /* 0x040fe400000018ff */
[----:B------:R-:W-:Y:S04]  /*1d30*/  LDSM.16.M88.4 R60, [R219] ;  /* 0x00000000db3c783b */ /* 0x000fe80000000200 */
[----:B------:R-:W-:Y:S01]  /*1d40*/  LDSM.16.M88.4 R56, [R219+0x800] ;  /* 0x00080000db38783b */ /* 0x000fe20000000200 */
[----:B------:R-:W-:Y:S01]  /*1d50*/  IMAD.MOV.U32 R20, RZ, RZ, 0x10 ;  /* 0x00000010ff147424 */ /* 0x000fe200078e00ff */
[----:B------:R-:W-:Y:S02]  /*1d60*/  HMMA.16816.F32 R148, R12, R22, RZ ;  /* 0x000000160c94723c */ /* 0x000fe400000018ff */
[----:B------:R-:W-:Y:S02]  /*1d70*/  LDSM.16.M88.4 R52, [R219+0x1000] ;  /* 0x00100000db34783b */ /* 0x000fe40000000200 */
[----:B------:R-:W-:-:S02]  /*1d80*/  SEL R2, R20, 0xfffffff0, !P1 ;  /* 0xfffffff014027807 */ /* 0x000fc40004800000 */
[-C--:B---3--:R-:W-:Y:S01]  /*1d90*/  IADD3 R20, P5, R6, R226.reuse, RZ ;  /* 0x000000e206147210 */ /* 0x088fe20007fbe0ff */
[----:B------:R-:W-:Y:S01]  /*1da0*/  LDSM.16.M88.4 R48, [R219+0x1800] ;  /* 0x00180000db30783b */ /* 0x000fe20000000200 */
[C---:B------:R-:W-:Y:S01]  /*1db0*/  HMMA.16816.F32 R164, R16.reuse, R22, RZ ;  /* 0x0000001610a4723c */ /* 0x040fe200000018ff */
[----:B------:R-:W-:Y:S02]  /*1dc0*/  IMAD R218, R2, 0x2, R215 ;  /* 0x0000000202da7824 */ /* 0x000fe400078e02d7 */
[--C-:B-1----:R-:W-:Y:S01]  /*1dd0*/  IMAD.X R21, R11, 0x1, R225.reuse, P5 ;  /* 0x000000010b157824 */ /* 0x102fe200028e06e1 */
[----:B------:R-:W-:Y:S01]  /*1de0*/  ISETP.LT.OR P5, PT, R29, 0x21, P4 ;  /* 0x000000211d00780c */ /* 0x000fe200027a1670 */
[----:B------:R-:W-:Y:S01]  /*1df0*/  LDSM.16.M88.4 R44, [R219+0x2000] ;  /* 0x00200000db2c783b */ /* 0x000fe20000000200 */
[----:B----4-:R-:W-:Y:S01]  /*1e00*/  IMAD.MOV.U32 R0, RZ, RZ, 0x40 ;  /* 0x00000040ff007424 */ /* 0x010fe200078e00ff */
[-C--:B------:R-:W-:Y:S01]  /*1e10*/  IADD3 R22, P1, R5, R226.reuse, RZ ;  /* 0x000000e205167210 */ /* 0x080fe20007f3e0ff */
[----:B------:R-:W-:Y:S01]  /*1e20*/  HMMA.16816.F32 R144, R16, R36, RZ ;  /* 0x000000241090723c */ /* 0x000fe200000018ff */
[----:B------:R-:W-:Y:S03]  /*1e30*/  LDSM.16.M88.4 R4, [R218+0x8100] ;  /* 0x00810000da04783b */ /* 0x000fe60000000200 */
[----:B------:R-:W-:Y:S01]  /*1e40*/  IMAD.X R23, R9, 0x1, R225, P1 ;  /* 0x0000000109177824 */ /* 0x000fe200008e06e1 */
[----:B------:R-:W-:-:S03]  /*1e50*/  IADD3 R26, P1, R8, R226, RZ ;  /* 0x000000e2081a7210 */ /* 0x000fc60007f3e0ff */
[C---:B------:R-:W-:Y:S02]  /*1e60*/  HMMA.16816.F32 R100, R12.reuse, R36, RZ ;  /* 0x000000240c64723c */ /* 0x040fe400000018ff */
[----:B--2---:R-:W-:Y:S01]  /*1e70*/  IMAD.X R27, R10, 0x1, R225, P1 ;  /* 0x000000010a1b7824 */ /* 0x004fe200008e06e1 */
[----:B------:R-:W-:Y:S01]  /*1e80*/  ISETP.LT.OR P1, PT, R29, 0x31, P4 ;  /* 0x000000311d00780c */ /* 0x000fe20002721670 */
[----:B------:R-:W-:Y:S04]  /*1e90*/  LDSM.16.M88.4 R8, [R218+0x6100] ;  /* 0x00610000da08783b */ /* 0x000fe80000000200 */
[-C--:B------:R-:W-:Y:S08]  /*1ea0*/  HMMA.16816.F32 R136, R12, R38.reuse, RZ ;  /* 0x000000260c88723c */ /* 0x080ff000000018ff */
[----:B------:R-:W-:Y:S01]  /*1eb0*/  HMMA.16816.F32 R140, R16, R38, RZ ;  /* 0x00000026108c723c */ /* 0x000fe200000018ff */
[----:B------:R-:W1:Y:S04]  /*1ec0*/  LDSM.16.M88.4 R36, [R219+0x2800] ;  /* 0x00280000db24783b */ /* 0x000e680000000200 */
[----:B------:R-:W-:Y:S01]  /*1ed0*/  @!PT LDS RZ, [RZ] ;  /* 0x00000000fffff984 */ /* 0x000fe20000000800 */
[----:B------:R-:W-:Y:S01]  /*1ee0*/  @!PT LDS RZ, [RZ] ;  /* 0x00000000fffff984 */ /* 0x000fe20000000800 */
[----:B------:R-:W-:Y:S01]  /*1ef0*/  @!PT LDS RZ, [RZ] ;  /* 0x00000000fffff984 */ /* 0x000fe20000000800 */
[----:B------:R2:W-:Y:S01]  /*1f00*/  LDGSTS.E.BYPASS.LTC128B.128 [R202+0x100], [R24.64], !P0 ;  /* 0x0010000018ca7fae */ /* 0x0005e2000c101d70 */
[----:B------:R-:W-:-:S02]  /*1f10*/  LOP3.LUT P0, RZ, R28, 0x4, RZ, 0xc0, !PT ;  /* 0x000000041cff7812 */ /* 0x000fc4000780c0ff */
[C---:B------:R-:W-:Y:S01]  /*1f20*/  HMMA.16816.F32 R76, R12.reuse, R40, RZ ;  /* 0x000000280c4c723c */ /* 0x040fe200000018ff */
[----:B------:R3:W-:Y:S01]  /*1f30*/  LDGSTS.E.BYPASS.LTC128B.128 [R202+0x900], [R22.64], !P6 ;  /* 0x0090000016ca7fae */ /* 0x0007e2000f101d70 */
[C---:B------:R-:W-:Y:S02]  /*1f40*/  ISETP.LT.OR P6, PT, R29.reuse, 0x41, P4 ;  /* 0x000000411d00780c */ /* 0x040fe400027c1670 */
[----:B------:R-:W-:Y:S01]  /*1f50*/  ISETP.LT.OR P4, PT, R29, 0x51, P4 ;  /* 0x000000511d00780c */ /* 0x000fe20002781670 */
[----:B------:R4:W-:Y:S01]  /*1f60*/  LDGSTS.E.BYPASS.LTC128B.128 [R202+0x1100], [R20.64], !P5 ;  /* 0x0110000014ca7fae */ /* 0x0009e2000e901d70 */
[----:B------:R-:W-:Y:S02]  /*1f70*/  SEL R0, R0, 0xffffffc0, !P0 ;  /* 0xffffffc000007807 */ /* 0x000fe40004000000 */
[----:B------:R-:W-:Y:S01]  /*1f80*/  HMMA.16816.F32 R92, R12, R32, RZ ;  /* 0x000000200c5c723c */ /* 0x000fe200000018ff */
[----:B------:R1:W-:Y:S01]  /*1f90*/  LDGSTS.E.BYPASS.LTC128B.128 [R202+0x1900], [R26.64], !P1 ;  /* 0x019000001aca7fae */ /* 0x0003e2000c901d70 */
[----:B------:R-:W-:Y:S01]  /*1fa0*/  PLOP3.LUT P0, PT, PT, PT, UP3, 0x80, 0x0 ;  /* 0x000000000000781c */ /* 0x000fe20003f0f038 */
[----:B------:R-:W-:-:S02]  /*1fb0*/  IMAD.IADD R214, R208, 0x1, R0 ;  /* 0x00000001d0d67824 */ /* 0x000fc400078e0200 */
[----:B------:R-:W-:Y:S01]  /*1fc0*/  IMAD.IADD R213, R0, 0x1, R219 ;  /* 0x0000000100d57824 */ /* 0x000fe200078e02db */
[----:B------:R-:W-:Y:S02]  /*1fd0*/  LOP3.LUT R0, R196, R197, RZ, 0xfc, !PT ;  /* 0x000000c5c4007212 */ /* 0x000fe400078efcff */
[----:B------:R-:W-:Y:S01]  /*1fe0*/  HMMA.16816.F32 R104, R12, R34, RZ ;  /* 0x000000220c68723c */ /* 0x000fe200000018ff */
[----:B--2---:R-:W-:-:S07]  /*1ff0*/  IMAD.MOV.U32 R24, RZ, RZ, 0x20 ;  /* 0x00000020ff187424 */ /* 0x004fce00078e00ff */
[----:B------:R-:W-:Y:S01]  /*2000*/  HMMA.16816.F32 R84, R12, R42, RZ ;  /* 0x0000002a0c54723c */ /* 0x000fe200000018ff */
[-C--:B---3--:R-:W-:Y:S02]  /*2010*/  IADD3 R22, P1, R3, R226.reuse, RZ ;  /* 0x000000e203167210 */ /* 0x088fe40007f3e0ff */
[----:B------:R-:W-:Y:S02]  /*2020*/  SEL R3, R24, 0xffffffe0, !P2 ;  /* 0xffffffe018037807 */ /* 0x000fe40005000000 */
[----:B----4-:R-:W-:Y:S01]  /*2030*/  IADD3 R20, P5, R30, R226, RZ ;  /* 0x000000e21e147210 */ /* 0x010fe20007fbe0ff */
[----:B-----5:R-:W-:Y:S02]  /*2040*/  IMAD.X R23, R64, 0x1, R225, P1 ;  /* 0x0000000140177824 */ /* 0x020fe400008e06e1 */
[----:B-1----:R-:W-:Y:S01]  /*2050*/  HMMA.16816.F32 R12, R4, R36, R76 ;  /* 0x00000024040c723c */ /* 0x002fe2000000184c */
[----:B------:R-:W-:Y:S02]  /*2060*/  IMAD R216, R3, 0x2, R215 ;  /* 0x0000000203d87824 */ /* 0x000fe400078e02d7 */
[----:B------:R-:W-:-:S02]  /*2070*/  IMAD.X R21, R31, 0x1, R225, P5 ;  /* 0x000000011f157824 */ /* 0x000fc400028e06e1 */
[----:B------:R-:W-:-:S03]  /*2080*/  IMAD R217, R2, 0x2, R216 ;  /* 0x0000000202d97824 */ /* 0x000fc600078e02d8 */
[----:B------:R1:W-:Y:S01]  /*2090*/  LDGSTS.E.BYPASS.LTC128B.128 [R202+0x2100], [R20.64], !P6 ;  /* 0x0210000014ca7fae */ /* 0x0003e2000f101d70 */
[----:B------:R-:W-:Y:S03]  /*20a0*/  HMMA.16816.F32 R112, R16, R32, RZ ;  /* 0x000000201070723c */ /* 0x000fe600000018ff */
[----:B------:R1:W-:Y:S01]  /*20b0*/  LDGSTS.E.BYPASS.LTC128B.128 [R202+0x2900], [R22.64], !P4 ;  /* 0x0290000016ca7fae */ /* 0x0003e2000e101d70 */
[----:B------:R-:W-:-:S03]  /*20c0*/  ISETP.GT.AND P4, PT, R203, 0x5f, PT ;  /* 0x0000005fcb00780c */ /* 0x000fc60003f84270 */
[----:B------:R-:W-:Y:S01]  /*20d0*/  LDSM.16.M88.4 R124, [R214+0x5900] ;  /* 0x00590000d67c783b */ /* 0x000fe20000000200 */
[C---:B------:R-:W-:Y:S03]  /*20e0*/  HMMA.16816.F32 R96, R16.reuse, R34, RZ ;  /* 0x000000221060723c */ /* 0x040fe600000018ff */
[----:B------:R-:W-:Y:S04]  /*20f0*/  LDSM.16.M88.4 R72, [R214+0x3100] ;  /* 0x00310000d648783b */ /* 0x000fe80000000200 */
[----:B------:R-:W-:Y:S01]  /*2100*/  LDSM.16.M88.4 R68, [R214+0x3900] ;  /* 0x00390000d644783b */ /* 0x000fe20000000200 */
[C---:B------:R-:W-:Y:S03]  /*2110*/  HMMA.16816.F32 R80, R16.reuse, R40, RZ ;  /* 0x000000281050723c */ /* 0x040fe600000018ff */
[----:B------:R-:W-:Y:S04]  /*2120*/  LDSM.16.M88.4 R88, [R214+0x4100] ;  /* 0x00410000d658783b */ /* 0x000fe80000000200 */
[----:B------:R-:W-:Y:S01]  /*2130*/  LDSM.16.M88.4 R108, [R214+0x4900] ;  /* 0x00490000d66c783b */ /* 0x000fe20000000200 */
[----:B------:R-:W-:Y:S03]  /*2140*/  HMMA.16816.F32 R64, R16, R42, RZ ;  /* 0x0000002a1040723c */ /* 0x000fe600000018ff */
[----:B------:R-:W-:Y:S04]  /*2150*/  LDSM.16.M88.4 R116, [R214+0x5100] ;  /* 0x00510000d674783b */ /* 0x000fe80000000200 */
[----:B-1----:R-:W1:Y:S01]  /*2160*/  LDSM.16.M88.4 R20, [R216+0x8100] ;  /* 0x00810000d814783b */ /* 0x002e620000000200 */
[C---:B------:R-:W-:Y:S03]  /*2170*/  HMMA.16816.F32 R40, R4.reuse, R60, R132 ;  /* 0x0000003c0428723c */ /* 0x040fe60000001884 */
[----:B------:R-:W0:Y:S05]  /*2180*/  LDGDEPBAR ;  /* 0x00000000000079af */ /* 0x000e2a0000000000 */
[C---:B------:R-:W-:Y:S08]  /*2190*/  HMMA.16816.F32 R32, R4.reuse, R56, R128 ;  /* 0x000000380420723c */ /* 0x040ff00000001880 */
        /* <DEDUP_REMOVED lines=8> */
[----:B------:R-:W-:Y:S01]  /*2220*/  HMMA.16816.F32 R84, R4, R38, R84 ;  /* 0x000000260454723c */ /* 0x000fe20000001854 */
[----:B------:R-:W-:Y:S07]  /*2230*/  LDSM.16.M88.4 R4, [R217+0x8100] ;  /* 0x00810000d904783b */ /* 0x000fee0000000200 */
[----:B-1----:R-:W-:Y:S01]  /*2240*/  HMMA.16816.F32 R120, R20, R124, R12 ;  /* 0x0000007c1478723c */ /* 0x002fe2000000180c */
[----:B------:R-:W1:Y:S07]  /*2250*/  LDSM.16.M88.4 R12, [R216+0x6100] ;  /* 0x00610000d80c783b */ /* 0x000e6e0000000200 */
[C---:B------:R-:W-:Y:S08]  /*2260*/  HMMA.16816.F32 R176, R8.reuse, R48, R144 ;  /* 0x0000003008b0723c */ /* 0x040ff00000001890 */
[C---:B------:R-:W-:Y:S08]  /*2270*/  HMMA.16816.F32 R184, R8.reuse, R36, R80 ;  /* 0x0000002408b8723c */ /* 0x040ff00000001850 */
[C---:B------:R-:W-:Y:S08]  /*2280*/  HMMA.16816.F32 R48, R8.reuse, R50, R140 ;  /* 0x000000320830723c */ /* 0x040ff0000000188c */
[----:B------:R-:W-:Y:S01]  /*2290*/  HMMA.16816.F32 R148, R8, R38, R64 ;  /* 0x000000260894723c */ /* 0x000fe20000001840 */
[----:B------:R-:W2:Y:S07]  /*22a0*/  LDSM.16.M88.4 R36, [R213+0x800] ;  /* 0x00080000d524783b */ /* 0x000eae0000000200 */
[C---:B------:R-:W-:Y:S01]  /*22b0*/  HMMA.16816.F32 R144, R20.reuse, R72, R40 ;  /* 0x000000481490723c */ /* 0x040fe20000001828 */
[----:B------:R-:W3:Y:S07]  /*22c0*/  LDSM.16.M88.4 R40, [R213] ;  /* 0x00000000d528783b */ /* 0x000eee0000000200 */
[C---:B------:R-:W-:Y:S01]  /*22d0*/  HMMA.16816.F32 R140, R20.reuse, R68, R32 ;  /* 0x00000044148c723c */ /* 0x040fe20000001820 */
[----:B------:R-:W4:Y:S07]  /*22e0*/  LDSM.16.M88.4 R32, [R213+0x1000] ;  /* 0x00100000d520783b */ /* 0x000f2e0000000200 */
[C---:B------:R-:W-:Y:S01]  /*22f0*/  HMMA.16816.F32 R136, R20.reuse, R88, R28 ;  /* 0x000000581488723c */ /* 0x040fe2000000181c */
[----:B------:R-:W5:Y:S07]  /*2300*/  LDSM.16.M88.4 R28, [R213+0x1800] ;  /* 0x00180000d51c783b */ /* 0x000f6e0000000200 */
[C---:B------:R-:W-:Y:S01]  /*2310*/  HMMA.16816.F32 R132, R20.reuse, R108, R24 ;  /* 0x0000006c1484723c */ /* 0x040fe20000001818 */
[----:B------:R-:W1:Y:S07]  /*2320*/  LDSM.16.M88.4 R24, [R213+0x2000] ;  /* 0x00200000d518783b */ /* 0x000e6e0000000200 */
[----:B------:R-:W-:Y:S01]  /*2330*/  HMMA.16816.F32 R128, R20, R116, R16 ;  /* 0x000000741480723c */ /* 0x000fe20000001810 */
[----:B------:R-:W1:Y:S07]  /*2340*/  LDSM.16.M88.4 R16, [R213+0x2800] ;  /* 0x00280000d510783b */ /* 0x000e6e0000000200 */
        /* <DEDUP_REMOVED lines=8> */
[----:B------:R-:W1:Y:S01]  /*23d0*/  LDSM.16.M88.4 R8, [R217+0x6100] ;  /* 0x00610000d908783b */ /* 0x000e620000000200 */
[----:B------:R-:W-:-:S06]  /*23e0*/  DEPBAR.LE SB0, 0x0 ;  /* 0x000080000000791a */ /* 0x000fcc0000000000 */
[C---:B------:R-:W-:Y:S08]  /*23f0*/  HMMA.16816.F32 R100, R20.reuse, R90, R100 ;  /* 0x0000005a1464723c */ /* 0x040ff00000001864 */
[C---:B------:R-:W-:Y:S08]  /*2400*/  HMMA.16816.F32 R112, R20.reuse, R74, R76 ;  /* 0x0000004a1470723c */ /* 0x040ff0000000184c */
[C---:B------:R-:W-:Y:S08]  /*2410*/  HMMA.16816.F32 R104, R20.reuse, R70, R92 ;  /* 0x000000461468723c */ /* 0x040ff0000000185c */
[C---:B------:R-:W-:Y:S08]  /*2420*/  HMMA.16816.F32 R96, R20.reuse, R110, R156 ;  /* 0x0000006e1460723c */ /* 0x040ff0000000189c */
[C---:B------:R-:W-:Y:S08]  /*2430*/  HMMA.16816.F32 R92, R20.reuse, R118, R152 ;  /* 0x00000076145c723c */ /* 0x040ff00000001898 */
[----:B------:R-:W-:Y:S08]  /*2440*/  HMMA.16816.F32 R84, R20, R126, R84 ;  /* 0x0000007e1454723c */ /* 0x000ff00000001854 */
[C---:B-1----:R-:W-:Y:S08]  /*2450*/  HMMA.16816.F32 R80, R12.reuse, R72, R160 ;  /* 0x000000480c50723c */ /* 0x042ff000000018a0 */
        /* <DEDUP_REMOVED lines=9> */
[----:B------:R-:W-:Y:S08]  /*24f0*/  HMMA.16816.F32 R20, R12, R124, R184 ;  /* 0x0000007c0c14723c */ /* 0x000ff000000018b8 */
[----:B--2---:R-:W-:Y:S08]  /*2500*/  HMMA.16816.F32 R152, R4, R36, R140 ;  /* 0x000000240498723c */ /* 0x004ff0000000188c */
[----:B------:R-:W-:Y:S08]  /*2510*/  HMMA.16816.F32 R12, R12, R126, R148 ;  /* 0x0000007e0c0c723c */ /* 0x000ff00000001894 */
[C---:B---3--:R-:W-:Y:S08]  /*2520*/  HMMA.16816.F32 R156, R4.reuse, R40, R144 ;  /* 0x00000028049c723c */ /* 0x048ff00000001890 */
[C---:B----4-:R-:W-:Y:S08]  /*2530*/  HMMA.16816.F32 R140, R4.reuse, R34, R100 ;  /* 0x00000022048c723c */ /* 0x050ff00000001864 */
[C---:B------:R-:W-:Y:S08]  /*2540*/  HMMA.16816.F32 R148, R4.reuse, R42, R112 ;  /* 0x0000002a0494723c */ /* 0x040ff00000001870 */
[C---:B------:R-:W-:Y:S08]  /*2550*/  HMMA.16816.F32 R144, R4.reuse, R38, R104 ;  /* 0x000000260490723c */ /* 0x040ff00000001868 */
[C---:B-----5:R-:W-:Y:S08]  /*2560*/  HMMA.16816.F32 R100, R4.reuse, R30, R96 ;  /* 0x0000001e0464723c */ /* 0x060ff00000001860 */
[C---:B------:R-:W-:Y:S08]  /*2570*/  HMMA.16816.F32 R136, R4.reuse, R32, R136 ;  /* 0x000000200488723c */ /* 0x040ff00000001888 */
[C---:B------:R-:W-:Y:S08]  /*2580*/  HMMA.16816.F32 R112, R4.reuse, R28, R132 ;  /* 0x0000001c0470723c */ /* 0x040ff00000001884 */
[C---:B------:R-:W-:Y:S08]  /*2590*/  HMMA.16816.F32 R104, R4.reuse, R24, R128 ;  /* 0x000000180468723c */ /* 0x040ff00000001880 */
[C---:B------:R-:W-:Y:S08]  /*25a0*/  HMMA.16816.F32 R96, R4.reuse, R26, R92 ;  /* 0x0000001a0460723c */ /* 0x040ff0000000185c */
[C---:B------:R-:W-:Y:S08]  /*25b0*/  HMMA.16816.F32 R120, R4.reuse, R16, R120 ;  /* 0x000000100478723c */ /* 0x040ff00000001878 */
[----:B------:R-:W-:Y:S07]  /*25c0*/  HMMA.16816.F32 R108, R4, R18, R84 ;  /* 0x00000012046c723c */ /* 0x000fee0000001854 */
[----:B------:R-:W-:Y:S01]  /*25d0*/  IADD3 R4, R202, 0x100, RZ ;  /* 0x00000100ca047810 */ /* 0x000fe20007ffe0ff */
[C---:B------:R-:W-:Y:S04]  /*25e0*/  HMMA.16816.F32 R92, R8.reuse, R40, R80 ;  /* 0x00000028085c723c */ /* 0x040fe80000001850 */
[----:B------:R1:W-:Y:S04]  /*25f0*/  STL [R1+0xc], R4 ;  /* 0x00000c0401007387 */ /* 0x0003e80000100800 */
        /* <DEDUP_REMOVED lines=11> */
[----:B------:R-:W-:Y:S06]  /*26b0*/  BAR.SYNC.DEFER_BLOCKING 0x0 ;  /* 0x0000000000007b1d */ /* 0x000fec0000010000 */
[----:B------:R-:W-:Y:S05]  /*26c0*/  @!P0 BRA `(.L_x_150) ;  /* 0x000003a000008947 */ /* 0x000fea0003800000 */
[----:B-1----:R-:W-:Y:S01]  /*26d0*/  PLOP3.LUT P1, PT, PT, PT, UP1, 0x80, 0x0 ;  /* 0x000000000000781c */ /* 0x002fe20003f2f018 */
[----:B------:R-:W-:Y:S01]  /*26e0*/  IMAD.MOV.U32 R228, RZ, RZ, RZ ;  /* 0x000000ffffe47224 */ /* 0x000fe200078e00ff */
[----:B------:R-:W-:-:S02]  /*26f0*/  IADD3 R5, R203, UR12, R204 ;  /* 0x0000000ccb057c10 */ /* 0x000fc4000fffe0cc */
[----:B------:R-:W-:Y:S02]  /*2700*/  PLOP3.LUT P0, PT, PT, PT, UP1, 0x80, 0x0 ;  /* 0x000000000000781c */ /* 0x000fe40003f0f018 */
[----:B------:R-:W-:-:S05]  /*2710*/  IADD3 R5, R5, -0x60, RZ ;  /* 0xffffffa005057810 */ /* 0x000fca0007ffe0ff */
[----:B------:R-:W-:Y:S02]  /*2720*/  IMAD.MOV.U32 R4, RZ, RZ, R5 ;  /* 0x000000ffff047224 */ /* 0x000fe400078e0005 */
[----:B------:R-:W-:-:S05]  /*2730*/  @P1 IMAD.HI.U32 R6, R5, c[0x0][0x2bc], RZ ;  /* 0x0000af0005061a27 */ /* 0x000fca00078e00ff */
        /* <DEDUP_REMOVED lines=8> */
[----:B------:R-:W-:-:S05]  /*27c0*/  SHF.R.S32.HI R4, RZ, 0x1f, R234 ;  /* 0x0000001fff047819 */ /* 0x000fca00000114ea */
[----:B-1----:R-:W-:Y:S02]  /*27d0*/  IMAD R6, R4, c[0x0][0x1e0], RZ ;  /* 0x0000780004067a24 */ /* 0x002fe400078e02ff */
[----:B------:R-:W-:-:S04]  /*27e0*/  IMAD.WIDE.U32 R4, R234, c[0x0][0x1e0], RZ ;  /* 0x00007800ea047a25 */ /* 0x000fc800078e00ff */
[----:B------:R-:W-:-:S04]  /*27f0*/  IMAD R6, R234, c[0x0][0x1e4], R6 ;  /* 0x00007900ea067a24 */ /* 0x000fc800078e0206 */
[----:B------:R-:W-:Y:S01]  /*2800*/  IMAD.IADD R5, R5, 0x1, R6 ;  /* 0x0000000105057824 */ /* 0x000fe200078e0206 */
[----:B--2---:R-:W-:-:S03]  /*2810*/  SHF.R.S32.HI R6, RZ, 0x1f, R228 ;  /* 0x0000001fff067819 */ /* 0x004fc600000114e4 */
[----:B------:R-:W-:-:S04]  /*2820*/  IMAD.WIDE.U32 R4, R228, c[0x0][0x1f0], R4 ;  /* 0x00007c00e4047a25 */ /* 0x000fc800078e0004 */
[----:B------:R-:W-:Y:S01]  /*2830*/  IMAD R6, R6, c[0x0][0x1f0], RZ ;  /* 0x00007c0006067a24 */ /* 0x000fe200078e02ff */
[----:B------:R-:W-:-:S03]  /*2840*/  IADD3 R4, P0, R4, UR46, RZ ;  /* 0x0000002e04047c10 */ /* 0x000fc6000ff1e0ff */
[----:B------:R-:W-:-:S05]  /*2850*/  IMAD R6, R228, c[0x0][0x1f4], R6 ;  /* 0x00007d00e4067a24 */ /* 0x000fca00078e0206 */
[----:B------:R-:W-:Y:S02]  /*2860*/  IADD3.X R6, R5, UR8, R6, P0, !PT ;  /* 0x0000000805067c10 */ /* 0x000fe400087fe406 */
[----:B------:R-:W-:-:S04]  /*2870*/  LEA R5, P0, R4, c[0x0][0x1c8], 0x1 ;  /* 0x0000720004057a11 */ /* 0x000fc800078008ff */
[----:B------:R-:W-:Y:S01]  /*2880*/  LEA.HI.X R4, R4, c[0x0][0x1cc], R6, 0x1, P0 ;  /* 0x0000730004047a11 */ /* 0x000fe200000f0c06 */
[----:B------:R-:W-:Y:S04]  /*2890*/  SHFL.IDX PT, R8, R5, 0x1, 0x181f ;  /* 0x00381f0005087f89 */ /* 0x000fe800000e0000 */
[----:B------:R-:W1:Y:S04]  /*28a0*/  SHFL.IDX PT, R6, R5, RZ, 0x181f ;  /* 0x00181fff05067589 */ /* 0x000e6800000e0000 */
[----:B------:R-:W2:Y:S04]  /*28b0*/  SHFL.IDX PT, R7, R4, RZ, 0x181f ;  /* 0x00181fff04077589 */ /* 0x000ea800000e0000 */
[----:B------:R-:W3:Y:S04]  /*28c0*/  SHFL.IDX PT, R10, R5, 0x2, 0x181f ;  /* 0x00581f00050a7f89 */ /* 0x000ee800000e0000 */
[----:B------:R-:W4:Y:S04]  /*28d0*/  SHFL.IDX PT, R9, R5, 0x3, 0x181f ;  /* 0x00781f0005097f89 */ /* 0x000f2800000e0000 */
[----:B------:R-:W5:Y:S04]  /*28e0*/  SHFL.IDX PT, R11, R4, 0x1, 0x181f ;  /* 0x00381f00040b7f89 */ /* 0x000f6800000e0000 */
[----:B------:R-:W-:Y:S04]  /*28f0*/  SHFL.IDX PT, R14, R5, 0x4, 0x181f ;  /* 0x00981f00050e7f89 */ /* 0x000fe800000e0000 */
[----:B------:R-:W-:Y:S01]  /*2900*/  SHFL.IDX PT, R5, R5, 0x5, 0x181f ;  /* 0x00b81f0005057f89 */ /* 0x000fe200000e0000 */
[----:B-1----:R-:W-:-:S03]  /*2910*/  IADD3 R6, P0, R6, R226, RZ ;  /* 0x000000e206067210 */ /* 0x002fc60007f1e0ff */
[----:B------:R-:W1:Y:S02]  /*2920*/  SHFL.IDX PT, R18, R4, 0x2, 0x181f ;  /* 0x00581f0004127f89 */ /* 0x000e6400000e0000 */
[----:B--2---:R-:W-:Y:S01]  /*2930*/  IMAD.X R7, R7, 0x1, R225, P0 ;  /* 0x0000000107077824 */ /* 0x004fe200000e06e1 */
[-C--:B------:R-:W-:Y:S01]  /*2940*/  IADD3 R12, P0, R8, R226.reuse, RZ ;  /* 0x000000e2080c7210 */ /* 0x080fe20007f1e0ff */
[----:B------:R-:W2:Y:S01]  /*2950*/  SHFL.IDX PT, R17, R4, 0x3, 0x181f ;  /* 0x00781f0004117f89 */ /* 0x000ea200000e0000 */
[----:B---3--:R-:W-:-:S03]  /*2960*/  IADD3 R10, P5, R10, R226, RZ ;  /* 0x000000e20a0a7210 */ /* 0x008fc60007fbe0ff */
[----:B------:R-:W-:Y:S01]  /*2970*/  SHFL.IDX PT, R16, R4, 0x4, 0x181f ;  /* 0x00981f0004107f89 */ /* 0x000fe200000e0000 */
[----:B----4-:R-:W-:-:S03]  /*2980*/  IADD3 R8, P2, R9, R226, RZ ;  /* 0x000000e209087210 */ /* 0x010fc60007f5e0ff */
[----:B------:R3:W4:Y:S01]  /*2990*/  SHFL.IDX PT, R15, R4, 0x5, 0x181f ;  /* 0x00b81f00040f7f89 */ /* 0x00072200000e0000 */
[----:B-----5:R-:W-:-:S03]  /*29a0*/  IMAD.X R13, R11, 0x1, R225, P0 ;  /* 0x000000010b0d7824 */ /* 0x020fc600000e06e1 */
[----:B------:R5:W-:Y:S04]  /*29b0*/  LDGSTS.E.BYPASS.LTC128B.128 [R202+0x3100], [R6.64], !P3 ;  /* 0x0310000006ca7fae */ /* 0x000be8000d901d70 */
[----:B------:R5:W-:Y:S01]  /*29c0*/  LDGSTS.E.BYPASS.LTC128B.128 [R202+0x3900], [R12.64], !P3 ;  /* 0x039000000cca7fae */ /* 0x000be2000d901d70 */
[--C-:B-1----:R-:W-:Y:S02]  /*29d0*/  IMAD.X R11, R18, 0x1, R225.reuse, P5 ;  /* 0x00000001120b7824 */ /* 0x102fe400028e06e1 */
[----:B--2---:R-:W-:-:S03]  /*29e0*/  IMAD.X R9, R17, 0x1, R225, P2 ;  /* 0x0000000111097824 */ /* 0x004fc600010e06e1 */
[----:B------:R1:W-:Y:S04]  /*29f0*/  LDGSTS.E.BYPASS.LTC128B.128 [R202+0x4100], [R10.64], !P3 ;  /* 0x041000000aca7fae */ /* 0x0003e8000d901d70 */
[----:B------:R1:W-:Y:S01]  /*2a00*/  LDGSTS.E.BYPASS.LTC128B.128 [R202+0x4900], [R8.64], !P3 ;  /* 0x0490000008ca7fae */ /* 0x0003e2000d901d70 */
[----:B---3--:R-:W-:-:S05]  /*2a10*/  IADD3 R4, P0, R5, R226, RZ ;  /* 0x000000e205047210 */ /* 0x008fca0007f1e0ff */
[----:B----4-:R-:W-:Y:S01]  /*2a20*/  IMAD.X R5, R15, 0x1, R225, P0 ;  /* 0x000000010f057824 */ /* 0x010fe200000e06e1 */
[----:B-----5:R-:W-:-:S05]  /*2a30*/  IADD3 R6, P1, R14, R226, RZ ;  /* 0x000000e20e067210 */ /* 0x020fca0007f3e0ff */
[----:B------:R-:W-:-:S05]  /*2a40*/  IMAD.X R7, R16, 0x1, R225, P1 ;  /* 0x0000000110077824 */ /* 0x000fca00008e06e1 */
[----:B------:R1:W-:Y:S04]  /*2a50*/  LDGSTS.E.BYPASS.LTC128B.128 [R202+0x5100], [R6.64], !P3 ;  /* 0x0510000006ca7fae */ /* 0x0003e8000d901d70 */
[----:B------:R1:W-:Y:S02]  /*2a60*/  LDGSTS.E.BYPASS.LTC128B.128 [R202+0x5900], [R4.64], !P3 ;  /* 0x0590000004ca7fae */ /* 0x0003e4000d901d70 */
.L_x_150:
[----:B-1----:R-:W-:Y:S01]  /*2a70*/  FMUL.FTZ R4, R93, c[0x0][0x320] ;  /* 0x0000c8005d047a20 */ /* 0x002fe20000410000 */
[----:B------:R-:W-:Y:S01]  /*2a80*/  SHF.R.S32.HI R7, RZ, 0x1f, R198 ;  /* 0x0000001fff077819 */ /* 0x000fe200000114c6 */
[----:B------:R-:W-:Y:S01]  /*2a90*/  FMUL.FTZ R5, R65, c[0x0][0x320] ;  /* 0x0000c80041057a20 */ /* 0x000fe20000410000 */
[----:B------:R-:W-:Y:S01]  /*2aa0*/  LEA.HI R6, R201, R200, RZ, 0x2 ;  /* 0x000000c8c9067211 */ /* 0x000fe200078f10ff */
[----:B------:R1:W2:Y:S01]  /*2ab0*/  MUFU.TANH R60, R4 ;  /* 0x00000004003c7308 */ /* 0x0002a20000002400 */
[----:B------:R-:W-:Y:S01]  /*2ac0*/  FMUL.FTZ R8, R72, c[0x0][0x320] ;  /* 0x0000c80048087a20 */ /* 0x000fe20000410000 */
[----:B------:R-:W-:Y:S01]  /*2ad0*/  PLOP3.LUT P1, PT, PT, PT, UP2, 0x80, 0x0 ;  /* 0x000000000000781c */ /* 0x000fe20003f2f028 */
[----:B------:R-:W-:Y:S01]  /*2ae0*/  FMUL.FTZ R10, R73, c[0x0][0x320] ;  /* 0x0000c800490a7a20 */ /* 0x000fe20000410000 */
[----:B------:R-:W-:Y:S01]  /*2af0*/  LOP3.LUT R6, R6, 0xfffffffc, RZ, 0xc0, !PT ;  /* 0xfffffffc06067812 */ /* 0x000fe200078ec0ff */
[----:B------:R-:W-:Y:S01]  /*2b00*/  ULDC UR12, c[0x0][0x324] ;  /* 0x0000c900000c7ab9 */ /* 0x000fe20000000800 */
[----:B------:R-:W-:Y:S01]  /*2b10*/  PLOP3.LUT P0, PT, PT, PT, UP2, 0x80, 0x0 ;  /* 0x000000000000781c */ /* 0x000fe20003f0f028 */
[----:B------:R-:W-:Y:S01]  /*2b20*/  ULDC UR15, c[0x0][0x1d0] ;  /* 0x00007400000f7ab9 */ /* 0x000fe20000000800 */
[----:B------:R3:W4:Y:S01]  /*2b30*/  MUFU.TANH R17, R5 ;  /* 0x0000000500117308 */ /* 0x0007220000002400 */
[----:B------:R-:W-:Y:S01]  /*2b40*/  IMAD.IADD R6, R200, 0x1, -R6 ;  /* 0x00000001c8067824 */ /* 0x000fe200078e0a06 */
[----:B------:R-:W-:Y:S01]  /*2b50*/  UIMAD UR15, UR7, UR15, UR35 ;  /* 0x0000000f070f72a4 */ /* 0x000fe2000f8e0223 */
[----:B------:R-:W0:Y:S01]  /*2b60*/  LDGDEPBAR ;  /* 0x00000000000079af */ /* 0x000e220000000000 */
[----:B------:R-:W-:Y:S01]  /*2b70*/  ULOP3.LUT UR12, URZ, UR12, URZ, 0x33, !UPT ;  /* 0x0000000c3f0c7292 */ /* 0x000fe2000f8e333f */
[----:B-1----:R-:W-:-:S03]  /*2b80*/  FMUL.FTZ R4, R84, c[0x0][0x320] ;  /* 0x0000c80054047a20 */ /* 0x002fc60000410000 */
[----:B------:R-:W1:Y:S01]  /*2b90*/  MUFU.TANH R16, R8 ;  /* 0x0000000800107308 */ /* 0x000e620000002400 */
[----:B---3--:R-:W-:-:S07]  /*2ba0*/  LEA.HI R5, R7, R198, RZ, 0x2 ;  /* 0x000000c607057211 */ /* 0x008fce00078f10ff */
[----:B------:R3:W1:Y:S01]  /*2bb0*/  MUFU.TANH R59, R4 ;  /* 0x00000004003b7308 */ /* 0x0006620000002400 */
[----:B------:R-:W-:-:S04]  /*2bc0*/  LOP3.LUT R5, R5, 0xffffffc, RZ, 0xc0, !PT ;  /* 0x0ffffffc05057812 */ /* 0x000fc800078ec0ff */
[----:B------:R-:W-:-:S03]  /*2bd0*/  IADD3 R9, -R5, R198, RZ ;  /* 0x000000c605097210 */ /* 0x000fc60007ffe1ff */
[----:B------:R5:W1:Y:S01]  /*2be0*/  MUFU.TANH R15, R10 ;  /* 0x0000000a000f7308 */ /* 0x000a620000002400 */
[----:B------:R-:W-:Y:S01]  /*2bf0*/  LEA.HI R5, R6, R6, RZ, 0x1 ;  /* 0x0000000606057211 */ /* 0x000fe200078f08ff */
[----:B---3--:R-:W-:-:S06]  /*2c00*/  FMUL.FTZ R4, R85, c[0x0][0x320] ;  /* 0x0000c80055047a20 */ /* 0x008fcc0000410000 */
[----:B------:R3:W1:Y:S01]  /*2c10*/  MUFU.TANH R58, R4 ;  /* 0x00000004003a7308 */ /* 0x0006620000002400 */
[----:B-----5:R-:W-:-:S07]  /*2c20*/  FMUL.FTZ R10, R76, c[0x0][0x320] ;  /* 0x0000c8004c0a7a20 */ /* 0x020fce0000410000 */
[----:B------:R-:W1:Y:S01]  /*2c30*/  MUFU.TANH R14, R10 ;  /* 0x0000000a000e7308 */ /* 0x000e620000002400 */
[----:B---3--:R-:W-:-:S07]  /*2c40*/  FMUL.FTZ R4, R88, c[0x0][0x320] ;  /* 0x0000c80058047a20 */ /* 0x008fce0000410000 */
[----:B------:R3:W1:Y:S02]  /*2c50*/  MUFU.TANH R57, R4 ;  /* 0x0000000400397308 */ /* 0x0006640000002400 */
[----:B---3--:R-:W-:-:S06]  /*2c60*/  FMUL.FTZ R4, R89, c[0x0][0x320] ;  /* 0x0000c80059047a20 */ /* 0x008fcc0000410000 */
        /* <DEDUP_REMOVED lines=21> */
[----:B---3--:R-:W-:-:S04]  /*2dc0*/  LOP3.LUT R4, R199, 0xffffffe0, RZ, 0xc0, !PT ;  /* 0xffffffe0c7047812 */ /* 0x008fc800078ec0ff */
[----:B------:R-:W-:-:S04]  /*2dd0*/  IADD3 R4, -R4, R200, RZ ;  /* 0x000000c804047210 */ /* 0x000fc80007ffe1ff */
[----:B------:R-:W-:-:S04]  /*2de0*/  SHF.R.S32.HI R7, RZ, 0x1f, R4 ;  /* 0x0000001fff077819 */ /* 0x000fc80000011404 */
[----:B------:R-:W-:-:S04]  /*2df0*/  LEA.HI R7, R7, R4, RZ, 0x2 ;  /* 0x0000000407077211 */ /* 0x000fc800078f10ff */
[C---:B------:R-:W-:Y:S02]  /*2e00*/  LEA.HI.SX32 R8, R7.reuse, UR14, 0x1e ;  /* 0x0000000e07087c11 */ /* 0x040fe4000f8ff2ff */
[----:B------:R-:W-:-:S03]  /*2e10*/  LOP3.LUT R7, R7, 0x7ffffffc, RZ, 0xc0, !PT ;  /* 0x7ffffffc07077812 */ /* 0x000fc600078ec0ff */
[----:B------:R-:W-:Y:S01]  /*2e20*/  IMAD R11, R9, 0x10, R8 ;  /* 0x00000010090b7824 */ /* 0x000fe200078e0208 */
[C---:B------:R-:W-:Y:S01]  /*2e30*/  SHF.L.U32 R8, R5.reuse, 0x5, RZ ;  /* 0x0000000505087819 */ /* 0x040fe200000006ff */
[----:B------:R-:W-:Y:S01]  /*2e40*/  IMAD.IADD R7, R4, 0x1, -R7 ;  /* 0x0000000104077824 */ /* 0x000fe200078e0a07 */
[----:B------:R-:W-:Y:S02]  /*2e50*/  LOP3.LUT R9, R5, 0x1ffffffe, RZ, 0xc0, !PT ;  /* 0x1ffffffe05097812 */ /* 0x000fe400078ec0ff */
[----:B------:R-:W-:Y:S01]  /*2e60*/  LOP3.LUT R5, R8, 0xffffffc0, RZ, 0xc0, !PT ;  /* 0xffffffc008057812 */ /* 0x000fe200078ec0ff */
[----:B------:R-:W-:Y:S01]  /*2e70*/  IMAD.SHL.U32 R8, R7, 0x2, RZ ;  /* 0x0000000207087824 */ /* 0x000fe200078e00ff */
[----:B------:R-:W-:Y:S01]  /*2e80*/  MOV R4, UR18 ;  /* 0x0000001200047c02 */ /* 0x000fe20008000f00 */
[----:B------:R-:W-:Y:S01]  /*2e90*/  IMAD.IADD R6, R6, 0x1, -R9 ;  /* 0x0000000106067824 */ /* 0x000fe200078e0a09 */
[----:B------:R-:W-:Y:S02]  /*2ea0*/  IADD3 R5, R5, R11, RZ ;  /* 0x0000000b05057210 */ /* 0x000fe40007ffe0ff */
[----:B------:R-:W-:-:S02]  /*2eb0*/  IADD3 R4, -R8, 0x1, R4 ;  /* 0x0000000108047810 */ /* 0x000fc40007ffe104 */
[----:B------:R-:W-:Y:S01]  /*2ec0*/  IADD3 R20, -R8, UR15, RZ ;  /* 0x0000000f08147c10 */ /* 0x000fe2000fffe1ff */
[----:B------:R-:W-:Y:S01]  /*2ed0*/  IMAD R12, R6, 0x8, R5 ;  /* 0x00000008060c7824 */ /* 0x000fe200078e0205 */
[----:B------:R-:W-:Y:S01]  /*2ee0*/  IADD3 R4, R4, -c[0x0][0x168], RZ ;  /* 0x80005a0004047a10 */ /* 0x000fe20007ffe0ff */
[----:B------:R-:W-:Y:S01]  /*2ef0*/  FMUL.FTZ R5, R77, c[0x0][0x320] ;  /* 0x0000c8004d057a20 */ /* 0x000fe20000410000 */
[----:B------:R-:W-:Y:S01]  /*2f00*/  IADD3 R23, -R8, UR35, RZ ;  /* 0x0000002308177c10 */ /* 0x000fe2000fffe1ff */
[----:B------:R-:W-:Y:S01]  /*2f10*/  @P1 IMAD.HI.U32 R6, R12, c[0x0][0x2c8], RZ ;  /* 0x0000b2000c061a27 */ /* 0x000fe200078e00ff */
[----:B------:R-:W-:Y:S01]  /*2f20*/  MOV R18, R12 ;  /* 0x0000000c00127202 */ /* 0x000fe20000000f00 */
[----:B------:R3:W1:Y:S01]  /*2f30*/  MUFU.TANH R13, R5 ;  /* 0x00000005000d7308 */ /* 0x0006620000002400 */
[----:B------:R5:W-:Y:S01]  /*2f40*/  STL [R1+0x28], R12 ;  /* 0x0000280c01007387 */ /* 0x000be20000100800 */
[----:B------:R-:W-:Y:S02]  /*2f50*/  IADD3 R19, R4, c[0x0][0x328], RZ ;  /* 0x0000ca0004137a10 */ /* 0x000fe40007ffe0ff */
[----:B------:R-:W-:Y:S01]  /*2f60*/  @P0 SHF.R.U32.HI R18, RZ, c[0x0][0x2cc], R6 ;  /* 0x0000b300ff120a19 */ /* 0x000fe20000011606 */
[----:B------:R-:W-:Y:S01]  /*2f70*/  STL [R1+0x24], R8 ;  /* 0x0000240801007387 */ /* 0x000fe20000100800 */
[----:B------:R-:W-:-:S02]  /*2f80*/  PLOP3.LUT P0, PT, PT, PT, UP0, 0x40, 0x0 ;  /* 0x000000000000781c */ /* 0x000fc40003f0e808 */
[----:B------:R-:W-:Y:S01]  /*2f90*/  IADD3 R21, R4, UR12, RZ ;  /* 0x0000000c04157c10 */ /* 0x000fe2000fffe0ff */
[----:B------:R-:W1:Y:S01]  /*2fa0*/  SHFL.IDX PT, R6, R18, RZ, 0x1c1f ;  /* 0x001c1fff12067589 */ /* 0x000e6200000e0000 */
[----:B---3--:R-:W-:-:S04]  /*2fb0*/  FMUL.FTZ R5, R68, c[0x0][0x320] ;  /* 0x0000c80044057a20 */ /* 0x008fc80000410000 */
[----:B-----5:R3:W2:Y:S01]  /*2fc0*/  MUFU.TANH R12, R5 ;  /* 0x00000005000c7308 */ /* 0x0206a20000002400 */
[----:B-1----:R-:W-:Y:S01]  /*2fd0*/  IADD3 R4, R21, R6, RZ ;  /* 0x0000000615047210 */ /* 0x002fe20007ffe0ff */
[----:B---3--:R-:W-:-:S06]  /*2fe0*/  FMUL.FTZ R5, R69, c[0x0][0x320] ;  /* 0x0000c80045057a20 */ /* 0x008fcc0000410000 */
[----:B------:R1:W3:Y:S02]  /*2ff0*/  MUFU.TANH R11, R5 ;  /* 0x00000005000b7308 */ /* 0x0002e40000002400 */
[----:B-1----:R-:W-:-:S06]  /*3000*/  FMUL.FTZ R5, R92, c[0x0][0x320] ;  /* 0x0000c8005c057a20 */ /* 0x002fcc0000410000 */
[----:B------:R1:W1:Y:S02]  /*3010*/  MUFU.TANH R10, R5 ;  /* 0x00000005000a7308 */ /* 0x0002640000002400 */
[----:B-1----:R-:W-:-:S06]  /*3020*/  FMUL.FTZ R5, R81, c[0x0][0x320] ;  /* 0x0000c80051057a20 */ /* 0x002fcc0000410000 */
[----:B------:R1:W1:Y:S02]  /*3030*/  MUFU.TANH R9, R5 ;  /* 0x0000000500097308 */ /* 0x0002640000002400 */
[----:B-1----:R-:W-:-:S04]  /*3040*/  IADD3 R5, R19, R6, RZ ;  /* 0x0000000613057210 */ /* 0x002fc80007ffe0ff */
[----:B------:R-:W-:Y:S01]  /*3050*/  IMNMX R5, R5, R20, PT ;  /* 0x0000001405057217 */ /* 0x000fe20003800200 */
[----:B------:R-:W-:Y:S05]  /*3060*/  @P0 BRA `(.L_x_151) ;  /* 0x0000015000000947 */ /* 0x000fea0003800000 */
[----:B--234-:R-:W-:Y:S01]  /*3070*/  IMAD.U32 R7, RZ, RZ, UR10 ;  /* 0x0000000aff077e24 */ /* 0x01cfe2000f8e00ff */
[----:B------:R-:W-:Y:S04]  /*3080*/  BSSY B0, `(.L_x_152) ;  /* 0x000000f000007945 */ /* 0x000fe80003800000 */
[----:B------:R-:W-:-:S04]  /*3090*/  IADD3 R6, R7, -c[0x0][0x168], R6 ;  /* 0x80005a0007067a10 */ /* 0x000fc80007ffe006 */
[----:B------:R-:W-:-:S13]  /*30a0*/  ISETP.GT.AND P0, PT, R6, -0x1, PT ;  /* 0xffffffff0600780c */ /* 0x000fda0003f04270 */
[----:B------:R-:W-:Y:S05]  /*30b0*/  @P0 BRA `(.L_x_153) ;  /* 0x0000007000000947 */ /* 0x000fea0003800000 */
[----:B------:R-:W-:Y:S01]  /*30c0*/  IMAD.MOV.U32 R7, RZ, RZ, c[0x0][0x32c] ;  /* 0x0000cb00ff077624 */ /* 0x000fe200078e00ff */
[----:B------:R-:W-:-:S04]  /*30d0*/  LOP3.LUT R6, RZ, R6, RZ, 0x33, !PT ;  /* 0x00000006ff067212 */ /* 0x000fc800078e33ff */
[----:B------:R-:W-:-:S13]  /*30e0*/  ISETP.NE.AND P0, PT, R7, 0x1, PT ;  /* 0x000000010700780c */ /* 0x000fda0003f05270 */
[----:B------:R-:W-:-:S05]  /*30f0*/  @P0 IMAD.HI.U32 R7, R6, c[0x0][0x330], RZ ;  /* 0x0000cc0006070a27 */ /* 0x000fca00078e00ff */
[----:B------:R-:W-:-:S04]  /*3100*/  @P0 SHF.R.U32.HI R6, RZ, c[0x0][0x334], R7 ;  /* 0x0000cd00ff060a19 */ /* 0x000fc80000011607 */
[----:B------:R-:W-:Y:S01]  /*3110*/  LOP3.LUT R6, RZ, R6, RZ, 0x33, !PT ;  /* 0x00000006ff067212 */ /* 0x000fe200078e33ff */
[----:B------:R-:W-:Y:S05]  /*3120*/  BRA `(.L_x_154) ;  /* 0x0000004000007947 */ /* 0x000fea0003800000 */
.L_x_153:
[----:B------:R-:W-:-:S04]  /*3130*/  MOV R7, c[0x0][0x32c] ;  /* 0x0000cb0000077a02 */ /* 0x000fc80000000f00 */
[----:B------:R-:W-:-:S13]  /*3140*/  ISETP.NE.AND P0, PT, R7, 0x1, PT ;  /* 0x000000010700780c */ /* 0x000fda0003f05270 */
[----:B------:R-:W-:-:S05]  /*3150*/  @P0 IMAD.HI.U32 R7, R6, c[0x0][0x330], RZ ;  /* 0x0000cc0006070a27 */ /* 0x000fca00078e00ff */
[----:B------:R-:W-:Y:S02]  /*3160*/  @P0 SHF.R.U32.HI R6, RZ, c[0x0][0x334], R7 ;  /* 0x0000cd00ff060a19 */ /* 0x000fe40000011607 */
.L_x_154:
[----:B------:R-:W-:Y:S05]  /*3170*/  BSYNC B0 ;  /* 0x0000000000007941 */ /* 0x000fea0003800000 */
.L_x_152:
[----:B------:R-:W-:-:S05]  /*3180*/  IMAD R6, R6, c[0x0][0x32c], R23 ;  /* 0x0000cb0006067a24 */ /* 0x000fca00078e0217 */
[----:B------:R-:W-:Y:S02]  /*3190*/  IADD3 R7, R6, c[0x0][0x32c], RZ ;  /* 0x0000cb0006077a10 */ /* 0x000fe40007ffe0ff */
[----:B------:R-:W-:Y:S02]  /*31a0*/  IMNMX R4, R4, R6, !PT ;  /* 0x0000000604047217 */ /* 0x000fe40007800200 */
[----:B------:R-:W-:Y:S02]  /*31b0*/  IMNMX R5, R5, R7, PT ;  /* 0x0000000705057217 */ /* 0x000fe40003800200 */
.L_x_151:
[----:B--234-:R-:W-:Y:S01]  /*31c0*/  FMUL.FTZ R6, R42, c[0x0][0x320] ;  /* 0x0000c8002a067a20 */ /* 0x01cfe20000410000 */
[----:B------:R-:W-:Y:S01]  /*31d0*/  UISETP.GE.AND UP3, UPT, UR35, 0xa, UPT ;  /* 0x0000000a2300788c */ /* 0x000fe2000bf66270 */
[----:B------:R-:W-:Y:S01]  /*31e0*/  FMUL.FTZ R8, R70, c[0x0][0x320] ;  /* 0x0000c80046087a20 */ /* 0x000fe20000410000 */
[----:B------:R-:W-:Y:S01]  /*31f0*/  UISETP.GE.AND UP6, UPT, UR35, 0x1, UPT ;  /* 0x000000012300788c */ /* 0x000fe2000bfc6270 */
[----:B------:R1:W2:Y:S01]  /*3200*/  MUFU.TANH R46, R6 ;  /* 0x00000006002e7308 */ /* 0x0002a20000002400 */
[----:B------:R-:W-:Y:S01]  /*3210*/  UP2UR UR31, UPR, URZ, 0x8 ;  /* 0x000000083f1f7883 */ /* 0x000fe20008000000 */
[----:B------:R-:W-:Y:S01]  /*3220*/  FMUL.FTZ R7, R71, c[0x0][0x320] ;  /* 0x0000c80047077a20 */ /* 0x000fe20000410000 */
[----:B------:R-:W-:Y:S01]  /*3230*/  PLOP3.LUT P1, PT, PT, PT, UP3, 0x40, 0x0 ;  /* 0x000000000000781c */ /* 0x000fe20003f2e838 */
[----:B------:R-:W-:Y:S01]  /*3240*/  UISETP.GE.AND UP3, UPT, UR35, 0x11, UPT ;  /* 0x000000112300788c */ /* 0x000fe2000bf66270 */
[----:B------:R-:W-:Y:S01]  /*3250*/  PLOP3.LUT P6, PT, PT, PT, UP6, 0x40, 0x0 ;  /* 0x000000000000781c */ /* 0x000fe20003fce868 */
[----:B------:R-:W-:Y:S01]  /*3260*/  UISETP.GE.AND UP5, UPT, UR35, 0x2, UPT ;  /* 0x000000022300788c */ /* 0x000fe2000bfa6270 */
[C---:B------:R-:W-:Y:S01]  /*3270*/  ISETP.GT.AND P1, PT, R4.reuse, 0x9, P1 ;  /* 0x000000090400780c */ /* 0x040fe20000f24270 */
[----:B------:R-:W-:Y:S01]  /*3280*/  UP2UR UR30, UPR, URZ, 0x8 ;  /* 0x000000083f1e7883 */ /* 0x000fe20008000000 */
[C---:B------:R-:W-:Y:S01]  /*3290*/  ISETP.GT.AND P6, PT, R4.reuse, RZ, P6 ;  /* 0x000000ff0400720c */ /* 0x040fe200037c4270 */
[----:B------:R-:W-:Y:S01]  /*32a0*/  UISETP.GE.AND UP4, UPT, UR35, 0x9, UPT ;  /* 0x000000092300788c */ /* 0x000fe2000bf86270 */
[----:B------:R-:W-:Y:S01]  /*32b0*/  PLOP3.LUT P0, PT, PT, PT, UP3, 0x40, 0x0 ;  /* 0x000000000000781c */ /* 0x000fe20003f0e838 */
[----:B------:R-:W-:Y:S01]  /*32c0*/  UISETP.GE.AND UP3, UPT, UR35, 0x12, UPT ;  /* 0x000000122300788c */ /* 0x000fe2000bf66270 */
[----:B------:R-:W-:Y:S01]  /*32d0*/  PLOP3.LUT P5, PT, PT, PT, UP5, 0x40, 0x0 ;  /* 0x000000000000781c */ /* 0x000fe20003fae858 */
[----:B------:R-:W-:Y:S01]  /*32e0*/  UP2UR UR34, UPR, URZ, 0x40 ;  /* 0x000000403f227883 */ /* 0x000fe20008000000 */
[----:B------:R-:W-:Y:S01]  /*32f0*/  ISETP.LT.OR P6, PT, R5, 0x1, P6 ;  /* 0x000000010500780c */ /* 0x000fe200037c1670 */
[----:B-1----:R-:W-:Y:S01]  /*3300*/  FMUL.FTZ R6, R43, c[0x0][0x320] ;  /* 0x0000c8002b067a20 */ /* 0x002fe20000410000 */
[C---:B------:R-:W-:Y:S01]  /*3310*/  ISETP.GT.AND P5, PT, R4.reuse, 0x1, P5 ;  /* 0x000000010400780c */ /* 0x040fe20002fa4270 */
[----:B------:R-:W-:Y:S01]  /*3320*/  UP2UR UR29, UPR, URZ, 0x8 ;  /* 0x000000083f1d7883 */ /* 0x000fe20008000000 */
[----:B------:R-:W-:Y:S01]  /*3330*/  PLOP3.LUT P2, PT, PT, PT, UP4, 0x40, 0x0 ;  /* 0x000000000000781c */ /* 0x000fe20003f4e848 */
[----:B------:R1:W3:Y:S01]  /*3340*/  MUFU.TANH R45, R6 ;  /* 0x00000006002d7308 */ /* 0x0002e20000002400 */
[C---:B------:R-:W-:Y:S01]  /*3350*/  ISETP.LT.OR P5, PT, R5.reuse, 0x2, P5 ;  /* 0x000000020500780c */ /* 0x040fe20002fa1670 */
[----:B------:R-:W-:Y:S01]  /*3360*/  UP2UR UR33, UPR, URZ, 0x20 ;  /* 0x000000203f217883 */ /* 0x000fe20008000000 */
[C---:B------:R-:W-:Y:S01]  /*3370*/  ISETP.GT.AND P2, PT, R4.reuse, 0x8, P2 ;  /* 0x000000080400780c */ /* 0x040fe20001744270 */
[----:B------:R-:W-:Y:S01]  /*3380*/  UP2UR UR32, UPR, URZ, 0x10 ;  /* 0x000000103f207883 */ /* 0x000fe20008000000 */
[C---:B------:R-:W-:Y:S01]  /*3390*/  ISETP.LT.OR P1, PT, R5.reuse, 0xa, P1 ;  /* 0x0000000a0500780c */ /* 0x040fe20000f21670 */
[----:B------:R-:W-:Y:S01]  /*33a0*/  UISETP.GE.AND UP6, UPT, UR35, 0x51, UPT ;  /* 0x000000512300788c */ /* 0x000fe2000bfc6270 */
[----:B------:R-:W-:Y:S01]  /*33b0*/  ISETP.LT.OR P2, PT, R5, 0x9, P2 ;  /* 0x000000090500780c */ /* 0x000fe20001741670 */
[----:B------:R-:W-:Y:S01]  /*33c0*/  UISETP.GE.AND UP5, UPT, UR35, 0x52, UPT ;  /* 0x000000522300788c */ /* 0x000fe2000bfa6270 */
[----:B------:R-:W-:Y:S01]  /*33d0*/  ISETP.GT.AND P0, PT, R4, 0x10, P0 ;  /* 0x000000100400780c */ /* 0x000fe20000704270 */
[----:B------:R-:W-:Y:S01]  /*33e0*/  UISETP.GE.AND UP4, UPT, UR35, 0x59, UPT ;  /* 0x000000592300788c */ /* 0x000fe2000bf86270 */
[----:B------:R-:W-:Y:S01]  /*33f0*/  FSEL R69, R59, -INF , !P2 ;  /* 0xff8000003b457808 */ /* 0x000fe20005000000 */
[----:B------:R-:W4:Y:S01]  /*3400*/  MUFU.TANH R25, R8 ;  /* 0x0000000800197308 */ /* 0x000f220000002400 */
[----:B------:R-:W-:-:S02]  /*3410*/  FSEL R68, R58, -INF , !P1 ;  /* 0xff8000003a447808 */ /* 0x000fc40004800000 */
[----:B------:R-:W-:Y:S01]  /*3420*/  ISETP.LT.OR P0, PT, R5, 0x11, P0 ;  /* 0x000000110500780c */ /* 0x000fe20000701670 */
[----:B-1----:R-:W-:-:S03]  /*3430*/  FMUL.FTZ R6, R94, c[0x0][0x320] ;  /* 0x0000c8005e067a20 */ /* 0x002fc60000410000 */
[----:B------:R-:W-:Y:S01]  /*3440*/  FSEL R70, R57, -INF , !P0 ;  /* 0xff80000039467808 */ /* 0x000fe20004000000 */
        /* <DEDUP_REMOVED lines=23> */
[----:B-1----:R-:W-:Y:S01]  /*35c0*/  FMUL.FTZ R6, R66, c[0x0][0x320] ;  /* 0x0000c80042067a20 */ /* 0x002fe20000410000 */
[----:B------:R-:W-:-:S05]  /*35d0*/  FSEL R66, R60, -INF , !P5 ;  /* 0xff8000003c427808 */ /* 0x000fca0006800000 */
[----:B------:R1:W1:Y:S02]  /*35e0*/  MUFU.TANH R31, R6 ;  /* 0x00000006001f7308 */ /* 0x0002640000002400 */
[----:B-1----:R-:W-:Y:S01]  /*35f0*/  FMUL.FTZ R6, R67, c[0x0][0x320] ;  /* 0x0000c80043067a20 */ /* 0x002fe20000410000 */
[----:B------:R-:W-:Y:S02]  /*3600*/  FSEL R67, R10, -INF , !P6 ;  /* 0xff8000000a437808 */ /* 0x000fe40007000000 */
[----:B------:R-:W-:Y:S01]  /*3610*/  PLOP3.LUT P6, PT, PT, PT, UP3, 0x40, 0x0 ;  /* 0x000000000000781c */ /* 0x000fe20003fce838 */
[----:B------:R-:W-:Y:S02]  /*3620*/  UISETP.GE.AND UP3, UPT, UR35, 0x19, UPT ;  /* 0x000000192300788c */ /* 0x000fe4000bf66270 */
[----:B------:R1:W1:Y:S01]  /*3630*/  MUFU.TANH R32, R6 ;  /* 0x0000000600207308 */ /* 0x0002620000002400 */
[----:B------:R-:W-:Y:S01]  /*3640*/  ISETP.GT.AND P6, PT, R4, 0x11, P6 ;  /* 0x000000110400780c */ /* 0x000fe200037c4270 */
[----:B------:R-:W-:-:S02]  /*3650*/  UP2UR UR28, UPR, URZ, 0x8 ;  /* 0x000000083f1c7883 */ /* 0x000fc40008000000 */
[----:B------:R-:W-:Y:S01]  /*3660*/  PLOP3.LUT P5, PT, PT, PT, UP3, 0x40, 0x0 ;  /* 0x000000000000781c */ /* 0x000fe20003fae838 */
[----:B------:R-:W-:Y:S01]  /*3670*/  UISETP.GE.AND UP3, UPT, UR35, 0x1a, UPT ;  /* 0x0000001a2300788c */ /* 0x000fe2000bf66270 */
[C---:B------:R-:W-:Y:S02]  /*3680*/  ISETP.LT.OR P6, PT, R5.reuse, 0x12, P6 ;  /* 0x000000120500780c */ /* 0x040fe400037c1670 */
[----:B------:R-:W-:Y:S01]  /*3690*/  ISETP.GT.AND P5, PT, R4, 0x18, P5 ;  /* 0x000000180400780c */ /* 0x000fe20002fa4270 */
[----:B------:R-:W-:Y:S01]  /*36a0*/  UP2UR UR27, UPR, URZ, 0x8 ;  /* 0x000000083f1b7883 */ /* 0x000fe20008000000 */
[----:B------:R-:W-:Y:S02]  /*36b0*/  FSEL R73, R56, -INF , !P6 ;  /* 0xff80000038497808 */ /* 0x000fe40007000000 */
[----:B------:R-:W-:Y:S01]  /*36c0*/  PLOP3.LUT P2, PT, PT, PT, UP3, 0x40, 0x0 ;  /* 0x000000000000781c */ /* 0x000fe20003f4e838 */
[----:B------:R-:W-:Y:S01]  /*36d0*/  UISETP.GE.AND UP3, UPT, UR35, 0x21, UPT ;  /* 0x000000212300788c */ /* 0x000fe2000bf66270 */
[----:B------:R-:W-:Y:S01]  /*36e0*/  ISETP.LT.OR P5, PT, R5, 0x19, P5 ;  /* 0x000000190500780c */ /* 0x000fe20002fa1670 */
[----:B-1----:R-:W-:Y:S01]  /*36f0*/  FMUL.FTZ R6, R90, c[0x0][0x320] ;  /* 0x0000c8005a067a20 */ /* 0x002fe20000410000 */
[----:B------:R-:W-:Y:S01]  /*3700*/  ISETP.GT.AND P2, PT, R4, 0x19, P2 ;  /* 0x000000190400780c */ /* 0x000fe20001744270 */
[----:B------:R-:W-:-:S02]  /*3710*/  UP2UR UR26, UPR, URZ, 0x8 ;  /* 0x000000083f1a7883 */ /* 0x000fc40008000000 */
[----:B------:R-:W-:Y:S01]  /*3720*/  PLOP3.LUT P1, PT, PT, PT, UP3, 0x40, 0x0 ;  /* 0x000000000000781c */ /* 0x000fe20003f2e838 */
[----:B------:R-:W-:Y:S01]  /*3730*/  UISETP.GE.AND UP3, UPT, UR35, 0x22, UPT ;  /* 0x000000222300788c */ /* 0x000fe2000bf66270 */
[----:B------:R1:W1:Y:S01]  /*3740*/  MUFU.TANH R28, R6 ;  /* 0x00000006001c7308 */ /* 0x0002620000002400 */
[C---:B------:R-:W-:Y:S02]  /*3750*/  ISETP.LT.OR P2, PT, R5.reuse, 0x1a, P2 ;  /* 0x0000001a0500780c */ /* 0x040fe40001741670 */
[----:B------:R-:W-:Y:S01]  /*3760*/  UP2UR UR25, UPR, URZ, 0x8 ;  /* 0x000000083f197883 */ /* 0x000fe20008000000 */
[----:B------:R-:W-:Y:S02]  /*3770*/  ISETP.GT.AND P1, PT, R4, 0x20, P1 ;  /* 0x000000200400780c */ /* 0x000fe40000f24270 */
[----:B------:R-:W-:Y:S01]  /*3780*/  PLOP3.LUT P0, PT, PT, PT, UP3, 0x40, 0x0 ;  /* 0x000000000000781c */ /* 0x000fe20003f0e838 */
[----:B------:R-:W-:Y:S01]  /*3790*/  UISETP.GE.AND UP3, UPT, UR35, 0x29, UPT ;  /* 0x000000292300788c */ /* 0x000fe2000bf66270 */
[----:B------:R-:W-:-:S02]  /*37a0*/  ISETP.LT.OR P1, PT, R5, 0x21, P1 ;  /* 0x000000210500780c */ /* 0x000fc40000f21670 */
[----:B------:R-:W-:Y:S01]  /*37b0*/  ISETP.GT.AND P0, PT, R4, 0x21, P0 ;  /* 0x000000210400780c */ /* 0x000fe20000704270 */
[----:B------:R-:W-:Y:S01]  /*37c0*/  UP2UR UR24, UPR, URZ, 0x8 ;  /* 0x000000083f187883 */ /* 0x000fe20008000000 */
[----:B------:R-:W-:Y:S02]  /*37d0*/  FSEL R77, R53, -INF , !P1 ;  /* 0xff800000354d7808 */ /* 0x000fe40004800000 */
[----:B------:R-:W-:Y:S01]  /*37e0*/  PLOP3.LUT P6, PT, PT, PT, UP3, 0x40, 0x0 ;  /* 0x000000000000781c */ /* 0x000fe20003fce838 */
[----:B------:R-:W-:Y:S01]  /*37f0*/  UISETP.GE.AND UP3, UPT, UR35, 0x2a, UPT ;  /* 0x0000002a2300788c */ /* 0x000fe2000bf66270 */
[----:B-1----:R-:W-:Y:S01]  /*3800*/  FMUL.FTZ R6, R74, c[0x0][0x320] ;  /* 0x0000c8004a067a20 */ /* 0x002fe20000410000 */
[----:B------:R-:W-:Y:S02]  /*3810*/  FSEL R74, R55, -INF , !P5 ;  /* 0xff800000374a7808 */ /* 0x000fe40006800000 */
[----:B------:R-:W-:Y:S01]  /*3820*/  UP2UR UR23, UPR, URZ, 0x8 ;  /* 0x000000083f177883 */ /* 0x000fe20008000000 */
[----:B------:R1:W1:Y:S01]  /*3830*/  MUFU.TANH R27, R6 ;  /* 0x00000006001b7308 */ /* 0x0002620000002400 */
[----:B------:R-:W-:Y:S01]  /*3840*/  PLOP3.LUT P5, PT, PT, PT, UP3, 0x40, 0x0 ;  /* 0x000000000000781c */ /* 0x000fe20003fae838 */
[----:B------:R-:W-:Y:S01]  /*3850*/  UISETP.GE.AND UP3, UPT, UR35, 0x31, UPT ;  /* 0x000000312300788c */ /* 0x000fe2000bf66270 */
[----:B------:R-:W-:-:S02]  /*3860*/  ISETP.LT.OR P0, PT, R5, 0x22, P0 ;  /* 0x000000220500780c */ /* 0x000fc40000701670 */
[C---:B------:R-:W-:Y:S01]  /*3870*/  ISETP.GT.AND P6, PT, R4.reuse, 0x28, P6 ;  /* 0x000000280400780c */ /* 0x040fe200037c4270 */
[----:B------:R-:W-:Y:S01]  /*3880*/  UP2UR UR22, UPR, URZ, 0x8 ;  /* 0x000000083f167883 */ /* 0x000fe20008000000 */
[----:B------:R-:W-:Y:S02]  /*3890*/  ISETP.GT.AND P5, PT, R4, 0x29, P5 ;  /* 0x000000290400780c */ /* 0x000fe40002fa4270 */
[C---:B------:R-:W-:Y:S02]  /*38a0*/  ISETP.LT.OR P6, PT, R5.reuse, 0x29, P6 ;  /* 0x000000290500780c */ /* 0x040fe400037c1670 */
[----:B------:R-:W-:Y:S02]  /*38b0*/  ISETP.LT.OR P5, PT, R5, 0x2a, P5 ;  /* 0x0000002a0500780c */ /* 0x000fe40002fa1670 */
[----:B------:R-:W-:Y:S02]  /*38c0*/  FSEL R80, R51, -INF , !P6 ;  /* 0xff80000033507808 */ /* 0x000fe40007000000 */
[----:B------:R-:W-:Y:S01]  /*38d0*/  FSEL R81, R50, -INF , !P5 ;  /* 0xff80000032517808 */ /* 0x000fe20006800000 */
[----:B-1----:R-:W-:Y:S01]  /*38e0*/  FMUL.FTZ R6, R75, c[0x0][0x320] ;  /* 0x0000c8004b067a20 */ /* 0x002fe20000410000 */
[----:B------:R-:W-:-:S02]  /*38f0*/  FSEL R75, R54, -INF , !P2 ;  /* 0xff800000364b7808 */ /* 0x000fc40005000000 */
[----:B------:R-:W-:Y:S01]  /*3900*/  PLOP3.LUT P2, PT, PT, PT, UP3, 0x40, 0x0 ;  /* 0x000000000000781c */ /* 0x000fe20003f4e838 */
[----:B------:R1:W1:Y:S01]  /*3910*/  MUFU.TANH R30, R6 ;  /* 0x00000006001e7308 */ /* 0x0002620000002400 */
[----:B------:R-:W-:Y:S02]  /*3920*/  UISETP.GE.AND UP3, UPT, UR35, 0x32, UPT ;  /* 0x000000322300788c */ /* 0x000fe4000bf66270 */
[----:B------:R-:W-:Y:S02]  /*3930*/  ISETP.GT.AND P2, PT, R4, 0x30, P2 ;  /* 0x000000300400780c */ /* 0x000fe40001744270 */
[----:B------:R-:W-:Y:S02]  /*3940*/  UP2UR UR21, UPR, URZ, 0x8 ;  /* 0x000000083f157883 */ /* 0x000fe40008000000 */
[----:B------:R-:W-:Y:S01]  /*3950*/  PLOP3.LUT P1, PT, PT, PT, UP3, 0x40, 0x0 ;  /* 0x000000000000781c */ /* 0x000fe20003f2e838 */
[----:B------:R-:W-:Y:S01]  /*3960*/  UISETP.GE.AND UP3, UPT, UR35, 0x39, UPT ;  /* 0x000000392300788c */ /* 0x000fe2000bf66270 */
[----:B------:R-:W-:-:S02]  /*3970*/  ISETP.LT.OR P2, PT, R5, 0x31, P2 ;  /* 0x000000310500780c */ /* 0x000fc40001741670 */
[----:B------:R-:W-:Y:S01]  /*3980*/  ISETP.GT.AND P1, PT, R4, 0x31, P1 ;  /* 0x000000310400780c */ /* 0x000fe20000f24270 */
[----:B------:R-:W-:Y:S01]  /*3990*/  UP2UR UR20, UPR, URZ, 0x8 ;  /* 0x000000083f147883 */ /* 0x000fe20008000000 */
[----:B------:R-:W-:Y:S02]  /*39a0*/  FSEL R82, R49, -INF , !P2 ;  /* 0xff80000031527808 */ /* 0x000fe40005000000 */
[----:B------:R-:W-:Y:S01]  /*39b0*/  ISETP.LT.OR P1, PT, R5, 0x32, P1 ;  /* 0x000000320500780c */ /* 0x000fe20000f21670 */
[----:B-1----:R-:W-:-:S03]  /*39c0*/  FMUL.FTZ R6, R91, c[0x0][0x320] ;  /* 0x0000c8005b067a20 */ /* 0x002fc60000410000 */
[----:B------:R-:W-:Y:S01]  /*39d0*/  FSEL R132, R9, -INF , !P1 ;  /* 0xff80000009847808 */ /* 0x000fe20004800000 */
[----:B------:R1:W1:Y:S02]  /*39e0*/  MUFU.TANH R24, R6 ;  /* 0x0000000600187308 */ /* 0x0002640000002400 */
[----:B-1----:R-:W-:-:S06]  /*39f0*/  FMUL.FTZ R6, R78, c[0x0][0x320] ;  /* 0x0000c8004e067a20 */ /* 0x002fcc0000410000 */
        /* <DEDUP_REMOVED lines=17> */
[----:B-1----:R-:W1:Y:S01]  /*3b10*/  SHFL.IDX PT, R6, R18, 0x1, 0x1c1f ;  /* 0x003c1f0012067f89 */ /* 0x002e6200000e0000 */
[----:B------:R-:W-:Y:S01]  /*3b20*/  ISETP.GT.AND P5, PT, R4, 0x40, P5 ;  /* 0x000000400400780c */ /* 0x000fe20002fa4270 */
[----:B------:R-:W-:Y:S01]  /*3b30*/  UP2UR UR17, UPR, URZ, 0x8 ;  /* 0x000000083f117883 */ /* 0x000fe20008000000 */
[----:B------:R-:W-:-:S02]  /*3b40*/  FSEL R134, R47, -INF , !P6 ;  /* 0xff8000002f867808 */ /* 0x000fc40007000000 */
        /* <DEDUP_REMOVED lines=9> */
[----:B------:R1:W1:Y:S01]  /*3be0*/  MUFU.TANH R22, R7 ;  /* 0x0000000700167308 */ /* 0x0002620000002400 */
[----:B------:R-:W-:Y:S01]  /*3bf0*/  ISETP.GT.AND P1, PT, R4, 0x48, P1 ;  /* 0x000000480400780c */ /* 0x000fe20000f24270 */
[----:B------:R-:W-:Y:S01]  /*3c00*/  UP2UR UR15, UPR, URZ, 0x8 ;  /* 0x000000083f0f7883 */ /* 0x000fe20008000000 */
[----:B------:R-:W-:-:S02]  /*3c10*/  FSEL R233, R17, -INF , !P2 ;  /* 0xff80000011e97808 */ /* 0x000fc40005000000 */
[----:B------:R-:W-:Y:S01]  /*3c20*/  PLOP3.LUT P0, PT, PT, PT, UP3, 0x40, 0x0 ;  /* 0x000000000000781c */ /* 0x000fe20003f0e838 */
[----:B------:R-:W-:Y:S01]  /*3c30*/  UISETP.GE.AND UP3, UPT, UR35, 0x5a, UPT ;  /* 0x0000005a2300788c */ /* 0x000fe2000bf66270 */
[C---:B------:R-:W-:Y:S02]  /*3c40*/  ISETP.LT.OR P1, PT, R5.reuse, 0x49, P1 ;  /* 0x000000490500780c */ /* 0x040fe40000f21670 */
[----:B------:R-:W-:Y:S02]  /*3c50*/  ISETP.GT.AND P0, PT, R4, 0x49, P0 ;  /* 0x000000490400780c */ /* 0x000fe40000704270 */
[----:B------:R-:W-:Y:S02]  /*3c60*/  FSEL R232, R16, -INF , !P1 ;  /* 0xff80000010e87808 */ /* 0x000fe40004800000 */
[----:B------:R-:W-:Y:S02]  /*3c70*/  ISETP.LT.OR P0, PT, R5, 0x4a, P0 ;  /* 0x0000004a0500780c */ /* 0x000fe40000701670 */
[----:B------:R-:W-:-:S02]  /*3c80*/  PLOP3.LUT P6, PT, PT, PT, UP6, 0x40, 0x0 ;  /* 0x000000000000781c */ /* 0x000fc40003fce868 */
[----:B------:R-:W-:Y:S02]  /*3c90*/  FSEL R235, R15, -INF , !P0 ;  /* 0xff8000000feb7808 */ /* 0x000fe40004000000 */
[----:B------:R-:W-:Y:S02]  /*3ca0*/  PLOP3.LUT P0, PT, PT, PT, UP0, 0x40, 0x0 ;  /* 0x000000000000781c */ /* 0x000fe40003f0e808 */
[----:B------:R-:W-:Y:S02]  /*3cb0*/  PLOP3.LUT P5, PT, PT, PT, UP5, 0x40, 0x0 ;  /* 0x000000000000781c */ /* 0x000fe40003fae858 */
[----:B------:R-:W-:Y:S02]  /*3cc0*/  PLOP3.LUT P2, PT, PT, PT, UP4, 0x40, 0x0 ;  /* 0x000000000000781c */ /* 0x000fe40003f4e848 */
[----:B------:R-:W-:Y:S02]  /*3cd0*/  PLOP3.LUT P1, PT, PT, PT, UP3, 0x40, 0x0 ;  /* 0x000000000000781c */ /* 0x000fe40003f2e838 */
[----:B------:R-:W-:-:S02]  /*3ce0*/  ISETP.GT.AND P6, PT, R4, 0x50, P6 ;  /* 0x000000500400780c */ /* 0x000fc400037c4270 */
[C---:B------:R-:W-:Y:S02]  /*3cf0*/  ISETP.GT.AND P5, PT, R4.reuse, 0x51, P5 ;  /* 0x000000510400780c */ /* 0x040fe40002fa4270 */
[C---:B------:R-:W-:Y:S02]  /*3d00*/  ISETP.GT.AND P2, PT, R4.reuse, 0x58, P2 ;  /* 0x000000580400780c */ /* 0x040fe40001744270 */
[----:B------:R-:W-:Y:S01]  /*3d10*/  ISETP.GT.AND P1, PT, R4, 0x59, P1 ;  /* 0x000000590400780c */ /* 0x000fe20000f24270 */
[----:B-1----:R-:W-:Y:S01]  /*3d20*/  IMAD.IADD R4, R21, 0x1, R6 ;  /* 0x0000000115047824 */ /* 0x002fe200078e0206 */
[C---:B------:R-:W-:Y:S02]  /*3d30*/  ISETP.LT.OR P6, PT, R5.reuse, 0x51, P6 ;  /* 0x000000510500780c */ /* 0x040fe400037c1670 */
[C---:B------:R-:W-:Y:S02]  /*3d40*/  ISETP.LT.OR P5, PT, R5.reuse, 0x52, P5 ;  /* 0x000000520500780c */ /* 0x040fe40002fa1670 */
[----:B------:R-:W-:-:S02]  /*3d50*/  ISETP.LT.OR P2, PT, R5, 0x59, P2 ;  /* 0x000000590500780c */ /* 0x000fc40001741670 */
[----:B------:R-:W-:Y:S01]  /*3d60*/  ISETP.LT.OR P1, PT, R5, 0x5a, P1 ;  /* 0x0000005a0500780c */ /* 0x000fe20000f21670 */
[----:B------:R-:W-:Y:S01]  /*3d70*/  IMAD.IADD R5, R19, 0x1, R6 ;  /* 0x0000000113057824 */ /* 0x000fe200078e0206 */
[----:B------:R-:W-:Y:S02]  /*3d80*/  FSEL R236, R14, -INF , !P6 ;  /* 0xff8000000eec7808 */ /* 0x000fe40007000000 */
[----:B------:R-:W-:Y:S02]  /*3d90*/  FSEL R237, R13, -INF , !P5 ;  /* 0xff8000000ded7808 */ /* 0x000fe40006800000 */
[----:B------:R-:W-:Y:S02]  /*3da0*/  IMNMX R5, R5, R20, PT ;  /* 0x0000001405057217 */ /* 0x000fe40003800200 */
[----:B------:R-:W-:Y:S02]  /*3db0*/  FSEL R244, R12, -INF , !P2 ;  /* 0xff8000000cf47808 */ /* 0x000fe40005000000 */
[----:B------:R-:W-:Y:S01]  /*3dc0*/  FSEL R247, R11, -INF , !P1 ;  /* 0xff8000000bf77808 */ /* 0x000fe20004800000 */
        /* <DEDUP_REMOVED lines=13> */
.L_x_157:
[----:B------:R-:W-:-:S04]  /*3ea0*/  MOV R7, c[0x0][0x32c] ;  /* 0x0000cb0000077a02 */ /* 0x000fc80000000f00 */
[----:B------:R-:W-:-:S13]  /*3eb0*/  ISETP.NE.AND P0, PT, R7, 0x1, PT ;  /* 0x000000010700780c */ /* 0x000fda0003f05270 */
[----:B------:R-:W-:-:S05]  /*3ec0*/  @P0 IMAD.HI.U32 R7, R6, c[0x0][0x330], RZ ;  /* 0x0000cc0006070a27 */ /* 0x000fca00078e00ff */
[----:B------:R-:W-:Y:S02]  /*3ed0*/  @P0 SHF.R.U32.HI R6, RZ, c[0x0][0x334], R7 ;  /* 0x0000cd00ff060a19 */ /* 0x000fe40000011607 */
.L_x_158:
[----:B------:R-:W-:Y:S05]  /*3ee0*/  BSYNC B0 ;  /* 0x0000000000007941 */ /* 0x000fea0003800000 */
.L_x_156:
[----:B------:R-:W-:-:S05]  /*3ef0*/  IMAD R6, R6, c[0x0][0x32c], R23 ;  /* 0x0000cb0006067a24 */ /* 0x000fca00078e0217 */
[----:B------:R-:W-:Y:S02]  /*3f00*/  IADD3 R7, R6, c[0x0][0x32c], RZ ;  /* 0x0000cb0006077a10 */ /* 0x000fe40007ffe0ff */
[----:B------:R-:W-:Y:S02]  /*3f10*/  IMNMX R4, R4, R6, !PT ;  /* 0x0000000604047217 */ /* 0x000fe40007800200 */
[----:B------:R-:W-:Y:S02]  /*3f20*/  IMNMX R5, R5, R7, PT ;  /* 0x0000000705057217 */ /* 0x000fe40003800200 */
.L_x_155:
[----:B--234-:R-:W-:Y:S01]  /*3f30*/  UP2UR UR40, UPR, URZ, 0x20 ;  /* 0x000000203f287883 */ /* 0x01cfe20008000000 */
[----:B------:R-:W-:Y:S01]  /*3f40*/  FMUL.FTZ R6, R100, c[0x0][0x320] ;  /* 0x0000c80064067a20 */ /* 0x000fe20000410000 */
[----:B------:R-:W-:Y:S01]  /*3f50*/  UISETP.NE.AND UP5, UPT, UR34, URZ, UPT ;  /* 0x0000003f2200728c */ /* 0x000fe2000bfa5270 */
[----:B------:R-:W-:Y:S01]  /*3f60*/  FMUL.FTZ R15, R112, c[0x0][0x320] ;  /* 0x0000c800700f7a20 */ /* 0x000fe20000410000 */
[----:B------:R-:W-:Y:S01]  /*3f70*/  UP2UR UR39, UPR, URZ, 0x10 ;  /* 0x000000103f277883 */ /* 0x000fe20008000000 */
[----:B------:R1:W2:Y:S01]  /*3f80*/  MUFU.TANH R63, R6 ;  /* 0x00000006003f7308 */ /* 0x0002a20000002400 */
[----:B------:R-:W-:Y:S01]  /*3f90*/  UP2UR UR37, UPR, URZ, 0x1 ;  /* 0x000000013f257883 */ /* 0x000fe20008000000 */
[----:B------:R-:W-:Y:S01]  /*3fa0*/  FMUL.FTZ R7, R144, c[0x0][0x320] ;  /* 0x0000c80090077a20 */ /* 0x000fe20000410000 */
[----:B------:R-:W-:Y:S01]  /*3fb0*/  UISETP.NE.AND UP4, UPT, UR32, URZ, UPT ;  /* 0x0000003f2000728c */ /* 0x000fe2000bf85270 */
[----:B------:R-:W-:Y:S01]  /*3fc0*/  PLOP3.LUT P6, PT, PT, PT, UP5, 0x40, 0x0 ;  /* 0x000000000000781c */ /* 0x000fe20003fce858 */
[----:B------:R-:W-:Y:S01]  /*3fd0*/  UISETP.NE.AND UP0, UPT, UR33, URZ, UPT ;  /* 0x0000003f2100728c */ /* 0x000fe2000bf05270 */
[----:B------:R-:W-:Y:S01]  /*3fe0*/  FMUL.FTZ R17, R96, c[0x0][0x320] ;  /* 0x0000c80060117a20 */ /* 0x000fe20000410000 */
[----:B------:R-:W-:Y:S01]  /*3ff0*/  UP2UR UR36, UPR, URZ, 0x4 ;  /* 0x000000043f247883 */ /* 0x000fe20008000000 */
[C---:B------:R-:W-:Y:S01]  /*4000*/  ISETP.GT.AND P6, PT, R4.reuse, RZ, P6 ;  /* 0x000000ff0400720c */ /* 0x040fe200037c4270 */
[----:B------:R-:W-:Y:S01]  /*4010*/  UP2UR UR35, UPR, URZ, 0x2 ;  /* 0x000000023f237883 */ /* 0x000fe20008000000 */
[----:B------:R-:W-:Y:S01]  /*4020*/  PLOP3.LUT P2, PT, PT, PT, UP4, 0x40, 0x0 ;  /* 0x000000000000781c */ /* 0x000fe20003f4e848 */
[----:B------:R-:W-:Y:S01]  /*4030*/  UP2UR UR38, UPR, URZ, 0x8 ;  /* 0x000000083f267883 */ /* 0x000fe20008000000 */
[----:B------:R-:W-:Y:S01]  /*4040*/  PLOP3.LUT P5, PT, PT, PT, UP0, 0x40, 0x0 ;  /* 0x000000000000781c */ /* 0x000fe20003fae808 */
[----:B------:R-:W-:Y:S01]  /*4050*/  UISETP.NE.AND UP2, UPT, UR30, URZ, UPT ;  /* 0x0000003f1e00728c */ /* 0x000fe2000bf45270 */
[----:B------:R-:W-:Y:S01]  /*4060*/  ISETP.LT.OR P6, PT, R5, 0x1, P6 ;  /* 0x000000010500780c */ /* 0x000fe200037c1670 */
[----:B------:R-:W-:Y:S01]  /*4070*/  UISETP.NE.AND UP1, UPT, UR31, URZ, UPT ;  /* 0x0000003f1f00728c */ /* 0x000fe2000bf25270 */
[----:B-1----:R-:W-:Y:S01]  /*4080*/  FMUL.FTZ R6, R101, c[0x0][0x320] ;  /* 0x0000c80065067a20 */ /* 0x002fe20000410000 */
[----:B------:R-:W-:Y:S01]  /*4090*/  UISETP.NE.AND UP3, UPT, UR29, URZ, UPT ;  /* 0x0000003f1d00728c */ /* 0x000fe2000bf65270 */
[C---:B------:R-:W-:Y:S01]  /*40a0*/  ISETP.GT.AND P5, PT, R4.reuse, 0x1, P5 ;  /* 0x000000010400780c */ /* 0x040fe20002fa4270 */
[----:B------:R-:W-:Y:S01]  /*40b0*/  UISETP.NE.AND UP0, UPT, UR28, URZ, UPT ;  /* 0x0000003f1c00728c */ /* 0x000fe2000bf05270 */
[----:B------:R1:W3:Y:S01]  /*40c0*/  MUFU.TANH R62, R6 ;  /* 0x00000006003e7308 */ /* 0x0002e20000002400 */
[C---:B------:R-:W-:Y:S01]  /*40d0*/  ISETP.GT.AND P2, PT, R4.reuse, 0x8, P2 ;  /* 0x000000080400780c */ /* 0x040fe20001744270 */
[----:B------:R-:W-:Y:S01]  /*40e0*/  UISETP.NE.AND UP5, UPT, UR40, URZ, UPT ;  /* 0x0000003f2800728c */ /* 0x000fe2000bfa5270 */
[----:B------:R-:W-:Y:S01]  /*40f0*/  PLOP3.LUT P1, PT, PT, PT, UP1, 0x40, 0x0 ;  /* 0x000000000000781c */ /* 0x000fe20003f2e818 */
[----:B------:R-:W-:Y:S01]  /*4100*/  UISETP.NE.AND UP1, UPT, UR26, URZ, UPT ;  /* 0x0000003f1a00728c */ /* 0x000fe2000bf25270 */
[----:B------:R-:W-:Y:S01]  /*4110*/  PLOP3.LUT P0, PT, PT, PT, UP2, 0x40, 0x0 ;  /* 0x000000000000781c */ /* 0x000fe20003f0e828 */
[----:B------:R-:W-:Y:S01]  /*4120*/  UISETP.NE.AND UP2, UPT, UR27, URZ, UPT ;  /* 0x0000003f1b00728c */ /* 0x000fe2000bf45270 */
[----:B------:R-:W-:Y:S01]  /*4130*/  FSEL R52, R43, -INF , !P6 ;  /* 0xff8000002b347808 */ /* 0x000fe20007000000 */
[----:B------:R-:W-:Y:S01]  /*4140*/  UISETP.NE.AND UP4, UPT, UR39, URZ, UPT ;  /* 0x0000003f2700728c */ /* 0x000fe2000bf85270 */
[----:B------:R-:W-:Y:S01]  /*4150*/  PLOP3.LUT P6, PT, PT, PT, UP3, 0x40, 0x0 ;  /* 0x000000000000781c */ /* 0x000fe20003fce838 */
[----:B------:R-:W-:Y:S01]  /*4160*/  UISETP.NE.AND UP3, UPT, UR25, URZ, UPT ;  /* 0x0000003f1900728c */ /* 0x000fe2000bf65270 */
[C---:B------:R-:W-:Y:S01]  /*4170*/  ISETP.LT.OR P5, PT, R5.reuse, 0x2, P5 ;  /* 0x000000020500780c */ /* 0x040fe20002fa1670 */
[----:B------:R4:W2:Y:S01]  /*4180*/  MUFU.TANH R50, R7 ;  /* 0x0000000700327308 */ /* 0x0008a20000002400 */
[----:B------:R-:W-:Y:S01]  /*4190*/  ISETP.LT.OR P2, PT, R5, 0x9, P2 ;  /* 0x000000090500780c */ /* 0x000fe20001741670 */
[----:B------:R-:W-:Y:S01]  /*41a0*/  FMUL.FTZ R16, R97, c[0x0][0x320] ;  /* 0x0000c80061107a20 */ /* 0x000fe20000410000 */
[----:B------:R-:W-:Y:S01]  /*41b0*/  ISETP.GT.AND P1, PT, R4, 0x9, P1 ;  /* 0x000000090400780c */ /* 0x000fe20000f24270 */
[----:B-1----:R-:W-:Y:S01]  /*41c0*/  FMUL.FTZ R6, R156, c[0x0][0x320] ;  /* 0x0000c8009c067a20 */ /* 0x002fe20000410000 */
[----:B------:R-:W-:Y:S01]  /*41d0*/  ISETP.GT.AND P6, PT, R4, 0x11, P6 ;  /* 0x000000110400780c */ /* 0x000fe200037c4270 */
[----:B------:R-:W-:Y:S01]  /*41e0*/  FMUL.FTZ R14, R152, c[0x0][0x320] ;  /* 0x0000c800980e7a20 */ /* 0x000fe20000410000 */
[----:B------:R-:W-:Y:S01]  /*41f0*/  FSEL R51, R41, -INF , !P5 ;  /* 0xff80000029337808 */ /* 0x000fe20006800000 */
[----:B------:R1:W1:Y:S01]  /*4200*/  MUFU.TANH R55, R6 ;  /* 0x0000000600377308 */ /* 0x0002620000002400 */
[----:B------:R-:W-:Y:S01]  /*4210*/  FSEL R56, R40, -INF , !P2 ;  /* 0xff80000028387808 */ /* 0x000fe20005000000 */
[----:B------:R-:W-:Y:S01]  /*4220*/  FMUL.FTZ R13, R113, c[0x0][0x320] ;  /* 0x0000c800710d7a20 */ /* 0x000fe20000410000 */
[----:B------:R-:W-:Y:S01]  /*4230*/  PLOP3.LUT P5, PT, PT, PT, UP0, 0x40, 0x0 ;  /* 0x000000000000781c */ /* 0x000fe20003fae808 */
[----:B------:R-:W-:Y:S01]  /*4240*/  UISETP.NE.AND UP0, UPT, UR24, URZ, UPT ;  /* 0x0000003f1800728c */ /* 0x000fe2000bf05270 */
[----:B------:R-:W-:Y:S01]  /*4250*/  PLOP3.LUT P2, PT, PT, PT, UP2, 0x40, 0x0 ;  /* 0x000000000000781c */ /* 0x000fe20003f4e828 */
[----:B------:R-:W-:Y:S01]  /*4260*/  UISETP.NE.AND UP2, UPT, UR23, URZ, UPT ;  /* 0x0000003f1700728c */ /* 0x000fe2000bf45270 */
[----:B------:R-:W-:Y:S01]  /*4270*/  ISETP.GT.AND P0, PT, R4, 0x10, P0 ;  /* 0x000000100400780c */ /* 0x000fe20000704270 */
[----:B------:R-:W-:Y:S01]  /*4280*/  FMUL.FTZ R12, R149, c[0x0][0x320] ;  /* 0x0000c800950c7a20 */ /* 0x000fe20000410000 */
[C---:B------:R-:W-:Y:S01]  /*4290*/  ISETP.LT.OR P1, PT, R5.reuse, 0xa, P1 ;  /* 0x0000000a0500780c */ /* 0x040fe20000f21670 */
[----:B------:R-:W-:Y:S01]  /*42a0*/  FMUL.FTZ R11, R120, c[0x0][0x320] ;  /* 0x0000c800780b7a20 */ /* 0x000fe20000410000 */
[----:B------:R-:W-:Y:S01]  /*42b0*/  ISETP.LT.OR P6, PT, R5, 0x12, P6 ;  /* 0x000000120500780c */ /* 0x000fe200037c1670 */
[----:B------:R-:W-:Y:S01]  /*42c0*/  FMUL.FTZ R8, R121, c[0x0][0x320] ;  /* 0x0000c80079087a20 */ /* 0x000fe20000410000 */
[----:B------:R-:W-:Y:S01]  /*42d0*/  ISETP.LT.OR P0, PT, R5, 0x11, P0 ;  /* 0x000000110500780c */ /* 0x000fe20000701670 */
[----:B----4-:R-:W-:Y:S01]  /*42e0*/  FMUL.FTZ R7, R153, c[0x0][0x320] ;  /* 0x0000c80099077a20 */ /* 0x010fe20000410000 */
[----:B------:R-:W-:Y:S01]  /*42f0*/  ISETP.GT.AND P2, PT, R4, 0x19, P2 ;  /* 0x000000190400780c */ /* 0x000fe20001744270 */
[----:B-1----:R-:W-:Y:S01]  /*4300*/  FMUL.FTZ R6, R140, c[0x0][0x320] ;  /* 0x0000c8008c067a20 */ /* 0x002fe20000410000 */
[----:B------:R-:W-:Y:S01]  /*4310*/  FSEL R57, R38, -INF , !P1 ;  /* 0xff80000026397808 */ /* 0x000fe20004800000 */
[----:B------:R-:W-:Y:S01]  /*4320*/  FMUL.FTZ R10, R137, c[0x0][0x320] ;  /* 0x0000c800890a7a20 */ /* 0x000fe20000410000 */
[----:B------:R-:W-:Y:S01]  /*4330*/  PLOP3.LUT P1, PT, PT, PT, UP1, 0x40, 0x0 ;  /* 0x000000000000781c */ /* 0x000fe20003f2e818 */
[----:B------:R1:W4:Y:S01]  /*4340*/  MUFU.TANH R60, R6 ;  /* 0x00000006003c7308 */ /* 0x0003220000002400 */
[----:B------:R-:W-:Y:S01]  /*4350*/  ISETP.GT.AND P5, PT, R4, 0x18, P5 ;  /* 0x000000180400780c */ /* 0x000fe20002fa4270 */
[----:B------:R-:W-:Y:S01]  /*4360*/  UISETP.NE.AND UP1, UPT, UR22, URZ, UPT ;  /* 0x0000003f1600728c */ /* 0x000fe2000bf25270 */
[----:B------:R-:W-:Y:S01]  /*4370*/  FSEL R65, R24, -INF , !P6 ;  /* 0xff80000018417808 */ /* 0x000fe20007000000 */
[----:B------:R-:W-:Y:S01]  /*4380*/  FMUL.FTZ R9, R108, c[0x0][0x320] ;  /* 0x0000c8006c097a20 */ /* 0x000fe20000410000 */
[----:B------:R-:W-:Y:S01]  /*4390*/  PLOP3.LUT P6, PT, PT, PT, UP0, 0x40, 0x0 ;  /* 0x000000000000781c */ /* 0x000fe20003fce808 */
[----:B------:R-:W-:Y:S01]  /*43a0*/  UISETP.NE.AND UP0, UPT, UR21, URZ, UPT ;  /* 0x0000003f1500728c */ /* 0x000fe2000bf05270 */
[----:B------:R-:W-:Y:S01]  /*43b0*/  FSEL R64, R28, -INF , !P0 ;  /* 0xff8000001c407808 */ /* 0x000fe20004000000 */
[----:B------:R-:W2:Y:S01]  /*43c0*/  MUFU.TANH R53, R17 ;  /* 0x0000001100357308 */ /* 0x000ea20000002400 */
[----:B------:R-:W-:-:S02]  /*43d0*/  ISETP.LT.OR P2, PT, R5, 0x1a, P2 ;  /* 0x0000001a0500780c */ /* 0x000fc40001741670 */
[----:B------:R-:W-:Y:S01]  /*43e0*/  PLOP3.LUT P0, PT, PT, PT, UP3, 0x40, 0x0 ;  /* 0x000000000000781c */ /* 0x000fe20003f0e838 */
[----:B------:R-:W-:Y:S01]  /*43f0*/  UISETP.NE.AND UP3, UPT, UR18, URZ, UPT ;  /* 0x0000003f1200728c */ /* 0x000fe2000bf65270 */
[----:B------:R-:W-:Y:S02]  /*4400*/  ISETP.LT.OR P5, PT, R5, 0x19, P5 ;  /* 0x000000190500780c */ /* 0x000fe40002fa1670 */
[C---:B------:R-:W-:Y:S01]  /*4410*/  ISETP.GT.AND P6, PT, R4.reuse, 0x28, P6 ;  /* 0x000000280400780c */ /* 0x040fe200037c4270 */
[----:B-1----:R-:W-:Y:S01]  /*4420*/  FMUL.FTZ R6, R141, c[0x0][0x320] ;  /* 0x0000c8008d067a20 */ /* 0x002fe20000410000 */
[----:B------:R-:W-:Y:S01]  /*4430*/  FSEL R45, R45, -INF , !P2 ;  /* 0xff8000002d2d7808 */ /* 0x000fe20005000000 */
[----:B------:R-:W1:Y:S01]  /*4440*/  MUFU.TANH R54, R16 ;  /* 0x0000001000367308 */ /* 0x000e620000002400 */
[----:B------:R-:W-:Y:S01]  /*4450*/  PLOP3.LUT P2, PT, PT, PT, UP1, 0x40, 0x0 ;  /* 0x000000000000781c */ /* 0x000fe20003f4e818 */
[----:B------:R-:W-:Y:S01]  /*4460*/  UISETP.NE.AND UP1, UPT, UR19, URZ, UPT ;  /* 0x0000003f1300728c */ /* 0x000fe2000bf25270 */
[----:B------:R-:W-:-:S02]  /*4470*/  ISETP.GT.AND P0, PT, R4, 0x21, P0 ;  /* 0x000000210400780c */ /* 0x000fc40000704270 */
[----:B------:R-:W-:Y:S02]  /*4480*/  FSEL R46, R46, -INF , !P5 ;  /* 0xff8000002e2e7808 */ /* 0x000fe40006800000 */
[----:B------:R-:W-:Y:S01]  /*4490*/  ISETP.GT.AND P1, PT, R4, 0x20, P1 ;  /* 0x000000200400780c */ /* 0x000fe20000f24270 */
[----:B------:R5:W1:Y:S01]  /*44a0*/  MUFU.TANH R58, R6 ;  /* 0x00000006003a7308 */ /* 0x000a620000002400 */
[----:B------:R-:W-:Y:S01]  /*44b0*/  PLOP3.LUT P5, PT, PT, PT, UP2, 0x40, 0x0 ;  /* 0x000000000000781c */ /* 0x000fe20003fae828 */
[----:B------:R-:W-:Y:S01]  /*44c0*/  UISETP.NE.AND UP2, UPT, UR20, URZ, UPT ;  /* 0x0000003f1400728c */ /* 0x000fe2000bf45270 */
[C---:B------:R-:W-:Y:S02]  /*44d0*/  ISETP.LT.OR P6, PT, R5.reuse, 0x29, P6 ;  /* 0x000000290500780c */ /* 0x040fe400037c1670 */
[C---:B------:R-:W-:Y:S02]  /*44e0*/  ISETP.LT.OR P0, PT, R5.reuse, 0x22, P0 ;  /* 0x000000220500780c */ /* 0x040fe40000701670 */
[----:B------:R-:W-:Y:S01]  /*44f0*/  ISETP.LT.OR P1, PT, R5, 0x21, P1 ;  /* 0x000000210500780c */ /* 0x000fe20000f21670 */
[----:B------:R-:W1:Y:S01]  /*4500*/  MUFU.TANH R43, R15 ;  /* 0x0000000f002b7308 */ /* 0x000e620000002400 */
[----:B------:R-:W-:-:S02]  /*4510*/  FSEL R112, R39, -INF , !P6 ;  /* 0xff80000027707808 */ /* 0x000fc40007000000 */
[----:B------:R-:W-:Y:S01]  /*4520*/  PLOP3.LUT P6, PT, PT, PT, UP1, 0x40, 0x0 ;  /* 0x000000000000781c */ /* 0x000fe20003fce818 */
[----:B------:R-:W-:Y:S01]  /*4530*/  UISETP.NE.AND UP1, UPT, UR15, URZ, UPT ;  /* 0x0000003f0f00728c */ /* 0x000fe2000bf25270 */
[----:B------:R-:W-:Y:S02]  /*4540*/  FSEL R78, R42, -INF , !P0 ;  /* 0xff8000002a4e7808 */ /* 0x000fe40004000000 */
[----:B------:R-:W-:Y:S01]  /*4550*/  FSEL R76, R44, -INF , !P1 ;  /* 0xff8000002c4c7808 */ /* 0x000fe20004800000 */
[----:B-----5:R-:W-:Y:S01]  /*4560*/  FMUL.FTZ R6, R104, c[0x0][0x320] ;  /* 0x0000c80068067a20 */ /* 0x020fe20000410000 */
[----:B------:R-:W-:Y:S01]  /*4570*/  PLOP3.LUT P0, PT, PT, PT, UP2, 0x40, 0x0 ;  /* 0x000000000000781c */ /* 0x000fe20003f0e828 */
[----:B------:R-:W-:Y:S01]  /*4580*/  UISETP.NE.AND UP2, UPT, UR16, URZ, UPT ;  /* 0x0000003f1000728c */ /* 0x000fe2000bf45270 */
[----:B------:R-:W-:Y:S01]  /*4590*/  PLOP3.LUT P1, PT, PT, PT, UP0, 0x40, 0x0 ;  /* 0x000000000000781c */ /* 0x000fe20003f2e808 */
[----:B------:R5:W1:Y:S01]  /*45a0*/  MUFU.TANH R61, R6 ;  /* 0x00000006003d7308 */ /* 0x000a620000002400 */
[C---:B------:R-:W-:Y:S01]  /*45b0*/  ISETP.GT.AND P6, PT, R4.reuse, 0x39, P6 ;  /* 0x000000390400780c */ /* 0x040fe200037c4270 */
[----:B------:R-:W-:Y:S01]  /*45c0*/  UISETP.NE.AND UP0, UPT, UR17, URZ, UPT ;  /* 0x0000003f1100728c */ /* 0x000fe2000bf05270 */
[----:B------:R-:W-:-:S02]  /*45d0*/  ISETP.GT.AND P0, PT, R4, 0x38, P0 ;  /* 0x000000380400780c */ /* 0x000fc40000704270 */
[C---:B------:R-:W-:Y:S02]  /*45e0*/  ISETP.GT.AND P5, PT, R4.reuse, 0x29, P5 ;  /* 0x000000290400780c */ /* 0x040fe40002fa4270 */
[C---:B------:R-:W-:Y:S01]  /*45f0*/  ISETP.GT.AND P2, PT, R4.reuse, 0x30, P2 ;  /* 0x000000300400780c */ /* 0x040fe20001744270 */
[----:B------:R-:W1:Y:S01]  /*4600*/  MUFU.TANH R41, R14 ;  /* 0x0000000e00297308 */ /* 0x000e620000002400 */
[----:B------:R-:W-:Y:S02]  /*4610*/  ISETP.GT.AND P1, PT, R4, 0x31, P1 ;  /* 0x000000310400780c */ /* 0x000fe40000f24270 */
[C---:B------:R-:W-:Y:S02]  /*4620*/  ISETP.LT.OR P6, PT, R5.reuse, 0x3a, P6 ;  /* 0x0000003a0500780c */ /* 0x040fe400037c1670 */
[C---:B------:R-:W-:Y:S02]  /*4630*/  ISETP.LT.OR P0, PT, R5.reuse, 0x39, P0 ;  /* 0x000000390500780c */ /* 0x040fe40000701670 */
[----:B------:R-:W-:Y:S01]  /*4640*/  ISETP.LT.OR P5, PT, R5, 0x2a, P5 ;  /* 0x0000002a0500780c */ /* 0x000fe20002fa1670 */
[----:B-----5:R-:W-:Y:S01]  /*4650*/  FMUL.FTZ R6, R105, c[0x0][0x320] ;  /* 0x0000c80069067a20 */ /* 0x020fe20000410000 */
[C---:B------:R-:W-:Y:S01]  /*4660*/  ISETP.LT.OR P2, PT, R5.reuse, 0x31, P2 ;  /* 0x000000310500780c */ /* 0x040fe20001741670 */
[----:B------:R-:W1:Y:S01]  /*4670*/  MUFU.TANH R40, R13 ;  /* 0x0000000d00287308 */ /* 0x000e620000002400 */
[----:B------:R-:W-:-:S02]  /*4680*/  ISETP.LT.OR P1, PT, R5, 0x32, P1 ;  /* 0x000000320500780c */ /* 0x000fc40000f21670 */
[----:B------:R-:W-:Y:S02]  /*4690*/  FSEL R131, R33, -INF , !P6 ;  /* 0xff80000021837808 */ /* 0x000fe40007000000 */
[----:B------:R-:W-:Y:S02]  /*46a0*/  FSEL R127, R34, -INF , !P0 ;  /* 0xff800000227f7808 */ /* 0x000fe40004000000 */
[----:B------:R-:W-:Y:S01]  /*46b0*/  FSEL R118, R37, -INF , !P5 ;  /* 0xff80000025767808 */ /* 0x000fe20006800000 */
[----:B------:R5:W1:Y:S01]  /*46c0*/  MUFU.TANH R59, R6 ;  /* 0x00000006003b7308 */ /* 0x000a620000002400 */
[----:B------:R-:W-:Y:S02]  /*46d0*/  FSEL R126, R36, -INF , !P2 ;  /* 0xff800000247e7808 */ /* 0x000fe40005000000 */
[----:B------:R-:W-:Y:S02]  /*46e0*/  FSEL R128, R35, -INF , !P1 ;  /* 0xff80000023807808 */ /* 0x000fe40004800000 */
[----:B------:R-:W-:Y:S01]  /*46f0*/  PLOP3.LUT P0, PT, PT, PT, UP1, 0x40, 0x0 ;  /* 0x000000000000781c */ /* 0x000fe20003f0e818 */
[----:B------:R-:W-:Y:S01]  /*4700*/  UISETP.NE.AND UP1, UPT, UR35, URZ, UPT ;  /* 0x0000003f2300728c */ /* 0x000fe2000bf25270 */
[----:B------:R-:W-:Y:S01]  /*4710*/  PLOP3.LUT P5, PT, PT, PT, UP3, 0x40, 0x0 ;  /* 0x000000000000781c */ /* 0x000fe20003fae838 */
[----:B------:R-:W-:Y:S01]  /*4720*/  UISETP.NE.AND UP3, UPT, UR38, URZ, UPT ;  /* 0x0000003f2600728c */ /* 0x000fe2000bf65270 */
[----:B------:R-:W-:Y:S01]  /*4730*/  PLOP3.LUT P2, PT, PT, PT, UP0, 0x40, 0x0 ;  /* 0x000000000000781c */ /* 0x000fe20003f4e808 */
[----:B------:R-:W-:Y:S01]  /*4740*/  UISETP.NE.AND UP0, UPT, UR37, URZ, UPT ;  /* 0x0000003f2500728c */ /* 0x000fe2000bf05270 */
[----:B------:R-:W-:Y:S01]  /*4750*/  PLOP3.LUT P1, PT, PT, PT, UP2, 0x40, 0x0 ;  /* 0x000000000000781c */ /* 0x000fe20003f2e828 */
[----:B------:R-:W1:Y:S01]  /*4760*/  MUFU.TANH R38, R12 ;  /* 0x0000000c00267308 */ /* 0x000e620000002400 */
[C---:B------:R-:W-:Y:S01]  /*4770*/  ISETP.GT.AND P0, PT, R4.reuse, 0x49, P0 ;  /* 0x000000490400780c */ /* 0x040fe20000704270 */
[----:B------:R-:W-:Y:S01]  /*4780*/  UISETP.NE.AND UP2, UPT, UR36, URZ, UPT ;  /* 0x0000003f2400728c */ /* 0x000fe2000bf45270 */
[C---:B------:R-:W-:Y:S01]  /*4790*/  ISETP.GT.AND P5, PT, R4.reuse, 0x40, P5 ;  /* 0x000000400400780c */ /* 0x040fe20002fa4270 */
[----:B-----5:R-:W-:Y:S01]  /*47a0*/  FMUL.FTZ R6, R157, c[0x0][0x320] ;  /* 0x0000c8009d067a20 */ /* 0x020fe20000410000 */
[----:B------:R-:W-:-:S02]  /*47b0*/  ISETP.GT.AND P2, PT, R4, 0x41, P2 ;  /* 0x000000410400780c */ /* 0x000fc40001744270 */
[----:B------:R-:W-:Y:S01]  /*47c0*/  ISETP.GT.AND P1, PT, R4, 0x48, P1 ;  /* 0x000000480400780c */ /* 0x000fe20000f24270 */
[----:B------:R5:W1:Y:S01]  /*47d0*/  MUFU.TANH R49, R6 ;  /* 0x0000000600317308 */ /* 0x000a620000002400 */
[C---:B------:R-:W-:Y:S02]  /*47e0*/  ISETP.LT.OR P0, PT, R5.reuse, 0x4a, P0 ;  /* 0x0000004a0500780c */ /* 0x040fe40000701670 */
[C---:B------:R-:W-:Y:S02]  /*47f0*/  ISETP.LT.OR P5, PT, R5.reuse, 0x41, P5 ;  /* 0x000000410500780c */ /* 0x040fe40002fa1670 */
[C---:B------:R-:W-:Y:S02]  /*4800*/  ISETP.LT.OR P2, PT, R5.reuse, 0x42, P2 ;  /* 0x000000420500780c */ /* 0x040fe40001741670 */
[----:B------:R-:W-:Y:S01]  /*4810*/  ISETP.LT.OR P1, PT, R5, 0x49, P1 ;  /* 0x000000490500780c */ /* 0x000fe20000f21670 */
[----:B------:R-:W1:Y:S01]  /*4820*/  MUFU.TANH R42, R11 ;  /* 0x0000000b002a7308 */ /* 0x000e620000002400 */
[----:B------:R-:W-:-:S02]  /*4830*/  FSEL R205, R30, -INF , !P0 ;  /* 0xff8000001ecd7808 */ /* 0x000fc40004000000 */
[----:B------:R-:W-:Y:S02]  /*4840*/  FSEL R200, R31, -INF , !P5 ;  /* 0xff8000001fc87808 */ /* 0x000fe40006800000 */
[----:B------:R-:W-:Y:S02]  /*4850*/  FSEL R204, R32, -INF , !P2 ;  /* 0xff80000020cc7808 */ /* 0x000fe40005000000 */
[----:B------:R-:W-:Y:S01]  /*4860*/  FSEL R203, R27, -INF , !P1 ;  /* 0xff8000001bcb7808 */ /* 0x000fe20004800000 */
[----:B-----5:R-:W-:Y:S01]  /*4870*/  FMUL.FTZ R6, R148, c[0x0][0x320] ;  /* 0x0000c80094067a20 */ /* 0x020fe20000410000 */
[----:B------:R-:W-:Y:S01]  /*4880*/  PLOP3.LUT P0, PT, PT, PT, UP0, 0x40, 0x0 ;  /* 0x000000000000781c */ /* 0x000fe20003f0e808 */
[----:B------:R-:W1:Y:S01]  /*4890*/  MUFU.TANH R37, R8 ;  /* 0x0000000800257308 */ /* 0x000e620000002400 */
[----:B------:R-:W-:Y:S02]  /*48a0*/  PLOP3.LUT P6, PT, PT, PT, UP6, 0x40, 0x0 ;  /* 0x000000000000781c */ /* 0x000fe40003fce868 */
[----:B------:R-:W-:-:S02]  /*48b0*/  PLOP3.LUT P5, PT, PT, PT, UP5, 0x40, 0x0 ;  /* 0x000000000000781c */ /* 0x000fc40003fae858 */
[----:B------:R-:W-:Y:S02]  /*48c0*/  PLOP3.LUT P2, PT, PT, PT, UP4, 0x40, 0x0 ;  /* 0x000000000000781c */ /* 0x000fe40003f4e848 */
[----:B------:R-:W-:Y:S01]  /*48d0*/  PLOP3.LUT P1, PT, PT, PT, UP3, 0x40, 0x0 ;  /* 0x000000000000781c */ /* 0x000fe20003f2e838 */
[----:B------:R5:W1:Y:S01]  /*48e0*/  MUFU.TANH R48, R6 ;  /* 0x0000000600307308 */ /* 0x000a620000002400 */
[C---:B------:R-:W-:Y:S02]  /*48f0*/  ISETP.GT.AND P6, PT, R4.reuse, 0x50, P6 ;  /* 0x000000500400780c */ /* 0x040fe400037c4270 */
[C---:B------:R-:W-:Y:S02]  /*4900*/  ISETP.GT.AND P5, PT, R4.reuse, 0x51, P5 ;  /* 0x000000510400780c */ /* 0x040fe40002fa4270 */
[C---:B------:R-:W-:Y:S02]  /*4910*/  ISETP.GT.AND P2, PT, R4.reuse, 0x58, P2 ;  /* 0x000000580400780c */ /* 0x040fe40001744270 */
[----:B------:R-:W-:Y:S01]  /*4920*/  ISETP.GT.AND P1, PT, R4, 0x59, P1 ;  /* 0x000000590400780c */ /* 0x000fe20000f24270 */
[----:B------:R-:W1:Y:S01]  /*4930*/  MUFU.TANH R35, R7 ;  /* 0x0000000700237308 */ /* 0x000e620000002400 */
[----:B------:R-:W-:Y:S01]  /*4940*/  ISETP.LT.OR P6, PT, R5, 0x51, P6 ;  /* 0x000000510500780c */ /* 0x000fe200037c1670 */
[----:B------:R-:W-:Y:S01]  /*4950*/  FMUL.FTZ R4, R109, c[0x0][0x320] ;  /* 0x0000c8006d047a20 */ /* 0x000fe20000410000 */
[----:B------:R-:W-:-:S02]  /*4960*/  ISETP.LT.OR P5, PT, R5, 0x52, P5 ;  /* 0x000000520500780c */ /* 0x000fc40002fa1670 */
[C---:B------:R-:W-:Y:S02]  /*4970*/  ISETP.LT.OR P2, PT, R5.reuse, 0x59, P2 ;  /* 0x000000590500780c */ /* 0x040fe40001741670 */
[----:B------:R-:W-:Y:S01]  /*4980*/  ISETP.LT.OR P1, PT, R5, 0x5a, P1 ;  /* 0x0000005a0500780c */ /* 0x000fe20000f21670 */
[----:B-----5:R-:W-:Y:S01]  /*4990*/  FMUL.FTZ R6, R145, c[0x0][0x320] ;  /* 0x0000c80091067a20 */ /* 0x020fe20000410000 */
[----:B------:R-:W1:Y:S01]  /*49a0*/  MUFU.TANH R31, R10 ;  /* 0x0000000a001f7308 */ /* 0x000e620000002400 */
[----:B------:R-:W-:Y:S02]  /*49b0*/  FSEL R207, R29, -INF , !P6 ;  /* 0xff8000001dcf7808 */ /* 0x000fe40007000000 */
[----:B------:R-:W-:Y:S02]  /*49c0*/  FSEL R229, R26, -INF , !P5 ;  /* 0xff8000001ae57808 */ /* 0x000fe40006800000 */
[----:B------:R-:W-:Y:S02]  /*49d0*/  FSEL R230, R25, -INF , !P2 ;  /* 0xff80000019e67808 */ /* 0x000fe40005000000 */
[----:B------:R-:W-:Y:S01]  /*49e0*/  FSEL R231, R22, -INF , !P1 ;  /* 0xff80000016e77808 */ /* 0x000fe20004800000 */
[----:B------:R5:W1:Y:S08]  /*49f0*/  MUFU.TANH R47, R6 ;  /* 0x00000006002f7308 */ /* 0x000a700000002400 */
[----:B------:R-:W1:Y:S01]  /*4a00*/  MUFU.TANH R34, R9 ;  /* 0x0000000900227308 */ /* 0x000e620000002400 */
[----:B-----5:R-:W-:-:S07]  /*4a10*/  FMUL.FTZ R6, R136, c[0x0][0x320] ;  /* 0x0000c80088067a20 */ /* 0x020fce0000410000 */
[----:B------:R-:W1:Y:S08]  /*4a20*/  MUFU.TANH R32, R4 ;  /* 0x0000000400207308 */ /* 0x000e700000002400 */
[----:B------:R5:W1:Y:S02]  /*4a30*/  MUFU.TANH R33, R6 ;  /* 0x0000000600217308 */ /* 0x000a640000002400 */
[----:B-----5:R-:W5:Y:S02]  /*4a40*/  SHFL.IDX PT, R6, R18, 0x2, 0x1c1f ;  /* 0x005c1f0012067f89 */ /* 0x020f6400000e0000 */
[----:B-----5:R-:W-:-:S02]  /*4a50*/  IMAD.IADD R5, R19, 0x1, R6 ;  /* 0x0000000113057824 */ /* 0x020fc400078e0206 */
[----:B------:R-:W-:-:S03]  /*4a60*/  IMAD.IADD R4, R21, 0x1, R6 ;  /* 0x0000000115047824 */ /* 0x000fc600078e0206 */
[----:B------:R-:W-:Y:S01]  /*4a70*/  IMNMX R5, R5, R20, PT ;  /* 0x0000001405057217 */ /* 0x000fe20003800200 */
[----:B------:R-:W-:Y:S05]  /*4a80*/  @P0 BRA `(.L_x_159) ;  /* 0x0000015000000947 */ /* 0x000fea0003800000 */
[----:B-1234-:R-:W-:Y:S01]  /*4a90*/  IMAD.U32 R7, RZ, RZ, UR10 ;  /* 0x0000000aff077e24 */ /* 0x01efe2000f8e00ff */
        /* <DEDUP_REMOVED lines=11> */
.L_x_161:
[----:B------:R-:W-:-:S04]  /*4b50*/  MOV R7, c[0x0][0x32c] ;  /* 0x0000cb0000077a02 */ /* 0x000fc80000000f00 */
[----:B------:R-:W-:-:S13]  /*4b60*/  ISETP.NE.AND P0, PT, R7, 0x1, PT ;  /* 0x000000010700780c */ /* 0x000fda0003f05270 */
[----:B------:R-:W-:-:S05]  /*4b70*/  @P0 IMAD.HI.U32 R7, R6, c[0x0][0x330], RZ ;  /* 0x0000cc0006070a27 */ /* 0x000fca00078e00ff */
[----:B------:R-:W-:Y:S02]  /*4b80*/  @P0 SHF.R.U32.HI R6, RZ, c[0x0][0x334], R7 ;  /* 0x0000cd00ff060a19 */ /* 0x000fe40000011607 */
.L_x_162:
[----:B------:R-:W-:Y:S05]  /*4b90*/  BSYNC B0 ;  /* 0x0000000000007941 */ /* 0x000fea0003800000 */
.L_x_160:
[----:B------:R-:W-:-:S05]  /*4ba0*/  IMAD R6, R6, c[0x0][0x32c], R23 ;  /* 0x0000cb0006067a24 */ /* 0x000fca00078e0217 */
[----:B------:R-:W-:Y:S02]  /*4bb0*/  IADD3 R7, R6, c[0x0][0x32c], RZ ;  /* 0x0000cb0006077a10 */ /* 0x000fe40007ffe0ff */
[----:B------:R-:W-:Y:S02]  /*4bc0*/  IMNMX R4, R4, R6, !PT ;  /* 0x0000000604047217 */ /* 0x000fe40007800200 */
[----:B------:R-:W-:Y:S02]  /*4bd0*/  IMNMX R5, R5, R7, PT ;  /* 0x0000000705057217 */ /* 0x000fe40003800200 */
.L_x_159:
[----:B-1234-:R-:W-:Y:S01]  /*4be0*/  FMUL.FTZ R6, R103, c[0x0][0x320] ;  /* 0x0000c80067067a20 */ /* 0x01efe20000410000 */
[----:B------:R-:W-:Y:S01]  /*4bf0*/  UP2UR UR37, UPR, URZ, 0x1 ;  /* 0x000000013f257883 */ /* 0x000fe20008000000 */
[----:B------:R-:W-:Y:S01]  /*4c00*/  FMUL.FTZ R16, R107, c[0x0][0x320] ;  /* 0x0000c8006b107a20 */ /* 0x000fe20000410000 */
[----:B------:R-:W-:Y:S01]  /*4c10*/  UISETP.NE.AND UP0, UPT, UR34, URZ, UPT ;  /* 0x0000003f2200728c */ /* 0x000fe2000bf05270 */
[----:B------:R1:W2:Y:S01]  /*4c20*/  MUFU.TANH R39, R6 ;  /* 0x0000000600277308 */ /* 0x0002a20000002400 */
[----:B------:R-:W-:Y:S01]  /*4c30*/  UP2UR UR40, UPR, URZ, 0x20 ;  /* 0x000000203f287883 */ /* 0x000fe20008000000 */
[----:B------:R-:W-:Y:S01]  /*4c40*/  FMUL.FTZ R15, R146, c[0x0][0x320] ;  /* 0x0000c800920f7a20 */ /* 0x000fe20000410000 */
[----:B------:R-:W-:Y:S01]  /*4c50*/  UP2UR UR39, UPR, URZ, 0x10 ;  /* 0x000000103f277883 */ /* 0x000fe20008000000 */
[----:B------:R-:W-:Y:S01]  /*4c60*/  FMUL.FTZ R14, R147, c[0x0][0x320] ;  /* 0x0000c800930e7a20 */ /* 0x000fe20000410000 */
[----:B------:R-:W-:Y:S01]  /*4c70*/  UISETP.NE.AND UP5, UPT, UR33, URZ, UPT ;  /* 0x0000003f2100728c */ /* 0x000fe2000bfa5270 */
[----:B------:R-:W-:Y:S01]  /*4c80*/  PLOP3.LUT P6, PT, PT, PT, UP0, 0x40, 0x0 ;  /* 0x000000000000781c */ /* 0x000fe20003fce808 */
[----:B------:R-:W-:Y:S01]  /*4c90*/  UISETP.NE.AND UP4, UPT, UR32, URZ, UPT ;  /* 0x0000003f2000728c */ /* 0x000fe2000bf85270 */
[----:B------:R-:W3:Y:S01]  /*4ca0*/  MUFU.TANH R36, R16 ;  /* 0x0000001000247308 */ /* 0x000ee20000002400 */
[----:B------:R-:W-:Y:S01]  /*4cb0*/  UP2UR UR38, UPR, URZ, 0x8 ;  /* 0x000000083f267883 */ /* 0x000fe20008000000 */
[C---:B------:R-:W-:Y:S01]  /*4cc0*/  ISETP.GT.AND P6, PT, R4.reuse, RZ, P6 ;  /* 0x000000ff0400720c */ /* 0x040fe200037c4270 */
[----:B------:R-:W-:Y:S01]  /*4cd0*/  UISETP.NE.AND UP3, UPT, UR30, URZ, UPT ;  /* 0x0000003f1e00728c */ /* 0x000fe2000bf65270 */
[----:B------:R-:W-:Y:S01]  /*4ce0*/  PLOP3.LUT P5, PT, PT, PT, UP5, 0x40, 0x0 ;  /* 0x000000000000781c */ /* 0x000fe20003fae858 */
[----:B------:R-:W-:Y:S01]  /*4cf0*/  UP2UR UR35, UPR, URZ, 0x2 ;  /* 0x000000023f237883 */ /* 0x000fe20008000000 */
[----:B------:R-:W-:Y:S01]  /*4d00*/  PLOP3.LUT P2, PT, PT, PT, UP4, 0x40, 0x0 ;  /* 0x000000000000781c */ /* 0x000fe20003f4e848 */
[----:B------:R-:W-:Y:S01]  /*4d10*/  UISETP.NE.AND UP1, UPT, UR31, URZ, UPT ;  /* 0x0000003f1f00728c */ /* 0x000fe2000bf25270 */
[----:B-1----:R-:W-:Y:S01]  /*4d20*/  FMUL.FTZ R6, R151, c[0x0][0x320] ;  /* 0x0000c80097067a20 */ /* 0x002fe20000410000 */
[----:B------:R-:W-:Y:S01]  /*4d30*/  UP2UR UR36, UPR, URZ, 0x4 ;  /* 0x000000043f247883 */ /* 0x000fe20008000000 */
[----:B------:R-:W-:Y:S01]  /*4d40*/  PLOP3.LUT P0, PT, PT, PT, UP3, 0x40, 0x0 ;  /* 0x000000000000781c */ /* 0x000fe20003f0e838 */
[----:B------:R-:W-:Y:S01]  /*4d50*/  UISETP.NE.AND UP2, UPT, UR29, URZ, UPT ;  /* 0x0000003f1d00728c */ /* 0x000fe2000bf45270 */
[----:B------:R1:W4:Y:S01]  /*4d60*/  MUFU.TANH R29, R6 ;  /* 0x00000006001d7308 */ /* 0x0003220000002400 */
[----:B------:R-:W-:Y:S01]  /*4d70*/  ISETP.LT.OR P6, PT, R5, 0x1, P6 ;  /* 0x000000010500780c */ /* 0x000fe200037c1670 */
[----:B------:R-:W-:Y:S01]  /*4d80*/  UISETP.NE.AND UP0, UPT, UR28, URZ, UPT ;  /* 0x0000003f1c00728c */ /* 0x000fe2000bf05270 */
[----:B------:R-:W-:Y:S01]  /*4d90*/  PLOP3.LUT P1, PT, PT, PT, UP1, 0x40, 0x0 ;  /* 0x000000000000781c */ /* 0x000fe20003f2e818 */
[----:B------:R-:W-:Y:S01]  /*4da0*/  UISETP.NE.AND UP3, UPT, UR27, URZ, UPT ;  /* 0x0000003f1b00728c */ /* 0x000fe2000bf65270 */
[C---:B------:R-:W-:Y:S01]  /*4db0*/  ISETP.GT.AND P5, PT, R4.reuse, 0x1, P5 ;  /* 0x000000010400780c */ /* 0x040fe20002fa4270 */
[----:B------:R-:W-:Y:S01]  /*4dc0*/  UISETP.NE.AND UP1, UPT, UR26, URZ, UPT ;  /* 0x0000003f1a00728c */ /* 0x000fe2000bf25270 */
[C---:B------:R-:W-:Y:S01]  /*4dd0*/  ISETP.GT.AND P2, PT, R4.reuse, 0x8, P2 ;  /* 0x000000080400780c */ /* 0x040fe20001744270 */
[----:B------:R-:W2:Y:S01]  /*4de0*/  MUFU.TANH R16, R15 ;  /* 0x0000000f00107308 */ /* 0x000ea20000002400 */
[----:B------:R-:W-:Y:S01]  /*4df0*/  ISETP.GT.AND P0, PT, R4, 0x10, P0 ;  /* 0x000000100400780c */ /* 0x000fe20000704270 */
[----:B------:R-:W-:Y:S01]  /*4e00*/  FMUL.FTZ R11, R111, c[0x0][0x320] ;  /* 0x0000c8006f0b7a20 */ /* 0x000fe20000410000 */
[----:B------:R-:W-:Y:S01]  /*4e10*/  FSEL R120, R55, -INF , !P6 ;  /* 0xff80000037787808 */ /* 0x000fe20007000000 */
[----:B------:R-:W-:Y:S01]  /*4e20*/  FMUL.FTZ R10, R155, c[0x0][0x320] ;  /* 0x0000c8009b0a7a20 */ /* 0x000fe20000410000 */
[----:B------:R-:W-:Y:S01]  /*4e30*/  PLOP3.LUT P6, PT, PT, PT, UP2, 0x40, 0x0 ;  /* 0x000000000000781c */ /* 0x000fe20003fce828 */
[----:B------:R-:W-:Y:S01]  /*4e40*/  UISETP.NE.AND UP2, UPT, UR25, URZ, UPT ;  /* 0x0000003f1900728c */ /* 0x000fe2000bf45270 */
[C---:B------:R-:W-:Y:S01]  /*4e50*/  ISETP.LT.OR P5, PT, R5.reuse, 0x2, P5 ;  /* 0x000000020500780c */ /* 0x040fe20002fa1670 */
[----:B-1----:R-:W-:Y:S01]  /*4e60*/  FMUL.FTZ R6, R98, c[0x0][0x320] ;  /* 0x0000c80062067a20 */ /* 0x002fe20000410000 */
[----:B------:R-:W-:Y:S01]  /*4e70*/  ISETP.GT.AND P1, PT, R4, 0x9, P1 ;  /* 0x000000090400780c */ /* 0x000fe20000f24270 */
[----:B------:R-:W1:Y:S01]  /*4e80*/  MUFU.TANH R15, R14 ;  /* 0x0000000e000f7308 */ /* 0x000e620000002400 */
[C---:B------:R-:W-:Y:S01]  /*4e90*/  ISETP.LT.OR P2, PT, R5.reuse, 0x9, P2 ;  /* 0x000000090500780c */ /* 0x040fe20001741670 */
[----:B------:R-:W-:Y:S01]  /*4ea0*/  FMUL.FTZ R9, R158, c[0x0][0x320] ;  /* 0x0000c8009e097a20 */ /* 0x000fe20000410000 */
[----:B------:R-:W-:Y:S01]  /*4eb0*/  ISETP.LT.OR P0, PT, R5, 0x11, P0 ;  /* 0x000000110500780c */ /* 0x000fe20000701670 */
[----:B------:R-:W-:Y:S01]  /*4ec0*/  FMUL.FTZ R13, R102, c[0x0][0x320] ;  /* 0x0000c800660d7a20 */ /* 0x000fe20000410000 */
[----:B------:R-:W-:Y:S01]  /*4ed0*/  ISETP.GT.AND P6, PT, R4, 0x11, P6 ;  /* 0x000000110400780c */ /* 0x000fe200037c4270 */
[----:B------:R-:W-:Y:S01]  /*4ee0*/  FMUL.FTZ R8, R159, c[0x0][0x320] ;  /* 0x0000c8009f087a20 */ /* 0x000fe20000410000 */
[----:B------:R-:W-:Y:S01]  /*4ef0*/  ISETP.LT.OR P1, PT, R5, 0xa, P1 ;  /* 0x0000000a0500780c */ /* 0x000fe20000f21670 */
[----:B------:R5:W1:Y:S01]  /*4f00*/  MUFU.TANH R44, R6 ;  /* 0x00000006002c7308 */ /* 0x000a620000002400 */
[----:B------:R-:W-:Y:S01]  /*4f10*/  FSEL R124, R48, -INF , !P2 ;  /* 0xff800000307c7808 */ /* 0x000fe20005000000 */
[----:B------:R-:W-:Y:S01]  /*4f20*/  UISETP.NE.AND UP5, UPT, UR40, URZ, UPT ;  /* 0x0000003f2800728c */ /* 0x000fe2000bfa5270 */
[----:B------:R-:W-:Y:S01]  /*4f30*/  PLOP3.LUT P2, PT, PT, PT, UP3, 0x40, 0x0 ;  /* 0x000000000000781c */ /* 0x000fe20003f4e838 */
[----:B------:R-:W-:Y:S01]  /*4f40*/  UISETP.NE.AND UP3, UPT, UR23, URZ, UPT ;  /* 0x0000003f1700728c */ /* 0x000fe2000bf65270 */
[----:B------:R-:W-:Y:S01]  /*4f50*/  FSEL R129, R41, -INF , !P0 ;  /* 0xff80000029817808 */ /* 0x000fe20004000000 */
[----:B------:R-:W-:Y:S01]  /*4f60*/  UISETP.NE.AND UP4, UPT, UR39, URZ, UPT ;  /* 0x0000003f2700728c */ /* 0x000fe2000bf85270 */
[----:B------:R-:W-:Y:S01]  /*4f70*/  PLOP3.LUT P0, PT, PT, PT, UP2, 0x40, 0x0 ;  /* 0x000000000000781c */ /* 0x000fe20003f0e828 */
[----:B------:R-:W-:Y:S01]  /*4f80*/  UISETP.NE.AND UP2, UPT, UR21, URZ, UPT ;  /* 0x0000003f1500728c */ /* 0x000fe2000bf45270 */
[----:B------:R-:W-:Y:S01]  /*4f90*/  ISETP.LT.OR P6, PT, R5, 0x12, P6 ;  /* 0x000000120500780c */ /* 0x000fe200037c1670 */
[----:B------:R-:W-:Y:S01]  /*4fa0*/  FMUL.FTZ R12, R110, c[0x0][0x320] ;  /* 0x0000c8006e0c7a20 */ /* 0x000fe20000410000 */
[----:B------:R-:W-:Y:S01]  /*4fb0*/  FSEL R125, R38, -INF , !P1 ;  /* 0xff800000267d7808 */ /* 0x000fe20004800000 */
[----:B------:R-:W-:Y:S01]  /*4fc0*/  FMUL.FTZ R7, R154, c[0x0][0x320] ;  /* 0x0000c8009a077a20 */ /* 0x000fe20000410000 */
[----:B------:R-:W-:Y:S01]  /*4fd0*/  PLOP3.LUT P1, PT, PT, PT, UP1, 0x40, 0x0 ;  /* 0x000000000000781c */ /* 0x000fe20003f2e818 */
[----:B------:R-:W-:Y:S01]  /*4fe0*/  UISETP.NE.AND UP1, UPT, UR22, URZ, UPT ;  /* 0x0000003f1600728c */ /* 0x000fe2000bf25270 */
[C---:B------:R-:W-:Y:S01]  /*4ff0*/  ISETP.GT.AND P2, PT, R4.reuse, 0x19, P2 ;  /* 0x000000190400780c */ /* 0x040fe20001744270 */
[----:B-----5:R-:W-:Y:S01]  /*5000*/  FMUL.FTZ R6, R99, c[0x0][0x320] ;  /* 0x0000c80063067a20 */ /* 0x020fe20000410000 */
[----:B------:R-:W-:Y:S01]  /*5010*/  ISETP.GT.AND P0, PT, R4, 0x21, P0 ;  /* 0x000000210400780c */ /* 0x000fe20000704270 */
[----:B------:R-:W-:Y:S01]  /*5020*/  FMUL.FTZ R17, R142, c[0x0][0x320] ;  /* 0x0000c8008e117a20 */ /* 0x000fe20000410000 */
[----:B------:R-:W-:Y:S01]  /*5030*/  FSEL R130, R35, -INF , !P6 ;  /* 0xff80000023827808 */ /* 0x000fe20007000000 */
[----:B------:R5:W1:Y:S01]  /*5040*/  MUFU.TANH R137, R6 ;  /* 0x0000000600897308 */ /* 0x000a620000002400 */
[----:B------:R-:W-:-:S02]  /*5050*/  ISETP.GT.AND P1, PT, R4, 0x20, P1 ;  /* 0x000000200400780c */ /* 0x000fc40000f24270 */
[C---:B------:R-:W-:Y:S02]  /*5060*/  ISETP.LT.OR P2, PT, R5.reuse, 0x1a, P2 ;  /* 0x0000001a0500780c */ /* 0x040fe40001741670 */
[C---:B------:R-:W-:Y:S02]  /*5070*/  ISETP.LT.OR P0, PT, R5.reuse, 0x22, P0 ;  /* 0x000000220500780c */ /* 0x040fe40000701670 */
[----:B------:R-:W-:Y:S01]  /*5080*/  ISETP.LT.OR P1, PT, R5, 0x21, P1 ;  /* 0x000000210500780c */ /* 0x000fe20000f21670 */
[----:B------:R-:W1:Y:S01]  /*5090*/  MUFU.TANH R22, R7 ;  /* 0x0000000700167308 */ /* 0x000e620000002400 */
[----:B------:R-:W-:Y:S02]  /*50a0*/  FSEL R140, R47, -INF , !P2 ;  /* 0xff8000002f8c7808 */ /* 0x000fe40005000000 */
[----:B------:R-:W-:Y:S01]  /*50b0*/  PLOP3.LUT P2, PT, PT, PT, UP1, 0x40, 0x0 ;  /* 0x000000000000781c */ /* 0x000fe20003f4e818 */
[----:B------:R-:W-:Y:S01]  /*50c0*/  UISETP.NE.AND UP1, UPT, UR19, URZ, UPT ;  /* 0x0000003f1300728c */ /* 0x000fe2000bf25270 */
[----:B------:R-:W-:-:S02]  /*50d0*/  FSEL R185, R31, -INF , !P0 ;  /* 0xff8000001fb97808 */ /* 0x000fc40004000000 */
[----:B------:R-:W-:Y:S01]  /*50e0*/  FSEL R186, R33, -INF , !P1 ;  /* 0xff80000021ba7808 */ /* 0x000fe20004800000 */
[----:B-----5:R-:W-:Y:S01]  /*50f0*/  FMUL.FTZ R6, R114, c[0x0][0x320] ;  /* 0x0000c80072067a20 */ /* 0x020fe20000410000 */
[----:B------:R-:W-:Y:S01]  /*5100*/  PLOP3.LUT P1, PT, PT, PT, UP2, 0x40, 0x0 ;  /* 0x000000000000781c */ /* 0x000fe20003f2e828 */
[----:B------:R-:W-:Y:S01]  /*5110*/  UISETP.NE.AND UP2, UPT, UR16, URZ, UPT ;  /* 0x0000003f1000728c */ /* 0x000fe2000bf45270 */
[C---:B------:R-:W-:Y:S01]  /*5120*/  ISETP.GT.AND P2, PT, R4.reuse, 0x30, P2 ;  /* 0x000000300400780c */ /* 0x040fe20001744270 */
[----:B------:R5:W1:Y:S01]  /*5130*/  MUFU.TANH R28, R6 ;  /* 0x00000006001c7308 */ /* 0x000a620000002400 */
[----:B------:R-:W-:Y:S02]  /*5140*/  ISETP.GT.AND P1, PT, R4, 0x31, P1 ;  /* 0x000000310400780c */ /* 0x000fe40000f24270 */
[C---:B------:R-:W-:Y:S02]  /*5150*/  ISETP.LT.OR P2, PT, R5.reuse, 0x31, P2 ;  /* 0x000000310500780c */ /* 0x040fe40001741670 */
[----:B------:R-:W-:-:S02]  /*5160*/  ISETP.LT.OR P1, PT, R5, 0x32, P1 ;  /* 0x000000320500780c */ /* 0x000fc40000f21670 */
[----:B------:R-:W-:Y:S01]  /*5170*/  FSEL R199, R43, -INF , !P2 ;  /* 0xff8000002bc77808 */ /* 0x000fe20005000000 */
[----:B------:R-:W1:Y:S01]  /*5180*/  MUFU.TANH R13, R13 ;  /* 0x0000000d000d7308 */ /* 0x000e620000002400 */
[----:B------:R-:W-:Y:S02]  /*5190*/  FSEL R201, R40, -INF , !P1 ;  /* 0xff80000028c97808 */ /* 0x000fe40004800000 */
[----:B------:R-:W-:Y:S01]  /*51a0*/  PLOP3.LUT P1, PT, PT, PT, UP2, 0x40, 0x0 ;  /* 0x000000000000781c */ /* 0x000fe20003f2e828 */
[----:B------:R-:W-:-:S03]  /*51b0*/  UISETP.NE.AND UP2, UPT, UR36, URZ, UPT ;  /* 0x0000003f2400728c */ /* 0x000fc6000bf45270 */
[----:B------:R-:W-:Y:S01]  /*51c0*/  ISETP.GT.AND P1, PT, R4, 0x48, P1 ;  /* 0x000000480400780c */ /* 0x000fe20000f24270 */
[----:B-----5:R-:W-:Y:S01]  /*51d0*/  FMUL.FTZ R6, R115, c[0x0][0x320] ;  /* 0x0000c80073067a20 */ /* 0x020fe20000410000 */
[----:B------:R-:W1:Y:S02]  /*51e0*/  MUFU.TANH R135, R12 ;  /* 0x0000000c00877308 */ /* 0x000e640000002400 */
[----:B------:R-:W-:-:S04]  /*51f0*/  ISETP.LT.OR P1, PT, R5, 0x49, P1 ;  /* 0x000000490500780c */ /* 0x000fc80000f21670 */
[----:B------:R-:W-:Y:S02]  /*5200*/  FSEL R242, R53, -INF , !P1 ;  /* 0xff80000035f27808 */ /* 0x000fe40004800000 */
[----:B------:R5:W1:Y:S02]  /*5210*/  MUFU.TANH R27, R6 ;  /* 0x00000006001b7308 */ /* 0x000a640000002400 */
[----:B-----5:R-:W-:-:S06]  /*5220*/  FMUL.FTZ R6, R138, c[0x0][0x320] ;  /* 0x0000c8008a067a20 */ /* 0x020fcc0000410000 */
[----:B------:R5:W1:Y:S02]  /*5230*/  MUFU.TANH R26, R6 ;  /* 0x00000006001a7308 */ /* 0x000a640000002400 */
[----:B-----5:R-:W-:-:S06]  /*5240*/  FMUL.FTZ R6, R150, c[0x0][0x320] ;  /* 0x0000c80096067a20 */ /* 0x020fcc0000410000 */
[----:B------:R5:W1:Y:S02]  /*5250*/  MUFU.TANH R25, R6 ;  /* 0x0000000600197308 */ /* 0x000a640000002400 */
[----:B-----5:R-:W-:-:S06]  /*5260*/  FMUL.FTZ R6, R139, c[0x0][0x320] ;  /* 0x0000c8008b067a20 */ /* 0x020fcc0000410000 */
[----:B------:R5:W1:Y:S02]  /*5270*/  MUFU.TANH R24, R6 ;  /* 0x0000000600187308 */ /* 0x000a640000002400 */
[----:B-----5:R-:W-:-:S06]  /*5280*/  FMUL.FTZ R6, R106, c[0x0][0x320] ;  /* 0x0000c8006a067a20 */ /* 0x020fcc0000410000 */
[----:B------:R5:W1:Y:S02]  /*5290*/  MUFU.TANH R30, R6 ;  /* 0x00000006001e7308 */ /* 0x000a640000002400 */
[----:B-----5:R-:W-:Y:S01]  /*52a0*/  FMUL.FTZ R6, R122, c[0x0][0x320] ;  /* 0x0000c8007a067a20 */ /* 0x020fe20000410000 */
[----:B------:R-:W-:Y:S02]  /*52b0*/  FSEL R122, R49, -INF , !P5 ;  /* 0xff800000317a7808 */ /* 0x000fe40006800000 */
[----:B------:R-:W-:Y:S01]  /*52c0*/  PLOP3.LUT P5, PT, PT, PT, UP0, 0x40, 0x0 ;  /* 0x000000000000781c */ /* 0x000fe20003fae808 */
[----:B------:R-:W-:Y:S02]  /*52d0*/  UISETP.NE.AND UP0, UPT, UR24, URZ, UPT ;  /* 0x0000003f1800728c */ /* 0x000fe4000bf05270 */
[----:B------:R5:W1:Y:S01]  /*52e0*/  MUFU.TANH R136, R6 ;  /* 0x0000000600887308 */ /* 0x000a620000002400 */
[----:B------:R-:W-:-:S03]  /*52f0*/  ISETP.GT.AND P5, PT, R4, 0x18, P5 ;  /* 0x000000180400780c */ /* 0x000fc60002fa4270 */
[----:B------:R-:W-:Y:S01]  /*5300*/  PLOP3.LUT P6, PT, PT, PT, UP0, 0x40, 0x0 ;  /* 0x000000000000781c */ /* 0x000fe20003fce808 */
[----:B------:R-:W-:Y:S01]  /*5310*/  UISETP.NE.AND UP0, UPT, UR20, URZ, UPT ;  /* 0x0000003f1400728c */ /* 0x000fe2000bf05270 */
[C---:B------:R-:W-:Y:S02]  /*5320*/  ISETP.LT.OR P5, PT, R5.reuse, 0x19, P5 ;  /* 0x000000190500780c */ /* 0x040fe40002fa1670 */
[----:B------:R-:W-:Y:S02]  /*5330*/  ISETP.GT.AND P6, PT, R4, 0x28, P6 ;  /* 0x000000280400780c */ /* 0x000fe400037c4270 */
[----:B------:R-:W-:Y:S02]  /*5340*/  FSEL R141, R50, -INF , !P5 ;  /* 0xff800000328d7808 */ /* 0x000fe40006800000 */
[----:B------:R-:W-:Y:S01]  /*5350*/  PLOP3.LUT P0, PT, PT, PT, UP0, 0x40, 0x0 ;  /* 0x000000000000781c */ /* 0x000fe20003f0e808 */
[----:B------:R-:W-:Y:S01]  /*5360*/  UISETP.NE.AND UP0, UPT, UR17, URZ, UPT ;  /* 0x0000003f1100728c */ /* 0x000fe2000bf05270 */
[----:B------:R-:W-:Y:S01]  /*5370*/  ISETP.LT.OR P6, PT, R5, 0x29, P6 ;  /* 0x000000290500780c */ /* 0x000fe200037c1670 */
[----:B-----5:R-:W-:Y:S01]  /*5380*/  FMUL.FTZ R6, R123, c[0x0][0x320] ;  /* 0x0000c8007b067a20 */ /* 0x020fe20000410000 */
[----:B------:R-:W-:Y:S01]  /*5390*/  PLOP3.LUT P5, PT, PT, PT, UP3, 0x40, 0x0 ;  /* 0x000000000000781c */ /* 0x000fe20003fae838 */
[----:B------:R-:W-:Y:S01]  /*53a0*/  UISETP.NE.AND UP3, UPT, UR18, URZ, UPT ;  /* 0x0000003f1200728c */ /* 0x000fe2000bf65270 */
[----:B------:R-:W-:Y:S01]  /*53b0*/  ISETP.GT.AND P0, PT, R4, 0x38, P0 ;  /* 0x000000380400780c */ /* 0x000fe20000704270 */
[----:B------:R5:W1:Y:S01]  /*53c0*/  MUFU.TANH R138, R6 ;  /* 0x00000006008a7308 */ /* 0x000a620000002400 */
[----:B------:R-:W-:-:S02]  /*53d0*/  FSEL R147, R60, -INF , !P6 ;  /* 0xff8000003c937808 */ /* 0x000fc40007000000 */
[----:B------:R-:W-:Y:S01]  /*53e0*/  PLOP3.LUT P6, PT, PT, PT, UP1, 0x40, 0x0 ;  /* 0x000000000000781c */ /* 0x000fe20003fce818 */
[----:B------:R-:W-:Y:S01]  /*53f0*/  UISETP.NE.AND UP1, UPT, UR15, URZ, UPT ;  /* 0x0000003f0f00728c */ /* 0x000fe2000bf25270 */
[----:B------:R-:W-:Y:S02]  /*5400*/  ISETP.GT.AND P5, PT, R4, 0x29, P5 ;  /* 0x000000290400780c */ /* 0x000fe40002fa4270 */
[C---:B------:R-:W-:Y:S02]  /*5410*/  ISETP.LT.OR P0, PT, R5.reuse, 0x39, P0 ;  /* 0x000000390500780c */ /* 0x040fe40000701670 */
[----:B------:R-:W-:Y:S02]  /*5420*/  ISETP.LT.OR P5, PT, R5, 0x2a, P5 ;  /* 0x0000002a0500780c */ /* 0x000fe40002fa1670 */
[----:B------:R-:W-:Y:S02]  /*5430*/  FSEL R202, R63, -INF , !P0 ;  /* 0xff8000003fca7808 */ /* 0x000fe40004000000 */
[----:B------:R-:W-:Y:S01]  /*5440*/  PLOP3.LUT P0, PT, PT, PT, UP1, 0x40, 0x0 ;  /* 0x000000000000781c */ /* 0x000fe20003f0e818 */
[----:B------:R-:W-:Y:S01]  /*5450*/  UISETP.NE.AND UP1, UPT, UR35, URZ, UPT ;  /* 0x0000003f2300728c */ /* 0x000fe2000bf25270 */
        /* <DEDUP_REMOVED lines=10> */
[----:B------:R-:W-:Y:S01]  /*5500*/  ISETP.GT.AND P2, PT, R4, 0x41, P2 ;  /* 0x000000410400780c */ /* 0x000fe20001744270 */
[----:B------:R1:W1:Y:S01]  /*5510*/  MUFU.TANH R58, R11 ;  /* 0x0000000b003a7308 */ /* 0x0002620000002400 */
[C---:B------:R-:W-:Y:S02]  /*5520*/  ISETP.LT.OR P0, PT, R5.reuse, 0x4a, P0 ;  /* 0x0000004a0500780c */ /* 0x040fe40000701670 */
[C---:B------:R-:W-:Y:S02]  /*5530*/  ISETP.LT.OR P6, PT, R5.reuse, 0x3a, P6 ;  /* 0x0000003a0500780c */ /* 0x040fe400037c1670 */
[C---:B------:R-:W-:Y:S02]  /*5540*/  ISETP.LT.OR P5, PT, R5.reuse, 0x41, P5 ;  /* 0x000000410500780c */ /* 0x040fe40002fa1670 */
[----:B------:R-:W-:Y:S01]  /*5550*/  ISETP.LT.OR P2, PT, R5, 0x42, P2 ;  /* 0x000000420500780c */ /* 0x000fe20001741670 */
[----:B-----5:R-:W5:Y:S01]  /*5560*/  SHFL.IDX PT, R6, R18, 0x3, 0x1c1f ;  /* 0x007c1f0012067f89 */ /* 0x020f6200000e0000 */
[----:B------:R-:W-:Y:S01]  /*5570*/  FSEL R240, R54, -INF , !P0 ;  /* 0xff80000036f07808 */ /* 0x000fe20004000000 */
[----:B------:R1:W1:Y:S01]  /*5580*/  MUFU.TANH R11, R10 ;  /* 0x0000000a000b7308 */ /* 0x0002620000002400 */
[----:B------:R-:W-:-:S02]  /*5590*/  PLOP3.LUT P0, PT, PT, PT, UP0, 0x40, 0x0 ;  /* 0x000000000000781c */ /* 0x000fc40003f0e808 */
[----:B------:R-:W-:Y:S02]  /*55a0*/  FSEL R206, R62, -INF , !P6 ;  /* 0xff8000003ece7808 */ /* 0x000fe40007000000 */
[----:B------:R-:W-:Y:S02]  /*55b0*/  FSEL R241, R61, -INF , !P5 ;  /* 0xff8000003df17808 */ /* 0x000fe40006800000 */
[----:B------:R-:W-:Y:S01]  /*55c0*/  FSEL R243, R59, -INF , !P2 ;  /* 0xff8000003bf37808 */ /* 0x000fe20005000000 */
[----:B------:R1:W1:Y:S01]  /*55d0*/  MUFU.TANH R10, R9 ;  /* 0x00000009000a7308 */ /* 0x0002620000002400 */
[----:B------:R-:W-:Y:S02]  /*55e0*/  PLOP3.LUT P6, PT, PT, PT, UP6, 0x40, 0x0 ;  /* 0x000000000000781c */ /* 0x000fe40003fce868 */
[----:B------:R-:W-:Y:S02]  /*55f0*/  PLOP3.LUT P5, PT, PT, PT, UP5, 0x40, 0x0 ;  /* 0x000000000000781c */ /* 0x000fe40003fae858 */
[----:B------:R-:W-:-:S02]  /*5600*/  PLOP3.LUT P2, PT, PT, PT, UP4, 0x40, 0x0 ;  /* 0x000000000000781c */ /* 0x000fc40003f4e848 */
[----:B------:R-:W-:Y:S01]  /*5610*/  PLOP3.LUT P1, PT, PT, PT, UP3, 0x40, 0x0 ;  /* 0x000000000000781c */ /* 0x000fe20003f2e838 */
[----:B------:R1:W1:Y:S01]  /*5620*/  MUFU.TANH R9, R8 ;  /* 0x0000000800097308 */ /* 0x0002620000002400 */
[C---:B------:R-:W-:Y:S02]  /*5630*/  ISETP.GT.AND P6, PT, R4.reuse, 0x50, P6 ;  /* 0x000000500400780c */ /* 0x040fe400037c4270 */
[C---:B------:R-:W-:Y:S02]  /*5640*/  ISETP.GT.AND P5, PT, R4.reuse, 0x51, P5 ;  /* 0x000000510400780c */ /* 0x040fe40002fa4270 */
[C---:B------:R-:W-:Y:S02]  /*5650*/  ISETP.GT.AND P2, PT, R4.reuse, 0x58, P2 ;  /* 0x000000580400780c */ /* 0x040fe40001744270 */
[----:B------:R-:W-:Y:S01]  /*5660*/  ISETP.GT.AND P1, PT, R4, 0x59, P1 ;  /* 0x000000590400780c */ /* 0x000fe20000f24270 */
[----:B------:R1:W1:Y:S01]  /*5670*/  MUFU.TANH R8, R17 ;  /* 0x0000001100087308 */ /* 0x0002620000002400 */
[----:B-----5:R-:W-:Y:S01]  /*5680*/  IMAD.IADD R4, R19, 0x1, R6 ;  /* 0x0000000113047824 */ /* 0x020fe200078e0206 */
[----:B------:R-:W-:-:S02]  /*5690*/  ISETP.LT.OR P6, PT, R5, 0x51, P6 ;  /* 0x000000510500780c */ /* 0x000fc400037c1670 */
[C---:B------:R-:W-:Y:S02]  /*56a0*/  ISETP.LT.OR P5, PT, R5.reuse, 0x52, P5 ;  /* 0x000000520500780c */ /* 0x040fe40002fa1670 */
[C---:B------:R-:W-:Y:S02]  /*56b0*/  ISETP.LT.OR P2, PT, R5.reuse, 0x59, P2 ;  /* 0x000000590500780c */ /* 0x040fe40001741670 */
[----:B------:R-:W-:Y:S02]  /*56c0*/  ISETP.LT.OR P1, PT, R5, 0x5a, P1 ;  /* 0x0000005a0500780c */ /* 0x000fe40000f21670 */
[----:B------:R-:W-:Y:S01]  /*56d0*/  IMNMX R5, R4, R20, PT ;  /* 0x0000001404057217 */ /* 0x000fe20003800200 */
[----:B------:R-:W-:Y:S01]  /*56e0*/  IMAD.IADD R4, R21, 0x1, R6 ;  /* 0x0000000115047824 */ /* 0x000fe200078e0206 */
[----:B------:R-:W-:Y:S02]  /*56f0*/  FSEL R238, R42, -INF , !P6 ;  /* 0xff8000002aee7808 */ /* 0x000fe40007000000 */
[----:B------:R-:W-:-:S02]  /*5700*/  FSEL R239, R37, -INF , !P5 ;  /* 0xff80000025ef7808 */ /* 0x000fc40006800000 */
[----:B------:R-:W-:Y:S02]  /*5710*/  FSEL R245, R34, -INF , !P2 ;  /* 0xff80000022f57808 */ /* 0x000fe40005000000 */
[----:B------:R-:W-:Y:S01]  /*5720*/  FSEL R246, R32, -INF , !P1 ;  /* 0xff80000020f67808 */ /* 0x000fe20004800000 */
        /* <DEDUP_REMOVED lines=13> */
.L_x_165:
[----:B------:R-:W-:-:S04]  /*5800*/  MOV R7, c[0x0][0x32c] ;  /* 0x0000cb0000077a02 */ /* 0x000fc80000000f00 */
[----:B------:R-:W-:-:S13]  /*5810*/  ISETP.NE.AND P0, PT, R7, 0x1, PT ;  /* 0x000000010700780c */ /* 0x000fda0003f05270 */
[----:B------:R-:W-:-:S05]  /*5820*/  @P0 IMAD.HI.U32 R7, R6, c[0x0][0x330], RZ ;  /* 0x0000cc0006070a27 */ /* 0x000fca00078e00ff */
[----:B------:R-:W-:Y:S02]  /*5830*/  @P0 SHF.R.U32.HI R6, RZ, c[0x0][0x334], R7 ;  /* 0x0000cd00ff060a19 */ /* 0x000fe40000011607 */
.L_x_166:
[----:B------:R-:W-:Y:S05]  /*5840*/  BSYNC B0 ;  /* 0x0000000000007941 */ /* 0x000fea0003800000 */
.L_x_164:
[----:B------:R-:W-:-:S05]  /*5850*/  IMAD R6, R6, c[0x0][0x32c], R23 ;  /* 0x0000cb0006067a24 */ /* 0x000fca00078e0217 */
[----:B------:R-:W-:Y:S02]  /*5860*/  IADD3 R7, R6, c[0x0][0x32c], RZ ;  /* 0x0000cb0006077a10 */ /* 0x000fe40007ffe0ff */
[----:B------:R-:W-:Y:S02]  /*5870*/  IMNMX R4, R4, R6, !PT ;  /* 0x0000000604047217 */ /* 0x000fe40007800200 */
[----:B------:R-:W-:Y:S02]  /*5880*/  IMNMX R5, R5, R7, PT ;  /* 0x0000000705057217 */ /* 0x000fe40003800200 */
.L_x_163:
[----:B-1234-:R-:W-:Y:S01]  /*5890*/  FMNMX.FTZ R7, R67, R66, !PT ;  /* 0x0000004243077209 */ /* 0x01efe20007810000 */
[----:B------:R-:W-:Y:S01]  /*58a0*/  UP2UR UR35, UPR, URZ, 0x40 ;  /* 0x000000403f237883 */ /* 0x000fe20008000000 */
[----:B------:R-:W-:Y:S01]  /*58b0*/  FMNMX.FTZ R6, R52, R51, !PT ;  /* 0x0000003334067209 */ /* 0x000fe20007810000 */
[----:B------:R-:W-:Y:S01]  /*58c0*/  UISETP.NE.AND UP6, UPT, UR34, URZ, UPT ;  /* 0x0000003f2200728c */ /* 0x000fe2000bfc5270 */
[----:B------:R-:W-:Y:S01]  /*58d0*/  FMNMX.FTZ R7, R69, R7, !PT ;  /* 0x0000000745077209 */ /* 0x000fe20007810000 */
        /* <DEDUP_REMOVED lines=20> */
[----:B------:R-:W-:Y:S01]  /*5a20*/  IMAD.SHL.U32 R209, R0, 0x2, RZ ;  /* 0x0000000200d17824 */ /* 0x000fe200078e00ff */
[----:B------:R-:W-:Y:S01]  /*5a30*/  FMNMX.FTZ R6, R45, R6, !PT ;  /* 0x000000062d067209 */ /* 0x000fe20007810000 */
[----:B------:R-:W-:Y:S01]  /*5a40*/  UP2UR UR30, UPR, URZ, 0x2 ;  /* 0x000000023f1e7883 */ /* 0x000fe20008000000 */
[----:B------:R-:W-:Y:S01]  /*5a50*/  FMNMX.FTZ R72, R77, R72, !PT ;  /* 0x000000484d487209 */ /* 0x000fe20007810000 */
[--C-:B------:R-:W-:Y:S01]  /*5a60*/  IMAD R210, R3, 0x2, R209.reuse ;  /* 0x0000000203d27824 */ /* 0x100fe200078e02d1 */
[----:B------:R-:W-:Y:S01]  /*5a70*/  FMNMX.FTZ R6, R76, R6, !PT ;  /* 0x000000064c067209 */ /* 0x000fe20007810000 */
[----:B------:R-:W-:Y:S01]  /*5a80*/  IMAD R212, R2, 0x2, R209 ;  /* 0x0000000202d47824 */ /* 0x000fe200078e02d1 */
[----:B------:R-:W-:Y:S01]  /*5a90*/  FMNMX.FTZ R72, R79, R72, !PT ;  /* 0x000000484f487209 */ /* 0x000fe20007810000 */
[----:B------:R-:W-:Y:S01]  /*5aa0*/  UISETP.NE.AND UP1, UPT, UR31, URZ, UPT ;  /* 0x0000003f1f00728c */ /* 0x000fe2000bf25270 */
[----:B------:R-:W-:Y:S01]  /*5ab0*/  FMNMX.FTZ R6, R78, R6, !PT ;  /* 0x000000064e067209 */ /* 0x000fe20007810000 */
[----:B------:R-:W-:Y:S01]  /*5ac0*/  LDSM.16.MT88.4 R60, [R209+0x100] ;  /* 0x00010000d13c783b */ /* 0x000fe20000004200 */
[----:B------:R-:W-:-:S02]  /*5ad0*/  FMNMX.FTZ R72, R80, R72, !PT ;  /* 0x0000004850487209 */ /* 0x000fc40007810000 */
[----:B------:R-:W-:Y:S01]  /*5ae0*/  FMNMX.FTZ R6, R112, R6, !PT ;  /* 0x0000000670067209 */ /* 0x000fe20007810000 */
[----:B------:R-:W-:Y:S01]  /*5af0*/  LDSM.16.MT88.4 R84, [R212+0x100] ;  /* 0x00010000d454783b */ /* 0x000fe20000004200 */
[----:B------:R-:W-:Y:S02]  /*5b00*/  FMNMX.FTZ R72, R81, R72, !PT ;  /* 0x0000004851487209 */ /* 0x000fe40007810000 */
[----:B------:R-:W-:Y:S01]  /*5b10*/  FMNMX.FTZ R6, R118, R6, !PT ;  /* 0x0000000676067209 */ /* 0x000fe20007810000 */
[----:B------:R-:W-:Y:S01]  /*5b20*/  STL [R1+0x3c], R215 ;  /* 0x00003cd701007387 */ /* 0x000fe20000100800 */
[----:B------:R-:W-:Y:S02]  /*5b30*/  FMNMX.FTZ R72, R82, R72, !PT ;  /* 0x0000004852487209 */ /* 0x000fe40007810000 */
[----:B------:R-:W-:Y:S01]  /*5b40*/  FMNMX.FTZ R6, R126, R6, !PT ;  /* 0x000000067e067209 */ /* 0x000fe20007810000 */
[----:B------:R-:W-:Y:S01]  /*5b50*/  LDSM.16.MT88.4 R100, [R210+0x100] ;  /* 0x00010000d264783b */ /* 0x000fe20000004200 */
[----:B------:R-:W-:-:S02]  /*5b60*/  FMNMX.FTZ R72, R132, R72, !PT ;  /* 0x0000004884487209 */ /* 0x000fc40007810000 */
[----:B------:R-:W-:Y:S01]  /*5b70*/  FMNMX.FTZ R6, R128, R6, !PT ;  /* 0x0000000680067209 */ /* 0x000fe20007810000 */
[----:B------:R-:W-:Y:S01]  /*5b80*/  STL [R1+0x38], R214 ;  /* 0x000038d601007387 */ /* 0x000fe20000100800 */
[----:B------:R-:W-:Y:S02]  /*5b90*/  FMNMX.FTZ R72, R133, R72, !PT ;  /* 0x0000004885487209 */ /* 0x000fe40007810000 */
[----:B------:R-:W-:Y:S01]  /*5ba0*/  FMNMX.FTZ R6, R127, R6, !PT ;  /* 0x000000067f067209 */ /* 0x000fe20007810000 */
[----:B------:R-:W-:Y:S01]  /*5bb0*/  LDSM.16.MT88.4 R104, [R209+0x900] ;  /* 0x00090000d168783b */ /* 0x000fe20000004200 */
[----:B------:R-:W-:Y:S02]  /*5bc0*/  FMNMX.FTZ R72, R134, R72, !PT ;  /* 0x0000004886487209 */ /* 0x000fe40007810000 */
[----:B------:R-:W-:Y:S01]  /*5bd0*/  FMNMX.FTZ R6, R131, R6, !PT ;  /* 0x0000000683067209 */ /* 0x000fe20007810000 */
[----:B------:R-:W-:Y:S01]  /*5be0*/  LDSM.16.MT88.4 R92, [R212+0x900] ;  /* 0x00090000d45c783b */ /* 0x000fe20000004200 */
[----:B------:R-:W-:-:S02]  /*5bf0*/  FMNMX.FTZ R72, R227, R72, !PT ;  /* 0x00000048e3487209 */ /* 0x000fc40007810000 */
[----:B------:R-:W-:Y:S01]  /*5c00*/  FMNMX.FTZ R6, R200, R6, !PT ;  /* 0x00000006c8067209 */ /* 0x000fe20007810000 */
[----:B------:R-:W-:Y:S01]  /*5c10*/  LDSM.16.MT88.4 R88, [R210+0x900] ;  /* 0x00090000d258783b */ /* 0x000fe20000004200 */
        /* <DEDUP_REMOVED lines=11> */
[----:B------:R-:W-:Y:S01]  /*5cd0*/  STL [R1+0x30], R208 ;  /* 0x000030d001007387 */ /* 0x000fe20000100800 */
[----:B------:R-:W-:Y:S02]  /*5ce0*/  FMNMX.FTZ R72, R237, R72, !PT ;  /* 0x00000048ed487209 */ /* 0x000fe40007810000 */
[----:B------:R-:W-:Y:S02]  /*5cf0*/  FMNMX.FTZ R6, R229, R6, !PT ;  /* 0x00000006e5067209 */ /* 0x000fe40007810000 */
[----:B------:R-:W-:-:S02]  /*5d00*/  FMNMX.FTZ R72, R244, R72, !PT ;  /* 0x00000048f4487209 */ /* 0x000fc40007810000 */
[----:B------:R-:W-:Y:S02]  /*5d10*/  FMNMX.FTZ R6, R230, R6, !PT ;  /* 0x00000006e6067209 */ /* 0x000fe40007810000 */
[----:B------:R-:W-:Y:S02]  /*5d20*/  FMNMX.FTZ R72, R247, R72, !PT ;  /* 0x00000048f7487209 */ /* 0x000fe40007810000 */
[----:B------:R-:W-:Y:S02]  /*5d30*/  FMNMX.FTZ R71, R231, R6, !PT ;  /* 0x00000006e7477209 */ /* 0x000fe40007810000 */
[----:B------:R-:W-:Y:S01]  /*5d40*/  PLOP3.LUT P6, PT, PT, PT, UP0, 0x40, 0x0 ;  /* 0x000000000000781c */ /* 0x000fe20003fce808 */
[----:B------:R-:W1:Y:S01]  /*5d50*/  SHFL.BFLY PT, R6, R72, 0x2, 0x1f ;  /* 0x0c401f0048067f89 */ /* 0x000e6200000e0000 */
[----:B------:R-:W-:Y:S01]  /*5d60*/  PLOP3.LUT P2, PT, PT, PT, UP5, 0x40, 0x0 ;  /* 0x000000000000781c */ /* 0x000fe20003f4e858 */
[----:B------:R-:W-:Y:S01]  /*5d70*/  UISETP.NE.AND UP0, UPT, UR25, URZ, UPT ;  /* 0x0000003f1900728c */ /* 0x000fe2000bf05270 */
[C---:B------:R-:W-:Y:S01]  /*5d80*/  ISETP.GT.AND P6, PT, R4.reuse, 0x10, P6 ;  /* 0x000000100400780c */ /* 0x040fe200037c4270 */
[----:B------:R-:W2:Y:S01]  /*5d90*/  SHFL.BFLY PT, R7, R71, 0x2, 0x1f ;  /* 0x0c401f0047077f89 */ /* 0x000ea200000e0000 */
[----:B------:R-:W-:Y:S01]  /*5da0*/  ISETP.GT.AND P2, PT, R4, 0x1, P2 ;  /* 0x000000010400780c */ /* 0x000fe20001744270 */
[----:B------:R-:W-:Y:S01]  /*5db0*/  UISETP.NE.AND UP5, UPT, UR34, URZ, UPT ;  /* 0x0000003f2200728c */ /* 0x000fe2000bfa5270 */
[----:B------:R-:W-:-:S02]  /*5dc0*/  ISETP.LT.OR P6, PT, R5, 0x11, P6 ;  /* 0x000000110500780c */ /* 0x000fc400037c1670 */
[----:B------:R-:W-:Y:S02]  /*5dd0*/  ISETP.LT.OR P2, PT, R5, 0x2, P2 ;  /* 0x000000020500780c */ /* 0x000fe40001741670 */
[----:B------:R-:W-:Y:S02]  /*5de0*/  FSEL R117, R22, -INF , !P6 ;  /* 0xff80000016757808 */ /* 0x000fe40007000000 */
[----:B------:R-:W-:Y:S01]  /*5df0*/  PLOP3.LUT P6, PT, PT, PT, UP0, 0x40, 0x0 ;  /* 0x000000000000781c */ /* 0x000fe20003fce808 */
[----:B------:R-:W-:Y:S01]  /*5e00*/  UISETP.NE.AND UP0, UPT, UR21, URZ, UPT ;  /* 0x0000003f1500728c */ /* 0x000fe2000bf05270 */
[----:B------:R-:W-:Y:S02]  /*5e10*/  FSEL R115, R9, -INF , !P2 ;  /* 0xff80000009737808 */ /* 0x000fe40005000000 */
[----:B------:R-:W-:Y:S02]  /*5e20*/  ISETP.GT.AND P6, PT, R4, 0x21, P6 ;  /* 0x000000210400780c */ /* 0x000fe400037c4270 */
[----:B------:R-:W-:Y:S01]  /*5e30*/  PLOP3.LUT P2, PT, PT, PT, UP4, 0x40, 0x0 ;  /* 0x000000000000781c */ /* 0x000fe20003f4e848 */
[----:B------:R-:W-:Y:S01]  /*5e40*/  UISETP.NE.AND UP4, UPT, UR20, URZ, UPT ;  /* 0x0000003f1400728c */ /* 0x000fe2000bf85270 */
[----:B------:R-:W-:-:S02]  /*5e50*/  ISETP.LT.OR P6, PT, R5, 0x22, P6 ;  /* 0x000000220500780c */ /* 0x000fc400037c1670 */
[----:B------:R-:W-:Y:S02]  /*5e60*/  FMNMX.FTZ R3, R120, R122, !PT ;  /* 0x0000007a78037209 */ /* 0x000fe40007810000 */
[----:B-1----:R-:W-:Y:S02]  /*5e70*/  FMNMX.FTZ R72, R72, R6, !PT ;  /* 0x0000000648487209 */ /* 0x002fe40007810000 */
[----:B------:R-:W-:Y:S02]  /*5e80*/  FSEL R143, R24, -INF , !P6 ;  /* 0xff800000188f7808 */ /* 0x000fe40007000000 */
[----:B--2---:R-:W-:Y:S01]  /*5e90*/  FMNMX.FTZ R71, R71, R7, !PT ;  /* 0x0000000747477209 */ /* 0x004fe20007810000 */
[----:B------:R-:W1:Y:S01]  /*5ea0*/  SHFL.BFLY PT, R6, R72, 0x1, 0x1f ;  /* 0x0c201f0048067f89 */ /* 0x000e6200000e0000 */
[----:B------:R-:W-:Y:S01]  /*5eb0*/  PLOP3.LUT P6, PT, PT, PT, UP4, 0x40, 0x0 ;  /* 0x000000000000781c */ /* 0x000fe20003fce848 */
[----:B------:R-:W-:Y:S01]  /*5ec0*/  UISETP.NE.AND UP4, UPT, UR33, URZ, UPT ;  /* 0x0000003f2100728c */ /* 0x000fe2000bf85270 */
[----:B------:R-:W-:Y:S01]  /*5ed0*/  LEA R211, R2, R210, 0x1 ;  /* 0x000000d202d37211 */ /* 0x000fe200078e08ff */
[----:B------:R-:W2:Y:S01]  /*5ee0*/  SHFL.BFLY PT, R7, R71, 0x1, 0x1f ;  /* 0x0c201f0047077f89 */ /* 0x000ea200000e0000 */
[----:B------:R-:W-:-:S02]  /*5ef0*/  ISETP.GT.AND P6, PT, R4, 0x38, P6 ;  /* 0x000000380400780c */ /* 0x000fc400037c4270 */
[----:B------:R-:W-:Y:S01]  /*5f00*/  FMNMX.FTZ R2, R124, R3, !PT ;  /* 0x000000037c027209 */ /* 0x000fe20007810000 */
[----:B------:R-:W3:Y:S01]  /*5f10*/  LDSM.16.MT88.4 R96, [R211+0x100] ;  /* 0x00010000d360783b */ /* 0x000ee20000004200 */
[----:B------:R-:W-:Y:S02]  /*5f20*/  ISETP.LT.OR P6, PT, R5, 0x39, P6 ;  /* 0x000000390500780c */ /* 0x000fe400037c1670 */
[----:B------:R-:W-:Y:S01]  /*5f30*/  FMNMX.FTZ R2, R125, R2, !PT ;  /* 0x000000027d027209 */ /* 0x000fe20007810000 */
[----:B------:R-:W4:Y:S01]  /*5f40*/  LDSM.16.MT88.4 R108, [R211+0x900] ;  /* 0x00090000d36c783b */ /* 0x000f220000004200 */
[----:B------:R-:W-:Y:S02]  /*5f50*/  FSEL R193, R13, -INF , !P6 ;  /* 0xff8000000dc17808 */ /* 0x000fe40007000000 */
[----:B------:R-:W-:Y:S01]  /*5f60*/  FMNMX.FTZ R2, R129, R2, !PT ;  /* 0x0000000281027209 */ /* 0x000fe20007810000 */
[----:B------:R-:W-:Y:S01]  /*5f70*/  LDSM.16.MT88.4 R172, [R211+0x1900] ;  /* 0x00190000d3ac783b */ /* 0x000fe20000004200 */
[----:B------:R-:W-:Y:S01]  /*5f80*/  PLOP3.LUT P5, PT, PT, PT, UP6, 0x40, 0x0 ;  /* 0x000000000000781c */ /* 0x000fe20003fae868 */
[----:B------:R-:W-:Y:S01]  /*5f90*/  UISETP.NE.AND UP6, UPT, UR35, URZ, UPT ;  /* 0x0000003f2300728c */ /* 0x000fe2000bfc5270 */
[----:B------:R-:W-:Y:S01]  /*5fa0*/  PLOP3.LUT P1, PT, PT, PT, UP2, 0x40, 0x0 ;  /* 0x000000000000781c */ /* 0x000fe20003f2e828 */
[----:B------:R-:W-:Y:S01]  /*5fb0*/  UISETP.NE.AND UP2, UPT, UR27, URZ, UPT ;  /* 0x0000003f1b00728c */ /* 0x000fe2000bf45270 */
[----:B------:R-:W-:-:S02]  /*5fc0*/  ISETP.GT.AND P5, PT, R4, RZ, P5 ;  /* 0x000000ff0400720c */ /* 0x000fc40002fa4270 */
[----:B------:R-:W-:Y:S01]  /*5fd0*/  PLOP3.LUT P0, PT, PT, PT, UP1, 0x40, 0x0 ;  /* 0x000000000000781c */ /* 0x000fe20003f0e818 */
[----:B------:R-:W-:Y:S01]  /*5fe0*/  UISETP.NE.AND UP1, UPT, UR26, URZ, UPT ;  /* 0x0000003f1a00728c */ /* 0x000fe2000bf25270 */
[----:B-1----:R-:W-:Y:S02]  /*5ff0*/  FMNMX.FTZ R72, R72, R6, !PT ;  /* 0x0000000648487209 */ /* 0x002fe40007810000 */
[----:B------:R-:W-:Y:S02]  /*6000*/  ISETP.LT.OR P5, PT, R5, 0x1, P5 ;  /* 0x000000010500780c */ /* 0x000fe40002fa1670 */
[----:B--2---:R-:W-:Y:S01]  /*6010*/  FMNMX.FTZ R71, R71, R7, !PT ;  /* 0x0000000747477209 */ /* 0x004fe20007810000 */
[C---:B------:R-:W-:Y:S01]  /*6020*/  FMUL.FTZ R7, R72.reuse, c[0x0][0x2d0] ;  /* 0x0000b40048077a20 */ /* 0x040fe20000410000 */
[----:B------:R-:W-:Y:S02]  /*6030*/  FSETP.NEU.FTZ.AND P6, PT, R72, -INF , PT ;  /* 0xff8000004800780b */ /* 0x000fe40003fdd000 */
[----:B------:R-:W-:Y:S01]  /*6040*/  ISETP.GT.AND P1, PT, R4, 0x8, P1 ;  /* 0x000000080400780c */ /* 0x000fe20000f24270 */
[----:B------:R-:W-:Y:S01]  /*6050*/  FMUL.FTZ R6, R71, c[0x0][0x2d0] ;  /* 0x0000b40047067a20 */ /* 0x000fe20000410000 */
[----:B------:R-:W-:-:S02]  /*6060*/  FSEL R7, R7, RZ, P6 ;  /* 0x000000ff07077208 */ /* 0x000fc40003000000 */
[----:B------:R-:W-:Y:S02]  /*6070*/  FSETP.NEU.FTZ.AND P6, PT, R71, -INF , PT ;  /* 0xff8000004700780b */ /* 0x000fe40003fdd000 */
[----:B------:R-:W-:Y:S02]  /*6080*/  FSEL R116, R10, -INF , !P5 ;  /* 0xff8000000a747808 */ /* 0x000fe40006800000 */
[----:B------:R-:W-:Y:S02]  /*6090*/  FSEL R6, R6, RZ, P6 ;  /* 0x000000ff06067208 */ /* 0x000fe40003000000 */
[----:B------:R-:W-:Y:S02]  /*60a0*/  ISETP.LT.OR P1, PT, R5, 0x9, P1 ;  /* 0x000000090500780c */ /* 0x000fe40000f21670 */
[----:B------:R-:W-:Y:S01]  /*60b0*/  ISETP.GT.AND P0, PT, R4, 0x9, P0 ;  /* 0x000000090400780c */ /* 0x000fe20000704270 */
[----:B------:R-:W-:Y:S01]  /*60c0*/  FFMA.FTZ R0, R56, c[0x0][0x2d0], -R6 ;  /* 0x0000b40038007a23 */ /* 0x000fe20000010806 */
[----:B------:R-:W-:Y:S01]  /*60d0*/  PLOP3.LUT P5, PT, PT, PT, UP3, 0x40, 0x0 ;  /* 0x000000000000781c */ /* 0x000fe20003fae838 */
[----:B------:R-:W-:Y:S01]  /*60e0*/  UISETP.NE.AND UP3, UPT, UR24, URZ, UPT ;  /* 0x0000003f1800728c */ /* 0x000fe2000bf65270 */
[----:B------:R-:W-:Y:S01]  /*60f0*/  FSEL R114, R25, -INF , !P1 ;  /* 0xff80000019727808 */ /* 0x000fe20004800000 */
[----:B------:R1:W-:Y:S01]  /*6100*/  MUFU.EX2 R167, R0 ;  /* 0x0000000000a77308 */ /* 0x0003e20000000800 */
[----:B------:R-:W-:-:S02]  /*6110*/  ISETP.LT.OR P0, PT, R5, 0xa, P0 ;  /* 0x0000000a0500780c */ /* 0x000fc40000701670 */
[----:B------:R-:W-:Y:S02]  /*6120*/  FMNMX.FTZ R3, R116, R115, !PT ;  /* 0x0000007374037209 */ /* 0x000fe40007810000 */
[----:B------:R-:W-:Y:S02]  /*6130*/  FSEL R113, R29, -INF , !P0 ;  /* 0xff8000001d717808 */ /* 0x000fe40004000000 */
[----:B------:R-:W-:Y:S02]  /*6140*/  ISETP.GT.AND P5, PT, R4, 0x11, P5 ;  /* 0x000000110400780c */ /* 0x000fe40002fa4270 */
[----:B------:R-:W-:Y:S02]  /*6150*/  FMNMX.FTZ R3, R114, R3, !PT ;  /* 0x0000000372037209 */ /* 0x000fe40007810000 */
[----:B------:R-:W-:Y:S01]  /*6160*/  PLOP3.LUT P1, PT, PT, PT, UP2, 0x40, 0x0 ;  /* 0x000000000000781c */ /* 0x000fe20003f2e828 */
[----:B------:R-:W-:Y:S01]  /*6170*/  UISETP.NE.AND UP2, UPT, UR23, URZ, UPT ;  /* 0x0000003f1700728c */ /* 0x000fe2000bf45270 */
[----:B------:R-:W-:-:S02]  /*6180*/  ISETP.LT.OR P5, PT, R5, 0x12, P5 ;  /* 0x000000120500780c */ /* 0x000fc40002fa1670 */
[C---:B------:R-:W-:Y:S01]  /*6190*/  ISETP.GT.AND P2, PT, R4.reuse, 0x18, P2 ;  /* 0x000000180400780c */ /* 0x040fe20001744270 */
[----:B-1----:R-:W-:Y:S01]  /*61a0*/  FFMA.FTZ R0, R57, c[0x0][0x2d0], -R6 ;  /* 0x0000b40039007a23 */ /* 0x002fe20000010806 */
[----:B------:R-:W-:Y:S02]  /*61b0*/  FMNMX.FTZ R3, R113, R3, !PT ;  /* 0x0000000371037209 */ /* 0x000fe40007810000 */
[----:B------:R-:W-:Y:S01]  /*61c0*/  PLOP3.LUT P0, PT, PT, PT, UP1, 0x40, 0x0 ;  /* 0x000000000000781c */ /* 0x000fe20003f0e818 */
[----:B------:R1:W2:Y:S01]  /*61d0*/  MUFU.EX2 R183, R0 ;  /* 0x0000000000b77308 */ /* 0x0002a20000000800 */
[----:B------:R-:W-:Y:S01]  /*61e0*/  FSEL R119, R11, -INF , !P5 ;  /* 0xff8000000b777808 */ /* 0x000fe20006800000 */
[----:B------:R-:W-:Y:S01]  /*61f0*/  UISETP.NE.AND UP1, UPT, UR22, URZ, UPT ;  /* 0x0000003f1600728c */ /* 0x000fe2000bf25270 */
[----:B------:R-:W-:Y:S02]  /*6200*/  ISETP.LT.OR P2, PT, R5, 0x19, P2 ;  /* 0x000000190500780c */ /* 0x000fe40001741670 */
[----:B------:R-:W-:-:S02]  /*6210*/  ISETP.GT.AND P1, PT, R4, 0x19, P1 ;  /* 0x000000190400780c */ /* 0x000fc40000f24270 */
[----:B------:R-:W-:Y:S02]  /*6220*/  FMNMX.FTZ R3, R117, R3, !PT ;  /* 0x0000000375037209 */ /* 0x000fe40007810000 */
[----:B------:R-:W-:Y:S02]  /*6230*/  FSEL R121, R16, -INF , !P2 ;  /* 0xff80000010797808 */ /* 0x000fe40005000000 */
[----:B------:R-:W-:Y:S02]  /*6240*/  ISETP.LT.OR P1, PT, R5, 0x1a, P1 ;  /* 0x0000001a0500780c */ /* 0x000fe40000f21670 */
[----:B------:R-:W-:Y:S02]  /*6250*/  ISETP.GT.AND P0, PT, R4, 0x20, P0 ;  /* 0x000000200400780c */ /* 0x000fe40000704270 */
[----:B------:R-:W-:Y:S01]  /*6260*/  FMNMX.FTZ R3, R119, R3, !PT ;  /* 0x0000000377037209 */ /* 0x000fe20007810000 */
[----:B-1----:R-:W-:Y:S01]  /*6270*/  FFMA.FTZ R0, R70, c[0x0][0x2d0], -R7 ;  /* 0x0000b40046007a23 */ /* 0x002fe20000010807 */
[----:B------:R-:W-:-:S02]  /*6280*/  FSEL R123, R15, -INF , !P1 ;  /* 0xff8000000f7b7808 */ /* 0x000fc40004800000 */
[C---:B------:R-:W-:Y:S01]  /*6290*/  ISETP.LT.OR P0, PT, R5.reuse, 0x21, P0 ;  /* 0x000000210500780c */ /* 0x040fe20000701670 */
[----:B------:R1:W-:Y:S01]  /*62a0*/  MUFU.EX2 R151, R0 ;  /* 0x0000000000977308 */ /* 0x0003e20000000800 */
[----:B------:R-:W-:Y:S01]  /*62b0*/  PLOP3.LUT P5, PT, PT, PT, UP3, 0x40, 0x0 ;  /* 0x000000000000781c */ /* 0x000fe20003fae838 */
[----:B------:R-:W-:Y:S01]  /*62c0*/  UISETP.NE.AND UP3, UPT, UR19, URZ, UPT ;  /* 0x0000003f1300728c */ /* 0x000fe2000bf65270 */
[----:B------:R-:W-:Y:S02]  /*62d0*/  FSEL R142, R26, -INF , !P0 ;  /* 0xff8000001a8e7808 */ /* 0x000fe40004000000 */
[----:B------:R-:W-:Y:S01]  /*62e0*/  PLOP3.LUT P2, PT, PT, PT, UP2, 0x40, 0x0 ;  /* 0x000000000000781c */ /* 0x000fe20003f4e828 */
[----:B------:R-:W-:Y:S01]  /*62f0*/  UISETP.NE.AND UP2, UPT, UR18, URZ, UPT ;  /* 0x0000003f1200728c */ /* 0x000fe2000bf45270 */
[----:B------:R-:W-:Y:S02]  /*6300*/  ISETP.GT.AND P5, PT, R4, 0x28, P5 ;  /* 0x000000280400780c */ /* 0x000fe40002fa4270 */
[----:B------:R-:W-:Y:S01]  /*6310*/  PLOP3.LUT P1, PT, PT, PT, UP1, 0x40, 0x0 ;  /* 0x000000000000781c */ /* 0x000fe20003f2e818 */
[----:B------:R-:W-:Y:S01]  /*6320*/  UISETP.NE.AND UP1, UPT, UR16, URZ, UPT ;  /* 0x0000003f1000728c */ /* 0x000fe2000bf25270 */
[----:B------:R-:W-:Y:S01]  /*6330*/  PLOP3.LUT P0, PT, PT, PT, UP0, 0x40, 0x0 ;  /* 0x000000000000781c */ /* 0x000fe20003f0e808 */
[----:B------:R-:W-:Y:S01]  /*6340*/  UISETP.NE.AND UP0, UPT, UR17, URZ, UPT ;  /* 0x0000003f1100728c */ /* 0x000fe2000bf05270 */
[----:B------:R-:W-:-:S02]  /*6350*/  ISETP.LT.OR P5, PT, R5, 0x29, P5 ;  /* 0x000000290500780c */ /* 0x000fc40002fa1670 */
[C---:B------:R-:W-:Y:S01]  /*6360*/  ISETP.GT.AND P2, PT, R4.reuse, 0x29, P2 ;  /* 0x000000290400780c */ /* 0x040fe20001744270 */
[--C-:B-1----:R-:W-:Y:S01]  /*6370*/  FFMA.FTZ R0, R73, c[0x0][0x2d0], -R7.reuse ;  /* 0x0000b40049007a23 */ /* 0x102fe20000010807 */
[C---:B------:R-:W-:Y:S01]  /*6380*/  ISETP.GT.AND P1, PT, R4.reuse, 0x30, P1 ;  /* 0x000000300400780c */ /* 0x040fe20000f24270 */
[----:B------:R-:W-:Y:S01]  /*6390*/  ULDC.64 UR16, c[0x0][0x2c8] ;  /* 0x0000b20000107ab9 */ /* 0x000fe20000000a00 */
[----:B------:R-:W-:Y:S01]  /*63a0*/  ISETP.GT.AND P0, PT, R4, 0x31, P0 ;  /* 0x000000310400780c */ /* 0x000fe20000704270 */
[----:B------:R1:W-:Y:S01]  /*63b0*/  MUFU.EX2 R250, R0 ;  /* 0x0000000000fa7308 */ /* 0x0003e20000000800 */
[----:B------:R-:W-:Y:S01]  /*63c0*/  FSEL R144, R8, -INF , !P5 ;  /* 0xff80000008907808 */ /* 0x000fe20006800000 */
[----:B------:R-:W-:Y:S01]  /*63d0*/  FFMA.FTZ R8, R67, c[0x0][0x2d0], -R7 ;  /* 0x0000b40043087a23 */ /* 0x000fe20000010807 */
[C---:B------:R-:W-:Y:S02]  /*63e0*/  ISETP.LT.OR P2, PT, R5.reuse, 0x2a, P2 ;  /* 0x0000002a0500780c */ /* 0x040fe40001741670 */
[----:B------:R-:W-:-:S02]  /*63f0*/  ISETP.LT.OR P1, PT, R5, 0x31, P1 ;  /* 0x000000310500780c */ /* 0x000fc40000f21670 */
[----:B------:R-:W-:Y:S01]  /*6400*/  ISETP.LT.OR P0, PT, R5, 0x32, P0 ;  /* 0x000000320500780c */ /* 0x000fe20000701670 */
[----:B------:R2:W-:Y:S01]  /*6410*/  MUFU.EX2 R149, R8 ;  /* 0x0000000800957308 */ /* 0x0005e20000000800 */
[----:B------:R-:W-:Y:S02]  /*6420*/  FSEL R145, R14, -INF , !P2 ;  /* 0xff8000000e917808 */ /* 0x000fe40005000000 */
[----:B------:R-:W-:Y:S02]  /*6430*/  FSEL R194, R28, -INF , !P1 ;  /* 0xff8000001cc27808 */ /* 0x000fe40004800000 */
[----:B------:R-:W-:Y:S02]  /*6440*/  FSEL R197, R27, -INF , !P0 ;  /* 0xff8000001bc57808 */ /* 0x000fe40004000000 */
[----:B------:R-:W-:Y:S01]  /*6450*/  PLOP3.LUT P5, PT, PT, PT, UP3, 0x40, 0x0 ;  /* 0x000000000000781c */ /* 0x000fe20003fae838 */
[--C-:B-1----:R-:W-:Y:S01]  /*6460*/  FFMA.FTZ R0, R74, c[0x0][0x2d0], -R7.reuse ;  /* 0x0000b4004a007a23 */ /* 0x102fe20000010807 */
[----:B------:R-:W-:Y:S01]  /*6470*/  PLOP3.LUT P2, PT, PT, PT, UP2, 0x40, 0x0 ;  /* 0x000000000000781c */ /* 0x000fe20003f4e828 */
[----:B------:R-:W-:Y:S01]  /*6480*/  UISETP.NE.AND UP3, UPT, UR28, URZ, UPT ;  /* 0x0000003f1c00728c */ /* 0x000fe2000bf65270 */
[----:B------:R-:W-:Y:S01]  /*6490*/  PLOP3.LUT P1, PT, PT, PT, UP0, 0x40, 0x0 ;  /* 0x000000000000781c */ /* 0x000fe20003f2e808 */
[----:B------:R1:W-:Y:S01]  /*64a0*/  MUFU.EX2 R165, R0 ;  /* 0x0000000000a57308 */ /* 0x0003e20000000800 */
[----:B------:R-:W-:Y:S01]  /*64b0*/  PLOP3.LUT P0, PT, PT, PT, UP1, 0x40, 0x0 ;  /* 0x000000000000781c */ /* 0x000fe20003f0e818 */
[----:B------:R-:W-:Y:S01]  /*64c0*/  UISETP.NE.AND UP1, UPT, UR15, URZ, UPT ;  /* 0x0000003f0f00728c */ /* 0x000fe2000bf25270 */
[----:B------:R-:W-:Y:S01]  /*64d0*/  ISETP.GT.AND P5, PT, R4, 0x39, P5 ;  /* 0x000000390400780c */ /* 0x000fe20002fa4270 */
[----:B--2---:R-:W-:Y:S01]  /*64e0*/  FFMA.FTZ R8, R66, c[0x0][0x2d0], -R7 ;  /* 0x0000b40042087a23 */ /* 0x004fe20000010807 */
[C---:B------:R-:W-:Y:S01]  /*64f0*/  ISETP.GT.AND P2, PT, R4.reuse, 0x40, P2 ;  /* 0x000000400400780c */ /* 0x040fe20001744270 */
[----:B------:R-:W-:Y:S01]  /*6500*/  UISETP.NE.AND UP2, UPT, UR29, URZ, UPT ;  /* 0x0000003f1d00728c */ /* 0x000fe2000bf45270 */
[C---:B------:R-:W-:Y:S01]  /*6510*/  ISETP.GT.AND P1, PT, R4.reuse, 0x41, P1 ;  /* 0x000000410400780c */ /* 0x040fe20000f24270 */
[----:B------:R2:W2:Y:S01]  /*6520*/  MUFU.EX2 R150, R8 ;  /* 0x0000000800967308 */ /* 0x0004a20000000800 */
[----:B------:R-:W-:Y:S01]  /*6530*/  ISETP.GT.AND P0, PT, R4, 0x48, P0 ;  /* 0x000000480400780c */ /* 0x000fe20000704270 */
[----:B------:R-:W-:Y:S01]  /*6540*/  UISETP.NE.AND UP0, UPT, UR32, URZ, UPT ;  /* 0x0000003f2000728c */ /* 0x000fe2000bf05270 */
[----:B------:R-:W-:-:S02]  /*6550*/  ISETP.LT.OR P5, PT, R5, 0x3a, P5 ;  /* 0x0000003a0500780c */ /* 0x000fc40002fa1670 */
[C---:B------:R-:W-:Y:S02]  /*6560*/  ISETP.LT.OR P2, PT, R5.reuse, 0x41, P2 ;  /* 0x000000410500780c */ /* 0x040fe40001741670 */
[----:B------:R-:W-:Y:S01]  /*6570*/  ISETP.LT.OR P1, PT, R5, 0x42, P1 ;  /* 0x000000420500780c */ /* 0x000fe20000f21670 */
[--C-:B-1----:R-:W-:Y:S01]  /*6580*/  FFMA.FTZ R0, R75, c[0x0][0x2d0], -R7.reuse ;  /* 0x0000b4004b007a23 */ /* 0x102fe20000010807 */
[----:B------:R-:W-:Y:S02]  /*6590*/  ISETP.LT.OR P0, PT, R5, 0x49, P0 ;  /* 0x000000490500780c */ /* 0x000fe40000701670 */
[----:B------:R-:W-:Y:S01]  /*65a0*/  FSEL R192, R39, -INF , !P5 ;  /* 0xff80000027c07808 */ /* 0x000fe20006800000 */
[----:B------:R1:W-:Y:S01]  /*65b0*/  MUFU.EX2 R155, R0 ;  /* 0x00000000009b7308 */ /* 0x0003e20000000800 */
[----:B------:R-:W-:Y:S02]  /*65c0*/  FSEL R198, R30, -INF , !P2 ;  /* 0xff8000001ec67808 */ /* 0x000fe40005000000 */
[----:B------:R-:W-:Y:S01]  /*65d0*/  FSEL R195, R36, -INF , !P1 ;  /* 0xff80000024c37808 */ /* 0x000fe20004800000 */
[----:B--2---:R-:W-:Y:S01]  /*65e0*/  FFMA.FTZ R8, R69, c[0x0][0x2d0], -R7 ;  /* 0x0000b40045087a23 */ /* 0x004fe20000010807 */
[----:B------:R-:W-:-:S02]  /*65f0*/  FSEL R196, R44, -INF , !P0 ;  /* 0xff8000002cc47808 */ /* 0x000fc40004000000 */
[----:B------:R-:W-:Y:S01]  /*6600*/  PLOP3.LUT P6, PT, PT, PT, UP1, 0x40, 0x0 ;  /* 0x000000000000781c */ /* 0x000fe20003fce818 */
[----:B------:R2:W-:Y:S01]  /*6610*/  MUFU.EX2 R148, R8 ;  /* 0x0000000800947308 */ /* 0x0005e20000000800 */
[----:B------:R-:W-:Y:S02]  /*6620*/  PLOP3.LUT P5, PT, PT, PT, UP6, 0x40, 0x0 ;  /* 0x000000000000781c */ /* 0x000fe40003fae868 */
[----:B------:R-:W-:Y:S01]  /*6630*/  F2FP.PACK_AB R15, R183, R167 ;  /* 0x000000a7b70f723e */ /* 0x000fe200000000ff */
[----:B------:R-:W-:Y:S01]  /*6640*/  UIMAD.WIDE.U32 UR18, UR14, UR16, URZ ;  /* 0x000000100e1272a5 */ /* 0x000fe2000f8e003f */
[----:B------:R-:W-:Y:S01]  /*6650*/  PLOP3.LUT P2, PT, PT, PT, UP5, 0x40, 0x0 ;  /* 0x000000000000781c */ /* 0x000fe20003f4e858 */
[----:B------:R-:W-:Y:S01]  /*6660*/  UIADD3 UR6, UR6, -0x2, URZ ;  /* 0xfffffffe06067890 */ /* 0x000fe2000fffe03f */
[----:B------:R-:W-:Y:S01]  /*6670*/  PLOP3.LUT P1, PT, PT, PT, UP4, 0x40, 0x0 ;  /* 0x000000000000781c */ /* 0x000fe20003f2e848 */
[----:B------:R-:W-:Y:S01]  /*6680*/  UISETP.NE.AND UP1, UPT, UR30, URZ, UPT ;  /* 0x0000003f1e00728c */ /* 0x000fe2000bf25270 */
[----:B-1----:R-:W-:Y:S01]  /*6690*/  FMNMX.FTZ R0, R130, R2, !PT ;  /* 0x0000000282007209 */ /* 0x002fe20007810000 */
[----:B------:R-:W-:Y:S01]  /*66a0*/  FFMA.FTZ R2, R64, c[0x0][0x2d0], -R6 ;  /* 0x0000b40040027a23 */ /* 0x000fe20000010806 */
[----:B------:R-:W-:-:S02]  /*66b0*/  PLOP3.LUT P0, PT, PT, PT, UP3, 0x40, 0x0 ;  /* 0x000000000000781c */ /* 0x000fc40003f0e838 */
[----:B------:R-:W-:Y:S01]  /*66c0*/  FMNMX.FTZ R0, R141, R0, !PT ;  /* 0x000000008d007209 */ /* 0x000fe20007810000 */
[----:B------:R1:W-:Y:S01]  /*66d0*/  MUFU.EX2 R74, R2 ;  /* 0x00000002004a7308 */ /* 0x0003e20000000800 */
[----:B------:R-:W-:Y:S01]  /*66e0*/  ISETP.GT.AND P6, PT, R4, 0x49, P6 ;  /* 0x000000490400780c */ /* 0x000fe200037c4270 */
[----:B--2---:R-:W-:Y:S01]  /*66f0*/  FFMA.FTZ R8, R68, c[0x0][0x2d0], -R7 ;  /* 0x0000b40044087a23 */ /* 0x004fe20000010807 */
[C---:B------:R-:W-:Y:S02]  /*6700*/  ISETP.GT.AND P5, PT, R4.reuse, 0x50, P5 ;  /* 0x000000500400780c */ /* 0x040fe40002fa4270 */
[C---:B------:R-:W-:Y:S02]  /*6710*/  ISETP.GT.AND P2, PT, R4.reuse, 0x51, P2 ;  /* 0x000000510400780c */ /* 0x040fe40001744270 */
[C---:B------:R-:W-:Y:S01]  /*6720*/  ISETP.GT.AND P1, PT, R4.reuse, 0x58, P1 ;  /* 0x000000580400780c */ /* 0x040fe20000f24270 */
[----:B------:R2:W2:Y:S01]  /*6730*/  MUFU.EX2 R180, R8 ;  /* 0x0000000800b47308 */ /* 0x0004a20000000800 */
[----:B------:R-:W-:-:S02]  /*6740*/  ISETP.GT.AND P0, PT, R4, 0x59, P0 ;  /* 0x000000590400780c */ /* 0x000fc40000704270 */
[C---:B------:R-:W-:Y:S02]  /*6750*/  ISETP.LT.OR P6, PT, R5.reuse, 0x4a, P6 ;  /* 0x0000004a0500780c */ /* 0x040fe400037c1670 */
[----:B------:R-:W-:Y:S02]  /*6760*/  ISETP.LT.OR P5, PT, R5, 0x51, P5 ;  /* 0x000000510500780c */ /* 0x000fe40002fa1670 */
[----:B------:R-:W-:Y:S02]  /*6770*/  FSEL R187, R137, -INF , !P6 ;  /* 0xff80000089bb7808 */ /* 0x000fe40007000000 */
[----:B-1----:R-:W-:Y:S01]  /*6780*/  FMNMX.FTZ R2, R140, R0, !PT ;  /* 0x000000008c027209 */ /* 0x002fe20007810000 */
[--C-:B------:R-:W-:Y:S01]  /*6790*/  FFMA.FTZ R0, R65, c[0x0][0x2d0], -R6.reuse ;  /* 0x0000b40041007a23 */ /* 0x100fe20000010806 */
[C---:B------:R-:W-:Y:S01]  /*67a0*/  ISETP.LT.OR P2, PT, R5.reuse, 0x52, P2 ;  /* 0x000000520500780c */ /* 0x040fe20001741670 */
[----:B------:R-:W-:Y:S01]  /*67b0*/  LDSM.16.MT88.4 R64, [R209+0x1100] ;  /* 0x00110000d140783b */ /* 0x000fe20000004200 */
[----:B------:R-:W-:Y:S01]  /*67c0*/  FMNMX.FTZ R2, R186, R2, !PT ;  /* 0x00000002ba027209 */ /* 0x000fe20007810000 */
[----:B------:R1:W1:Y:S01]  /*67d0*/  MUFU.EX2 R154, R0 ;  /* 0x00000000009a7308 */ /* 0x0002620000000800 */
[----:B------:R-:W-:Y:S01]  /*67e0*/  FSEL R189, R136, -INF , !P5 ;  /* 0xff80000088bd7808 */ /* 0x000fe20006800000 */
[----:B--2---:R-:W-:Y:S01]  /*67f0*/  FFMA.FTZ R8, R52, c[0x0][0x2d0], -R6 ;  /* 0x0000b40034087a23 */ /* 0x004fe20000010806 */
[----:B------:R-:W-:-:S02]  /*6800*/  ISETP.LT.OR P1, PT, R5, 0x59, P1 ;  /* 0x000000590500780c */ /* 0x000fc40000f21670 */
[----:B------:R-:W-:Y:S02]  /*6810*/  FSEL R191, R138, -INF , !P2 ;  /* 0xff8000008abf7808 */ /* 0x000fe40005000000 */
[----:B------:R-:W-:Y:S01]  /*6820*/  F2FP.PACK_AB R12, R150, R149 ;  /* 0x00000095960c723e */ /* 0x000fe200000000ff */
[----:B------:R2:W-:Y:S01]  /*6830*/  MUFU.EX2 R214, R8 ;  /* 0x0000000800d67308 */ /* 0x0005e20000000800 */
[----:B------:R-:W-:Y:S02]  /*6840*/  F2FP.PACK_AB R14, R180, R148 ;  /* 0x00000094b40e723e */ /* 0x000fe400000000ff */
[----:B------:R-:W-:Y:S02]  /*6850*/  ISETP.LT.OR P0, PT, R5, 0x5a, P0 ;  /* 0x0000005a0500780c */ /* 0x000fe40000701670 */
[----:B------:R-:W-:Y:S02]  /*6860*/  FSEL R190, R135, -INF , !P1 ;  /* 0xff80000087be7808 */ /* 0x000fe40004800000 */
[----:B------:R-:W-:-:S02]  /*6870*/  FSEL R188, R58, -INF , !P0 ;  /* 0xff8000003abc7808 */ /* 0x000fc40004000000 */
[----:B-1----:R-:W-:Y:S01]  /*6880*/  FMNMX.FTZ R0, R185, R2, !PT ;  /* 0x00000002b9007209 */ /* 0x002fe20007810000 */
[--C-:B------:R-:W-:Y:S01]  /*6890*/  FFMA.FTZ R2, R46, c[0x0][0x2d0], -R6.reuse ;  /* 0x0000b4002e027a23 */ /* 0x100fe20000010806 */
[----:B------:R-:W-:Y:S01]  /*68a0*/  F2FP.PACK_AB R9, R154, R74 ;  /* 0x0000004a9a09723e */ /* 0x000fe200000000ff */
[----:B------:R-:W-:Y:S01]  /*68b0*/  LDSM.16.MT88.4 R56, [R211+0x1100] ;  /* 0x00110000d338783b */ /* 0x000fe20000004200 */
[----:B------:R-:W-:Y:S01]  /*68c0*/  FMNMX.FTZ R0, R147, R0, !PT ;  /* 0x0000000093007209 */ /* 0x000fe20007810000 */
[----:B------:R1:W-:Y:S01]  /*68d0*/  MUFU.EX2 R158, R2 ;  /* 0x00000002009e7308 */ /* 0x0003e20000000800 */
[----:B------:R-:W-:Y:S01]  /*68e0*/  F2FP.PACK_AB R10, R155, R165 ;  /* 0x000000a59b0a723e */ /* 0x000fe200000000ff */
[----:B--2---:R-:W-:Y:S01]  /*68f0*/  FFMA.FTZ R8, R51, c[0x0][0x2d0], -R6 ;  /* 0x0000b40033087a23 */ /* 0x004fe20000010806 */
[----:B------:R-:W-:-:S04]  /*6900*/  FMNMX.FTZ R0, R146, R0, !PT ;  /* 0x0000000092007209 */ /* 0x000fc80007810000 */
[----:B------:R-:W-:Y:S01]  /*6910*/  FMNMX.FTZ R0, R199, R0, !PT ;  /* 0x00000000c7007209 */ /* 0x000fe20007810000 */
[----:B------:R-:W2:Y:S03]  /*6920*/  MUFU.EX2 R215, R8 ;  /* 0x0000000800d77308 */ /* 0x000ea60000000800 */
[----:B------:R-:W-:-:S04]  /*6930*/  FMNMX.FTZ R0, R201, R0, !PT ;  /* 0x00000000c9007209 */ /* 0x000fc80007810000 */
[----:B------:R-:W-:Y:S01]  /*6940*/  FMNMX.FTZ R0, R202, R0, !PT ;  /* 0x00000000ca007209 */ /* 0x000fe20007810000 */
[----:B-1----:R-:W-:-:S03]  /*6950*/  FFMA.FTZ R2, R45, c[0x0][0x2d0], -R6 ;  /* 0x0000b4002d027a23 */ /* 0x002fc60000010806 */
[----:B------:R-:W-:Y:S01]  /*6960*/  FMNMX.FTZ R0, R206, R0, !PT ;  /* 0x00000000ce007209 */ /* 0x000fe20007810000 */
[----:B------:R1:W1:Y:S03]  /*6970*/  MUFU.EX2 R182, R2 ;  /* 0x0000000200b67308 */ /* 0x0002660000000800 */
[----:B------:R-:W-:Y:S02]  /*6980*/  FMNMX.FTZ R0, R241, R0, !PT ;  /* 0x00000000f1007209 */ /* 0x000fe40007810000 */
[----:B--2---:R-:W-:Y:S02]  /*6990*/  F2FP.PACK_AB R13, R215, R214 ;  /* 0x000000d6d70d723e */ /* 0x004fe400000000ff */
[----:B------:R-:W-:-:S05]  /*69a0*/  F2FP.PACK_AB R8, R250, R151 ;  /* 0x00000097fa08723e */ /* 0x000fca00000000ff */
[C---:B------:R-:W-:Y:S01]  /*69b0*/  HMMA.16816.F32 R16, R12.reuse, R60, RZ ;  /* 0x0000003c0c10723c */ /* 0x040fe200000018ff */
[----:B-1----:R-:W-:Y:S01]  /*69c0*/  FMNMX.FTZ R2, R121, R3, !PT ;  /* 0x0000000379027209 */ /* 0x002fe20007810000 */
[--C-:B------:R-:W-:Y:S01]  /*69d0*/  FFMA.FTZ R3, R77, c[0x0][0x2d0], -R7.reuse ;  /* 0x0000b4004d037a23 */ /* 0x100fe20000010807 */
[----:B------:R-:W-:Y:S02]  /*69e0*/  F2FP.PACK_AB R11, R182, R158 ;  /* 0x0000009eb60b723e */ /* 0x000fe400000000ff */
[----:B------:R-:W-:Y:S01]  /*69f0*/  FMNMX.FTZ R2, R123, R2, !PT ;  /* 0x000000027b027209 */ /* 0x000fe20007810000 */
[----:B------:R1:W-:Y:S02]  /*6a00*/  MUFU.EX2 R181, R3 ;  /* 0x0000000300b57308 */ /* 0x0003e40000000800 */
[C---:B------:R-:W-:Y:S08]  /*6a10*/  HMMA.16816.F32 R20, R12.reuse, R84, RZ ;  /* 0x000000540c14723c */ /* 0x040ff000000018ff */
[----:B------:R-:W-:Y:S01]  /*6a20*/  HMMA.16816.F32 R24, R12, R100, RZ ;  /* 0x000000640c18723c */ /* 0x000fe200000018ff */
[----:B-1----:R-:W-:Y:S01]  /*6a30*/  FMNMX.FTZ R3, R142, R2, !PT ;  /* 0x000000028e037209 */ /* 0x002fe20007810000 */
[----:B------:R-:W-:-:S06]  /*6a40*/  FFMA.FTZ R2, R79, c[0x0][0x2d0], -R7 ;  /* 0x0000b4004f027a23 */ /* 0x000fcc0000010807 */
[C---:B------:R-:W-:Y:S01]  /*6a50*/  HMMA.16816.F32 R36, R12.reuse, R86, RZ ;  /* 0x000000560c24723c */ /* 0x040fe200000018ff */
[----:B------:R-:W-:Y:S01]  /*6a60*/  FMNMX.FTZ R3, R143, R3, !PT ;  /* 0x000000038f037209 */ /* 0x000fe20007810000 */
[----:B------:R1:W2:Y:S06]  /*6a70*/  MUFU.EX2 R251, R2 ;  /* 0x0000000200fb7308 */ /* 0x0002ac0000000800 */
[C---:B---3--:R-:W-:Y:S08]  /*6a80*/  HMMA.16816.F32 R28, R12.reuse, R96, RZ ;  /* 0x000000600c1c723c */ /* 0x048ff000000018ff */
[----:B------:R-:W-:Y:S01]  /*6a90*/  HMMA.16816.F32 R32, R12, R62, RZ ;  /* 0x0000003e0c20723c */ /* 0x000fe200000018ff */
[----:B-1----:R-:W-:Y:S01]  /*6aa0*/  FMNMX.FTZ R2, R243, R0, !PT ;  /* 0x00000000f3027209 */ /* 0x002fe20007810000 */
[----:B------:R-:W-:-:S04]  /*6ab0*/  FFMA.FTZ R0, R80, c[0x0][0x2d0], -R7 ;  /* 0x0000b40050007a23 */ /* 0x000fc80000010807 */
[----:B------:R1:W-:Y:S02]  /*6ac0*/  MUFU.EX2 R164, R0 ;  /* 0x0000000000a47308 */ /* 0x0003e40000000800 */
[C---:B------:R-:W-:Y:S08]  /*6ad0*/  HMMA.16816.F32 R48, R12.reuse, R102, RZ ;  /* 0x000000660c30723c */ /* 0x040ff000000018ff */
[----:B------:R-:W-:Y:S01]  /*6ae0*/  HMMA.16816.F32 R44, R12, R98, RZ ;  /* 0x000000620c2c723c */ /* 0x000fe200000018ff */
[----:B-1----:R-:W-:-:S07]  /*6af0*/  FMNMX.FTZ R0, R242, R2, !PT ;  /* 0x00000002f2007209 */ /* 0x002fce0007810000 */
[C---:B------:R-:W-:Y:S01]  /*6b00*/  HMMA.16816.F32 R52, R8.reuse, R104, R16 ;  /* 0x000000680834723c */ /* 0x040fe20000001810 */
[----:B------:R-:W-:Y:S01]  /*6b10*/  FMNMX.FTZ R2, R144, R3, !PT ;  /* 0x0000000390027209 */ /* 0x000fe20007810000 */
[----:B------:R-:W-:Y:S01]  /*6b20*/  FFMA.FTZ R3, R81, c[0x0][0x2d0], -R7 ;  /* 0x0000b40051037a23 */ /* 0x000fe20000010807 */
[----:B------:R-:W-:Y:S02]  /*6b30*/  FMNMX.FTZ R0, R240, R0, !PT ;  /* 0x00000000f0007209 */ /* 0x000fe40007810000 */
[----:B------:R-:W-:Y:S01]  /*6b40*/  FMNMX.FTZ R2, R145, R2, !PT ;  /* 0x0000000291027209 */ /* 0x000fe20007810000 */
[----:B------:R1:W3:Y:S01]  /*6b50*/  MUFU.EX2 R139, R3 ;  /* 0x00000003008b7308 */ /* 0x0002e20000000800 */
[----:B------:R-:W-:Y:S01]  /*6b60*/  FMNMX.FTZ R0, R238, R0, !PT ;  /* 0x00000000ee007209 */ /* 0x000fe20007810000 */
[----:B------:R-:W-:Y:S01]  /*6b70*/  HMMA.16816.F32 R40, R8, R92, R20 ;  /* 0x0000005c0828723c */ /* 0x000fe20000001814 */
[----:B------:R-:W-:Y:S02]  /*6b80*/  FMNMX.FTZ R2, R194, R2, !PT ;  /* 0x00000002c2027209 */ /* 0x000fe40007810000 */
[----:B------:R-:W-:-:S02]  /*6b90*/  FMNMX.FTZ R0, R239, R0, !PT ;  /* 0x00000000ef007209 */ /* 0x000fc40007810000 */
[----:B------:R-:W-:Y:S02]  /*6ba0*/  FMNMX.FTZ R2, R197, R2, !PT ;  /* 0x00000002c5027209 */ /* 0x000fe40007810000 */
[----:B------:R-:W-:Y:S01]  /*6bb0*/  FMNMX.FTZ R0, R245, R0, !PT ;  /* 0x00000000f5007209 */ /* 0x000fe20007810000 */
[----:B------:R-:W-:Y:S03]  /*6bc0*/  HMMA.16816.F32 R20, R8, R88, R24 ;  /* 0x000000580814723c */ /* 0x000fe60000001818 */
[----:B------:R-:W-:Y:S01]  /*6bd0*/  FMNMX.FTZ R0, R246, R0, !PT ;  /* 0x00000000f6007209 */ /* 0x000fe20007810000 */
[----:B-1----:R-:W-:-:S04]  /*6be0*/  FFMA.FTZ R3, R82, c[0x0][0x2d0], -R7 ;  /* 0x0000b40052037a23 */ /* 0x002fc80000010807 */
[----:B------:R-:W1:Y:S01]  /*6bf0*/  SHFL.BFLY PT, R4, R0, 0x2, 0x1f ;  /* 0x0c401f0000047f89 */ /* 0x000e6200000e0000 */
[C---:B------:R-:W-:Y:S01]  /*6c00*/  HMMA.16816.F32 R36, R8.reuse, R94, R36 ;  /* 0x0000005e0824723c */ /* 0x040fe20000001824 */
[----:B------:R2:W-:Y:S02]  /*6c10*/  MUFU.EX2 R157, R3 ;  /* 0x00000003009d7308 */ /* 0x0005e40000000800 */
[----:B------:R-:W-:Y:S05]  /*6c20*/  LDSM.16.MT88.4 R80, [R212+0x1100] ;  /* 0x00110000d450783b */ /* 0x000fea0000004200 */
[C---:B----4-:R-:W-:Y:S08]  /*6c30*/  HMMA.16816.F32 R12, R8.reuse, R108, R28 ;  /* 0x0000006c080c723c */ /* 0x050ff0000000181c */
[----:B------:R-:W-:Y:S01]  /*6c40*/  HMMA.16816.F32 R16, R8, R106, R32 ;  /* 0x0000006a0810723c */ /* 0x000fe20000001820 */
[----:B--2---:R-:W-:Y:S01]  /*6c50*/  FMNMX.FTZ R3, R193, R2, !PT ;  /* 0x00000002c1037209 */ /* 0x004fe20007810000 */
[----:B------:R-:W-:-:S03]  /*6c60*/  FFMA.FTZ R2, R76, c[0x0][0x2d0], -R6 ;  /* 0x0000b4004c027a23 */ /* 0x000fc60000010806 */
[----:B------:R-:W-:Y:S01]  /*6c70*/  FMNMX.FTZ R3, R192, R3, !PT ;  /* 0x00000003c0037209 */ /* 0x000fe20007810000 */
[----:B------:R2:W-:Y:S01]  /*6c80*/  MUFU.EX2 R73, R2 ;  /* 0x0000000200497308 */ /* 0x0005e20000000800 */
[----:B-1----:R-:W-:Y:S01]  /*6c90*/  FMNMX.FTZ R0, R0, R4, !PT ;  /* 0x0000000400007209 */ /* 0x002fe20007810000 */
[----:B------:R-:W-:Y:S01]  /*6ca0*/  HMMA.16816.F32 R24, R8, R90, R48 ;  /* 0x0000005a0818723c */ /* 0x000fe20000001830 */
[----:B------:R-:W-:-:S03]  /*6cb0*/  FMNMX.FTZ R3, R198, R3, !PT ;  /* 0x00000003c6037209 */ /* 0x000fc60007810000 */
[----:B------:R-:W1:Y:S04]  /*6cc0*/  SHFL.BFLY PT, R5, R0, 0x1, 0x1f ;  /* 0x0c201f0000057f89 */ /* 0x000e6800000e0000 */
[----:B------:R-:W-:Y:S01]  /*6cd0*/  HMMA.16816.F32 R32, R8, R110, R44 ;  /* 0x0000006e0820723c */ /* 0x000fe2000000182c */
[----:B--2---:R-:W-:-:S06]  /*6ce0*/  FFMA.FTZ R2, R78, c[0x0][0x2d0], -R6 ;  /* 0x0000b4004e027a23 */ /* 0x004fcc0000010806 */
[----:B------:R-:W-:Y:S01]  /*6cf0*/  F2FP.PACK_AB R8, R251, R181 ;  /* 0x000000b5fb08723e */ /* 0x000fe200000000ff */
[----:B------:R-:W2:Y:S01]  /*6d00*/  LDSM.16.MT88.4 R76, [R210+0x1100] ;  /* 0x00110000d24c783b */ /* 0x000ea20000004200 */
[----:B---3--:R-:W-:Y:S01]  /*6d10*/  F2FP.PACK_AB R10, R139, R164 ;  /* 0x000000a48b0a723e */ /* 0x008fe200000000ff */
[----:B------:R3:W4:Y:S01]  /*6d20*/  MUFU.EX2 R152, R2 ;  /* 0x0000000200987308 */ /* 0x0007220000000800 */
[----:B-1----:R-:W-:Y:S01]  /*6d30*/  FMNMX.FTZ R70, R0, R5, !PT ;  /* 0x0000000500467209 */ /* 0x002fe20007810000 */
[----:B------:R-:W-:Y:S02]  /*6d40*/  FFMA.FTZ R0, R127, c[0x0][0x2d0], -R6 ;  /* 0x0000b4007f007a23 */ /* 0x000fe40000010806 */
[----:B------:R-:W-:Y:S01]  /*6d50*/  IMAD.MOV.U32 R5, RZ, RZ, R167 ;  /* 0x000000ffff057224 */ /* 0x000fe200078e00a7 */
[----:B------:R-:W-:-:S03]  /*6d60*/  FSETP.NEU.FTZ.AND P0, PT, R70, -INF , PT ;  /* 0xff8000004600780b */ /* 0x000fc60003f1d000 */
[----:B------:R1:W-:Y:S01]  /*6d70*/  MUFU.EX2 R184, R0 ;  /* 0x0000000000b87308 */ /* 0x0003e20000000800 */
[----:B---3--:R-:W-:Y:S01]  /*6d80*/  FMNMX.FTZ R2, R195, R3, !PT ;  /* 0x00000003c3027209 */ /* 0x008fe20007810000 */
[----:B------:R-:W-:Y:S01]  /*6d90*/  FFMA.FTZ R3, R112, c[0x0][0x2d0], -R6 ;  /* 0x0000b40070037a23 */ /* 0x000fe20000010806 */
[----:B----4-:R-:W-:Y:S01]  /*6da0*/  F2FP.PACK_AB R9, R152, R73 ;  /* 0x000000499809723e */ /* 0x010fe200000000ff */
[----:B------:R-:W-:Y:S01]  /*6db0*/  IMAD.MOV.U32 R112, RZ, RZ, R149 ;  /* 0x000000ffff707224 */ /* 0x000fe200078e0095 */
[----:B------:R-:W-:-:S03]  /*6dc0*/  FMNMX.FTZ R2, R196, R2, !PT ;  /* 0x00000002c4027209 */ /* 0x000fc60007810000 */
[----:B------:R3:W-:Y:S01]  /*6dd0*/  MUFU.EX2 R153, R3 ;  /* 0x0000000300997308 */ /* 0x0007e20000000800 */
[----:B------:R-:W-:-:S04]  /*6de0*/  FMNMX.FTZ R2, R187, R2, !PT ;  /* 0x00000002bb027209 */ /* 0x000fc80007810000 */
[----:B------:R-:W-:Y:S01]  /*6df0*/  FMNMX.FTZ R2, R189, R2, !PT ;  /* 0x00000002bd027209 */ /* 0x000fe20007810000 */
[--C-:B-1----:R-:W-:Y:S02]  /*6e00*/  FFMA.FTZ R0, R131, c[0x0][0x2d0], -R6.reuse ;  /* 0x0000b40083007a23 */ /* 0x102fe40000010806 */
[----:B------:R-:W-:Y:S02]  /*6e10*/  IMAD.MOV.U32 R131, RZ, RZ, R181 ;  /* 0x000000ffff837224 */ /* 0x000fe400078e00b5 */
[----:B------:R-:W-:Y:S01]  /*6e20*/  MUFU.EX2 R68, R0 ;  /* 0x0000000000447308 */ /* 0x000fe20000000800 */
[----:B---3--:R-:W-:Y:S01]  /*6e30*/  FFMA.FTZ R3, R118, c[0x0][0x2d0], -R6 ;  /* 0x0000b40076037a23 */ /* 0x008fe20000010806 */
[----:B------:R-:W-:-:S06]  /*6e40*/  MOV R118, R180 ;  /* 0x000000b400767202 */ /* 0x000fcc0000000f00 */
[----:B------:R1:W3:Y:S02]  /*6e50*/  MUFU.EX2 R69, R3 ;  /* 0x0000000300457308 */ /* 0x0002e40000000800 */
[----:B-1----:R-:W-:Y:S01]  /*6e60*/  FMNMX.FTZ R3, R191, R2, !PT ;  /* 0x00000002bf037209 */ /* 0x002fe20007810000 */
[--C-:B------:R-:W-:Y:S01]  /*6e70*/  FFMA.FTZ R2, R132, c[0x0][0x2d0], -R7.reuse ;  /* 0x0000b40084027a23 */ /* 0x100fe20000010807 */
[----:B---3--:R-:W-:Y:S02]  /*6e80*/  F2FP.PACK_AB R11, R69, R153 ;  /* 0x00000099450b723e */ /* 0x008fe400000000ff */
[----:B------:R-:W-:Y:S02]  /*6e90*/  FMNMX.FTZ R3, R190, R3, !PT ;  /* 0x00000003be037209 */ /* 0x000fe40007810000 */
[----:B------:R1:W3:Y:S02]  /*6ea0*/  MUFU.EX2 R249, R2 ;  /* 0x0000000200f97308 */ /* 0x0002e40000000800 */
[----:B------:R-:W-:Y:S01]  /*6eb0*/  FMNMX.FTZ R3, R188, R3, !PT ;  /* 0x00000003bc037209 */ /* 0x000fe20007810000 */
[C---:B------:R-:W-:Y:S04]  /*6ec0*/  HMMA.16816.F32 R48, R8.reuse, R64, R52 ;  /* 0x000000400830723c */ /* 0x040fe80000001834 */
[----:B------:R-:W4:Y:S04]  /*6ed0*/  SHFL.BFLY PT, R4, R3, 0x2, 0x1f ;  /* 0x0c401f0003047f89 */ /* 0x000f2800000e0000 */
[----:B------:R-:W-:Y:S01]  /*6ee0*/  HMMA.16816.F32 R44, R8, R80, R40 ;  /* 0x00000050082c723c */ /* 0x000fe20000001828 */
[----:B-1----:R-:W-:-:S04]  /*6ef0*/  FFMA.FTZ R2, R133, c[0x0][0x2d0], -R7 ;  /* 0x0000b40085027a23 */ /* 0x002fc80000010807 */
[----:B------:R1:W-:Y:S03]  /*6f00*/  MUFU.EX2 R159, R2 ;  /* 0x00000002009f7308 */ /* 0x0003e60000000800 */
[C---:B--2---:R-:W-:Y:S08]  /*6f10*/  HMMA.16816.F32 R40, R8.reuse, R76, R20 ;  /* 0x0000004c0828723c */ /* 0x044ff00000001814 */
[----:B------:R-:W-:Y:S01]  /*6f20*/  HMMA.16816.F32 R20, R8, R82, R36 ;  /* 0x000000520814723c */ /* 0x000fe20000001824 */
[----:B----4-:R-:W-:Y:S01]  /*6f30*/  FMNMX.FTZ R3, R3, R4, !PT ;  /* 0x0000000403037209 */ /* 0x010fe20007810000 */
[----:B-1----:R-:W-:-:S04]  /*6f40*/  FFMA.FTZ R2, R134, c[0x0][0x2d0], -R7 ;  /* 0x0000b40086027a23 */ /* 0x002fc80000010807 */
[----:B------:R-:W1:Y:S01]  /*6f50*/  SHFL.BFLY PT, R4, R3, 0x1, 0x1f ;  /* 0x0c201f0003047f89 */ /* 0x000e6200000e0000 */
[----:B------:R-:W-:Y:S01]  /*6f60*/  IMAD.MOV.U32 R36, RZ, RZ, R157 ;  /* 0x000000ffff247224 */ /* 0x000fe200078e009d */
[----:B------:R-:W-:Y:S01]  /*6f70*/  HMMA.16816.F32 R28, R8, R56, R12 ;  /* 0x00000038081c723c */ /* 0x000fe2000000180c */
[----:B------:R2:W-:Y:S01]  /*6f80*/  MUFU.EX2 R248, R2 ;  /* 0x0000000200f87308 */ /* 0x0005e20000000800 */
[----:B------:R-:W-:Y:S02]  /*6f90*/  IMAD.MOV.U32 R39, RZ, RZ, R183 ;  /* 0x000000ffff277224 */ /* 0x000fe400078e00b7 */
[----:B------:R-:W-:-:S04]  /*6fa0*/  IMAD.MOV.U32 R38, RZ, RZ, R182 ;  /* 0x000000ffff267224 */ /* 0x000fc800078e00b6 */
[C---:B------:R-:W-:Y:S08]  /*6fb0*/  HMMA.16816.F32 R16, R8.reuse, R66, R16 ;  /* 0x000000420810723c */ /* 0x040ff00000001810 */
[----:B------:R-:W-:Y:S01]  /*6fc0*/  HMMA.16816.F32 R24, R8, R78, R24 ;  /* 0x0000004e0818723c */ /* 0x000fe20000001818 */
[----:B--2---:R-:W-:-:S04]  /*6fd0*/  FFMA.FTZ R2, R126, c[0x0][0x2d0], -R6 ;  /* 0x0000b4007e027a23 */ /* 0x004fc80000010806 */
[----:B------:R2:W4:Y:S01]  /*6fe0*/  MUFU.EX2 R156, R2 ;  /* 0x00000002009c7308 */ /* 0x0005220000000800 */
[----:B-1----:R-:W-:Y:S02]  /*6ff0*/  FMNMX.FTZ R3, R3, R4, !PT ;  /* 0x0000000403037209 */ /* 0x002fe40007810000 */
[----:B------:R-:W-:Y:S07]  /*7000*/  HMMA.16816.F32 R12, R8, R58, R32 ;  /* 0x0000003a080c723c */ /* 0x000fee0000001820 */
[----:B---3--:R-:W-:-:S02]  /*7010*/  F2FP.PACK_AB R8, R249, R36 ;  /* 0x00000024f908723e */ /* 0x008fc400000000ff */
[----:B------:R-:W-:Y:S01]  /*7020*/  F2FP.PACK_AB R11, R68, R184 ;  /* 0x000000b8440b723e */ /* 0x000fe200000000ff */
[----:B--2---:R-:W-:Y:S01]  /*7030*/  FFMA.FTZ R2, R128, c[0x0][0x2d0], -R6 ;  /* 0x0000b40080027a23 */ /* 0x004fe20000010806 */
[----:B----4-:R-:W-:-:S03]  /*7040*/  MOV R37, R156 ;  /* 0x0000009c00257202 */ /* 0x010fc60000000f00 */
[----:B------:R1:W2:Y:S02]  /*7050*/  MUFU.EX2 R166, R2 ;  /* 0x0000000200a67308 */ /* 0x0002a40000000800 */
[----:B-1----:R-:W-:Y:S01]  /*7060*/  FMUL.FTZ R2, R70, c[0x0][0x2d0] ;  /* 0x0000b40046027a20 */ /* 0x002fe20000410000 */
[----:B--2---:R-:W-:-:S04]  /*7070*/  F2FP.PACK_AB R9, R166, R37 ;  /* 0x00000025a609723e */ /* 0x004fc800000000ff */
[----:B------:R-:W-:Y:S02]  /*7080*/  FSEL R2, R2, RZ, P0 ;  /* 0x000000ff02027208 */ /* 0x000fe40000000000 */
[----:B------:R-:W-:-:S03]  /*7090*/  FSETP.NEU.FTZ.AND P0, PT, R3, -INF , PT ;  /* 0xff8000000300780b */ /* 0x000fc60003f1d000 */
[--C-:B------:R-:W-:Y:S02]  /*70a0*/  FFMA.FTZ R0, R120, c[0x0][0x2d0], -R2.reuse ;  /* 0x0000b40078007a23 */ /* 0x100fe40000010802 */
[----:B------:R-:W-:Y:S02]  /*70b0*/  IMAD.MOV.U32 R120, RZ, RZ, R159 ;  /* 0x000000ffff787224 */ /* 0x000fe400078e009f */
[----:B------:R1:W-:Y:S01]  /*70c0*/  MUFU.EX2 R208, R0 ;  /* 0x0000000000d07308 */ /* 0x0003e20000000800 */
[----:B------:R-:W-:Y:S02]  /*70d0*/  FFMA.FTZ R4, R130, c[0x0][0x2d0], -R2 ;  /* 0x0000b40082047a23 */ /* 0x000fe40000010802 */
[----:B------:R-:W-:Y:S01]  /*70e0*/  F2FP.PACK_AB R10, R248, R120 ;  /* 0x00000078f80a723e */ /* 0x000fe200000000ff */
[----:B------:R-:W-:-:S06]  /*70f0*/  IMAD.MOV.U32 R130, RZ, RZ, R164 ;  /* 0x000000ffff827224 */ /* 0x000fcc00078e00a4 */
[----:B------:R-:W-:Y:S01]  /*7100*/  HMMA.16816.F32 R176, R8, R168, R48 ;  /* 0x000000a808b0723c */ /* 0x000fe20000001830 */
[----:B-1----:R-:W-:-:S06]  /*7110*/  FFMA.FTZ R0, R122, c[0x0][0x2d0], -R2 ;  /* 0x0000b4007a007a23 */ /* 0x002fcc0000010802 */
[----:B------:R-:W-:Y:S01]  /*7120*/  MOV R49, R166 ;  /* 0x000000a600317202 */ /* 0x000fe20000000f00 */
[----:B------:R-:W-:Y:S01]  /*7130*/  IMAD.MOV.U32 R122, RZ, RZ, R158 ;  /* 0x000000ffff7a7224 */ /* 0x000fe200078e009e */
[C---:B------:R-:W-:Y:S01]  /*7140*/  HMMA.16816.F32 R132, R8.reuse, R162, R20 ;  /* 0x000000a20884723c */ /* 0x040fe20000001814 */
[----:B------:R1:W-:Y:S01]  /*7150*/  MUFU.EX2 R213, R0 ;  /* 0x0000000000d57308 */ /* 0x0003e20000000800 */
[----:B------:R-:W2:Y:S01]  /*7160*/  LDSM.16.MT88.4 R156, [R210+0x1900] ;  /* 0x00190000d29c783b */ /* 0x000ea20000004200 */
[----:B------:R-:W-:Y:S02]  /*7170*/  IMAD.MOV.U32 R51, RZ, RZ, R251 ;  /* 0x000000ffff337224 */ /* 0x000fe400078e00fb */
[----:B------:R-:W-:Y:S02]  /*7180*/  IMAD.MOV.U32 R50, RZ, RZ, R250 ;  /* 0x000000ffff327224 */ /* 0x000fe400078e00fa */
[----:B------:R-:W-:Y:S02]  /*7190*/  IMAD.MOV.U32 R48, RZ, RZ, R165 ;  /* 0x000000ffff307224 */ /* 0x000fe400078e00a5 */
[----:B------:R-:W-:Y:S01]  /*71a0*/  MUFU.EX2 R251, R4 ;  /* 0x0000000400fb7308 */ /* 0x000fe20000000800 */
[----:B------:R-:W-:Y:S01]  /*71b0*/  HMMA.16816.F32 R164, R8, R170, R16 ;  /* 0x000000aa08a4723c */ /* 0x000fe20000001810 */
[----:B-1----:R-:W-:-:S06]  /*71c0*/  FFMA.FTZ R0, R124, c[0x0][0x2d0], -R2 ;  /* 0x0000b4007c007a23 */ /* 0x002fcc0000010802 */
[----:B------:R-:W-:Y:S01]  /*71d0*/  MOV R17, R152 ;  /* 0x0000009800117202 */ /* 0x000fe20000000f00 */
[----:B------:R-:W-:Y:S01]  /*71e0*/  IMAD.MOV.U32 R19, RZ, RZ, R154 ;  /* 0x000000ffff137224 */ /* 0x000fe200078e009a */
[----:B------:R1:W-:Y:S01]  /*71f0*/  MUFU.EX2 R128, R0 ;  /* 0x0000000000807308 */ /* 0x0003e20000000800 */
[----:B------:R-:W-:Y:S02]  /*7200*/  IMAD.MOV.U32 R18, RZ, RZ, R153 ;  /* 0x000000ffff127224 */ /* 0x000fe400078e0099 */
[----:B------:R-:W-:Y:S02]  /*7210*/  IMAD.MOV.U32 R16, RZ, RZ, R151 ;  /* 0x000000ffff107224 */ /* 0x000fe400078e0097 */
[----:B-1----:R-:W-:Y:S02]  /*7220*/  FFMA.FTZ R0, R125, c[0x0][0x2d0], -R2 ;  /* 0x0000b4007d007a23 */ /* 0x002fe40000010802 */
[C---:B------:R-:W-:Y:S02]  /*7230*/  HMMA.16816.F32 R124, R8.reuse, R160, R44 ;  /* 0x000000a0087c723c */ /* 0x040fe4000000182c */
[----:B------:R1:W-:Y:S05]  /*7240*/  MUFU.EX2 R252, R0 ;  /* 0x0000000000fc7308 */ /* 0x0003ea0000000800 */
[----:B------:R-:W-:Y:S01]  /*7250*/  MOV R47, R184 ;  /* 0x000000b8002f7202 */ /* 0x000fe20000000f00 */
[----:B------:R-:W-:Y:S01]  /*7260*/  IMAD.MOV.U32 R46, RZ, RZ, R150 ;  /* 0x000000ffff2e7224 */ /* 0x000fe200078e0096 */
[----:B------:R-:W-:Y:S01]  /*7270*/  MOV R45, R148 ;  /* 0x00000094002d7202 */ /* 0x000fe20000000f00 */
[----:B------:R-:W-:Y:S01]  /*7280*/  IMAD.MOV.U32 R44, RZ, RZ, R139 ;  /* 0x000000ffff2c7224 */ /* 0x000fe200078e008b */
[----:B--2---:R-:W-:Y:S01]  /*7290*/  HMMA.16816.F32 R148, R8, R158, R24 ;  /* 0x0000009e0894723c */ /* 0x004fe20000001818 */
[----:B-1----:R-:W-:-:S07]  /*72a0*/  FFMA.FTZ R0, R129, c[0x0][0x2d0], -R2 ;  /* 0x0000b40081007a23 */ /* 0x002fce0000010802 */
[C---:B------:R-:W-:Y:S01]  /*72b0*/  HMMA.16816.F32 R136, R8.reuse, R156, R40 ;  /* 0x0000009c0888723c */ /* 0x040fe20000001828 */
[----:B------:R-:W-:Y:S01]  /*72c0*/  IMAD.MOV.U32 R129, RZ, RZ, R155 ;  /* 0x000000ffff817224 */ /* 0x000fe200078e009b */
[----:B------:R1:W2:Y:S06]  /*72d0*/  MUFU.EX2 R52, R0 ;  /* 0x0000000000347308 */ /* 0x0002ac0000000800 */
[----:B------:R-:W-:Y:S01]  /*72e0*/  HMMA.16816.F32 R152, R8, R172, R28 ;  /* 0x000000ac0898723c */ /* 0x000fe2000000181c */
[----:B-1----:R-:W-:-:S05]  /*72f0*/  FMUL.FTZ R0, R3, c[0x0][0x2d0] ;  /* 0x0000b40003007a20 */ /* 0x002fca0000410000 */
[----:B------:R-:W-:-:S05]  /*7300*/  FSEL R0, R0, RZ, P0 ;  /* 0x000000ff00007208 */ /* 0x000fca0000000000 */
[--C-:B------:R-:W-:Y:S02]  /*7310*/  FFMA.FTZ R4, R116, c[0x0][0x2d0], -R0.reuse ;  /* 0x0000b40074047a23 */ /* 0x100fe40000010800 */
[----:B------:R-:W-:Y:S02]  /*7320*/  IMAD.MOV.U32 R116, RZ, RZ, R249 ;  /* 0x000000ffff747224 */ /* 0x000fe400078e00f9 */
[----:B------:R1:W-:Y:S02]  /*7330*/  MUFU.EX2 R184, R4 ;  /* 0x0000000400b87308 */ /* 0x0003e40000000800 */
[----:B-1----:R-:W-:Y:S02]  /*7340*/  FFMA.FTZ R4, R115, c[0x0][0x2d0], -R0 ;  /* 0x0000b40073047a23 */ /* 0x002fe40000010800 */
[----:B--2---:R-:W-:-:S04]  /*7350*/  IMAD.MOV.U32 R115, RZ, RZ, R52 ;  /* 0x000000ffff737224 */ /* 0x004fc800078e0034 */
[----:B------:R1:W2:Y:S01]  /*7360*/  MUFU.EX2 R183, R4 ;  /* 0x0000000400b77308 */ /* 0x0002a20000000800 */
[----:B------:R-:W-:Y:S07]  /*7370*/  HMMA.16816.F32 R52, R8, R174, R12 ;  /* 0x000000ae0834723c */ /* 0x000fee000000180c */
[----:B------:R-:W-:Y:S02]  /*7380*/  F2FP.PACK_AB R8, R213, R208 ;  /* 0x000000d0d508723e */ /* 0x000fe400000000ff */
[----:B------:R-:W-:Y:S01]  /*7390*/  F2FP.PACK_AB R10, R252, R128 ;  /* 0x00000080fc0a723e */ /* 0x000fe200000000ff */
[----:B-1----:R-:W-:Y:S01]  /*73a0*/  FFMA.FTZ R4, R114, c[0x0][0x2d0], -R0 ;  /* 0x0000b40072047a23 */ /* 0x002fe20000010800 */
[----:B--2---:R-:W-:Y:S01]  /*73b0*/  F2FP.PACK_AB R9, R183, R184 ;  /* 0x000000b8b709723e */ /* 0x004fe200000000ff */
[----:B------:R-:W-:-:S02]  /*73c0*/  IMAD.MOV.U32 R114, RZ, RZ, R16 ;  /* 0x000000ffff727224 */ /* 0x000fc400078e0010 */
[----:B------:R1:W-:Y:S02]  /*73d0*/  MUFU.EX2 R181, R4 ;  /* 0x0000000400b57308 */ /* 0x0003e40000000800 */
[----:B-1----:R-:W-:Y:S01]  /*73e0*/  FFMA.FTZ R4, R113, c[0x0][0x2d0], -R0 ;  /* 0x0000b40071047a23 */ /* 0x002fe20000010800 */
[----:B------:R-:W-:-:S05]  /*73f0*/  MOV R113, R17 ;  /* 0x0000001100717202 */ /* 0x000fca0000000f00 */
[----:B------:R1:W2:Y:S02]  /*7400*/  MUFU.EX2 R182, R4 ;  /* 0x0000000400b67308 */ /* 0x0002a40000000800 */
[----:B-1----:R-:W-:Y:S01]  /*7410*/  FFMA.FTZ R4, R141, c[0x0][0x2d0], -R2 ;  /* 0x0000b4008d047a23 */ /* 0x002fe20000010802 */
[----:B--2---:R-:W-:Y:S01]  /*7420*/  F2FP.PACK_AB R11, R182, R181 ;  /* 0x000000b5b60b723e */ /* 0x004fe200000000ff */
[----:B------:R-:W-:Y:S01]  /*7430*/  IMAD.MOV.U32 R141, RZ, RZ, R122 ;  /* 0x000000ffff8d7224 */ /* 0x000fe200078e007a */
[----:B------:R-:W-:-:S03]  /*7440*/  MOV R122, R73 ;  /* 0x00000049007a7202 */ /* 0x000fc60000000f00 */
[----:B------:R1:W-:Y:S02]  /*7450*/  MUFU.EX2 R250, R4 ;  /* 0x0000000400fa7308 */ /* 0x0003e40000000800 */
[C---:B------:R-:W-:Y:S08]  /*7460*/  HMMA.16816.F32 R24, R8.reuse, R84, RZ ;  /* 0x000000540818723c */ /* 0x040ff000000018ff */
[----:B------:R-:W-:Y:S01]  /*7470*/  HMMA.16816.F32 R32, R8, R60, RZ ;  /* 0x0000003c0820723c */ /* 0x000fe200000018ff */
[----:B-1----:R-:W-:-:S02]  /*7480*/  FFMA.FTZ R4, R140, c[0x0][0x2d0], -R2 ;  /* 0x0000b4008c047a23 */ /* 0x002fc40000010802 */
[----:B------:R-:W-:Y:S02]  /*7490*/  IMAD.MOV.U32 R140, RZ, RZ, R69 ;  /* 0x000000ffff8c7224 */ /* 0x000fe400078e0045 */
[----:B------:R1:W2:Y:S03]  /*74a0*/  MUFU.EX2 R249, R4 ;  /* 0x0000000400f97308 */ /* 0x0002a60000000800 */
[----:B------:R-:W-:Y:S01]  /*74b0*/  HMMA.16816.F32 R28, R8, R62, RZ ;  /* 0x0000003e081c723c */ /* 0x000fe200000018ff */
[----:B------:R-:W-:Y:S02]  /*74c0*/  IMAD.MOV.U32 R60, RZ, RZ, R18 ;  /* 0x000000ffff3c7224 */ /* 0x000fe400078e0012 */
[----:B------:R-:W-:-:S04]  /*74d0*/  IMAD.MOV.U32 R61, RZ, RZ, R45 ;  /* 0x000000ffff3d7224 */ /* 0x000fc800078e002d */
[----:B------:R-:W-:Y:S01]  /*74e0*/  IMAD.MOV.U32 R63, RZ, RZ, R129 ;  /* 0x000000ffff3f7224 */ /* 0x000fe200078e0081 */
[----:B------:R-:W-:Y:S01]  /*74f0*/  HMMA.16816.F32 R12, R8, R96, RZ ;  /* 0x00000060080c723c */ /* 0x000fe200000018ff */
[----:B------:R-:W-:Y:S02]  /*7500*/  MOV R62, R36 ;  /* 0x00000024003e7202 */ /* 0x000fe40000000f00 */
[----:B------:R-:W-:Y:S01]  /*7510*/  MOV R129, R39 ;  /* 0x0000002700817202 */ /* 0x000fe20000000f00 */
[----:B-1----:R-:W-:-:S04]  /*7520*/  FFMA.FTZ R4, R117, c[0x0][0x2d0], -R0 ;  /* 0x0000b40075047a23 */ /* 0x002fc80000010800 */
[----:B------:R-:W-:Y:S01]  /*7530*/  HMMA.16816.F32 R20, R8, R86, RZ ;  /* 0x000000560814723c */ /* 0x000fe200000018ff */
[----:B------:R-:W-:Y:S01]  /*7540*/  IMAD.MOV.U32 R97, RZ, RZ, R37 ;  /* 0x000000ffff617224 */ /* 0x000fe200078e0025 */
[----:B------:R-:W-:Y:S01]  /*7550*/  MOV R117, R44 ;  /* 0x0000002c00757202 */ /* 0x000fe20000000f00 */
[----:B------:R1:W-:Y:S01]  /*7560*/  MUFU.EX2 R75, R4 ;  /* 0x00000004004b7308 */ /* 0x0003e20000000800 */
[----:B------:R-:W-:-:S03]  /*7570*/  IMAD.MOV.U32 R96, RZ, RZ, R38 ;  /* 0x000000ffff607224 */ /* 0x000fc600078e0026 */
[----:B------:R-:W-:Y:S01]  /*7580*/  IMAD.MOV.U32 R86, RZ, RZ, R50 ;  /* 0x000000ffff567224 */ /* 0x000fe200078e0032 */
[----:B------:R-:W-:Y:S01]  /*7590*/  HMMA.16816.F32 R36, R8, R102, RZ ;  /* 0x000000660824723c */ /* 0x000fe200000018ff */
[----:B------:R-:W-:-:S06]  /*75a0*/  MOV R87, R51 ;  /* 0x0000003300577202 */ /* 0x000fcc0000000f00 */
[----:B------:R-:W-:Y:S01]  /*75b0*/  IMAD.MOV.U32 R103, RZ, RZ, R47 ;  /* 0x000000ffff677224 */ /* 0x000fe200078e002f */
[C---:B------:R-:W-:Y:S01]  /*75c0*/  HMMA.16816.F32 R40, R8.reuse, R98, RZ ;  /* 0x000000620828723c */ /* 0x040fe200000018ff */
[----:B-1----:R-:W-:Y:S02]  /*75d0*/  FFMA.FTZ R4, R119, c[0x0][0x2d0], -R0 ;  /* 0x0000b40077047a23 */ /* 0x002fe40000010800 */
[----:B------:R-:W-:Y:S02]  /*75e0*/  IMAD.MOV.U32 R119, RZ, RZ, R19 ;  /* 0x000000ffff777224 */ /* 0x000fe400078e0013 */
[----:B------:R1:W3:Y:S03]  /*75f0*/  MUFU.EX2 R180, R4 ;  /* 0x0000000400b47308 */ /* 0x0002e60000000800 */
[----:B------:R-:W-:Y:S01]  /*7600*/  HMMA.16816.F32 R16, R8, R100, RZ ;  /* 0x000000640810723c */ /* 0x000fe200000018ff */
[----:B------:R-:W-:Y:S01]  /*7610*/  IMAD.MOV.U32 R99, RZ, RZ, R116 ;  /* 0x000000ffff637224 */ /* 0x000fe200078e0074 */
[----:B------:R-:W-:Y:S01]  /*7620*/  MOV R116, R48 ;  /* 0x0000003000747202 */ /* 0x000fe20000000f00 */
[----:B------:R-:W-:-:S04]  /*7630*/  IMAD.MOV.U32 R98, RZ, RZ, R49 ;  /* 0x000000ffff627224 */ /* 0x000fc800078e0031 */
[----:B--2---:R-:W-:Y:S01]  /*7640*/  F2FP.PACK_AB R10, R249, R250 ;  /* 0x000000faf90a723e */ /* 0x004fe200000000ff */
[----:B-1----:R-:W-:Y:S01]  /*7650*/  FFMA.FTZ R4, R121, c[0x0][0x2d0], -R0 ;  /* 0x0000b40079047a23 */ /* 0x002fe20000010800 */
[----:B---3--:R-:W-:Y:S01]  /*7660*/  F2FP.PACK_AB R9, R180, R75 ;  /* 0x0000004bb409723e */ /* 0x008fe200000000ff */
[----:B------:R-:W-:Y:S02]  /*7670*/  IMAD.MOV.U32 R121, RZ, RZ, R74 ;  /* 0x000000ffff797224 */ /* 0x000fe400078e004a */
[----:B------:R1:W-:Y:S02]  /*7680*/  MUFU.EX2 R84, R4 ;  /* 0x0000000400547308 */ /* 0x0003e40000000800 */
[----:B-1----:R-:W-:Y:S02]  /*7690*/  FFMA.FTZ R4, R123, c[0x0][0x2d0], -R0 ;  /* 0x0000b4007b047a23 */ /* 0x002fe40000010800 */
[----:B------:R-:W-:-:S04]  /*76a0*/  IMAD.MOV.U32 R123, RZ, RZ, R115 ;  /* 0x000000ffff7b7224 */ /* 0x000fc800078e0073 */
[----:B------:R-:W1:Y:S01]  /*76b0*/  MUFU.EX2 R85, R4 ;  /* 0x0000000400557308 */ /* 0x000e620000000800 */
[----:B------:R-:W-:Y:S01]  /*76c0*/  IMAD.MOV.U32 R115, RZ, RZ, R46 ;  /* 0x000000ffff737224 */ /* 0x000fe200078e002e */
[----:B------:R-:W-:Y:S02]  /*76d0*/  F2FP.PACK_AB R8, R251, R123 ;  /* 0x0000007bfb08723e */ /* 0x000fe400000000ff */
[----:B-1----:R-:W-:Y:S01]  /*76e0*/  F2FP.PACK_AB R11, R85, R84 ;  /* 0x00000054550b723e */ /* 0x002fe200000000ff */
[----:B------:R-:W-:-:S06]  /*76f0*/  FFMA.FTZ R4, R227, c[0x0][0x2d0], -R7 ;  /* 0x0000b400e3047a23 */ /* 0x000fcc0000010807 */
[C---:B------:R-:W-:Y:S07]  /*7700*/  HMMA.16816.F32 R48, R8.reuse, R104, R32 ;  /* 0x000000680830723c */ /* 0x040fee0000001820 */
[----:B------:R-:W-:Y:S01]  /*7710*/  MOV R104, R248 ;  /* 0x000000f800687202 */ /* 0x000fe20000000f00 */
[----:B------:R-:W-:Y:S01]  /*7720*/  IMAD.MOV.U32 R105, RZ, RZ, R68 ;  /* 0x000000ffff697224 */ /* 0x000fe200078e0044 */
[----:B------:R1:W-:Y:S01]  /*7730*/  MUFU.EX2 R248, R4 ;  /* 0x0000000400f87308 */ /* 0x0003e20000000800 */
[C---:B------:R-:W-:Y:S08]  /*7740*/  HMMA.16816.F32 R44, R8.reuse, R92, R24 ;  /* 0x0000005c082c723c */ /* 0x040ff00000001818 */
[----:B------:R-:W-:Y:S01]  /*7750*/  HMMA.16816.F32 R32, R8, R88, R16 ;  /* 0x000000580820723c */ /* 0x000fe20000001810 */
[----:B-1----:R-:W-:-:S07]  /*7760*/  FFMA.FTZ R4, R186, c[0x0][0x2d0], -R2 ;  /* 0x0000b400ba047a23 */ /* 0x002fce0000010802 */
[C---:B------:R-:W-:Y:S01]  /*7770*/  HMMA.16816.F32 R28, R8.reuse, R106, R28 ;  /* 0x0000006a081c723c */ /* 0x040fe2000000181c */
[----:B------:R-:W-:Y:S01]  /*7780*/  IMAD.MOV.U32 R88, RZ, RZ, R99 ;  /* 0x000000ffff587224 */ /* 0x000fe200078e0063 */
[----:B------:R-:W-:Y:S01]  /*7790*/  MOV R89, R98 ;  /* 0x0000006200597202 */ /* 0x000fe20000000f00 */
[----:B------:R1:W-:Y:S05]  /*77a0*/  MUFU.EX2 R100, R4 ;  /* 0x0000000400647308 */ /* 0x0003ea0000000800 */
[C---:B------:R-:W-:Y:S08]  /*77b0*/  HMMA.16816.F32 R20, R8.reuse, R94, R20 ;  /* 0x0000005e0814723c */ /* 0x040ff00000001814 */
[----:B------:R-:W-:Y:S01]  /*77c0*/  HMMA.16816.F32 R16, R8, R90, R36 ;  /* 0x0000005a0810723c */ /* 0x000fe20000001824 */
[----:B------:R-:W2:Y:S01]  /*77d0*/  LDSM.16.MT88.4 R36, [R209+0x2100] ;  /* 0x00210000d124783b */ /* 0x000ea20000004200 */
[----:B-1----:R-:W-:-:S04]  /*77e0*/  FFMA.FTZ R4, R185, c[0x0][0x2d0], -R2 ;  /* 0x0000b400b9047a23 */ /* 0x002fc80000010802 */
[----:B------:R1:W3:Y:S01]  /*77f0*/  MUFU.EX2 R101, R4 ;  /* 0x0000000400657308 */ /* 0x0002e20000000800 */
[----:B------:R-:W-:Y:S01]  /*7800*/  IMAD.MOV.U32 R91, RZ, RZ, R103 ;  /* 0x000000ffff5b7224 */ /* 0x000fe200078e0067 */
[----:B------:R-:W-:Y:S01]  /*7810*/  HMMA.16816.F32 R24, R8, R108, R12 ;  /* 0x0000006c0818723c */ /* 0x000fe2000000180c */
[----:B------:R-:W-:-:S07]  /*7820*/  MOV R90, R96 ;  /* 0x00000060005a7202 */ /* 0x000fce0000000f00 */
[----:B------:R-:W-:Y:S01]  /*7830*/  HMMA.16816.F32 R12, R8, R110, R40 ;  /* 0x0000006e080c723c */ /* 0x000fe20000001828 */
[----:B-1----:R-:W-:-:S06]  /*7840*/  FFMA.FTZ R4, R147, c[0x0][0x2d0], -R2 ;  /* 0x0000b40093047a23 */ /* 0x002fcc0000010802 */
[----:B---3--:R-:W-:Y:S01]  /*7850*/  F2FP.PACK_AB R8, R101, R100 ;  /* 0x000000646508723e */ /* 0x008fe200000000ff */
[----:B------:R-:W-:Y:S01]  /*7860*/  IMAD.MOV.U32 R43, RZ, RZ, R97 ;  /* 0x000000ffff2b7224 */ /* 0x000fe200078e0061 */
[----:B------:R-:W-:Y:S01]  /*7870*/  MOV R41, R63 ;  /* 0x0000003f00297202 */ /* 0x000fe20000000f00 */
[----:B------:R1:W-:Y:S01]  /*7880*/  MUFU.EX2 R102, R4 ;  /* 0x0000000400667308 */ /* 0x0003e20000000800 */
[----:B------:R-:W-:Y:S02]  /*7890*/  IMAD.MOV.U32 R42, RZ, RZ, R62 ;  /* 0x000000ffff2a7224 */ /* 0x000fe400078e003e */
[----:B------:R-:W-:Y:S02]  /*78a0*/  IMAD.MOV.U32 R40, RZ, RZ, R119 ;  /* 0x000000ffff287224 */ /* 0x000fe400078e0077 */
[----:B-1----:R-:W-:-:S04]  /*78b0*/  FFMA.FTZ R4, R146, c[0x0][0x2d0], -R2 ;  /* 0x0000b40092047a23 */ /* 0x002fc80000010802 */
[----:B------:R1:W3:Y:S02]  /*78c0*/  MUFU.EX2 R185, R4 ;  /* 0x0000000400b97308 */ /* 0x0002e40000000800 */
[----:B-1----:R-:W-:Y:S01]  /*78d0*/  FFMA.FTZ R4, R142, c[0x0][0x2d0], -R0 ;  /* 0x0000b4008e047a23 */ /* 0x002fe20000010800 */
[----:B---3--:R-:W-:-:S05]  /*78e0*/  F2FP.PACK_AB R10, R185, R102 ;  /* 0x00000066b90a723e */ /* 0x008fca00000000ff */
        /* <DEDUP_REMOVED lines=10> */
[----:B------:R1:W3:Y:S02]  /*7990*/  MUFU.EX2 R233, R4 ;  /* 0x0000000400e97308 */ /* 0x0002e40000000800 */
[C---:B------:R-:W-:Y:S07]  /*79a0*/  HMMA.16816.F32 R108, R8.reuse, R64, R48 ;  /* 0x00000040086c723c */ /* 0x040fee0000001830 */
[----:B------:R-:W-:Y:S01]  /*79b0*/  MOV R50, R113 ;  /* 0x0000007100327202 */ /* 0x000fe20000000f00 */
[----:B------:R-:W-:Y:S01]  /*79c0*/  IMAD.MOV.U32 R64, RZ, RZ, R114 ;  /* 0x000000ffff407224 */ /* 0x000fe200078e0072 */
[----:B------:R-:W-:Y:S01]  /*79d0*/  MOV R48, R112 ;  /* 0x0000007000307202 */ /* 0x000fe20000000f00 */
[----:B------:R-:W-:Y:S01]  /*79e0*/  IMAD.MOV.U32 R49, RZ, RZ, R115 ;  /* 0x000000ffff317224 */ /* 0x000fe200078e0073 */
[----:B------:R-:W-:Y:S01]  /*79f0*/  HMMA.16816.F32 R44, R8, R80, R44 ;  /* 0x00000050082c723c */ /* 0x000fe2000000182c */
[----:B-1----:R-:W-:Y:S01]  /*7a00*/  FFMA.FTZ R4, R232, c[0x0][0x2d0], -R7 ;  /* 0x0000b400e8047a23 */ /* 0x002fe20000010807 */
[----:B------:R-:W-:Y:S01]  /*7a10*/  MOV R65, R130 ;  /* 0x0000008200417202 */ /* 0x000fe20000000f00 */
[----:B------:R-:W-:-:S02]  /*7a20*/  IMAD.MOV.U32 R51, RZ, RZ, R60 ;  /* 0x000000ffff337224 */ /* 0x000fc400078e003c */
[----:B------:R1:W-:Y:S03]  /*7a30*/  MUFU.EX2 R227, R4 ;  /* 0x0000000400e37308 */ /* 0x0003e60000000800 */
[C---:B------:R-:W-:Y:S01]  /*7a40*/  HMMA.16816.F32 R112, R8.reuse, R66, R28 ;  /* 0x000000420870723c */ /* 0x040fe2000000181c */
[----:B------:R-:W-:Y:S06]  /*7a50*/  LDSM.16.MT88.4 R28, [R210+0x2100] ;  /* 0x00210000d21c783b */ /* 0x000fec0000004200 */
[----:B------:R-:W-:Y:S01]  /*7a60*/  IMAD.MOV.U32 R67, RZ, RZ, R61 ;  /* 0x000000ffff437224 */ /* 0x000fe200078e003d */
[----:B------:R-:W-:Y:S01]  /*7a70*/  HMMA.16816.F32 R80, R8, R82, R20 ;  /* 0x000000520850723c */ /* 0x000fe20000001814 */
[----:B------:R-:W-:Y:S01]  /*7a80*/  LDSM.16.MT88.4 R20, [R211+0x2100] ;  /* 0x00210000d314783b */ /* 0x000fe20000004200 */
[----:B------:R-:W-:-:S02]  /*7a90*/  IMAD.MOV.U32 R66, RZ, RZ, R117 ;  /* 0x000000ffff427224 */ /* 0x000fc400078e0075 */
[----:B-1----:R-:W-:Y:S02]  /*7aa0*/  FFMA.FTZ R4, R235, c[0x0][0x2d0], -R7 ;  /* 0x0000b400eb047a23 */ /* 0x002fe40000010807 */
[----:B------:R-:W-:Y:S02]  /*7ab0*/  IMAD.MOV.U32 R235, RZ, RZ, R105 ;  /* 0x000000ffffeb7224 */ /* 0x000fe400078e0069 */
[C---:B------:R-:W-:Y:S01]  /*7ac0*/  HMMA.16816.F32 R144, R8.reuse, R78, R16 ;  /* 0x0000004e0890723c */ /* 0x040fe20000001810 */
[----:B------:R1:W4:Y:S01]  /*7ad0*/  MUFU.EX2 R232, R4 ;  /* 0x0000000400e87308 */ /* 0x0003220000000800 */
[----:B------:R-:W-:Y:S06]  /*7ae0*/  LDSM.16.MT88.4 R16, [R209+0x2900] ;  /* 0x00290000d110783b */ /* 0x000fec0000004200 */
[C---:B------:R-:W-:Y:S01]  /*7af0*/  HMMA.16816.F32 R60, R8.reuse, R56, R24 ;  /* 0x00000038083c723c */ /* 0x040fe20000001818 */
[----:B------:R-:W-:Y:S07]  /*7b00*/  LDSM.16.MT88.4 R24, [R212+0x2900] ;  /* 0x00290000d418783b */ /* 0x000fee0000004200 */
[----:B------:R-:W-:Y:S01]  /*7b10*/  HMMA.16816.F32 R56, R8, R58, R12 ;  /* 0x0000003a0838723c */ /* 0x000fe2000000180c */
[----:B-1----:R-:W-:-:S02]  /*7b20*/  FFMA.FTZ R4, R236, c[0x0][0x2d0], -R7 ;  /* 0x0000b400ec047a23 */ /* 0x002fc40000010807 */
[----:B------:R-:W-:Y:S02]  /*7b30*/  IMAD.MOV.U32 R236, RZ, RZ, R104 ;  /* 0x000000ffffec7224 */ /* 0x000fe400078e0068 */
[----:B------:R1:W-:Y:S02]  /*7b40*/  MUFU.EX2 R186, R4 ;  /* 0x0000000400ba7308 */ /* 0x0003e40000000800 */
[----:B------:R-:W-:Y:S01]  /*7b50*/  IMAD.MOV.U32 R15, RZ, RZ, R67 ;  /* 0x000000ffff0f7224 */ /* 0x000fe200078e0043 */
[----:B------:R-:W-:Y:S01]  /*7b60*/  MOV R67, R87 ;  /* 0x0000005700437202 */ /* 0x000fe20000000f00 */
[----:B------:R-:W-:Y:S01]  /*7b70*/  IMAD.MOV.U32 R12, RZ, RZ, R122 ;  /* 0x000000ffff0c7224 */ /* 0x000fe200078e007a */
[----:B------:R-:W-:Y:S01]  /*7b80*/  MOV R13, R90 ;  /* 0x0000005a000d7202 */ /* 0x000fe20000000f00 */
[----:B------:R-:W-:Y:S01]  /*7b90*/  IMAD.MOV.U32 R14, RZ, RZ, R64 ;  /* 0x000000ffff0e7224 */ /* 0x000fe200078e0040 */
[----:B------:R-:W-:Y:S01]  /*7ba0*/  MOV R64, R41 ;  /* 0x0000002900407202 */ /* 0x000fe20000000f00 */
[----:B-1----:R-:W-:Y:S01]  /*7bb0*/  FFMA.FTZ R4, R237, c[0x0][0x2d0], -R7 ;  /* 0x0000b400ed047a23 */ /* 0x002fe20000010807 */
[----:B------:R-:W-:-:S03]  /*7bc0*/  MOV R237, R140 ;  /* 0x0000008c00ed7202 */ /* 0x000fc60000000f00 */
[----:B------:R1:W-:Y:S02]  /*7bd0*/  MUFU.EX2 R103, R4 ;  /* 0x0000000400677308 */ /* 0x0003e40000000800 */
[----:B------:R-:W-:Y:S02]  /*7be0*/  IMAD.MOV.U32 R78, RZ, RZ, R237 ;  /* 0x000000ffff4e7224 */ /* 0x000fe400078e00ed */
[----:B------:R-:W-:Y:S02]  /*7bf0*/  IMAD.MOV.U32 R237, RZ, RZ, R91 ;  /* 0x000000ffffed7224 */ /* 0x000fe400078e005b */
[----:B-1----:R-:W-:Y:S02]  /*7c00*/  FFMA.FTZ R4, R200, c[0x0][0x2d0], -R6 ;  /* 0x0000b400c8047a23 */ /* 0x002fe40000010806 */
[----:B------:R-:W-:Y:S02]  /*7c10*/  IMAD.MOV.U32 R200, RZ, RZ, R141 ;  /* 0x000000ffffc87224 */ /* 0x000fe400078e008d */
[----:B------:R1:W-:Y:S01]  /*7c20*/  MUFU.EX2 R99, R4 ;  /* 0x0000000400637308 */ /* 0x0003e20000000800 */
[----:B------:R-:W-:Y:S01]  /*7c30*/  HMMA.16816.F32 R140, R8, R76, R32 ;  /* 0x0000004c088c723c */ /* 0x000fe20000001820 */
[----:B------:R-:W-:Y:S01]  /*7c40*/  IMAD.MOV.U32 R79, RZ, RZ, R200 ;  /* 0x000000ffff4f7224 */ /* 0x000fe200078e00c8 */
[----:B------:R-:W-:-:S05]  /*7c50*/  MOV R200, R120 ;  /* 0x0000007800c87202 */ /* 0x000fca0000000f00 */
[----:B------:R-:W-:Y:S01]  /*7c60*/  IMAD.MOV.U32 R33, RZ, RZ, R131 ;  /* 0x000000ffff217224 */ /* 0x000fe200078e0083 */
[----:B------:R-:W-:Y:S01]  /*7c70*/  MOV R34, R128 ;  /* 0x0000008000227202 */ /* 0x000fe20000000f00 */
[----:B------:R-:W-:Y:S01]  /*7c80*/  IMAD.MOV.U32 R35, RZ, RZ, R118 ;  /* 0x000000ffff237224 */ /* 0x000fe200078e0076 */
[----:B---3--:R-:W-:Y:S02]  /*7c90*/  F2FP.PACK_AB R8, R233, R248 ;  /* 0x000000f8e908723e */ /* 0x008fe400000000ff */
[----:B----4-:R-:W-:Y:S01]  /*7ca0*/  F2FP.PACK_AB R10, R232, R227 ;  /* 0x000000e3e80a723e */ /* 0x010fe200000000ff */
[----:B------:R-:W-:Y:S02]  /*7cb0*/  IMAD.MOV.U32 R32, RZ, RZ, R35 ;  /* 0x000000ffff207224 */ /* 0x000fe400078e0023 */
[----:B-1----:R-:W-:Y:S02]  /*7cc0*/  FFMA.FTZ R4, R204, c[0x0][0x2d0], -R6 ;  /* 0x0000b400cc047a23 */ /* 0x002fe40000010806 */
[----:B------:R-:W-:-:S02]  /*7cd0*/  IMAD.MOV.U32 R204, RZ, RZ, R116 ;  /* 0x000000ffffcc7224 */ /* 0x000fc400078e0074 */
[----:B------:R1:W3:Y:S01]  /*7ce0*/  MUFU.EX2 R98, R4 ;  /* 0x0000000400627308 */ /* 0x0002e20000000800 */
[----:B------:R-:W-:Y:S02]  /*7cf0*/  IMAD.MOV.U32 R35, RZ, RZ, R51 ;  /* 0x000000ffff237224 */ /* 0x000fe400078e0033 */
[----:B------:R-:W-:Y:S01]  /*7d00*/  MOV R76, R204 ;  /* 0x000000cc004c7202 */ /* 0x000fe20000000f00 */
[----:B------:R-:W-:Y:S01]  /*7d10*/  IMAD.MOV.U32 R51, RZ, RZ, R86 ;  /* 0x000000ffff337224 */ /* 0x000fe200078e0056 */
[----:B------:R-:W-:Y:S01]  /*7d20*/  MOV R204, R89 ;  /* 0x0000005900cc7202 */ /* 0x000fe20000000f00 */
[----:B-1----:R-:W-:Y:S01]  /*7d30*/  FFMA.FTZ R4, R203, c[0x0][0x2d0], -R6 ;  /* 0x0000b400cb047a23 */ /* 0x002fe20000010806 */
[----:B---3--:R-:W-:Y:S01]  /*7d40*/  F2FP.PACK_AB R9, R98, R99 ;  /* 0x000000636209723e */ /* 0x008fe200000000ff */
[----:B------:R-:W-:Y:S02]  /*7d50*/  IMAD.MOV.U32 R203, RZ, RZ, R129 ;  /* 0x000000ffffcb7224 */ /* 0x000fe400078e0081 */
[----:B------:R1:W-:Y:S01]  /*7d60*/  MUFU.EX2 R97, R4 ;  /* 0x0000000400617308 */ /* 0x0003e20000000800 */
[----:B------:R-:W3:Y:S01]  /*7d70*/  LDSM.16.MT88.4 R128, [R212+0x2100] ;  /* 0x00210000d480783b */ /* 0x000ee20000004200 */
[----:B------:R-:W-:-:S02]  /*7d80*/  IMAD.MOV.U32 R77, RZ, RZ, R203 ;  /* 0x000000ffff4d7224 */ /* 0x000fc400078e00cb */
[----:B------:R-:W-:Y:S02]  /*7d90*/  IMAD.MOV.U32 R203, RZ, RZ, R88 ;  /* 0x000000ffffcb7224 */ /* 0x000fe400078e0058 */
[----:B-1----:R-:W-:Y:S02]  /*7da0*/  FFMA.FTZ R4, R205, c[0x0][0x2d0], -R6 ;  /* 0x0000b400cd047a23 */ /* 0x002fe40000010806 */
[----:B------:R-:W-:Y:S02]  /*7db0*/  IMAD.MOV.U32 R205, RZ, RZ, R43 ;  /* 0x000000ffffcd7224 */ /* 0x000fe400078e002b */
[----:B------:R1:W4:Y:S02]  /*7dc0*/  MUFU.EX2 R95, R4 ;  /* 0x00000004005f7308 */ /* 0x0003240000000800 */
[--C-:B-1----:R-:W-:Y:S01]  /*7dd0*/  FFMA.FTZ R4, R244, c[0x0][0x2d0], -R7.reuse ;  /* 0x0000b400f4047a23 */ /* 0x102fe20000010807 */
[----:B----4-:R-:W-:Y:S01]  /*7de0*/  F2FP.PACK_AB R11, R95, R97 ;  /* 0x000000615f0b723e */ /* 0x010fe200000000ff */
[----:B------:R-:W-:Y:S01]  /*7df0*/  FFMA.FTZ R7, R247, c[0x0][0x2d0], -R7 ;  /* 0x0000b400f7077a23 */ /* 0x000fe20000010807 */
[----:B------:R-:W-:-:S03]  /*7e00*/  MOV R247, R66 ;  /* 0x0000004200f77202 */ /* 0x000fc60000000f00 */
[----:B------:R1:W-:Y:S01]  /*7e10*/  MUFU.EX2 R96, R4 ;  /* 0x0000000400607308 */ /* 0x0003e20000000800 */
[----:B------:R-:W-:Y:S02]  /*7e20*/  IMAD.MOV.U32 R66, RZ, RZ, R40 ;  /* 0x000000ffff427224 */ /* 0x000fe400078e0028 */
[----:B------:R-:W-:Y:S01]  /*7e30*/  IMAD.MOV.U32 R244, RZ, RZ, R42 ;  /* 0x000000fffff47224 */ /* 0x000fe200078e002a */
[C---:B--2---:R-:W-:Y:S01]  /*7e40*/  HMMA.16816.F32 R104, R8.reuse, R36, R176 ;  /* 0x000000240868723c */ /* 0x044fe200000018b0 */
[----:B------:R-:W2:Y:S03]  /*7e50*/  LDSM.16.MT88.4 R40, [R210+0x2900] ;  /* 0x00290000d228783b */ /* 0x000ea60000004200 */
[----:B------:R4:W4:Y:S04]  /*7e60*/  MUFU.EX2 R94, R7 ;  /* 0x00000007005e7308 */ /* 0x0009280000000800 */
[----:B------:R-:W-:Y:S01]  /*7e70*/  HMMA.16816.F32 R116, R8, R38, R164 ;  /* 0x000000260874723c */ /* 0x000fe200000018a4 */
[----:B-1----:R-:W-:-:S02]  /*7e80*/  FFMA.FTZ R4, R207, c[0x0][0x2d0], -R6 ;  /* 0x0000b400cf047a23 */ /* 0x002fc40000010806 */
[----:B------:R-:W-:-:S04]  /*7e90*/  IMAD.MOV.U32 R207, RZ, RZ, R123 ;  /* 0x000000ffffcf7224 */ /* 0x000fc800078e007b */
[----:B------:R-:W-:Y:S01]  /*7ea0*/  F2FP.PACK_AB R164, R103, R186 ;  /* 0x000000ba67a4723e */ /* 0x000fe200000000ff */
[----:B------:R1:W-:Y:S01]  /*7eb0*/  MUFU.EX2 R93, R4 ;  /* 0x00000004005d7308 */ /* 0x0003e20000000800 */
[----:B---3--:R-:W-:Y:S01]  /*7ec0*/  HMMA.16816.F32 R132, R8, R130, R132 ;  /* 0x000000820884723c */ /* 0x008fe20000001884 */
[----:B----4-:R-:W-:Y:S01]  /*7ed0*/  IMAD.MOV.U32 R7, RZ, RZ, R121 ;  /* 0x000000ffff077224 */ /* 0x010fe200078e0079 */
[----:B------:R-:W-:-:S06]  /*7ee0*/  F2FP.PACK_AB R166, R94, R96 ;  /* 0x000000605ea6723e */ /* 0x000fcc00000000ff */
[----:B------:R-:W-:Y:S01]  /*7ef0*/  HMMA.16816.F32 R120, R8, R128, R124 ;  /* 0x000000800878723c */ /* 0x000fe2000000187c */
[----:B-1----:R-:W-:-:S07]  /*7f00*/  FFMA.FTZ R4, R229, c[0x0][0x2d0], -R6 ;  /* 0x0000b400e5047a23 */ /* 0x002fce0000010806 */
[C---:B------:R-:W-:Y:S01]  /*7f10*/  HMMA.16816.F32 R136, R8.reuse, R28, R136 ;  /* 0x0000001c0888723c */ /* 0x040fe20000001888 */
[----:B------:R1:W3:Y:S07]  /*7f20*/  MUFU.EX2 R92, R4 ;  /* 0x00000004005c7308 */ /* 0x0002ee0000000800 */
[C---:B------:R-:W-:Y:S08]  /*7f30*/  HMMA.16816.F32 R148, R8.reuse, R30, R148 ;  /* 0x0000001e0894723c */ /* 0x040ff00000001894 */
[----:B------:R-:W-:Y:S01]  /*7f40*/  HMMA.16816.F32 R152, R8, R20, R152 ;  /* 0x000000140898723c */ /* 0x000fe20000001898 */
[----:B-1----:R-:W-:Y:S01]  /*7f50*/  FFMA.FTZ R4, R230, c[0x0][0x2d0], -R6 ;  /* 0x0000b400e6047a23 */ /* 0x002fe20000010806 */
[----:B---3--:R-:W-:Y:S01]  /*7f60*/  F2FP.PACK_AB R165, R92, R93 ;  /* 0x0000005d5ca5723e */ /* 0x008fe200000000ff */
[----:B------:R-:W-:Y:S01]  /*7f70*/  IMAD.MOV.U32 R230, RZ, RZ, R33 ;  /* 0x000000ffffe67224 */ /* 0x000fe200078e0021 */
[----:B------:R-:W-:Y:S01]  /*7f80*/  MOV R33, R34 ;  /* 0x0000002200217202 */ /* 0x000fe20000000f00 */
[----:B------:R1:W-:Y:S01]  /*7f90*/  MUFU.EX2 R91, R4 ;  /* 0x00000004005b7308 */ /* 0x0003e20000000800 */
[----:B------:R-:W-:-:S02]  /*7fa0*/  MOV R34, R50 ;  /* 0x0000003200227202 */ /* 0x000fc40000000f00 */
[----:B------:R-:W-:Y:S01]  /*7fb0*/  HMMA.16816.F32 R8, R8, R22, R52 ;  /* 0x000000160808723c */ /* 0x000fe20000001834 */
[----:B------:R-:W3:Y:S01]  /*7fc0*/  LDSM.16.MT88.4 R52, [R211+0x2900] ;  /* 0x00290000d334783b */ /* 0x000ee20000004200 */
[----:B------:R-:W-:-:S04]  /*7fd0*/  FFMA.FTZ R6, R231, c[0x0][0x2d0], -R6 ;  /* 0x0000b400e7067a23 */ /* 0x000fc80000010806 */
[----:B------:R-:W4:Y:S01]  /*7fe0*/  MUFU.EX2 R90, R6 ;  /* 0x00000006005a7308 */ /* 0x000f220000000800 */
[----:B-1----:R-:W-:Y:S01]  /*7ff0*/  FFMA.FTZ R4, R199, c[0x0][0x2d0], -R2 ;  /* 0x0000b400c7047a23 */ /* 0x002fe20000010802 */
[----:B------:R-:W-:-:S06]  /*8000*/  MOV R199, R64 ;  /* 0x0000004000c77202 */ /* 0x000fcc0000000f00 */
[----:B------:R1:W-:Y:S01]  /*8010*/  MUFU.EX2 R89, R4 ;  /* 0x0000000400597308 */ /* 0x0003e20000000800 */
[----:B----4-:R-:W-:-:S07]  /*8020*/  F2FP.PACK_AB R167, R90, R91 ;  /* 0x0000005b5aa7723e */ /* 0x010fce00000000ff */
[----:B------:R-:W-:Y:S01]  /*8030*/  HMMA.16816.F32 R104, R164, R16, R104 ;  /* 0x00000010a468723c */ /* 0x000fe20000001868 */
[----:B-1----:R-:W-:-:S07]  /*8040*/  FFMA.FTZ R4, R201, c[0x0][0x2d0], -R2 ;  /* 0x0000b400c9047a23 */ /* 0x002fce0000010802 */
[C---:B------:R-:W-:Y:S01]  /*8050*/  HMMA.16816.F32 R116, R164.reuse, R18, R116 ;  /* 0x00000012a474723c */ /* 0x040fe20000001874 */
[----:B------:R1:W-:Y:S07]  /*8060*/  MUFU.EX2 R88, R4 ;  /* 0x0000000400587308 */ /* 0x0003ee0000000800 */
[C---:B------:R-:W-:Y:S08]  /*8070*/  HMMA.16816.F32 R120, R164.reuse, R24, R120 ;  /* 0x00000018a478723c */ /* 0x040ff00000001878 */
[----:B------:R-:W-:Y:S01]  /*8080*/  HMMA.16816.F32 R132, R164, R26, R132 ;  /* 0x0000001aa484723c */ /* 0x000fe20000001884 */
[----:B-1----:R-:W-:-:S04]  /*8090*/  FFMA.FTZ R4, R202, c[0x0][0x2d0], -R2 ;  /* 0x0000b400ca047a23 */ /* 0x002fc80000010802 */
[----:B------:R1:W-:Y:S03]  /*80a0*/  MUFU.EX2 R87, R4 ;  /* 0x0000000400577308 */ /* 0x0003e60000000800 */
[C---:B--2---:R-:W-:Y:S08]  /*80b0*/  HMMA.16816.F32 R136, R164.reuse, R40, R136 ;  /* 0x00000028a488723c */ /* 0x044ff00000001888 */
[----:B------:R-:W-:Y:S01]  /*80c0*/  HMMA.16816.F32 R148, R164, R42, R148 ;  /* 0x0000002aa494723c */ /* 0x000fe20000001894 */
[----:B-1----:R-:W-:-:S07]  /*80d0*/  FFMA.FTZ R4, R206, c[0x0][0x2d0], -R2 ;  /* 0x0000b400ce047a23 */ /* 0x002fce0000010802 */
[C---:B---3--:R-:W-:Y:S01]  /*80e0*/  HMMA.16816.F32 R152, R164.reuse, R52, R152 ;  /* 0x00000034a498723c */ /* 0x048fe20000001898 */
[----:B------:R1:W2:Y:S07]  /*80f0*/  MUFU.EX2 R86, R4 ;  /* 0x0000000400567308 */ /* 0x0002ae0000000800 */
[----:B------:R-:W-:Y:S07]  /*8100*/  HMMA.16816.F32 R164, R164, R54, R8 ;  /* 0x00000036a4a4723c */ /* 0x000fee0000001808 */
[----:B------:R-:W-:-:S02]  /*8110*/  FFMA.FTZ R8, R241, c[0x0][0x2d0], -R2 ;  /* 0x0000b400f1087a23 */ /* 0x000fc40000010802 */
[----:B-1----:R-:W-:Y:S01]  /*8120*/  FFMA.FTZ R4, R194, c[0x0][0x2d0], -R0 ;  /* 0x0000b400c2047a23 */ /* 0x002fe20000010800 */
[----:B--2---:R-:W-:-:S03]  /*8130*/  F2FP.PACK_AB R6, R86, R87 ;  /* 0x000000575606723e */ /* 0x004fc600000000ff */
[----:B------:R1:W-:Y:S02]  /*8140*/  MUFU.EX2 R50, R4 ;  /* 0x0000000400327308 */ /* 0x0003e40000000800 */
[----:B-1----:R-:W-:Y:S02]  /*8150*/  FFMA.FTZ R4, R197, c[0x0][0x2d0], -R0 ;  /* 0x0000b400c5047a23 */ /* 0x002fe40000010800 */
[----:B------:R-:W-:Y:S02]  /*8160*/  IMAD.MOV.U32 R197, RZ, RZ, R207 ;  /* 0x000000ffffc57224 */ /* 0x000fe400078e00cf */
[----:B------:R-:W-:Y:S01]  /*8170*/  IMAD.MOV.U32 R207, RZ, RZ, R7 ;  /* 0x000000ffffcf7224 */ /* 0x000fe200078e0007 */
[----:B------:R-:W-:Y:S01]  /*8180*/  MOV R7, R12 ;  /* 0x0000000c00077202 */ /* 0x000fe20000000f00 */
[----:B------:R-:W-:Y:S02]  /*8190*/  IMAD.MOV.U32 R12, RZ, RZ, R13 ;  /* 0x000000ffff0c7224 */ /* 0x000fe400078e000d */
[----:B------:R-:W-:Y:S01]  /*81a0*/  IMAD.MOV.U32 R13, RZ, RZ, R14 ;  /* 0x000000ffff0d7224 */ /* 0x000fe200078e000e */
[----:B------:R-:W-:Y:S01]  /*81b0*/  MOV R14, R15 ;  /* 0x0000000f000e7202 */ /* 0x000fe20000000f00 */
[----:B------:R-:W-:-:S02]  /*81c0*/  IMAD.MOV.U32 R15, RZ, RZ, R247 ;  /* 0x000000ffff0f7224 */ /* 0x000fc400078e00f7 */
[----:B------:R-:W-:Y:S01]  /*81d0*/  IMAD.MOV.U32 R247, RZ, RZ, R78 ;  /* 0x000000fffff77224 */ /* 0x000fe200078e004e */
[----:B------:R-:W-:Y:S01]  /*81e0*/  MOV R78, R79 ;  /* 0x0000004f004e7202 */ /* 0x000fe20000000f00 */
[----:B------:R-:W-:Y:S02]  /*81f0*/  IMAD.MOV.U32 R79, RZ, RZ, R76 ;  /* 0x000000ffff4f7224 */ /* 0x000fe400078e004c */
[----:B------:R-:W-:Y:S01]  /*8200*/  IMAD.MOV.U32 R76, RZ, RZ, R77 ;  /* 0x000000ffff4c7224 */ /* 0x000fe200078e004d */
[----:B------:R-:W-:Y:S01]  /*8210*/  MOV R77, R32 ;  /* 0x00000020004d7202 */ /* 0x000fe20000000f00 */
[----:B------:R-:W-:Y:S02]  /*8220*/  IMAD.MOV.U32 R32, RZ, RZ, R33 ;  /* 0x000000ffff207224 */ /* 0x000fe400078e0021 */
[----:B------:R-:W-:Y:S02]  /*8230*/  IMAD.MOV.U32 R33, RZ, RZ, R65 ;  /* 0x000000ffff217224 */ /* 0x000fe400078e0041 */
[----:B------:R1:W2:Y:S01]  /*8240*/  MUFU.EX2 R65, R4 ;  /* 0x0000000400417308 */ /* 0x0002a20000000800 */
[----:B------:R-:W-:Y:S01]  /*8250*/  IMAD.MOV.U32 R231, RZ, RZ, R12 ;  /* 0x000000ffffe77224 */ /* 0x000fe200078e000c */
[----:B------:R-:W-:Y:S01]  /*8260*/  MOV R12, R76 ;  /* 0x0000004c000c7202 */ /* 0x000fe20000000f00 */
[----:B------:R-:W-:Y:S01]  /*8270*/  IMAD.MOV.U32 R229, RZ, RZ, R7 ;  /* 0x000000ffffe57224 */ /* 0x000fe200078e0007 */
[----:B------:R-:W-:Y:S01]  /*8280*/  MOV R76, R66 ;  /* 0x00000042004c7202 */ /* 0x000fe20000000f00 */
[----:B------:R-:W-:-:S02]  /*8290*/  IMAD.MOV.U32 R66, RZ, RZ, R51 ;  /* 0x000000ffff427224 */ /* 0x000fc400078e0033 */
[----:B------:R-:W-:Y:S02]  /*82a0*/  IMAD.MOV.U32 R178, RZ, RZ, R78 ;  /* 0x000000ffffb27224 */ /* 0x000fe400078e004e */
[----:B------:R-:W-:Y:S01]  /*82b0*/  IMAD.MOV.U32 R206, RZ, RZ, R76 ;  /* 0x000000ffffce7224 */ /* 0x000fe200078e004c */
[----:B------:R-:W-:Y:S01]  /*82c0*/  MOV R194, R66 ;  /* 0x0000004200c27202 */ /* 0x000fe20000000f00 */
[----:B------:R-:W-:Y:S01]  /*82d0*/  IMAD.MOV.U32 R177, RZ, RZ, R14 ;  /* 0x000000ffffb17224 */ /* 0x000fe200078e000e */
[----:B------:R3:W-:Y:S01]  /*82e0*/  MUFU.EX2 R66, R8 ;  /* 0x0000000800427308 */ /* 0x0007e20000000800 */
[----:B------:R-:W-:Y:S02]  /*82f0*/  IMAD.MOV.U32 R78, RZ, RZ, R34 ;  /* 0x000000ffff4e7224 */ /* 0x000fe400078e0022 */
[----:B------:R-:W-:Y:S02]  /*8300*/  IMAD.MOV.U32 R179, RZ, RZ, R79 ;  /* 0x000000ffffb37224 */ /* 0x000fe400078e004f */
[----:B-1----:R-:W-:Y:S01]  /*8310*/  FFMA.FTZ R4, R193, c[0x0][0x2d0], -R0 ;  /* 0x0000b400c1047a23 */ /* 0x002fe20000010800 */
[----:B------:R-:W-:Y:S01]  /*8320*/  MOV R193, R207 ;  /* 0x000000cf00c17202 */ /* 0x000fe20000000f00 */
[----:B------:R-:W-:Y:S01]  /*8330*/  IMAD.MOV.U32 R14, RZ, RZ, R32 ;  /* 0x000000ffff0e7224 */ /* 0x000fe200078e0020 */
[----:B------:R-:W-:Y:S01]  /*8340*/  MOV R207, R15 ;  /* 0x0000000f00cf7202 */ /* 0x000fe20000000f00 */
[----:B------:R1:W-:Y:S01]  /*8350*/  MUFU.EX2 R64, R4 ;  /* 0x0000000400407308 */ /* 0x0003e20000000800 */
[----:B------:R-:W-:Y:S01]  /*8360*/  MOV R15, R33 ;  /* 0x00000021000f7202 */ /* 0x000fe20000000f00 */
[----:B------:R-:W-:Y:S01]  /*8370*/  IMAD.MOV.U32 R79, RZ, RZ, R35 ;  /* 0x000000ffff4f7224 */ /* 0x000fe200078e0023 */
[----:B------:R-:W-:Y:S01]  /*8380*/  MOV R202, R179 ;  /* 0x000000b300ca7202 */ /* 0x000fe20000000f00 */
[----:B------:R-:W-:-:S02]  /*8390*/  IMAD.MOV.U32 R201, RZ, RZ, R178 ;  /* 0x000000ffffc97224 */ /* 0x000fc400078e00b2 */
[----:B------:R-:W-:Y:S01]  /*83a0*/  IMAD.MOV.U32 R178, RZ, RZ, R15 ;  /* 0x000000ffffb27224 */ /* 0x000fe200078e000f */
[----:B------:R-:W-:Y:S01]  /*83b0*/  MOV R179, R79 ;  /* 0x0000004f00b37202 */ /* 0x000fe20000000f00 */
[----:B---3--:R-:W-:Y:S02]  /*83c0*/  FFMA.FTZ R8, R243, c[0x0][0x2d0], -R2 ;  /* 0x0000b400f3087a23 */ /* 0x008fe40000010802 */
[----:B-1----:R-:W-:Y:S02]  /*83d0*/  FFMA.FTZ R4, R192, c[0x0][0x2d0], -R0 ;  /* 0x0000b400c0047a23 */ /* 0x002fe40000010800 */
[----:B------:R-:W-:Y:S02]  /*83e0*/  IMAD.MOV.U32 R192, RZ, RZ, R13 ;  /* 0x000000ffffc07224 */ /* 0x000fe400078e000d */
[----:B------:R1:W3:Y:S01]  /*83f0*/  MUFU.EX2 R51, R4 ;  /* 0x0000000400337308 */ /* 0x0002e20000000800 */
[----:B------:R-:W-:Y:S02]  /*8400*/  IMAD.MOV.U32 R13, RZ, RZ, R77 ;  /* 0x000000ffff0d7224 */ /* 0x000fe400078e004d */
[----:B------:R-:W-:Y:S01]  /*8410*/  IMAD.MOV.U32 R77, RZ, RZ, R67 ;  /* 0x000000ffff4d7224 */ /* 0x000fe200078e0043 */
[----:B------:R-:W-:-:S02]  /*8420*/  MOV R67, R5 ;  /* 0x0000000500437202 */ /* 0x000fc40000000f00 */
[----:B--2---:R-:W-:Y:S01]  /*8430*/  F2FP.PACK_AB R5, R65, R50 ;  /* 0x000000324105723e */ /* 0x004fe200000000ff */
[----:B------:R-:W-:Y:S01]  /*8440*/  IMAD.MOV.U32 R176, RZ, RZ, R77 ;  /* 0x000000ffffb07224 */ /* 0x000fe200078e004d */
[----:B-1----:R-:W-:Y:S02]  /*8450*/  F2FP.PACK_AB R4, R88, R89 ;  /* 0x000000595804723e */ /* 0x002fe400000000ff */
[----:B---3--:R-:W-:-:S07]  /*8460*/  F2FP.PACK_AB R7, R51, R64 ;  /* 0x000000403307723e */ /* 0x008fce00000000ff */
[C---:B------:R-:W-:Y:S07]  /*8470*/  HMMA.16816.F32 R112, R4.reuse, R170, R112 ;  /* 0x000000aa0470723c */ /* 0x040fee0000001870 */
[----:B------:R-:W-:Y:S01]  /*8480*/  IMAD.MOV.U32 R170, RZ, RZ, R67 ;  /* 0x000000ffffaa7224 */ /* 0x000fe200078e0043 */
[----:B------:R-:W-:Y:S01]  /*8490*/  HMMA.16816.F32 R32, R4, R162, R80 ;  /* 0x000000a20420723c */ /* 0x000fe20000001850 */
[----:B------:R1:W-:Y:S01]  /*84a0*/  MUFU.EX2 R67, R8 ;  /* 0x0000000800437308 */ /* 0x0003e20000000800 */
[----:B------:R-:W-:-:S05]  /*84b0*/  MOV R171, R14 ;  /* 0x0000000e00ab7202 */ /* 0x000fca0000000f00 */
[----:B------:R-:W-:Y:S01]  /*84c0*/  IMAD.MOV.U32 R83, RZ, RZ, R177 ;  /* 0x000000ffff537224 */ /* 0x000fe200078e00b1 */
[----:B------:R-:W-:Y:S01]  /*84d0*/  HMMA.16816.F32 R124, R4, R160, R44 ;  /* 0x000000a0047c723c */ /* 0x000fe2000000182c */
[----:B------:R-:W-:Y:S01]  /*84e0*/  IMAD.MOV.U32 R177, RZ, RZ, R78 ;  /* 0x000000ffffb17224 */ /* 0x000fe200078e004e */
[----:B------:R-:W-:Y:S01]  /*84f0*/  MOV R81, R49 ;  /* 0x0000003100517202 */ /* 0x000fe20000000f00 */
[----:B------:R-:W-:-:S05]  /*8500*/  IMAD.MOV.U32 R82, RZ, RZ, R48 ;  /* 0x000000ffff527224 */ /* 0x000fca00078e0030 */
[----:B------:R-:W-:Y:S01]  /*8510*/  HMMA.16816.F32 R108, R4, R168, R108 ;  /* 0x000000a8046c723c */ /* 0x000fe2000000186c */
[----:B-1----:R-:W-:-:S04]  /*8520*/  FFMA.FTZ R8, R242, c[0x0][0x2d0], -R2 ;  /* 0x0000b400f2087a23 */ /* 0x002fc80000010802 */
[----:B------:R1:W-:Y:S02]  /*8530*/  MUFU.EX2 R76, R8 ;  /* 0x00000008004c7308 */ /* 0x0003e40000000800 */
[----:B------:R-:W-:Y:S01]  /*8540*/  IMAD.MOV.U32 R169, RZ, RZ, R12 ;  /* 0x000000ffffa97224 */ /* 0x000fe200078e000c */
[----:B------:R-:W-:Y:S01]  /*8550*/  HMMA.16816.F32 R140, R4, R156, R140 ;  /* 0x0000009c048c723c */ /* 0x000fe2000000188c */
[----:B------:R-:W-:-:S07]  /*8560*/  IMAD.MOV.U32 R168, RZ, RZ, R13 ;  /* 0x000000ffffa87224 */ /* 0x000fce00078e000d */
[----:B------:R-:W-:Y:S01]  /*8570*/  HMMA.16816.F32 R12, R4, R172, R60 ;  /* 0x000000ac040c723c */ /* 0x000fe2000000183c */
[----:B-1----:R-:W-:-:S07]  /*8580*/  FFMA.FTZ R8, R240, c[0x0][0x2d0], -R2 ;  /* 0x0000b400f0087a23 */ /* 0x002fce0000010802 */
[----:B------:R-:W-:Y:S01]  /*8590*/  HMMA.16816.F32 R144, R4, R158, R144 ;  /* 0x0000009e0490723c */ /* 0x000fe20000001890 */
[----:B------:R1:W-:Y:S02]  /*85a0*/  MUFU.EX2 R77, R8 ;  /* 0x00000008004d7308 */ /* 0x0003e40000000800 */
[----:B-1----:R-:W-:-:S06]  /*85b0*/  FFMA.FTZ R8, R238, c[0x0][0x2d0], -R2 ;  /* 0x0000b400ee087a23 */ /* 0x002fcc0000010802 */
[----:B------:R1:W-:Y:S02]  /*85c0*/  MUFU.EX2 R78, R8 ;  /* 0x00000008004e7308 */ /* 0x0003e40000000800 */
[----:B-1----:R-:W-:-:S06]  /*85d0*/  FFMA.FTZ R8, R239, c[0x0][0x2d0], -R2 ;  /* 0x0000b400ef087a23 */ /* 0x002fcc0000010802 */
[----:B------:R1:W2:Y:S02]  /*85e0*/  MUFU.EX2 R79, R8 ;  /* 0x00000008004f7308 */ /* 0x0002a40000000800 */
[----:B-1----:R-:W-:Y:S01]  /*85f0*/  FFMA.FTZ R8, R198, c[0x0][0x2d0], -R0 ;  /* 0x0000b400c6087a23 */ /* 0x002fe20000010800 */
[----:B------:R-:W-:Y:S01]  /*8600*/  PLOP3.LUT P0, PT, PT, PT, UP0, 0x40, 0x0 ;  /* 0x000000000000781c */ /* 0x000fe20003f0e808 */
[----:B------:R-:W-:Y:S01]  /*8610*/  @UP2 UMOV UR15, UR19 ;  /* 0x00000013000f2c82 */ /* 0x000fe20008000000 */
[----:B--2---:R-:W-:-:S03]  /*8620*/  F2FP.PACK_AB R160, R79, R78 ;  /* 0x0000004e4fa0723e */ /* 0x004fc600000000ff */
[----:B------:R1:W-:Y:S02]  /*8630*/  MUFU.EX2 R45, R8 ;  /* 0x00000008002d7308 */ /* 0x0003e40000000800 */
[----:B-1----:R-:W-:-:S06]  /*8640*/  FFMA.FTZ R8, R195, c[0x0][0x2d0], -R0 ;  /* 0x0000b400c3087a23 */ /* 0x002fcc0000010800 */
[----:B------:R1:W2:Y:S02]  /*8650*/  MUFU.EX2 R46, R8 ;  /* 0x00000008002e7308 */ /* 0x0002a40000000800 */
[----:B-1----:R-:W-:-:S06]  /*8660*/  FFMA.FTZ R8, R196, c[0x0][0x2d0], -R0 ;  /* 0x0000b400c4087a23 */ /* 0x002fcc0000010800 */
[----:B------:R1:W-:Y:S02]  /*8670*/  MUFU.EX2 R48, R8 ;  /* 0x0000000800307308 */ /* 0x0003e40000000800 */
[----:B-1----:R-:W-:-:S06]  /*8680*/  FFMA.FTZ R8, R187, c[0x0][0x2d0], -R0 ;  /* 0x0000b400bb087a23 */ /* 0x002fcc0000010800 */
[----:B------:R1:W3:Y:S02]  /*8690*/  MUFU.EX2 R49, R8 ;  /* 0x0000000800317308 */ /* 0x0002e40000000800 */
[--C-:B-1----:R-:W-:Y:S02]  /*86a0*/  FFMA.FTZ R8, R245, c[0x0][0x2d0], -R2.reuse ;  /* 0x0000b400f5087a23 */ /* 0x102fe40000010802 */
[----:B------:R-:W-:-:S04]  /*86b0*/  FFMA.FTZ R2, R246, c[0x0][0x2d0], -R2 ;  /* 0x0000b400f6027a23 */ /* 0x000fc80000010802 */
[----:B------:R1:W-:Y:S02]  /*86c0*/  MUFU.EX2 R60, R8 ;  /* 0x00000008003c7308 */ /* 0x0003e40000000800 */
[----:B-1----:R-:W-:Y:S06]  /*86d0*/  HMMA.16816.F32 R8, R4, R174, R56 ;  /* 0x000000ae0408723c */ /* 0x002fec0000001838 */
[----:B------:R1:W4:Y:S01]  /*86e0*/  MUFU.EX2 R56, R2 ;  /* 0x0000000200387308 */ /* 0x0003220000000800 */
[----:B------:R-:W-:Y:S02]  /*86f0*/  F2FP.PACK_AB R4, R67, R66 ;  /* 0x000000424304723e */ /* 0x000fe400000000ff */
[----:B------:R-:W-:-:S02]  /*8700*/  F2FP.PACK_AB R6, R77, R76 ;  /* 0x0000004c4d06723e */ /* 0x000fc400000000ff */
[----:B--2---:R-:W-:Y:S02]  /*8710*/  F2FP.PACK_AB R5, R46, R45 ;  /* 0x0000002d2e05723e */ /* 0x004fe400000000ff */
[----:B---3--:R-:W-:Y:S01]  /*8720*/  F2FP.PACK_AB R7, R49, R48 ;  /* 0x000000303107723e */ /* 0x008fe200000000ff */
[----:B-1----:R-:W-:Y:S01]  /*8730*/  FFMA.FTZ R2, R189, c[0x0][0x2d0], -R0 ;  /* 0x0000b400bd027a23 */ /* 0x002fe20000010800 */
[----:B----4-:R-:W-:-:S05]  /*8740*/  F2FP.PACK_AB R162, R56, R60 ;  /* 0x0000003c38a2723e */ /* 0x010fca00000000ff */
[C---:B------:R-:W-:Y:S01]  /*8750*/  HMMA.16816.F32 R108, R4.reuse, R36, R108 ;  /* 0x00000024046c723c */ /* 0x040fe2000000186c */
[----:B------:R1:W-:Y:S07]  /*8760*/  MUFU.EX2 R47, R2 ;  /* 0x00000002002f7308 */ /* 0x0003ee0000000800 */
[C---:B------:R-:W-:Y:S08]  /*8770*/  HMMA.16816.F32 R124, R4.reuse, R128, R124 ;  /* 0x00000080047c723c */ /* 0x040ff0000000187c */
[----:B------:R-:W-:Y:S01]  /*8780*/  HMMA.16816.F32 R112, R4, R38, R112 ;  /* 0x000000260470723c */ /* 0x000fe20000001870 */
[----:B-1----:R-:W-:-:S04]  /*8790*/  FFMA.FTZ R2, R191, c[0x0][0x2d0], -R0 ;  /* 0x0000b400bf027a23 */ /* 0x002fc80000010800 */
[----:B------:R1:W2:Y:S03]  /*87a0*/  MUFU.EX2 R44, R2 ;  /* 0x00000002002c7308 */ /* 0x0002a60000000800 */
[C---:B------:R-:W-:Y:S08]  /*87b0*/  HMMA.16816.F32 R128, R4.reuse, R130, R32 ;  /* 0x000000820480723c */ /* 0x040ff00000001820 */
[----:B------:R-:W-:Y:S01]  /*87c0*/  HMMA.16816.F32 R140, R4, R28, R140 ;  /* 0x0000001c048c723c */ /* 0x000fe2000000188c */
[--C-:B-1----:R-:W-:Y:S01]  /*87d0*/  FFMA.FTZ R2, R190, c[0x0][0x2d0], -R0.reuse ;  /* 0x0000b400be027a23 */ /* 0x102fe20000010800 */
[----:B--2---:R-:W-:Y:S01]  /*87e0*/  F2FP.PACK_AB R161, R44, R47 ;  /* 0x0000002f2ca1723e */ /* 0x004fe200000000ff */
[----:B------:R-:W-:-:S05]  /*87f0*/  FFMA.FTZ R0, R188, c[0x0][0x2d0], -R0 ;  /* 0x0000b400bc007a23 */ /* 0x000fca0000010800 */
[C---:B------:R-:W-:Y:S01]  /*8800*/  HMMA.16816.F32 R144, R4.reuse, R30, R144 ;  /* 0x0000001e0490723c */ /* 0x040fe20000001890 */
[----:B------:R1:W-:Y:S07]  /*8810*/  MUFU.EX2 R37, R2 ;  /* 0x0000000200257308 */ /* 0x0003ee0000000800 */
[C---:B------:R-:W-:Y:S01]  /*8820*/  HMMA.16816.F32 R12, R4.reuse, R20, R12 ;  /* 0x00000014040c723c */ /* 0x040fe2000000180c */
[----:B------:R2:W3:Y:S07]  /*8830*/  MUFU.EX2 R36, R0 ;  /* 0x0000000000247308 */ /* 0x0004ee0000000800 */
[----:B------:R-:W-:Y:S01]  /*8840*/  HMMA.16816.F32 R8, R4, R22, R8 ;  /* 0x000000160408723c */ /* 0x000fe20000001808 */
[----:B-1----:R-:W-:-:S02]  /*8850*/  FADD.FTZ R2, R214, R215 ;  /* 0x000000d7d6027221 */ /* 0x002fc40000010000 */
[----:B------:R1:W5:Y:S01]  /*8860*/  LDL.LU R215, [R1+0x3c] ;  /* 0x00003c0001d77983 */ /* 0x0003620000300800 */
[----:B--2---:R-:W-:-:S03]  /*8870*/  FADD.FTZ R0, R82, R81 ;  /* 0x0000005152007221 */ /* 0x004fc60000010000 */
[----:B------:R1:W5:Y:S01]  /*8880*/  LDL.LU R214, [R1+0x38] ;  /* 0x0000380001d67983 */ /* 0x0003620000300800 */
[----:B------:R-:W-:Y:S01]  /*8890*/  FADD.FTZ R6, R208, R213 ;  /* 0x000000d5d0067221 */ /* 0x000fe20000010000 */
[----:B---3--:R-:W-:Y:S01]  /*88a0*/  F2FP.PACK_AB R163, R36, R37 ;  /* 0x0000002524a3723e */ /* 0x008fe200000000ff */
[----:B------:R-:W-:Y:S01]  /*88b0*/  FADD.FTZ R0, R83, R0 ;  /* 0x0000000053007221 */ /* 0x000fe20000010000 */
[----:B------:R1:W5:Y:S01]  /*88c0*/  LDL.LU R213, [R1+0x34] ;  /* 0x0000340001d57983 */ /* 0x0003620000300800 */
[----:B------:R-:W-:Y:S02]  /*88d0*/  FADD.FTZ R2, R170, R2 ;  /* 0x00000002aa027221 */ /* 0x000fe40000010000 */
[----:B------:R-:W-:Y:S01]  /*88e0*/  FADD.FTZ R0, R168, R0 ;  /* 0x00000000a8007221 */ /* 0x000fe20000010000 */
[----:B------:R1:W5:Y:S01]  /*88f0*/  LDL.LU R208, [R1+0x30] ;  /* 0x0000300001d07983 */ /* 0x0003620000300800 */
[----:B------:R-:W-:Y:S01]  /*8900*/  FADD.FTZ R6, R171, R6 ;  /* 0x00000006ab067221 */ /* 0x000fe20000010000 */
[----:B------:R-:W-:Y:S01]  /*8910*/  @UP2 USHF.R.U32.HI UR14, URZ, UR17, UR15 ;  /* 0x000000113f0e2299 */ /* 0x000fe2000801160f */
        /* <DEDUP_REMOVED lines=86> */
[----:B------:R-:W-:Y:S01]  /*8e80*/  FADD.FTZ R0, R36, R0 ;  /* 0x0000000024007221 */ /* 0x000fe20000010000 */
[----:B------:R1:W-:Y:S04]  /*8e90*/  STL [R1+0x14], R5 ;  /* 0x0000140501007387 */ /* 0x0003e80000100800 */
[----:B------:R1:W-:Y:S04]  /*8ea0*/  STL [R1+0x18], R4 ;  /* 0x0000180401007387 */ /* 0x0003e80000100800 */
[----:B------:R1:W-:Y:S04]  /*8eb0*/  STL [R1+0x1c], R2 ;  /* 0x00001c0201007387 */ /* 0x0003e80000100800 */
[----:B------:R1:W-:Y:S01]  /*8ec0*/  STL [R1+0x20], R0 ;  /* 0x0000200001007387 */ /* 0x0003e20000100800 */
[----:B------:R-:W-:Y:S01]  /*8ed0*/  UIADD3 UR14, UR13, UR14, URZ ;  /* 0x0000000e0d0e7290 */ /* 0x000fe2000fffe03f */
[----:B------:R-:W-:Y:S02]  /*8ee0*/  HMMA.16816.F32 R124, R160, R24, R124 ;  /* 0x00000018a07c723c */ /* 0x000fe4000000187c */
[----:B------:R-:W-:Y:S01]  /*8ef0*/  ULDC UR13, c[0x0][0x328] ;  /* 0x0000ca00000d7ab9 */ /* 0x000fe20000000800 */
[----:B------:R-:W-:Y:S01]  /*8f00*/  IMAD.U32 R227, RZ, RZ, UR6 ;  /* 0x00000006ffe37e24 */ /* 0x000fe2000f8e00ff */
[----:B------:R-:W-:-:S04]  /*8f10*/  UIADD3 UR13, UR14, UR13, URZ ;  /* 0x0000000d0e0d7290 */ /* 0x000fc8000fffe03f */
[C---:B------:R-:W-:Y:S08]  /*8f20*/  HMMA.16816.F32 R128, R160.reuse, R26, R128 ;  /* 0x0000001aa080723c */ /* 0x040ff00000001880 */
[C---:B------:R-:W-:Y:S08]  /*8f30*/  HMMA.16816.F32 R140, R160.reuse, R40, R140 ;  /* 0x00000028a08c723c */ /* 0x040ff0000000188c */
[C---:B------:R-:W-:Y:S08]  /*8f40*/  HMMA.16816.F32 R144, R160.reuse, R42, R144 ;  /* 0x0000002aa090723c */ /* 0x040ff00000001890 */
[C---:B------:R-:W-:Y:S08]  /*8f50*/  HMMA.16816.F32 R156, R160.reuse, R52, R12 ;  /* 0x00000034a09c723c */ /* 0x040ff0000000180c */
[----:B------:R-:W-:Y:S01]  /*8f60*/  HMMA.16816.F32 R160, R160, R54, R8 ;  /* 0x00000036a0a0723c */ /* 0x000fe20000001808 */
[----:B------:R-:W-:Y:S07]  /*8f70*/  @P0 BRA `(.L_x_167) ;  /* 0x0000015000000947 */ /* 0x000fee0003800000 */
[----:B-1----:R-:W-:Y:S01]  /*8f80*/  ISETP.LT.AND P0, PT, RZ, UR14, PT ;  /* 0x0000000eff007c0c */ /* 0x002fe2000bf01270 */
[----:B------:R-:W-:-:S02]  /*8f90*/  UIADD3 UR16, UR14, -0x1, URZ ;  /* 0xffffffff0e107890 */ /* 0x000fc4000fffe03f */
[----:B------:R-:W-:-:S10]  /*8fa0*/  ULDC UR6, c[0x0][0x32c] ;  /* 0x0000cb0000067ab9 */ /* 0x000fd40000000800 */
[----:B------:R-:W-:Y:S05]  /*8fb0*/  @P0 BRA `(.L_x_168) ;  /* 0x0000008000000947 */ /* 0x000fea0003800000 */
[----:B------:R-:W-:Y:S02]  /*8fc0*/  UISETP.NE.AND UP3, UPT, UR6, 0x1, UPT ;  /* 0x000000010600788c */ /* 0x000fe4000bf65270 */
[----:B------:R-:W-:-:S03]  /*8fd0*/  UIADD3 UR16, -UR14, URZ, URZ ;  /* 0x0000003f0e107290 */ /* 0x000fc6000fffe13f */
[----:B------:R-:W-:Y:S02]  /*8fe0*/  ULDC.64 UR14, c[0x0][0x330] ;  /* 0x0000cc00000e7ab9 */ /* 0x000fe40000000a00 */
[----:B------:R-:W-:-:S07]  /*8ff0*/  UIMAD.WIDE.U32 UR18, UR16, UR14, URZ ;  /* 0x0000000e101272a5 */ /* 0x000fce000f8e003f */
[----:B------:R-:W-:Y:S02]  /*9000*/  @UP3 UMOV UR17, UR19 ;  /* 0x0000001300113c82 */ /* 0x000fe40008000000 */
[----:B------:R-:W-:-:S04]  /*9010*/  @UP3 USHF.R.U32.HI UR16, URZ, UR15, UR17 ;  /* 0x0000000f3f103299 */ /* 0x000fc80008011611 */
[----:B------:R-:W-:Y:S01]  /*9020*/  ULOP3.LUT UR16, URZ, UR16, URZ, 0x33, !UPT ;  /* 0x000000103f107292 */ /* 0x000fe2000f8e333f */
[----:B------:R-:W-:Y:S05]  /*9030*/  BRA `(.L_x_169) ;  /* 0x0000005000007947 */ /* 0x000fea0003800000 */
.L_x_168:
[----:B------:R-:W-:Y:S02]  /*9040*/  UISETP.NE.AND UP3, UPT, UR6, 0x1, UPT ;  /* 0x000000010600788c */ /* 0x000fe4000bf65270 */
[----:B------:R-:W-:Y:S02]  /*9050*/  ULDC.64 UR14, c[0x0][0x330] ;  /* 0x0000cc00000e7ab9 */ /* 0x000fe40000000a00 */
[----:B------:R-:W-:-:S07]  /*9060*/  UIMAD.WIDE.U32 UR18, UR16, UR14, URZ ;  /* 0x0000000e101272a5 */ /* 0x000fce000f8e003f */
[----:B------:R-:W-:Y:S02]  /*9070*/  @UP3 UMOV UR17, UR19 ;  /* 0x0000001300113c82 */ /* 0x000fe40008000000 */
[----:B------:R-:W-:Y:S02]  /*9080*/  @UP3 USHF.R.U32.HI UR16, URZ, UR15, UR17 ;  /* 0x0000000f3f103299 */ /* 0x000fe40008011611 */
.L_x_169:
[----:B------:R-:W-:Y:S02]  /*9090*/  ULDC UR14, c[0x0][0x32c] ;  /* 0x0000cb00000e7ab9 */ /* 0x000fe40000000800 */
[----:B------:R-:W-:-:S04]  /*90a0*/  UIMAD UR14, UR16, UR6, UR14 ;  /* 0x00000006100e72a4 */ /* 0x000fc8000f8e020e */
[----:B------:R-:W-:-:S04]  /*90b0*/  UISETP.LT.AND UP3, UPT, UR13, UR14, UPT ;  /* 0x0000000e0d00728c */ /* 0x000fc8000bf61270 */
[----:B------:R-:W-:-:S04]  /*90c0*/  USEL UR13, UR13, UR14, UP3 ;  /* 0x0000000e0d0d7287 */ /* 0x000fc80009800000 */
.L_x_167:
[----:B-1----:R-:W-:-:S07]  /*90d0*/  UIMAD.WIDE UR14, UR13, 0x2aaaaaab, URZ ;  /* 0x2aaaaaab0d0e78a5 */ /* 0x002fce000f8e023f */
[----:B------:R-:W-:Y:S02]  /*90e0*/  UMOV UR13, UR15 ;  /* 0x0000000f000d7c82 */ /* 0x000fe40008000000 */
[----:B------:R-:W-:-:S04]  /*90f0*/  USHF.R.U32.HI UR6, URZ, 0x1f, UR13 ;  /* 0x0000001f3f067899 */ /* 0x000fc8000801160d */
[----:B------:R-:W-:-:S04]  /*9100*/  ULEA.HI.SX32 UR6, UR13, UR6, 0x1c ;  /* 0x000000060d067291 */ /* 0x000fc8000f8fe23f */
[----:B------:R-:W-:-:S04]  /*9110*/  UISETP.LT.AND UP3, UPT, UR5, UR6, UPT ;  /* 0x000000060500728c */ /* 0x000fc8000bf61270 */
[----:B------:R-:W-:-:S06]  /*9120*/  USEL UR6, UR5, UR6, !UP3 ;  /* 0x0000000605067287 */ /* 0x000fcc000d800000 */
[----:B------:R-:W-:-:S13]  /*9130*/  ISETP.GE.AND P0, PT, R227, UR6, PT ;  /* 0x00000006e3007c0c */ /* 0x000fda000bf06270 */
[----:B------:R-:W-:Y:S05]  /*9140*/  @!P0 BRA `(.L_x_170) ;  /* 0x00006ad000008947 */ /* 0x000fea0003800000 */
[----:B------:R-:W-:Y:S01]  /*9150*/  IMAD.MOV.U32 R101, RZ, RZ, R71 ;  /* 0x000000ffff657224 */ /* 0x000fe200078e0047 */
[----:B------:R-:W-:Y:S01]  /*9160*/  MOV R103, R3 ;  /* 0x0000000300677202 */ /* 0x000fe20000000f00 */
[----:B------:R-:W-:Y:S01]  /*9170*/  IMAD.MOV.U32 R100, RZ, RZ, R72 ;  /* 0x000000ffff647224 */ /* 0x000fe200078e0048 */
[----:B------:R-:W-:Y:S02]  /*9180*/  MOV R102, R70 ;  /* 0x0000004600667202 */ /* 0x000fe40000000f00 */
.L_x_189:
[----:B------:R-:W-:Y:S04]  /*9190*/  DEPBAR.LE SB0, 0x0 ;  /* 0x000080000000791a */ /* 0x000fe80000000000 */
[----:B------:R-:W-:Y:S01]  /*91a0*/  BAR.SYNC.DEFER_BLOCKING 0x0 ;  /* 0x0000000000007b1d */ /* 0x000fe20000010000 */
[----:B------:R-:W-:Y:S05]  /*91b0*/  ISETP.LT.AND P0, PT, R227, UR5, PT ;  /* 0x00000005e3007c0c */ /* 0x000fea000bf01270 */
[----:B-1---5:R1:W2:Y:S04]  /*91c0*/  LDSM.16.M88.4 R96, [R215+0x6100] ;  /* 0x00610000d760783b */ /* 0x0222a80000000200 */
[----:B------:R1:W3:Y:S04]  /*91d0*/  LDSM.16.M88.4 R92, [R215+0x8100] ;  /* 0x00810000d75c783b */ /* 0x0002e80000000200 */
        /* <DEDUP_REMOVED lines=9> */
[----:B------:R1:W1:Y:S04]  /*9270*/  LDSM.16.M88.4 R184, [R224] ;  /* 0x00000000e0b8783b */ /* 0x0002680000000200 */
[----:B------:R1:W1:Y:S04]  /*9280*/  LDSM.16.M88.4 R188, [R223] ;  /* 0x00000000dfbc783b */ /* 0x0002680000000200 */
[----:B------:R1:W1:Y:S04]  /*9290*/  LDSM.16.M88.4 R192, [R222] ;  /* 0x00000000dec0783b */ /* 0x0002680000000200 */
[----:B------:R1:W1:Y:S04]  /*92a0*/  LDSM.16.M88.4 R196, [R221] ;  /* 0x00000000ddc4783b */ /* 0x0002680000000200 */
[----:B------:R1:W1:Y:S01]  /*92b0*/  LDSM.16.M88.4 R200, [R220] ;  /* 0x00000000dcc8783b */ /* 0x0002620000000200 */
[----:B------:R-:W-:-:S05]  /*92c0*/  @P0 BRA `(.L_x_171) ;  /* 0x000002c000000947 */ /* 0x000fca0003800000 */
[----:B--234-:R-:W2:Y:S01]  /*92d0*/  LDL R15, [R1+0xc] ;  /* 0x00000c00010f7983 */ /* 0x01cea20000100800 */
[----:B------:R-:W-:Y:S01]  /*92e0*/  SHF.R.S32.HI R0, RZ, 0x1f, R234 ;  /* 0x0000001fff007819 */ /* 0x000fe200000114ea */
[----:B------:R-:W-:Y:S01]  /*92f0*/  IMAD.WIDE.U32 R2, R234, c[0x0][0x208], RZ ;  /* 0x00008200ea027a25 */ /* 0x000fe200078e00ff */
[----:B------:R-:W-:Y:S03]  /*9300*/  SHF.R.S32.HI R4, RZ, 0x1f, R228 ;  /* 0x0000001fff047819 */ /* 0x000fe600000114e4 */
[----:B------:R-:W-:Y:S02]  /*9310*/  IMAD R0, R0, c[0x0][0x208], RZ ;  /* 0x0000820000007a24 */ /* 0x000fe400078e02ff */
[----:B------:R-:W-:Y:S02]  /*9320*/  IMAD R4, R4, c[0x0][0x218], RZ ;  /* 0x0000860004047a24 */ /* 0x000fe400078e02ff */
[----:B------:R-:W-:Y:S02]  /*9330*/  IMAD R0, R234, c[0x0][0x20c], R0 ;  /* 0x00008300ea007a24 */ /* 0x000fe400078e0200 */
[C---:B------:R-:W-:Y:S02]  /*9340*/  IMAD R4, R228.reuse, c[0x0][0x21c], R4 ;  /* 0x00008700e4047a24 */ /* 0x040fe400078e0204 */
[----:B------:R-:W-:Y:S04]  /*9350*/  IMAD.IADD R3, R3, 0x1, R0 ;  /* 0x0000000103037824 */ /* 0x000fe800078e0200 */
[----:B------:R-:W-:Y:S05]  /*9360*/  IMAD.WIDE.U32 R2, R228, c[0x0][0x218], R2 ;  /* 0x00008600e4027a25 */ /* 0x000fea00078e0002 */
[----:B------:R-:W-:Y:S04]  /*9370*/  IADD3 R0, P0, R2, UR44, RZ ;  /* 0x0000002c02007c10 */ /* 0x000fe8000ff1e0ff */
[----:B------:R-:W-:Y:S02]  /*9380*/  IADD3.X R3, R3, UR9, R4, P0, !PT ;  /* 0x0000000903037c10 */ /* 0x000fe400087fe404 */
[C---:B------:R-:W-:Y:S04]  /*9390*/  LEA R2, P0, R0.reuse, c[0x0][0x1f8], 0x1 ;  /* 0x00007e0000027a11 */ /* 0x040fe800078008ff */
[----:B------:R-:W-:Y:S01]  /*93a0*/  LEA.HI.X R0, R0, c[0x0][0x1fc], R3, 0x1, P0 ;  /* 0x00007f0000007a11 */ /* 0x000fe200000f0c03 */
[----:B------:R-:W3:Y:S04]  /*93b0*/  SHFL.IDX PT, R4, R2, RZ, 0x181f ;  /* 0x00181fff02047589 */ /* 0x000ee800000e0000 */
[----:B------:R-:W-:Y:S04]  /*93c0*/  SHFL.IDX PT, R3, R0, RZ, 0x181f ;  /* 0x00181fff00037589 */ /* 0x000fe800000e0000 */
[----:B------:R-:W-:Y:S04]  /*93d0*/  SHFL.IDX PT, R10, R2, 0x1, 0x181f ;  /* 0x00381f00020a7f89 */ /* 0x000fe800000e0000 */
[----:B------:R-:W4:Y:S04]  /*93e0*/  SHFL.IDX PT, R8, R2, 0x2, 0x181f ;  /* 0x00581f0002087f89 */ /* 0x000f2800000e0000 */
[----:B------:R-:W-:Y:S04]  /*93f0*/  SHFL.IDX PT, R7, R0, 0x1, 0x181f ;  /* 0x00381f0000077f89 */ /* 0x000fe800000e0000 */
[----:B------:R-:W5:Y:S04]  /*9400*/  SHFL.IDX PT, R6, R2, 0x3, 0x181f ;  /* 0x00781f0002067f89 */ /* 0x000f6800000e0000 */
[----:B------:R-:W-:Y:S04]  /*9410*/  SHFL.IDX PT, R9, R2, 0x4, 0x181f ;  /* 0x00981f0002097f89 */ /* 0x000fe800000e0000 */
[----:B------:R-:W-:Y:S04]  /*9420*/  SHFL.IDX PT, R14, R0, 0x2, 0x181f ;  /* 0x00581f00000e7f89 */ /* 0x000fe800000e0000 */
[----:B------:R-:W1:Y:S04]  /*9430*/  SHFL.IDX PT, R13, R0, 0x3, 0x181f ;  /* 0x00781f00000d7f89 */ /* 0x000e6800000e0000 */
[----:B------:R-:W1:Y:S04]  /*9440*/  SHFL.IDX PT, R2, R2, 0x5, 0x181f ;  /* 0x00b81f0002027f89 */ /* 0x000e6800000e0000 */
[----:B------:R-:W-:Y:S04]  /*9450*/  SHFL.IDX PT, R12, R0, 0x4, 0x181f ;  /* 0x00981f00000c7f89 */ /* 0x000fe800000e0000 */
[----:B------:R-:W1:Y:S01]  /*9460*/  SHFL.IDX PT, R0, R0, 0x5, 0x181f ;  /* 0x00b81f0000007f89 */ /* 0x000e6200000e0000 */
[-C--:B---3--:R-:W-:Y:S02]  /*9470*/  IADD3 R4, P0, R4, R226.reuse, RZ ;  /* 0x000000e204047210 */ /* 0x088fe40007f1e0ff */
[-C--:B----4-:R-:W-:Y:S02]  /*9480*/  IADD3 R8, P5, R8, R226.reuse, RZ ;  /* 0x000000e208087210 */ /* 0x090fe40007fbe0ff */
[-C--:B-----5:R-:W-:Y:S01]  /*9490*/  IADD3 R6, P2, R6, R226.reuse, RZ ;  /* 0x000000e206067210 */ /* 0x0a0fe20007f5e0ff */
[--C-:B------:R-:W-:Y:S01]  /*94a0*/  IMAD.X R5, R3, 0x1, R225.reuse, P0 ;  /* 0x0000000103057824 */ /* 0x100fe200000e06e1 */
[-C--:B------:R-:W-:Y:S05]  /*94b0*/  IADD3 R10, P0, R10, R226.reuse, RZ ;  /* 0x000000e20a0a7210 */ /* 0x080fea0007f1e0ff */
[--C-:B------:R-:W-:Y:S02]  /*94c0*/  IMAD.X R11, R7, 0x1, R225.reuse, P0 ;  /* 0x00000001070b7824 */ /* 0x100fe400000e06e1 */
[--C-:B-1----:R-:W-:Y:S01]  /*94d0*/  IMAD.X R7, R13, 0x1, R225.reuse, P2 ;  /* 0x000000010d077824 */ /* 0x102fe200010e06e1 */
[-C--:B------:R-:W-:Y:S04]  /*94e0*/  IADD3 R2, P0, R2, R226.reuse, RZ ;  /* 0x000000e202027210 */ /* 0x080fe80007f1e0ff */
[-C--:B------:R-:W-:Y:S01]  /*94f0*/  IADD3.X R3, R0, R225.reuse, RZ, P0, !PT ;  /* 0x000000e100037210 */ /* 0x080fe200007fe4ff */
[----:B--2---:R1:W-:Y:S04]  /*9500*/  LDGSTS.E.BYPASS.LTC128B.128 [R15], [R4.64], !P3 ;  /* 0x00000000040f7fae */ /* 0x0043e8000d901d70 */
[----:B------:R2:W-:Y:S01]  /*9510*/  LDGSTS.E.BYPASS.LTC128B.128 [R15+0x800], [R10.64], !P3 ;  /* 0x008000000a0f7fae */ /* 0x0005e2000d901d70 */
[----:B-1----:R-:W-:Y:S02]  /*9520*/  IADD3 R4, P1, R9, R226, RZ ;  /* 0x000000e209047210 */ /* 0x002fe40007f3e0ff */
[----:B------:R-:W-:Y:S03]  /*9530*/  IADD3.X R9, R14, R225, RZ, P5, !PT ;  /* 0x000000e10e097210 */ /* 0x000fe60002ffe4ff */
[----:B------:R-:W-:Y:S02]  /*9540*/  IMAD.X R5, R12, 0x1, R225, P1 ;  /* 0x000000010c057824 */ /* 0x000fe400008e06e1 */
[----:B------:R2:W-:Y:S04]  /*9550*/  LDGSTS.E.BYPASS.LTC128B.128 [R15+0x1000], [R8.64], !P3 ;  /* 0x01000000080f7fae */ /* 0x0005e8000d901d70 */
[----:B------:R2:W-:Y:S04]  /*9560*/  LDGSTS.E.BYPASS.LTC128B.128 [R15+0x1800], [R6.64], !P3 ;  /* 0x01800000060f7fae */ /* 0x0005e8000d901d70 */
[----:B------:R2:W-:Y:S04]  /*9570*/  LDGSTS.E.BYPASS.LTC128B.128 [R15+0x2000], [R4.64], !P3 ;  /* 0x02000000040f7fae */ /* 0x0005e8000d901d70 */
[----:B------:R2:W-:Y:S02]  /*9580*/  LDGSTS.E.BYPASS.LTC128B.128 [R15+0x2800], [R2.64], !P3 ;  /* 0x02800000020f7fae */ /* 0x0005e4000d901d70 */
.L_x_171:
[----:B--234-:R-:W-:Y:S01]  /*9590*/  LDSM.16.M88.4 R204, [R214+0x5900] ;  /* 0x00590000d6cc783b */ /* 0x01cfe20000000200 */
[-C--:B------:R-:W-:Y:S03]  /*95a0*/  HMMA.16816.F32 R4, R96, R16.reuse, RZ ;  /* 0x000000106004723c */ /* 0x080fe600000018ff */
[----:B------:R-:W-:Y:S04]  /*95b0*/  ISETP.GT.AND P0, PT, R227, UR5, PT ;  /* 0x00000005e3007c0c */ /* 0x000fe8000bf04270 */
[----:B------:R-:W0:Y:S01]  /*95c0*/  LDGDEPBAR ;  /* 0x00000000000079af */ /* 0x000e220000000000 */
[C---:B------:R-:W-:Y:S08]  /*95d0*/  HMMA.16816.F32 R8, R92.reuse, R16, RZ ;  /* 0x000000105c08723c */ /* 0x040ff000000018ff */
[-C--:B------:R-:W-:Y:S08]  /*95e0*/  HMMA.16816.F32 R12, R92, R18.reuse, RZ ;  /* 0x000000125c0c723c */ /* 0x080ff000000018ff */
[C---:B------:R-:W-:Y:S08]  /*95f0*/  HMMA.16816.F32 R16, R96.reuse, R18, RZ ;  /* 0x000000126010723c */ /* 0x040ff000000018ff */
[-C--:B-1----:R-:W-:Y:S08]  /*9600*/  HMMA.16816.F32 R20, R96, R32.reuse, RZ ;  /* 0x000000206014723c */ /* 0x082ff000000018ff */
        /* <DEDUP_REMOVED lines=47> */
[-C--:B------:R-:W-:Y:S01]  /*9900*/  HMMA.16816.F32 R92, R180, R202.reuse, R92 ;  /* 0x000000cab45c723c */ /* 0x080fe2000000185c */
[----:B------:R-:W3:Y:S07]  /*9910*/  LDSM.16.M88.4 R180, [R214+0x5100] ;  /* 0x00510000d6b4783b */ /* 0x000eee0000000200 */
[----:B------:R-:W-:Y:S01]  /*9920*/  HMMA.16816.F32 R96, R172, R202, R96 ;  /* 0x000000caac60723c */ /* 0x000fe20000001860 */
[----:B------:R-:W-:Y:S08]  /*9930*/  LDSM.16.M88.4 R172, [R217+0x6100] ;  /* 0x00610000d9ac783b */ /* 0x000ff00000000200 */
[----:B------:R-:W4:Y:S01]  /*9940*/  LDSM.16.M88.4 R200, [R213] ;  /* 0x00000000d5c8783b */ /* 0x000f220000000200 */
        /* <DEDUP_REMOVED lines=8> */
[C---:B------:R-:W-:Y:S08]  /*99d0*/  HMMA.16816.F32 R32, R168.reuse, R190, R32 ;  /* 0x000000bea820723c */ /* 0x040ff00000001820 */
        /* <DEDUP_REMOVED lines=16> */
[-C--:B------:R-:W-:Y:S08]  /*9ae0*/  HMMA.16816.F32 R4, R172, R200.reuse, R4 ;  /* 0x000000c8ac04723c */ /* 0x080ff00000001804 */
[C---:B-1----:R-:W-:Y:S08]  /*9af0*/  HMMA.16816.F32 R8, R176.reuse, R200, R8 ;  /* 0x000000c8b008723c */ /* 0x042ff00000001808 */
        /* <DEDUP_REMOVED lines=25> */
[----:B------:R-:W2:Y:S10]  /*9c90*/  MUFU.TANH R2, R10 ;  /* 0x0000000a00027308 */ /* 0x000eb40000002400 */
[----:B------:R3:W4:Y:S10]  /*9ca0*/  MUFU.TANH R0, R11 ;  /* 0x0000000b00007308 */ /* 0x0007340000002400 */
[----:B------:R4:W4:Y:S01]  /*9cb0*/  MUFU.TANH R229, R12 ;  /* 0x0000000c00e57308 */ /* 0x0009220000002400 */
[----:B--2---:R-:W-:Y:S09]  /*9cc0*/  STL [R1+0x4], R2 ;  /* 0x0000040201007387 */ /* 0x004ff20000100800 */
[----:B------:R2:W2:Y:S01]  /*9cd0*/  MUFU.TANH R207, R13 ;  /* 0x0000000d00cf7308 */ /* 0x0004a20000002400 */
[----:B---3--:R-:W3:Y:S01]  /*9ce0*/  LDSM.16.M88.4 R8, [R213+0x1000] ;  /* 0x00100000d508783b */ /* 0x008ee20000000200 */
[-C--:B-1----:R-:W-:Y:S08]  /*9cf0*/  HMMA.16816.F32 R20, R172, R4.reuse, R20 ;  /* 0x00000004ac14723c */ /* 0x082ff00000001814 */
[----:B------:R1:W1:Y:S01]  /*9d00*/  MUFU.TANH R252, R14 ;  /* 0x0000000e00fc7308 */ /* 0x0002620000002400 */
[----:B----4-:R-:W-:Y:S01]  /*9d10*/  STL [R1], R0 ;  /* 0x0000000001007387 */ /* 0x010fe20000100800 */
[C---:B------:R-:W-:Y:S08]  /*9d20*/  HMMA.16816.F32 R24, R176.reuse, R4, R24 ;  /* 0x00000004b018723c */ /* 0x040ff00000001818 */
[----:B------:R4:W1:Y:S01]  /*9d30*/  MUFU.TANH R251, R15 ;  /* 0x0000000f00fb7308 */ /* 0x0008620000002400 */
[-C--:B------:R-:W-:Y:S08]  /*9d40*/  HMMA.16816.F32 R28, R176, R6.reuse, R28 ;  /* 0x00000006b01c723c */ /* 0x080ff0000000181c */
[C---:B------:R-:W-:Y:S01]  /*9d50*/  HMMA.16816.F32 R32, R172.reuse, R6, R32 ;  /* 0x00000006ac20723c */ /* 0x040fe20000001820 */
[----:B------:R-:W1:Y:S01]  /*9d60*/  MUFU.TANH R16, R16 ;  /* 0x0000001000107308 */ /* 0x000e620000002400 */
[----:B------:R-:W5:Y:S02]  /*9d70*/  LDSM.16.M88.4 R4, [R213+0x1800] ;  /* 0x00180000d504783b */ /* 0x000f640000000200 */
[----:B------:R-:W-:Y:S02]  /*9d80*/  FMUL.FTZ R20, R20, c[0x0][0x320] ;  /* 0x0000c80014147a20 */ /* 0x000fe40000410000 */
[----:B------:R-:W-:Y:S02]  /*9d90*/  FMUL.FTZ R21, R21, c[0x0][0x320] ;  /* 0x0000c80015157a20 */ /* 0x000fe40000410000 */
[----:B------:R-:W-:Y:S03]  /*9da0*/  FMUL.FTZ R22, R22, c[0x0][0x320] ;  /* 0x0000c80016167a20 */ /* 0x000fe60000410000 */
[----:B------:R-:W1:Y:S01]  /*9db0*/  MUFU.TANH R17, R17 ;  /* 0x0000001100117308 */ /* 0x000e620000002400 */
[----:B------:R-:W-:Y:S02]  /*9dc0*/  FMUL.FTZ R23, R23, c[0x0][0x320] ;  /* 0x0000c80017177a20 */ /* 0x000fe40000410000 */
[----:B------:R-:W-:Y:S01]  /*9dd0*/  FMUL.FTZ R24, R24, c[0x0][0x320] ;  /* 0x0000c80018187a20 */ /* 0x000fe20000410000 */
[-C--:B---3--:R-:W-:Y:S03]  /*9de0*/  HMMA.16816.F32 R36, R172, R8.reuse, R36 ;  /* 0x00000008ac24723c */ /* 0x088fe60000001824 */
[----:B------:R-:W-:Y:S02]  /*9df0*/  FMUL.FTZ R30, R30, c[0x0][0x320] ;  /* 0x0000c8001e1e7a20 */ /* 0x000fe40000410000 */
[----:B------:R-:W-:Y:S01]  /*9e00*/  FMUL.FTZ R25, R25, c[0x0][0x320] ;  /* 0x0000c80019197a20 */ /* 0x000fe20000410000 */
[----:B------:R4:W3:Y:S01]  /*9e10*/  MUFU.TANH R192, R18 ;  /* 0x0000001200c07308 */ /* 0x0008e20000002400 */
[----:B------:R-:W-:Y:S01]  /*9e20*/  FMUL.FTZ R26, R26, c[0x0][0x320] ;  /* 0x0000c8001a1a7a20 */ /* 0x000fe20000410000 */
[C---:B------:R-:W-:Y:S04]  /*9e30*/  HMMA.16816.F32 R40, R176.reuse, R8, R40 ;  /* 0x00000008b028723c */ /* 0x040fe80000001828 */
[----:B------:R-:W-:Y:S02]  /*9e40*/  FMUL.FTZ R33, R33, c[0x0][0x320] ;  /* 0x0000c80021217a20 */ /* 0x000fe40000410000 */
[----:B------:R-:W-:Y:S02]  /*9e50*/  FMUL.FTZ R35, R35, c[0x0][0x320] ;  /* 0x0000c80023237a20 */ /* 0x000fe40000410000 */
[----:B------:R4:W1:Y:S01]  /*9e60*/  MUFU.TANH R190, R19 ;  /* 0x0000001300be7308 */ /* 0x0008620000002400 */
[-C--:B------:R-:W-:Y:S03]  /*9e70*/  HMMA.16816.F32 R44, R176, R10.reuse, R44 ;  /* 0x0000000ab02c723c */ /* 0x080fe6000000182c */
[----:B------:R-:W-:Y:S02]  /*9e80*/  FMUL.FTZ R27, R27, c[0x0][0x320] ;  /* 0x0000c8001b1b7a20 */ /* 0x000fe40000410000 */
[----:B------:R-:W-:Y:S02]  /*9e90*/  FMUL.FTZ R28, R28, c[0x0][0x320] ;  /* 0x0000c8001c1c7a20 */ /* 0x000fe40000410000 */
[----:B------:R-:W-:Y:S01]  /*9ea0*/  FMUL.FTZ R36, R36, c[0x0][0x320] ;  /* 0x0000c80024247a20 */ /* 0x000fe20000410000 */
[C---:B------:R-:W-:Y:S01]  /*9eb0*/  HMMA.16816.F32 R48, R172.reuse, R10, R48 ;  /* 0x0000000aac30723c */ /* 0x040fe20000001830 */
[----:B------:R-:W1:Y:S01]  /*9ec0*/  MUFU.TANH R20, R20 ;  /* 0x0000001400147308 */ /* 0x000e620000002400 */
[----:B------:R-:W1:Y:S02]  /*9ed0*/  LDSM.16.M88.4 R8, [R213+0x2000] ;  /* 0x00200000d508783b */ /* 0x000e640000000200 */
[----:B------:R-:W-:Y:S02]  /*9ee0*/  FMUL.FTZ R37, R37, c[0x0][0x320] ;  /* 0x0000c80025257a20 */ /* 0x000fe40000410000 */
[----:B------:R-:W-:Y:S02]  /*9ef0*/  FMUL.FTZ R38, R38, c[0x0][0x320] ;  /* 0x0000c80026267a20 */ /* 0x000fe40000410000 */
[-C--:B-----5:R-:W-:Y:S03]  /*9f00*/  HMMA.16816.F32 R52, R172, R4.reuse, R52 ;  /* 0x00000004ac34723c */ /* 0x0a0fe60000001834 */
[----:B------:R-:W1:Y:S01]  /*9f10*/  MUFU.TANH R21, R21 ;  /* 0x0000001500157308 */ /* 0x000e620000002400 */
[----:B------:R-:W-:Y:S02]  /*9f20*/  FMUL.FTZ R29, R29, c[0x0][0x320] ;  /* 0x0000c8001d1d7a20 */ /* 0x000fe40000410000 */
[----:B------:R-:W-:Y:S02]  /*9f30*/  FMUL.FTZ R31, R31, c[0x0][0x320] ;  /* 0x0000c8001f1f7a20 */ /* 0x000fe40000410000 */
[C---:B------:R-:W-:Y:S04]  /*9f40*/  HMMA.16816.F32 R56, R176.reuse, R4, R56 ;  /* 0x00000004b038723c */ /* 0x040fe80000001838 */
[----:B------:R-:W-:Y:S01]  /*9f50*/  FMUL.FTZ R32, R32, c[0x0][0x320] ;  /* 0x0000c80020207a20 */ /* 0x000fe20000410000 */
[----:B------:R4:W2:Y:S01]  /*9f60*/  MUFU.TANH R181, R22 ;  /* 0x0000001600b57308 */ /* 0x0008a20000002400 */
[----:B------:R-:W-:Y:S02]  /*9f70*/  FMUL.FTZ R34, R34, c[0x0][0x320] ;  /* 0x0000c80022227a20 */ /* 0x000fe40000410000 */
[-C--:B------:R-:W-:Y:S04]  /*9f80*/  HMMA.16816.F32 R60, R176, R6.reuse, R60 ;  /* 0x00000006b03c723c */ /* 0x080fe8000000183c */
[----:B------:R-:W-:Y:S02]  /*9f90*/  FMUL.FTZ R48, R48, c[0x0][0x320] ;  /* 0x0000c80030307a20 */ /* 0x000fe40000410000 */
[----:B------:R-:W-:Y:S01]  /*9fa0*/  FMUL.FTZ R49, R49, c[0x0][0x320] ;  /* 0x0000c80031317a20 */ /* 0x000fe20000410000 */
[----:B------:R4:W2:Y:S01]  /*9fb0*/  MUFU.TANH R171, R23 ;  /* 0x0000001700ab7308 */ /* 0x0008a20000002400 */
[C---:B------:R-:W-:Y:S01]  /*9fc0*/  HMMA.16816.F32 R64, R172.reuse, R6, R64 ;  /* 0x00000006ac40723c */ /* 0x040fe20000001840 */
[----:B------:R-:W5:Y:S01]  /*9fd0*/  LDSM.16.M88.4 R4, [R213+0x2800] ;  /* 0x00280000d504783b */ /* 0x000f620000000200 */
[----:B------:R-:W-:Y:S04]  /*9fe0*/  DEPBAR.LE SB0, 0x0 ;  /* 0x000080000000791a */ /* 0x000fe80000000000 */
[----:B------:R-:W-:Y:S02]  /*9ff0*/  FMUL.FTZ R50, R50, c[0x0][0x320] ;  /* 0x0000c80032327a20 */ /* 0x000fe40000410000 */
[----:B------:R-:W-:Y:S01]  /*a000*/  FMUL.FTZ R51, R51, c[0x0][0x320] ;  /* 0x0000c80033337a20 */ /* 0x000fe20000410000 */
[----:B------:R4:W2:Y:S01]  /*a010*/  MUFU.TANH R205, R24 ;  /* 0x0000001800cd7308 */ /* 0x0008a20000002400 */
[----:B------:R-:W-:Y:S01]  /*a020*/  BAR.SYNC.DEFER_BLOCKING 0x0 ;  /* 0x0000000000007b1d */ /* 0x000fe20000010000 */
[-C--:B-1----:R-:W-:Y:S05]  /*a030*/  HMMA.16816.F32 R68, R172, R8.reuse, R68 ;  /* 0x00000008ac44723c */ /* 0x082fea0000001844 */
[----:B------:R-:W-:Y:S02]  /*a040*/  FMUL.FTZ R52, R52, c[0x0][0x320] ;  /* 0x0000c80034347a20 */ /* 0x000fe40000410000 */
[----:B------:R-:W-:Y:S01]  /*a050*/  FMUL.FTZ R53, R53, c[0x0][0x320] ;  /* 0x0000c80035357a20 */ /* 0x000fe20000410000 */
[----:B------:R4:W1:Y:S01]  /*a060*/  MUFU.TANH R204, R25 ;  /* 0x0000001900cc7308 */ /* 0x0008620000002400 */
[C---:B------:R-:W-:Y:S04]  /*a070*/  HMMA.16816.F32 R72, R176.reuse, R8, R72 ;  /* 0x00000008b048723c */ /* 0x040fe80000001848 */
[----:B------:R-:W-:Y:S02]  /*a080*/  FMUL.FTZ R54, R54, c[0x0][0x320] ;  /* 0x0000c80036367a20 */ /* 0x000fe40000410000 */
[----:B------:R-:W-:Y:S02]  /*a090*/  FMUL.FTZ R55, R55, c[0x0][0x320] ;  /* 0x0000c80037377a20 */ /* 0x000fe40000410000 */
[-C--:B------:R-:W-:Y:S01]  /*a0a0*/  HMMA.16816.F32 R76, R176, R10.reuse, R76 ;  /* 0x0000000ab04c723c */ /* 0x080fe2000000184c */
[----:B------:R4:W1:Y:S03]  /*a0b0*/  MUFU.TANH R240, R26 ;  /* 0x0000001a00f07308 */ /* 0x0008660000002400 */
[----:B------:R-:W-:Y:S02]  /*a0c0*/  FMUL.FTZ R56, R56, c[0x0][0x320] ;  /* 0x0000c80038387a20 */ /* 0x000fe40000410000 */
[----:B------:R-:W-:Y:S02]  /*a0d0*/  FMUL.FTZ R59, R59, c[0x0][0x320] ;  /* 0x0000c8003b3b7a20 */ /* 0x000fe40000410000 */
[C---:B------:R-:W-:Y:S03]  /*a0e0*/  HMMA.16816.F32 R80, R172.reuse, R10, R80 ;  /* 0x0000000aac50723c */ /* 0x040fe60000001850 */
[----:B------:R4:W1:Y:S01]  /*a0f0*/  MUFU.TANH R238, R27 ;  /* 0x0000001b00ee7308 */ /* 0x0008620000002400 */
[----:B------:R-:W-:Y:S02]  /*a100*/  FMUL.FTZ R60, R60, c[0x0][0x320] ;  /* 0x0000c8003c3c7a20 */ /* 0x000fe40000410000 */
[----:B------:R-:W-:Y:S02]  /*a110*/  FMUL.FTZ R61, R61, c[0x0][0x320] ;  /* 0x0000c8003d3d7a20 */ /* 0x000fe40000410000 */
[-C--:B-----5:R-:W-:Y:S04]  /*a120*/  HMMA.16816.F32 R84, R172, R4.reuse, R84 ;  /* 0x00000004ac54723c */ /* 0x0a0fe80000001854 */
[----:B------:R-:W-:Y:S01]  /*a130*/  FMUL.FTZ R63, R63, c[0x0][0x320] ;  /* 0x0000c8003f3f7a20 */ /* 0x000fe20000410000 */
[----:B------:R4:W1:Y:S01]  /*a140*/  MUFU.TANH R191, R28 ;  /* 0x0000001c00bf7308 */ /* 0x0008620000002400 */
[----:B------:R-:W-:Y:S02]  /*a150*/  FMUL.FTZ R64, R64, c[0x0][0x320] ;  /* 0x0000c80040407a20 */ /* 0x000fe40000410000 */
[C---:B------:R-:W-:Y:S04]  /*a160*/  HMMA.16816.F32 R88, R176.reuse, R4, R88 ;  /* 0x00000004b058723c */ /* 0x040fe80000001858 */
[----:B------:R-:W-:Y:S02]  /*a170*/  FMUL.FTZ R65, R65, c[0x0][0x320] ;  /* 0x0000c80041417a20 */ /* 0x000fe40000410000 */
[----:B------:R-:W-:Y:S01]  /*a180*/  FMUL.FTZ R66, R66, c[0x0][0x320] ;  /* 0x0000c80042427a20 */ /* 0x000fe20000410000 */
[----:B------:R4:W1:Y:S01]  /*a190*/  MUFU.TANH R189, R29 ;  /* 0x0000001d00bd7308 */ /* 0x0008620000002400 */
[-C--:B------:R-:W-:Y:S04]  /*a1a0*/  HMMA.16816.F32 R92, R176, R6.reuse, R92 ;  /* 0x00000006b05c723c */ /* 0x080fe8000000185c */
[----:B------:R-:W-:Y:S02]  /*a1b0*/  FMUL.FTZ R67, R67, c[0x0][0x320] ;  /* 0x0000c80043437a20 */ /* 0x000fe40000410000 */
[----:B------:R-:W-:Y:S02]  /*a1c0*/  FMUL.FTZ R68, R68, c[0x0][0x320] ;  /* 0x0000c80044447a20 */ /* 0x000fe40000410000 */
[----:B------:R-:W-:Y:S01]  /*a1d0*/  HMMA.16816.F32 R96, R172, R6, R96 ;  /* 0x00000006ac60723c */ /* 0x000fe20000001860 */
[----:B------:R4:W1:Y:S03]  /*a1e0*/  MUFU.TANH R236, R30 ;  /* 0x0000001e00ec7308 */ /* 0x0008660000002400 */
[----:B------:R-:W-:Y:S02]  /*a1f0*/  FMUL.FTZ R69, R69, c[0x0][0x320] ;  /* 0x0000c80045457a20 */ /* 0x000fe40000410000 */
[----:B------:R-:W-:Y:S02]  /*a200*/  FMUL.FTZ R70, R70, c[0x0][0x320] ;  /* 0x0000c80046467a20 */ /* 0x000fe40000410000 */
[----:B------:R-:W-:Y:S03]  /*a210*/  FMUL.FTZ R71, R71, c[0x0][0x320] ;  /* 0x0000c80047477a20 */ /* 0x000fe60000410000 */
[----:B------:R4:W1:Y:S01]  /*a220*/  MUFU.TANH R235, R31 ;  /* 0x0000001f00eb7308 */ /* 0x0008620000002400 */
[----:B------:R-:W-:Y:S02]  /*a230*/  FMUL.FTZ R72, R72, c[0x0][0x320] ;  /* 0x0000c80048487a20 */ /* 0x000fe40000410000 */
[----:B------:R-:W-:Y:S02]  /*a240*/  FMUL.FTZ R73, R73, c[0x0][0x320] ;  /* 0x0000c80049497a20 */ /* 0x000fe40000410000 */
[----:B------:R-:W-:Y:S02]  /*a250*/  FMUL.FTZ R74, R74, c[0x0][0x320] ;  /* 0x0000c8004a4a7a20 */ /* 0x000fe40000410000 */
[----:B------:R-:W-:Y:S02]  /*a260*/  FMUL.FTZ R75, R75, c[0x0][0x320] ;  /* 0x0000c8004b4b7a20 */ /* 0x000fe40000410000 */
[----:B------:R-:W-:Y:S01]  /*a270*/  FMUL.FTZ R76, R76, c[0x0][0x320] ;  /* 0x0000c8004c4c7a20 */ /* 0x000fe20000410000 */
[----:B------:R4:W1:Y:S01]  /*a280*/  MUFU.TANH R15, R32 ;  /* 0x00000020000f7308 */ /* 0x0008620000002400 */
        /* <DEDUP_REMOVED lines=94> */
[----:B------:R-:W1:Y:S10]  /*a870*/  MUFU.TANH R92, R92 ;  /* 0x0000005c005c7308 */ /* 0x000e740000002400 */
[----:B------:R-:W1:Y:S10]  /*a880*/  MUFU.TANH R93, R93 ;  /* 0x0000005d005d7308 */ /* 0x000e740000002400 */
[----:B------:R4:W1:Y:S10]  /*a890*/  MUFU.TANH R91, R94 ;  /* 0x0000005e005b7308 */ /* 0x0008740000002400 */
[----:B------:R4:W1:Y:S10]  /*a8a0*/  MUFU.TANH R79, R95 ;  /* 0x0000005f004f7308 */ /* 0x0008740000002400 */
[----:B------:R-:W1:Y:S10]  /*a8b0*/  MUFU.TANH R96, R96 ;  /* 0x0000006000607308 */ /* 0x000e740000002400 */
[----:B------:R-:W1:Y:S10]  /*a8c0*/  MUFU.TANH R97, R97 ;  /* 0x0000006100617308 */ /* 0x000e740000002400 */
[----:B------:R-:W1:Y:S10]  /*a8d0*/  MUFU.TANH R98, R98 ;  /* 0x0000006200627308 */ /* 0x000e740000002400 */
[----:B------:R-:W1:Y:S01]  /*a8e0*/  MUFU.TANH R99, R99 ;  /* 0x0000006300637308 */ /* 0x000e620000002400 */
[----:B------:R-:W-:-:S05]  /*a8f0*/  @!P0 BRA `(.L_x_172) ;  /* 0x000003d000008947 */ /* 0x000fca0003800000 */
[----:B--234-:R-:W2:Y:S01]  /*a900*/  LDL R2, [R1+0x2c] ;  /* 0x00002c0001027983 */ /* 0x01cea20000100800 */
[----:B------:R-:W-:Y:S01]  /*a910*/  IMAD.MOV.U32 R228, RZ, RZ, RZ ;  /* 0x000000ffffe47224 */ /* 0x000fe200078e00ff */
[----:B------:R-:W-:Y:S02]  /*a920*/  PLOP3.LUT P1, PT, PT, PT, UP1, 0x80, 0x0 ;  /* 0x000000000000781c */ /* 0x000fe40003f2f018 */
[----:B------:R-:W3:Y:S01]  /*a930*/  LDL R0, [R1+0x10] ;  /* 0x0000100001007983 */ /* 0x000ee20000100800 */
[----:B------:R-:W-:Y:S03]  /*a940*/  PLOP3.LUT P0, PT, PT, PT, UP1, 0x80, 0x0 ;  /* 0x000000000000781c */ /* 0x000fe60003f0f018 */
[----:B------:R-:W4:Y:S01]  /*a950*/  LDL R18, [R1+0x8] ;  /* 0x0000080001127983 */ /* 0x000f220000100800 */
[----:B--2---:R-:W-:Y:S05]  /*a960*/  IMAD R2, R227, 0x60, R2 ;  /* 0x00000060e3027824 */ /* 0x004fea00078e0202 */
[----:B---3--:R-:W-:Y:S05]  /*a970*/  IADD3 R2, R2, -0x60, R0 ;  /* 0xffffffa002027810 */ /* 0x008fea0007ffe000 */
        /* <DEDUP_REMOVED lines=8> */
[----:B------:R-:W-:Y:S03]  /*aa00*/  @!P4 LEA.HI.X R5, R3, c[0x0][0x2a4], R5, 0x2, P0 ;  /* 0x0000a9000305ca11 */ /* 0x000fe600000f1405 */
[----:B------:R-:W-:Y:S01]  /*aa10*/  IMAD.WIDE.U32 R2, R234, c[0x0][0x1e0], RZ ;  /* 0x00007800ea027a25 */ /* 0x000fe200078e00ff */
[----:B------:R-:W-:Y:S01]  /*aa20*/  SHF.R.S32.HI R0, RZ, 0x1f, R234 ;  /* 0x0000001fff007819 */ /* 0x000fe200000114ea */
[----:B------:R-:W2:Y:S04]  /*aa30*/  @!P4 LDG.E R228, [R4.64] ;  /* 0x0000003004e4c981 */ /* 0x000ea8000c1e1900 */
[----:B------:R-:W-:Y:S04]  /*aa40*/  IMAD R0, R0, c[0x0][0x1e0], RZ ;  /* 0x0000780000007a24 */ /* 0x000fe800078e02ff */
[----:B------:R-:W-:Y:S04]  /*aa50*/  IMAD R0, R234, c[0x0][0x1e4], R0 ;  /* 0x00007900ea007a24 */ /* 0x000fe800078e0200 */
[----:B------:R-:W-:Y:S01]  /*aa60*/  IMAD.IADD R3, R3, 0x1, R0 ;  /* 0x0000000103037824 */ /* 0x000fe200078e0200 */
[----:B--2---:R-:W-:Y:S03]  /*aa70*/  SHF.R.S32.HI R4, RZ, 0x1f, R228 ;  /* 0x0000001fff047819 */ /* 0x004fe600000114e4 */
[----:B------:R-:W-:Y:S04]  /*aa80*/  IMAD.WIDE.U32 R2, R228, c[0x0][0x1f0], R2 ;  /* 0x00007c00e4027a25 */ /* 0x000fe800078e0002 */
[----:B------:R-:W-:Y:S01]  /*aa90*/  IMAD R4, R4, c[0x0][0x1f0], RZ ;  /* 0x00007c0004047a24 */ /* 0x000fe200078e02ff */
[----:B------:R-:W-:Y:S03]  /*aaa0*/  IADD3 R0, P0, R2, UR46, RZ ;  /* 0x0000002e02007c10 */ /* 0x000fe6000ff1e0ff */
[----:B------:R-:W-:Y:S05]  /*aab0*/  IMAD R4, R228, c[0x0][0x1f4], R4 ;  /* 0x00007d00e4047a24 */ /* 0x000fea00078e0204 */
[----:B------:R-:W-:Y:S02]  /*aac0*/  IADD3.X R3, R3, UR8, R4, P0, !PT ;  /* 0x0000000803037c10 */ /* 0x000fe400087fe404 */
[C---:B------:R-:W-:Y:S04]  /*aad0*/  LEA R2, P0, R0.reuse, c[0x0][0x1c8], 0x1 ;  /* 0x0000720000027a11 */ /* 0x040fe800078008ff */
[----:B------:R-:W-:Y:S01]  /*aae0*/  LEA.HI.X R0, R0, c[0x0][0x1cc], R3, 0x1, P0 ;  /* 0x0000730000007a11 */ /* 0x000fe200000f0c03 */
[----:B------:R-:W2:Y:S04]  /*aaf0*/  SHFL.IDX PT, R4, R2, RZ, 0x181f ;  /* 0x00181fff02047589 */ /* 0x000ea800000e0000 */
[----:B------:R-:W3:Y:S04]  /*ab00*/  SHFL.IDX PT, R3, R0, RZ, 0x181f ;  /* 0x00181fff00037589 */ /* 0x000ee800000e0000 */
[----:B------:R-:W5:Y:S04]  /*ab10*/  SHFL.IDX PT, R10, R2, 0x1, 0x181f ;  /* 0x00381f00020a7f89 */ /* 0x000f6800000e0000 */
[----:B------:R-:W1:Y:S04]  /*ab20*/  SHFL.IDX PT, R8, R2, 0x2, 0x181f ;  /* 0x00581f0002087f89 */ /* 0x000e6800000e0000 */
[----:B------:R-:W1:Y:S04]  /*ab30*/  SHFL.IDX PT, R7, R0, 0x1, 0x181f ;  /* 0x00381f0000077f89 */ /* 0x000e6800000e0000 */
[----:B------:R-:W1:Y:S04]  /*ab40*/  SHFL.IDX PT, R6, R2, 0x3, 0x181f ;  /* 0x00781f0002067f89 */ /* 0x000e6800000e0000 */
[----:B------:R-:W-:Y:S01]  /*ab50*/  SHFL.IDX PT, R9, R2, 0x4, 0x181f ;  /* 0x00981f0002097f89 */ /* 0x000fe200000e0000 */
[-C--:B--2---:R-:W-:Y:S03]  /*ab60*/  IADD3 R4, P0, R4, R226.reuse, RZ ;  /* 0x000000e204047210 */ /* 0x084fe60007f1e0ff */
[----:B------:R-:W-:Y:S02]  /*ab70*/  SHFL.IDX PT, R14, R0, 0x2, 0x181f ;  /* 0x00581f00000e7f89 */ /* 0x000fe400000e0000 */
[--C-:B---3--:R-:W-:Y:S02]  /*ab80*/  IMAD.X R5, R3, 0x1, R225.reuse, P0 ;  /* 0x0000000103057824 */ /* 0x108fe400000e06e1 */
[----:B------:R-:W2:Y:S01]  /*ab90*/  SHFL.IDX PT, R13, R0, 0x3, 0x181f ;  /* 0x00781f00000d7f89 */ /* 0x000ea200000e0000 */
[-C--:B-----5:R-:W-:Y:S03]  /*aba0*/  IADD3 R10, P0, R10, R226.reuse, RZ ;  /* 0x000000e20a0a7210 */ /* 0x0a0fe60007f1e0ff */
[----:B----4-:R3:W-:Y:S01]  /*abb0*/  LDGSTS.E.BYPASS.LTC128B.128 [R18+0x3100], [R4.64], !P3 ;  /* 0x0310000004127fae */ /* 0x0107e2000d901d70 */
[-C--:B-1----:R-:W-:Y:S03]  /*abc0*/  IADD3 R8, P5, R8, R226.reuse, RZ ;  /* 0x000000e208087210 */ /* 0x082fe60007fbe0ff */
[----:B------:R-:W1:Y:S01]  /*abd0*/  SHFL.IDX PT, R2, R2, 0x5, 0x181f ;  /* 0x00b81f0002027f89 */ /* 0x000e6200000e0000 */
[--C-:B------:R-:W-:Y:S03]  /*abe0*/  IMAD.X R11, R7, 0x1, R225.reuse, P0 ;  /* 0x00000001070b7824 */ /* 0x100fe600000e06e1 */
[----:B------:R-:W4:Y:S01]  /*abf0*/  SHFL.IDX PT, R12, R0, 0x4, 0x181f ;  /* 0x00981f00000c7f89 */ /* 0x000f2200000e0000 */
[-C--:B------:R-:W-:Y:S03]  /*ac00*/  IADD3 R6, P2, R6, R226.reuse, RZ ;  /* 0x000000e206067210 */ /* 0x080fe60007f5e0ff */
[----:B------:R-:W5:Y:S04]  /*ac10*/  SHFL.IDX PT, R0, R0, 0x5, 0x181f ;  /* 0x00b81f0000007f89 */ /* 0x000f6800000e0000 */
[----:B------:R5:W-:Y:S01]  /*ac20*/  LDGSTS.E.BYPASS.LTC128B.128 [R18+0x3900], [R10.64], !P3 ;  /* 0x039000000a127fae */ /* 0x000be2000d901d70 */
[--C-:B--2---:R-:W-:Y:S01]  /*ac30*/  IMAD.X R7, R13, 0x1, R225.reuse, P2 ;  /* 0x000000010d077824 */ /* 0x104fe200010e06e1 */
[-C--:B---3--:R-:W-:Y:S01]  /*ac40*/  IADD3 R4, P1, R9, R226.reuse, RZ ;  /* 0x000000e209047210 */ /* 0x088fe20007f3e0ff */
[--C-:B------:R-:W-:Y:S01]  /*ac50*/  IMAD.X R9, R14, 0x1, R225.reuse, P5 ;  /* 0x000000010e097824 */ /* 0x100fe200028e06e1 */
[----:B-1----:R-:W-:Y:S03]  /*ac60*/  IADD3 R2, P0, R2, R226, RZ ;  /* 0x000000e202027210 */ /* 0x002fe60007f1e0ff */
[--C-:B----4-:R-:W-:Y:S01]  /*ac70*/  IMAD.X R5, R12, 0x1, R225.reuse, P1 ;  /* 0x000000010c057824 */ /* 0x110fe200008e06e1 */
[----:B------:R1:W-:Y:S01]  /*ac80*/  LDGSTS.E.BYPASS.LTC128B.128 [R18+0x4100], [R8.64], !P3 ;  /* 0x0410000008127fae */ /* 0x0003e2000d901d70 */
[----:B-----5:R-:W-:Y:S03]  /*ac90*/  IMAD.X R3, R0, 0x1, R225, P0 ;  /* 0x0000000100037824 */ /* 0x020fe600000e06e1 */
[----:B------:R1:W-:Y:S04]  /*aca0*/  LDGSTS.E.BYPASS.LTC128B.128 [R18+0x4900], [R6.64], !P3 ;  /* 0x0490000006127fae */ /* 0x0003e8000d901d70 */
[----:B------:R1:W-:Y:S04]  /*acb0*/  LDGSTS.E.BYPASS.LTC128B.128 [R18+0x5100], [R4.64], !P3 ;  /* 0x0510000004127fae */ /* 0x0003e8000d901d70 */
[----:B------:R1:W-:Y:S02]  /*acc0*/  LDGSTS.E.BYPASS.LTC128B.128 [R18+0x5900], [R2.64], !P3 ;  /* 0x0590000002127fae */ /* 0x0003e4000d901d70 */
.L_x_172:
[----:B-1234-:R-:W2:Y:S01]  /*acd0*/  LDL R2, [R1+0x28] ;  /* 0x0000280001027983 */ /* 0x01eea20000100800 */
[----:B------:R-:W-:Y:S02]  /*ace0*/  PLOP3.LUT P1, PT, PT, PT, UP2, 0x80, 0x0 ;  /* 0x000000000000781c */ /* 0x000fe40003f2f028 */
[----:B------:R-:W-:Y:S01]  /*acf0*/  PLOP3.LUT P0, PT, PT, PT, UP2, 0x80, 0x0 ;  /* 0x000000000000781c */ /* 0x000fe20003f0f028 */
[----:B------:R-:W3:Y:S04]  /*ad00*/  LDL R58, [R1+0x24] ;  /* 0x00002400013a7983 */ /* 0x000ee80000100800 */
[----:B------:R-:W0:Y:S06]  /*ad10*/  LDGDEPBAR ;  /* 0x00000000000079af */ /* 0x000e2c0000000000 */
[----:B--2---:R-:W-:Y:S04]  /*ad20*/  @P1 IMAD.HI.U32 R0, R2, c[0x0][0x2c8], RZ ;  /* 0x0000b20002001a27 */ /* 0x004fe800078e00ff */
[----:B------:R-:W-:Y:S01]  /*ad30*/  IMAD.MOV.U32 R5, RZ, RZ, R2 ;  /* 0x000000ffff057224 */ /* 0x000fe200078e0002 */
[----:B------:R-:W-:Y:S01]  /*ad40*/  @P0 SHF.R.U32.HI R5, RZ, c[0x0][0x2cc], R0 ;  /* 0x0000b300ff050a19 */ /* 0x000fe20000011600 */
[----:B------:R-:W-:Y:S01]  /*ad50*/  IMAD R0, R227, -0x60, RZ ;  /* 0xffffffa0e3007824 */ /* 0x000fe200078e02ff */
[----:B------:R-:W-:Y:S01]  /*ad60*/  PLOP3.LUT P0, PT, PT, PT, UP0, 0x40, 0x0 ;  /* 0x000000000000781c */ /* 0x000fe20003f0e808 */
[----:B------:R-:W-:Y:S02]  /*ad70*/  IMAD.U32 R2, RZ, RZ, UR7 ;  /* 0x00000007ff027e24 */ /* 0x000fe4000f8e00ff */
[----:B------:R-:W1:Y:S01]  /*ad80*/  SHFL.IDX PT, R4, R5, RZ, 0x1c1f ;  /* 0x001c1fff05047589 */ /* 0x000e6200000e0000 */
[----:B---3--:R-:W-:Y:S05]  /*ad90*/  IADD3 R7, -R58, 0x1, R0 ;  /* 0x000000013a077810 */ /* 0x008fea0007ffe100 */
[----:B------:R-:W-:Y:S05]  /*ada0*/  IMAD R7, R2, c[0x0][0x1d0], R7 ;  /* 0x0000740002077a24 */ /* 0x000fea00078e0207 */
[----:B------:R-:W-:Y:S04]  /*adb0*/  IADD3 R7, R7, -c[0x0][0x168], RZ ;  /* 0x80005a0007077a10 */ /* 0x000fe80007ffe0ff */
[C---:B------:R-:W-:Y:S02]  /*adc0*/  IADD3 R6, R7.reuse, c[0x0][0x328], RZ ;  /* 0x0000ca0007067a10 */ /* 0x040fe40007ffe0ff */
[----:B------:R-:W-:Y:S03]  /*add0*/  IADD3 R7, R7, UR12, RZ ;  /* 0x0000000c07077c10 */ /* 0x000fe6000fffe0ff */
[----:B-1----:R-:W-:Y:S02]  /*ade0*/  IMAD.IADD R3, R6, 0x1, R4 ;  /* 0x0000000106037824 */ /* 0x002fe400078e0204 */
[----:B------:R-:W-:Y:S01]  /*adf0*/  IMAD.IADD R2, R4, 0x1, R7 ;  /* 0x0000000104027824 */ /* 0x000fe200078e0207 */
[----:B------:R-:W-:-:S05]  /*ae00*/  @P0 BRA `(.L_x_173) ;  /* 0x000001a000000947 */ /* 0x000fca0003800000 */
[----:B------:R-:W-:Y:S01]  /*ae10*/  MOV R8, UR7 ;  /* 0x0000000700087c02 */ /* 0x000fe20008000f00 */
[----:B------:R-:W-:Y:S04]  /*ae20*/  BSSY B0, `(.L_x_174) ;  /* 0x0000013000007945 */ /* 0x000fe80003800000 */
[----:B------:R-:W-:Y:S05]  /*ae30*/  IMAD R4, R8, c[0x0][0x1d0], R4 ;  /* 0x0000740008047a24 */ /* 0x000fea00078e0204 */
[----:B------:R-:W-:Y:S04]  /*ae40*/  IADD3 R4, R4, -c[0x0][0x168], RZ ;  /* 0x80005a0004047a10 */ /* 0x000fe80007ffe0ff */
[----:B------:R-:W-:Y:S11]  /*ae50*/  ISETP.GT.AND P0, PT, R4, -0x1, PT ;  /* 0xffffffff0400780c */ /* 0x000ff60003f04270 */
[----:B------:R-:W-:Y:S02]  /*ae60*/  @!UPT UIADD3 URZ, URZ, URZ, URZ ;  /* 0x0000003f3f3ff290 */ /* 0x000fe4000fffe03f */
[----:B------:R-:W-:-:S05]  /*ae70*/  @P0 BRA `(.L_x_175) ;  /* 0x0000008000000947 */ /* 0x000fca0003800000 */
[----:B------:R-:W-:Y:S01]  /*ae80*/  LOP3.LUT R4, RZ, R4, RZ, 0x33, !PT ;  /* 0x00000004ff047212 */ /* 0x000fe200078e33ff */
[----:B------:R-:W-:Y:S05]  /*ae90*/  IMAD.MOV.U32 R8, RZ, RZ, c[0x0][0x32c] ;  /* 0x0000cb00ff087624 */ /* 0x000fea00078e00ff */
[----:B------:R-:W-:Y:S11]  /*aea0*/  ISETP.NE.AND P0, PT, R8, 0x1, PT ;  /* 0x000000010800780c */ /* 0x000ff60003f05270 */
[----:B------:R-:W-:Y:S02]  /*aeb0*/  @!UPT UIADD3 URZ, URZ, URZ, URZ ;  /* 0x0000003f3f3ff290 */ /* 0x000fe4000fffe03f */
[----:B------:R-:W-:Y:S05]  /*aec0*/  @P0 IMAD.HI.U32 R8, R4, c[0x0][0x330], RZ ;  /* 0x0000cc0004080a27 */ /* 0x000fea00078e00ff */
[----:B------:R-:W-:Y:S04]  /*aed0*/  @P0 SHF.R.U32.HI R4, RZ, c[0x0][0x334], R8 ;  /* 0x0000cd00ff040a19 */ /* 0x000fe80000011608 */
[----:B------:R-:W-:Y:S01]  /*aee0*/  LOP3.LUT R4, RZ, R4, RZ, 0x33, !PT ;  /* 0x00000004ff047212 */ /* 0x000fe200078e33ff */
[----:B------:R-:W-:-:S05]  /*aef0*/  BRA `(.L_x_176) ;  /* 0x0000005000007947 */ /* 0x000fca0003800000 */
.L_x_175:
[----:B------:R-:W-:Y:S04]  /*af00*/  MOV R8, c[0x0][0x32c] ;  /* 0x0000cb0000087a02 */ /* 0x000fe80000000f00 */
[----:B------:R-:W-:Y:S11]  /*af10*/  ISETP.NE.AND P0, PT, R8, 0x1, PT ;  /* 0x000000010800780c */ /* 0x000ff60003f05270 */
[----:B------:R-:W-:Y:S02]  /*af20*/  @!UPT UIADD3 URZ, URZ, URZ, URZ ;  /* 0x0000003f3f3ff290 */ /* 0x000fe4000fffe03f */
[----:B------:R-:W-:Y:S05]  /*af30*/  @P0 IMAD.HI.U32 R8, R4, c[0x0][0x330], RZ ;  /* 0x0000cc0004080a27 */ /* 0x000fea00078e00ff */
[----:B------:R-:W-:Y:S02]  /*af40*/  @P0 SHF.R.U32.HI R4, RZ, c[0x0][0x334], R8 ;  /* 0x0000cd00ff040a19 */ /* 0x000fe40000011608 */
.L_x_176:
[----:B------:R-:W-:Y:S05]  /*af50*/  BSYNC B0 ;  /* 0x0000000000007941 */ /* 0x000fea0003800000 */
.L_x_174:
[----:B------:R-:W-:Y:S04]  /*af60*/  IMAD.IADD R8, R0, 0x1, -R58 ;  /* 0x0000000100087824 */ /* 0x000fe800078e0a3a */
[----:B------:R-:W-:Y:S05]  /*af70*/  IMAD R4, R4, c[0x0][0x32c], R8 ;  /* 0x0000cb0004047a24 */ /* 0x000fea00078e0208 */
[----:B------:R-:W-:Y:S02]  /*af80*/  IADD3 R8, R4, c[0x0][0x32c], RZ ;  /* 0x0000cb0004087a10 */ /* 0x000fe40007ffe0ff */
[----:B------:R-:W-:Y:S02]  /*af90*/  IMNMX R2, R2, R4, !PT ;  /* 0x0000000402027217 */ /* 0x000fe40007800200 */
[----:B------:R-:W-:Y:S02]  /*afa0*/  IMNMX R3, R3, R8, PT ;  /* 0x0000000803037217 */ /* 0x000fe40003800200 */
.L_x_173:
[C---:B------:R-:W-:Y:S01]  /*afb0*/  ISETP.GE.AND P0, PT, R0.reuse, 0x1, PT ;  /* 0x000000010000780c */ /* 0x040fe20003f06270 */
[----:B------:R-:W1:Y:S01]  /*afc0*/  SHFL.IDX PT, R4, R5, 0x1, 0x1c1f ;  /* 0x003c1f0005047f89 */ /* 0x000e6200000e0000 */
[----:B------:R-:W-:Y:S02]  /*afd0*/  ISETP.GE.AND P2, PT, R0, 0x9, PT ;  /* 0x000000090000780c */ /* 0x000fe40003f46270 */
[----:B------:R-:W-:Y:S02]  /*afe0*/  P2R R27, PR, RZ, 0x1 ;  /* 0x00000001ff1b7803 */ /* 0x000fe40000000000 */
[----:B------:R-:W-:Y:S02]  /*aff0*/  ISETP.GT.AND P0, PT, R2, RZ, !P0 ;  /* 0x000000ff0200720c */ /* 0x000fe40004704270 */
[----:B------:R-:W-:Y:S02]  /*b000*/  ISETP.GE.AND P1, PT, R0, 0x2, PT ;  /* 0x000000020000780c */ /* 0x000fe40003f26270 */
[C---:B------:R-:W-:Y:S02]  /*b010*/  ISETP.LT.OR P0, PT, R3.reuse, 0x1, P0 ;  /* 0x000000010300780c */ /* 0x040fe40000701670 */
[----:B------:R-:W-:Y:S02]  /*b020*/  P2R R26, PR, RZ, 0x2 ;  /* 0x00000002ff1a7803 */ /* 0x000fe40000000000 */
[----:B------:R-:W-:Y:S02]  /*b030*/  FSEL R29, R188, -INF , !P0 ;  /* 0xff800000bc1d7808 */ /* 0x000fe40004000000 */
[C---:B------:R-:W-:Y:S02]  /*b040*/  ISETP.GT.AND P0, PT, R2.reuse, 0x8, !P2 ;  /* 0x000000080200780c */ /* 0x040fe40005704270 */
[----:B------:R-:W-:Y:S02]  /*b050*/  ISETP.GT.AND P1, PT, R2, 0x1, !P1 ;  /* 0x000000010200780c */ /* 0x000fe40004f24270 */
[----:B------:R-:W-:Y:S02]  /*b060*/  P2R R25, PR, RZ, 0x4 ;  /* 0x00000004ff197803 */ /* 0x000fe40000000000 */
[C---:B------:R-:W-:Y:S02]  /*b070*/  ISETP.LT.OR P0, PT, R3.reuse, 0x9, P0 ;  /* 0x000000090300780c */ /* 0x040fe40000701670 */
[----:B------:R-:W-:Y:S02]  /*b080*/  ISETP.GE.AND P2, PT, R0, 0xa, PT ;  /* 0x0000000a0000780c */ /* 0x000fe40003f46270 */
[C---:B------:R-:W-:Y:S02]  /*b090*/  ISETP.LT.OR P1, PT, R3.reuse, 0x2, P1 ;  /* 0x000000020300780c */ /* 0x040fe40000f21670 */
[----:B------:R-:W-:Y:S02]  /*b0a0*/  FSEL R32, R16, -INF , !P0 ;  /* 0xff80000010207808 */ /* 0x000fe40004000000 */
[----:B------:R-:W-:Y:S02]  /*b0b0*/  ISETP.GT.AND P0, PT, R2, 0x9, !P2 ;  /* 0x000000090200780c */ /* 0x000fe40005704270 */
[----:B------:R-:W-:Y:S02]  /*b0c0*/  FSEL R31, R184, -INF , !P1 ;  /* 0xff800000b81f7808 */ /* 0x000fe40004800000 */
[----:B------:R-:W-:Y:S02]  /*b0d0*/  ISETP.LT.OR P0, PT, R3, 0xa, P0 ;  /* 0x0000000a0300780c */ /* 0x000fe40000701670 */
[----:B------:R-:W-:Y:S02]  /*b0e0*/  ISETP.GE.AND P1, PT, R0, 0x11, PT ;  /* 0x000000110000780c */ /* 0x000fe40003f26270 */
[----:B------:R-:W-:Y:S02]  /*b0f0*/  FSEL R34, R17, -INF , !P0 ;  /* 0xff80000011227808 */ /* 0x000fe40004000000 */
[----:B------:R-:W-:Y:S02]  /*b100*/  ISETP.GT.AND P0, PT, R2, 0x10, !P1 ;  /* 0x000000100200780c */ /* 0x000fe40004f04270 */
[----:B------:R-:W-:Y:S02]  /*b110*/  P2R R23, PR, RZ, 0x2 ;  /* 0x00000002ff177803 */ /* 0x000fe40000000000 */
[C---:B------:R-:W-:Y:S02]  /*b120*/  ISETP.LT.OR P0, PT, R3.reuse, 0x11, P0 ;  /* 0x000000110300780c */ /* 0x040fe40000701670 */
[----:B------:R-:W-:Y:S02]  /*b130*/  ISETP.GE.AND P1, PT, R0, 0x12, PT ;  /* 0x000000120000780c */ /* 0x000fe40003f26270 */
[----:B------:R-:W-:Y:S02]  /*b140*/  FSEL R40, R20, -INF , !P0 ;  /* 0xff80000014287808 */ /* 0x000fe40004000000 */
[----:B------:R-:W-:Y:S02]  /*b150*/  ISETP.GT.AND P0, PT, R2, 0x11, !P1 ;  /* 0x000000110200780c */ /* 0x000fe40004f04270 */
[----:B------:R-:W-:Y:S02]  /*b160*/  P2R R22, PR, RZ, 0x2 ;  /* 0x00000002ff167803 */ /* 0x000fe40000000000 */
[----:B------:R-:W-:Y:S02]  /*b170*/  ISETP.LT.OR P0, PT, R3, 0x12, P0 ;  /* 0x000000120300780c */ /* 0x000fe40000701670 */
        /* <DEDUP_REMOVED lines=73> */
[C---:B------:R-:W-:Y:S02]  /*b610*/  ISETP.GE.AND P6, PT, R0.reuse, 0x52, PT ;  /* 0x000000520000780c */ /* 0x040fe40003fc6270 */
[C---:B------:R-:W-:Y:S02]  /*b620*/  ISETP.LT.OR P0, PT, R3.reuse, 0x51, P0 ;  /* 0x000000510300780c */ /* 0x040fe40000701670 */
[----:B------:R-:W-:Y:S02]  /*b630*/  ISETP.GE.AND P5, PT, R0, 0x59, PT ;  /* 0x000000590000780c */ /* 0x000fe40003fa6270 */
[----:B------:R-:W-:Y:S02]  /*b640*/  FSEL R237, R84, -INF , !P0 ;  /* 0xff80000054ed7808 */ /* 0x000fe40004000000 */
[C---:B------:R-:W-:Y:S02]  /*b650*/  ISETP.GT.AND P0, PT, R2.reuse, 0x51, !P6 ;  /* 0x000000510200780c */ /* 0x040fe40007704270 */
[----:B------:R-:W-:Y:S02]  /*b660*/  P2R R24, PR, RZ, 0x4 ;  /* 0x00000004ff187803 */ /* 0x000fe40000000000 */
[----:B------:R-:W-:Y:S04]  /*b670*/  ISETP.LT.OR P0, PT, R3, 0x52, P0 ;  /* 0x000000520300780c */ /* 0x000fe80000701670 */
[----:B------:R-:W-:Y:S02]  /*b680*/  FSEL R243, R85, -INF , !P0 ;  /* 0xff80000055f37808 */ /* 0x000fe40004000000 */
[----:B------:R-:W-:Y:S04]  /*b690*/  ISETP.GT.AND P0, PT, R2, 0x58, !P5 ;  /* 0x000000580200780c */ /* 0x000fe80006f04270 */
[----:B------:R-:W-:Y:S04]  /*b6a0*/  ISETP.LT.OR P0, PT, R3, 0x59, P0 ;  /* 0x000000590300780c */ /* 0x000fe80000701670 */
[----:B------:R-:W-:Y:S02]  /*b6b0*/  FSEL R249, R96, -INF , !P0 ;  /* 0xff80000060f97808 */ /* 0x000fe40004000000 */
[----:B------:R-:W-:Y:S04]  /*b6c0*/  ISETP.GE.AND P0, PT, R0, 0x5a, PT ;  /* 0x0000005a0000780c */ /* 0x000fe80003f06270 */
[----:B------:R-:W-:Y:S01]  /*b6d0*/  ISETP.GT.AND P2, PT, R2, 0x59, !P0 ;  /* 0x000000590200780c */ /* 0x000fe20004744270 */
[--C-:B-1----:R-:W-:Y:S03]  /*b6e0*/  IMAD.IADD R2, R7, 0x1, R4.reuse ;  /* 0x0000000107027824 */ /* 0x102fe600078e0204 */
[----:B------:R-:W-:Y:S01]  /*b6f0*/  ISETP.LT.OR P2, PT, R3, 0x5a, P2 ;  /* 0x0000005a0300780c */ /* 0x000fe20001741670 */
[----:B------:R-:W-:Y:S03]  /*b700*/  IMAD.IADD R3, R6, 0x1, R4 ;  /* 0x0000000106037824 */ /* 0x000fe600078e0204 */
[----:B------:R-:W-:Y:S02]  /*b710*/  FSEL R250, R97, -INF , !P2 ;  /* 0xff80000061fa7808 */ /* 0x000fe40005000000 */
[----:B------:R-:W-:Y:S11]  /*b720*/  PLOP3.LUT P2, PT, PT, PT, UP0, 0x40, 0x0 ;  /* 0x000000000000781c */ /* 0x000ff60003f4e808 */
[----:B------:R-:W-:Y:S02]  /*b730*/  @!UPT UIADD3 URZ, URZ, URZ, URZ ;  /* 0x0000003f3f3ff290 */ /* 0x000fe4000fffe03f */
        /* <DEDUP_REMOVED lines=16> */
.L_x_179:
[----:B------:R-:W-:Y:S04]  /*b840*/  MOV R28, c[0x0][0x32c] ;  /* 0x0000cb00001c7a02 */ /* 0x000fe80000000f00 */
[----:B------:R-:W-:Y:S11]  /*b850*/  ISETP.NE.AND P2, PT, R28, 0x1, PT ;  /* 0x000000011c00780c */ /* 0x000ff60003f45270 */
[----:B------:R-:W-:Y:S02]  /*b860*/  @!UPT UIADD3 URZ, URZ, URZ, URZ ;  /* 0x0000003f3f3ff290 */ /* 0x000fe4000fffe03f */
[----:B------:R-:W-:Y:S05]  /*b870*/  @P2 IMAD.HI.U32 R28, R4, c[0x0][0x330], RZ ;  /* 0x0000cc00041c2a27 */ /* 0x000fea00078e00ff */
[----:B------:R-:W-:Y:S02]  /*b880*/  @P2 SHF.R.U32.HI R4, RZ, c[0x0][0x334], R28 ;  /* 0x0000cd00ff042a19 */ /* 0x000fe4000001161c */
.L_x_180:
[----:B------:R-:W-:Y:S05]  /*b890*/  BSYNC B0 ;  /* 0x0000000000007941 */ /* 0x000fea0003800000 */
.L_x_178:
[----:B------:R-:W-:Y:S04]  /*b8a0*/  IMAD.IADD R28, R0, 0x1, -R58 ;  /* 0x00000001001c7824 */ /* 0x000fe800078e0a3a */
[----:B------:R-:W-:Y:S05]  /*b8b0*/  IMAD R4, R4, c[0x0][0x32c], R28 ;  /* 0x0000cb0004047a24 */ /* 0x000fea00078e021c */
[----:B------:R-:W-:Y:S02]  /*b8c0*/  IADD3 R28, R4, c[0x0][0x32c], RZ ;  /* 0x0000cb00041c7a10 */ /* 0x000fe40007ffe0ff */
[----:B------:R-:W-:Y:S02]  /*b8d0*/  IMNMX R2, R2, R4, !PT ;  /* 0x0000000402027217 */ /* 0x000fe40007800200 */
[----:B------:R-:W-:Y:S02]  /*b8e0*/  IMNMX R3, R3, R28, PT ;  /* 0x0000001c03037217 */ /* 0x000fe40003800200 */
.L_x_177:
[----:B------:R-:W-:Y:S01]  /*b8f0*/  ISETP.NE.AND P2, PT, R26, RZ, PT ;  /* 0x000000ff1a00720c */ /* 0x000fe20003f45270 */
[----:B------:R-:W1:Y:S03]  /*b900*/  SHFL.IDX PT, R4, R5, 0x2, 0x1c1f ;  /* 0x005c1f0005047f89 */ /* 0x000e6600000e0000 */
[----:B------:R-:W-:Y:S04]  /*b910*/  ISETP.GT.AND P2, PT, R2, 0x1, !P2 ;  /* 0x000000010200780c */ /* 0x000fe80005744270 */
[----:B------:R-:W-:Y:S04]  /*b920*/  ISETP.LT.OR P2, PT, R3, 0x2, P2 ;  /* 0x000000020300780c */ /* 0x000fe80001741670 */
[----:B------:R-:W-:Y:S02]  /*b930*/  FSEL R33, R200, -INF , !P2 ;  /* 0xff800000c8217808 */ /* 0x000fe40005000000 */
[----:B------:R-:W-:Y:S04]  /*b940*/  ISETP.NE.AND P2, PT, R25, RZ, PT ;  /* 0x000000ff1900720c */ /* 0x000fe80003f45270 */
[----:B------:R-:W-:Y:S04]  /*b950*/  ISETP.GT.AND P2, PT, R2, 0x8, !P2 ;  /* 0x000000080200780c */ /* 0x000fe80005744270 */
[C---:B------:R-:W-:Y:S04]  /*b960*/  ISETP.LT.OR P2, PT, R3.reuse, 0x9, P2 ;  /* 0x000000090300780c */ /* 0x040fe80001741670 */
[----:B------:R-:W-:Y:S02]  /*b970*/  FSEL R37, R192, -INF , !P2 ;  /* 0xff800000c0257808 */ /* 0x000fe40005000000 */
[----:B------:R-:W-:Y:S04]  /*b980*/  ISETP.NE.AND P2, PT, R24, RZ, PT ;  /* 0x000000ff1800720c */ /* 0x000fe80003f45270 */
[----:B------:R-:W-:Y:S04]  /*b990*/  ISETP.GT.AND P2, PT, R2, 0x9, !P2 ;  /* 0x000000090200780c */ /* 0x000fe80005744270 */
[----:B------:R-:W-:Y:S04]  /*b9a0*/  ISETP.LT.OR P2, PT, R3, 0xa, P2 ;  /* 0x0000000a0300780c */ /* 0x000fe80001741670 */
[----:B------:R-:W-:Y:S02]  /*b9b0*/  FSEL R39, R190, -INF , !P2 ;  /* 0xff800000be277808 */ /* 0x000fe40005000000 */
[----:B------:R-:W-:Y:S04]  /*b9c0*/  ISETP.NE.AND P2, PT, R23, RZ, PT ;  /* 0x000000ff1700720c */ /* 0x000fe80003f45270 */
[----:B------:R-:W-:Y:S04]  /*b9d0*/  ISETP.GT.AND P2, PT, R2, 0x10, !P2 ;  /* 0x000000100200780c */ /* 0x000fe80005744270 */
[----:B------:R-:W-:Y:S04]  /*b9e0*/  ISETP.LT.OR P2, PT, R3, 0x11, P2 ;  /* 0x000000110300780c */ /* 0x000fe80001741670 */
[----:B------:R-:W-:Y:S02]  /*b9f0*/  FSEL R41, R181, -INF , !P2 ;  /* 0xff800000b5297808 */ /* 0x000fe40005000000 */
[----:B------:R-:W-:Y:S04]  /*ba00*/  ISETP.NE.AND P2, PT, R22, RZ, PT ;  /* 0x000000ff1600720c */ /* 0x000fe80003f45270 */
[C---:B------:R-:W-:Y:S04]  /*ba10*/  ISETP.GT.AND P2, PT, R2.reuse, 0x11, !P2 ;  /* 0x000000110200780c */ /* 0x040fe80005744270 */
[----:B------:R-:W-:Y:S04]  /*ba20*/  ISETP.LT.OR P2, PT, R3, 0x12, P2 ;  /* 0x000000120300780c */ /* 0x000fe80001741670 */
[----:B------:R-:W-:Y:S02]  /*ba30*/  FSEL R43, R171, -INF , !P2 ;  /* 0xff800000ab2b7808 */ /* 0x000fe40005000000 */
[----:B------:R-:W-:Y:S04]  /*ba40*/  ISETP.NE.AND P2, PT, R21, RZ, PT ;  /* 0x000000ff1500720c */ /* 0x000fe80003f45270 */
[----:B------:R-:W-:Y:S04]  /*ba50*/  ISETP.GT.AND P2, PT, R2, 0x18, !P2 ;  /* 0x000000180200780c */ /* 0x000fe80005744270 */
[C---:B------:R-:W-:Y:S04]  /*ba60*/  ISETP.LT.OR P2, PT, R3.reuse, 0x19, P2 ;  /* 0x000000190300780c */ /* 0x040fe80001741670 */
        /* <DEDUP_REMOVED lines=53> */
[----:B------:R-:W-:Y:S04]  /*bdc0*/  ISETP.GT.AND P2, PT, R2, 0x50, !P1 ;  /* 0x000000500200780c */ /* 0x000fe80004f44270 */
[C---:B------:R-:W-:Y:S04]  /*bdd0*/  ISETP.LT.OR P2, PT, R3.reuse, 0x51, P2 ;  /* 0x000000510300780c */ /* 0x040fe80001741670 */
[----:B------:R-:W-:Y:S02]  /*bde0*/  FSEL R239, R86, -INF , !P2 ;  /* 0xff80000056ef7808 */ /* 0x000fe40005000000 */
[C---:B------:R-:W-:Y:S04]  /*bdf0*/  ISETP.GT.AND P2, PT, R2.reuse, 0x51, !P6 ;  /* 0x000000510200780c */ /* 0x040fe80007744270 */
[----:B------:R-:W-:Y:S04]  /*be00*/  ISETP.LT.OR P2, PT, R3, 0x52, P2 ;  /* 0x000000520300780c */ /* 0x000fe80001741670 */
[----:B------:R-:W-:Y:S02]  /*be10*/  FSEL R241, R87, -INF , !P2 ;  /* 0xff80000057f17808 */ /* 0x000fe40005000000 */
[----:B------:R-:W-:Y:S04]  /*be20*/  ISETP.GT.AND P2, PT, R2, 0x58, !P5 ;  /* 0x000000580200780c */ /* 0x000fe80006f44270 */
[----:B------:R-:W-:Y:S04]  /*be30*/  ISETP.LT.OR P2, PT, R3, 0x59, P2 ;  /* 0x000000590300780c */ /* 0x000fe80001741670 */
[----:B------:R-:W-:Y:S02]  /*be40*/  FSEL R247, R98, -INF , !P2 ;  /* 0xff80000062f77808 */ /* 0x000fe40005000000 */
[----:B------:R-:W-:Y:S04]  /*be50*/  ISETP.NE.AND P2, PT, R27, RZ, PT ;  /* 0x000000ff1b00720c */ /* 0x000fe80003f45270 */
[----:B------:R-:W-:Y:S04]  /*be60*/  ISETP.GT.AND P2, PT, R2, RZ, !P2 ;  /* 0x000000ff0200720c */ /* 0x000fe80005744270 */
[----:B------:R-:W-:Y:S04]  /*be70*/  ISETP.LT.OR P2, PT, R3, 0x1, P2 ;  /* 0x000000010300780c */ /* 0x000fe80001741670 */
[----:B------:R-:W-:Y:S02]  /*be80*/  FSEL R30, R242, -INF , !P2 ;  /* 0xff800000f21e7808 */ /* 0x000fe40005000000 */
        /* <DEDUP_REMOVED lines=23> */
.L_x_183:
[----:B------:R-:W-:Y:S04]  /*c000*/  MOV R28, c[0x0][0x32c] ;  /* 0x0000cb00001c7a02 */ /* 0x000fe80000000f00 */
[----:B------:R-:W-:Y:S11]  /*c010*/  ISETP.NE.AND P2, PT, R28, 0x1, PT ;  /* 0x000000011c00780c */ /* 0x000ff60003f45270 */
[----:B------:R-:W-:Y:S02]  /*c020*/  @!UPT UIADD3 URZ, URZ, URZ, URZ ;  /* 0x0000003f3f3ff290 */ /* 0x000fe4000fffe03f */
[----:B------:R-:W-:Y:S05]  /*c030*/  @P2 IMAD.HI.U32 R28, R4, c[0x0][0x330], RZ ;  /* 0x0000cc00041c2a27 */ /* 0x000fea00078e00ff */
[----:B------:R-:W-:Y:S02]  /*c040*/  @P2 SHF.R.U32.HI R4, RZ, c[0x0][0x334], R28 ;  /* 0x0000cd00ff042a19 */ /* 0x000fe4000001161c */
.L_x_184:
[----:B------:R-:W-:Y:S05]  /*c050*/  BSYNC B0 ;  /* 0x0000000000007941 */ /* 0x000fea0003800000 */
.L_x_182:
[----:B------:R-:W-:Y:S04]  /*c060*/  IMAD.IADD R28, R0, 0x1, -R58 ;  /* 0x00000001001c7824 */ /* 0x000fe800078e0a3a */
[----:B------:R-:W-:Y:S05]  /*c070*/  IMAD R4, R4, c[0x0][0x32c], R28 ;  /* 0x0000cb0004047a24 */ /* 0x000fea00078e021c */
[----:B------:R-:W-:Y:S02]  /*c080*/  IADD3 R28, R4, c[0x0][0x32c], RZ ;  /* 0x0000cb00041c7a10 */ /* 0x000fe40007ffe0ff */
[----:B------:R-:W-:Y:S02]  /*c090*/  IMNMX R2, R2, R4, !PT ;  /* 0x0000000402027217 */ /* 0x000fe40007800200 */
[----:B------:R-:W-:Y:S02]  /*c0a0*/  IMNMX R3, R3, R28, PT ;  /* 0x0000001c03037217 */ /* 0x000fe40003800200 */
.L_x_181:
[----:B------:R-:W-:Y:S01]  /*c0b0*/  ISETP.NE.AND P2, PT, R26, RZ, PT ;  /* 0x000000ff1a00720c */ /* 0x000fe20003f45270 */
[----:B------:R-:W1:Y:S03]  /*c0c0*/  SHFL.IDX PT, R4, R5, 0x3, 0x1c1f ;  /* 0x007c1f0005047f89 */ /* 0x000e6600000e0000 */
        /* <DEDUP_REMOVED lines=111> */
.L_x_187:
[----:B------:R-:W-:Y:S04]  /*c7c0*/  MOV R5, c[0x0][0x32c] ;  /* 0x0000cb0000057a02 */ /* 0x000fe80000000f00 */
[----:B------:R-:W-:Y:S11]  /*c7d0*/  ISETP.NE.AND P2, PT, R5, 0x1, PT ;  /* 0x000000010500780c */ /* 0x000ff60003f45270 */
[----:B------:R-:W-:Y:S02]  /*c7e0*/  @!UPT UIADD3 URZ, URZ, URZ, URZ ;  /* 0x0000003f3f3ff290 */ /* 0x000fe4000fffe03f */
[----:B------:R-:W-:Y:S05]  /*c7f0*/  @P2 IMAD.HI.U32 R5, R4, c[0x0][0x330], RZ ;  /* 0x0000cc0004052a27 */ /* 0x000fea00078e00ff */
[----:B------:R-:W-:Y:S02]  /*c800*/  @P2 SHF.R.U32.HI R4, RZ, c[0x0][0x334], R5 ;  /* 0x0000cd00ff042a19 */ /* 0x000fe40000011605 */
.L_x_188:
[----:B------:R-:W-:Y:S05]  /*c810*/  BSYNC B0 ;  /* 0x0000000000007941 */ /* 0x000fea0003800000 */
.L_x_186:
[----:B------:R-:W-:Y:S04]  /*c820*/  IMAD.IADD R0, R0, 0x1, -R58 ;  /* 0x0000000100007824 */ /* 0x000fe800078e0a3a */
[----:B------:R-:W-:Y:S05]  /*c830*/  IMAD R4, R4, c[0x0][0x32c], R0 ;  /* 0x0000cb0004047a24 */ /* 0x000fea00078e0200 */
[----:B------:R-:W-:Y:S02]  /*c840*/  IADD3 R0, R4, c[0x0][0x32c], RZ ;  /* 0x0000cb0004007a10 */ /* 0x000fe40007ffe0ff */
[----:B------:R-:W-:Y:S02]  /*c850*/  IMNMX R2, R2, R4, !PT ;  /* 0x0000000402027217 */ /* 0x000fe40007800200 */
[----:B------:R-:W-:Y:S02]  /*c860*/  IMNMX R3, R3, R0, PT ;  /* 0x0000000003037217 */ /* 0x000fe40003800200 */
.L_x_185:
[----:B------:R-:W2:Y:S01]  /*c870*/  LDL.LU R4, [R1+0x4] ;  /* 0x0000040001047983 */ /* 0x000ea20000300800 */
[----:B------:R-:W-:Y:S02]  /*c880*/  ISETP.NE.AND P2, PT, R27, RZ, PT ;  /* 0x000000ff1b00720c */ /* 0x000fe40003f45270 */
[----:B------:R-:W-:Y:S01]  /*c890*/  FMNMX.FTZ R72, R29, R100, !PT ;  /* 0x000000641d487209 */ /* 0x000fe20007810000 */
[----:B------:R-:W3:Y:S01]  /*c8a0*/  LDL.LU R0, [R1] ;  /* 0x0000000001007983 */ /* 0x000ee20000300800 */
[----:B------:R-:W-:Y:S02]  /*c8b0*/  ISETP.GT.AND P2, PT, R2, RZ, !P2 ;  /* 0x000000ff0200720c */ /* 0x000fe40005744270 */
[----:B------:R-:W-:Y:S02]  /*c8c0*/  FMNMX.FTZ R72, R31, R72, !PT ;  /* 0x000000481f487209 */ /* 0x000fe40007810000 */
[C---:B------:R-:W-:Y:S02]  /*c8d0*/  ISETP.LT.OR P2, PT, R3.reuse, 0x1, P2 ;  /* 0x000000010300780c */ /* 0x040fe40001741670 */
[----:B------:R-:W-:Y:S02]  /*c8e0*/  FMNMX.FTZ R72, R32, R72, !PT ;  /* 0x0000004820487209 */ /* 0x000fe40007810000 */
[----:B------:R-:W-:Y:S02]  /*c8f0*/  ISETP.GT.AND P1, PT, R2, 0x50, !P1 ;  /* 0x000000500200780c */ /* 0x000fe40004f24270 */
[----:B------:R-:W-:Y:S02]  /*c900*/  FMNMX.FTZ R72, R34, R72, !PT ;  /* 0x0000004822487209 */ /* 0x000fe40007810000 */
[----:B------:R-:W-:Y:S02]  /*c910*/  ISETP.LT.OR P1, PT, R3, 0x51, P1 ;  /* 0x000000510300780c */ /* 0x000fe40000f21670 */
[----:B------:R-:W-:Y:S02]  /*c920*/  FMNMX.FTZ R72, R40, R72, !PT ;  /* 0x0000004828487209 */ /* 0x000fe40007810000 */
[----:B------:R-:W-:Y:S02]  /*c930*/  ISETP.GT.AND P6, PT, R2, 0x51, !P6 ;  /* 0x000000510200780c */ /* 0x000fe400077c4270 */
[----:B------:R-:W-:Y:S02]  /*c940*/  FMNMX.FTZ R72, R42, R72, !PT ;  /* 0x000000482a487209 */ /* 0x000fe40007810000 */
[----:B------:R-:W-:Y:S02]  /*c950*/  ISETP.GT.AND P5, PT, R2, 0x58, !P5 ;  /* 0x000000580200780c */ /* 0x000fe40006fa4270 */
[----:B------:R-:W-:Y:S02]  /*c960*/  FMNMX.FTZ R72, R44, R72, !PT ;  /* 0x000000482c487209 */ /* 0x000fe40007810000 */
[----:B------:R-:W-:Y:S02]  /*c970*/  ISETP.GT.AND P0, PT, R2, 0x59, !P0 ;  /* 0x000000590200780c */ /* 0x000fe40004704270 */
[----:B------:R-:W-:Y:S02]  /*c980*/  FMNMX.FTZ R72, R47, R72, !PT ;  /* 0x000000482f487209 */ /* 0x000fe40007810000 */
[----:B------:R-:W-:Y:S02]  /*c990*/  ISETP.LT.OR P6, PT, R3, 0x52, P6 ;  /* 0x000000520300780c */ /* 0x000fe400037c1670 */
[----:B------:R-:W-:Y:S02]  /*c9a0*/  FMNMX.FTZ R72, R57, R72, !PT ;  /* 0x0000004839487209 */ /* 0x000fe40007810000 */
[C---:B------:R-:W-:Y:S02]  /*c9b0*/  ISETP.LT.OR P5, PT, R3.reuse, 0x59, P5 ;  /* 0x000000590300780c */ /* 0x040fe40002fa1670 */
[----:B------:R-:W-:Y:S02]  /*c9c0*/  FMNMX.FTZ R72, R90, R72, !PT ;  /* 0x000000485a487209 */ /* 0x000fe40007810000 */
[----:B------:R-:W-:Y:S02]  /*c9d0*/  ISETP.LT.OR P0, PT, R3, 0x5a, P0 ;  /* 0x0000005a0300780c */ /* 0x000fe40000701670 */
[----:B------:R-:W-:Y:S02]  /*c9e0*/  FMNMX.FTZ R72, R176, R72, !PT ;  /* 0x00000048b0487209 */ /* 0x000fe40007810000 */
[----:B------:R-:W-:Y:S02]  /*c9f0*/  FSEL R73, R79, -INF , !P0 ;  /* 0xff8000004f497808 */ /* 0x000fe40004000000 */
[----:B------:R-:W-:Y:S02]  /*ca00*/  FMNMX.FTZ R72, R177, R72, !PT ;  /* 0x00000048b1487209 */ /* 0x000fe40007810000 */
[----:B------:R-:W-:Y:S02]  /*ca10*/  FSEL R194, R194, -INF , !P6 ;  /* 0xff800000c2c27808 */ /* 0x000fe40007000000 */
[----:B------:R-:W-:Y:S04]  /*ca20*/  FMNMX.FTZ R72, R178, R72, !PT ;  /* 0x00000048b2487209 */ /* 0x000fe80007810000 */
        /* <DEDUP_REMOVED lines=10> */
[----:B------:R-:W-:Y:S05]  /*cad0*/  FMNMX.FTZ R72, R250, R72, !PT ;  /* 0x00000048fa487209 */ /* 0x000fea0007810000 */
[----:B------:R-:W1:Y:S02]  /*cae0*/  SHFL.BFLY PT, R5, R72, 0x2, 0x1f ;  /* 0x0c401f0048057f89 */ /* 0x000e6400000e0000 */
[----:B-1----:R-:W-:Y:S06]  /*caf0*/  FMNMX.FTZ R72, R72, R5, !PT ;  /* 0x0000000548487209 */ /* 0x002fec0007810000 */
[----:B------:R-:W1:Y:S02]  /*cb00*/  SHFL.BFLY PT, R7, R72, 0x1, 0x1f ;  /* 0x0c201f0048077f89 */ /* 0x000e6400000e0000 */
[----:B-1----:R-:W-:Y:S02]  /*cb10*/  FMNMX.FTZ R72, R72, R7, !PT ;  /* 0x0000000748487209 */ /* 0x002fe40007810000 */
[----:B--2---:R-:W-:Y:S02]  /*cb20*/  FSEL R27, R4, -INF , !P2 ;  /* 0xff800000041b7808 */ /* 0x004fe40005000000 */
[----:B------:R-:W-:Y:S02]  /*cb30*/  ISETP.NE.AND P2, PT, R26, RZ, PT ;  /* 0x000000ff1a00720c */ /* 0x000fe40003f45270 */
[----:B------:R-:W-:Y:S02]  /*cb40*/  FMNMX.FTZ R4, R28, R102, !PT ;  /* 0x000000661c047209 */ /* 0x000fe40007810000 */
[----:B------:R-:W-:Y:S02]  /*cb50*/  ISETP.GT.AND P2, PT, R2, 0x1, !P2 ;  /* 0x000000010200780c */ /* 0x000fe40005744270 */
[----:B------:R-:W-:Y:S02]  /*cb60*/  FMNMX.FTZ R4, R35, R4, !PT ;  /* 0x0000000423047209 */ /* 0x000fe40007810000 */
[----:B------:R-:W-:Y:S02]  /*cb70*/  ISETP.LT.OR P2, PT, R3, 0x2, P2 ;  /* 0x000000020300780c */ /* 0x000fe40001741670 */
[----:B------:R-:W-:Y:S02]  /*cb80*/  FMNMX.FTZ R4, R36, R4, !PT ;  /* 0x0000000424047209 */ /* 0x000fe40007810000 */
[----:B---3--:R-:W-:Y:S02]  /*cb90*/  FSEL R26, R0, -INF , !P2 ;  /* 0xff800000001a7808 */ /* 0x008fe40005000000 */
[----:B------:R-:W-:Y:S02]  /*cba0*/  ISETP.NE.AND P2, PT, R25, RZ, PT ;  /* 0x000000ff1900720c */ /* 0x000fe40003f45270 */
[----:B------:R-:W-:Y:S02]  /*cbb0*/  FMNMX.FTZ R0, R30, R101, !PT ;  /* 0x000000651e007209 */ /* 0x000fe40007810000 */
[----:B------:R-:W-:Y:S02]  /*cbc0*/  ISETP.GT.AND P2, PT, R2, 0x8, !P2 ;  /* 0x000000080200780c */ /* 0x000fe40005744270 */
[----:B------:R-:W-:Y:S02]  /*cbd0*/  FMNMX.FTZ R0, R33, R0, !PT ;  /* 0x0000000021007209 */ /* 0x000fe40007810000 */
[----:B------:R-:W-:Y:S02]  /*cbe0*/  ISETP.LT.OR P2, PT, R3, 0x9, P2 ;  /* 0x000000090300780c */ /* 0x000fe40001741670 */
[----:B------:R-:W-:Y:S02]  /*cbf0*/  FMNMX.FTZ R0, R37, R0, !PT ;  /* 0x0000000025007209 */ /* 0x000fe40007810000 */
[----:B------:R-:W-:Y:S02]  /*cc00*/  FSEL R25, R252, -INF , !P2 ;  /* 0xff800000fc197808 */ /* 0x000fe40005000000 */
[----:B------:R-:W-:Y:S02]  /*cc10*/  ISETP.NE.AND P2, PT, R24, RZ, PT ;  /* 0x000000ff1800720c */ /* 0x000fe40003f45270 */
[----:B------:R-:W-:Y:S02]  /*cc20*/  FMNMX.FTZ R0, R39, R0, !PT ;  /* 0x0000000027007209 */ /* 0x000fe40007810000 */
[C---:B------:R-:W-:Y:S02]  /*cc30*/  ISETP.GT.AND P2, PT, R2.reuse, 0x9, !P2 ;  /* 0x000000090200780c */ /* 0x040fe40005744270 */
[----:B------:R-:W-:Y:S02]  /*cc40*/  FMNMX.FTZ R0, R41, R0, !PT ;  /* 0x0000000029007209 */ /* 0x000fe40007810000 */
[----:B------:R-:W-:Y:S02]  /*cc50*/  ISETP.LT.OR P2, PT, R3, 0xa, P2 ;  /* 0x0000000a0300780c */ /* 0x000fe40001741670 */
[----:B------:R-:W-:Y:S02]  /*cc60*/  FMNMX.FTZ R0, R43, R0, !PT ;  /* 0x000000002b007209 */ /* 0x000fe40007810000 */
[----:B------:R-:W-:Y:S02]  /*cc70*/  FSEL R24, R251, -INF , !P2 ;  /* 0xff800000fb187808 */ /* 0x000fe40005000000 */
        /* <DEDUP_REMOVED lines=22> */
[----:B------:R-:W-:Y:S01]  /*cde0*/  FMNMX.FTZ R4, R49, R4, !PT ;  /* 0x0000000431047209 */ /* 0x000fe20007810000 */
[----:B------:R-:W-:Y:S01]  /*cdf0*/  LDSM.16.MT88.4 R20, [R209+0x100] ;  /* 0x00010000d114783b */ /* 0x000fe20000004200 */
        /* <DEDUP_REMOVED lines=50> */
[----:B------:R-:W-:Y:S01]  /*d120*/  FMNMX.FTZ R4, R204, R4, !PT ;  /* 0x00000004cc047209 */ /* 0x000fe20007810000 */
[----:B------:R-:W1:Y:S01]  /*d130*/  SHFL.BFLY PT, R6, R0, 0x2, 0x1f ;  /* 0x0c401f0000067f89 */ /* 0x000e6200000e0000 */
        /* <DEDUP_REMOVED lines=16> */
[----:B------:R-:W-:Y:S01]  /*d240*/  FSEL R198, R74, -INF , !P2 ;  /* 0xff8000004ac67808 */ /* 0x000fe20005000000 */
[----:B------:R-:W-:Y:S01]  /*d250*/  FMUL.FTZ R74, R72, c[0x0][0x2d0] ;  /* 0x0000b400484a7a20 */ /* 0x000fe20000410000 */
        /* <DEDUP_REMOVED lines=10> */
[----:B-1----:R-:W-:Y:S02]  /*d300*/  FMNMX.FTZ R0, R0, R6, !PT ;  /* 0x0000000600007209 */ /* 0x002fe40007810000 */
[C---:B------:R-:W-:Y:S02]  /*d310*/  ISETP.LT.OR P2, PT, R3.reuse, 0x49, P2 ;  /* 0x000000490300780c */ /* 0x040fe40001741670 */
[----:B------:R-:W-:Y:S01]  /*d320*/  FMNMX.FTZ R4, R246, R4, !PT ;  /* 0x00000004f6047209 */ /* 0x000fe20007810000 */
[----:B------:R-:W1:Y:S01]  /*d330*/  SHFL.BFLY PT, R71, R0, 0x1, 0x1f ;  /* 0x0c201f0000477f89 */ /* 0x000e6200000e0000 */
[----:B------:R-:W-:Y:S02]  /*d340*/  FSEL R202, R78, -INF , !P2 ;  /* 0xff8000004eca7808 */ /* 0x000fe40005000000 */
[----:B------:R-:W-:Y:S02]  /*d350*/  ISETP.NE.AND P2, PT, R8, RZ, PT ;  /* 0x000000ff0800720c */ /* 0x000fe40003f45270 */
[----:B------:R-:W-:Y:S02]  /*d360*/  FMNMX.FTZ R5, R58, R5, !PT ;  /* 0x000000053a057209 */ /* 0x000fe40007810000 */
[----:B------:R-:W-:Y:S01]  /*d370*/  ISETP.GT.AND P2, PT, R2, 0x49, !P2 ;  /* 0x000000490200780c */ /* 0x000fe20005744270 */
[----:B------:R-:W2:Y:S01]  /*d380*/  SHFL.BFLY PT, R7, R4, 0x2, 0x1f ;  /* 0x0c401f0004077f89 */ /* 0x000ea200000e0000 */
[----:B------:R-:W-:Y:S02]  /*d390*/  FMNMX.FTZ R5, R62, R5, !PT ;  /* 0x000000053e057209 */ /* 0x000fe40007810000 */
[----:B------:R-:W-:Y:S02]  /*d3a0*/  ISETP.LT.OR P2, PT, R3, 0x4a, P2 ;  /* 0x0000004a0300780c */ /* 0x000fe40001741670 */
[----:B------:R-:W-:Y:S02]  /*d3b0*/  FMNMX.FTZ R5, R88, R5, !PT ;  /* 0x0000000558057209 */ /* 0x000fe40007810000 */
[----:B------:R-:W-:Y:S02]  /*d3c0*/  FSEL R193, R193, -INF , !P2 ;  /* 0xff800000c1c17808 */ /* 0x000fe40005000000 */
[----:B------:R-:W-:Y:S02]  /*d3d0*/  FSETP.NEU.FTZ.AND P2, PT, R72, -INF , PT ;  /* 0xff8000004800780b */ /* 0x000fe40003f5d000 */
[----:B------:R-:W-:Y:S02]  /*d3e0*/  FMNMX.FTZ R6, R98, R5, !PT ;  /* 0x0000000562067209 */ /* 0x000fe40007810000 */
[----:B------:R-:W-:Y:S02]  /*d3f0*/  FSEL R74, R74, RZ, P2 ;  /* 0x000000ff4a4a7208 */ /* 0x000fe40001000000 */
[----:B------:R-:W-:Y:S02]  /*d400*/  FSEL R199, R182, -INF , !P1 ;  /* 0xff800000b6c77808 */ /* 0x000fe40004800000 */
[----:B-1----:R-:W-:Y:S01]  /*d410*/  FMNMX.FTZ R71, R0, R71, !PT ;  /* 0x0000004700477209 */ /* 0x002fe20007810000 */
[--C-:B------:R-:W-:Y:S01]  /*d420*/  FFMA.FTZ R5, R29, c[0x0][0x2d0], -R74.reuse ;  /* 0x0000b4001d057a23 */ /* 0x100fe2000001084a */
[----:B------:R-:W-:Y:S01]  /*d430*/  FMNMX.FTZ R6, R168, R6, !PT ;  /* 0x00000006a8067209 */ /* 0x000fe20007810000 */
[--C-:B------:R-:W-:Y:S01]  /*d440*/  FFMA.FTZ R0, R32, c[0x0][0x2d0], -R74.reuse ;  /* 0x0000b40020007a23 */ /* 0x100fe2000001084a */
[----:B------:R-:W-:Y:S01]  /*d450*/  FSEL R182, R91, -INF , !P5 ;  /* 0xff8000005bb67808 */ /* 0x000fe20006800000 */
[----:B------:R1:W-:Y:S01]  /*d460*/  MUFU.EX2 R64, R5 ;  /* 0x0000000500407308 */ /* 0x0003e20000000800 */
[--C-:B------:R-:W-:Y:S01]  /*d470*/  FFMA.FTZ R16, R44, c[0x0][0x2d0], -R74.reuse ;  /* 0x0000b4002c107a23 */ /* 0x100fe2000001084a */
[----:B--2---:R-:W-:Y:S01]  /*d480*/  FMNMX.FTZ R4, R4, R7, !PT ;  /* 0x0000000704047209 */ /* 0x004fe20007810000 */
[C---:B------:R-:W-:Y:S01]  /*d490*/  FMUL.FTZ R75, R71.reuse, c[0x0][0x2d0] ;  /* 0x0000b400474b7a20 */ /* 0x040fe20000410000 */
[----:B------:R-:W-:Y:S03]  /*d4a0*/  FSETP.NEU.FTZ.AND P1, PT, R71, -INF , PT ;  /* 0xff8000004700780b */ /* 0x000fe60003f3d000 */
[----:B------:R-:W2:Y:S01]  /*d4b0*/  SHFL.BFLY PT, R70, R4, 0x1, 0x1f ;  /* 0x0c201f0004467f89 */ /* 0x000ea200000e0000 */
[----:B------:R-:W-:Y:S02]  /*d4c0*/  FSEL R75, R75, RZ, P1 ;  /* 0x000000ff4b4b7208 */ /* 0x000fe40000800000 */
[----:B------:R3:W-:Y:S03]  /*d4d0*/  MUFU.EX2 R84, R0 ;  /* 0x0000000000547308 */ /* 0x0007e60000000800 */
[--C-:B------:R-:W-:Y:S02]  /*d4e0*/  FFMA.FTZ R3, R39, c[0x0][0x2d0], -R75.reuse ;  /* 0x0000b40027037a23 */ /* 0x100fe4000001084b */
[--C-:B------:R-:W-:Y:S02]  /*d4f0*/  FFMA.FTZ R12, R43, c[0x0][0x2d0], -R75.reuse ;  /* 0x0000b4002b0c7a23 */ /* 0x100fe4000001084b */
[--C-:B------:R-:W-:Y:S03]  /*d500*/  FFMA.FTZ R8, R41, c[0x0][0x2d0], -R75.reuse ;  /* 0x0000b40029087a23 */ /* 0x100fe6000001084b */
[----:B------:R4:W-:Y:S01]  /*d510*/  MUFU.EX2 R86, R3 ;  /* 0x0000000300567308 */ /* 0x0009e20000000800 */
[----:B-1----:R-:W-:Y:S01]  /*d520*/  FMNMX.FTZ R5, R169, R6, !PT ;  /* 0x00000006a9057209 */ /* 0x002fe20007810000 */
[--C-:B------:R-:W-:Y:S03]  /*d530*/  FFMA.FTZ R6, R31, c[0x0][0x2d0], -R74.reuse ;  /* 0x0000b4001f067a23 */ /* 0x100fe6000001084a */
[----:B------:R-:W-:Y:S05]  /*d540*/  FMNMX.FTZ R5, R172, R5, !PT ;  /* 0x00000005ac057209 */ /* 0x000fea0007810000 */
[----:B------:R-:W-:Y:S01]  /*d550*/  MUFU.EX2 R53, R6 ;  /* 0x0000000600357308 */ /* 0x000fe20000000800 */
[----:B--2---:R-:W-:Y:S02]  /*d560*/  FMNMX.FTZ R70, R4, R70, !PT ;  /* 0x0000004604467209 */ /* 0x004fe40007810000 */
[----:B------:R-:W-:Y:S02]  /*d570*/  FMNMX.FTZ R5, R180, R5, !PT ;  /* 0x00000005b4057209 */ /* 0x000fe40007810000 */
[C---:B------:R-:W-:Y:S01]  /*d580*/  FSETP.NEU.FTZ.AND P0, PT, R70.reuse, -INF , PT ;  /* 0xff8000004600780b */ /* 0x040fe20003f1d000 */
[----:B------:R-:W-:Y:S01]  /*d590*/  FMUL.FTZ R96, R70, c[0x0][0x2d0] ;  /* 0x0000b40046607a20 */ /* 0x000fe20000410000 */
[----:B------:R-:W-:Y:S03]  /*d5a0*/  FMNMX.FTZ R5, R183, R5, !PT ;  /* 0x00000005b7057209 */ /* 0x000fe60007810000 */
[----:B------:R-:W-:Y:S01]  /*d5b0*/  MUFU.EX2 R31, R8 ;  /* 0x00000008001f7308 */ /* 0x000fe20000000800 */
[----:B---3--:R-:W-:Y:S01]  /*d5c0*/  FMNMX.FTZ R0, R186, R5, !PT ;  /* 0x00000005ba007209 */ /* 0x008fe20007810000 */
[----:B------:R-:W-:Y:S01]  /*d5d0*/  FFMA.FTZ R5, R34, c[0x0][0x2d0], -R74 ;  /* 0x0000b40022057a23 */ /* 0x000fe2000001084a */
[----:B------:R-:W-:Y:S02]  /*d5e0*/  FSEL R96, R96, RZ, P0 ;  /* 0x000000ff60607208 */ /* 0x000fe40000000000 */
[----:B------:R-:W-:Y:S03]  /*d5f0*/  FMNMX.FTZ R0, R187, R0, !PT ;  /* 0x00000000bb007209 */ /* 0x000fe60007810000 */
[--C-:B----4-:R-:W-:Y:S01]  /*d600*/  FFMA.FTZ R3, R28, c[0x0][0x2d0], -R96.reuse ;  /* 0x0000b4001c037a23 */ /* 0x110fe20000010860 */
[----:B------:R-:W-:Y:S01]  /*d610*/  FMNMX.FTZ R0, R198, R0, !PT ;  /* 0x00000000c6007209 */ /* 0x000fe20007810000 */
[----:B------:R-:W1:Y:S01]  /*d620*/  MUFU.EX2 R87, R5 ;  /* 0x0000000500577308 */ /* 0x000e620000000800 */
[--C-:B------:R-:W-:Y:S02]  /*d630*/  FFMA.FTZ R4, R38, c[0x0][0x2d0], -R96.reuse ;  /* 0x0000b40026047a23 */ /* 0x100fe40000010860 */
[----:B------:R-:W-:Y:S01]  /*d640*/  FMNMX.FTZ R0, R201, R0, !PT ;  /* 0x00000000c9007209 */ /* 0x000fe20007810000 */
[--C-:B------:R-:W-:Y:S02]  /*d650*/  FFMA.FTZ R32, R46, c[0x0][0x2d0], -R96.reuse ;  /* 0x0000b4002e207a23 */ /* 0x100fe40000010860 */
[----:B------:R-:W-:Y:S01]  /*d660*/  FFMA.FTZ R44, R51, c[0x0][0x2d0], -R96 ;  /* 0x0000b400332c7a23 */ /* 0x000fe20000010860 */
[----:B------:R-:W-:Y:S01]  /*d670*/  FMNMX.FTZ R0, R202, R0, !PT ;  /* 0x00000000ca007209 */ /* 0x000fe20007810000 */
[--C-:B------:R-:W-:Y:S02]  /*d680*/  FFMA.FTZ R28, R48, c[0x0][0x2d0], -R75.reuse ;  /* 0x0000b400301c7a23 */ /* 0x100fe4000001084b */
[----:B------:R2:W-:Y:S01]  /*d690*/  MUFU.EX2 R54, R3 ;  /* 0x0000000300367308 */ /* 0x0005e20000000800 */
[----:B------:R-:W-:Y:S01]  /*d6a0*/  FMNMX.FTZ R2, R193, R0, !PT ;  /* 0x00000000c1027209 */ /* 0x000fe20007810000 */
[--C-:B------:R-:W-:Y:S02]  /*d6b0*/  FFMA.FTZ R0, R33, c[0x0][0x2d0], -R75.reuse ;  /* 0x0000b40021007a23 */ /* 0x100fe4000001084b */
[----:B------:R-:W-:Y:S01]  /*d6c0*/  FFMA.FTZ R48, R57, c[0x0][0x2d0], -R74 ;  /* 0x0000b40039307a23 */ /* 0x000fe2000001084a */
[----:B------:R-:W-:Y:S05]  /*d6d0*/  FMNMX.FTZ R2, R199, R2, !PT ;  /* 0x00000002c7027209 */ /* 0x000fea0007810000 */
[----:B------:R3:W-:Y:S01]  /*d6e0*/  MUFU.EX2 R89, R0 ;  /* 0x0000000000597308 */ /* 0x0007e20000000800 */
[----:B-1----:R-:W-:Y:S01]  /*d6f0*/  F2FP.PACK_AB R78, R87, R84 ;  /* 0x00000054574e723e */ /* 0x002fe200000000ff */
[--C-:B------:R-:W-:Y:S08]  /*d700*/  FFMA.FTZ R5, R30, c[0x0][0x2d0], -R75.reuse ;  /* 0x0000b4001e057a23 */ /* 0x100ff0000001084b */
[----:B------:R-:W-:Y:S01]  /*d710*/  MUFU.EX2 R61, R4 ;  /* 0x00000004003d7308 */ /* 0x000fe20000000800 */
[--C-:B--2---:R-:W-:Y:S09]  /*d720*/  FFMA.FTZ R3, R35, c[0x0][0x2d0], -R96.reuse ;  /* 0x0000b40023037a23 */ /* 0x104ff20000010860 */
[----:B------:R1:W-:Y:S01]  /*d730*/  MUFU.EX2 R60, R3 ;  /* 0x00000003003c7308 */ /* 0x0003e20000000800 */
[----:B---3--:R-:W-:Y:S01]  /*d740*/  FMNMX.FTZ R0, R194, R2, !PT ;  /* 0x00000002c2007209 */ /* 0x008fe20007810000 */
[----:B------:R-:W-:Y:S03]  /*d750*/  FFMA.FTZ R2, R37, c[0x0][0x2d0], -R75 ;  /* 0x0000b40025027a23 */ /* 0x000fe6000001084b */
[----:B------:R-:W-:Y:S05]  /*d760*/  FMNMX.FTZ R0, R182, R0, !PT ;  /* 0x00000000b6007209 */ /* 0x000fea0007810000 */
[----:B------:R2:W3:Y:S01]  /*d770*/  MUFU.EX2 R85, R2 ;  /* 0x0000000200557308 */ /* 0x0004e20000000800 */
[----:B------:R-:W-:Y:S09]  /*d780*/  FMNMX.FTZ R0, R73, R0, !PT ;  /* 0x0000000049007209 */ /* 0x000ff20007810000 */
[----:B------:R-:W4:Y:S01]  /*d790*/  MUFU.EX2 R55, R5 ;  /* 0x0000000500377308 */ /* 0x000f220000000800 */
[----:B-1----:R-:W-:Y:S02]  /*d7a0*/  FFMA.FTZ R3, R36, c[0x0][0x2d0], -R96 ;  /* 0x0000b40024037a23 */ /* 0x002fe40000010860 */
[----:B------:R-:W-:Y:S07]  /*d7b0*/  LDSM.16.MT88.4 R36, [R212+0x100] ;  /* 0x00010000d424783b */ /* 0x000fee0000004200 */
[----:B------:R1:W-:Y:S01]  /*d7c0*/  MUFU.EX2 R52, R3 ;  /* 0x0000000300347308 */ /* 0x0003e20000000800 */
[----:B--2---:R-:W1:Y:S01]  /*d7d0*/  SHFL.BFLY PT, R2, R0, 0x2, 0x1f ;  /* 0x0c401f0000027f89 */ /* 0x004e6200000e0000 */
[----:B---3--:R-:W-:Y:S08]  /*d7e0*/  F2FP.PACK_AB R79, R86, R85 ;  /* 0x00000055564f723e */ /* 0x008ff000000000ff */
[----:B------:R-:W-:Y:S10]  /*d7f0*/  MUFU.EX2 R93, R12 ;  /* 0x0000000c005d7308 */ /* 0x000ff40000000800 */
[----:B------:R-:W-:Y:S01]  /*d800*/  MUFU.EX2 R33, R16 ;  /* 0x0000001000217308 */ /* 0x000fe20000000800 */
[----:B-1----:R-:W-:Y:S01]  /*d810*/  FMNMX.FTZ R3, R0, R2, !PT ;  /* 0x0000000200037209 */ /* 0x002fe20007810000 */
[----:B------:R-:W-:Y:S01]  /*d820*/  FFMA.FTZ R2, R40, c[0x0][0x2d0], -R74 ;  /* 0x0000b40028027a23 */ /* 0x000fe2000001084a */
[----:B------:R-:W-:Y:S01]  /*d830*/  FSEL R0, R72, RZ, P2 ;  /* 0x000000ff48007208 */ /* 0x000fe20001000000 */
[----:B------:R-:W-:Y:S06]  /*d840*/  FFMA.FTZ R40, R50, c[0x0][0x2d0], -R96 ;  /* 0x0000b40032287a23 */ /* 0x000fec0000010860 */
[----:B------:R1:W-:Y:S01]  /*d850*/  MUFU.EX2 R80, R2 ;  /* 0x0000000200507308 */ /* 0x0003e20000000800 */
[----:B------:R-:W2:Y:S01]  /*d860*/  SHFL.BFLY PT, R4, R3, 0x1, 0x1f ;  /* 0x0c201f0003047f89 */ /* 0x000ea200000e0000 */
[----:B------:R-:W-:Y:S01]  /*d870*/  FADD.FTZ R0, -R0, R100 ;  /* 0x0000006400007221 */ /* 0x000fe20000010100 */
[----:B------:R-:W-:Y:S03]  /*d880*/  MOV R100, R64 ;  /* 0x0000004000647202 */ /* 0x000fe60000000f00 */
[----:B------:R-:W-:Y:S04]  /*d890*/  FMUL.FTZ R0, R0, c[0x0][0x2d0] ;  /* 0x0000b40000007a20 */ /* 0x000fe80000410000 */
[----:B------:R3:W5:Y:S01]  /*d8a0*/  MUFU.EX2 R69, R0 ;  /* 0x0000000000457308 */ /* 0x0007620000000800 */
[----:B-1----:R-:W-:Y:S02]  /*d8b0*/  FSEL R2, R71, RZ, P1 ;  /* 0x000000ff47027208 */ /* 0x002fe40000800000 */
[----:B--2---:R-:W-:Y:S03]  /*d8c0*/  FMNMX.FTZ R3, R3, R4, !PT ;  /* 0x0000000403037209 */ /* 0x004fe60007810000 */
[----:B------:R-:W-:Y:S02]  /*d8d0*/  FADD.FTZ R2, -R2, R101 ;  /* 0x0000006502027221 */ /* 0x000fe40000010100 */
[C---:B------:R-:W-:Y:S02]  /*d8e0*/  FMUL.FTZ R97, R3.reuse, c[0x0][0x2d0] ;  /* 0x0000b40003617a20 */ /* 0x040fe40000410000 */
[----:B------:R-:W-:Y:S01]  /*d8f0*/  FMUL.FTZ R2, R2, c[0x0][0x2d0] ;  /* 0x0000b40002027a20 */ /* 0x000fe20000410000 */
[----:B---3--:R-:W-:Y:S01]  /*d900*/  FSEL R0, R70, RZ, P0 ;  /* 0x000000ff46007208 */ /* 0x008fe20000000000 */
[----:B----4-:R-:W-:Y:S01]  /*d910*/  IMAD.MOV.U32 R101, RZ, RZ, R55 ;  /* 0x000000ffff657224 */ /* 0x010fe200078e0037 */
[----:B------:R-:W-:Y:S01]  /*d920*/  FSETP.NEU.FTZ.AND P0, PT, R3, -INF , PT ;  /* 0xff8000000300780b */ /* 0x000fe20003f1d000 */
[----:B------:R-:W1:Y:S01]  /*d930*/  MUFU.EX2 R68, R2 ;  /* 0x0000000200447308 */ /* 0x000e620000000800 */
[----:B-----5:R-:W-:Y:S01]  /*d940*/  FMUL.FTZ R5, R69, R105 ;  /* 0x0000006945057220 */ /* 0x020fe20000410000 */
[----:B------:R-:W-:Y:S01]  /*d950*/  MOV R105, R87 ;  /* 0x0000005700697202 */ /* 0x000fe20000000f00 */
[----:B------:R-:W-:Y:S01]  /*d960*/  FADD.FTZ R0, -R0, R102 ;  /* 0x0000006600007221 */ /* 0x000fe20000010100 */
[----:B------:R-:W-:Y:S01]  /*d970*/  FSEL R97, R97, RZ, P0 ;  /* 0x000000ff61617208 */ /* 0x000fe20000000000 */
[----:B------:R-:W-:Y:S01]  /*d980*/  FMUL.FTZ R16, R69, R116 ;  /* 0x0000007445107220 */ /* 0x000fe20000410000 */
[----:B------:R-:W-:Y:S01]  /*d990*/  F2FP.PACK_AB R77, R89, R101 ;  /* 0x00000065594d723e */ /* 0x000fe200000000ff */
[----:B------:R-:W-:Y:S01]  /*d9a0*/  FMUL.FTZ R0, R0, c[0x0][0x2d0] ;  /* 0x0000b40000007a20 */ /* 0x000fe20000410000 */
[----:B------:R-:W-:Y:S01]  /*d9b0*/  MOV R102, R54 ;  /* 0x0000003600667202 */ /* 0x000fe20000000f00 */
[----:B------:R-:W-:Y:S02]  /*d9c0*/  FMUL.FTZ R17, R69, R117 ;  /* 0x0000007545117220 */ /* 0x000fe40000410000 */
[----:B------:R2:W3:Y:S01]  /*d9d0*/  MUFU.EX2 R2, R0 ;  /* 0x0000000000027308 */ /* 0x0004e20000000800 */
[--C-:B------:R-:W-:Y:S01]  /*d9e0*/  FFMA.FTZ R4, R25, c[0x0][0x2d0], -R97.reuse ;  /* 0x0000b40019047a23 */ /* 0x100fe20000010861 */
[----:B------:R-:W-:Y:S01]  /*d9f0*/  F2FP.PACK_AB R64, R60, R102 ;  /* 0x000000663c40723e */ /* 0x000fe200000000ff */
[--C-:B------:R-:W-:Y:S02]  /*da00*/  FFMA.FTZ R58, R58, c[0x0][0x2d0], -R97.reuse ;  /* 0x0000b4003a3a7a23 */ /* 0x100fe40000010861 */
[--C-:B------:R-:W-:Y:S05]  /*da10*/  FFMA.FTZ R62, R62, c[0x0][0x2d0], -R97.reuse ;  /* 0x0000b4003e3e7a23 */ /* 0x100fea0000010861 */
[----:B------:R4:W5:Y:S01]  /*da20*/  MUFU.EX2 R91, R4 ;  /* 0x00000004005b7308 */ /* 0x0009620000000800 */
[C---:B-1----:R-:W-:Y:S01]  /*da30*/  FMUL.FTZ R7, R68.reuse, R107 ;  /* 0x0000006b44077220 */ /* 0x042fe20000410000 */
[----:B------:R-:W-:Y:S01]  /*da40*/  MOV R107, R52 ;  /* 0x00000034006b7202 */ /* 0x000fe20000000f00 */
[C---:B------:R-:W-:Y:S02]  /*da50*/  FMUL.FTZ R6, R68.reuse, R106 ;  /* 0x0000006a44067220 */ /* 0x040fe40000410000 */
[C---:B------:R-:W-:Y:S01]  /*da60*/  FMUL.FTZ R18, R68.reuse, R118 ;  /* 0x0000007644127220 */ /* 0x040fe20000410000 */
[----:B------:R-:W-:Y:S01]  /*da70*/  F2FP.PACK_AB R66, R61, R107 ;  /* 0x0000006b3d42723e */ /* 0x000fe200000000ff */
[C---:B------:R-:W-:Y:S02]  /*da80*/  FMUL.FTZ R19, R68.reuse, R119 ;  /* 0x0000007744137220 */ /* 0x040fe40000410000 */
[C---:B------:R-:W-:Y:S01]  /*da90*/  FMUL.FTZ R34, R68.reuse, R134 ;  /* 0x0000008644227220 */ /* 0x040fe20000410000 */
[----:B------:R-:W-:Y:S01]  /*daa0*/  LDSM.16.MT88.4 R116, [R209+0x2900] ;  /* 0x00290000d174783b */ /* 0x000fe20000004200 */
[C---:B------:R-:W-:Y:S02]  /*dab0*/  FMUL.FTZ R35, R68.reuse, R135 ;  /* 0x0000008744237220 */ /* 0x040fe40000410000 */
[--C-:B--2---:R-:W-:Y:S02]  /*dac0*/  FFMA.FTZ R0, R27, c[0x0][0x2d0], -R97.reuse ;  /* 0x0000b4001b007a23 */ /* 0x104fe40000010861 */
[----:B------:R-:W-:Y:S02]  /*dad0*/  FMUL.FTZ R50, R68, R150 ;  /* 0x0000009644327220 */ /* 0x000fe40000410000 */
[----:B------:R1:W2:Y:S01]  /*dae0*/  MUFU.EX2 R9, R0 ;  /* 0x0000000000097308 */ /* 0x0002a20000000800 */
[C---:B---3--:R-:W-:Y:S02]  /*daf0*/  FMUL.FTZ R8, R2.reuse, R108 ;  /* 0x0000006c02087220 */ /* 0x048fe40000410000 */
[----:B------:R-:W-:Y:S02]  /*db00*/  FMUL.FTZ R12, R2, R112 ;  /* 0x00000070020c7220 */ /* 0x000fe40000410000 */
[----:B----4-:R-:W-:Y:S02]  /*db10*/  FFMA.FTZ R4, R24, c[0x0][0x2d0], -R97 ;  /* 0x0000b40018047a23 */ /* 0x010fe40000010861 */
[----:B-----5:R-:W-:Y:S02]  /*db20*/  IMAD.MOV.U32 R150, RZ, RZ, R91 ;  /* 0x000000ffff967224 */ /* 0x020fe400078e005b */
[----:B------:R-:W-:Y:S01]  /*db30*/  FMUL.FTZ R51, R68, R151 ;  /* 0x0000009744337220 */ /* 0x000fe20000410000 */
[----:B------:R-:W3:Y:S01]  /*db40*/  MUFU.EX2 R63, R4 ;  /* 0x00000004003f7308 */ /* 0x000ee20000000800 */
[C---:B------:R-:W-:Y:S02]  /*db50*/  FMUL.FTZ R13, R2.reuse, R113 ;  /* 0x00000071020d7220 */ /* 0x040fe40000410000 */
[----:B------:R-:W-:Y:S02]  /*db60*/  FFMA.FTZ R24, R45, c[0x0][0x2d0], -R75 ;  /* 0x0000b4002d187a23 */ /* 0x000fe4000001084b */
[----:B------:R-:W-:Y:S02]  /*db70*/  IMAD.MOV.U32 R151, RZ, RZ, R89 ;  /* 0x000000ffff977224 */ /* 0x000fe400078e0059 */
[C---:B------:R-:W-:Y:S02]  /*db80*/  FMUL.FTZ R45, R2.reuse, R145 ;  /* 0x00000091022d7220 */ /* 0x040fe40000410000 */
[C---:B------:R-:W-:Y:S01]  /*db90*/  FMUL.FTZ R25, R2.reuse, R125 ;  /* 0x0000007d02197220 */ /* 0x040fe20000410000 */
[----:B------:R4:W5:Y:S01]  /*dba0*/  MUFU.EX2 R30, R24 ;  /* 0x00000018001e7308 */ /* 0x0009620000000800 */
[C---:B------:R-:W-:Y:S02]  /*dbb0*/  FMUL.FTZ R29, R2.reuse, R129 ;  /* 0x00000081021d7220 */ /* 0x040fe40000410000 */
[----:B------:R-:W-:Y:S02]  /*dbc0*/  FMUL.FTZ R41, R2, R141 ;  /* 0x0000008d02297220 */ /* 0x000fe40000410000 */
[----:B-1----:R-:W-:Y:S02]  /*dbd0*/  FFMA.FTZ R0, R26, c[0x0][0x2d0], -R97 ;  /* 0x0000b4001a007a23 */ /* 0x002fe40000010861 */
[----:B--2---:R-:W-:Y:S02]  /*dbe0*/  IMAD.MOV.U32 R108, RZ, RZ, R9 ;  /* 0x000000ffff6c7224 */ /* 0x004fe400078e0009 */
[C---:B------:R-:W-:Y:S01]  /*dbf0*/  FMUL.FTZ R9, R2.reuse, R109 ;  /* 0x0000006d02097220 */ /* 0x040fe20000410000 */
[----:B------:R1:W2:Y:S01]  /*dc00*/  MUFU.EX2 R92, R0 ;  /* 0x00000000005c7308 */ /* 0x0002a20000000800 */
[----:B------:R-:W-:Y:S02]  /*dc10*/  FMUL.FTZ R57, R2, R157 ;  /* 0x0000009d02397220 */ /* 0x000fe40000410000 */
[----:B------:R-:W-:Y:S01]  /*dc20*/  IMAD.MOV.U32 R109, RZ, RZ, R86 ;  /* 0x000000ffff6d7224 */ /* 0x000fe200078e0056 */
[----:B---3--:R-:W-:Y:S01]  /*dc30*/  F2FP.PACK_AB R67, R63, R91 ;  /* 0x0000005b3f43723e */ /* 0x008fe200000000ff */
[----:B------:R-:W-:Y:S05]  /*dc40*/  FFMA.FTZ R4, R42, c[0x0][0x2d0], -R74 ;  /* 0x0000b4002a047a23 */ /* 0x000fea000001084a */
[----:B------:R3:W-:Y:S01]  /*dc50*/  MUFU.EX2 R59, R4 ;  /* 0x00000004003b7308 */ /* 0x0007e20000000800 */
[----:B----4-:R-:W-:Y:S01]  /*dc60*/  FMUL.FTZ R24, R2, R124 ;  /* 0x0000007c02187220 */ /* 0x010fe20000410000 */
[----:B-----5:R-:W-:Y:S08]  /*dc70*/  MOV R129, R30 ;  /* 0x0000001e00817202 */ /* 0x020ff00000000f00 */
[----:B------:R4:W-:Y:S01]  /*dc80*/  MUFU.EX2 R124, R32 ;  /* 0x00000020007c7308 */ /* 0x0009e20000000800 */
[----:B-1----:R-:W-:Y:S02]  /*dc90*/  FSEL R0, R3, RZ, P0 ;  /* 0x000000ff03007208 */ /* 0x002fe40000000000 */
[----:B--2---:R-:W-:Y:S02]  /*dca0*/  F2FP.PACK_AB R65, R92, R108 ;  /* 0x0000006c5c41723e */ /* 0x004fe400000000ff */
[C---:B------:R-:W-:Y:S01]  /*dcb0*/  ISETP.GT.AND P0, PT, R227.reuse, UR6, PT ;  /* 0x00000006e3007c0c */ /* 0x040fe2000bf04270 */
[----:B------:R-:W-:Y:S01]  /*dcc0*/  FADD.FTZ R0, -R0, R103 ;  /* 0x0000006700007221 */ /* 0x000fe20000010100 */
[----:B------:R-:W-:Y:S01]  /*dcd0*/  IADD3 R227, R227, -0x1, RZ ;  /* 0xffffffffe3e37810 */ /* 0x000fe20007ffe0ff */
[----:B------:R-:W-:Y:S02]  /*dce0*/  IMAD.MOV.U32 R103, RZ, RZ, R53 ;  /* 0x000000ffff677224 */ /* 0x000fe400078e0035 */
[----:B------:R-:W-:Y:S01]  /*dcf0*/  FMUL.FTZ R0, R0, c[0x0][0x2d0] ;  /* 0x0000b40000007a20 */ /* 0x000fe20000410000 */
[----:B------:R-:W1:Y:S01]  /*dd00*/  LDSM.16.MT88.4 R52, [R210+0x100] ;  /* 0x00010000d234783b */ /* 0x000e620000004200 */
[----:B---3--:R-:W-:Y:S01]  /*dd10*/  FMUL.FTZ R4, R69, R104 ;  /* 0x0000006845047220 */ /* 0x008fe20000410000 */
[----:B------:R-:W-:Y:S01]  /*dd20*/  F2FP.PACK_AB R76, R103, R100 ;  /* 0x00000064674c723e */ /* 0x000fe200000000ff */
[----:B------:R-:W-:Y:S06]  /*dd30*/  MUFU.EX2 R104, R62 ;  /* 0x0000003e00687308 */ /* 0x000fec0000000800 */
[-C--:B------:R-:W-:Y:S01]  /*dd40*/  HMMA.16816.F32 R4, R76, R20.reuse, R4 ;  /* 0x000000144c04723c */ /* 0x080fe20000001804 */
[----:B----4-:R-:W-:Y:S03]  /*dd50*/  FMUL.FTZ R32, R69, R132 ;  /* 0x0000008445207220 */ /* 0x010fe60000410000 */
[----:B------:R-:W2:Y:S02]  /*dd60*/  MUFU.EX2 R0, R0 ;  /* 0x0000000000007308 */ /* 0x000ea40000000800 */
[C---:B--2---:R-:W-:Y:S02]  /*dd70*/  FMUL.FTZ R10, R0.reuse, R110 ;  /* 0x0000006e000a7220 */ /* 0x044fe40000410000 */
[C---:B------:R-:W-:Y:S06]  /*dd80*/  FMUL.FTZ R11, R0.reuse, R111 ;  /* 0x0000006f000b7220 */ /* 0x040fec0000410000 */
[----:B------:R-:W-:Y:S01]  /*dd90*/  MUFU.EX2 R110, R44 ;  /* 0x0000002c006e7308 */ /* 0x000fe20000000800 */
[C---:B------:R-:W-:Y:S01]  /*dda0*/  FMUL.FTZ R15, R0.reuse, R115 ;  /* 0x00000073000f7220 */ /* 0x040fe20000410000 */
[----:B------:R-:W-:Y:S01]  /*ddb0*/  MOV R115, R85 ;  /* 0x0000005500737202 */ /* 0x000fe20000000f00 */
[C---:B------:R-:W-:Y:S02]  /*ddc0*/  FMUL.FTZ R27, R0.reuse, R127 ;  /* 0x0000007f001b7220 */ /* 0x040fe40000410000 */
[----:B------:R-:W-:Y:S01]  /*ddd0*/  IMAD.MOV.U32 R127, RZ, RZ, R80 ;  /* 0x000000ffff7f7224 */ /* 0x000fe200078e0050 */
[C---:B------:R-:W-:Y:S01]  /*dde0*/  HMMA.16816.F32 R8, R64.reuse, R20, R8 ;  /* 0x000000144008723c */ /* 0x040fe20000001808 */
[C---:B------:R-:W-:Y:S01]  /*ddf0*/  FMUL.FTZ R14, R0.reuse, R114 ;  /* 0x00000072000e7220 */ /* 0x040fe20000410000 */
[----:B------:R-:W2:Y:S01]  /*de00*/  LDSM.16.MT88.4 R80, [R211+0x100] ;  /* 0x00010000d350783b */ /* 0x000ea20000004200 */
[C---:B------:R-:W-:Y:S01]  /*de10*/  FMUL.FTZ R26, R0.reuse, R126 ;  /* 0x0000007e001a7220 */ /* 0x040fe20000410000 */
[----:B------:R-:W-:Y:S01]  /*de20*/  MOV R126, R31 ;  /* 0x0000001f007e7202 */ /* 0x000fe20000000f00 */
[----:B------:R3:W-:Y:S01]  /*de30*/  MUFU.EX2 R111, R28 ;  /* 0x0000001c006f7308 */ /* 0x0007e20000000800 */
[C---:B------:R-:W-:Y:S02]  /*de40*/  FMUL.FTZ R30, R0.reuse, R130 ;  /* 0x00000082001e7220 */ /* 0x040fe40000410000 */
[-C--:B------:R-:W-:Y:S01]  /*de50*/  HMMA.16816.F32 R12, R64, R22.reuse, R12 ;  /* 0x00000016400c723c */ /* 0x080fe2000000180c */
[----:B------:R-:W-:Y:S03]  /*de60*/  FFMA.FTZ R20, R47, c[0x0][0x2d0], -R74 ;  /* 0x0000b4002f147a23 */ /* 0x000fe6000001084a */
[----:B------:R-:W-:Y:S02]  /*de70*/  IMAD.MOV.U32 R130, RZ, RZ, R33 ;  /* 0x000000ffff827224 */ /* 0x000fe400078e0021 */
[C---:B------:R-:W-:Y:S01]  /*de80*/  FMUL.FTZ R33, R69.reuse, R133 ;  /* 0x0000008545217220 */ /* 0x040fe20000410000 */
[----:B------:R4:W-:Y:S01]  /*de90*/  MUFU.EX2 R112, R20 ;  /* 0x0000001400707308 */ /* 0x0009e20000000800 */
[C---:B------:R-:W-:Y:S01]  /*dea0*/  HMMA.16816.F32 R16, R76.reuse, R22, R16 ;  /* 0x000000164c10723c */ /* 0x040fe20000001810 */
[C---:B------:R-:W-:Y:S01]  /*deb0*/  FMUL.FTZ R21, R69.reuse, R121 ;  /* 0x0000007945157220 */ /* 0x040fe20000410000 */
[----:B------:R-:W-:Y:S02]  /*dec0*/  LDSM.16.MT88.4 R132, [R212+0x2900] ;  /* 0x00290000d484783b */ /* 0x000fe40000004200 */
[C---:B------:R-:W-:Y:S01]  /*ded0*/  FMUL.FTZ R31, R0.reuse, R131 ;  /* 0x00000083001f7220 */ /* 0x040fe20000410000 */
[----:B------:R-:W-:Y:S01]  /*dee0*/  MOV R121, R60 ;  /* 0x0000003c00797202 */ /* 0x000fe20000000f00 */
[----:B------:R-:W-:Y:S01]  /*def0*/  FMUL.FTZ R42, R0, R142 ;  /* 0x0000008e002a7220 */ /* 0x000fe20000410000 */
[----:B------:R-:W-:Y:S01]  /*df00*/  MOV R131, R63 ;  /* 0x0000003f00837202 */ /* 0x000fe20000000f00 */
[C---:B------:R-:W-:Y:S01]  /*df10*/  FMUL.FTZ R22, R68.reuse, R122 ;  /* 0x0000007a44167220 */ /* 0x040fe20000410000 */
[----:B------:R5:W-:Y:S03]  /*df20*/  MUFU.EX2 R114, R40 ;  /* 0x0000002800727308 */ /* 0x000be60000000800 */
[----:B------:R-:W-:Y:S02]  /*df30*/  FMUL.FTZ R23, R68, R123 ;  /* 0x0000007b44177220 */ /* 0x000fe40000410000 */
[----:B---3--:R-:W-:Y:S02]  /*df40*/  FMUL.FTZ R28, R2, R128 ;  /* 0x00000080021c7220 */ /* 0x008fe40000410000 */
[----:B------:R-:W-:Y:S02]  /*df50*/  FMUL.FTZ R43, R0, R143 ;  /* 0x0000008f002b7220 */ /* 0x000fe40000410000 */
[----:B------:R-:W-:Y:S01]  /*df60*/  FMUL.FTZ R44, R2, R144 ;  /* 0x00000090022c7220 */ /* 0x000fe20000410000 */
[----:B------:R3:W-:Y:S01]  /*df70*/  MUFU.EX2 R122, R48 ;  /* 0x00000030007a7308 */ /* 0x0007e20000000800 */
[C---:B------:R-:W-:Y:S02]  /*df80*/  FMUL.FTZ R46, R0.reuse, R146 ;  /* 0x00000092002e7220 */ /* 0x040fe40000410000 */
[----:B------:R-:W-:Y:S02]  /*df90*/  FMUL.FTZ R47, R0, R147 ;  /* 0x00000093002f7220 */ /* 0x000fe40000410000 */
[----:B----4-:R-:W-:Y:S02]  /*dfa0*/  FMUL.FTZ R20, R69, R120 ;  /* 0x0000007845147220 */ /* 0x010fe40000410000 */
[----:B------:R-:W-:Y:S02]  /*dfb0*/  IMAD.MOV.U32 R120, RZ, RZ, R84 ;  /* 0x000000ffff787224 */ /* 0x000fe400078e0054 */
[----:B------:R-:W4:Y:S01]  /*dfc0*/  LDSM.16.MT88.4 R84, [R209+0x900] ;  /* 0x00090000d154783b */ /* 0x000f220000004200 */
[----:B------:R1:W-:Y:S01]  /*dfd0*/  MUFU.EX2 R123, R58 ;  /* 0x0000003a007b7308 */ /* 0x0003e20000000800 */
[----:B------:R-:W-:Y:S01]  /*dfe0*/  FMUL.FTZ R60, R2, R160 ;  /* 0x000000a0023c7220 */ /* 0x000fe20000410000 */
[-C--:B------:R-:W-:Y:S01]  /*dff0*/  HMMA.16816.F32 R20, R76, R36.reuse, R20 ;  /* 0x000000244c14723c */ /* 0x080fe20000001814 */
[----:B------:R-:W-:Y:S01]  /*e000*/  FMUL.FTZ R62, R0, R162 ;  /* 0x000000a2003e7220 */ /* 0x000fe20000410000 */
[----:B------:R-:W-:Y:S01]  /*e010*/  MOV R162, R92 ;  /* 0x0000005c00a27202 */ /* 0x000fe20000000f00 */
[----:B------:R-:W-:Y:S02]  /*e020*/  FFMA.FTZ R92, R95, c[0x0][0x2d0], -R75 ;  /* 0x0000b4005f5c7a23 */ /* 0x000fe4000001084b */
[----:B-----5:R-:W-:Y:S02]  /*e030*/  FMUL.FTZ R40, R2, R140 ;  /* 0x0000008c02287220 */ /* 0x020fe40000410000 */
[----:B------:R-:W-:Y:S01]  /*e040*/  FMUL.FTZ R63, R0, R163 ;  /* 0x000000a3003f7220 */ /* 0x000fe20000410000 */
[C---:B------:R-:W-:Y:S01]  /*e050*/  HMMA.16816.F32 R24, R64.reuse, R36, R24 ;  /* 0x000000244018723c */ /* 0x040fe20000001818 */
[----:B------:R-:W-:Y:S03]  /*e060*/  IMAD.MOV.U32 R160, RZ, RZ, R61 ;  /* 0x000000ffffa07224 */ /* 0x000fe600078e003d */
[----:B---3--:R-:W-:Y:S01]  /*e070*/  FMUL.FTZ R48, R69, R148 ;  /* 0x0000009445307220 */ /* 0x008fe20000410000 */
[----:B------:R-:W-:Y:S01]  /*e080*/  MOV R148, R93 ;  /* 0x0000005d00947202 */ /* 0x000fe20000000f00 */
[----:B------:R-:W-:Y:S02]  /*e090*/  FMUL.FTZ R61, R2, R161 ;  /* 0x000000a1023d7220 */ /* 0x000fe40000410000 */
[-C--:B------:R-:W-:Y:S01]  /*e0a0*/  HMMA.16816.F32 R28, R64, R38.reuse, R28 ;  /* 0x00000026401c723c */ /* 0x080fe2000000181c */
[----:B------:R-:W-:Y:S03]  /*e0b0*/  FFMA.FTZ R36, R49, c[0x0][0x2d0], -R96 ;  /* 0x0000b40031247a23 */ /* 0x000fe60000010860 */
[C---:B------:R-:W-:Y:S01]  /*e0c0*/  FMUL.FTZ R37, R69.reuse, R137 ;  /* 0x0000008945257220 */ /* 0x040fe20000410000 */
[----:B------:R3:W-:Y:S01]  /*e0d0*/  MUFU.EX2 R128, R36 ;  /* 0x0000002400807308 */ /* 0x0007e20000000800 */
[C---:B------:R-:W-:Y:S02]  /*e0e0*/  FMUL.FTZ R49, R69.reuse, R149 ;  /* 0x0000009545317220 */ /* 0x040fe40000410000 */
[C---:B------:R-:W-:Y:S01]  /*e0f0*/  HMMA.16816.F32 R32, R76.reuse, R38, R32 ;  /* 0x000000264c20723c */ /* 0x040fe20000001820 */
[----:B------:R-:W-:Y:S03]  /*e100*/  IMAD.MOV.U32 R149, RZ, RZ, R59 ;  /* 0x000000ffff957224 */ /* 0x000fe600078e003b */
[C---:B-1----:R-:W-:Y:S02]  /*e110*/  FMUL.FTZ R58, R0.reuse, R158 ;  /* 0x0000009e003a7220 */ /* 0x042fe40000410000 */
[----:B------:R-:W-:Y:S02]  /*e120*/  FMUL.FTZ R59, R0, R159 ;  /* 0x0000009f003b7220 */ /* 0x000fe40000410000 */
[C---:B------:R-:W-:Y:S02]  /*e130*/  FMUL.FTZ R38, R68.reuse, R138 ;  /* 0x0000008a44267220 */ /* 0x040fe40000410000 */
[----:B------:R-:W-:Y:S02]  /*e140*/  MUFU.EX2 R138, R92 ;  /* 0x0000005c008a7308 */ /* 0x000fe40000000800 */
[----:B------:R-:W-:Y:S02]  /*e150*/  FMUL.FTZ R39, R68, R139 ;  /* 0x0000008b44277220 */ /* 0x000fe40000410000 */
[C---:B---3--:R-:W-:Y:S07]  /*e160*/  FMUL.FTZ R36, R69.reuse, R136 ;  /* 0x0000008845247220 */ /* 0x048fee0000410000 */
[-C--:B------:R-:W-:Y:S08]  /*e170*/  HMMA.16816.F32 R36, R76, R52.reuse, R36 ;  /* 0x000000344c24723c */ /* 0x080ff00000001824 */
[C---:B------:R-:W-:Y:S07]  /*e180*/  HMMA.16816.F32 R40, R64.reuse, R52, R40 ;  /* 0x000000344028723c */ /* 0x040fee0000001828 */
[--C-:B------:R-:W-:Y:S01]  /*e190*/  FFMA.FTZ R52, R56, c[0x0][0x2d0], -R97.reuse ;  /* 0x0000b40038347a23 */ /* 0x100fe20000010861 */
[-C--:B------:R-:W-:Y:S01]  /*e1a0*/  HMMA.16816.F32 R44, R64, R54.reuse, R44 ;  /* 0x00000036402c723c */ /* 0x080fe2000000182c */
[----:B------:R-:W-:Y:S02]  /*e1b0*/  FMUL.FTZ R56, R2, R156 ;  /* 0x0000009c02387220 */ /* 0x000fe40000410000 */
[----:B------:R1:W3:Y:S01]  /*e1c0*/  MUFU.EX2 R113, R52 ;  /* 0x0000003400717308 */ /* 0x0002e20000000800 */
[C---:B------:R-:W-:Y:S04]  /*e1d0*/  FMUL.FTZ R53, R69.reuse, R153 ;  /* 0x0000009945357220 */ /* 0x040fe80000410000 */
[C---:B------:R-:W-:Y:S07]  /*e1e0*/  HMMA.16816.F32 R48, R76.reuse, R54, R48 ;  /* 0x000000364c30723c */ /* 0x040fee0000001830 */
[C---:B------:R-:W-:Y:S02]  /*e1f0*/  FMUL.FTZ R54, R68.reuse, R154 ;  /* 0x0000009a44367220 */ /* 0x040fe40000410000 */
[----:B------:R-:W-:Y:S03]  /*e200*/  FMUL.FTZ R55, R68, R155 ;  /* 0x0000009b44377220 */ /* 0x000fe60000410000 */
[----:B-1----:R-:W-:Y:S07]  /*e210*/  FMUL.FTZ R52, R69, R152 ;  /* 0x0000009845347220 */ /* 0x002fee0000410000 */
[-C--:B--2---:R-:W-:Y:S08]  /*e220*/  HMMA.16816.F32 R52, R76, R80.reuse, R52 ;  /* 0x000000504c34723c */ /* 0x084ff00000001834 */
[C---:B------:R-:W-:Y:S07]  /*e230*/  HMMA.16816.F32 R56, R64.reuse, R80, R56 ;  /* 0x000000504038723c */ /* 0x040fee0000001838 */
[----:B------:R-:W-:Y:S01]  /*e240*/  FFMA.FTZ R80, R88, c[0x0][0x2d0], -R97 ;  /* 0x0000b40058507a23 */ /* 0x000fe20000010861 */
[-C--:B------:R-:W-:Y:S01]  /*e250*/  HMMA.16816.F32 R60, R64, R82.reuse, R60 ;  /* 0x00000052403c723c */ /* 0x080fe2000000183c */
[----:B---3--:R-:W-:Y:S02]  /*e260*/  F2FP.PACK_AB R81, R123, R113 ;  /* 0x000000717b51723e */ /* 0x008fe400000000ff */
[----:B------:R1:W2:Y:S04]  /*e270*/  MUFU.EX2 R161, R80 ;  /* 0x0000005000a17308 */ /* 0x0002a80000000800 */
[C---:B------:R-:W-:Y:S02]  /*e280*/  FMUL.FTZ R64, R69.reuse, R164 ;  /* 0x000000a445407220 */ /* 0x040fe40000410000 */
[----:B------:R-:W-:Y:S03]  /*e290*/  FMUL.FTZ R65, R69, R165 ;  /* 0x000000a545417220 */ /* 0x000fe60000410000 */
[C---:B------:R-:W-:Y:S02]  /*e2a0*/  FMUL.FTZ R66, R68.reuse, R166 ;  /* 0x000000a644427220 */ /* 0x040fe40000410000 */
[----:B------:R-:W-:Y:S07]  /*e2b0*/  FMUL.FTZ R67, R68, R167 ;  /* 0x000000a744437220 */ /* 0x000fee0000410000 */
[----:B------:R-:W-:Y:S01]  /*e2c0*/  HMMA.16816.F32 R64, R76, R82, R64 ;  /* 0x000000524c40723c */ /* 0x000fe20000001840 */
[--C-:B-1----:R-:W-:Y:S06]  /*e2d0*/  FFMA.FTZ R80, R90, c[0x0][0x2d0], -R74.reuse ;  /* 0x0000b4005a507a23 */ /* 0x102fec000001084a */
[----:B------:R-:W-:Y:S01]  /*e2e0*/  F2FP.PACK_AB R76, R149, R127 ;  /* 0x0000007f954c723e */ /* 0x000fe200000000ff */
[----:B------:R-:W1:Y:S01]  /*e2f0*/  LDSM.16.MT88.4 R88, [R212+0x900] ;  /* 0x00090000d458783b */ /* 0x000e620000004200 */
[----:B------:R-:W-:Y:S01]  /*e300*/  F2FP.PACK_AB R77, R148, R126 ;  /* 0x0000007e944d723e */ /* 0x000fe200000000ff */
[----:B------:R3:W-:Y:S02]  /*e310*/  MUFU.EX2 R106, R80 ;  /* 0x00000050006a7308 */ /* 0x0007e40000000800 */
[----:B------:R-:W-:Y:S02]  /*e320*/  F2FP.PACK_AB R78, R112, R130 ;  /* 0x00000082704e723e */ /* 0x000fe400000000ff */
[----:B------:R-:W-:Y:S02]  /*e330*/  F2FP.PACK_AB R79, R111, R129 ;  /* 0x000000816f4f723e */ /* 0x000fe400000000ff */
[----:B------:R-:W-:Y:S02]  /*e340*/  F2FP.PACK_AB R82, R110, R114 ;  /* 0x000000726e52723e */ /* 0x000fe400000000ff */
[----:B--2---:R-:W-:Y:S03]  /*e350*/  F2FP.PACK_AB R83, R161, R104 ;  /* 0x00000068a153723e */ /* 0x004fe600000000ff */
[-C--:B----4-:R-:W-:Y:S01]  /*e360*/  HMMA.16816.F32 R4, R76, R84.reuse, R4 ;  /* 0x000000544c04723c */ /* 0x090fe20000001804 */
[--C-:B---3--:R-:W-:Y:S02]  /*e370*/  FFMA.FTZ R80, R94, c[0x0][0x2d0], -R75.reuse ;  /* 0x0000b4005e507a23 */ /* 0x108fe4000001084b */
[----:B------:R-:W2:Y:S02]  /*e380*/  LDSM.16.MT88.4 R92, [R210+0x900] ;  /* 0x00090000d25c783b */ /* 0x000ea40000004200 */
[----:B------:R3:W-:Y:S02]  /*e390*/  MUFU.EX2 R139, R80 ;  /* 0x00000050008b7308 */ /* 0x0007e40000000800 */
[----:B---3--:R-:W-:Y:S07]  /*e3a0*/  F2FP.PACK_AB R80, R128, R124 ;  /* 0x0000007c8050723e */ /* 0x008fee00000000ff */
[C---:B------:R-:W-:Y:S07]  /*e3b0*/  HMMA.16816.F32 R8, R80.reuse, R84, R8 ;  /* 0x000000545008723c */ /* 0x040fee0000001808 */
[--C-:B------:R-:W-:Y:S01]  /*e3c0*/  FFMA.FTZ R84, R176, c[0x0][0x2d0], -R74.reuse ;  /* 0x0000b400b0547a23 */ /* 0x100fe2000001084a */
[-C--:B------:R-:W-:Y:S03]  /*e3d0*/  HMMA.16816.F32 R12, R80, R86.reuse, R12 ;  /* 0x00000056500c723c */ /* 0x080fe6000000180c */
[----:B------:R3:W-:Y:S05]  /*e3e0*/  MUFU.EX2 R163, R84 ;  /* 0x0000005400a37308 */ /* 0x0007ea0000000800 */
[C---:B------:R-:W-:Y:S08]  /*e3f0*/  HMMA.16816.F32 R16, R76.reuse, R86, R16 ;  /* 0x000000564c10723c */ /* 0x040ff00000001810 */
[-C--:B-1----:R-:W-:Y:S08]  /*e400*/  HMMA.16816.F32 R20, R76, R88.reuse, R20 ;  /* 0x000000584c14723c */ /* 0x082ff00000001814 */
[C---:B------:R-:W-:Y:S01]  /*e410*/  HMMA.16816.F32 R24, R80.reuse, R88, R24 ;  /* 0x000000585018723c */ /* 0x040fe20000001818 */
[----:B---3--:R-:W-:Y:S06]  /*e420*/  FFMA.FTZ R84, R177, c[0x0][0x2d0], -R74 ;  /* 0x0000b400b1547a23 */ /* 0x008fec000001084a */
[--C-:B------:R-:W-:Y:S01]  /*e430*/  FFMA.FTZ R88, R170, c[0x0][0x2d0], -R96.reuse ;  /* 0x0000b400aa587a23 */ /* 0x100fe20000010860 */
[-C--:B------:R-:W-:Y:S01]  /*e440*/  HMMA.16816.F32 R28, R80, R90.reuse, R28 ;  /* 0x0000005a501c723c */ /* 0x080fe2000000181c */
[----:B------:R1:W-:Y:S07]  /*e450*/  MUFU.EX2 R125, R84 ;  /* 0x00000054007d7308 */ /* 0x0003ee0000000800 */
[C---:B------:R-:W-:Y:S03]  /*e460*/  HMMA.16816.F32 R32, R76.reuse, R90, R32 ;  /* 0x0000005a4c20723c */ /* 0x040fe60000001820 */
[----:B------:R3:W-:Y:S05]  /*e470*/  MUFU.EX2 R136, R88 ;  /* 0x0000005800887308 */ /* 0x0007ea0000000800 */
[-C--:B--2---:R-:W-:Y:S08]  /*e480*/  HMMA.16816.F32 R36, R76, R92.reuse, R36 ;  /* 0x0000005c4c24723c */ /* 0x084ff00000001824 */
[C---:B------:R-:W-:Y:S01]  /*e490*/  HMMA.16816.F32 R40, R80.reuse, R92, R40 ;  /* 0x0000005c5028723c */ /* 0x040fe20000001828 */
[----:B-1----:R-:W-:Y:S04]  /*e4a0*/  FFMA.FTZ R84, R171, c[0x0][0x2d0], -R75 ;  /* 0x0000b400ab547a23 */ /* 0x002fe8000001084b */
[----:B------:R1:W-:Y:S02]  /*e4b0*/  MUFU.EX2 R252, R84 ;  /* 0x0000005400fc7308 */ /* 0x0003e40000000800 */
[----:B------:R-:W-:Y:S01]  /*e4c0*/  FFMA.FTZ R92, R168, c[0x0][0x2d0], -R97 ;  /* 0x0000b400a85c7a23 */ /* 0x000fe20000010861 */
[-C--:B------:R-:W-:Y:S01]  /*e4d0*/  HMMA.16816.F32 R44, R80, R94.reuse, R44 ;  /* 0x0000005e502c723c */ /* 0x080fe2000000182c */
[--C-:B---3--:R-:W-:Y:S06]  /*e4e0*/  FFMA.FTZ R88, R173, c[0x0][0x2d0], -R96.reuse ;  /* 0x0000b400ad587a23 */ /* 0x108fec0000010860 */
[----:B------:R2:W-:Y:S01]  /*e4f0*/  MUFU.EX2 R240, R92 ;  /* 0x0000005c00f07308 */ /* 0x0005e20000000800 */
[C---:B------:R-:W-:Y:S09]  /*e500*/  HMMA.16816.F32 R48, R76.reuse, R94, R48 ;  /* 0x0000005e4c30723c */ /* 0x040ff20000001830 */
[----:B------:R3:W-:Y:S03]  /*e510*/  MUFU.EX2 R142, R88 ;  /* 0x00000058008e7308 */ /* 0x0007e60000000800 */
[----:B-1----:R-:W-:Y:S07]  /*e520*/  FFMA.FTZ R84, R174, c[0x0][0x2d0], -R75 ;  /* 0x0000b400ae547a23 */ /* 0x002fee000001084b */
[----:B------:R1:W-:Y:S01]  /*e530*/  MUFU.EX2 R143, R84 ;  /* 0x00000054008f7308 */ /* 0x0003e20000000800 */
[----:B--2---:R-:W-:Y:S09]  /*e540*/  FFMA.FTZ R92, R169, c[0x0][0x2d0], -R97 ;  /* 0x0000b400a95c7a23 */ /* 0x004ff20000010861 */
[----:B------:R2:W-:Y:S01]  /*e550*/  MUFU.EX2 R238, R92 ;  /* 0x0000005c00ee7308 */ /* 0x0005e20000000800 */
[--C-:B---3--:R-:W-:Y:S09]  /*e560*/  FFMA.FTZ R88, R175, c[0x0][0x2d0], -R96.reuse ;  /* 0x0000b400af587a23 */ /* 0x108ff20000010860 */
[----:B------:R3:W4:Y:S01]  /*e570*/  MUFU.EX2 R141, R88 ;  /* 0x00000058008d7308 */ /* 0x0007220000000800 */
[----:B-1----:R-:W-:Y:S09]  /*e580*/  FFMA.FTZ R84, R99, c[0x0][0x2d0], -R96 ;  /* 0x0000b40063547a23 */ /* 0x002ff20000010860 */
[----:B------:R1:W-:Y:S01]  /*e590*/  MUFU.EX2 R137, R84 ;  /* 0x0000005400897308 */ /* 0x0003e20000000800 */
[----:B--2---:R-:W-:Y:S09]  /*e5a0*/  FFMA.FTZ R92, R181, c[0x0][0x2d0], -R75 ;  /* 0x0000b400b55c7a23 */ /* 0x004ff2000001084b */
[----:B------:R2:W-:Y:S01]  /*e5b0*/  MUFU.EX2 R145, R92 ;  /* 0x0000005c00917308 */ /* 0x0005e20000000800 */
[--C-:B---3--:R-:W-:Y:S09]  /*e5c0*/  FFMA.FTZ R88, R178, c[0x0][0x2d0], -R74.reuse ;  /* 0x0000b400b2587a23 */ /* 0x108ff2000001084a */
[----:B------:R3:W-:Y:S01]  /*e5d0*/  MUFU.EX2 R251, R88 ;  /* 0x0000005800fb7308 */ /* 0x0007e20000000800 */
[----:B-1----:R-:W1:Y:S08]  /*e5e0*/  LDSM.16.MT88.4 R84, [R211+0x900] ;  /* 0x00090000d354783b */ /* 0x002e700000004200 */
[----:B--2---:R-:W-:Y:S01]  /*e5f0*/  LDSM.16.MT88.4 R92, [R210+0x1100] ;  /* 0x00110000d25c783b */ /* 0x004fe20000004200 */
[--C-:B---3--:R-:W-:Y:S04]  /*e600*/  FFMA.FTZ R88, R98, c[0x0][0x2d0], -R97.reuse ;  /* 0x0000b40062587a23 */ /* 0x108fe80000010861 */
[----:B------:R2:W3:Y:S01]  /*e610*/  MUFU.EX2 R140, R88 ;  /* 0x00000058008c7308 */ /* 0x0004e20000000800 */
[-C--:B-1----:R-:W-:Y:S08]  /*e620*/  HMMA.16816.F32 R52, R76, R84.reuse, R52 ;  /* 0x000000544c34723c */ /* 0x082ff00000001834 */
[C---:B------:R-:W-:Y:S01]  /*e630*/  HMMA.16816.F32 R56, R80.reuse, R84, R56 ;  /* 0x000000545038723c */ /* 0x040fe20000001838 */
[----:B--2---:R-:W1:Y:S06]  /*e640*/  LDSM.16.MT88.4 R88, [R209+0x1100] ;  /* 0x00110000d158783b */ /* 0x004e6c0000004200 */
[----:B------:R-:W-:Y:S01]  /*e650*/  FFMA.FTZ R84, R172, c[0x0][0x2d0], -R97 ;  /* 0x0000b400ac547a23 */ /* 0x000fe20000010861 */
[-C--:B------:R-:W-:Y:S03]  /*e660*/  HMMA.16816.F32 R60, R80, R86.reuse, R60 ;  /* 0x00000056503c723c */ /* 0x080fe6000000183c */
[----:B------:R2:W5:Y:S04]  /*e670*/  MUFU.EX2 R236, R84 ;  /* 0x0000005400ec7308 */ /* 0x0005680000000800 */
[--C-:B------:R-:W-:Y:S01]  /*e680*/  FFMA.FTZ R80, R184, c[0x0][0x2d0], -R74.reuse ;  /* 0x0000b400b8507a23 */ /* 0x100fe2000001084a */
[----:B------:R-:W-:Y:S01]  /*e690*/  HMMA.16816.F32 R64, R76, R86, R64 ;  /* 0x000000564c40723c */ /* 0x000fe20000001840 */
[----:B----4-:R-:W-:Y:S03]  /*e6a0*/  F2FP.PACK_AB R82, R141, R142 ;  /* 0x0000008e8d52723e */ /* 0x010fe600000000ff */
[----:B---3--:R-:W-:Y:S01]  /*e6b0*/  F2FP.PACK_AB R81, R240, R140 ;  /* 0x0000008cf051723e */ /* 0x008fe200000000ff */
[----:B------:R3:W-:Y:S02]  /*e6c0*/  MUFU.EX2 R147, R80 ;  /* 0x0000005000937308 */ /* 0x0007e40000000800 */
[----:B------:R-:W-:Y:S02]  /*e6d0*/  F2FP.PACK_AB R76, R106, R122 ;  /* 0x0000007a6a4c723e */ /* 0x000fe400000000ff */
[----:B------:R-:W-:Y:S03]  /*e6e0*/  F2FP.PACK_AB R77, R138, R139 ;  /* 0x0000008b8a4d723e */ /* 0x000fe600000000ff */
[----:B------:R-:W-:Y:S02]  /*e6f0*/  F2FP.PACK_AB R78, R125, R163 ;  /* 0x000000a37d4e723e */ /* 0x000fe400000000ff */
[----:B------:R-:W-:Y:S01]  /*e700*/  F2FP.PACK_AB R79, R143, R252 ;  /* 0x000000fc8f4f723e */ /* 0x000fe200000000ff */
[----:B--2---:R-:W2:Y:S01]  /*e710*/  LDSM.16.MT88.4 R84, [R212+0x1100] ;  /* 0x00110000d454783b */ /* 0x004ea20000004200 */
[----:B-----5:R-:W-:Y:S05]  /*e720*/  F2FP.PACK_AB R83, R236, R238 ;  /* 0x000000eeec53723e */ /* 0x020fea00000000ff */
[-C--:B-1----:R-:W-:Y:S01]  /*e730*/  HMMA.16816.F32 R4, R76, R88.reuse, R4 ;  /* 0x000000584c04723c */ /* 0x082fe20000001804 */
[--C-:B---3--:R-:W-:Y:S04]  /*e740*/  FFMA.FTZ R80, R179, c[0x0][0x2d0], -R75.reuse ;  /* 0x0000b400b3507a23 */ /* 0x108fe8000001084b */
[----:B------:R1:W-:Y:S02]  /*e750*/  MUFU.EX2 R146, R80 ;  /* 0x0000005000927308 */ /* 0x0003e40000000800 */
[----:B-1----:R-:W-:Y:S07]  /*e760*/  F2FP.PACK_AB R80, R136, R137 ;  /* 0x000000898850723e */ /* 0x002fee00000000ff */
[C---:B------:R-:W-:Y:S07]  /*e770*/  HMMA.16816.F32 R8, R80.reuse, R88, R8 ;  /* 0x000000585008723c */ /* 0x040fee0000001808 */
[--C-:B------:R-:W-:Y:S01]  /*e780*/  FFMA.FTZ R88, R195, c[0x0][0x2d0], -R74.reuse ;  /* 0x0000b400c3587a23 */ /* 0x100fe2000001084a */
[-C--:B------:R-:W-:Y:S03]  /*e790*/  HMMA.16816.F32 R12, R80, R90.reuse, R12 ;  /* 0x0000005a500c723c */ /* 0x080fe6000000180c */
[----:B------:R1:W-:Y:S05]  /*e7a0*/  MUFU.EX2 R235, R88 ;  /* 0x0000005800eb7308 */ /* 0x0003ea0000000800 */
[C---:B------:R-:W-:Y:S08]  /*e7b0*/  HMMA.16816.F32 R16, R76.reuse, R90, R16 ;  /* 0x0000005a4c10723c */ /* 0x040ff00000001810 */
[-C--:B--2---:R-:W-:Y:S08]  /*e7c0*/  HMMA.16816.F32 R20, R76, R84.reuse, R20 ;  /* 0x000000544c14723c */ /* 0x084ff00000001814 */
[C---:B------:R-:W-:Y:S01]  /*e7d0*/  HMMA.16816.F32 R24, R80.reuse, R84, R24 ;  /* 0x000000545018723c */ /* 0x040fe20000001818 */
[----:B-1----:R-:W-:Y:S06]  /*e7e0*/  FFMA.FTZ R88, R196, c[0x0][0x2d0], -R74 ;  /* 0x0000b400c4587a23 */ /* 0x002fec000001084a */
[--C-:B------:R-:W-:Y:S01]  /*e7f0*/  FFMA.FTZ R84, R185, c[0x0][0x2d0], -R96.reuse ;  /* 0x0000b400b9547a23 */ /* 0x100fe20000010860 */
[-C--:B------:R-:W-:Y:S01]  /*e800*/  HMMA.16816.F32 R28, R80, R86.reuse, R28 ;  /* 0x00000056501c723c */ /* 0x080fe2000000181c */
[----:B------:R1:W-:Y:S07]  /*e810*/  MUFU.EX2 R196, R88 ;  /* 0x0000005800c47308 */ /* 0x0003ee0000000800 */
[C---:B------:R-:W-:Y:S03]  /*e820*/  HMMA.16816.F32 R32, R76.reuse, R86, R32 ;  /* 0x000000564c20723c */ /* 0x040fe60000001820 */
[----:B------:R2:W-:Y:S05]  /*e830*/  MUFU.EX2 R144, R84 ;  /* 0x0000005400907308 */ /* 0x0005ea0000000800 */
[-C--:B------:R-:W-:Y:S08]  /*e840*/  HMMA.16816.F32 R36, R76, R92.reuse, R36 ;  /* 0x0000005c4c24723c */ /* 0x080ff00000001824 */
[C---:B------:R-:W-:Y:S01]  /*e850*/  HMMA.16816.F32 R40, R80.reuse, R92, R40 ;  /* 0x0000005c5028723c */ /* 0x040fe20000001828 */
[----:B-1----:R-:W-:Y:S04]  /*e860*/  FFMA.FTZ R88, R190, c[0x0][0x2d0], -R75 ;  /* 0x0000b400be587a23 */ /* 0x002fe8000001084b */
[----:B------:R1:W-:Y:S02]  /*e870*/  MUFU.EX2 R195, R88 ;  /* 0x0000005800c37308 */ /* 0x0003e40000000800 */
[----:B------:R-:W-:Y:S01]  /*e880*/  FFMA.FTZ R92, R183, c[0x0][0x2d0], -R97 ;  /* 0x0000b400b75c7a23 */ /* 0x000fe20000010861 */
[-C--:B------:R-:W-:Y:S01]  /*e890*/  HMMA.16816.F32 R44, R80, R94.reuse, R44 ;  /* 0x0000005e502c723c */ /* 0x080fe2000000182c */
[----:B------:R-:W-:Y:S03]  /*e8a0*/  MOV R183, R101 ;  /* 0x0000006500b77202 */ /* 0x000fe60000000f00 */
[--C-:B--2---:R-:W-:Y:S03]  /*e8b0*/  FFMA.FTZ R84, R188, c[0x0][0x2d0], -R96.reuse ;  /* 0x0000b400bc547a23 */ /* 0x104fe60000010860 */
[----:B------:R2:W-:Y:S01]  /*e8c0*/  MUFU.EX2 R155, R92 ;  /* 0x0000005c009b7308 */ /* 0x0005e20000000800 */
[C---:B------:R-:W-:Y:S09]  /*e8d0*/  HMMA.16816.F32 R48, R76.reuse, R94, R48 ;  /* 0x0000005e4c30723c */ /* 0x040ff20000001830 */
[----:B------:R3:W-:Y:S03]  /*e8e0*/  MUFU.EX2 R190, R84 ;  /* 0x0000005400be7308 */ /* 0x0007e60000000800 */
[----:B-1----:R-:W-:Y:S07]  /*e8f0*/  FFMA.FTZ R88, R192, c[0x0][0x2d0], -R75 ;  /* 0x0000b400c0587a23 */ /* 0x002fee000001084b */
[----:B------:R1:W-:Y:S01]  /*e900*/  MUFU.EX2 R192, R88 ;  /* 0x0000005800c07308 */ /* 0x0003e20000000800 */
[----:B--2---:R-:W-:Y:S09]  /*e910*/  FFMA.FTZ R92, R186, c[0x0][0x2d0], -R97 ;  /* 0x0000b400ba5c7a23 */ /* 0x004ff20000010861 */
[----:B------:R2:W-:Y:S01]  /*e920*/  MUFU.EX2 R154, R92 ;  /* 0x0000005c009a7308 */ /* 0x0005e20000000800 */
[--C-:B---3--:R-:W-:Y:S01]  /*e930*/  FFMA.FTZ R84, R189, c[0x0][0x2d0], -R96.reuse ;  /* 0x0000b400bd547a23 */ /* 0x108fe20000010860 */
[----:B------:R-:W-:Y:S08]  /*e940*/  MOV R189, R103 ;  /* 0x0000006700bd7202 */ /* 0x000ff00000000f00 */
[----:B------:R3:W-:Y:S01]  /*e950*/  MUFU.EX2 R185, R84 ;  /* 0x0000005400b97308 */ /* 0x0007e20000000800 */
[----:B-1----:R-:W1:Y:S01]  /*e960*/  LDSM.16.MT88.4 R88, [R211+0x1100] ;  /* 0x00110000d358783b */ /* 0x002e620000004200 */
[----:B--2---:R-:W-:Y:S01]  /*e970*/  FFMA.FTZ R92, R203, c[0x0][0x2d0], -R75 ;  /* 0x0000b400cb5c7a23 */ /* 0x004fe2000001084b */
[----:B------:R-:W-:Y:S07]  /*e980*/  MOV R203, R113 ;  /* 0x0000007100cb7202 */ /* 0x000fee0000000f00 */
[----:B------:R2:W-:Y:S01]  /*e990*/  MUFU.EX2 R178, R92 ;  /* 0x0000005c00b27308 */ /* 0x0005e20000000800 */
[----:B---3--:R-:W-:Y:S02]  /*e9a0*/  FFMA.FTZ R84, R191, c[0x0][0x2d0], -R96 ;  /* 0x0000b400bf547a23 */ /* 0x008fe40000010860 */
[----:B------:R-:W-:Y:S07]  /*e9b0*/  IMAD.MOV.U32 R191, RZ, RZ, R102 ;  /* 0x000000ffffbf7224 */ /* 0x000fee00078e0066 */
[----:B------:R3:W4:Y:S01]  /*e9c0*/  MUFU.EX2 R188, R84 ;  /* 0x0000005400bc7308 */ /* 0x0007220000000800 */
[----:B--2---:R-:W-:Y:S01]  /*e9d0*/  LDSM.16.MT88.4 R92, [R210+0x1900] ;  /* 0x00190000d25c783b */ /* 0x004fe20000004200 */
[-C--:B-1----:R-:W-:Y:S08]  /*e9e0*/  HMMA.16816.F32 R52, R76, R88.reuse, R52 ;  /* 0x000000584c34723c */ /* 0x082ff00000001834 */
[C---:B------:R-:W-:Y:S01]  /*e9f0*/  HMMA.16816.F32 R56, R80.reuse, R88, R56 ;  /* 0x000000585038723c */ /* 0x040fe20000001838 */
[----:B---3--:R-:W-:Y:S02]  /*ea00*/  FFMA.FTZ R84, R197, c[0x0][0x2d0], -R74 ;  /* 0x0000b400c5547a23 */ /* 0x008fe4000001084a */
[----:B------:R-:W2:Y:S02]  /*ea10*/  LDL.LU R197, [R1+0x18] ;  /* 0x0000180001c57983 */ /* 0x000ea40000300800 */
[----:B------:R1:W-:Y:S02]  /*ea20*/  MUFU.EX2 R184, R84 ;  /* 0x0000005400b87308 */ /* 0x0003e40000000800 */
[----:B------:R-:W3:Y:S01]  /*ea30*/  LDL.LU R186, [R1+0x14] ;  /* 0x0000140001ba7983 */ /* 0x000ee20000300800 */
[-C--:B------:R-:W-:Y:S01]  /*ea40*/  HMMA.16816.F32 R60, R80, R90.reuse, R60 ;  /* 0x0000005a503c723c */ /* 0x080fe2000000183c */
[----:B------:R-:W-:Y:S03]  /*ea50*/  FFMA.FTZ R88, R187, c[0x0][0x2d0], -R97 ;  /* 0x0000b400bb587a23 */ /* 0x000fe60000010861 */
[----:B------:R-:W-:Y:S03]  /*ea60*/  IMAD.MOV.U32 R187, RZ, RZ, R100 ;  /* 0x000000ffffbb7224 */ /* 0x000fe600078e0064 */
[--C-:B------:R-:W-:Y:S01]  /*ea70*/  FFMA.FTZ R80, R206, c[0x0][0x2d0], -R74.reuse ;  /* 0x0000b400ce507a23 */ /* 0x100fe2000001084a */
[----:B------:R-:W-:Y:S01]  /*ea80*/  HMMA.16816.F32 R64, R76, R90, R64 ;  /* 0x0000005a4c40723c */ /* 0x000fe20000001840 */
[----:B----4-:R-:W-:Y:S02]  /*ea90*/  F2FP.PACK_AB R82, R188, R185 ;  /* 0x000000b9bc52723e */ /* 0x010fe400000000ff */
[----:B------:R4:W-:Y:S01]  /*eaa0*/  MUFU.EX2 R179, R80 ;  /* 0x0000005000b37308 */ /* 0x0009e20000000800 */
[----:B------:R-:W-:Y:S03]  /*eab0*/  IMAD.MOV.U32 R206, RZ, RZ, R111 ;  /* 0x000000ffffce7224 */ /* 0x000fe600078e006f */
[----:B------:R-:W-:Y:S02]  /*eac0*/  F2FP.PACK_AB R76, R147, R251 ;  /* 0x000000fb934c723e */ /* 0x000fe400000000ff */
[----:B------:R-:W-:Y:S03]  /*ead0*/  F2FP.PACK_AB R77, R145, R146 ;  /* 0x00000092914d723e */ /* 0x000fe600000000ff */
[----:B------:R-:W-:Y:S01]  /*eae0*/  F2FP.PACK_AB R78, R196, R235 ;  /* 0x000000ebc44e723e */ /* 0x000fe200000000ff */
[----:B-1----:R-:W-:Y:S01]  /*eaf0*/  FFMA.FTZ R84, R180, c[0x0][0x2d0], -R97 ;  /* 0x0000b400b4547a23 */ /* 0x002fe20000010861 */
[----:B------:R-:W-:Y:S01]  /*eb00*/  F2FP.PACK_AB R79, R192, R195 ;  /* 0x000000c3c04f723e */ /* 0x000fe200000000ff */
[----:B------:R-:W1:Y:S10]  /*eb10*/  MUFU.EX2 R180, R88 ;  /* 0x0000005800b47308 */ /* 0x000e740000000800 */
[----:B------:R5:W5:Y:S01]  /*eb20*/  MUFU.EX2 R181, R84 ;  /* 0x0000005400b57308 */ /* 0x000b620000000800 */
[--C-:B----4-:R-:W-:Y:S01]  /*eb30*/  FFMA.FTZ R80, R200, c[0x0][0x2d0], -R75.reuse ;  /* 0x0000b400c8507a23 */ /* 0x110fe2000001084b */
[----:B------:R-:W-:Y:S08]  /*eb40*/  MOV R200, R112 ;  /* 0x0000007000c87202 */ /* 0x000ff00000000f00 */
[----:B------:R4:W-:Y:S01]  /*eb50*/  MUFU.EX2 R153, R80 ;  /* 0x0000005000997308 */ /* 0x0009e20000000800 */
[----:B-1----:R-:W-:Y:S01]  /*eb60*/  F2FP.PACK_AB R83, R180, R154 ;  /* 0x0000009ab453723e */ /* 0x002fe200000000ff */
[----:B------:R-:W-:Y:S08]  /*eb70*/  LDSM.16.MT88.4 R88, [R212+0x1900] ;  /* 0x00190000d458783b */ /* 0x000ff00000004200 */
[----:B-----5:R-:W1:Y:S01]  /*eb80*/  LDSM.16.MT88.4 R84, [R209+0x1900] ;  /* 0x00190000d154783b */ /* 0x020e620000004200 */
[----:B------:R-:W-:Y:S02]  /*eb90*/  F2FP.PACK_AB R81, R155, R181 ;  /* 0x000000b59b51723e */ /* 0x000fe400000000ff */
[----:B----4-:R-:W-:Y:S01]  /*eba0*/  F2FP.PACK_AB R80, R190, R144 ;  /* 0x00000090be50723e */ /* 0x010fe200000000ff */
[-C--:B-1----:R-:W-:Y:S08]  /*ebb0*/  HMMA.16816.F32 R4, R76, R84.reuse, R4 ;  /* 0x000000544c04723c */ /* 0x082ff00000001804 */
[C---:B------:R-:W-:Y:S07]  /*ebc0*/  HMMA.16816.F32 R8, R80.reuse, R84, R8 ;  /* 0x000000545008723c */ /* 0x040fee0000001808 */
[----:B------:R-:W-:Y:S01]  /*ebd0*/  FFMA.FTZ R84, R232, c[0x0][0x2d0], -R74 ;  /* 0x0000b400e8547a23 */ /* 0x000fe2000001084a */
[-C--:B------:R-:W-:Y:S01]  /*ebe0*/  HMMA.16816.F32 R12, R80, R86.reuse, R12 ;  /* 0x00000056500c723c */ /* 0x080fe2000000180c */
[----:B------:R-:W-:Y:S02]  /*ebf0*/  IMAD.MOV.U32 R232, RZ, RZ, R114 ;  /* 0x000000ffffe87224 */ /* 0x000fe400078e0072 */
[----:B------:R1:W-:Y:S05]  /*ec00*/  MUFU.EX2 R159, R84 ;  /* 0x00000054009f7308 */ /* 0x0003ea0000000800 */
[C---:B------:R-:W-:Y:S08]  /*ec10*/  HMMA.16816.F32 R16, R76.reuse, R86, R16 ;  /* 0x000000564c10723c */ /* 0x040ff00000001810 */
[-C--:B------:R-:W-:Y:S08]  /*ec20*/  HMMA.16816.F32 R20, R76, R88.reuse, R20 ;  /* 0x000000584c14723c */ /* 0x080ff00000001814 */
[C---:B------:R-:W-:Y:S01]  /*ec30*/  HMMA.16816.F32 R24, R80.reuse, R88, R24 ;  /* 0x000000585018723c */ /* 0x040fe20000001818 */
[----:B-1----:R-:W-:Y:S03]  /*ec40*/  FFMA.FTZ R84, R233, c[0x0][0x2d0], -R74 ;  /* 0x0000b400e9547a23 */ /* 0x002fe6000001084a */
[----:B------:R-:W-:Y:S03]  /*ec50*/  MOV R233, R115 ;  /* 0x0000007300e97202 */ /* 0x000fe60000000f00 */
[----:B------:R-:W-:Y:S01]  /*ec60*/  FFMA.FTZ R88, R205, c[0x0][0x2d0], -R96 ;  /* 0x0000b400cd587a23 */ /* 0x000fe20000010860 */
[-C--:B------:R-:W-:Y:S01]  /*ec70*/  HMMA.16816.F32 R28, R80, R90.reuse, R28 ;  /* 0x0000005a501c723c */ /* 0x080fe2000000181c */
[----:B------:R1:W-:Y:S03]  /*ec80*/  MUFU.EX2 R177, R84 ;  /* 0x0000005400b17308 */ /* 0x0003e60000000800 */
[----:B------:R-:W-:Y:S04]  /*ec90*/  MOV R205, R150 ;  /* 0x0000009600cd7202 */ /* 0x000fe80000000f00 */
[C---:B------:R-:W-:Y:S03]  /*eca0*/  HMMA.16816.F32 R32, R76.reuse, R90, R32 ;  /* 0x0000005a4c20723c */ /* 0x040fe60000001820 */
[----:B------:R4:W-:Y:S05]  /*ecb0*/  MUFU.EX2 R157, R88 ;  /* 0x00000058009d7308 */ /* 0x0009ea0000000800 */
[-C--:B------:R-:W-:Y:S08]  /*ecc0*/  HMMA.16816.F32 R36, R76, R92.reuse, R36 ;  /* 0x0000005c4c24723c */ /* 0x080ff00000001824 */
[C---:B------:R-:W-:Y:S01]  /*ecd0*/  HMMA.16816.F32 R40, R80.reuse, R92, R40 ;  /* 0x0000005c5028723c */ /* 0x040fe20000001828 */
[----:B-1----:R-:W-:Y:S03]  /*ece0*/  FFMA.FTZ R84, R230, c[0x0][0x2d0], -R75 ;  /* 0x0000b400e6547a23 */ /* 0x002fe6000001084b */
[----:B------:R-:W-:Y:S01]  /*ecf0*/  IMAD.MOV.U32 R230, RZ, RZ, R120 ;  /* 0x000000ffffe67224 */ /* 0x000fe200078e0078 */
[----:B------:R1:W-:Y:S01]  /*ed00*/  MUFU.EX2 R158, R84 ;  /* 0x00000054009e7308 */ /* 0x0003e20000000800 */
[----:B------:R-:W-:Y:S02]  /*ed10*/  IMAD.MOV.U32 R120, RZ, RZ, R108 ;  /* 0x000000ffff787224 */ /* 0x000fe400078e006c */
[-C--:B------:R-:W-:Y:S01]  /*ed20*/  HMMA.16816.F32 R44, R80, R94.reuse, R44 ;  /* 0x0000005e502c723c */ /* 0x080fe2000000182c */
[----:B------:R-:W-:Y:S03]  /*ed30*/  FFMA.FTZ R92, R201, c[0x0][0x2d0], -R97 ;  /* 0x0000b400c95c7a23 */ /* 0x000fe60000010861 */
[----:B----4-:R-:W-:Y:S02]  /*ed40*/  FFMA.FTZ R88, R207, c[0x0][0x2d0], -R96 ;  /* 0x0000b400cf587a23 */ /* 0x010fe40000010860 */
[----:B------:R-:W-:Y:S01]  /*ed50*/  IMAD.MOV.U32 R207, RZ, RZ, R160 ;  /* 0x000000ffffcf7224 */ /* 0x000fe200078e00a0 */
[----:B------:R4:W-:Y:S01]  /*ed60*/  MUFU.EX2 R172, R92 ;  /* 0x0000005c00ac7308 */ /* 0x0009e20000000800 */
[C---:B------:R-:W-:Y:S09]  /*ed70*/  HMMA.16816.F32 R48, R76.reuse, R94, R48 ;  /* 0x0000005e4c30723c */ /* 0x040ff20000001830 */
[----:B------:R5:W-:Y:S03]  /*ed80*/  MUFU.EX2 R175, R88 ;  /* 0x0000005800af7308 */ /* 0x000be60000000800 */
[----:B-1----:R-:W-:Y:S02]  /*ed90*/  FFMA.FTZ R84, R231, c[0x0][0x2d0], -R75 ;  /* 0x0000b400e7547a23 */ /* 0x002fe4000001084b */
[----:B------:R-:W-:Y:S01]  /*eda0*/  IMAD.MOV.U32 R231, RZ, RZ, R189 ;  /* 0x000000ffffe77224 */ /* 0x000fe200078e00bd */
[----:B------:R-:W-:Y:S04]  /*edb0*/  MOV R189, R163 ;  /* 0x000000a300bd7202 */ /* 0x000fe80000000f00 */
[----:B------:R1:W-:Y:S01]  /*edc0*/  MUFU.EX2 R176, R84 ;  /* 0x0000005400b07308 */ /* 0x0003e20000000800 */
[----:B----4-:R-:W-:Y:S09]  /*edd0*/  FFMA.FTZ R92, R202, c[0x0][0x2d0], -R97 ;  /* 0x0000b400ca5c7a23 */ /* 0x010ff20000010861 */
[----:B------:R4:W-:Y:S01]  /*ede0*/  MUFU.EX2 R171, R92 ;  /* 0x0000005c00ab7308 */ /* 0x0009e20000000800 */
[--C-:B-----5:R-:W-:Y:S01]  /*edf0*/  FFMA.FTZ R88, R229, c[0x0][0x2d0], -R96.reuse ;  /* 0x0000b400e5587a23 */ /* 0x120fe20000010860 */
[----:B------:R-:W-:Y:S08]  /*ee00*/  MOV R229, R109 ;  /* 0x0000006d00e57202 */ /* 0x000ff00000000f00 */
[----:B------:R5:W2:Y:S01]  /*ee10*/  MUFU.EX2 R174, R88 ;  /* 0x0000005800ae7308 */ /* 0x000aa20000000800 */
[----:B-1----:R-:W-:Y:S01]  /*ee20*/  FFMA.FTZ R84, R204, c[0x0][0x2d0], -R96 ;  /* 0x0000b400cc547a23 */ /* 0x002fe20000010860 */
[----:B------:R-:W-:Y:S01]  /*ee30*/  MOV R204, R191 ;  /* 0x000000bf00cc7202 */ /* 0x000fe20000000f00 */
[----:B------:R-:W-:Y:S07]  /*ee40*/  IMAD.MOV.U32 R191, RZ, RZ, R162 ;  /* 0x000000ffffbf7224 */ /* 0x000fee00078e00a2 */
[----:B------:R1:W-:Y:S01]  /*ee50*/  MUFU.EX2 R152, R84 ;  /* 0x0000005400987308 */ /* 0x0003e20000000800 */
[----:B----4-:R-:W-:Y:S09]  /*ee60*/  FFMA.FTZ R92, R241, c[0x0][0x2d0], -R75 ;  /* 0x0000b400f15c7a23 */ /* 0x010ff2000001084b */
[----:B------:R4:W-:Y:S01]  /*ee70*/  MUFU.EX2 R103, R92 ;  /* 0x0000005c00677308 */ /* 0x0009e20000000800 */
[--C-:B-----5:R-:W-:Y:S02]  /*ee80*/  FFMA.FTZ R88, R237, c[0x0][0x2d0], -R74.reuse ;  /* 0x0000b400ed587a23 */ /* 0x120fe4000001084a */
[----:B------:R-:W-:Y:S07]  /*ee90*/  IMAD.MOV.U32 R237, RZ, RZ, R105 ;  /* 0x000000ffffed7224 */ /* 0x000fee00078e0069 */
[----:B------:R5:W-:Y:S01]  /*eea0*/  MUFU.EX2 R173, R88 ;  /* 0x0000005800ad7308 */ /* 0x000be20000000800 */
[----:B-1----:R-:W1:Y:S08]  /*eeb0*/  LDSM.16.MT88.4 R84, [R211+0x1900] ;  /* 0x00190000d354783b */ /* 0x002e700000004200 */
[----:B----4-:R-:W-:Y:S01]  /*eec0*/  LDSM.16.MT88.4 R92, [R210+0x2100] ;  /* 0x00210000d25c783b */ /* 0x010fe20000004200 */
[----:B-----5:R-:W-:Y:S01]  /*eed0*/  FFMA.FTZ R88, R198, c[0x0][0x2d0], -R97 ;  /* 0x0000b400c6587a23 */ /* 0x020fe20000010861 */
[----:B------:R-:W-:Y:S02]  /*eee0*/  MOV R198, R121 ;  /* 0x0000007900c67202 */ /* 0x000fe40000000f00 */
[----:B------:R-:W-:Y:S01]  /*eef0*/  MOV R121, R107 ;  /* 0x0000006b00797202 */ /* 0x000fe20000000f00 */
[----:B------:R4:W5:Y:S01]  /*ef00*/  MUFU.EX2 R156, R88 ;  /* 0x00000058009c7308 */ /* 0x0009620000000800 */
[----:B--2---:R-:W-:Y:S01]  /*ef10*/  FFMA.FTZ R68, R68, R197, R183 ;  /* 0x000000c544447223 */ /* 0x004fe200000100b7 */
[----:B------:R-:W-:Y:S01]  /*ef20*/  MOV R183, R106 ;  /* 0x0000006a00b77202 */ /* 0x000fe20000000f00 */
[-C--:B-1----:R-:W-:Y:S01]  /*ef30*/  HMMA.16816.F32 R52, R76, R84.reuse, R52 ;  /* 0x000000544c34723c */ /* 0x082fe20000001834 */
[----:B---3--:R-:W-:Y:S01]  /*ef40*/  FFMA.FTZ R69, R69, R186, R187 ;  /* 0x000000ba45457223 */ /* 0x008fe200000100bb */
[----:B------:R-:W-:Y:S02]  /*ef50*/  MOV R186, R104 ;  /* 0x0000006800ba7202 */ /* 0x000fe40000000f00 */
[----:B------:R-:W-:Y:S02]  /*ef60*/  MOV R187, R110 ;  /* 0x0000006e00bb7202 */ /* 0x000fe40000000f00 */
[----:B------:R-:W-:Y:S02]  /*ef70*/  MOV R197, R161 ;  /* 0x000000a100c57202 */ /* 0x000fe40000000f00 */
[C---:B------:R-:W-:Y:S01]  /*ef80*/  HMMA.16816.F32 R56, R80.reuse, R84, R56 ;  /* 0x000000545038723c */ /* 0x040fe20000001838 */
[----:B----4-:R-:W1:Y:S06]  /*ef90*/  LDSM.16.MT88.4 R88, [R209+0x2100] ;  /* 0x00210000d158783b */ /* 0x010e6c0000004200 */
[----:B------:R-:W-:Y:S01]  /*efa0*/  FFMA.FTZ R84, R193, c[0x0][0x2d0], -R97 ;  /* 0x0000b400c1547a23 */ /* 0x000fe20000010861 */
[-C--:B------:R-:W-:Y:S03]  /*efb0*/  HMMA.16816.F32 R60, R80, R86.reuse, R60 ;  /* 0x00000056503c723c */ /* 0x080fe6000000183c */
[----:B------:R2:W3:Y:S04]  /*efc0*/  MUFU.EX2 R98, R84 ;  /* 0x0000005400627308 */ /* 0x0004e80000000800 */
[--C-:B------:R-:W-:Y:S01]  /*efd0*/  FFMA.FTZ R80, R243, c[0x0][0x2d0], -R74.reuse ;  /* 0x0000b400f3507a23 */ /* 0x100fe2000001084a */
[----:B------:R-:W-:Y:S01]  /*efe0*/  HMMA.16816.F32 R64, R76, R86, R64 ;  /* 0x000000564c40723c */ /* 0x000fe20000001840 */
[----:B------:R-:W-:Y:S03]  /*eff0*/  F2FP.PACK_AB R82, R174, R175 ;  /* 0x000000afae52723e */ /* 0x000fe600000000ff */
[----:B-----5:R-:W-:Y:S01]  /*f000*/  F2FP.PACK_AB R81, R172, R156 ;  /* 0x0000009cac51723e */ /* 0x020fe200000000ff */
[----:B------:R4:W5:Y:S02]  /*f010*/  MUFU.EX2 R170, R80 ;  /* 0x0000005000aa7308 */ /* 0x0009640000000800 */
[----:B------:R-:W-:Y:S02]  /*f020*/  F2FP.PACK_AB R76, R179, R184 ;  /* 0x000000b8b34c723e */ /* 0x000fe400000000ff */
[----:B------:R-:W-:Y:S03]  /*f030*/  F2FP.PACK_AB R77, R178, R153 ;  /* 0x00000099b24d723e */ /* 0x000fe600000000ff */
[----:B------:R-:W-:Y:S02]  /*f040*/  F2FP.PACK_AB R78, R177, R159 ;  /* 0x0000009fb14e723e */ /* 0x000fe400000000ff */
[----:B------:R-:W-:Y:S01]  /*f050*/  F2FP.PACK_AB R79, R176, R158 ;  /* 0x0000009eb04f723e */ /* 0x000fe200000000ff */
[----:B--2---:R-:W2:Y:S01]  /*f060*/  LDSM.16.MT88.4 R84, [R212+0x2100] ;  /* 0x00210000d454783b */ /* 0x004ea20000004200 */
[----:B---3--:R-:W-:Y:S05]  /*f070*/  F2FP.PACK_AB R83, R98, R171 ;  /* 0x000000ab6253723e */ /* 0x008fea00000000ff */
[-C--:B-1----:R-:W-:Y:S01]  /*f080*/  HMMA.16816.F32 R4, R76, R88.reuse, R4 ;  /* 0x000000584c04723c */ /* 0x082fe20000001804 */
[--C-:B----4-:R-:W-:Y:S01]  /*f090*/  FFMA.FTZ R80, R239, c[0x0][0x2d0], -R75.reuse ;  /* 0x0000b400ef507a23 */ /* 0x110fe2000001084b */
[----:B-----5:R-:W-:Y:S03]  /*f0a0*/  F2FP.PACK_AB R164, R170, R173 ;  /* 0x000000adaaa4723e */ /* 0x020fe600000000ff */
[----:B------:R1:W3:Y:S02]  /*f0b0*/  MUFU.EX2 R169, R80 ;  /* 0x0000005000a97308 */ /* 0x0002e40000000800 */
[----:B-1----:R-:W-:Y:S02]  /*f0c0*/  F2FP.PACK_AB R80, R157, R152 ;  /* 0x000000989d50723e */ /* 0x002fe400000000ff */
[----:B---3--:R-:W-:Y:S05]  /*f0d0*/  F2FP.PACK_AB R165, R103, R169 ;  /* 0x000000a967a5723e */ /* 0x008fea00000000ff */
[C---:B------:R-:W-:Y:S07]  /*f0e0*/  HMMA.16816.F32 R8, R80.reuse, R88, R8 ;  /* 0x000000585008723c */ /* 0x040fee0000001808 */
[--C-:B------:R-:W-:Y:S01]  /*f0f0*/  FFMA.FTZ R88, R249, c[0x0][0x2d0], -R74.reuse ;  /* 0x0000b400f9587a23 */ /* 0x100fe2000001084a */
[-C--:B------:R-:W-:Y:S01]  /*f100*/  HMMA.16816.F32 R12, R80, R90.reuse, R12 ;  /* 0x0000005a500c723c */ /* 0x080fe2000000180c */
[----:B------:R-:W-:Y:S02]  /*f110*/  FFMA.FTZ R74, R250, c[0x0][0x2d0], -R74 ;  /* 0x0000b400fa4a7a23 */ /* 0x000fe4000001084a */
[----:B------:R1:W-:Y:S05]  /*f120*/  MUFU.EX2 R168, R88 ;  /* 0x0000005800a87308 */ /* 0x0003ea0000000800 */
[C---:B------:R-:W-:Y:S05]  /*f130*/  HMMA.16816.F32 R16, R76.reuse, R90, R16 ;  /* 0x0000005a4c10723c */ /* 0x040fea0000001810 */
[----:B------:R3:W4:Y:S03]  /*f140*/  MUFU.EX2 R102, R74 ;  /* 0x0000004a00667308 */ /* 0x0007260000000800 */
[-C--:B--2---:R-:W-:Y:S08]  /*f150*/  HMMA.16816.F32 R20, R76, R84.reuse, R20 ;  /* 0x000000544c14723c */ /* 0x084ff00000001814 */
[C---:B------:R-:W-:Y:S01]  /*f160*/  HMMA.16816.F32 R24, R80.reuse, R84, R24 ;  /* 0x000000545018723c */ /* 0x040fe20000001818 */
[----:B-1----:R-:W1:Y:S07]  /*f170*/  LDSM.16.MT88.4 R88, [R211+0x2100] ;  /* 0x00210000d358783b */ /* 0x002e6e0000004200 */
[-C--:B------:R-:W-:Y:S01]  /*f180*/  HMMA.16816.F32 R28, R80, R86.reuse, R28 ;  /* 0x00000056501c723c */ /* 0x080fe2000000181c */
[--C-:B---3--:R-:W-:Y:S03]  /*f190*/  FFMA.FTZ R74, R247, c[0x0][0x2d0], -R75.reuse ;  /* 0x0000b400f74a7a23 */ /* 0x108fe6000001084b */
[----:B----4-:R-:W-:Y:S01]  /*f1a0*/  F2FP.PACK_AB R166, R102, R168 ;  /* 0x000000a866a6723e */ /* 0x010fe200000000ff */
[----:B------:R-:W-:Y:S03]  /*f1b0*/  FFMA.FTZ R75, R248, c[0x0][0x2d0], -R75 ;  /* 0x0000b400f84b7a23 */ /* 0x000fe6000001084b */
[C---:B------:R-:W-:Y:S01]  /*f1c0*/  HMMA.16816.F32 R32, R76.reuse, R86, R32 ;  /* 0x000000564c20723c */ /* 0x040fe20000001820 */
[----:B------:R2:W-:Y:S07]  /*f1d0*/  MUFU.EX2 R101, R74 ;  /* 0x0000004a00657308 */ /* 0x0005ee0000000800 */
[-C--:B------:R-:W-:Y:S03]  /*f1e0*/  HMMA.16816.F32 R36, R76, R92.reuse, R36 ;  /* 0x0000005c4c24723c */ /* 0x080fe60000001824 */
[----:B------:R-:W3:Y:S05]  /*f1f0*/  MUFU.EX2 R100, R75 ;  /* 0x0000004b00647308 */ /* 0x000eea0000000800 */
[C---:B------:R-:W-:Y:S08]  /*f200*/  HMMA.16816.F32 R40, R80.reuse, R92, R40 ;  /* 0x0000005c5028723c */ /* 0x040ff00000001828 */
[-C--:B------:R-:W-:Y:S01]  /*f210*/  HMMA.16816.F32 R44, R80, R94.reuse, R44 ;  /* 0x0000005e502c723c */ /* 0x080fe2000000182c */
[--C-:B--2---:R-:W-:Y:S04]  /*f220*/  FFMA.FTZ R74, R242, c[0x0][0x2d0], -R96.reuse ;  /* 0x0000b400f24a7a23 */ /* 0x104fe80000010860 */
[----:B------:R2:W-:Y:S03]  /*f230*/  MUFU.EX2 R99, R74 ;  /* 0x0000004a00637308 */ /* 0x0005e60000000800 */
[C---:B------:R-:W-:Y:S01]  /*f240*/  HMMA.16816.F32 R48, R76.reuse, R94, R48 ;  /* 0x0000005e4c30723c */ /* 0x040fe20000001830 */
[----:B---3--:R-:W-:Y:S07]  /*f250*/  F2FP.PACK_AB R167, R100, R101 ;  /* 0x0000006564a7723e */ /* 0x008fee00000000ff */
[-C--:B-1----:R-:W-:Y:S08]  /*f260*/  HMMA.16816.F32 R52, R76, R88.reuse, R52 ;  /* 0x000000584c34723c */ /* 0x082ff00000001834 */
[C---:B------:R-:W-:Y:S01]  /*f270*/  HMMA.16816.F32 R56, R80.reuse, R88, R56 ;  /* 0x000000585038723c */ /* 0x040fe20000001838 */
[--C-:B--2---:R-:W-:Y:S07]  /*f280*/  FFMA.FTZ R74, R244, c[0x0][0x2d0], -R96.reuse ;  /* 0x0000b400f44a7a23 */ /* 0x104fee0000010860 */
[-C--:B------:R-:W-:Y:S01]  /*f290*/  HMMA.16816.F32 R60, R80, R90.reuse, R60 ;  /* 0x0000005a503c723c */ /* 0x080fe2000000183c */
[----:B------:R1:W2:Y:S07]  /*f2a0*/  MUFU.EX2 R85, R74 ;  /* 0x0000004a00557308 */ /* 0x0002ae0000000800 */
[----:B------:R-:W-:Y:S01]  /*f2b0*/  HMMA.16816.F32 R64, R76, R90, R64 ;  /* 0x0000005a4c40723c */ /* 0x000fe20000001840 */
[----:B------:R-:W3:Y:S07]  /*f2c0*/  LDL.LU R76, [R1+0x1c] ;  /* 0x00001c00014c7983 */ /* 0x000eee0000300800 */
[-C--:B------:R-:W-:Y:S07]  /*f2d0*/  HMMA.16816.F32 R104, R164, R116.reuse, R4 ;  /* 0x00000074a468723c */ /* 0x080fee0000001804 */
[----:B------:R-:W-:Y:S01]  /*f2e0*/  FADD.FTZ R4, R231, R69 ;  /* 0x00000045e7047221 */ /* 0x000fe20000010000 */
[----:B------:R-:W-:Y:S01]  /*f2f0*/  MOV R231, R148 ;  /* 0x0000009400e77202 */ /* 0x000fe20000000f00 */
[--C-:B-1----:R-:W-:Y:S03]  /*f300*/  FFMA.FTZ R74, R245, c[0x0][0x2d0], -R96.reuse ;  /* 0x0000b400f54a7a23 */ /* 0x102fe60000010860 */
[----:B------:R-:W-:Y:S01]  /*f310*/  FFMA.FTZ R96, R246, c[0x0][0x2d0], -R96 ;  /* 0x0000b400f6607a23 */ /* 0x000fe20000010860 */
[----:B------:R1:W-:Y:S01]  /*f320*/  MUFU.EX2 R86, R74 ;  /* 0x0000004a00567308 */ /* 0x0003e20000000800 */
[----:B------:R-:W-:Y:S01]  /*f330*/  FADD.FTZ R6, R151, R68 ;  /* 0x0000004497067221 */ /* 0x000fe20000010000 */
[----:B--2---:R-:W-:Y:S01]  /*f340*/  F2FP.PACK_AB R160, R85, R99 ;  /* 0x0000006355a0723e */ /* 0x004fe200000000ff */
[----:B------:R-:W-:Y:S01]  /*f350*/  FADD.FTZ R4, R230, R4 ;  /* 0x00000004e6047221 */ /* 0x000fe20000010000 */
[----:B------:R-:W-:Y:S01]  /*f360*/  MOV R230, R232 ;  /* 0x000000e800e67202 */ /* 0x000fe20000000f00 */
[----:B------:R-:W-:Y:S01]  /*f370*/  FADD.FTZ R6, R233, R6 ;  /* 0x00000006e9067221 */ /* 0x000fe20000010000 */
[----:B------:R-:W-:Y:S01]  /*f380*/  MOV R232, R200 ;  /* 0x000000c800e87202 */ /* 0x000fe20000000f00 */
[----:B------:R-:W-:Y:S01]  /*f390*/  IMAD.MOV.U32 R233, RZ, RZ, R203 ;  /* 0x000000ffffe97224 */ /* 0x000fe200078e00cb */
[----:B------:R-:W-:Y:S01]  /*f3a0*/  MOV R203, R206 ;  /* 0x000000ce00cb7202 */ /* 0x000fe20000000f00 */
[----:B------:R-:W-:Y:S01]  /*f3b0*/  FADD.FTZ R4, R237, R4 ;  /* 0x00000004ed047221 */ /* 0x000fe20000010000 */
[----:B------:R-:W2:Y:S01]  /*f3c0*/  MUFU.EX2 R96, R96 ;  /* 0x0000006000607308 */ /* 0x000ea20000000800 */
[----:B------:R-:W-:Y:S01]  /*f3d0*/  IMAD.MOV.U32 R200, RZ, RZ, R187 ;  /* 0x000000ffffc87224 */ /* 0x000fe200078e00bb */
[----:B------:R-:W-:Y:S02]  /*f3e0*/  MOV R206, R123 ;  /* 0x0000007b00ce7202 */ /* 0x000fe40000000f00 */
[----:B------:R-:W-:Y:S01]  /*f3f0*/  MOV R187, R122 ;  /* 0x0000007a00bb7202 */ /* 0x000fe20000000f00 */
[--C-:B-1----:R-:W-:Y:S05]  /*f400*/  FFMA.FTZ R74, R199, c[0x0][0x2d0], -R97.reuse ;  /* 0x0000b400c74a7a23 */ /* 0x102fea0000010861 */
[----:B------:R1:W-:Y:S01]  /*f410*/  MUFU.EX2 R84, R74 ;  /* 0x0000004a00547308 */ /* 0x0003e20000000800 */
[----:B--2---:R-:W-:Y:S01]  /*f420*/  F2FP.PACK_AB R162, R96, R86 ;  /* 0x0000005660a2723e */ /* 0x004fe200000000ff */
[--C-:B-1----:R-:W-:Y:S08]  /*f430*/  FFMA.FTZ R74, R194, c[0x0][0x2d0], -R97.reuse ;  /* 0x0000b400c24a7a23 */ /* 0x102ff00000010861 */
[----:B------:R1:W2:Y:S02]  /*f440*/  MUFU.EX2 R75, R74 ;  /* 0x0000004a004b7308 */ /* 0x0002a40000000800 */
[--C-:B-1----:R-:W-:Y:S01]  /*f450*/  FFMA.FTZ R74, R182, c[0x0][0x2d0], -R97.reuse ;  /* 0x0000b400b64a7a23 */ /* 0x102fe20000010861 */
[----:B--2---:R-:W-:Y:S01]  /*f460*/  F2FP.PACK_AB R161, R75, R84 ;  /* 0x000000544ba1723e */ /* 0x004fe200000000ff */
[----:B------:R-:W-:Y:S02]  /*f470*/  FFMA.FTZ R97, R73, c[0x0][0x2d0], -R97 ;  /* 0x0000b40049617a23 */ /* 0x000fe40000010861 */
[----:B------:R-:W2:Y:S04]  /*f480*/  LDL.LU R73, [R1+0x20] ;  /* 0x0000200001497983 */ /* 0x000ea80000300800 */
[----:B------:R-:W-:Y:S10]  /*f490*/  MUFU.EX2 R74, R74 ;  /* 0x0000004a004a7308 */ /* 0x000ff40000000800 */
[----:B------:R-:W1:Y:S02]  /*f4a0*/  MUFU.EX2 R97, R97 ;  /* 0x0000006100617308 */ /* 0x000e640000000800 */
[----:B-1----:R-:W-:Y:S07]  /*f4b0*/  F2FP.PACK_AB R163, R97, R74 ;  /* 0x0000004a61a3723e */ /* 0x002fee00000000ff */
[C---:B------:R-:W-:Y:S08]  /*f4c0*/  HMMA.16816.F32 R108, R160.reuse, R116, R8 ;  /* 0x00000074a06c723c */ /* 0x040ff00000001808 */
[-C--:B------:R-:W-:Y:S08]  /*f4d0*/  HMMA.16816.F32 R112, R160, R118.reuse, R12 ;  /* 0x00000076a070723c */ /* 0x080ff0000000180c */
[C---:B------:R-:W-:Y:S01]  /*f4e0*/  HMMA.16816.F32 R116, R164.reuse, R118, R16 ;  /* 0x00000076a474723c */ /* 0x040fe20000001810 */
[----:B---3--:R-:W-:Y:S03]  /*f4f0*/  FFMA.FTZ R2, R2, R76, R204 ;  /* 0x0000004c02027223 */ /* 0x008fe600000100cc */
[----:B------:R-:W-:Y:S02]  /*f500*/  IMAD.MOV.U32 R204, RZ, RZ, R149 ;  /* 0x000000ffffcc7224 */ /* 0x000fe400078e0095 */
[----:B------:R-:W-:Y:S01]  /*f510*/  FADD.FTZ R2, R198, R2 ;  /* 0x00000002c6027221 */ /* 0x000fe20000010000 */
[----:B------:R-:W1:Y:S05]  /*f520*/  LDSM.16.MT88.4 R148, [R210+0x2900] ;  /* 0x00290000d294783b */ /* 0x000e6a0000004200 */
[----:B------:R-:W-:Y:S02]  /*f530*/  FADD.FTZ R5, R121, R2 ;  /* 0x0000000279057221 */ /* 0x000fe40000010000 */
[----:B------:R-:W-:Y:S02]  /*f540*/  FADD.FTZ R2, R229, R6 ;  /* 0x00000006e5027221 */ /* 0x000fe40000010000 */
[----:B------:R-:W-:Y:S02]  /*f550*/  FADD.FTZ R6, R127, R4 ;  /* 0x000000047f067221 */ /* 0x000fe40000010000 */
[----:B--2---:R-:W-:Y:S02]  /*f560*/  FFMA.FTZ R8, R0, R73, R120 ;  /* 0x0000004900087223 */ /* 0x004fe40000010078 */
[----:B------:R-:W-:Y:S01]  /*f570*/  FADD.FTZ R0, R207, R5 ;  /* 0x00000005cf007221 */ /* 0x000fe20000010000 */
[-C--:B------:R-:W-:Y:S01]  /*f580*/  HMMA.16816.F32 R120, R164, R132.reuse, R20 ;  /* 0x00000084a478723c */ /* 0x080fe20000001814 */
[----:B------:R-:W-:Y:S02]  /*f590*/  FADD.FTZ R8, R191, R8 ;  /* 0x00000008bf087221 */ /* 0x000fe40000010000 */
[----:B------:R-:W-:Y:S02]  /*f5a0*/  FADD.FTZ R5, R126, R2 ;  /* 0x000000027e057221 */ /* 0x000fe40000010000 */
[----:B------:R-:W-:Y:S02]  /*f5b0*/  FADD.FTZ R7, R124, R0 ;  /* 0x000000007c077221 */ /* 0x000fe40000010000 */
[----:B------:R-:W-:Y:S02]  /*f5c0*/  FADD.FTZ R4, R205, R8 ;  /* 0x00000008cd047221 */ /* 0x000fe40000010000 */
[----:B------:R-:W-:Y:S03]  /*f5d0*/  FADD.FTZ R2, R204, R6 ;  /* 0x00000006cc027221 */ /* 0x000fe60000010000 */
        /* <DEDUP_REMOVED lines=10> */
[----:B------:R-:W-:Y:S01]  /*f680*/  IMAD.MOV.U32 R191, RZ, RZ, R189 ;  /* 0x000000ffffbf7224 */ /* 0x000fe200078e00bd */
[----:B------:R-:W2:Y:S01]  /*f690*/  LDSM.16.MT88.4 R4, [R211+0x2900] ;  /* 0x00290000d304783b */ /* 0x000ea20000004200 */
[----:B------:R-:W-:Y:S01]  /*f6a0*/  FADD.FTZ R8, R200, R2 ;  /* 0x00000002c8087221 */ /* 0x000fe20000010000 */
[----:B------:R-:W-:Y:S01]  /*f6b0*/  MOV R189, R125 ;  /* 0x0000007d00bd7202 */ /* 0x000fe20000000f00 */
[----:B------:R-:W-:Y:S01]  /*f6c0*/  FADD.FTZ R9, R187, R0 ;  /* 0x00000000bb097221 */ /* 0x000fe20000010000 */
[C---:B------:R-:W-:Y:S01]  /*f6d0*/  HMMA.16816.F32 R124, R160.reuse, R132, R24 ;  /* 0x00000084a07c723c */ /* 0x040fe20000001818 */
[----:B------:R-:W-:Y:S02]  /*f6e0*/  FADD.FTZ R2, R139, R10 ;  /* 0x0000000a8b027221 */ /* 0x000fe40000010000 */
[----:B------:R-:W-:Y:S02]  /*f6f0*/  FADD.FTZ R0, R137, R8 ;  /* 0x0000000889007221 */ /* 0x000fe40000010000 */
[----:B------:R-:W-:Y:S02]  /*f700*/  FADD.FTZ R8, R186, R11 ;  /* 0x0000000bba087221 */ /* 0x000fe40000010000 */
[----:B------:R-:W-:Y:S01]  /*f710*/  FADD.FTZ R9, R183, R9 ;  /* 0x00000009b7097221 */ /* 0x000fe20000010000 */
[-C--:B------:R-:W-:Y:S01]  /*f720*/  HMMA.16816.F32 R128, R160, R134.reuse, R28 ;  /* 0x00000086a080723c */ /* 0x080fe2000000181c */
[----:B------:R-:W-:Y:S03]  /*f730*/  FADD.FTZ R2, R138, R2 ;  /* 0x000000028a027221 */ /* 0x000fe60000010000 */
[----:B------:R-:W-:Y:S02]  /*f740*/  FADD.FTZ R0, R136, R0 ;  /* 0x0000000088007221 */ /* 0x000fe40000010000 */
[----:B------:R-:W-:Y:S02]  /*f750*/  FADD.FTZ R12, R197, R8 ;  /* 0x00000008c50c7221 */ /* 0x000fe40000010000 */
[----:B------:R-:W-:Y:S01]  /*f760*/  FADD.FTZ R8, R191, R9 ;  /* 0x00000009bf087221 */ /* 0x000fe20000010000 */
[C---:B------:R-:W-:Y:S03]  /*f770*/  HMMA.16816.F32 R132, R164.reuse, R134, R32 ;  /* 0x00000086a484723c */ /* 0x040fe60000001820 */
[----:B------:R-:W-:Y:S02]  /*f780*/  FADD.FTZ R2, R252, R2 ;  /* 0x00000002fc027221 */ /* 0x000fe40000010000 */
[----:B------:R-:W-:Y:S02]  /*f790*/  FADD.FTZ R0, R142, R0 ;  /* 0x000000008e007221 */ /* 0x000fe40000010000 */
[----:B------:R-:W-:Y:S01]  /*f7a0*/  FADD.FTZ R12, R140, R12 ;  /* 0x0000000c8c0c7221 */ /* 0x000fe20000010000 */
[-C--:B-1----:R-:W-:Y:S01]  /*f7b0*/  HMMA.16816.F32 R136, R164, R148.reuse, R36 ;  /* 0x00000094a488723c */ /* 0x082fe20000001824 */
[----:B------:R-:W-:Y:S03]  /*f7c0*/  FADD.FTZ R10, R189, R8 ;  /* 0x00000008bd0a7221 */ /* 0x000fe60000010000 */
[----:B------:R-:W-:Y:S02]  /*f7d0*/  FADD.FTZ R9, R143, R2 ;  /* 0x000000028f097221 */ /* 0x000fe40000010000 */
[----:B------:R-:W-:Y:S02]  /*f7e0*/  FADD.FTZ R11, R141, R0 ;  /* 0x000000008d0b7221 */ /* 0x000fe40000010000 */
[----:B------:R-:W-:Y:S01]  /*f7f0*/  FADD.FTZ R8, R240, R12 ;  /* 0x0000000cf0087221 */ /* 0x000fe20000010000 */
[C---:B------:R-:W-:Y:S03]  /*f800*/  HMMA.16816.F32 R140, R160.reuse, R148, R40 ;  /* 0x00000094a08c723c */ /* 0x040fe60000001828 */
[----:B------:R-:W-:Y:S02]  /*f810*/  FADD.FTZ R2, R251, R10 ;  /* 0x0000000afb027221 */ /* 0x000fe40000010000 */
[----:B------:R-:W-:Y:S02]  /*f820*/  FADD.FTZ R0, R146, R9 ;  /* 0x0000000992007221 */ /* 0x000fe40000010000 */
[----:B------:R-:W-:Y:S02]  /*f830*/  FADD.FTZ R11, R144, R11 ;  /* 0x0000000b900b7221 */ /* 0x000fe40000010000 */
[----:B------:R-:W-:Y:S03]  /*f840*/  FADD.FTZ R8, R238, R8 ;  /* 0x00000008ee087221 */ /* 0x000fe60000010000 */
[----:B------:R-:W-:Y:S02]  /*f850*/  FADD.FTZ R10, R147, R2 ;  /* 0x00000002930a7221 */ /* 0x000fe40000010000 */
[----:B------:R-:W-:Y:S02]  /*f860*/  FADD.FTZ R9, R145, R0 ;  /* 0x0000000091097221 */ /* 0x000fe40000010000 */
[----:B------:R-:W-:Y:S01]  /*f870*/  FADD.FTZ R2, R190, R11 ;  /* 0x0000000bbe027221 */ /* 0x000fe20000010000 */
[-C--:B------:R-:W-:Y:S01]  /*f880*/  HMMA.16816.F32 R144, R160, R150.reuse, R44 ;  /* 0x00000096a090723c */ /* 0x080fe2000000182c */
[----:B------:R-:W-:Y:S02]  /*f890*/  FADD.FTZ R8, R236, R8 ;  /* 0x00000008ec087221 */ /* 0x000fe40000010000 */
[----:B------:R-:W-:Y:S02]  /*f8a0*/  FADD.FTZ R0, R235, R10 ;  /* 0x0000000aeb007221 */ /* 0x000fe40000010000 */
[----:B------:R-:W-:Y:S02]  /*f8b0*/  FADD.FTZ R9, R195, R9 ;  /* 0x00000009c3097221 */ /* 0x000fe40000010000 */
[----:B------:R-:W-:Y:S01]  /*f8c0*/  FADD.FTZ R11, R185, R2 ;  /* 0x00000002b90b7221 */ /* 0x000fe20000010000 */
[C---:B------:R-:W-:Y:S01]  /*f8d0*/  HMMA.16816.F32 R148, R164.reuse, R150, R48 ;  /* 0x00000096a494723c */ /* 0x040fe20000001830 */
[----:B------:R-:W-:Y:S03]  /*f8e0*/  FADD.FTZ R8, R181, R8 ;  /* 0x00000008b5087221 */ /* 0x000fe60000010000 */
        /* <DEDUP_REMOVED lines=8> */
[----:B------:R-:W-:Y:S01]  /*f970*/  FADD.FTZ R2, R179, R10 ;  /* 0x0000000ab3027221 */ /* 0x000fe20000010000 */
[-C--:B--2---:R-:W-:Y:S01]  /*f980*/  HMMA.16816.F32 R152, R164, R4.reuse, R52 ;  /* 0x00000004a498723c */ /* 0x084fe20000001834 */
[----:B------:R-:W-:Y:S02]  /*f990*/  FADD.FTZ R8, R180, R8 ;  /* 0x00000008b4087221 */ /* 0x000fe40000010000 */
[----:B------:R-:W-:Y:S02]  /*f9a0*/  FADD.FTZ R0, R178, R11 ;  /* 0x0000000bb2007221 */ /* 0x000fe40000010000 */
[----:B------:R-:W-:Y:S02]  /*f9b0*/  FADD.FTZ R10, R157, R9 ;  /* 0x000000099d0a7221 */ /* 0x000fe40000010000 */
[----:B------:R-:W-:Y:S02]  /*f9c0*/  FADD.FTZ R11, R159, R2 ;  /* 0x000000029f0b7221 */ /* 0x000fe40000010000 */
[----:B------:R-:W-:Y:S03]  /*f9d0*/  FADD.FTZ R8, R156, R8 ;  /* 0x000000089c087221 */ /* 0x000fe60000010000 */
[----:B------:R-:W-:Y:S02]  /*f9e0*/  FADD.FTZ R9, R158, R0 ;  /* 0x000000009e097221 */ /* 0x000fe40000010000 */
[----:B------:R-:W-:Y:S01]  /*f9f0*/  FADD.FTZ R2, R175, R10 ;  /* 0x0000000aaf027221 */ /* 0x000fe20000010000 */
[C---:B------:R-:W-:Y:S01]  /*fa00*/  HMMA.16816.F32 R156, R160.reuse, R4, R56 ;  /* 0x00000004a09c723c */ /* 0x040fe20000001838 */
[----:B------:R-:W-:Y:S06]  /*fa10*/  FADD.FTZ R0, R177, R11 ;  /* 0x0000000bb1007221 */ /* 0x000fec0000010000 */
[----:B------:R-:W-:Y:S01]  /*fa20*/  FADD.FTZ R4, R172, R8 ;  /* 0x00000008ac047221 */ /* 0x000fe20000010000 */
[-C--:B------:R-:W-:Y:S01]  /*fa30*/  HMMA.16816.F32 R160, R160, R6.reuse, R60 ;  /* 0x00000006a0a0723c */ /* 0x080fe2000000183c */
[----:B------:R-:W-:Y:S03]  /*fa40*/  FADD.FTZ R8, R176, R9 ;  /* 0x00000009b0087221 */ /* 0x000fe60000010000 */
[----:B------:R-:W-:Y:S02]  /*fa50*/  FADD.FTZ R9, R174, R2 ;  /* 0x00000002ae097221 */ /* 0x000fe40000010000 */
[----:B------:R-:W-:Y:S02]  /*fa60*/  FADD.FTZ R4, R171, R4 ;  /* 0x00000004ab047221 */ /* 0x000fe40000010000 */
[----:B------:R-:W-:Y:S01]  /*fa70*/  FADD.FTZ R5, R173, R0 ;  /* 0x00000000ad057221 */ /* 0x000fe20000010000 */
[----:B------:R-:W-:Y:S03]  /*fa80*/  HMMA.16816.F32 R164, R164, R6, R64 ;  /* 0x00000006a4a4723c */ /* 0x000fe60000001840 */
[----:B------:R-:W-:Y:S02]  /*fa90*/  FADD.FTZ R2, R169, R8 ;  /* 0x00000008a9027221 */ /* 0x000fe40000010000 */
[----:B------:R-:W-:Y:S02]  /*faa0*/  FADD.FTZ R4, R98, R4 ;  /* 0x0000000462047221 */ /* 0x000fe40000010000 */
[----:B------:R-:W-:Y:S02]  /*fab0*/  FADD.FTZ R0, R99, R9 ;  /* 0x0000000963007221 */ /* 0x000fe40000010000 */
[----:B------:R-:W-:Y:S03]  /*fac0*/  FADD.FTZ R5, R170, R5 ;  /* 0x00000005aa057221 */ /* 0x000fe60000010000 */
[----:B------:R-:W-:Y:S01]  /*fad0*/  FADD.FTZ R8, R103, R2 ;  /* 0x0000000267087221 */ /* 0x000fe20000010000 */
[----:B------:R-:W-:Y:S01]  /*fae0*/  MOV R103, R3 ;  /* 0x0000000300677202 */ /* 0x000fe20000000f00 */
[----:B------:R-:W-:Y:S02]  /*faf0*/  FADD.FTZ R2, R84, R4 ;  /* 0x0000000454027221 */ /* 0x000fe40000010000 */
[----:B------:R-:W-:Y:S02]  /*fb00*/  FADD.FTZ R4, R85, R0 ;  /* 0x0000000055047221 */ /* 0x000fe40000010000 */
[----:B------:R-:W-:Y:S02]  /*fb10*/  FADD.FTZ R0, R168, R5 ;  /* 0x00000005a8007221 */ /* 0x000fe40000010000 */
[----:B------:R-:W-:Y:S01]  /*fb20*/  FADD.FTZ R5, R101, R8 ;  /* 0x0000000865057221 */ /* 0x000fe20000010000 */
[----:B------:R-:W-:Y:S01]  /*fb30*/  MOV R101, R71 ;  /* 0x0000004700657202 */ /* 0x000fe20000000f00 */
[----:B------:R-:W-:Y:S01]  /*fb40*/  FADD.FTZ R6, R102, R0 ;  /* 0x0000000066067221 */ /* 0x000fe20000010000 */
[----:B------:R-:W-:Y:S01]  /*fb50*/  MOV R102, R70 ;  /* 0x0000004600667202 */ /* 0x000fe20000000f00 */
[----:B------:R-:W-:Y:S02]  /*fb60*/  FADD.FTZ R5, R100, R5 ;  /* 0x0000000564057221 */ /* 0x000fe40000010000 */
[----:B------:R-:W-:Y:S01]  /*fb70*/  FADD.FTZ R2, R75, R2 ;  /* 0x000000024b027221 */ /* 0x000fe20000010000 */
[----:B------:R1:W-:Y:S01]  /*fb80*/  STL [R1+0x14], R6 ;  /* 0x0000140601007387 */ /* 0x0003e20000100800 */
[----:B------:R-:W-:Y:S02]  /*fb90*/  FADD.FTZ R4, R86, R4 ;  /* 0x0000000456047221 */ /* 0x000fe40000010000 */
[----:B------:R-:W-:Y:S01]  /*fba0*/  FADD.FTZ R0, R74, R2 ;  /* 0x000000024a007221 */ /* 0x000fe20000010000 */
[----:B------:R1:W-:Y:S01]  /*fbb0*/  STL [R1+0x18], R5 ;  /* 0x0000180501007387 */ /* 0x0003e20000100800 */
[----:B------:R-:W-:Y:S02]  /*fbc0*/  FADD.FTZ R2, R96, R4 ;  /* 0x0000000460027221 */ /* 0x000fe40000010000 */
[----:B------:R-:W-:Y:S02]  /*fbd0*/  FADD.FTZ R0, R97, R0 ;  /* 0x0000000061007221 */ /* 0x000fe40000010000 */
[----:B------:R-:W-:Y:S01]  /*fbe0*/  IMAD.MOV.U32 R100, RZ, RZ, R72 ;  /* 0x000000ffff647224 */ /* 0x000fe200078e0048 */
[----:B------:R1:W-:Y:S04]  /*fbf0*/  STL [R1+0x1c], R2 ;  /* 0x00001c0201007387 */ /* 0x0003e80000100800 */
[----:B------:R1:W-:Y:S01]  /*fc00*/  STL [R1+0x20], R0 ;  /* 0x0000200001007387 */ /* 0x0003e20000100800 */
[----:B------:R-:W-:-:S05]  /*fc10*/  @P0 BRA `(.L_x_189) ;  /* 0xffff957000000947 */ /* 0x000fca000383ffff */
.L_x_170:
[----:B------:R-:W2:Y:S01]  /*fc20*/  S2UR UR6, SR_CTAID.X ;  /* 0x00000000000679c3 */ /* 0x000ea20000002500 */
[----:B------:R-:W-:Y:S01]  /*fc30*/  ULDC.64 UR14, c[0x0][0x2c8] ;  /* 0x0000b200000e7ab9 */ /* 0x000fe20000000a00 */
[----:B------:R-:W-:Y:S01]  /*fc40*/  PLOP3.LUT P0, PT, PT, PT, UP0, 0x40, 0x0 ;  /* 0x000000000000781c */ /* 0x000fe20003f0e808 */
[----:B------:R-:W-:-:S02]  /*fc50*/  ULDC UR13, c[0x0][0x168] ;  /* 0x00005a00000d7ab9 */ /* 0x000fc40000000800 */
[----:B--2---:R-:W-:-:S04]  /*fc60*/  ULEA UR6, UR6, 0x7f, 0x7 ;  /* 0x0000007f06067891 */ /* 0x004fc8000f8e383f */
[----:B------:R-:W-:Y:S02]  /*fc70*/  UIMAD.WIDE.U32 UR16, UR6, UR14, URZ ;  /* 0x0000000e061072a5 */ /* 0x000fe4000f8e003f */
[----:B------:R-:W-:Y:S02]  /*fc80*/  UIADD3 UR14, -UR13, 0x1, URZ ;  /* 0x000000010d0e7890 */ /* 0x000fe4000fffe13f */
[----:B------:R-:W-:Y:S02]  /*fc90*/  @UP2 USHF.R.U32.HI UR6, URZ, UR15, UR17 ;  /* 0x0000000f3f062299 */ /* 0x000fe40008011611 */
[----:B------:R-:W-:Y:S02]  /*fca0*/  ULDC UR13, c[0x0][0x1d0] ;  /* 0x00007400000d7ab9 */ /* 0x000fe40000000800 */
[----:B------:R-:W-:-:S04]  /*fcb0*/  UIMAD UR13, UR7, UR13, UR14 ;  /* 0x0000000d070d72a4 */ /* 0x000fc8000f8e020e */
[----:B------:R-:W-:-:S03]  /*fcc0*/  UIADD3 UR14, UR13, UR6, URZ ;  /* 0x000000060d0e7290 */ /* 0x000fc6000fffe03f */
[----:B------:R-:W-:Y:S02]  /*fcd0*/  ULDC UR13, c[0x0][0x324] ;  /* 0x0000c900000d7ab9 */ /* 0x000fe40000000800 */
[----:B------:R-:W-:Y:S01]  /*fce0*/  UIADD3 UR13, UR14, -UR13, URZ ;  /* 0x8000000d0e0d7290 */ /* 0x000fe2000fffe03f */
[----:B------:R-:W-:Y:S05]  /*fcf0*/  @P0 BRA `(.L_x_190) ;  /* 0x0000016000000947 */ /* 0x000fea0003800000 */
        /* <DEDUP_REMOVED lines=12> */
.L_x_191:
[----:B------:R-:W-:Y:S02]  /*fdc0*/  ULDC UR6, c[0x0][0x32c] ;  /* 0x0000cb0000067ab9 */ /* 0x000fe40000000800 */
[----:B------:R-:W-:-:S03]  /*fdd0*/  UISETP.NE.AND UP3, UPT, UR6, 0x1, UPT ;  /* 0x000000010600788c */ /* 0x000fc6000bf65270 */
[----:B------:R-:W-:Y:S02]  /*fde0*/  ULDC.64 UR6, c[0x0][0x330] ;  /* 0x0000cc0000067ab9 */ /* 0x000fe40000000a00 */
[----:B------:R-:W-:-:S07]  /*fdf0*/  UIMAD.WIDE.U32 UR16, UR14, UR6, URZ ;  /* 0x000000060e1072a5 */ /* 0x000fce000f8e003f */
[----:B------:R-:W-:Y:S02]  /*fe00*/  @UP3 UMOV UR15, UR17 ;  /* 0x00000011000f3c82 */ /* 0x000fe40008000000 */
[----:B------:R-:W-:Y:S02]  /*fe10*/  @UP3 USHF.R.U32.HI UR14, URZ, UR7, UR15 ;  /* 0x000000073f0e3299 */ /* 0x000fe4000801160f */
.L_x_192:
[----:B------:R-:W-:Y:S02]  /*fe20*/  ULDC UR6, c[0x0][0x32c] ;  /* 0x0000cb0000067ab9 */ /* 0x000fe40000000800 */
[----:B------:R-:W-:-:S04]  /*fe30*/  UIMAD UR6, UR14, UR6, URZ ;  /* 0x000000060e0672a4 */ /* 0x000fc8000f8e023f */
[----:B------:R-:W-:-:S04]  /*fe40*/  UISETP.LT.AND UP3, UPT, UR13, UR6, UPT ;  /* 0x000000060d00728c */ /* 0x000fc8000bf61270 */
[----:B------:R-:W-:-:S04]  /*fe50*/  USEL UR13, UR13, UR6, !UP3 ;  /* 0x000000060d0d7287 */ /* 0x000fc8000d800000 */
.L_x_190:
[----:B------:R-:W-:-:S04]  /*fe60*/  UIADD3 UR13, UR13, 0x5f, URZ ;  /* 0x0000005f0d0d7890 */ /* 0x000fc8000fffe03f */
[----:B------:R-:W-:-:S04]  /*fe70*/  UIMAD.WIDE UR6, UR13, 0x2aaaaaab, URZ ;  /* 0x2aaaaaab0d0678a5 */ /* 0x000fc8000f8e023f */
        /* <DEDUP_REMOVED lines=8> */
[----:B-1----:R-:W-:Y:S01]  /*ff00*/  IMAD.MOV.U32 R2, RZ, RZ, R72 ;  /* 0x000000ffff027224 */ /* 0x002fe200078e0048 */
[----:B------:R-:W-:Y:S02]  /*ff10*/  MOV R101, R70 ;  /* 0x0000004600657202 */ /* 0x000fe40000000f00 */
.L_x_196:
[----:B------:R-:W-:Y:S04]  /*ff20*/  DEPBAR.LE SB0, 0x0 ;  /* 0x000080000000791a */ /* 0x000fe80000000000 */
[----:B------:R-:W-:Y:S01]  /*ff30*/  BAR.SYNC.DEFER_BLOCKING 0x0 ;  /* 0x0000000000007b1d */ /* 0x000fe20000010000 */
[----:B------:R-:W-:Y:S05]  /*ff40*/  ISETP.LT.AND P0, PT, R227, UR5, PT ;  /* 0x00000005e3007c0c */ /* 0x000fea000bf01270 */
[----:B--2--5:R1:W2:Y:S04]  /*ff50*/  LDSM.16.M88.4 R96, [R215+0x6100] ;  /* 0x00610000d760783b */ /* 0x0242a80000000200 */
        /* <DEDUP_REMOVED lines=30> */
[----:B------:R-:W-:Y:S04]  /*10140*/  SHFL.IDX PT, R12, R3, 0x1, 0x181f ;  /* 0x00381f00030c7f89 */ /* 0x000fe800000e0000 */
[----:B------:R-:W3:Y:S04]  /*10150*/  SHFL.IDX PT, R4, R3, RZ, 0x181f ;  /* 0x00181fff03047589 */ /* 0x000ee800000e0000 */
[----:B------:R-:W-:Y:S04]  /*10160*/  SHFL.IDX PT, R5, R0, RZ, 0x181f ;  /* 0x00181fff00057589 */ /* 0x000fe800000e0000 */
[----:B------:R-:W4:Y:S04]  /*10170*/  SHFL.IDX PT, R10, R3, 0x2, 0x181f ;  /* 0x00581f00030a7f89 */ /* 0x000f2800000e0000 */
[----:B------:R-:W-:Y:S04]  /*10180*/  SHFL.IDX PT, R6, R0, 0x1, 0x181f ;  /* 0x00381f0000067f89 */ /* 0x000fe800000e0000 */
[----:B------:R-:W5:Y:S04]  /*10190*/  SHFL.IDX PT, R8, R3, 0x3, 0x181f ;  /* 0x00781f0003087f89 */ /* 0x000f6800000e0000 */
[----:B------:R-:W1:Y:S04]  /*101a0*/  SHFL.IDX PT, R11, R0, 0x2, 0x181f ;  /* 0x00581f00000b7f89 */ /* 0x000e6800000e0000 */
[----:B------:R-:W1:Y:S04]  /*101b0*/  SHFL.IDX PT, R7, R3, 0x4, 0x181f ;  /* 0x00981f0003077f89 */ /* 0x000e6800000e0000 */
[----:B------:R-:W1:Y:S04]  /*101c0*/  SHFL.IDX PT, R9, R0, 0x3, 0x181f ;  /* 0x00781f0000097f89 */ /* 0x000e6800000e0000 */
[----:B------:R-:W-:Y:S04]  /*101d0*/  SHFL.IDX PT, R3, R3, 0x5, 0x181f ;  /* 0x00b81f0003037f89 */ /* 0x000fe800000e0000 */
[----:B------:R-:W1:Y:S04]  /*101e0*/  SHFL.IDX PT, R14, R0, 0x4, 0x181f ;  /* 0x00981f00000e7f89 */ /* 0x000e6800000e0000 */
[----:B------:R-:W2:Y:S01]  /*101f0*/  SHFL.IDX PT, R0, R0, 0x5, 0x181f ;  /* 0x00b81f0000007f89 */ /* 0x000ea200000e0000 */
[-C--:B---3--:R-:W-:Y:S02]  /*10200*/  IADD3 R4, P0, R4, R226.reuse, RZ ;  /* 0x000000e204047210 */ /* 0x088fe40007f1e0ff */
[-C--:B----4-:R-:W-:Y:S02]  /*10210*/  IADD3 R10, P5, R10, R226.reuse, RZ ;  /* 0x000000e20a0a7210 */ /* 0x090fe40007fbe0ff */
[-C--:B-----5:R-:W-:Y:S01]  /*10220*/  IADD3 R8, P2, R8, R226.reuse, RZ ;  /* 0x000000e208087210 */ /* 0x0a0fe20007f5e0ff */
[--C-:B------:R-:W-:Y:S01]  /*10230*/  IMAD.X R5, R5, 0x1, R225.reuse, P0 ;  /* 0x0000000105057824 */ /* 0x100fe200000e06e1 */
[-C--:B------:R-:W-:Y:S02]  /*10240*/  IADD3 R12, P0, R12, R226.reuse, RZ ;  /* 0x000000e20c0c7210 */ /* 0x080fe40007f1e0ff */
[-C--:B-1----:R-:W-:Y:S03]  /*10250*/  IADD3.X R11, R11, R225.reuse, RZ, P5, !PT ;  /* 0x000000e10b0b7210 */ /* 0x082fe60002ffe4ff */
[--C-:B------:R-:W-:Y:S01]  /*10260*/  IMAD.X R13, R6, 0x1, R225.reuse, P0 ;  /* 0x00000001060d7824 */ /* 0x100fe200000e06e1 */
[-C--:B------:R-:W-:Y:S01]  /*10270*/  IADD3 R6, P1, R7, R226.reuse, RZ ;  /* 0x000000e207067210 */ /* 0x080fe20007f3e0ff */
[--C-:B------:R-:W-:Y:S04]  /*10280*/  IMAD.X R9, R9, 0x1, R225.reuse, P2 ;  /* 0x0000000109097824 */ /* 0x100fe800010e06e1 */
[----:B------:R-:W-:Y:S01]  /*10290*/  IMAD.X R7, R14, 0x1, R225, P1 ;  /* 0x000000010e077824 */ /* 0x000fe200008e06e1 */
[----:B--2---:R1:W-:Y:S04]  /*102a0*/  LDGSTS.E.BYPASS.LTC128B.128 [R15], [R4.64], !P3 ;  /* 0x00000000040f7fae */ /* 0x0043e8000d901d70 */
[----:B------:R2:W-:Y:S04]  /*102b0*/  LDGSTS.E.BYPASS.LTC128B.128 [R15+0x800], [R12.64], !P3 ;  /* 0x008000000c0f7fae */ /* 0x0005e8000d901d70 */
[----:B------:R2:W-:Y:S04]  /*102c0*/  LDGSTS.E.BYPASS.LTC128B.128 [R15+0x1000], [R10.64], !P3 ;  /* 0x010000000a0f7fae */ /* 0x0005e8000d901d70 */
[----:B------:R2:W-:Y:S04]  /*102d0*/  LDGSTS.E.BYPASS.LTC128B.128 [R15+0x1800], [R8.64], !P3 ;  /* 0x01800000080f7fae */ /* 0x0005e8000d901d70 */
[----:B------:R2:W-:Y:S01]  /*102e0*/  LDGSTS.E.BYPASS.LTC128B.128 [R15+0x2000], [R6.64], !P3 ;  /* 0x02000000060f7fae */ /* 0x0005e2000d901d70 */
[----:B-1----:R-:W-:Y:S04]  /*102f0*/  IADD3 R4, P0, R3, R226, RZ ;  /* 0x000000e203047210 */ /* 0x002fe80007f1e0ff */
[----:B------:R-:W-:Y:S05]  /*10300*/  IADD3.X R5, R0, R225, RZ, P0, !PT ;  /* 0x000000e100057210 */ /* 0x000fea00007fe4ff */
[----:B------:R2:W-:Y:S04]  /*10310*/  LDGSTS.E.BYPASS.LTC128B.128 [R15+0x2800], [R4.64], !P3 ;  /* 0x02800000040f7fae */ /* 0x0005e8000d901d70 */
.L_x_194:
        /* <DEDUP_REMOVED lines=90> */
[----:B------:R-:W1:Y:S01]  /*108c0*/  MUFU.TANH R168, R4 ;  /* 0x0000000400a87308 */ /* 0x000e620000002400 */
[----:B------:R-:W-:Y:S02]  /*108d0*/  FMUL.FTZ R5, R5, c[0x0][0x320] ;  /* 0x0000c80005057a20 */ /* 0x000fe40000410000 */
[----:B------:R-:W-:Y:S02]  /*108e0*/  FMUL.FTZ R6, R6, c[0x0][0x320] ;  /* 0x0000c80006067a20 */ /* 0x000fe40000410000 */
[----:B------:R-:W-:Y:S04]  /*108f0*/  FMUL.FTZ R7, R7, c[0x0][0x320] ;  /* 0x0000c80007077a20 */ /* 0x000fe80000410000 */
        /* <DEDUP_REMOVED lines=8> */
[----:B------:R-:W-:Y:S02]  /*10980*/  FMUL.FTZ R16, R16, c[0x0][0x320] ;  /* 0x0000c80010107a20 */ /* 0x000fe40000410000 */
[----:B------:R-:W-:Y:S02]  /*10990*/  FMUL.FTZ R17, R17, c[0x0][0x320] ;  /* 0x0000c80011117a20 */ /* 0x000fe40000410000 */
[----:B------:R-:W-:Y:S02]  /*109a0*/  FMUL.FTZ R18, R18, c[0x0][0x320] ;  /* 0x0000c80012127a20 */ /* 0x000fe40000410000 */
[----:B------:R-:W-:Y:S02]  /*109b0*/  FMUL.FTZ R19, R19, c[0x0][0x320] ;  /* 0x0000c80013137a20 */ /* 0x000fe40000410000 */
[----:B------:R-:W-:Y:S01]  /*109c0*/  FMUL.FTZ R13, R13, c[0x0][0x320] ;  /* 0x0000c8000d0d7a20 */ /* 0x000fe20000410000 */
[----:B------:R4:W1:Y:S01]  /*109d0*/  MUFU.TANH R185, R7 ;  /* 0x0000000700b97308 */ /* 0x0008620000002400 */
[----:B------:R-:W-:Y:S09]  /*109e0*/  FMUL.FTZ R14, R14, c[0x0][0x320] ;  /* 0x0000c8000e0e7a20 */ /* 0x000ff20000410000 */
[----:B------:R-:W1:Y:S10]  /*109f0*/  MUFU.TANH R183, R8 ;  /* 0x0000000800b77308 */ /* 0x000e740000002400 */
[----:B------:R-:W1:Y:S01]  /*10a00*/  MUFU.TANH R186, R9 ;  /* 0x0000000900ba7308 */ /* 0x000e620000002400 */
[----:B----4-:R-:W4:Y:S09]  /*10a10*/  LDSM.16.M88.4 R4, [R213+0x800] ;  /* 0x00080000d504783b */ /* 0x010f320000000200 */
[----:B------:R-:W1:Y:S10]  /*10a20*/  MUFU.TANH R181, R10 ;  /* 0x0000000a00b57308 */ /* 0x000e740000002400 */
[----:B------:R5:W1:Y:S10]  /*10a30*/  MUFU.TANH R187, R11 ;  /* 0x0000000b00bb7308 */ /* 0x000a740000002400 */
[----:B------:R-:W1:Y:S10]  /*10a40*/  MUFU.TANH R180, R12 ;  /* 0x0000000c00b47308 */ /* 0x000e740000002400 */
[----:B------:R-:W1:Y:S01]  /*10a50*/  MUFU.TANH R170, R13 ;  /* 0x0000000d00aa7308 */ /* 0x000e620000002400 */
[----:B-----5:R-:W5:Y:S01]  /*10a60*/  LDSM.16.M88.4 R8, [R213+0x1000] ;  /* 0x00100000d508783b */ /* 0x020f620000000200 */
[-C--:B----4-:R-:W-:Y:S08]  /*10a70*/  HMMA.16816.F32 R20, R172, R4.reuse, R20 ;  /* 0x00000004ac14723c */ /* 0x090ff00000001814 */
[----:B------:R-:W4:Y:S01]  /*10a80*/  MUFU.TANH R182, R14 ;  /* 0x0000000e00b67308 */ /* 0x000f220000002400 */
[C---:B------:R-:W-:Y:S09]  /*10a90*/  HMMA.16816.F32 R24, R176.reuse, R4, R24 ;  /* 0x00000004b018723c */ /* 0x040ff20000001818 */
[----:B------:R-:W1:Y:S01]  /*10aa0*/  MUFU.TANH R171, R15 ;  /* 0x0000000f00ab7308 */ /* 0x000e620000002400 */
[-C--:B------:R-:W-:Y:S08]  /*10ab0*/  HMMA.16816.F32 R28, R176, R6.reuse, R28 ;  /* 0x00000006b01c723c */ /* 0x080ff0000000181c */
[C---:B------:R-:W-:Y:S01]  /*10ac0*/  HMMA.16816.F32 R32, R172.reuse, R6, R32 ;  /* 0x00000006ac20723c */ /* 0x040fe20000001820 */
[----:B------:R-:W1:Y:S01]  /*10ad0*/  MUFU.TANH R16, R16 ;  /* 0x0000001000107308 */ /* 0x000e620000002400 */
[----:B------:R-:W1:Y:S02]  /*10ae0*/  LDSM.16.M88.4 R4, [R213+0x1800] ;  /* 0x00180000d504783b */ /* 0x000e640000000200 */
[----:B------:R-:W-:Y:S02]  /*10af0*/  FMUL.FTZ R20, R20, c[0x0][0x320] ;  /* 0x0000c80014147a20 */ /* 0x000fe40000410000 */
[----:B------:R-:W-:Y:S02]  /*10b00*/  FMUL.FTZ R21, R21, c[0x0][0x320] ;  /* 0x0000c80015157a20 */ /* 0x000fe40000410000 */
[----:B------:R-:W-:Y:S03]  /*10b10*/  FMUL.FTZ R22, R22, c[0x0][0x320] ;  /* 0x0000c80016167a20 */ /* 0x000fe60000410000 */
[----:B------:R-:W1:Y:S01]  /*10b20*/  MUFU.TANH R17, R17 ;  /* 0x0000001100117308 */ /* 0x000e620000002400 */
[----:B------:R-:W-:Y:S02]  /*10b30*/  FMUL.FTZ R23, R23, c[0x0][0x320] ;  /* 0x0000c80017177a20 */ /* 0x000fe40000410000 */
[----:B------:R-:W-:Y:S01]  /*10b40*/  FMUL.FTZ R24, R24, c[0x0][0x320] ;  /* 0x0000c80018187a20 */ /* 0x000fe20000410000 */
[-C--:B-----5:R-:W-:Y:S03]  /*10b50*/  HMMA.16816.F32 R36, R172, R8.reuse, R36 ;  /* 0x00000008ac24723c */ /* 0x0a0fe60000001824 */
[----:B------:R-:W-:Y:S02]  /*10b60*/  FMUL.FTZ R30, R30, c[0x0][0x320] ;  /* 0x0000c8001e1e7a20 */ /* 0x000fe40000410000 */
[----:B------:R-:W-:Y:S01]  /*10b70*/  FMUL.FTZ R25, R25, c[0x0][0x320] ;  /* 0x0000c80019197a20 */ /* 0x000fe20000410000 */
[----:B------:R-:W1:Y:S01]  /*10b80*/  MUFU.TANH R18, R18 ;  /* 0x0000001200127308 */ /* 0x000e620000002400 */
[----:B------:R-:W-:Y:S01]  /*10b90*/  FMUL.FTZ R26, R26, c[0x0][0x320] ;  /* 0x0000c8001a1a7a20 */ /* 0x000fe20000410000 */
[C---:B------:R-:W-:Y:S04]  /*10ba0*/  HMMA.16816.F32 R40, R176.reuse, R8, R40 ;  /* 0x00000008b028723c */ /* 0x040fe80000001828 */
[----:B------:R-:W-:Y:S02]  /*10bb0*/  FMUL.FTZ R27, R27, c[0x0][0x320] ;  /* 0x0000c8001b1b7a20 */ /* 0x000fe40000410000 */
[----:B------:R-:W-:Y:S02]  /*10bc0*/  FMUL.FTZ R28, R28, c[0x0][0x320] ;  /* 0x0000c8001c1c7a20 */ /* 0x000fe40000410000 */
[----:B------:R-:W2:Y:S01]  /*10bd0*/  MUFU.TANH R194, R30 ;  /* 0x0000001e00c27308 */ /* 0x000ea20000002400 */
[-C--:B------:R-:W-:Y:S03]  /*10be0*/  HMMA.16816.F32 R44, R176, R10.reuse, R44 ;  /* 0x0000000ab02c723c */ /* 0x080fe6000000182c */
[----:B------:R-:W-:Y:S02]  /*10bf0*/  FMUL.FTZ R29, R29, c[0x0][0x320] ;  /* 0x0000c8001d1d7a20 */ /* 0x000fe40000410000 */
[----:B------:R-:W-:Y:S02]  /*10c00*/  FMUL.FTZ R31, R31, c[0x0][0x320] ;  /* 0x0000c8001f1f7a20 */ /* 0x000fe40000410000 */
[----:B------:R-:W-:Y:S01]  /*10c10*/  FMUL.FTZ R32, R32, c[0x0][0x320] ;  /* 0x0000c80020207a20 */ /* 0x000fe20000410000 */
[C---:B------:R-:W-:Y:S01]  /*10c20*/  HMMA.16816.F32 R48, R172.reuse, R10, R48 ;  /* 0x0000000aac30723c */ /* 0x040fe20000001830 */
[----:B------:R-:W2:Y:S01]  /*10c30*/  MUFU.TANH R19, R19 ;  /* 0x0000001300137308 */ /* 0x000ea20000002400 */
[----:B------:R-:W5:Y:S02]  /*10c40*/  LDSM.16.M88.4 R8, [R213+0x2000] ;  /* 0x00200000d508783b */ /* 0x000f640000000200 */
[----:B------:R-:W-:Y:S02]  /*10c50*/  FMUL.FTZ R33, R33, c[0x0][0x320] ;  /* 0x0000c80021217a20 */ /* 0x000fe40000410000 */
[----:B------:R-:W-:Y:S02]  /*10c60*/  FMUL.FTZ R34, R34, c[0x0][0x320] ;  /* 0x0000c80022227a20 */ /* 0x000fe40000410000 */
[-C--:B-1----:R-:W-:Y:S03]  /*10c70*/  HMMA.16816.F32 R52, R172, R4.reuse, R52 ;  /* 0x00000004ac34723c */ /* 0x082fe60000001834 */
[----:B------:R-:W1:Y:S01]  /*10c80*/  MUFU.TANH R20, R20 ;  /* 0x0000001400147308 */ /* 0x000e620000002400 */
[----:B------:R-:W-:Y:S02]  /*10c90*/  FMUL.FTZ R35, R35, c[0x0][0x320] ;  /* 0x0000c80023237a20 */ /* 0x000fe40000410000 */
[----:B------:R-:W-:Y:S02]  /*10ca0*/  FMUL.FTZ R36, R36, c[0x0][0x320] ;  /* 0x0000c80024247a20 */ /* 0x000fe40000410000 */
[C---:B------:R-:W-:Y:S04]  /*10cb0*/  HMMA.16816.F32 R56, R176.reuse, R4, R56 ;  /* 0x00000004b038723c */ /* 0x040fe80000001838 */
[----:B------:R-:W-:Y:S01]  /*10cc0*/  FMUL.FTZ R37, R37, c[0x0][0x320] ;  /* 0x0000c80025257a20 */ /* 0x000fe20000410000 */
[----:B------:R-:W1:Y:S01]  /*10cd0*/  MUFU.TANH R21, R21 ;  /* 0x0000001500157308 */ /* 0x000e620000002400 */
[----:B------:R-:W-:Y:S02]  /*10ce0*/  FMUL.FTZ R38, R38, c[0x0][0x320] ;  /* 0x0000c80026267a20 */ /* 0x000fe40000410000 */
[-C--:B------:R-:W-:Y:S04]  /*10cf0*/  HMMA.16816.F32 R60, R176, R6.reuse, R60 ;  /* 0x00000006b03c723c */ /* 0x080fe8000000183c */
[----:B------:R-:W-:Y:S02]  /*10d00*/  FMUL.FTZ R39, R39, c[0x0][0x320] ;  /* 0x0000c80027277a20 */ /* 0x000fe40000410000 */
[----:B------:R-:W-:Y:S01]  /*10d10*/  FMUL.FTZ R40, R40, c[0x0][0x320] ;  /* 0x0000c80028287a20 */ /* 0x000fe20000410000 */
[----:B------:R-:W1:Y:S01]  /*10d20*/  MUFU.TANH R103, R22 ;  /* 0x0000001600677308 */ /* 0x000e620000002400 */
[C---:B------:R-:W-:Y:S01]  /*10d30*/  HMMA.16816.F32 R64, R172.reuse, R6, R64 ;  /* 0x00000006ac40723c */ /* 0x040fe20000001840 */
[----:B------:R-:W1:Y:S01]  /*10d40*/  LDSM.16.M88.4 R4, [R213+0x2800] ;  /* 0x00280000d504783b */ /* 0x000e620000000200 */
[----:B------:R-:W-:Y:S04]  /*10d50*/  DEPBAR.LE SB0, 0x0 ;  /* 0x000080000000791a */ /* 0x000fe80000000000 */
[----:B------:R-:W-:Y:S02]  /*10d60*/  FMUL.FTZ R41, R41, c[0x0][0x320] ;  /* 0x0000c80029297a20 */ /* 0x000fe40000410000 */
[----:B------:R-:W-:Y:S01]  /*10d70*/  FMUL.FTZ R56, R56, c[0x0][0x320] ;  /* 0x0000c80038387a20 */ /* 0x000fe20000410000 */
[----:B------:R-:W1:Y:S01]  /*10d80*/  MUFU.TANH R15, R23 ;  /* 0x00000017000f7308 */ /* 0x000e620000002400 */
[----:B------:R-:W-:Y:S01]  /*10d90*/  BAR.SYNC.DEFER_BLOCKING 0x0 ;  /* 0x0000000000007b1d */ /* 0x000fe20000010000 */
[-C--:B-----5:R-:W-:Y:S05]  /*10da0*/  HMMA.16816.F32 R68, R172, R8.reuse, R68 ;  /* 0x00000008ac44723c */ /* 0x0a0fea0000001844 */
[----:B------:R-:W-:Y:S02]  /*10db0*/  FMUL.FTZ R57, R57, c[0x0][0x320] ;  /* 0x0000c80039397a20 */ /* 0x000fe40000410000 */
[----:B------:R-:W-:Y:S01]  /*10dc0*/  FMUL.FTZ R58, R58, c[0x0][0x320] ;  /* 0x0000c8003a3a7a20 */ /* 0x000fe20000410000 */
[----:B------:R-:W1:Y:S01]  /*10dd0*/  MUFU.TANH R24, R24 ;  /* 0x0000001800187308 */ /* 0x000e620000002400 */
[C---:B------:R-:W-:Y:S04]  /*10de0*/  HMMA.16816.F32 R72, R176.reuse, R8, R72 ;  /* 0x00000008b048723c */ /* 0x040fe80000001848 */
[----:B------:R-:W-:Y:S02]  /*10df0*/  FMUL.FTZ R59, R59, c[0x0][0x320] ;  /* 0x0000c8003b3b7a20 */ /* 0x000fe40000410000 */
[----:B------:R-:W-:Y:S02]  /*10e00*/  FMUL.FTZ R62, R62, c[0x0][0x320] ;  /* 0x0000c8003e3e7a20 */ /* 0x000fe40000410000 */
[-C--:B------:R-:W-:Y:S01]  /*10e10*/  HMMA.16816.F32 R76, R176, R10.reuse, R76 ;  /* 0x0000000ab04c723c */ /* 0x080fe2000000184c */
[----:B------:R-:W2:Y:S03]  /*10e20*/  MUFU.TANH R25, R25 ;  /* 0x0000001900197308 */ /* 0x000ea60000002400 */
[----:B------:R-:W-:Y:S02]  /*10e30*/  FMUL.FTZ R63, R63, c[0x0][0x320] ;  /* 0x0000c8003f3f7a20 */ /* 0x000fe40000410000 */
[----:B------:R-:W-:Y:S02]  /*10e40*/  FMUL.FTZ R42, R42, c[0x0][0x320] ;  /* 0x0000c8002a2a7a20 */ /* 0x000fe40000410000 */
[C---:B------:R-:W-:Y:S03]  /*10e50*/  HMMA.16816.F32 R80, R172.reuse, R10, R80 ;  /* 0x0000000aac50723c */ /* 0x040fe60000001850 */
[----:B------:R-:W2:Y:S01]  /*10e60*/  MUFU.TANH R188, R26 ;  /* 0x0000001a00bc7308 */ /* 0x000ea20000002400 */
[----:B------:R-:W-:Y:S02]  /*10e70*/  FMUL.FTZ R43, R43, c[0x0][0x320] ;  /* 0x0000c8002b2b7a20 */ /* 0x000fe40000410000 */
[----:B------:R-:W-:Y:S02]  /*10e80*/  FMUL.FTZ R44, R44, c[0x0][0x320] ;  /* 0x0000c8002c2c7a20 */ /* 0x000fe40000410000 */
[-C--:B-1----:R-:W-:Y:S04]  /*10e90*/  HMMA.16816.F32 R84, R172, R4.reuse, R84 ;  /* 0x00000004ac54723c */ /* 0x082fe80000001854 */
[----:B------:R-:W-:Y:S01]  /*10ea0*/  FMUL.FTZ R74, R74, c[0x0][0x320] ;  /* 0x0000c8004a4a7a20 */ /* 0x000fe20000410000 */
[----:B------:R-:W1:Y:S01]  /*10eb0*/  MUFU.TANH R189, R27 ;  /* 0x0000001b00bd7308 */ /* 0x000e620000002400 */
        /* <DEDUP_REMOVED lines=16> */
[----:B-----5:R-:W-:Y:S02]  /*10fc0*/  FMUL.FTZ R74, R94, c[0x0][0x320] ;  /* 0x0000c8005e4a7a20 */ /* 0x020fe40000410000 */
        /* <DEDUP_REMOVED lines=104> */
[----:B------:R-:W1:Y:S01]  /*11650*/  MUFU.TANH R99, R99 ;  /* 0x0000006300637308 */ /* 0x000e620000002400 */
[----:B------:R-:W-:-:S05]  /*11660*/  @!P0 BRA `(.L_x_195) ;  /* 0x000003d000008947 */ /* 0x000fca0003800000 */
[----:B--234-:R-:W2:Y:S01]  /*11670*/  LDL R3, [R1+0x2c] ;  /* 0x00002c0001037983 */ /* 0x01cea20000100800 */
[----:B------:R-:W-:Y:S01]  /*11680*/  IMAD.MOV.U32 R228, RZ, RZ, RZ ;  /* 0x000000ffffe47224 */ /* 0x000fe200078e00ff */
[----:B------:R-:W-:Y:S02]  /*11690*/  PLOP3.LUT P1, PT, PT, PT, UP1, 0x80, 0x0 ;  /* 0x000000000000781c */ /* 0x000fe40003f2f018 */
[----:B------:R-:W3:Y:S01]  /*116a0*/  LDL R12, [R1+0x10] ;  /* 0x00001000010c7983 */ /* 0x000ee20000100800 */
[----:B------:R-:W-:Y:S03]  /*116b0*/  PLOP3.LUT P0, PT, PT, PT, UP1, 0x80, 0x0 ;  /* 0x000000000000781c */ /* 0x000fe60003f0f018 */
[----:B-1----:R-:W4:Y:S01]  /*116c0*/  LDL R38, [R1+0x8] ;  /* 0x0000080001267983 */ /* 0x002f220000100800 */
[----:B--2---:R-:W-:Y:S05]  /*116d0*/  IMAD R3, R227, 0x60, R3 ;  /* 0x00000060e3037824 */ /* 0x004fea00078e0203 */
[----:B---3--:R-:W-:Y:S05]  /*116e0*/  IADD3 R3, R3, -0x60, R12 ;  /* 0xffffffa003037810 */ /* 0x008fea0007ffe00c */
[----:B------:R-:W-:Y:S04]  /*116f0*/  @P1 IMAD.HI.U32 R4, R3, c[0x0][0x2bc], RZ ;  /* 0x0000af0003041a27 */ /* 0x000fe800078e00ff */
[--C-:B------:R-:W-:Y:S01]  /*11700*/  IMAD.MOV.U32 R0, RZ, RZ, R3.reuse ;  /* 0x000000ffff007224 */ /* 0x100fe200078e0003 */
[----:B------:R-:W-:Y:S04]  /*11710*/  @P0 SHF.R.U32.HI R0, RZ, c[0x0][0x2c0], R4 ;  /* 0x0000b000ff000a19 */ /* 0x000fe80000011604 */
[C---:B------:R-:W-:Y:S04]  /*11720*/  @!P4 IADD3 R5, P0, R0.reuse, UR42, RZ ;  /* 0x0000002a0005cc10 */ /* 0x040fe8000ff1e0ff */
[----:B------:R-:W-:Y:S01]  /*11730*/  @!P4 LEA.HI.X.SX32 R6, R0, UR4, 0x1, P0 ;  /* 0x000000040006cc11 */ /* 0x000fe200080f0eff */
[----:B------:R-:W-:Y:S01]  /*11740*/  IMAD.MOV R0, RZ, RZ, -R0 ;  /* 0x000000ffff007224 */ /* 0x000fe200078e0a00 */
[C---:B------:R-:W-:Y:S03]  /*11750*/  @!P4 LEA R4, P0, R5.reuse, c[0x0][0x2a0], 0x2 ;  /* 0x0000a8000504ca11 */ /* 0x040fe600078010ff */
[----:B------:R-:W-:Y:S01]  /*11760*/  IMAD R234, R0, c[0x0][0x2b8], R3 ;  /* 0x0000ae0000ea7a24 */ /* 0x000fe200078e0203 */
[----:B------:R-:W-:Y:S04]  /*11770*/  @!P4 LEA.HI.X R5, R5, c[0x0][0x2a4], R6, 0x2, P0 ;  /* 0x0000a9000505ca11 */ /* 0x000fe800000f1406 */
[----:B------:R-:W-:Y:S01]  /*11780*/  SHF.R.S32.HI R0, RZ, 0x1f, R234 ;  /* 0x0000001fff007819 */ /* 0x000fe200000114ea */
[----:B------:R1:W2:Y:S04]  /*11790*/  @!P4 LDG.E R228, [R4.64] ;  /* 0x0000003004e4c981 */ /* 0x0002a8000c1e1900 */
        /* <DEDUP_REMOVED lines=12> */
[----:B------:R-:W-:Y:S04]  /*11860*/  SHFL.IDX PT, R12, R3, 0x1, 0x181f ;  /* 0x00381f00030c7f89 */ /* 0x000fe800000e0000 */
[----:B------:R-:W1:Y:S04]  /*11870*/  SHFL.IDX PT, R4, R3, RZ, 0x181f ;  /* 0x00181fff03047589 */ /* 0x000e6800000e0000 */
[----:B------:R-:W2:Y:S04]  /*11880*/  SHFL.IDX PT, R5, R0, RZ, 0x181f ;  /* 0x00181fff00057589 */ /* 0x000ea800000e0000 */
[----:B------:R-:W3:Y:S04]  /*11890*/  SHFL.IDX PT, R10, R3, 0x2, 0x181f ;  /* 0x00581f00030a7f89 */ /* 0x000ee800000e0000 */
[----:B------:R-:W5:Y:S04]  /*118a0*/  SHFL.IDX PT, R6, R0, 0x1, 0x181f ;  /* 0x00381f0000067f89 */ /* 0x000f6800000e0000 */
[----:B------:R-:W5:Y:S04]  /*118b0*/  SHFL.IDX PT, R8, R3, 0x3, 0x181f ;  /* 0x00781f0003087f89 */ /* 0x000f6800000e0000 */
[----:B------:R-:W5:Y:S04]  /*118c0*/  SHFL.IDX PT, R11, R0, 0x2, 0x181f ;  /* 0x00581f00000b7f89 */ /* 0x000f6800000e0000 */
[----:B------:R-:W5:Y:S01]  /*118d0*/  SHFL.IDX PT, R7, R3, 0x4, 0x181f ;  /* 0x00981f0003077f89 */ /* 0x000f6200000e0000 */
[-C--:B-1----:R-:W-:Y:S03]  /*118e0*/  IADD3 R4, P0, R4, R226.reuse, RZ ;  /* 0x000000e204047210 */ /* 0x082fe60007f1e0ff */
[----:B------:R-:W1:Y:S02]  /*118f0*/  SHFL.IDX PT, R9, R0, 0x3, 0x181f ;  /* 0x00781f0000097f89 */ /* 0x000e6400000e0000 */
[--C-:B--2---:R-:W-:Y:S01]  /*11900*/  IMAD.X R5, R5, 0x1, R225.reuse, P0 ;  /* 0x0000000105057824 */ /* 0x104fe200000e06e1 */
[-C--:B------:R-:W-:Y:S01]  /*11910*/  IADD3 R12, P0, R12, R226.reuse, RZ ;  /* 0x000000e20c0c7210 */ /* 0x080fe20007f1e0ff */
[----:B------:R-:W2:Y:S01]  /*11920*/  SHFL.IDX PT, R3, R3, 0x5, 0x181f ;  /* 0x00b81f0003037f89 */ /* 0x000ea200000e0000 */
[-C--:B---3--:R-:W-:Y:S03]  /*11930*/  IADD3 R10, P5, R10, R226.reuse, RZ ;  /* 0x000000e20a0a7210 */ /* 0x088fe60007fbe0ff */
[----:B----4-:R2:W-:Y:S01]  /*11940*/  LDGSTS.E.BYPASS.LTC128B.128 [R38+0x3100], [R4.64], !P3 ;  /* 0x0310000004267fae */ /* 0x0105e2000d901d70 */
[--C-:B-----5:R-:W-:Y:S03]  /*11950*/  IMAD.X R13, R6, 0x1, R225.reuse, P0 ;  /* 0x00000001060d7824 */ /* 0x120fe600000e06e1 */
[----:B------:R-:W3:Y:S01]  /*11960*/  SHFL.IDX PT, R14, R0, 0x4, 0x181f ;  /* 0x00981f00000e7f89 */ /* 0x000ee200000e0000 */
[-C--:B------:R-:W-:Y:S03]  /*11970*/  IADD3 R8, P2, R8, R226.reuse, RZ ;  /* 0x000000e208087210 */ /* 0x080fe60007f5e0ff */
[----:B------:R-:W4:Y:S01]  /*11980*/  SHFL.IDX PT, R0, R0, 0x5, 0x181f ;  /* 0x00b81f0000007f89 */ /* 0x000f2200000e0000 */
[--C-:B------:R-:W-:Y:S03]  /*11990*/  IMAD.X R11, R11, 0x1, R225.reuse, P5 ;  /* 0x000000010b0b7824 */ /* 0x100fe600028e06e1 */
[----:B------:R4:W-:Y:S01]  /*119a0*/  LDGSTS.E.BYPASS.LTC128B.128 [R38+0x3900], [R12.64], !P3 ;  /* 0x039000000c267fae */ /* 0x0009e2000d901d70 */
[-C--:B------:R-:W-:Y:S03]  /*119b0*/  IADD3 R6, P1, R7, R226.reuse, RZ ;  /* 0x000000e207067210 */ /* 0x080fe60007f3e0ff */
[----:B------:R4:W-:Y:S01]  /*119c0*/  LDGSTS.E.BYPASS.LTC128B.128 [R38+0x4100], [R10.64], !P3 ;  /* 0x041000000a267fae */ /* 0x0009e2000d901d70 */
[--C-:B-1----:R-:W-:Y:S05]  /*119d0*/  IMAD.X R9, R9, 0x1, R225.reuse, P2 ;  /* 0x0000000109097824 */ /* 0x102fea00010e06e1 */
[----:B------:R1:W-:Y:S01]  /*119e0*/  LDGSTS.E.BYPASS.LTC128B.128 [R38+0x4900], [R8.64], !P3 ;  /* 0x0490000008267fae */ /* 0x0003e2000d901d70 */
[----:B--2---:R-:W-:Y:S01]  /*119f0*/  IADD3 R4, P0, R3, R226, RZ ;  /* 0x000000e203047210 */ /* 0x004fe20007f1e0ff */
[--C-:B---3--:R-:W-:Y:S04]  /*11a00*/  IMAD.X R7, R14, 0x1, R225.reuse, P1 ;  /* 0x000000010e077824 */ /* 0x108fe800008e06e1 */
[----:B----4-:R-:W-:Y:S01]  /*11a10*/  IMAD.X R5, R0, 0x1, R225, P0 ;  /* 0x0000000100057824 */ /* 0x010fe200000e06e1 */
[----:B------:R1:W-:Y:S04]  /*11a20*/  LDGSTS.E.BYPASS.LTC128B.128 [R38+0x5100], [R6.64], !P3 ;  /* 0x0510000006267fae */ /* 0x0003e8000d901d70 */
[----:B------:R1:W-:Y:S03]  /*11a30*/  LDGSTS.E.BYPASS.LTC128B.128 [R38+0x5900], [R4.64], !P3 ;  /* 0x0590000004267fae */ /* 0x0003e6000d901d70 */
.L_x_195:
[----:B-1234-:R-:W-:Y:S01]  /*11a40*/  FMNMX.FTZ R72, R168, R2, !PT ;  /* 0x00000002a8487209 */ /* 0x01efe20007810000 */
[----:B------:R-:W-:Y:S01]  /*11a50*/  LDSM.16.MT88.4 R52, [R210+0x100] ;  /* 0x00010000d234783b */ /* 0x000fe20000004200 */
[----:B------:R-:W-:Y:S02]  /*11a60*/  FMNMX.FTZ R0, R169, R100, !PT ;  /* 0x00000064a9007209 */ /* 0x000fe40007810000 */
[----:B------:R-:W-:Y:S02]  /*11a70*/  FMNMX.FTZ R72, R184, R72, !PT ;  /* 0x00000048b8487209 */ /* 0x000fe40007810000 */
[----:B------:R-:W-:Y:S02]  /*11a80*/  FMNMX.FTZ R0, R185, R0, !PT ;  /* 0x00000000b9007209 */ /* 0x000fe40007810000 */
[----:B------:R-:W-:Y:S01]  /*11a90*/  FMNMX.FTZ R72, R16, R72, !PT ;  /* 0x0000004810487209 */ /* 0x000fe20007810000 */
[----:B------:R-:W-:Y:S01]  /*11aa0*/  LDSM.16.MT88.4 R80, [R211+0x100] ;  /* 0x00010000d350783b */ /* 0x000fe20000004200 */
[----:B------:R-:W-:Y:S02]  /*11ab0*/  FMNMX.FTZ R0, R18, R0, !PT ;  /* 0x0000000012007209 */ /* 0x000fe40007810000 */
[----:B------:R-:W-:Y:S02]  /*11ac0*/  FMNMX.FTZ R72, R17, R72, !PT ;  /* 0x0000004811487209 */ /* 0x000fe40007810000 */
        /* <DEDUP_REMOVED lines=40> */
[----:B------:R-:W-:Y:S02]  /*11d50*/  MOV R92, R23 ;  /* 0x00000017005c7202 */ /* 0x000fe40000000f00 */
        /* <DEDUP_REMOVED lines=31> */
[----:B------:R-:W2:Y:S01]  /*11f50*/  SHFL.BFLY PT, R71, R0, 0x2, 0x1f ;  /* 0x0c401f0000477f89 */ /* 0x000ea200000e0000 */
        /* <DEDUP_REMOVED lines=16> */
[----:B------:R-:W-:Y:S02]  /*12060*/  MOV R93, R22 ;  /* 0x00000016005d7202 */ /* 0x000fe40000000f00 */
[----:B------:R-:W-:Y:S02]  /*12070*/  FMNMX.FTZ R3, R175, R3, !PT ;  /* 0x00000003af037209 */ /* 0x000fe40007810000 */
[----:B--2---:R-:W-:Y:S02]  /*12080*/  FMNMX.FTZ R71, R0, R71, !PT ;  /* 0x0000004700477209 */ /* 0x004fe40007810000 */
[----:B------:R-:W-:Y:S01]  /*12090*/  FMNMX.FTZ R0, R251, R4, !PT ;  /* 0x00000004fb007209 */ /* 0x000fe20007810000 */
[----:B------:R-:W2:Y:S01]  /*120a0*/  SHFL.BFLY PT, R5, R3, 0x2, 0x1f ;  /* 0x0c401f0003057f89 */ /* 0x000ea200000e0000 */
[----:B------:R-:W-:Y:S02]  /*120b0*/  MOV R87, R30 ;  /* 0x0000001e00577202 */ /* 0x000fe40000000f00 */
[----:B------:R-:W-:Y:S02]  /*120c0*/  FMNMX.FTZ R0, R93, R0, !PT ;  /* 0x000000005d007209 */ /* 0x000fe40007810000 */
[----:B------:R-:W-:Y:S02]  /*120d0*/  MOV R89, R28 ;  /* 0x0000001c00597202 */ /* 0x000fe40000000f00 */
[----:B------:R-:W-:Y:S01]  /*120e0*/  FMNMX.FTZ R0, R87, R0, !PT ;  /* 0x0000000057007209 */ /* 0x000fe20007810000 */
[----:B------:R-:W3:Y:S01]  /*120f0*/  SHFL.BFLY PT, R6, R71, 0x1, 0x1f ;  /* 0x0c201f0047067f89 */ /* 0x000ee200000e0000 */
[----:B------:R-:W-:Y:S02]  /*12100*/  MOV R85, R36 ;  /* 0x0000002400557202 */ /* 0x000fe40000000f00 */
[----:B------:R-:W-:Y:S02]  /*12110*/  FMNMX.FTZ R0, R89, R0, !PT ;  /* 0x0000000059007209 */ /* 0x000fe40007810000 */
[----:B------:R-:W-:Y:S02]  /*12120*/  ISETP.GT.AND P0, PT, R227, UR6, PT ;  /* 0x00000006e3007c0c */ /* 0x000fe4000bf04270 */
[----:B------:R-:W-:Y:S01]  /*12130*/  FMNMX.FTZ R0, R57, R0, !PT ;  /* 0x0000000039007209 */ /* 0x000fe20007810000 */
[----:B------:R-:W-:Y:S01]  /*12140*/  LDSM.16.MT88.4 R36, [R212+0x100] ;  /* 0x00010000d424783b */ /* 0x000fe20000004200 */
[----:B-1----:R-:W-:Y:S02]  /*12150*/  FMNMX.FTZ R72, R72, R7, !PT ;  /* 0x0000000748487209 */ /* 0x002fe40007810000 */
[----:B------:R-:W-:Y:S02]  /*12160*/  FMNMX.FTZ R4, R85, R0, !PT ;  /* 0x0000000055047209 */ /* 0x000fe40007810000 */
[----:B------:R-:W-:Y:S01]  /*12170*/  IADD3 R227, R227, -0x1, RZ ;  /* 0xffffffffe3e37810 */ /* 0x000fe20007ffe0ff */
[----:B------:R-:W-:Y:S01]  /*12180*/  FADD.FTZ R0, -R72, R2 ;  /* 0x0000000248007221 */ /* 0x000fe20000010100 */
[----:B------:R-:W-:Y:S01]  /*12190*/  FMNMX.FTZ R4, R178, R4, !PT ;  /* 0x00000004b2047209 */ /* 0x000fe20007810000 */
[----:B------:R-:W-:Y:S01]  /*121a0*/  FMUL.FTZ R96, R72, c[0x0][0x2d0] ;  /* 0x0000b40048607a20 */ /* 0x000fe20000410000 */
[----:B--2---:R-:W-:Y:S01]  /*121b0*/  FMNMX.FTZ R3, R3, R5, !PT ;  /* 0x0000000503037209 */ /* 0x004fe20007810000 */
[----:B------:R-:W-:Y:S01]  /*121c0*/  FMUL.FTZ R2, R0, c[0x0][0x2d0] ;  /* 0x0000b40000027a20 */ /* 0x000fe20000410000 */
[----:B------:R-:W-:Y:S01]  /*121d0*/  FMNMX.FTZ R0, R179, R4, !PT ;  /* 0x00000004b3007209 */ /* 0x000fe20007810000 */
[--C-:B------:R-:W-:Y:S02]  /*121e0*/  FFMA.FTZ R5, R20, c[0x0][0x2d0], -R96.reuse ;  /* 0x0000b40014057a23 */ /* 0x100fe40000010860 */
[----:B------:R1:W2:Y:S01]  /*121f0*/  MUFU.EX2 R73, R2 ;  /* 0x0000000200497308 */ /* 0x0002a20000000800 */
[----:B------:R-:W4:Y:S01]  /*12200*/  SHFL.BFLY PT, R70, R3, 0x1, 0x1f ;  /* 0x0c201f0003467f89 */ /* 0x000f2200000e0000 */
[----:B---3--:R-:W-:Y:S01]  /*12210*/  FMNMX.FTZ R71, R71, R6, !PT ;  /* 0x0000000647477209 */ /* 0x008fe20007810000 */
[----:B------:R-:W-:Y:S01]  /*12220*/  FFMA.FTZ R4, R168, c[0x0][0x2d0], -R96 ;  /* 0x0000b400a8047a23 */ /* 0x000fe20000010860 */
[----:B------:R-:W-:Y:S03]  /*12230*/  FMNMX.FTZ R0, R74, R0, !PT ;  /* 0x000000004a007209 */ /* 0x000fe60007810000 */
[----:B------:R-:W-:Y:S01]  /*12240*/  FMUL.FTZ R97, R71, c[0x0][0x2d0] ;  /* 0x0000b40047617a20 */ /* 0x000fe20000410000 */
[----:B------:R-:W-:Y:S02]  /*12250*/  FMNMX.FTZ R0, R75, R0, !PT ;  /* 0x000000004b007209 */ /* 0x000fe40007810000 */
[----:B------:R2:W-:Y:S01]  /*12260*/  MUFU.EX2 R40, R5 ;  /* 0x0000000500287308 */ /* 0x0005e20000000800 */
[----:B------:R-:W-:Y:S02]  /*12270*/  FFMA.FTZ R7, R103, c[0x0][0x2d0], -R97 ;  /* 0x0000b40067077a23 */ /* 0x000fe40000010861 */
[----:B-1----:R-:W-:Y:S01]  /*12280*/  FADD.FTZ R2, -R71, R100 ;  /* 0x0000006447027221 */ /* 0x002fe20000010100 */
[----:B----4-:R-:W-:Y:S02]  /*12290*/  FMNMX.FTZ R70, R3, R70, !PT ;  /* 0x0000004603467209 */ /* 0x010fe40007810000 */
[----:B------:R-:W1:Y:S01]  /*122a0*/  SHFL.BFLY PT, R3, R0, 0x2, 0x1f ;  /* 0x0c401f0000037f89 */ /* 0x000e6200000e0000 */
[----:B------:R-:W-:Y:S02]  /*122b0*/  FMUL.FTZ R2, R2, c[0x0][0x2d0] ;  /* 0x0000b40002027a20 */ /* 0x000fe40000410000 */
[----:B------:R-:W-:Y:S02]  /*122c0*/  FMUL.FTZ R98, R70, c[0x0][0x2d0] ;  /* 0x0000b40046627a20 */ /* 0x000fe40000410000 */
[----:B------:R3:W4:Y:S01]  /*122d0*/  MUFU.EX2 R69, R2 ;  /* 0x0000000200457308 */ /* 0x0007220000000800 */
[----:B--2---:R-:W-:Y:S01]  /*122e0*/  FMUL.FTZ R5, R73, R105 ;  /* 0x0000006949057220 */ /* 0x004fe20000410000 */
[----:B-1----:R-:W-:Y:S01]  /*122f0*/  FMNMX.FTZ R0, R0, R3, !PT ;  /* 0x0000000300007209 */ /* 0x002fe20007810000 */
[--C-:B------:R-:W-:Y:S02]  /*12300*/  FFMA.FTZ R3, R17, c[0x0][0x2d0], -R96.reuse ;  /* 0x0000b40011037a23 */ /* 0x100fe40000010860 */
[----:B------:R-:W-:Y:S01]  /*12310*/  FMUL.FTZ R17, R73, R117 ;  /* 0x0000007549117220 */ /* 0x000fe20000410000 */
[----:B------:R-:W-:Y:S04]  /*12320*/  MOV R117, R87 ;  /* 0x0000005700757202 */ /* 0x000fe80000000f00 */
[----:B------:R1:W2:Y:S01]  /*12330*/  MUFU.EX2 R11, R3 ;  /* 0x00000003000b7308 */ /* 0x0002a20000000800 */
[----:B---3--:R-:W-:Y:S02]  /*12340*/  FADD.FTZ R2, -R70, R101 ;  /* 0x0000006546027221 */ /* 0x008fe40000010100 */
[----:B----4-:R-:W-:Y:S02]  /*12350*/  FMUL.FTZ R6, R69, R106 ;  /* 0x0000006a45067220 */ /* 0x010fe40000410000 */
[----:B------:R-:W-:Y:S05]  /*12360*/  FMUL.FTZ R2, R2, c[0x0][0x2d0] ;  /* 0x0000b40002027a20 */ /* 0x000fea0000410000 */
[----:B------:R3:W4:Y:S10]  /*12370*/  MUFU.EX2 R68, R2 ;  /* 0x0000000200447308 */ /* 0x0007340000000800 */
[----:B------:R-:W-:Y:S01]  /*12380*/  MUFU.EX2 R101, R4 ;  /* 0x0000000400657308 */ /* 0x000fe20000000800 */
[--C-:B-1----:R-:W-:Y:S01]  /*12390*/  FFMA.FTZ R3, R169, c[0x0][0x2d0], -R97.reuse ;  /* 0x0000b400a9037a23 */ /* 0x102fe20000010861 */
[----:B--2---:R-:W-:Y:S08]  /*123a0*/  MOV R106, R11 ;  /* 0x0000000b006a7202 */ /* 0x004ff00000000f00 */
[----:B------:R1:W-:Y:S01]  /*123b0*/  MUFU.EX2 R100, R3 ;  /* 0x0000000300647308 */ /* 0x0003e20000000800 */
[--C-:B---3--:R-:W-:Y:S01]  /*123c0*/  FFMA.FTZ R2, R184, c[0x0][0x2d0], -R96.reuse ;  /* 0x0000b400b8027a23 */ /* 0x108fe20000010860 */
[----:B------:R-:W-:Y:S01]  /*123d0*/  MOV R184, R62 ;  /* 0x0000003e00b87202 */ /* 0x000fe20000000f00 */
[C---:B----4-:R-:W-:Y:S02]  /*123e0*/  FMUL.FTZ R29, R68.reuse, R129 ;  /* 0x00000081441d7220 */ /* 0x050fe40000410000 */
[----:B------:R-:W-:Y:S05]  /*123f0*/  FMUL.FTZ R45, R68, R145 ;  /* 0x00000091442d7220 */ /* 0x000fea0000410000 */
[----:B------:R2:W3:Y:S10]  /*12400*/  MUFU.EX2 R61, R2 ;  /* 0x00000002003d7308 */ /* 0x0004f40000000800 */
[----:B------:R4:W-:Y:S01]  /*12410*/  MUFU.EX2 R169, R7 ;  /* 0x0000000700a97308 */ /* 0x0009e20000000800 */
[--C-:B-1----:R-:W-:Y:S09]  /*12420*/  FFMA.FTZ R3, R185, c[0x0][0x2d0], -R97.reuse ;  /* 0x0000b400b9037a23 */ /* 0x102ff20000010861 */
[----:B------:R1:W5:Y:S01]  /*12430*/  MUFU.EX2 R60, R3 ;  /* 0x00000003003c7308 */ /* 0x0003620000000800 */
[----:B--2---:R-:W-:Y:S01]  /*12440*/  FFMA.FTZ R2, R16, c[0x0][0x2d0], -R96 ;  /* 0x0000b40010027a23 */ /* 0x004fe20000010860 */
[----:B---3--:R-:W-:Y:S01]  /*12450*/  F2FP.PACK_AB R76, R61, R101 ;  /* 0x000000653d4c723e */ /* 0x008fe200000000ff */
[--C-:B------:R-:W-:Y:S02]  /*12460*/  FFMA.FTZ R16, R35, c[0x0][0x2d0], -R97.reuse ;  /* 0x0000b40023107a23 */ /* 0x100fe40000010861 */
[C---:B------:R-:W-:Y:S05]  /*12470*/  FMUL.FTZ R35, R69.reuse, R135 ;  /* 0x0000008745237220 */ /* 0x040fea0000410000 */
[----:B------:R2:W3:Y:S01]  /*12480*/  MUFU.EX2 R8, R2 ;  /* 0x0000000200087308 */ /* 0x0004e20000000800 */
[C---:B----4-:R-:W-:Y:S09]  /*12490*/  FMUL.FTZ R7, R69.reuse, R107 ;  /* 0x0000006b45077220 */ /* 0x050ff20000410000 */
[----:B------:R4:W-:Y:S01]  /*124a0*/  MUFU.EX2 R95, R16 ;  /* 0x00000010005f7308 */ /* 0x0009e20000000800 */
[--C-:B-1----:R-:W-:Y:S01]  /*124b0*/  FFMA.FTZ R3, R18, c[0x0][0x2d0], -R97.reuse ;  /* 0x0000b40012037a23 */ /* 0x102fe20000010861 */
[----:B-----5:R-:W-:Y:S01]  /*124c0*/  F2FP.PACK_AB R77, R60, R100 ;  /* 0x000000643c4d723e */ /* 0x020fe200000000ff */
[----:B------:R-:W-:Y:S01]  /*124d0*/  FMUL.FTZ R18, R69, R118 ;  /* 0x0000007645127220 */ /* 0x000fe20000410000 */
[----:B------:R-:W-:Y:S06]  /*124e0*/  MOV R118, R89 ;  /* 0x0000005900767202 */ /* 0x000fec0000000f00 */
[----:B------:R1:W-:Y:S01]  /*124f0*/  MUFU.EX2 R10, R3 ;  /* 0x00000003000a7308 */ /* 0x0003e20000000800 */
[----:B--2---:R-:W1:Y:S01]  /*12500*/  SHFL.BFLY PT, R2, R0, 0x1, 0x1f ;  /* 0x0c201f0000027f89 */ /* 0x004e6200000e0000 */
[----:B---3--:R-:W-:Y:S04]  /*12510*/  MOV R185, R8 ;  /* 0x0000000800b97202 */ /* 0x008fe80000000f00 */
[----:B------:R-:W-:Y:S01]  /*12520*/  F2FP.PACK_AB R78, R106, R185 ;  /* 0x000000b96a4e723e */ /* 0x000fe200000000ff */
[----:B----4-:R-:W-:Y:S01]  /*12530*/  FMUL.FTZ R16, R73, R116 ;  /* 0x0000007449107220 */ /* 0x010fe20000410000 */
[----:B------:R-:W-:Y:S02]  /*12540*/  MOV R116, R84 ;  /* 0x0000005400747202 */ /* 0x000fe40000000f00 */
[----:B-1----:R-:W-:Y:S01]  /*12550*/  FMNMX.FTZ R3, R0, R2, !PT ;  /* 0x0000000200037209 */ /* 0x002fe20007810000 */
[--C-:B------:R-:W-:Y:S01]  /*12560*/  FFMA.FTZ R2, R183, c[0x0][0x2d0], -R98.reuse ;  /* 0x0000b400b7027a23 */ /* 0x100fe20000010862 */
[----:B------:R-:W-:Y:S01]  /*12570*/  MOV R183, R91 ;  /* 0x0000005b00b77202 */ /* 0x000fe20000000f00 */
[--C-:B------:R-:W-:Y:S02]  /*12580*/  FFMA.FTZ R0, R19, c[0x0][0x2d0], -R97.reuse ;  /* 0x0000b40013007a23 */ /* 0x100fe40000010861 */
[----:B------:R1:W2:Y:S01]  /*12590*/  MUFU.EX2 R14, R2 ;  /* 0x00000002000e7308 */ /* 0x0002a20000000800 */
[----:B------:R-:W-:Y:S09]  /*125a0*/  FMUL.FTZ R19, R69, R119 ;  /* 0x0000007745137220 */ /* 0x000ff20000410000 */
[----:B------:R3:W4:Y:S01]  /*125b0*/  MUFU.EX2 R12, R0 ;  /* 0x00000000000c7308 */ /* 0x0007220000000800 */
[----:B-1----:R-:W-:Y:S01]  /*125c0*/  FFMA.FTZ R2, R186, c[0x0][0x2d0], -R98 ;  /* 0x0000b400ba027a23 */ /* 0x002fe20000010862 */
[----:B--2---:R-:W-:Y:S08]  /*125d0*/  MOV R103, R14 ;  /* 0x0000000e00677202 */ /* 0x004ff00000000f00 */
[----:B------:R1:W2:Y:S01]  /*125e0*/  MUFU.EX2 R186, R2 ;  /* 0x0000000200ba7308 */ /* 0x0002a20000000800 */
[----:B---3--:R-:W-:Y:S01]  /*125f0*/  FADD.FTZ R0, -R3, R102 ;  /* 0x0000006603007221 */ /* 0x008fe20000010100 */
[----:B----4-:R-:W-:Y:S01]  /*12600*/  MOV R105, R12 ;  /* 0x0000000c00697202 */ /* 0x010fe20000000f00 */
[--C-:B------:R-:W-:Y:S02]  /*12610*/  FFMA.FTZ R12, R34, c[0x0][0x2d0], -R97.reuse ;  /* 0x0000b400220c7a23 */ /* 0x100fe40000010861 */
[----:B------:R-:W-:Y:S02]  /*12620*/  FMUL.FTZ R0, R0, c[0x0][0x2d0] ;  /* 0x0000b40000007a20 */ /* 0x000fe40000410000 */
[----:B------:R-:W-:Y:S04]  /*12630*/  FMUL.FTZ R34, R69, R134 ;  /* 0x0000008645227220 */ /* 0x000fe80000410000 */
[----:B------:R-:W3:Y:S01]  /*12640*/  MUFU.EX2 R0, R0 ;  /* 0x0000000000007308 */ /* 0x000ee20000000800 */
[--C-:B-1----:R-:W-:Y:S01]  /*12650*/  FFMA.FTZ R2, R180, c[0x0][0x2d0], -R98.reuse ;  /* 0x0000b400b4027a23 */ /* 0x102fe20000010862 */
[----:B------:R-:W-:Y:S02]  /*12660*/  MOV R180, R85 ;  /* 0x0000005500b47202 */ /* 0x000fe40000000f00 */
[----:B--2---:R-:W-:Y:S06]  /*12670*/  F2FP.PACK_AB R64, R186, R103 ;  /* 0x00000067ba40723e */ /* 0x004fec00000000ff */
[----:B------:R1:W-:Y:S01]  /*12680*/  MUFU.EX2 R9, R2 ;  /* 0x0000000200097308 */ /* 0x0003e20000000800 */
[C---:B---3--:R-:W-:Y:S01]  /*12690*/  FMUL.FTZ R11, R0.reuse, R111 ;  /* 0x0000006f000b7220 */ /* 0x048fe20000410000 */
[----:B------:R-:W-:Y:S01]  /*126a0*/  MOV R111, R56 ;  /* 0x00000038006f7202 */ /* 0x000fe20000000f00 */
[C---:B------:R-:W-:Y:S02]  /*126b0*/  FMUL.FTZ R14, R0.reuse, R114 ;  /* 0x00000072000e7220 */ /* 0x040fe40000410000 */
[C---:B------:R-:W-:Y:S01]  /*126c0*/  FMUL.FTZ R26, R0.reuse, R126 ;  /* 0x0000007e001a7220 */ /* 0x040fe20000410000 */
[----:B------:R-:W-:Y:S01]  /*126d0*/  MOV R126, R93 ;  /* 0x0000005d007e7202 */ /* 0x000fe20000000f00 */
[C---:B------:R-:W-:Y:S02]  /*126e0*/  FMUL.FTZ R27, R0.reuse, R127 ;  /* 0x0000007f001b7220 */ /* 0x040fe40000410000 */
[C---:B------:R-:W-:Y:S02]  /*126f0*/  FMUL.FTZ R42, R0.reuse, R142 ;  /* 0x0000008e002a7220 */ /* 0x040fe40000410000 */
[----:B------:R-:W-:Y:S02]  /*12700*/  FMUL.FTZ R43, R0, R143 ;  /* 0x0000008f002b7220 */ /* 0x000fe40000410000 */
[----:B-1----:R-:W-:Y:S02]  /*12710*/  FFMA.FTZ R2, R170, c[0x0][0x2d0], -R98 ;  /* 0x0000b400aa027a23 */ /* 0x002fe40000010862 */
[----:B------:R1:W-:Y:S01]  /*12720*/  MUFU.EX2 R170, R12 ;  /* 0x0000000c00aa7308 */ /* 0x0003e20000000800 */
[C---:B------:R-:W-:Y:S02]  /*12730*/  FMUL.FTZ R46, R0.reuse, R146 ;  /* 0x00000092002e7220 */ /* 0x040fe40000410000 */
[----:B------:R-:W-:Y:S02]  /*12740*/  FFMA.FTZ R56, R193, c[0x0][0x2d0], -R96 ;  /* 0x0000b400c1387a23 */ /* 0x000fe40000010860 */
[C---:B------:R-:W-:Y:S02]  /*12750*/  FMUL.FTZ R47, R0.reuse, R147 ;  /* 0x00000093002f7220 */ /* 0x040fe40000410000 */
[----:B------:R-:W-:Y:S03]  /*12760*/  FMUL.FTZ R62, R0, R162 ;  /* 0x000000a2003e7220 */ /* 0x000fe60000410000 */
[----:B------:R2:W-:Y:S01]  /*12770*/  MUFU.EX2 R13, R2 ;  /* 0x00000002000d7308 */ /* 0x0005e20000000800 */
[C---:B-1----:R-:W-:Y:S01]  /*12780*/  FMUL.FTZ R12, R68.reuse, R112 ;  /* 0x00000070440c7220 */ /* 0x042fe20000410000 */
[----:B------:R-:W-:Y:S01]  /*12790*/  MOV R112, R57 ;  /* 0x0000003900707202 */ /* 0x000fe20000000f00 */
[----:B------:R-:W-:Y:S02]  /*127a0*/  FMUL.FTZ R57, R68, R157 ;  /* 0x0000009d44397220 */ /* 0x000fe40000410000 */
[----:B--2---:R-:W-:Y:S04]  /*127b0*/  FMUL.FTZ R2, R3, c[0x0][0x2d0] ;  /* 0x0000b40003027a20 */ /* 0x004fe80000410000 */
[--C-:B------:R-:W-:Y:S01]  /*127c0*/  FFMA.FTZ R4, R181, c[0x0][0x2d0], -R2.reuse ;  /* 0x0000b400b5047a23 */ /* 0x100fe20000010802 */
[----:B------:R-:W-:Y:S01]  /*127d0*/  MOV R181, R10 ;  /* 0x0000000a00b57202 */ /* 0x000fe20000000f00 */
[--C-:B------:R-:W-:Y:S02]  /*127e0*/  FFMA.FTZ R28, R188, c[0x0][0x2d0], -R2.reuse ;  /* 0x0000b400bc1c7a23 */ /* 0x100fe40000010802 */
[----:B------:R1:W-:Y:S01]  /*127f0*/  MUFU.EX2 R102, R4 ;  /* 0x0000000400667308 */ /* 0x0003e20000000800 */
[----:B------:R-:W-:Y:S01]  /*12800*/  F2FP.PACK_AB R79, R105, R181 ;  /* 0x000000b5694f723e */ /* 0x000fe200000000ff */
[--C-:B------:R-:W-:Y:S02]  /*12810*/  FFMA.FTZ R44, R194, c[0x0][0x2d0], -R2.reuse ;  /* 0x0000b400c22c7a23 */ /* 0x100fe40000010802 */
[--C-:B------:R-:W-:Y:S02]  /*12820*/  FFMA.FTZ R48, R196, c[0x0][0x2d0], -R2.reuse ;  /* 0x0000b400c4307a23 */ /* 0x100fe40000010802 */
[--C-:B------:R-:W-:Y:S04]  /*12830*/  FFMA.FTZ R74, R74, c[0x0][0x2d0], -R2.reuse ;  /* 0x0000b4004a4a7a23 */ /* 0x100fe80000010802 */
[----:B------:R2:W-:Y:S10]  /*12840*/  MUFU.EX2 R50, R44 ;  /* 0x0000002c00327308 */ /* 0x0005f40000000800 */
[----:B------:R3:W-:Y:S01]  /*12850*/  MUFU.EX2 R114, R48 ;  /* 0x0000003000727308 */ /* 0x0007e20000000800 */
[--C-:B-1----:R-:W-:Y:S09]  /*12860*/  FFMA.FTZ R4, R187, c[0x0][0x2d0], -R2.reuse ;  /* 0x0000b400bb047a23 */ /* 0x102ff20000010802 */
[----:B------:R1:W4:Y:S01]  /*12870*/  MUFU.EX2 R187, R4 ;  /* 0x0000000400bb7308 */ /* 0x0003220000000800 */
[----:B--2---:R-:W-:Y:S02]  /*12880*/  FMUL.FTZ R44, R68, R144 ;  /* 0x00000090442c7220 */ /* 0x004fe40000410000 */
[----:B---3--:R-:W-:Y:S02]  /*12890*/  FMUL.FTZ R48, R73, R148 ;  /* 0x0000009449307220 */ /* 0x008fe40000410000 */
[--C-:B-1----:R-:W-:Y:S01]  /*128a0*/  FFMA.FTZ R4, R182, c[0x0][0x2d0], -R2.reuse ;  /* 0x0000b400b6047a23 */ /* 0x102fe20000010802 */
[----:B----4-:R-:W-:Y:S02]  /*128b0*/  F2FP.PACK_AB R65, R187, R102 ;  /* 0x00000066bb41723e */ /* 0x010fe400000000ff */
[----:B------:R-:W-:Y:S02]  /*128c0*/  MOV R182, R63 ;  /* 0x0000003f00b67202 */ /* 0x000fe40000000f00 */
[----:B------:R1:W2:Y:S01]  /*128d0*/  MUFU.EX2 R8, R4 ;  /* 0x0000000400087308 */ /* 0x0002a20000000800 */
[----:B------:R-:W-:Y:S02]  /*128e0*/  FMUL.FTZ R63, R0, R163 ;  /* 0x000000a3003f7220 */ /* 0x000fe40000410000 */
[----:B-1----:R-:W-:Y:S01]  /*128f0*/  FFMA.FTZ R4, R171, c[0x0][0x2d0], -R2 ;  /* 0x0000b400ab047a23 */ /* 0x002fe20000010802 */
[----:B--2---:R-:W-:Y:S01]  /*12900*/  MOV R107, R8 ;  /* 0x00000008006b7202 */ /* 0x004fe20000000f00 */
[C---:B------:R-:W-:Y:S01]  /*12910*/  FMUL.FTZ R8, R68.reuse, R108 ;  /* 0x0000006c44087220 */ /* 0x040fe20000410000 */
[----:B------:R-:W-:Y:S04]  /*12920*/  MOV R108, R9 ;  /* 0x00000009006c7202 */ /* 0x000fe80000000f00 */
[----:B------:R1:W2:Y:S01]  /*12930*/  MUFU.EX2 R10, R4 ;  /* 0x00000004000a7308 */ /* 0x0002a20000000800 */
[----:B------:R-:W-:Y:S01]  /*12940*/  FMUL.FTZ R9, R68, R109 ;  /* 0x0000006d44097220 */ /* 0x000fe20000410000 */
[----:B------:R-:W-:Y:S02]  /*12950*/  MOV R171, R86 ;  /* 0x0000005600ab7202 */ /* 0x000fe40000000f00 */
[----:B------:R-:W-:Y:S01]  /*12960*/  LDSM.16.MT88.4 R84, [R209+0x900] ;  /* 0x00090000d154783b */ /* 0x000fe20000004200 */
[--C-:B-1----:R-:W-:Y:S01]  /*12970*/  FFMA.FTZ R4, R21, c[0x0][0x2d0], -R96.reuse ;  /* 0x0000b40015047a23 */ /* 0x102fe20000010860 */
[----:B--2---:R-:W-:Y:S06]  /*12980*/  MOV R109, R10 ;  /* 0x0000000a006d7202 */ /* 0x004fec0000000f00 */
[----:B------:R-:W1:Y:S01]  /*12990*/  LDSM.16.MT88.4 R20, [R209+0x100] ;  /* 0x00010000d114783b */ /* 0x000e620000004200 */
[----:B------:R-:W-:Y:S01]  /*129a0*/  FMUL.FTZ R10, R0, R110 ;  /* 0x0000006e000a7220 */ /* 0x000fe20000410000 */
[----:B------:R2:W-:Y:S01]  /*129b0*/  MUFU.EX2 R41, R4 ;  /* 0x0000000400297308 */ /* 0x0005e20000000800 */
[----:B------:R-:W-:Y:S02]  /*129c0*/  F2FP.PACK_AB R67, R109, R107 ;  /* 0x0000006b6d43723e */ /* 0x000fe400000000ff */
[----:B------:R-:W-:Y:S01]  /*129d0*/  MOV R110, R61 ;  /* 0x0000003d006e7202 */ /* 0x000fe20000000f00 */
[----:B------:R-:W-:Y:S02]  /*129e0*/  FMUL.FTZ R61, R68, R161 ;  /* 0x000000a1443d7220 */ /* 0x000fe40000410000 */
[--C-:B--2---:R-:W-:Y:S02]  /*129f0*/  FFMA.FTZ R4, R15, c[0x0][0x2d0], -R97.reuse ;  /* 0x0000b4000f047a23 */ /* 0x104fe40000010861 */
[----:B------:R-:W-:Y:S01]  /*12a00*/  FMUL.FTZ R15, R0, R115 ;  /* 0x00000073000f7220 */ /* 0x000fe20000410000 */
[----:B------:R-:W-:Y:S01]  /*12a10*/  MOV R115, R60 ;  /* 0x0000003c00737202 */ /* 0x000fe20000000f00 */
[----:B------:R2:W-:Y:S01]  /*12a20*/  MUFU.EX2 R31, R4 ;  /* 0x00000004001f7308 */ /* 0x0005e20000000800 */
[--C-:B------:R-:W-:Y:S02]  /*12a30*/  FFMA.FTZ R60, R198, c[0x0][0x2d0], -R97.reuse ;  /* 0x0000b400c63c7a23 */ /* 0x100fe40000010861 */
[----:B--2---:R-:W-:Y:S02]  /*12a40*/  FFMA.FTZ R4, R32, c[0x0][0x2d0], -R96 ;  /* 0x0000b40020047a23 */ /* 0x004fe40000010860 */
[----:B------:R-:W-:Y:S05]  /*12a50*/  FFMA.FTZ R32, R189, c[0x0][0x2d0], -R2 ;  /* 0x0000b400bd207a23 */ /* 0x000fea0000010802 */
[----:B------:R2:W3:Y:S02]  /*12a60*/  MUFU.EX2 R94, R4 ;  /* 0x00000004005e7308 */ /* 0x0004e40000000800 */
[----:B--2---:R-:W-:Y:S01]  /*12a70*/  FFMA.FTZ R4, R33, c[0x0][0x2d0], -R96 ;  /* 0x0000b40021047a23 */ /* 0x004fe20000010860 */
[----:B---3--:R-:W-:Y:S01]  /*12a80*/  MOV R127, R94 ;  /* 0x0000005e007f7202 */ /* 0x008fe20000000f00 */
[C---:B------:R-:W-:Y:S06]  /*12a90*/  FMUL.FTZ R33, R73.reuse, R133 ;  /* 0x0000008549217220 */ /* 0x040fec0000410000 */
[----:B------:R2:W3:Y:S10]  /*12aa0*/  MUFU.EX2 R49, R4 ;  /* 0x0000000400317308 */ /* 0x0004f40000000800 */
[----:B------:R4:W-:Y:S01]  /*12ab0*/  MUFU.EX2 R133, R56 ;  /* 0x0000003800857308 */ /* 0x0009e20000000800 */
[C---:B--2---:R-:W-:Y:S01]  /*12ac0*/  FMUL.FTZ R4, R73.reuse, R104 ;  /* 0x0000006849047220 */ /* 0x044fe20000410000 */
[----:B------:R-:W-:Y:S01]  /*12ad0*/  MOV R104, R13 ;  /* 0x0000000d00687202 */ /* 0x000fe20000000f00 */
[----:B------:R-:W-:Y:S01]  /*12ae0*/  FMUL.FTZ R13, R68, R113 ;  /* 0x00000071440d7220 */ /* 0x000fe20000410000 */
[----:B---3--:R-:W-:Y:S01]  /*12af0*/  MOV R148, R49 ;  /* 0x0000003100947202 */ /* 0x008fe20000000f00 */
[----:B------:R-:W-:Y:S01]  /*12b00*/  FMUL.FTZ R49, R73, R149 ;  /* 0x0000009549317220 */ /* 0x000fe20000410000 */
[----:B------:R-:W-:Y:S01]  /*12b10*/  MOV R149, R50 ;  /* 0x0000003200957202 */ /* 0x000fe20000000f00 */
[----:B------:R-:W-:Y:S01]  /*12b20*/  FMUL.FTZ R50, R69, R150 ;  /* 0x0000009645327220 */ /* 0x000fe20000410000 */
[-C--:B-1----:R-:W-:Y:S05]  /*12b30*/  HMMA.16816.F32 R4, R76, R20.reuse, R4 ;  /* 0x000000144c04723c */ /* 0x082fea0000001804 */
[----:B------:R-:W-:Y:S01]  /*12b40*/  F2FP.PACK_AB R66, R104, R108 ;  /* 0x0000006c6842723e */ /* 0x000fe200000000ff */
[----:B----4-:R-:W-:Y:S01]  /*12b50*/  FMUL.FTZ R56, R68, R156 ;  /* 0x0000009c44387220 */ /* 0x010fe20000410000 */
[----:B------:R-:W-:Y:S01]  /*12b60*/  MOV R113, R59 ;  /* 0x0000003b00717202 */ /* 0x000fe20000000f00 */
[----:B------:R-:W-:Y:S04]  /*12b70*/  FMUL.FTZ R59, R0, R159 ;  /* 0x0000009f003b7220 */ /* 0x000fe80000410000 */
[C---:B------:R-:W-:Y:S07]  /*12b80*/  HMMA.16816.F32 R8, R64.reuse, R20, R8 ;  /* 0x000000144008723c */ /* 0x040fee0000001808 */
[--C-:B------:R-:W-:Y:S01]  /*12b90*/  FFMA.FTZ R20, R24, c[0x0][0x2d0], -R98.reuse ;  /* 0x0000b40018147a23 */ /* 0x100fe20000010862 */
[-C--:B------:R-:W-:Y:S03]  /*12ba0*/  HMMA.16816.F32 R12, R64, R22.reuse, R12 ;  /* 0x00000016400c723c */ /* 0x080fe6000000180c */
[----:B------:R1:W2:Y:S01]  /*12bb0*/  MUFU.EX2 R168, R20 ;  /* 0x0000001400a87308 */ /* 0x0002a20000000800 */
[----:B------:R-:W-:Y:S01]  /*12bc0*/  FMUL.FTZ R21, R73, R121 ;  /* 0x0000007949157220 */ /* 0x000fe20000410000 */
[----:B------:R-:W-:Y:S01]  /*12bd0*/  MOV R121, R169 ;  /* 0x000000a900797202 */ /* 0x000fe20000000f00 */
[--C-:B------:R-:W-:Y:S01]  /*12be0*/  FFMA.FTZ R24, R25, c[0x0][0x2d0], -R98.reuse ;  /* 0x0000b40019187a23 */ /* 0x100fe20000010862 */
[----:B------:R-:W-:Y:S01]  /*12bf0*/  MOV R169, R90 ;  /* 0x0000005a00a97202 */ /* 0x000fe20000000f00 */
[C---:B------:R-:W-:Y:S04]  /*12c00*/  HMMA.16816.F32 R16, R76.reuse, R22, R16 ;  /* 0x000000164c10723c */ /* 0x040fe80000001810 */
[C---:B------:R-:W-:Y:S01]  /*12c10*/  FMUL.FTZ R25, R68.reuse, R125 ;  /* 0x0000007d44197220 */ /* 0x040fe20000410000 */
[----:B------:R3:W4:Y:S01]  /*12c20*/  MUFU.EX2 R30, R24 ;  /* 0x00000018001e7308 */ /* 0x0007220000000800 */
[----:B------:R-:W-:Y:S01]  /*12c30*/  MOV R125, R92 ;  /* 0x0000005c007d7202 */ /* 0x000fe20000000f00 */
[C---:B------:R-:W-:Y:S02]  /*12c40*/  FMUL.FTZ R23, R69.reuse, R123 ;  /* 0x0000007b45177220 */ /* 0x040fe40000410000 */
[----:B------:R-:W-:Y:S03]  /*12c50*/  FMUL.FTZ R22, R69, R122 ;  /* 0x0000007a45167220 */ /* 0x000fe60000410000 */
[--C-:B------:R-:W-:Y:S03]  /*12c60*/  FFMA.FTZ R92, R199, c[0x0][0x2d0], -R97.reuse ;  /* 0x0000b400c75c7a23 */ /* 0x100fe60000010861 */
[----:B------:R5:W-:Y:S01]  /*12c70*/  MUFU.EX2 R123, R28 ;  /* 0x0000001c007b7308 */ /* 0x000be20000000800 */
[----:B-1----:R-:W-:Y:S01]  /*12c80*/  FMUL.FTZ R20, R73, R120 ;  /* 0x0000007849147220 */ /* 0x002fe20000410000 */
[----:B------:R-:W-:Y:S02]  /*12c90*/  MOV R120, R95 ;  /* 0x0000005f00787202 */ /* 0x000fe40000000f00 */
[----:B--2---:R-:W-:Y:S02]  /*12ca0*/  MOV R122, R168 ;  /* 0x000000a8007a7202 */ /* 0x004fe40000000f00 */
[----:B------:R-:W-:Y:S04]  /*12cb0*/  MOV R168, R58 ;  /* 0x0000003a00a87202 */ /* 0x000fe80000000f00 */
[----:B------:R1:W-:Y:S01]  /*12cc0*/  MUFU.EX2 R135, R92 ;  /* 0x0000005c00877308 */ /* 0x0003e20000000800 */
[-C--:B------:R-:W-:Y:S03]  /*12cd0*/  HMMA.16816.F32 R20, R76, R36.reuse, R20 ;  /* 0x000000244c14723c */ /* 0x080fe60000001814 */
[----:B---3--:R-:W-:Y:S01]  /*12ce0*/  FMUL.FTZ R24, R68, R124 ;  /* 0x0000007c44187220 */ /* 0x008fe20000410000 */
[----:B----4-:R-:W-:Y:S01]  /*12cf0*/  MOV R129, R30 ;  /* 0x0000001e00817202 */ /* 0x010fe20000000f00 */
[C---:B------:R-:W-:Y:S01]  /*12d00*/  FMUL.FTZ R30, R0.reuse, R130 ;  /* 0x00000082001e7220 */ /* 0x040fe20000410000 */
[----:B------:R-:W-:Y:S01]  /*12d10*/  MOV R130, R31 ;  /* 0x0000001f00827202 */ /* 0x000fe20000000f00 */
[----:B------:R-:W-:Y:S01]  /*12d20*/  FMUL.FTZ R31, R0, R131 ;  /* 0x00000083001f7220 */ /* 0x000fe20000410000 */
[----:B------:R-:W-:Y:S01]  /*12d30*/  MOV R124, R40 ;  /* 0x00000028007c7202 */ /* 0x000fe20000000f00 */
[--C-:B------:R-:W-:Y:S01]  /*12d40*/  FFMA.FTZ R40, R191, c[0x0][0x2d0], -R98.reuse ;  /* 0x0000b400bf287a23 */ /* 0x100fe20000010862 */
[C---:B------:R-:W-:Y:S03]  /*12d50*/  HMMA.16816.F32 R24, R64.reuse, R36, R24 ;  /* 0x000000244018723c */ /* 0x040fe60000001818 */
[----:B------:R2:W-:Y:S01]  /*12d60*/  MUFU.EX2 R119, R40 ;  /* 0x0000002800777308 */ /* 0x0005e20000000800 */
[C---:B-----5:R-:W-:Y:S01]  /*12d70*/  FMUL.FTZ R28, R68.reuse, R128 ;  /* 0x00000080441c7220 */ /* 0x060fe20000410000 */
[----:B------:R-:W-:Y:S01]  /*12d80*/  MOV R131, R41 ;  /* 0x0000002900837202 */ /* 0x000fe20000000f00 */
[----:B------:R-:W-:Y:S02]  /*12d90*/  FMUL.FTZ R41, R68, R141 ;  /* 0x0000008d44297220 */ /* 0x000fe40000410000 */
[----:B------:R-:W-:Y:S03]  /*12da0*/  FFMA.FTZ R36, R190, c[0x0][0x2d0], -R98 ;  /* 0x0000b400be247a23 */ /* 0x000fe60000010862 */
[-C--:B------:R-:W-:Y:S02]  /*12db0*/  HMMA.16816.F32 R28, R64, R38.reuse, R28 ;  /* 0x00000026401c723c */ /* 0x080fe4000000181c */
[----:B------:R3:W-:Y:S01]  /*12dc0*/  MUFU.EX2 R128, R32 ;  /* 0x0000002000807308 */ /* 0x0007e20000000800 */
[C---:B------:R-:W-:Y:S01]  /*12dd0*/  FMUL.FTZ R37, R73.reuse, R137 ;  /* 0x0000008949257220 */ /* 0x040fe20000410000 */
[----:B-1----:R-:W-:Y:S01]  /*12de0*/  LDSM.16.MT88.4 R92, [R210+0x900] ;  /* 0x00090000d25c783b */ /* 0x002fe20000004200 */
[----:B------:R-:W-:Y:S07]  /*12df0*/  FMUL.FTZ R58, R0, R158 ;  /* 0x0000009e003a7220 */ /* 0x000fee0000410000 */
[----:B------:R1:W4:Y:S01]  /*12e00*/  MUFU.EX2 R51, R36 ;  /* 0x0000002400337308 */ /* 0x0003220000000800 */
[----:B--2---:R-:W-:Y:S02]  /*12e10*/  FMUL.FTZ R40, R68, R140 ;  /* 0x0000008c44287220 */ /* 0x004fe40000410000 */
[C---:B---3--:R-:W-:Y:S07]  /*12e20*/  FMUL.FTZ R32, R73.reuse, R132 ;  /* 0x0000008449207220 */ /* 0x048fee0000410000 */
[C---:B------:R-:W-:Y:S04]  /*12e30*/  HMMA.16816.F32 R32, R76.reuse, R38, R32 ;  /* 0x000000264c20723c */ /* 0x040fe80000001820 */
[----:B-1----:R-:W-:Y:S01]  /*12e40*/  FMUL.FTZ R36, R73, R136 ;  /* 0x0000008849247220 */ /* 0x002fe20000410000 */
[----:B----4-:R-:W-:Y:S01]  /*12e50*/  MOV R150, R51 ;  /* 0x0000003300967202 */ /* 0x010fe20000000f00 */
[C---:B------:R-:W-:Y:S01]  /*12e60*/  FMUL.FTZ R51, R69.reuse, R151 ;  /* 0x0000009745337220 */ /* 0x040fe20000410000 */
[----:B------:R-:W-:Y:S01]  /*12e70*/  MOV R151, R170 ;  /* 0x000000aa00977202 */ /* 0x000fe20000000f00 */
[C---:B------:R-:W-:Y:S01]  /*12e80*/  FMUL.FTZ R38, R69.reuse, R138 ;  /* 0x0000008a45267220 */ /* 0x040fe20000410000 */
[----:B------:R-:W-:Y:S02]  /*12e90*/  MOV R170, R88 ;  /* 0x0000005800aa7202 */ /* 0x000fe40000000f00 */
[----:B------:R-:W1:Y:S01]  /*12ea0*/  LDSM.16.MT88.4 R88, [R212+0x900] ;  /* 0x00090000d458783b */ /* 0x000e620000004200 */
[----:B------:R-:W-:Y:S02]  /*12eb0*/  FMUL.FTZ R39, R69, R139 ;  /* 0x0000008b45277220 */ /* 0x000fe40000410000 */
[----:B------:R2:W-:Y:S05]  /*12ec0*/  MUFU.EX2 R139, R60 ;  /* 0x0000003c008b7308 */ /* 0x0005ea0000000800 */
[-C--:B------:R-:W-:Y:S08]  /*12ed0*/  HMMA.16816.F32 R36, R76, R52.reuse, R36 ;  /* 0x000000344c24723c */ /* 0x080ff00000001824 */
[C---:B------:R-:W-:Y:S07]  /*12ee0*/  HMMA.16816.F32 R40, R64.reuse, R52, R40 ;  /* 0x000000344028723c */ /* 0x040fee0000001828 */
[--C-:B------:R-:W-:Y:S01]  /*12ef0*/  FFMA.FTZ R52, R192, c[0x0][0x2d0], -R96.reuse ;  /* 0x0000b400c0347a23 */ /* 0x100fe20000010860 */
[-C--:B------:R-:W-:Y:S03]  /*12f00*/  HMMA.16816.F32 R44, R64, R54.reuse, R44 ;  /* 0x00000036402c723c */ /* 0x080fe6000000182c */
[----:B------:R3:W-:Y:S01]  /*12f10*/  MUFU.EX2 R132, R52 ;  /* 0x0000003400847308 */ /* 0x0007e20000000800 */
[----:B------:R-:W-:Y:S02]  /*12f20*/  FMUL.FTZ R53, R73, R153 ;  /* 0x0000009949357220 */ /* 0x000fe40000410000 */
[----:B--2---:R-:W-:Y:S02]  /*12f30*/  FMUL.FTZ R60, R68, R160 ;  /* 0x000000a0443c7220 */ /* 0x004fe40000410000 */
[C---:B------:R-:W-:Y:S07]  /*12f40*/  HMMA.16816.F32 R48, R76.reuse, R54, R48 ;  /* 0x000000364c30723c */ /* 0x040fee0000001830 */
[C---:B------:R-:W-:Y:S02]  /*12f50*/  FMUL.FTZ R55, R69.reuse, R155 ;  /* 0x0000009b45377220 */ /* 0x040fe40000410000 */
[----:B------:R-:W-:Y:S03]  /*12f60*/  FMUL.FTZ R54, R69, R154 ;  /* 0x0000009a45367220 */ /* 0x000fe60000410000 */
[----:B---3--:R-:W-:Y:S07]  /*12f70*/  FMUL.FTZ R52, R73, R152 ;  /* 0x0000009849347220 */ /* 0x008fee0000410000 */
[-C--:B------:R-:W-:Y:S08]  /*12f80*/  HMMA.16816.F32 R52, R76, R80.reuse, R52 ;  /* 0x000000504c34723c */ /* 0x080ff00000001834 */
        /* <DEDUP_REMOVED lines=10> */
[--C-:B--2---:R-:W-:Y:S03]  /*13030*/  FFMA.FTZ R80, R195, c[0x0][0x2d0], -R96.reuse ;  /* 0x0000b400c3507a23 */ /* 0x104fe60000010860 */
[----:B------:R-:W-:Y:S02]  /*13040*/  F2FP.PACK_AB R78, R148, R127 ;  /* 0x0000007f944e723e */ /* 0x000fe400000000ff */
[----:B------:R-:W-:Y:S01]  /*13050*/  F2FP.PACK_AB R79, R120, R151 ;  /* 0x00000097784f723e */ /* 0x000fe200000000ff */
[----:B------:R2:W-:Y:S02]  /*13060*/  MUFU.EX2 R134, R80 ;  /* 0x0000005000867308 */ /* 0x0005e40000000800 */
[----:B------:R-:W-:Y:S02]  /*13070*/  F2FP.PACK_AB R76, R131, R124 ;  /* 0x0000007c834c723e */ /* 0x000fe400000000ff */
[----:B------:R-:W-:Y:S02]  /*13080*/  F2FP.PACK_AB R77, R130, R121 ;  /* 0x00000079824d723e */ /* 0x000fe400000000ff */
[----:B------:R-:W-:Y:S02]  /*13090*/  F2FP.PACK_AB R82, R119, R150 ;  /* 0x000000967752723e */ /* 0x000fe400000000ff */
[----:B------:R-:W-:Y:S03]  /*130a0*/  F2FP.PACK_AB R83, R114, R149 ;  /* 0x000000957253723e */ /* 0x000fe600000000ff */
[-C--:B------:R-:W-:Y:S03]  /*130b0*/  HMMA.16816.F32 R4, R76, R84.reuse, R4 ;  /* 0x000000544c04723c */ /* 0x080fe60000001804 */
[----:B--2---:R-:W-:Y:S04]  /*130c0*/  FFMA.FTZ R80, R197, c[0x0][0x2d0], -R96 ;  /* 0x0000b400c5507a23 */ /* 0x004fe80000010860 */
[----:B------:R2:W-:Y:S02]  /*130d0*/  MUFU.EX2 R136, R80 ;  /* 0x0000005000887308 */ /* 0x0005e40000000800 */
[----:B--2---:R-:W-:Y:S07]  /*130e0*/  F2FP.PACK_AB R80, R129, R122 ;  /* 0x0000007a8150723e */ /* 0x004fee00000000ff */
[C---:B------:R-:W-:Y:S07]  /*130f0*/  HMMA.16816.F32 R8, R80.reuse, R84, R8 ;  /* 0x000000545008723c */ /* 0x040fee0000001808 */
[--C-:B------:R-:W-:Y:S01]  /*13100*/  FFMA.FTZ R84, R200, c[0x0][0x2d0], -R97.reuse ;  /* 0x0000b400c8547a23 */ /* 0x100fe20000010861 */
[-C--:B------:R-:W-:Y:S03]  /*13110*/  HMMA.16816.F32 R12, R80, R86.reuse, R12 ;  /* 0x00000056500c723c */ /* 0x080fe6000000180c */
[----:B------:R2:W3:Y:S05]  /*13120*/  MUFU.EX2 R137, R84 ;  /* 0x0000005400897308 */ /* 0x0004ea0000000800 */
[C---:B------:R-:W-:Y:S08]  /*13130*/  HMMA.16816.F32 R16, R76.reuse, R86, R16 ;  /* 0x000000564c10723c */ /* 0x040ff00000001810 */
[-C--:B-1----:R-:W-:Y:S08]  /*13140*/  HMMA.16816.F32 R20, R76, R88.reuse, R20 ;  /* 0x000000584c14723c */ /* 0x082ff00000001814 */
[C---:B------:R-:W-:Y:S04]  /*13150*/  HMMA.16816.F32 R24, R80.reuse, R88, R24 ;  /* 0x000000585018723c */ /* 0x040fe80000001818 */
[----:B--2---:R-:W-:Y:S01]  /*13160*/  FFMA.FTZ R84, R204, c[0x0][0x2d0], -R98 ;  /* 0x0000b400cc547a23 */ /* 0x004fe20000010862 */
[----:B---3--:R-:W-:Y:S02]  /*13170*/  MOV R204, R137 ;  /* 0x0000008900cc7202 */ /* 0x008fe40000000f00 */
[----:B------:R-:W-:Y:S01]  /*13180*/  FFMA.FTZ R88, R232, c[0x0][0x2d0], -R2 ;  /* 0x0000b400e8587a23 */ /* 0x000fe20000010802 */
[-C--:B------:R-:W-:Y:S01]  /*13190*/  HMMA.16816.F32 R28, R80, R90.reuse, R28 ;  /* 0x0000005a501c723c */ /* 0x080fe2000000181c */
[----:B------:R1:W-:Y:S03]  /*131a0*/  MUFU.EX2 R137, R84 ;  /* 0x0000005400897308 */ /* 0x0003e60000000800 */
[----:B------:R-:W-:Y:S04]  /*131b0*/  MOV R232, R134 ;  /* 0x0000008600e87202 */ /* 0x000fe80000000f00 */
[C---:B------:R-:W-:Y:S03]  /*131c0*/  HMMA.16816.F32 R32, R76.reuse, R90, R32 ;  /* 0x0000005a4c20723c */ /* 0x040fe60000001820 */
[----:B------:R2:W-:Y:S05]  /*131d0*/  MUFU.EX2 R142, R88 ;  /* 0x00000058008e7308 */ /* 0x0005ea0000000800 */
[-C--:B------:R-:W-:Y:S08]  /*131e0*/  HMMA.16816.F32 R36, R76, R92.reuse, R36 ;  /* 0x0000005c4c24723c */ /* 0x080ff00000001824 */
[C---:B------:R-:W-:Y:S04]  /*131f0*/  HMMA.16816.F32 R40, R80.reuse, R92, R40 ;  /* 0x0000005c5028723c */ /* 0x040fe80000001828 */
[----:B-1----:R-:W-:Y:S01]  /*13200*/  FFMA.FTZ R84, R203, c[0x0][0x2d0], -R98 ;  /* 0x0000b400cb547a23 */ /* 0x002fe20000010862 */
[----:B------:R-:W-:Y:S02]  /*13210*/  MOV R203, R136 ;  /* 0x0000008800cb7202 */ /* 0x000fe40000000f00 */
[----:B------:R-:W-:Y:S01]  /*13220*/  FFMA.FTZ R92, R230, c[0x0][0x2d0], -R96 ;  /* 0x0000b400e65c7a23 */ /* 0x000fe20000010860 */
[-C--:B------:R-:W-:Y:S01]  /*13230*/  HMMA.16816.F32 R44, R80, R94.reuse, R44 ;  /* 0x0000005e502c723c */ /* 0x080fe2000000182c */
[----:B------:R1:W-:Y:S03]  /*13240*/  MUFU.EX2 R143, R84 ;  /* 0x00000054008f7308 */ /* 0x0003e60000000800 */
[----:B--2---:R-:W-:Y:S01]  /*13250*/  FFMA.FTZ R88, R207, c[0x0][0x2d0], -R98 ;  /* 0x0000b400cf587a23 */ /* 0x004fe20000010862 */
[----:B------:R-:W-:Y:S02]  /*13260*/  MOV R207, R133 ;  /* 0x0000008500cf7202 */ /* 0x000fe40000000f00 */
[----:B------:R-:W-:Y:S01]  /*13270*/  MOV R230, R120 ;  /* 0x0000007800e67202 */ /* 0x000fe20000000f00 */
[C---:B------:R-:W-:Y:S03]  /*13280*/  HMMA.16816.F32 R48, R76.reuse, R94, R48 ;  /* 0x0000005e4c30723c */ /* 0x040fe60000001830 */
[----:B------:R2:W-:Y:S10]  /*13290*/  MUFU.EX2 R141, R88 ;  /* 0x00000058008d7308 */ /* 0x0005f40000000800 */
[----:B------:R3:W-:Y:S01]  /*132a0*/  MUFU.EX2 R147, R92 ;  /* 0x0000005c00937308 */ /* 0x0007e20000000800 */
[----:B-1----:R-:W-:Y:S01]  /*132b0*/  FFMA.FTZ R84, R205, c[0x0][0x2d0], -R2 ;  /* 0x0000b400cd547a23 */ /* 0x002fe20000010802 */
[----:B------:R-:W-:Y:S08]  /*132c0*/  MOV R205, R135 ;  /* 0x0000008700cd7202 */ /* 0x000ff00000000f00 */
[----:B------:R1:W4:Y:S01]  /*132d0*/  MUFU.EX2 R136, R84 ;  /* 0x0000005400887308 */ /* 0x0003220000000800 */
[----:B--2---:R-:W-:Y:S01]  /*132e0*/  FFMA.FTZ R88, R231, c[0x0][0x2d0], -R98 ;  /* 0x0000b400e7587a23 */ /* 0x004fe20000010862 */
[----:B------:R-:W-:Y:S02]  /*132f0*/  MOV R231, R132 ;  /* 0x0000008400e77202 */ /* 0x000fe40000000f00 */
[----:B------:R-:W-:Y:S02]  /*13300*/  MOV R132, R113 ;  /* 0x0000007100847202 */ /* 0x000fe40000000f00 */
[----:B------:R-:W-:Y:S04]  /*13310*/  MOV R113, R186 ;  /* 0x000000ba00717202 */ /* 0x000fe80000000f00 */
[----:B------:R2:W5:Y:S01]  /*13320*/  MUFU.EX2 R201, R88 ;  /* 0x0000005800c97308 */ /* 0x0005620000000800 */
[----:B---3--:R-:W-:Y:S01]  /*13330*/  FFMA.FTZ R92, R233, c[0x0][0x2d0], -R96 ;  /* 0x0000b400e95c7a23 */ /* 0x008fe20000010860 */
[----:B------:R-:W-:Y:S02]  /*13340*/  MOV R233, R127 ;  /* 0x0000007f00e97202 */ /* 0x000fe40000000f00 */
[----:B------:R-:W-:Y:S06]  /*13350*/  MOV R127, R105 ;  /* 0x00000069007f7202 */ /* 0x000fec0000000f00 */
[----:B------:R3:W-:Y:S01]  /*13360*/  MUFU.EX2 R199, R92 ;  /* 0x0000005c00c77308 */ /* 0x0007e20000000800 */
[----:B-1----:R-:W1:Y:S01]  /*13370*/  LDSM.16.MT88.4 R84, [R211+0x900] ;  /* 0x00090000d354783b */ /* 0x002e620000004200 */
[----:B--2---:R-:W-:Y:S01]  /*13380*/  FFMA.FTZ R88, R235, c[0x0][0x2d0], -R2 ;  /* 0x0000b400eb587a23 */ /* 0x004fe20000010802 */
[----:B------:R-:W-:Y:S07]  /*13390*/  MOV R235, R114 ;  /* 0x0000007200eb7202 */ /* 0x000fee0000000f00 */
[----:B------:R2:W-:Y:S01]  /*133a0*/  MUFU.EX2 R140, R88 ;  /* 0x00000058008c7308 */ /* 0x0005e20000000800 */
[----:B---3--:R-:W-:Y:S01]  /*133b0*/  FFMA.FTZ R92, R206, c[0x0][0x2d0], -R96 ;  /* 0x0000b400ce5c7a23 */ /* 0x008fe20000010860 */
[----:B------:R-:W-:Y:S02]  /*133c0*/  MOV R206, R233 ;  /* 0x000000e900ce7202 */ /* 0x000fe40000000f00 */
[----:B------:R-:W-:Y:S06]  /*133d0*/  MOV R233, R148 ;  /* 0x0000009400e97202 */ /* 0x000fec0000000f00 */
[----:B------:R3:W-:Y:S01]  /*133e0*/  MUFU.EX2 R197, R92 ;  /* 0x0000005c00c57308 */ /* 0x0007e20000000800 */
[----:B--2---:R-:W-:Y:S01]  /*133f0*/  FFMA.FTZ R88, R238, c[0x0][0x2d0], -R2 ;  /* 0x0000b400ee587a23 */ /* 0x004fe20000010802 */
[----:B------:R-:W-:Y:S01]  /*13400*/  MOV R238, R119 ;  /* 0x0000007700ee7202 */ /* 0x000fe20000000f00 */
[-C--:B-1----:R-:W-:Y:S07]  /*13410*/  HMMA.16816.F32 R52, R76, R84.reuse, R52 ;  /* 0x000000544c34723c */ /* 0x082fee0000001834 */
[----:B------:R1:W2:Y:S01]  /*13420*/  MUFU.EX2 R200, R88 ;  /* 0x0000005800c87308 */ /* 0x0002a20000000800 */
[C---:B------:R-:W-:Y:S01]  /*13430*/  HMMA.16816.F32 R56, R80.reuse, R84, R56 ;  /* 0x000000545038723c */ /* 0x040fe20000001838 */
[----:B---3--:R-:W-:Y:S06]  /*13440*/  LDSM.16.MT88.4 R92, [R210+0x1100] ;  /* 0x00110000d25c783b */ /* 0x008fec0000004200 */
[--C-:B------:R-:W-:Y:S01]  /*13450*/  FFMA.FTZ R84, R236, c[0x0][0x2d0], -R97.reuse ;  /* 0x0000b400ec547a23 */ /* 0x100fe20000010861 */
[-C--:B------:R-:W-:Y:S03]  /*13460*/  HMMA.16816.F32 R60, R80, R86.reuse, R60 ;  /* 0x00000056503c723c */ /* 0x080fe6000000183c */
[----:B------:R3:W-:Y:S04]  /*13470*/  MUFU.EX2 R146, R84 ;  /* 0x0000005400927308 */ /* 0x0007e80000000800 */
[--C-:B------:R-:W-:Y:S01]  /*13480*/  FFMA.FTZ R80, R239, c[0x0][0x2d0], -R97.reuse ;  /* 0x0000b400ef507a23 */ /* 0x100fe20000010861 */
[----:B------:R-:W-:Y:S01]  /*13490*/  HMMA.16816.F32 R64, R76, R86, R64 ;  /* 0x000000564c40723c */ /* 0x000fe20000001840 */
[----:B-1----:R-:W1:Y:S03]  /*134a0*/  LDSM.16.MT88.4 R88, [R209+0x1100] ;  /* 0x00110000d158783b */ /* 0x002e660000004200 */
[----:B----4-:R-:W-:Y:S01]  /*134b0*/  F2FP.PACK_AB R81, R142, R136 ;  /* 0x000000888e51723e */ /* 0x010fe200000000ff */
[----:B------:R4:W-:Y:S01]  /*134c0*/  MUFU.EX2 R198, R80 ;  /* 0x0000005000c67308 */ /* 0x0009e20000000800 */
[----:B-----5:R-:W-:Y:S02]  /*134d0*/  F2FP.PACK_AB R82, R201, R141 ;  /* 0x0000008dc952723e */ /* 0x020fe400000000ff */
[----:B------:R-:W-:Y:S04]  /*134e0*/  F2FP.PACK_AB R76, R207, R231 ;  /* 0x000000e7cf4c723e */ /* 0x000fe800000000ff */
[----:B------:R-:W-:Y:S02]  /*134f0*/  F2FP.PACK_AB R77, R138, R139 ;  /* 0x0000008b8a4d723e */ /* 0x000fe400000000ff */
[----:B------:R-:W-:Y:S02]  /*13500*/  F2FP.PACK_AB R78, R203, R232 ;  /* 0x000000e8cb4e723e */ /* 0x000fe400000000ff */
[----:B------:R-:W-:Y:S02]  /*13510*/  F2FP.PACK_AB R79, R204, R205 ;  /* 0x000000cdcc4f723e */ /* 0x000fe400000000ff */
[----:B--2---:R-:W-:Y:S01]  /*13520*/  F2FP.PACK_AB R83, R200, R140 ;  /* 0x0000008cc853723e */ /* 0x004fe200000000ff */
[----:B---3--:R-:W2:Y:S01]  /*13530*/  LDSM.16.MT88.4 R84, [R212+0x1100] ;  /* 0x00110000d454783b */ /* 0x008ea20000004200 */
[----:B----4-:R-:W-:Y:S01]  /*13540*/  FFMA.FTZ R80, R202, c[0x0][0x2d0], -R96 ;  /* 0x0000b400ca507a23 */ /* 0x010fe20000010860 */
[----:B------:R-:W-:Y:S03]  /*13550*/  MOV R202, R151 ;  /* 0x0000009700ca7202 */ /* 0x000fe60000000f00 */
[----:B------:R3:W-:Y:S01]  /*13560*/  MUFU.EX2 R196, R80 ;  /* 0x0000005000c47308 */ /* 0x0007e20000000800 */
[-C--:B-1----:R-:W-:Y:S03]  /*13570*/  HMMA.16816.F32 R4, R76, R88.reuse, R4 ;  /* 0x000000584c04723c */ /* 0x082fe60000001804 */
[----:B---3--:R-:W-:Y:S07]  /*13580*/  F2FP.PACK_AB R80, R143, R137 ;  /* 0x000000898f50723e */ /* 0x008fee00000000ff */
[C---:B------:R-:W-:Y:S07]  /*13590*/  HMMA.16816.F32 R8, R80.reuse, R88, R8 ;  /* 0x000000585008723c */ /* 0x040fee0000001808 */
[--C-:B------:R-:W-:Y:S01]  /*135a0*/  FFMA.FTZ R88, R229, c[0x0][0x2d0], -R97.reuse ;  /* 0x0000b400e5587a23 */ /* 0x100fe20000010861 */
[-C--:B------:R-:W-:Y:S03]  /*135b0*/  HMMA.16816.F32 R12, R80, R90.reuse, R12 ;  /* 0x0000005a500c723c */ /* 0x080fe6000000180c */
[----:B------:R1:W-:Y:S01]  /*135c0*/  MUFU.EX2 R194, R88 ;  /* 0x0000005800c27308 */ /* 0x0003e20000000800 */
[----:B------:R-:W-:Y:S02]  /*135d0*/  MOV R229, R123 ;  /* 0x0000007b00e57202 */ /* 0x000fe40000000f00 */
[----:B------:R-:W-:Y:S02]  /*135e0*/  MOV R123, R113 ;  /* 0x00000071007b7202 */ /* 0x000fe40000000f00 */
[C---:B------:R-:W-:Y:S08]  /*135f0*/  HMMA.16816.F32 R16, R76.reuse, R90, R16 ;  /* 0x0000005a4c10723c */ /* 0x040ff00000001810 */
[-C--:B--2---:R-:W-:Y:S08]  /*13600*/  HMMA.16816.F32 R20, R76, R84.reuse, R20 ;  /* 0x000000544c14723c */ /* 0x084ff00000001814 */
[C---:B------:R-:W-:Y:S04]  /*13610*/  HMMA.16816.F32 R24, R80.reuse, R84, R24 ;  /* 0x000000545018723c */ /* 0x040fe80000001818 */
[--C-:B-1----:R-:W-:Y:S01]  /*13620*/  FFMA.FTZ R88, R237, c[0x0][0x2d0], -R97.reuse ;  /* 0x0000b400ed587a23 */ /* 0x102fe20000010861 */
[----:B------:R-:W-:Y:S02]  /*13630*/  MOV R237, R122 ;  /* 0x0000007a00ed7202 */ /* 0x000fe40000000f00 */
        /* <DEDUP_REMOVED lines=10> */
[--C-:B------:R-:W-:Y:S01]  /*136e0*/  FFMA.FTZ R92, R126, c[0x0][0x2d0], -R2.reuse ;  /* 0x0000b4007e5c7a23 */ /* 0x100fe20000010802 */
[-C--:B------:R-:W-:Y:S01]  /*136f0*/  HMMA.16816.F32 R44, R80, R94.reuse, R44 ;  /* 0x0000005e502c723c */ /* 0x080fe2000000182c */
[----:B------:R1:W-:Y:S03]  /*13700*/  MUFU.EX2 R145, R88 ;  /* 0x0000005800917308 */ /* 0x0003e60000000800 */
[----:B--2---:R-:W-:Y:S01]  /*13710*/  FFMA.FTZ R84, R248, c[0x0][0x2d0], -R2 ;  /* 0x0000b400f8547a23 */ /* 0x004fe20000010802 */
[----:B------:R-:W-:Y:S02]  /*13720*/  MOV R126, R116 ;  /* 0x00000074007e7202 */ /* 0x000fe40000000f00 */
[----:B------:R-:W-:Y:S01]  /*13730*/  MOV R116, R111 ;  /* 0x0000006f00747202 */ /* 0x000fe20000000f00 */
[C---:B------:R-:W-:Y:S03]  /*13740*/  HMMA.16816.F32 R48, R76.reuse, R94, R48 ;  /* 0x0000005e4c30723c */ /* 0x040fe60000001830 */
[----:B------:R2:W3:Y:S01]  /*13750*/  MUFU.EX2 R192, R84 ;  /* 0x0000005400c07308 */ /* 0x0004e20000000800 */
[----:B------:R-:W-:Y:S02]  /*13760*/  MOV R111, R185 ;  /* 0x000000b9006f7202 */ /* 0x000fe40000000f00 */
[----:B------:R-:W-:Y:S02]  /*13770*/  MOV R248, R108 ;  /* 0x0000006c00f87202 */ /* 0x000fe40000000f00 */
[----:B------:R-:W-:Y:S05]  /*13780*/  MOV R121, R111 ;  /* 0x0000006f00797202 */ /* 0x000fea0000000f00 */
[----:B------:R4:W-:Y:S01]  /*13790*/  MUFU.EX2 R154, R92 ;  /* 0x0000005c009a7308 */ /* 0x0009e20000000800 */
[--C-:B-1----:R-:W-:Y:S01]  /*137a0*/  FFMA.FTZ R88, R240, c[0x0][0x2d0], -R98.reuse ;  /* 0x0000b400f0587a23 */ /* 0x102fe20000010862 */
[----:B------:R-:W-:Y:S08]  /*137b0*/  MOV R240, R106 ;  /* 0x0000006a00f07202 */ /* 0x000ff00000000f00 */
[----:B------:R1:W-:Y:S01]  /*137c0*/  MUFU.EX2 R193, R88 ;  /* 0x0000005800c17308 */ /* 0x0003e20000000800 */
[----:B--2---:R-:W-:Y:S01]  /*137d0*/  FFMA.FTZ R84, R244, c[0x0][0x2d0], -R98 ;  /* 0x0000b400f4547a23 */ /* 0x004fe20000010862 */
[----:B------:R-:W-:Y:S08]  /*137e0*/  MOV R244, R115 ;  /* 0x0000007300f47202 */ /* 0x000ff00000000f00 */
[----:B------:R2:W-:Y:S01]  /*137f0*/  MUFU.EX2 R190, R84 ;  /* 0x0000005400be7308 */ /* 0x0005e20000000800 */
[----:B----4-:R-:W-:Y:S09]  /*13800*/  FFMA.FTZ R92, R246, c[0x0][0x2d0], -R96 ;  /* 0x0000b400f65c7a23 */ /* 0x010ff20000010860 */
[----:B------:R4:W-:Y:S01]  /*13810*/  MUFU.EX2 R153, R92 ;  /* 0x0000005c00997308 */ /* 0x0009e20000000800 */
[----:B-1----:R-:W1:Y:S01]  /*13820*/  LDSM.16.MT88.4 R88, [R211+0x1100] ;  /* 0x00110000d358783b */ /* 0x002e620000004200 */
[----:B--2---:R-:W-:Y:S08]  /*13830*/  FFMA.FTZ R84, R247, c[0x0][0x2d0], -R98 ;  /* 0x0000b400f7547a23 */ /* 0x004ff00000010862 */
[----:B------:R2:W5:Y:S01]  /*13840*/  MUFU.EX2 R191, R84 ;  /* 0x0000005400bf7308 */ /* 0x0005620000000800 */
[----:B----4-:R-:W-:Y:S02]  /*13850*/  FFMA.FTZ R92, R242, c[0x0][0x2d0], -R96 ;  /* 0x0000b400f25c7a23 */ /* 0x010fe40000010860 */
[----:B--2---:R-:W-:Y:S01]  /*13860*/  FFMA.FTZ R84, R251, c[0x0][0x2d0], -R2 ;  /* 0x0000b400fb547a23 */ /* 0x004fe20000010802 */
[-C--:B-1----:R-:W-:Y:S06]  /*13870*/  HMMA.16816.F32 R52, R76, R88.reuse, R52 ;  /* 0x000000584c34723c */ /* 0x082fec0000001834 */
[----:B------:R1:W2:Y:S02]  /*13880*/  MUFU.EX2 R155, R84 ;  /* 0x00000054009b7308 */ /* 0x0002a40000000800 */
[C---:B------:R-:W-:Y:S07]  /*13890*/  HMMA.16816.F32 R56, R80.reuse, R88, R56 ;  /* 0x000000585038723c */ /* 0x040fee0000001838 */
[--C-:B------:R-:W-:Y:S01]  /*138a0*/  FFMA.FTZ R88, R249, c[0x0][0x2d0], -R96.reuse ;  /* 0x0000b400f9587a23 */ /* 0x100fe20000010860 */
[-C--:B------:R-:W-:Y:S03]  /*138b0*/  HMMA.16816.F32 R60, R80, R90.reuse, R60 ;  /* 0x0000005a503c723c */ /* 0x080fe6000000183c */
[----:B------:R4:W-:Y:S04]  /*138c0*/  MUFU.EX2 R189, R88 ;  /* 0x0000005800bd7308 */ /* 0x0009e80000000800 */
[--C-:B------:R-:W-:Y:S01]  /*138d0*/  FFMA.FTZ R80, R252, c[0x0][0x2d0], -R97.reuse ;  /* 0x0000b400fc507a23 */ /* 0x100fe20000010861 */
[----:B------:R-:W-:Y:S01]  /*138e0*/  HMMA.16816.F32 R64, R76, R90, R64 ;  /* 0x0000005a4c40723c */ /* 0x000fe20000001840 */
[----:B-1----:R-:W1:Y:S03]  /*138f0*/  LDSM.16.MT88.4 R84, [R209+0x1900] ;  /* 0x00190000d154783b */ /* 0x002e660000004200 */
[----:B---3--:R-:W-:Y:S01]  /*13900*/  F2FP.PACK_AB R81, R192, R144 ;  /* 0x00000090c051723e */ /* 0x008fe200000000ff */
[----:B------:R3:W-:Y:S01]  /*13910*/  MUFU.EX2 R152, R80 ;  /* 0x0000005000987308 */ /* 0x0007e20000000800 */
[----:B-----5:R-:W-:Y:S02]  /*13920*/  F2FP.PACK_AB R82, R191, R190 ;  /* 0x000000bebf52723e */ /* 0x020fe400000000ff */
[----:B------:R-:W-:Y:S04]  /*13930*/  F2FP.PACK_AB R76, R199, R147 ;  /* 0x00000093c74c723e */ /* 0x000fe800000000ff */
[----:B------:R-:W-:Y:S02]  /*13940*/  F2FP.PACK_AB R77, R198, R146 ;  /* 0x00000092c64d723e */ /* 0x000fe400000000ff */
[----:B------:R-:W-:Y:S02]  /*13950*/  F2FP.PACK_AB R78, R197, R196 ;  /* 0x000000c4c54e723e */ /* 0x000fe400000000ff */
[----:B------:R-:W-:Y:S02]  /*13960*/  F2FP.PACK_AB R79, R195, R194 ;  /* 0x000000c2c34f723e */ /* 0x000fe400000000ff */
[----:B--2---:R-:W-:Y:S01]  /*13970*/  F2FP.PACK_AB R83, R154, R155 ;  /* 0x0000009b9a53723e */ /* 0x004fe200000000ff */
[----:B----4-:R-:W2:Y:S01]  /*13980*/  LDSM.16.MT88.4 R88, [R212+0x1900] ;  /* 0x00190000d458783b */ /* 0x010ea20000004200 */
[--C-:B---3--:R-:W-:Y:S01]  /*13990*/  FFMA.FTZ R80, R125, c[0x0][0x2d0], -R97.reuse ;  /* 0x0000b4007d507a23 */ /* 0x108fe20000010861 */
[----:B------:R-:W-:Y:S02]  /*139a0*/  MOV R125, R117 ;  /* 0x00000075007d7202 */ /* 0x000fe40000000f00 */
[----:B------:R-:W-:Y:S01]  /*139b0*/  MOV R117, R112 ;  /* 0x0000007000757202 */ /* 0x000fe20000000f00 */
[----:B------:R3:W-:Y:S01]  /*139c0*/  MUFU.EX2 R188, R80 ;  /* 0x0000005000bc7308 */ /* 0x0007e20000000800 */
[----:B------:R-:W-:Y:S04]  /*139d0*/  MOV R112, R187 ;  /* 0x000000bb00707202 */ /* 0x000fe80000000f00 */
[----:B------:R-:W-:Y:S01]  /*139e0*/  MOV R122, R112 ;  /* 0x00000070007a7202 */ /* 0x000fe20000000f00 */
[-C--:B-1----:R-:W-:Y:S04]  /*139f0*/  HMMA.16816.F32 R4, R76, R84.reuse, R4 ;  /* 0x000000544c04723c */ /* 0x082fe80000001804 */
[----:B------:R1:W-:Y:S01]  /*13a00*/  MUFU.EX2 R187, R92 ;  /* 0x0000005c00bb7308 */ /* 0x0003e20000000800 */
[----:B---3--:R-:W-:Y:S07]  /*13a10*/  F2FP.PACK_AB R80, R193, R145 ;  /* 0x00000091c150723e */ /* 0x008fee00000000ff */
[C---:B------:R-:W-:Y:S01]  /*13a20*/  HMMA.16816.F32 R8, R80.reuse, R84, R8 ;  /* 0x000000545008723c */ /* 0x040fe20000001808 */
[----:B-1----:R-:W1:Y:S06]  /*13a30*/  LDSM.16.MT88.4 R92, [R210+0x1900] ;  /* 0x00190000d25c783b */ /* 0x002e6c0000004200 */
[----:B------:R-:W-:Y:S01]  /*13a40*/  FFMA.FTZ R84, R243, c[0x0][0x2d0], -R96 ;  /* 0x0000b400f3547a23 */ /* 0x000fe20000010860 */
[-C--:B------:R-:W-:Y:S03]  /*13a50*/  HMMA.16816.F32 R12, R80, R86.reuse, R12 ;  /* 0x00000056500c723c */ /* 0x080fe6000000180c */
[----:B------:R3:W-:Y:S05]  /*13a60*/  MUFU.EX2 R186, R84 ;  /* 0x0000005400ba7308 */ /* 0x0007ea0000000800 */
[C---:B------:R-:W-:Y:S08]  /*13a70*/  HMMA.16816.F32 R16, R76.reuse, R86, R16 ;  /* 0x000000564c10723c */ /* 0x040ff00000001810 */
[-C--:B--2---:R-:W-:Y:S08]  /*13a80*/  HMMA.16816.F32 R20, R76, R88.reuse, R20 ;  /* 0x000000584c14723c */ /* 0x084ff00000001814 */
[C---:B------:R-:W-:Y:S04]  /*13a90*/  HMMA.16816.F32 R24, R80.reuse, R88, R24 ;  /* 0x000000585018723c */ /* 0x040fe80000001818 */
[--C-:B---3--:R-:W-:Y:S03]  /*13aa0*/  FFMA.FTZ R84, R250, c[0x0][0x2d0], -R97.reuse ;  /* 0x0000b400fa547a23 */ /* 0x108fe60000010861 */
[----:B------:R-:W-:Y:S01]  /*13ab0*/  FFMA.FTZ R88, R126, c[0x0][0x2d0], -R98 ;  /* 0x0000b4007e587a23 */ /* 0x000fe20000010862 */
[-C--:B------:R-:W-:Y:S01]  /*13ac0*/  HMMA.16816.F32 R28, R80, R90.reuse, R28 ;  /* 0x0000005a501c723c */ /* 0x080fe2000000181c */
[----:B------:R2:W-:Y:S03]  /*13ad0*/  MUFU.EX2 R185, R84 ;  /* 0x0000005400b97308 */ /* 0x0005e60000000800 */
[----:B------:R-:W-:Y:S04]  /*13ae0*/  MOV R126, R101 ;  /* 0x00000065007e7202 */ /* 0x000fe80000000f00 */
[C---:B------:R-:W-:Y:S03]  /*13af0*/  HMMA.16816.F32 R32, R76.reuse, R90, R32 ;  /* 0x0000005a4c20723c */ /* 0x040fe60000001820 */
[----:B------:R3:W-:Y:S05]  /*13b00*/  MUFU.EX2 R158, R88 ;  /* 0x00000058009e7308 */ /* 0x0007ea0000000800 */
[-C--:B-1----:R-:W-:Y:S08]  /*13b10*/  HMMA.16816.F32 R36, R76, R92.reuse, R36 ;  /* 0x0000005c4c24723c */ /* 0x082ff00000001824 */
[C---:B------:R-:W-:Y:S04]  /*13b20*/  HMMA.16816.F32 R40, R80.reuse, R92, R40 ;  /* 0x0000005c5028723c */ /* 0x040fe80000001828 */
[--C-:B--2---:R-:W-:Y:S01]  /*13b30*/  FFMA.FTZ R84, R182, c[0x0][0x2d0], -R97.reuse ;  /* 0x0000b400b6547a23 */ /* 0x104fe20000010861 */
[----:B------:R-:W-:Y:S02]  /*13b40*/  MOV R182, R184 ;  /* 0x000000b800b67202 */ /* 0x000fe40000000f00 */
[--C-:B------:R-:W-:Y:S01]  /*13b50*/  FFMA.FTZ R92, R117, c[0x0][0x2d0], -R2.reuse ;  /* 0x0000b400755c7a23 */ /* 0x100fe20000010802 */
[-C--:B------:R-:W-:Y:S01]  /*13b60*/  HMMA.16816.F32 R44, R80, R94.reuse, R44 ;  /* 0x0000005e502c723c */ /* 0x080fe2000000182c */
[----:B------:R1:W-:Y:S03]  /*13b70*/  MUFU.EX2 R184, R84 ;  /* 0x0000005400b87308 */ /* 0x0003e60000000800 */
[----:B---3--:R-:W-:Y:S01]  /*13b80*/  FFMA.FTZ R88, R125, c[0x0][0x2d0], -R2 ;  /* 0x0000b4007d587a23 */ /* 0x008fe20000010802 */
[----:B------:R-:W-:Y:S02]  /*13b90*/  MOV R117, R116 ;  /* 0x0000007400757202 */ /* 0x000fe40000000f00 */
[----:B------:R-:W-:Y:S01]  /*13ba0*/  MOV R116, R110 ;  /* 0x0000006e00747202 */ /* 0x000fe20000000f00 */
[C---:B------:R-:W-:Y:S03]  /*13bb0*/  HMMA.16816.F32 R48, R76.reuse, R94, R48 ;  /* 0x0000005e4c30723c */ /* 0x040fe60000001830 */
[----:B------:R2:W-:Y:S01]  /*13bc0*/  MUFU.EX2 R157, R88 ;  /* 0x00000058009d7308 */ /* 0x0005e20000000800 */
[----:B------:R-:W-:Y:S02]  /*13bd0*/  MOV R110, R181 ;  /* 0x000000b5006e7202 */ /* 0x000fe40000000f00 */
[----:B------:R-:W-:Y:S02]  /*13be0*/  MOV R120, R116 ;  /* 0x0000007400787202 */ /* 0x000fe40000000f00 */
[----:B------:R-:W-:Y:S04]  /*13bf0*/  MOV R125, R100 ;  /* 0x00000064007d7202 */ /* 0x000fe80000000f00 */
[----:B------:R-:W-:Y:S01]  /*13c00*/  MOV R247, R120 ;  /* 0x0000007800f77202 */ /* 0x000fe20000000f00 */
[----:B------:R3:W-:Y:S01]  /*13c10*/  MUFU.EX2 R181, R92 ;  /* 0x0000005c00b57308 */ /* 0x0007e20000000800 */
[----:B------:R-:W-:Y:S01]  /*13c20*/  MOV R120, R110 ;  /* 0x0000006e00787202 */ /* 0x000fe20000000f00 */
[----:B-1----:R-:W-:Y:S01]  /*13c30*/  FFMA.FTZ R84, R132, c[0x0][0x2d0], -R98 ;  /* 0x0000b40084547a23 */ /* 0x002fe20000010862 */
[----:B------:R-:W-:Y:S07]  /*13c40*/  MOV R132, R168 ;  /* 0x000000a800847202 */ /* 0x000fee0000000f00 */
[----:B------:R1:W-:Y:S01]  /*13c50*/  MUFU.EX2 R159, R84 ;  /* 0x00000054009f7308 */ /* 0x0003e20000000800 */
[--C-:B--2---:R-:W-:Y:S01]  /*13c60*/  FFMA.FTZ R88, R118, c[0x0][0x2d0], -R2.reuse ;  /* 0x0000b40076587a23 */ /* 0x104fe20000010802 */
[----:B------:R-:W-:Y:S04]  /*13c70*/  MOV R118, R102 ;  /* 0x0000006600767202 */ /* 0x000fe80000000f00 */
[----:B------:R-:W-:Y:S04]  /*13c80*/  MOV R236, R118 ;  /* 0x0000007600ec7202 */ /* 0x000fe80000000f00 */
[----:B------:R2:W4:Y:S01]  /*13c90*/  MUFU.EX2 R156, R88 ;  /* 0x00000058009c7308 */ /* 0x0005220000000800 */
[----:B---3--:R-:W-:Y:S09]  /*13ca0*/  FFMA.FTZ R92, R180, c[0x0][0x2d0], -R2 ;  /* 0x0000b400b45c7a23 */ /* 0x008ff20000010802 */
[----:B------:R3:W-:Y:S01]  /*13cb0*/  MUFU.EX2 R180, R92 ;  /* 0x0000005c00b47308 */ /* 0x0007e20000000800 */
[----:B-1----:R-:W1:Y:S01]  /*13cc0*/  LDSM.16.MT88.4 R84, [R211+0x1900] ;  /* 0x00190000d354783b */ /* 0x002e620000004200 */
[--C-:B--2---:R-:W-:Y:S08]  /*13cd0*/  FFMA.FTZ R88, R183, c[0x0][0x2d0], -R98.reuse ;  /* 0x0000b400b7587a23 */ /* 0x104ff00000010862 */
[----:B------:R2:W-:Y:S01]  /*13ce0*/  MUFU.EX2 R183, R88 ;  /* 0x0000005800b77308 */ /* 0x0005e20000000800 */
[--C-:B---3--:R-:W-:Y:S01]  /*13cf0*/  FFMA.FTZ R92, R117, c[0x0][0x2d0], -R97.reuse ;  /* 0x0000b400755c7a23 */ /* 0x108fe20000010861 */
[----:B------:R-:W-:Y:S08]  /*13d00*/  MOV R117, R103 ;  /* 0x0000006700757202 */ /* 0x000ff00000000f00 */
[----:B------:R3:W-:Y:S01]  /*13d10*/  MUFU.EX2 R168, R92 ;  /* 0x0000005c00a87308 */ /* 0x0007e20000000800 */
[----:B------:R-:W-:Y:S02]  /*13d20*/  MOV R239, R117 ;  /* 0x0000007500ef7202 */ /* 0x000fe40000000f00 */
[----:B------:R-:W-:Y:S01]  /*13d30*/  LDSM.16.MT88.4 R116, [R209+0x2900] ;  /* 0x00290000d174783b */ /* 0x000fe20000004200 */
[----:B--2---:R-:W-:Y:S01]  /*13d40*/  FFMA.FTZ R88, R182, c[0x0][0x2d0], -R98 ;  /* 0x0000b400b6587a23 */ /* 0x004fe20000010862 */
[-C--:B-1----:R-:W-:Y:S05]  /*13d50*/  HMMA.16816.F32 R52, R76, R84.reuse, R52 ;  /* 0x000000544c34723c */ /* 0x082fea0000001834 */
[----:B------:R1:W2:Y:S03]  /*13d60*/  MUFU.EX2 R182, R88 ;  /* 0x0000005800b67308 */ /* 0x0002a60000000800 */
        /* <DEDUP_REMOVED lines=9> */
[----:B------:R4:W5:Y:S01]  /*13e00*/  MUFU.EX2 R170, R80 ;  /* 0x0000005000aa7308 */ /* 0x0009620000000800 */
[----:B--2---:R-:W-:Y:S02]  /*13e10*/  F2FP.PACK_AB R82, R182, R183 ;  /* 0x000000b7b652723e */ /* 0x004fe400000000ff */
[----:B------:R-:W-:Y:S04]  /*13e20*/  F2FP.PACK_AB R76, R189, R153 ;  /* 0x00000099bd4c723e */ /* 0x000fe800000000ff */
[----:B------:R-:W-:Y:S02]  /*13e30*/  F2FP.PACK_AB R77, R188, R152 ;  /* 0x00000098bc4d723e */ /* 0x000fe400000000ff */
[----:B------:R-:W-:Y:S02]  /*13e40*/  F2FP.PACK_AB R78, R186, R187 ;  /* 0x000000bbba4e723e */ /* 0x000fe400000000ff */
[----:B------:R-:W-:Y:S02]  /*13e50*/  F2FP.PACK_AB R79, R184, R185 ;  /* 0x000000b9b84f723e */ /* 0x000fe400000000ff */
[----:B------:R-:W-:Y:S01]  /*13e60*/  F2FP.PACK_AB R83, R180, R181 ;  /* 0x000000b5b453723e */ /* 0x000fe200000000ff */
[----:B---3--:R-:W2:Y:S01]  /*13e70*/  LDSM.16.MT88.4 R84, [R212+0x2100] ;  /* 0x00210000d454783b */ /* 0x008ea20000004200 */
[--C-:B----4-:R-:W-:Y:S01]  /*13e80*/  FFMA.FTZ R80, R169, c[0x0][0x2d0], -R97.reuse ;  /* 0x0000b400a9507a23 */ /* 0x110fe20000010861 */
[----:B-----5:R-:W-:Y:S03]  /*13e90*/  F2FP.PACK_AB R164, R170, R171 ;  /* 0x000000abaaa4723e */ /* 0x020fe600000000ff */
[----:B------:R3:W4:Y:S01]  /*13ea0*/  MUFU.EX2 R169, R80 ;  /* 0x0000005000a97308 */ /* 0x0007220000000800 */
[-C--:B-1----:R-:W-:Y:S03]  /*13eb0*/  HMMA.16816.F32 R4, R76, R88.reuse, R4 ;  /* 0x000000584c04723c */ /* 0x082fe60000001804 */
[----:B---3--:R-:W-:Y:S02]  /*13ec0*/  F2FP.PACK_AB R80, R158, R159 ;  /* 0x0000009f9e50723e */ /* 0x008fe400000000ff */
[----:B----4-:R-:W-:Y:S05]  /*13ed0*/  F2FP.PACK_AB R165, R168, R169 ;  /* 0x000000a9a8a5723e */ /* 0x010fea00000000ff */
[C---:B------:R-:W-:Y:S07]  /*13ee0*/  HMMA.16816.F32 R8, R80.reuse, R88, R8 ;  /* 0x000000585008723c */ /* 0x040fee0000001808 */
[--C-:B------:R-:W-:Y:S01]  /*13ef0*/  FFMA.FTZ R88, R172, c[0x0][0x2d0], -R96.reuse ;  /* 0x0000b400ac587a23 */ /* 0x100fe20000010860 */
[-C--:B------:R-:W-:Y:S03]  /*13f00*/  HMMA.16816.F32 R12, R80, R90.reuse, R12 ;  /* 0x0000005a500c723c */ /* 0x080fe6000000180c */
[----:B------:R1:W-:Y:S05]  /*13f10*/  MUFU.EX2 R103, R88 ;  /* 0x0000005800677308 */ /* 0x0003ea0000000800 */
[C---:B------:R-:W-:Y:S08]  /*13f20*/  HMMA.16816.F32 R16, R76.reuse, R90, R16 ;  /* 0x0000005a4c10723c */ /* 0x040ff00000001810 */
[-C--:B--2---:R-:W-:Y:S08]  /*13f30*/  HMMA.16816.F32 R20, R76, R84.reuse, R20 ;  /* 0x000000544c14723c */ /* 0x084ff00000001814 */
[C---:B------:R-:W-:Y:S04]  /*13f40*/  HMMA.16816.F32 R24, R80.reuse, R84, R24 ;  /* 0x000000545018723c */ /* 0x040fe80000001818 */
[----:B-1----:R-:W-:Y:S03]  /*13f50*/  FFMA.FTZ R88, R173, c[0x0][0x2d0], -R96 ;  /* 0x0000b400ad587a23 */ /* 0x002fe60000010860 */
[--C-:B------:R-:W-:Y:S01]  /*13f60*/  FFMA.FTZ R84, R176, c[0x0][0x2d0], -R98.reuse ;  /* 0x0000b400b0547a23 */ /* 0x100fe20000010862 */
[-C--:B------:R-:W-:Y:S01]  /*13f70*/  HMMA.16816.F32 R28, R80, R86.reuse, R28 ;  /* 0x00000056501c723c */ /* 0x080fe2000000181c */
[----:B------:R1:W2:Y:S07]  /*13f80*/  MUFU.EX2 R102, R88 ;  /* 0x0000005800667308 */ /* 0x0002ae0000000800 */
[C---:B------:R-:W-:Y:S08]  /*13f90*/  HMMA.16816.F32 R32, R76.reuse, R86, R32 ;  /* 0x000000564c20723c */ /* 0x040ff00000001820 */
[-C--:B------:R-:W-:Y:S08]  /*13fa0*/  HMMA.16816.F32 R36, R76, R92.reuse, R36 ;  /* 0x0000005c4c24723c */ /* 0x080ff00000001824 */
[C---:B------:R-:W-:Y:S01]  /*13fb0*/  HMMA.16816.F32 R40, R80.reuse, R92, R40 ;  /* 0x0000005c5028723c */ /* 0x040fe20000001828 */
[----:B------:R-:W3:Y:S03]  /*13fc0*/  LDL.LU R93, [R1+0x14] ;  /* 0x00001400015d7983 */ /* 0x000ee60000300800 */
[--C-:B-1----:R-:W-:Y:S01]  /*13fd0*/  FFMA.FTZ R88, R174, c[0x0][0x2d0], -R97.reuse ;  /* 0x0000b400ae587a23 */ /* 0x102fe20000010861 */
[----:B------:R-:W4:Y:S01]  /*13fe0*/  LDL.LU R92, [R1+0x18] ;  /* 0x00001800015c7983 */ /* 0x000f220000300800 */
[----:B--2---:R-:W-:Y:S02]  /*13ff0*/  F2FP.PACK_AB R166, R102, R103 ;  /* 0x0000006766a6723e */ /* 0x004fe400000000ff */
[----:B------:R1:W-:Y:S01]  /*14000*/  MUFU.EX2 R101, R88 ;  /* 0x0000005800657308 */ /* 0x0003e20000000800 */
[-C--:B------:R-:W-:Y:S08]  /*14010*/  HMMA.16816.F32 R44, R80, R94.reuse, R44 ;  /* 0x0000005e502c723c */ /* 0x080ff0000000182c */
[C---:B------:R-:W-:Y:S04]  /*14020*/  HMMA.16816.F32 R48, R76.reuse, R94, R48 ;  /* 0x0000005e4c30723c */ /* 0x040fe80000001830 */
[----:B-1----:R-:W-:Y:S02]  /*14030*/  FFMA.FTZ R88, R99, c[0x0][0x2d0], -R97 ;  /* 0x0000b40063587a23 */ /* 0x002fe40000010861 */
[----:B------:R1:W-:Y:S10]  /*14040*/  MUFU.EX2 R99, R84 ;  /* 0x0000005400637308 */ /* 0x0003f40000000800 */
[----:B------:R2:W5:Y:S01]  /*14050*/  MUFU.EX2 R100, R88 ;  /* 0x0000005800647308 */ /* 0x0005620000000800 */
[----:B-1----:R-:W-:Y:S09]  /*14060*/  FFMA.FTZ R84, R177, c[0x0][0x2d0], -R98 ;  /* 0x0000b400b1547a23 */ /* 0x002ff20000010862 */
[----:B------:R1:W1:Y:S01]  /*14070*/  MUFU.EX2 R97, R84 ;  /* 0x0000005400617308 */ /* 0x0002620000000800 */
[----:B--2---:R-:W2:Y:S01]  /*14080*/  LDSM.16.MT88.4 R88, [R211+0x2100] ;  /* 0x00210000d358783b */ /* 0x004ea20000004200 */
[----:B-----5:R-:W-:Y:S01]  /*14090*/  F2FP.PACK_AB R167, R100, R101 ;  /* 0x0000006564a7723e */ /* 0x020fe200000000ff */
[--C-:B-1----:R-:W-:Y:S01]  /*140a0*/  FFMA.FTZ R84, R178, c[0x0][0x2d0], -R2.reuse ;  /* 0x0000b400b2547a23 */ /* 0x102fe20000010802 */
[----:B------:R-:W-:Y:S06]  /*140b0*/  F2FP.PACK_AB R160, R97, R99 ;  /* 0x0000006361a0723e */ /* 0x000fec00000000ff */
[----:B------:R1:W-:Y:S01]  /*140c0*/  MUFU.EX2 R87, R84 ;  /* 0x0000005400577308 */ /* 0x0003e20000000800 */
[-C--:B--2---:R-:W-:Y:S03]  /*140d0*/  HMMA.16816.F32 R52, R76, R88.reuse, R52 ;  /* 0x000000584c34723c */ /* 0x084fe60000001834 */
[--C-:B-1----:R-:W-:Y:S02]  /*140e0*/  FFMA.FTZ R84, R179, c[0x0][0x2d0], -R2.reuse ;  /* 0x0000b400b3547a23 */ /* 0x102fe40000010802 */
[----:B------:R-:W-:Y:S03]  /*140f0*/  FFMA.FTZ R2, R75, c[0x0][0x2d0], -R2 ;  /* 0x0000b4004b027a23 */ /* 0x000fe60000010802 */
[C---:B------:R-:W-:Y:S01]  /*14100*/  HMMA.16816.F32 R56, R80.reuse, R88, R56 ;  /* 0x000000585038723c */ /* 0x040fe20000001838 */
[----:B------:R1:W2:Y:S01]  /*14110*/  MUFU.EX2 R96, R84 ;  /* 0x0000005400607308 */ /* 0x0002a20000000800 */
[----:B------:R-:W5:Y:S06]  /*14120*/  LDL.LU R75, [R1+0x1c] ;  /* 0x00001c00014b7983 */ /* 0x000f6c0000300800 */
[-C--:B------:R-:W-:Y:S08]  /*14130*/  HMMA.16816.F32 R60, R80, R90.reuse, R60 ;  /* 0x0000005a503c723c */ /* 0x080ff0000000183c */
[----:B------:R-:W-:Y:S04]  /*14140*/  HMMA.16816.F32 R64, R76, R90, R64 ;  /* 0x0000005a4c40723c */ /* 0x000fe80000001840 */
[--C-:B-1----:R-:W-:Y:S02]  /*14150*/  FFMA.FTZ R84, R132, c[0x0][0x2d0], -R98.reuse ;  /* 0x0000b40084547a23 */ /* 0x102fe40000010862 */
[----:B------:R-:W1:Y:S01]  /*14160*/  LDSM.16.MT88.4 R132, [R212+0x2900] ;  /* 0x00290000d484783b */ /* 0x000e620000004200 */
[----:B--2---:R-:W-:Y:S01]  /*14170*/  F2FP.PACK_AB R161, R96, R87 ;  /* 0x0000005760a1723e */ /* 0x004fe200000000ff */
[----:B------:R2:W-:Y:S04]  /*14180*/  MUFU.EX2 R86, R84 ;  /* 0x0000005400567308 */ /* 0x0005e80000000800 */
[----:B--2---:R-:W-:Y:S06]  /*14190*/  FFMA.FTZ R84, R175, c[0x0][0x2d0], -R98 ;  /* 0x0000b400af547a23 */ /* 0x004fec0000010862 */
[----:B------:R-:W2:Y:S10]  /*141a0*/  MUFU.EX2 R85, R84 ;  /* 0x0000005400557308 */ /* 0x000eb40000000800 */
[----:B------:R-:W-:Y:S10]  /*141b0*/  MUFU.EX2 R84, R74 ;  /* 0x0000004a00547308 */ /* 0x000ff40000000800 */
[----:B------:R1:W1:Y:S01]  /*141c0*/  MUFU.EX2 R74, R2 ;  /* 0x00000002004a7308 */ /* 0x0002620000000800 */
[----:B--2---:R-:W-:Y:S01]  /*141d0*/  F2FP.PACK_AB R162, R85, R86 ;  /* 0x0000005655a2723e */ /* 0x004fe200000000ff */
[----:B-1----:R-:W2:Y:S01]  /*141e0*/  LDL.LU R2, [R1+0x20] ;  /* 0x0000200001027983 */ /* 0x002ea20000300800 */
[----:B------:R-:W-:Y:S01]  /*141f0*/  F2FP.PACK_AB R163, R74, R84 ;  /* 0x000000544aa3723e */ /* 0x000fe200000000ff */
[----:B---3--:R-:W-:Y:S01]  /*14200*/  FFMA.FTZ R73, R73, R93, R126 ;  /* 0x0000005d49497223 */ /* 0x008fe2000001007e */
[----:B------:R-:W-:Y:S02]  /*14210*/  MOV R126, R104 ;  /* 0x00000068007e7202 */ /* 0x000fe40000000f00 */
[-C--:B------:R-:W-:Y:S05]  /*14220*/  HMMA.16816.F32 R104, R164, R116.reuse, R4 ;  /* 0x00000074a468723c */ /* 0x080fea0000001804 */
[----:B----4-:R-:W-:Y:S01]  /*14230*/  FFMA.FTZ R69, R69, R92, R125 ;  /* 0x0000005c45457223 */ /* 0x010fe2000001007d */
[----:B------:R-:W-:Y:S02]  /*14240*/  MOV R125, R109 ;  /* 0x0000006d007d7202 */ /* 0x000fe40000000f00 */
[C---:B------:R-:W-:Y:S04]  /*14250*/  HMMA.16816.F32 R108, R160.reuse, R116, R8 ;  /* 0x00000074a06c723c */ /* 0x040fe80000001808 */
[----:B------:R-:W-:Y:S03]  /*14260*/  FADD.FTZ R4, R244, R69 ;  /* 0x00000045f4047221 */ /* 0x000fe60000010000 */
[----:B------:R-:W-:Y:S01]  /*14270*/  FADD.FTZ R8, R247, R73 ;  /* 0x00000049f7087221 */ /* 0x000fe20000010000 */
[-C--:B------:R-:W-:Y:S04]  /*14280*/  HMMA.16816.F32 R112, R160, R118.reuse, R12 ;  /* 0x00000076a070723c */ /* 0x080fe8000000180c */
        /* <DEDUP_REMOVED lines=9> */
[----:B------:R-:W-:Y:S04]  /*14320*/  FADD.FTZ R4, R206, R8 ;  /* 0x00000008ce047221 */ /* 0x000fe80000010000 */
[----:B------:R-:W-:Y:S02]  /*14330*/  FADD.FTZ R11, R233, R4 ;  /* 0x00000004e90b7221 */ /* 0x000fe40000010000 */
[----:B-----5:R-:W-:Y:S01]  /*14340*/  FFMA.FTZ R68, R68, R75, R239 ;  /* 0x0000004b44447223 */ /* 0x020fe200000100ef */
[----:B------:R-:W-:Y:S01]  /*14350*/  MOV R239, R150 ;  /* 0x0000009600ef7202 */ /* 0x000fe20000000f00 */
[----:B--2---:R-:W-:Y:S01]  /*14360*/  FFMA.FTZ R0, R0, R2, R236 ;  /* 0x0000000200007223 */ /* 0x004fe200000100ec */
[----:B------:R-:W-:Y:S01]  /*14370*/  MOV R236, R149 ;  /* 0x0000009500ec7202 */ /* 0x000fe20000000f00 */
[----:B------:R-:W-:Y:S01]  /*14380*/  FADD.FTZ R2, R123, R68 ;  /* 0x000000447b027221 */ /* 0x000fe20000010000 */
[----:B------:R-:W1:Y:S01]  /*14390*/  LDSM.16.MT88.4 R148, [R210+0x2900] ;  /* 0x00290000d294783b */ /* 0x000e620000004200 */
[----:B------:R-:W-:Y:S02]  /*143a0*/  FADD.FTZ R0, R122, R0 ;  /* 0x000000007a007221 */ /* 0x000fe40000010000 */
[----:B------:R-:W-:Y:S01]  /*143b0*/  FADD.FTZ R2, R248, R2 ;  /* 0x00000002f8027221 */ /* 0x000fe20000010000 */
[-C--:B------:R-:W-:Y:S03]  /*143c0*/  HMMA.16816.F32 R120, R164, R132.reuse, R20 ;  /* 0x00000084a478723c */ /* 0x080fe60000001814 */
[----:B------:R-:W-:Y:S02]  /*143d0*/  FADD.FTZ R0, R245, R0 ;  /* 0x00000000f5007221 */ /* 0x000fe40000010000 */
        /* <DEDUP_REMOVED lines=11> */
[C---:B------:R-:W-:Y:S01]  /*14490*/  HMMA.16816.F32 R132, R164.reuse, R134, R32 ;  /* 0x00000086a484723c */ /* 0x040fe20000001820 */
[----:B------:R-:W2:Y:S03]  /*144a0*/  LDSM.16.MT88.4 R4, [R211+0x2900] ;  /* 0x00290000d304783b */ /* 0x000ea60000004200 */
        /* <DEDUP_REMOVED lines=9> */
[-C--:B-1----:R-:W-:Y:S03]  /*14540*/  HMMA.16816.F32 R136, R164, R148.reuse, R36 ;  /* 0x00000094a488723c */ /* 0x082fe60000001824 */
        /* <DEDUP_REMOVED lines=62> */
[----:B------:R-:W-:Y:S01]  /*14930*/  STL [R1+0x14], R5 ;  /* 0x0000140501007387 */ /* 0x000fe20000100800 */
[----:B------:R-:W-:Y:S01]  /*14940*/  FADD.FTZ R2, R86, R2 ;  /* 0x0000000256027221 */ /* 0x000fe20000010000 */
[----:B------:R-:W-:Y:S01]  /*14950*/  MOV R100, R71 ;  /* 0x0000004700647202 */ /* 0x000fe20000000f00 */
[----:B------:R-:W-:Y:S01]  /*14960*/  FADD.FTZ R0, R96, R8 ;  /* 0x0000000860007221 */ /* 0x000fe20000010000 */
[----:B------:R-:W-:Y:S01]  /*14970*/  STL [R1+0x18], R4 ;  /* 0x0000180401007387 */ /* 0x000fe20000100800 */
[----:B------:R-:W-:Y:S02]  /*14980*/  FADD.FTZ R2, R85, R2 ;  /* 0x0000000255027221 */ /* 0x000fe40000010000 */
[----:B------:R-:W-:Y:S03]  /*14990*/  FADD.FTZ R0, R84, R0 ;  /* 0x0000000054007221 */ /* 0x000fe60000010000 */
[----:B------:R1:W-:Y:S01]  /*149a0*/  STL [R1+0x1c], R2 ;  /* 0x00001c0201007387 */ /* 0x0003e20000100800 */
[----:B------:R-:W-:Y:S05]  /*149b0*/  FADD.FTZ R0, R74, R0 ;  /* 0x000000004a007221 */ /* 0x000fea0000010000 */
[----:B------:R2:W-:Y:S01]  /*149c0*/  STL [R1+0x20], R0 ;  /* 0x0000200001007387 */ /* 0x0005e20000100800 */
[----:B-1----:R-:W-:Y:S01]  /*149d0*/  MOV R2, R72 ;  /* 0x0000004800027202 */ /* 0x002fe20000000f00 */
[----:B------:R-:W-:-:S05]  /*149e0*/  @P0 BRA `(.L_x_196) ;  /* 0xffffb53000000947 */ /* 0x000fca000383ffff */
.L_x_193:
[----:B------:R-:W-:-:S13]  /*149f0*/  ISETP.GE.AND P0, PT, R227, UR5, PT ;  /* 0x00000005e3007c0c */ /* 0x000fda000bf06270 */
[----:B------:R-:W-:Y:S05]  /*14a00*/  @!P0 BRA `(.L_x_197) ;  /* 0x00006aa000008947 */ /* 0x000fea0003800000 */
[----:B------:R-:W-:Y:S01]  /*14a10*/  IMAD.MOV.U32 R101, RZ, RZ, R71 ;  /* 0x000000ffff657224 */ /* 0x000fe200078e0047 */
[----:B------:R-:W-:Y:S01]  /*14a20*/  MOV R103, R3 ;  /* 0x0000000300677202 */ /* 0x000fe20000000f00 */
[----:B------:R-:W-:Y:S01]  /*14a30*/  IMAD.MOV.U32 R100, RZ, RZ, R72 ;  /* 0x000000ffff647224 */ /* 0x000fe200078e0048 */
[----:B------:R-:W-:Y:S02]  /*14a40*/  MOV R102, R70 ;  /* 0x0000004600667202 */ /* 0x000fe40000000f00 */
.L_x_215:
[----:B------:R-:W-:Y:S04]  /*14a50*/  DEPBAR.LE SB0, 0x0 ;  /* 0x000080000000791a */ /* 0x000fe80000000000 */
[----:B------:R-:W-:Y:S01]  /*14a60*/  BAR.SYNC.DEFER_BLOCKING 0x0 ;  /* 0x0000000000007b1d */ /* 0x000fe20000010000 */
[----:B-12---:R-:W-:Y:S01]  /*14a70*/  IMAD.WIDE.U32 R2, R234, c[0x0][0x208], RZ ;  /* 0x00008200ea027a25 */ /* 0x006fe200078e00ff */
[----:B--2---:R-:W-:Y:S05]  /*14a80*/  SHF.R.S32.HI R0, RZ, 0x1f, R234 ;  /* 0x0000001fff007819 */ /* 0x004fea00000114ea */
[----:B------:R-:W-:Y:S04]  /*14a90*/  IMAD R0, R0, c[0x0][0x208], RZ ;  /* 0x0000820000007a24 */ /* 0x000fe800078e02ff */
[----:B------:R-:W-:Y:S05]  /*14aa0*/  IMAD R0, R234, c[0x0][0x20c], R0 ;  /* 0x00008300ea007a24 */ /* 0x000fea00078e0200 */
[----:B------:R-:W-:Y:S02]  /*14ab0*/  IADD3 R3, R3, R0, RZ ;  /* 0x0000000003037210 */ /* 0x000fe40007ffe0ff */
[----:B------:R-:W-:Y:S03]  /*14ac0*/  SHF.R.S32.HI R0, RZ, 0x1f, R228 ;  /* 0x0000001fff007819 */ /* 0x000fe600000114e4 */
[----:B------:R-:W-:Y:S01]  /*14ad0*/  IMAD.WIDE.U32 R2, R228, c[0x0][0x218], R2 ;  /* 0x00008600e4027a25 */ /* 0x000fe200078e0002 */
[----:B-----5:R-:W-:Y:S03]  /*14ae0*/  LDSM.16.M88.4 R96, [R215+0x6100] ;  /* 0x00610000d760783b */ /* 0x020fe60000000200 */
[----:B------:R-:W-:Y:S05]  /*14af0*/  IMAD R0, R0, c[0x0][0x218], RZ ;  /* 0x0000860000007a24 */ /* 0x000fea00078e02ff */
[----:B------:R-:W2:Y:S04]  /*14b00*/  LDL R197, [R1+0xc] ;  /* 0x00000c0001c57983 */ /* 0x000ea80000100800 */
[----:B------:R-:W1:Y:S08]  /*14b10*/  LDSM.16.M88.4 R16, [R208+0x3100] ;  /* 0x00310000d010783b */ /* 0x000e700000000200 */
[----:B------:R-:W3:Y:S08]  /*14b20*/  LDSM.16.M88.4 R92, [R215+0x8100] ;  /* 0x00810000d75c783b */ /* 0x000ef00000000200 */
[----:B------:R-:W4:Y:S08]  /*14b30*/  LDSM.16.M88.4 R32, [R208+0x3900] ;  /* 0x00390000d020783b */ /* 0x000f300000000200 */
[----:B------:R-:W1:Y:S08]  /*14b40*/  LDSM.16.M88.4 R48, [R208+0x4100] ;  /* 0x00410000d030783b */ /* 0x000e700000000200 */
[----:B------:R-:W1:Y:S08]  /*14b50*/  LDSM.16.M88.4 R64, [R208+0x4900] ;  /* 0x00490000d040783b */ /* 0x000e700000000200 */
[----:B------:R-:W1:Y:S08]  /*14b60*/  LDSM.16.M88.4 R80, [R208+0x5100] ;  /* 0x00510000d050783b */ /* 0x000e700000000200 */
[----:B------:R-:W3:Y:S08]  /*14b70*/  LDSM.16.M88.4 R168, [R208+0x5900] ;  /* 0x00590000d0a8783b */ /* 0x000ef00000000200 */
[----:B------:R-:W-:Y:S08]  /*14b80*/  LDSM.16.M88.4 R172, [R218+0x6100] ;  /* 0x00610000daac783b */ /* 0x000ff00000000200 */
[----:B------:R-:W4:Y:S08]  /*14b90*/  LDSM.16.M88.4 R176, [R219] ;  /* 0x00000000dbb0783b */ /* 0x000f300000000200 */
[----:B------:R-:W4:Y:S08]  /*14ba0*/  LDSM.16.M88.4 R180, [R218+0x8100] ;  /* 0x00810000dab4783b */ /* 0x000f300000000200 */
[----:B------:R-:W2:Y:S01]  /*14bb0*/  LDSM.16.M88.4 R184, [R224] ;  /* 0x00000000e0b8783b */ /* 0x000ea20000000200 */
[-C--:B-1----:R-:W-:Y:S08]  /*14bc0*/  HMMA.16816.F32 R4, R96, R16.reuse, RZ ;  /* 0x000000106004723c */ /* 0x082ff000000018ff */
[C---:B---3--:R-:W-:Y:S08]  /*14bd0*/  HMMA.16816.F32 R8, R92.reuse, R16, RZ ;  /* 0x000000105c08723c */ /* 0x048ff000000018ff */
[-C--:B------:R-:W-:Y:S08]  /*14be0*/  HMMA.16816.F32 R12, R92, R18.reuse, RZ ;  /* 0x000000125c0c723c */ /* 0x080ff000000018ff */
[C---:B------:R-:W-:Y:S08]  /*14bf0*/  HMMA.16816.F32 R16, R96.reuse, R18, RZ ;  /* 0x000000126010723c */ /* 0x040ff000000018ff */
[-C--:B----4-:R-:W-:Y:S08]  /*14c00*/  HMMA.16816.F32 R20, R96, R32.reuse, RZ ;  /* 0x000000206014723c */ /* 0x090ff000000018ff */
        /* <DEDUP_REMOVED lines=19> */
[----:B------:R-:W1:Y:S07]  /*14d40*/  LDSM.16.M88.4 R168, [R223] ;  /* 0x00000000dfa8783b */ /* 0x000e6e0000000200 */
[-C--:B------:R-:W-:Y:S08]  /*14d50*/  HMMA.16816.F32 R4, R172, R176.reuse, R4 ;  /* 0x000000b0ac04723c */ /* 0x080ff00000001804 */
[C---:B------:R-:W-:Y:S08]  /*14d60*/  HMMA.16816.F32 R8, R180.reuse, R176, R8 ;  /* 0x000000b0b408723c */ /* 0x040ff00000001808 */
[-C--:B------:R-:W-:Y:S08]  /*14d70*/  HMMA.16816.F32 R12, R180, R178.reuse, R12 ;  /* 0x000000b2b40c723c */ /* 0x080ff0000000180c */
[C---:B------:R-:W-:Y:S01]  /*14d80*/  HMMA.16816.F32 R16, R172.reuse, R178, R16 ;  /* 0x000000b2ac10723c */ /* 0x040fe20000001810 */
[----:B------:R-:W3:Y:S07]  /*14d90*/  LDSM.16.M88.4 R176, [R222] ;  /* 0x00000000deb0783b */ /* 0x000eee0000000200 */
[-C--:B--2---:R-:W-:Y:S08]  /*14da0*/  HMMA.16816.F32 R20, R172, R184.reuse, R20 ;  /* 0x000000b8ac14723c */ /* 0x084ff00000001814 */
[C---:B------:R-:W-:Y:S07]  /*14db0*/  HMMA.16816.F32 R24, R180.reuse, R184, R24 ;  /* 0x000000b8b418723c */ /* 0x040fee0000001818 */
[----:B------:R-:W-:Y:S01]  /*14dc0*/  IMAD R184, R228, c[0x0][0x21c], R0 ;  /* 0x00008700e4b87a24 */ /* 0x000fe200078e0200 */
[-C--:B------:R-:W-:Y:S04]  /*14dd0*/  HMMA.16816.F32 R28, R180, R186.reuse, R28 ;  /* 0x000000bab41c723c */ /* 0x080fe8000000181c */
[----:B------:R-:W-:Y:S04]  /*14de0*/  IADD3 R0, P0, R2, UR44, RZ ;  /* 0x0000002c02007c10 */ /* 0x000fe8000ff1e0ff */
[C---:B------:R-:W-:Y:S04]  /*14df0*/  HMMA.16816.F32 R32, R172.reuse, R186, R32 ;  /* 0x000000baac20723c */ /* 0x040fe80000001820 */
[----:B------:R-:W-:Y:S02]  /*14e00*/  IADD3.X R3, R3, UR9, R184, P0, !PT ;  /* 0x0000000903037c10 */ /* 0x000fe400087fe4b8 */
[C---:B------:R-:W-:Y:S02]  /*14e10*/  LEA R2, P0, R0.reuse, c[0x0][0x1f8], 0x1 ;  /* 0x00007e0000027a11 */ /* 0x040fe400078008ff */
[-C--:B-1----:R-:W-:Y:S03]  /*14e20*/  HMMA.16816.F32 R36, R172, R168.reuse, R36 ;  /* 0x000000a8ac24723c */ /* 0x082fe60000001824 */
[----:B------:R-:W-:Y:S01]  /*14e30*/  SHFL.IDX PT, R193, R2, 0x4, 0x181f ;  /* 0x00981f0002c17f89 */ /* 0x000fe200000e0000 */
[----:B------:R-:W-:Y:S04]  /*14e40*/  LEA.HI.X R0, R0, c[0x0][0x1fc], R3, 0x1, P0 ;  /* 0x00007f0000007a11 */ /* 0x000fe800000f0c03 */
[C---:B------:R-:W-:Y:S03]  /*14e50*/  HMMA.16816.F32 R40, R180.reuse, R168, R40 ;  /* 0x000000a8b428723c */ /* 0x040fe60000001828 */
[----:B------:R-:W-:Y:S05]  /*14e60*/  SHFL.IDX PT, R194, R2, 0x5, 0x181f ;  /* 0x00b81f0002c27f89 */ /* 0x000fea00000e0000 */
[-C--:B------:R-:W-:Y:S03]  /*14e70*/  HMMA.16816.F32 R44, R180, R170.reuse, R44 ;  /* 0x000000aab42c723c */ /* 0x080fe6000000182c */
[----:B------:R-:W-:Y:S05]  /*14e80*/  SHFL.IDX PT, R185, R0, RZ, 0x181f ;  /* 0x00181fff00b97589 */ /* 0x000fea00000e0000 */
[C---:B------:R-:W-:Y:S03]  /*14e90*/  HMMA.16816.F32 R48, R172.reuse, R170, R48 ;  /* 0x000000aaac30723c */ /* 0x040fe60000001830 */
[----:B------:R-:W1:Y:S05]  /*14ea0*/  LDSM.16.M88.4 R168, [R221] ;  /* 0x00000000dda8783b */ /* 0x000e6a0000000200 */
[-C--:B---3--:R-:W-:Y:S03]  /*14eb0*/  HMMA.16816.F32 R52, R172, R176.reuse, R52 ;  /* 0x000000b0ac34723c */ /* 0x088fe60000001834 */
[----:B------:R-:W-:Y:S05]  /*14ec0*/  SHFL.IDX PT, R184, R0, 0x1, 0x181f ;  /* 0x00381f0000b87f89 */ /* 0x000fea00000e0000 */
[C---:B------:R-:W-:Y:S03]  /*14ed0*/  HMMA.16816.F32 R56, R180.reuse, R176, R56 ;  /* 0x000000b0b438723c */ /* 0x040fe60000001838 */
[----:B------:R-:W-:Y:S05]  /*14ee0*/  SHFL.IDX PT, R192, R0, 0x2, 0x181f ;  /* 0x00581f0000c07f89 */ /* 0x000fea00000e0000 */
[-C--:B------:R-:W-:Y:S03]  /*14ef0*/  HMMA.16816.F32 R60, R180, R178.reuse, R60 ;  /* 0x000000b2b43c723c */ /* 0x080fe6000000183c */
[----:B------:R-:W-:Y:S05]  /*14f00*/  SHFL.IDX PT, R196, R0, 0x3, 0x181f ;  /* 0x00781f0000c47f89 */ /* 0x000fea00000e0000 */
[C---:B------:R-:W-:Y:S03]  /*14f10*/  HMMA.16816.F32 R64, R172.reuse, R178, R64 ;  /* 0x000000b2ac40723c */ /* 0x040fe60000001840 */
[----:B------:R-:W-:Y:S05]  /*14f20*/  SHFL.IDX PT, R195, R0, 0x4, 0x181f ;  /* 0x00981f0000c37f89 */ /* 0x000fea00000e0000 */
[-C--:B-1----:R-:W-:Y:S03]  /*14f30*/  HMMA.16816.F32 R68, R172, R168.reuse, R68 ;  /* 0x000000a8ac44723c */ /* 0x082fe60000001844 */
[----:B------:R-:W-:Y:S05]  /*14f40*/  SHFL.IDX PT, R3, R2, RZ, 0x181f ;  /* 0x00181fff02037589 */ /* 0x000fea00000e0000 */
[C---:B------:R-:W-:Y:S03]  /*14f50*/  HMMA.16816.F32 R72, R180.reuse, R168, R72 ;  /* 0x000000a8b448723c */ /* 0x040fe60000001848 */
[----:B------:R-:W1:Y:S05]  /*14f60*/  SHFL.IDX PT, R190, R2, 0x1, 0x181f ;  /* 0x00381f0002be7f89 */ /* 0x000e6a00000e0000 */
[-C--:B------:R-:W-:Y:S03]  /*14f70*/  HMMA.16816.F32 R76, R180, R170.reuse, R76 ;  /* 0x000000aab44c723c */ /* 0x080fe6000000184c */
[----:B------:R-:W2:Y:S05]  /*14f80*/  SHFL.IDX PT, R188, R2, 0x2, 0x181f ;  /* 0x00581f0002bc7f89 */ /* 0x000eaa00000e0000 */
[C---:B------:R-:W-:Y:S03]  /*14f90*/  HMMA.16816.F32 R80, R172.reuse, R170, R80 ;  /* 0x000000aaac50723c */ /* 0x040fe60000001850 */
[----:B------:R3:W-:Y:S01]  /*14fa0*/  SHFL.IDX PT, R189, R2, 0x3, 0x181f ;  /* 0x00781f0002bd7f89 */ /* 0x0007e200000e0000 */
[-C--:B-1----:R-:W-:Y:S07]  /*14fb0*/  IADD3 R190, P0, R190, R226.reuse, RZ ;  /* 0x000000e2bebe7210 */ /* 0x082fee0007f1e0ff */
[----:B------:R-:W-:Y:S01]  /*14fc0*/  SHFL.IDX PT, R0, R0, 0x5, 0x181f ;  /* 0x00b81f0000007f89 */ /* 0x000fe200000e0000 */
[-C--:B------:R-:W-:Y:S02]  /*14fd0*/  IADD3.X R191, R184, R225.reuse, RZ, P0, !PT ;  /* 0x000000e1b8bf7210 */ /* 0x080fe400007fe4ff */
[-C--:B--2---:R-:W-:Y:S02]  /*14fe0*/  IADD3 R188, P0, R188, R226.reuse, RZ ;  /* 0x000000e2bcbc7210 */ /* 0x084fe40007f1e0ff */
[-C--:B---3--:R-:W-:Y:S04]  /*14ff0*/  IADD3 R2, P1, R3, R226.reuse, RZ ;  /* 0x000000e203027210 */ /* 0x088fe80007f3e0ff */
[-C--:B------:R-:W-:Y:S02]  /*15000*/  IADD3.X R3, R185, R225.reuse, RZ, P1, !PT ;  /* 0x000000e1b9037210 */ /* 0x080fe40000ffe4ff */
[----:B------:R-:W1:Y:S01]  /*15010*/  LDSM.16.M88.4 R184, [R220] ;  /* 0x00000000dcb8783b */ /* 0x000e620000000200 */
[-C--:B------:R-:W-:Y:S04]  /*15020*/  IADD3 R176, P1, R193, R226.reuse, RZ ;  /* 0x000000e2c1b07210 */ /* 0x080fe80007f3e0ff */
[-C--:B------:R-:W-:Y:S03]  /*15030*/  IADD3.X R177, R195, R225.reuse, RZ, P1, !PT ;  /* 0x000000e1c3b17210 */ /* 0x080fe60000ffe4ff */
[----:B------:R-:W-:Y:S01]  /*15040*/  @!PT LDS RZ, [RZ] ;  /* 0x00000000fffff984 */ /* 0x000fe20000000800 */
[----:B------:R-:W-:Y:S01]  /*15050*/  @!PT LDS RZ, [RZ] ;  /* 0x00000000fffff984 */ /* 0x000fe20000000800 */
[----:B------:R-:W-:Y:S01]  /*15060*/  @!PT LDS RZ, [RZ] ;  /* 0x00000000fffff984 */ /* 0x000fe20000000800 */
[----:B------:R2:W-:Y:S08]  /*15070*/  LDGSTS.E.BYPASS.LTC128B.128 [R197], [R2.64], !P3 ;  /* 0x0000000002c57fae */ /* 0x0005f0000d901d70 */
[----:B------:R3:W-:Y:S01]  /*15080*/  LDGSTS.E.BYPASS.LTC128B.128 [R197+0x800], [R190.64], !P3 ;  /* 0x00800000bec57fae */ /* 0x0007e2000d901d70 */
[-C--:B-1----:R-:W-:Y:S03]  /*15090*/  HMMA.16816.F32 R84, R172, R184.reuse, R84 ;  /* 0x000000b8ac54723c */ /* 0x082fe60000001854 */
[-C--:B---3--:R-:W-:Y:S02]  /*150a0*/  IADD3 R190, P2, R189, R226.reuse, RZ ;  /* 0x000000e2bdbe7210 */ /* 0x088fe40007f5e0ff */
[-C--:B------:R-:W-:Y:S02]  /*150b0*/  IADD3.X R189, R192, R225.reuse, RZ, P0, !PT ;  /* 0x000000e1c0bd7210 */ /* 0x080fe400007fe4ff */
[-C--:B------:R-:W-:Y:S01]  /*150c0*/  IADD3.X R191, R196, R225.reuse, RZ, P2, !PT ;  /* 0x000000e1c4bf7210 */ /* 0x080fe200017fe4ff */
[C---:B------:R-:W-:Y:S02]  /*150d0*/  HMMA.16816.F32 R88, R180.reuse, R184, R88 ;  /* 0x000000b8b458723c */ /* 0x040fe40000001858 */
[----:B------:R1:W-:Y:S02]  /*150e0*/  LDGSTS.E.BYPASS.LTC128B.128 [R197+0x1000], [R188.64], !P3 ;  /* 0x01000000bcc57fae */ /* 0x0003e4000d901d70 */
[----:B--2---:R-:W-:Y:S04]  /*150f0*/  IADD3 R2, P0, R194, R226, RZ ;  /* 0x000000e2c2027210 */ /* 0x004fe80007f1e0ff */
[----:B------:R-:W-:Y:S01]  /*15100*/  IADD3.X R3, R0, R225, RZ, P0, !PT ;  /* 0x000000e100037210 */ /* 0x000fe200007fe4ff */
[-C--:B------:R-:W-:Y:S01]  /*15110*/  HMMA.16816.F32 R92, R180, R186.reuse, R92 ;  /* 0x000000bab45c723c */ /* 0x080fe2000000185c */
[----:B------:R1:W-:Y:S02]  /*15120*/  LDGSTS.E.BYPASS.LTC128B.128 [R197+0x1800], [R190.64], !P3 ;  /* 0x01800000bec57fae */ /* 0x0003e4000d901d70 */
[----:B------:R-:W-:Y:S05]  /*15130*/  ISETP.GT.AND P0, PT, R227, UR5, PT ;  /* 0x00000005e3007c0c */ /* 0x000fea000bf04270 */
[----:B------:R-:W-:Y:S01]  /*15140*/  HMMA.16816.F32 R96, R172, R186, R96 ;  /* 0x000000baac60723c */ /* 0x000fe20000001860 */
[----:B------:R2:W-:Y:S08]  /*15150*/  LDGSTS.E.BYPASS.LTC128B.128 [R197+0x2000], [R176.64], !P3 ;  /* 0x02000000b0c57fae */ /* 0x0005f0000d901d70 */
[----:B------:R3:W-:Y:S08]  /*15160*/  LDGSTS.E.BYPASS.LTC128B.128 [R197+0x2800], [R2.64], !P3 ;  /* 0x0280000002c57fae */ /* 0x0007f0000d901d70 */
[----:B------:R-:W-:Y:S08]  /*15170*/  LDSM.16.M88.4 R192, [R216+0x8100] ;  /* 0x00810000d8c0783b */ /* 0x000ff00000000200 */
[----:B------:R-:W0:Y:S08]  /*15180*/  LDGDEPBAR ;  /* 0x00000000000079af */ /* 0x000e300000000000 */
[----:B--2---:R-:W-:Y:S08]  /*15190*/  LDSM.16.M88.4 R176, [R216+0x6100] ;  /* 0x00610000d8b0783b */ /* 0x004ff00000000200 */
[----:B-1----:R-:W1:Y:S08]  /*151a0*/  LDSM.16.M88.4 R188, [R214+0x3100] ;  /* 0x00310000d6bc783b */ /* 0x002e700000000200 */
[----:B---3--:R-:W2:Y:S08]  /*151b0*/  LDSM.16.M88.4 R196, [R214+0x3900] ;  /* 0x00390000d6c4783b */ /* 0x008eb00000000200 */
[----:B------:R-:W3:Y:S08]  /*151c0*/  LDSM.16.M88.4 R200, [R214+0x4100] ;  /* 0x00410000d6c8783b */ /* 0x000ef00000000200 */
[----:B------:R-:W4:Y:S08]  /*151d0*/  LDSM.16.M88.4 R168, [R214+0x4900] ;  /* 0x00490000d6a8783b */ /* 0x000f300000000200 */
[----:B------:R-:W2:Y:S08]  /*151e0*/  LDSM.16.M88.4 R180, [R214+0x5100] ;  /* 0x00510000d6b4783b */ /* 0x000eb00000000200 */
[----:B------:R-:W3:Y:S01]  /*151f0*/  LDSM.16.M88.4 R204, [R214+0x5900] ;  /* 0x00590000d6cc783b */ /* 0x000ee20000000200 */
[-C--:B-1----:R-:W-:Y:S07]  /*15200*/  HMMA.16816.F32 R4, R176, R188.reuse, R4 ;  /* 0x000000bcb004723c */ /* 0x082fee0000001804 */
[----:B------:R-:W-:Y:S01]  /*15210*/  LDSM.16.M88.4 R172, [R217+0x6100] ;  /* 0x00610000d9ac783b */ /* 0x000fe20000000200 */
[C---:B------:R-:W-:Y:S07]  /*15220*/  HMMA.16816.F32 R8, R192.reuse, R188, R8 ;  /* 0x000000bcc008723c */ /* 0x040fee0000001808 */
[----:B------:R-:W1:Y:S01]  /*15230*/  LDSM.16.M88.4 R184, [R213] ;  /* 0x00000000d5b8783b */ /* 0x000e620000000200 */
[-C--:B------:R-:W-:Y:S08]  /*15240*/  HMMA.16816.F32 R12, R192, R190.reuse, R12 ;  /* 0x000000bec00c723c */ /* 0x080ff0000000180c */
[C---:B------:R-:W-:Y:S01]  /*15250*/  HMMA.16816.F32 R16, R176.reuse, R190, R16 ;  /* 0x000000beb010723c */ /* 0x040fe20000001810 */
[----:B------:R-:W1:Y:S07]  /*15260*/  LDSM.16.M88.4 R188, [R217+0x8100] ;  /* 0x00810000d9bc783b */ /* 0x000e6e0000000200 */
[-C--:B--2---:R-:W-:Y:S08]  /*15270*/  HMMA.16816.F32 R20, R176, R196.reuse, R20 ;  /* 0x000000c4b014723c */ /* 0x084ff00000001814 */
[C---:B------:R-:W-:Y:S08]  /*15280*/  HMMA.16816.F32 R24, R192.reuse, R196, R24 ;  /* 0x000000c4c018723c */ /* 0x040ff00000001818 */
[-C--:B------:R-:W-:Y:S08]  /*15290*/  HMMA.16816.F32 R28, R192, R198.reuse, R28 ;  /* 0x000000c6c01c723c */ /* 0x080ff0000000181c */
[C---:B------:R-:W-:Y:S08]  /*152a0*/  HMMA.16816.F32 R32, R176.reuse, R198, R32 ;  /* 0x000000c6b020723c */ /* 0x040ff00000001820 */
        /* <DEDUP_REMOVED lines=17> */
[C---:B------:R-:W-:Y:S08]  /*153c0*/  HMMA.16816.F32 R8, R188.reuse, R184, R8 ;  /* 0x000000b8bc08723c */ /* 0x040ff00000001808 */
        /* <DEDUP_REMOVED lines=54> */
[----:B------:R4:W2:Y:S01]  /*15730*/  MUFU.TANH R182, R19 ;  /* 0x0000001300b67308 */ /* 0x0008a20000002400 */
[-C--:B------:R-:W-:Y:S03]  /*15740*/  HMMA.16816.F32 R44, R188, R10.reuse, R44 ;  /* 0x0000000abc2c723c */ /* 0x080fe6000000182c */
[----:B------:R-:W-:Y:S02]  /*15750*/  FMUL.FTZ R27, R27, c[0x0][0x320] ;  /* 0x0000c8001b1b7a20 */ /* 0x000fe40000410000 */
[----:B------:R-:W-:Y:S02]  /*15760*/  FMUL.FTZ R28, R28, c[0x0][0x320] ;  /* 0x0000c8001c1c7a20 */ /* 0x000fe40000410000 */
[----:B------:R-:W-:Y:S01]  /*15770*/  FMUL.FTZ R36, R36, c[0x0][0x320] ;  /* 0x0000c80024247a20 */ /* 0x000fe20000410000 */
[C---:B------:R-:W-:Y:S01]  /*15780*/  HMMA.16816.F32 R48, R172.reuse, R10, R48 ;  /* 0x0000000aac30723c */ /* 0x040fe20000001830 */
[----:B------:R-:W2:Y:S01]  /*15790*/  MUFU.TANH R20, R20 ;  /* 0x0000001400147308 */ /* 0x000ea20000002400 */
[----:B------:R-:W2:Y:S02]  /*157a0*/  LDSM.16.M88.4 R8, [R213+0x2000] ;  /* 0x00200000d508783b */ /* 0x000ea40000000200 */
        /* <DEDUP_REMOVED lines=8> */
[----:B------:R4:W1:Y:S01]  /*15830*/  MUFU.TANH R179, R22 ;  /* 0x0000001600b37308 */ /* 0x0008620000002400 */
[----:B------:R-:W-:Y:S02]  /*15840*/  FMUL.FTZ R34, R34, c[0x0][0x320] ;  /* 0x0000c80022227a20 */ /* 0x000fe40000410000 */
[-C--:B------:R-:W-:Y:S04]  /*15850*/  HMMA.16816.F32 R60, R188, R6.reuse, R60 ;  /* 0x00000006bc3c723c */ /* 0x080fe8000000183c */
[----:B------:R-:W-:Y:S02]  /*15860*/  FMUL.FTZ R48, R48, c[0x0][0x320] ;  /* 0x0000c80030307a20 */ /* 0x000fe40000410000 */
[----:B------:R-:W-:Y:S01]  /*15870*/  FMUL.FTZ R49, R49, c[0x0][0x320] ;  /* 0x0000c80031317a20 */ /* 0x000fe20000410000 */
[----:B------:R4:W1:Y:S01]  /*15880*/  MUFU.TANH R170, R23 ;  /* 0x0000001700aa7308 */ /* 0x0008620000002400 */
[C---:B------:R-:W-:Y:S01]  /*15890*/  HMMA.16816.F32 R64, R172.reuse, R6, R64 ;  /* 0x00000006ac40723c */ /* 0x040fe20000001840 */
[----:B------:R-:W1:Y:S01]  /*158a0*/  LDSM.16.M88.4 R4, [R213+0x2800] ;  /* 0x00280000d504783b */ /* 0x000e620000000200 */
[----:B------:R-:W-:Y:S04]  /*158b0*/  DEPBAR.LE SB0, 0x0 ;  /* 0x000080000000791a */ /* 0x000fe80000000000 */
[----:B------:R-:W-:Y:S02]  /*158c0*/  FMUL.FTZ R50, R50, c[0x0][0x320] ;  /* 0x0000c80032327a20 */ /* 0x000fe40000410000 */
[----:B------:R-:W-:Y:S01]  /*158d0*/  FMUL.FTZ R51, R51, c[0x0][0x320] ;  /* 0x0000c80033337a20 */ /* 0x000fe20000410000 */
[----:B------:R4:W1:Y:S01]  /*158e0*/  MUFU.TANH R207, R24 ;  /* 0x0000001800cf7308 */ /* 0x0008620000002400 */
[----:B------:R-:W-:Y:S01]  /*158f0*/  BAR.SYNC.DEFER_BLOCKING 0x0 ;  /* 0x0000000000007b1d */ /* 0x000fe20000010000 */
[-C--:B--2---:R-:W-:Y:S05]  /*15900*/  HMMA.16816.F32 R68, R172, R8.reuse, R68 ;  /* 0x00000008ac44723c */ /* 0x084fea0000001844 */
[----:B------:R-:W-:Y:S02]  /*15910*/  FMUL.FTZ R52, R52, c[0x0][0x320] ;  /* 0x0000c80034347a20 */ /* 0x000fe40000410000 */
[----:B------:R-:W-:Y:S01]  /*15920*/  FMUL.FTZ R53, R53, c[0x0][0x320] ;  /* 0x0000c80035357a20 */ /* 0x000fe20000410000 */
[----:B------:R4:W2:Y:S01]  /*15930*/  MUFU.TANH R206, R25 ;  /* 0x0000001900ce7308 */ /* 0x0008a20000002400 */
[C---:B------:R-:W-:Y:S04]  /*15940*/  HMMA.16816.F32 R72, R188.reuse, R8, R72 ;  /* 0x00000008bc48723c */ /* 0x040fe80000001848 */
[----:B------:R-:W-:Y:S02]  /*15950*/  FMUL.FTZ R54, R54, c[0x0][0x320] ;  /* 0x0000c80036367a20 */ /* 0x000fe40000410000 */
[----:B------:R-:W-:Y:S02]  /*15960*/  FMUL.FTZ R55, R55, c[0x0][0x320] ;  /* 0x0000c80037377a20 */ /* 0x000fe40000410000 */
[-C--:B------:R-:W-:Y:S01]  /*15970*/  HMMA.16816.F32 R76, R188, R10.reuse, R76 ;  /* 0x0000000abc4c723c */ /* 0x080fe2000000184c */
[----:B------:R4:W2:Y:S03]  /*15980*/  MUFU.TANH R238, R26 ;  /* 0x0000001a00ee7308 */ /* 0x0008a60000002400 */
[----:B------:R-:W-:Y:S02]  /*15990*/  FMUL.FTZ R56, R56, c[0x0][0x320] ;  /* 0x0000c80038387a20 */ /* 0x000fe40000410000 */
[----:B------:R-:W-:Y:S02]  /*159a0*/  FMUL.FTZ R59, R59, c[0x0][0x320] ;  /* 0x0000c8003b3b7a20 */ /* 0x000fe40000410000 */
[C---:B------:R-:W-:Y:S03]  /*159b0*/  HMMA.16816.F32 R80, R172.reuse, R10, R80 ;  /* 0x0000000aac50723c */ /* 0x040fe60000001850 */
[----:B------:R4:W2:Y:S01]  /*159c0*/  MUFU.TANH R237, R27 ;  /* 0x0000001b00ed7308 */ /* 0x0008a20000002400 */
[----:B------:R-:W-:Y:S02]  /*159d0*/  FMUL.FTZ R60, R60, c[0x0][0x320] ;  /* 0x0000c8003c3c7a20 */ /* 0x000fe40000410000 */
[----:B------:R-:W-:Y:S02]  /*159e0*/  FMUL.FTZ R61, R61, c[0x0][0x320] ;  /* 0x0000c8003d3d7a20 */ /* 0x000fe40000410000 */
[-C--:B-1----:R-:W-:Y:S04]  /*159f0*/  HMMA.16816.F32 R84, R172, R4.reuse, R84 ;  /* 0x00000004ac54723c */ /* 0x082fe80000001854 */
        /* <DEDUP_REMOVED lines=186> */
.L_x_198:
        /* <DEDUP_REMOVED lines=12> */
[----:B---3--:R-:W-:Y:S01]  /*16660*/  IADD3 R7, -R3, 0x1, R2 ;  /* 0x0000000103077810 */ /* 0x008fe20007ffe102 */
[----:B------:R-:W-:Y:S03]  /*16670*/  IMAD.IADD R8, R2, 0x1, -R3 ;  /* 0x0000000102087824 */ /* 0x000fe600078e0a03 */
[----:B------:R-:W-:Y:S04]  /*16680*/  IADD3 R7, R7, -c[0x0][0x168], R0 ;  /* 0x80005a0007077a10 */ /* 0x000fe80007ffe000 */
[C---:B------:R-:W-:Y:S02]  /*16690*/  IADD3 R6, R7.reuse, c[0x0][0x328], RZ ;  /* 0x0000ca0007067a10 */ /* 0x040fe40007ffe0ff */
[----:B------:R-:W-:Y:S03]  /*166a0*/  IADD3 R7, R7, UR12, RZ ;  /* 0x0000000c07077c10 */ /* 0x000fe6000fffe0ff */
[--C-:B-1----:R-:W-:Y:S02]  /*166b0*/  IMAD.IADD R3, R6, 0x1, R4.reuse ;  /* 0x0000000106037824 */ /* 0x102fe400078e0204 */
[----:B------:R-:W-:Y:S01]  /*166c0*/  IMAD.IADD R0, R7, 0x1, R4 ;  /* 0x0000000107007824 */ /* 0x000fe200078e0204 */
[----:B------:R-:W-:-:S05]  /*166d0*/  @P0 BRA `(.L_x_199) ;  /* 0x0000019000000947 */ /* 0x000fca0003800000 */
[----:B------:R-:W-:Y:S01]  /*166e0*/  MOV R9, c[0x0][0x2ac] ;  /* 0x0000ab0000097a02 */ /* 0x000fe20000000f00 */
        /* <DEDUP_REMOVED lines=14> */
.L_x_201:
[----:B------:R-:W-:Y:S04]  /*167d0*/  MOV R9, c[0x0][0x32c] ;  /* 0x0000cb0000097a02 */ /* 0x000fe80000000f00 */
[----:B------:R-:W-:Y:S11]  /*167e0*/  ISETP.NE.AND P0, PT, R9, 0x1, PT ;  /* 0x000000010900780c */ /* 0x000ff60003f05270 */
[----:B------:R-:W-:Y:S02]  /*167f0*/  @!UPT UIADD3 URZ, URZ, URZ, URZ ;  /* 0x0000003f3f3ff290 */ /* 0x000fe4000fffe03f */
[----:B------:R-:W-:Y:S05]  /*16800*/  @P0 IMAD.HI.U32 R9, R4, c[0x0][0x330], RZ ;  /* 0x0000cc0004090a27 */ /* 0x000fea00078e00ff */
[----:B------:R-:W-:Y:S02]  /*16810*/  @P0 SHF.R.U32.HI R4, RZ, c[0x0][0x334], R9 ;  /* 0x0000cd00ff040a19 */ /* 0x000fe40000011609 */
.L_x_202:
[----:B------:R-:W-:Y:S05]  /*16820*/  BSYNC B0 ;  /* 0x0000000000007941 */ /* 0x000fea0003800000 */
.L_x_200:
[----:B------:R-:W-:Y:S05]  /*16830*/  IMAD R4, R4, c[0x0][0x32c], R8 ;  /* 0x0000cb0004047a24 */ /* 0x000fea00078e0208 */
[----:B------:R-:W-:Y:S02]  /*16840*/  IADD3 R9, R4, c[0x0][0x32c], RZ ;  /* 0x0000cb0004097a10 */ /* 0x000fe40007ffe0ff */
[----:B------:R-:W-:Y:S02]  /*16850*/  IMNMX R0, R0, R4, !PT ;  /* 0x0000000400007217 */ /* 0x000fe40007800200 */
[----:B------:R-:W-:Y:S02]  /*16860*/  IMNMX R3, R3, R9, PT ;  /* 0x0000000903037217 */ /* 0x000fe40003800200 */
.L_x_199:
[C---:B------:R-:W-:Y:S02]  /*16870*/  ISETP.GE.AND P0, PT, R2.reuse, 0x2, PT ;  /* 0x000000020200780c */ /* 0x040fe40003f06270 */
[----:B------:R-:W-:Y:S02]  /*16880*/  ISETP.GE.AND P2, PT, R2, 0xa, PT ;  /* 0x0000000a0200780c */ /* 0x000fe40003f46270 */
[----:B------:R-:W-:Y:S02]  /*16890*/  P2R R26, PR, RZ, 0x1 ;  /* 0x00000001ff1a7803 */ /* 0x000fe40000000000 */
[----:B------:R-:W-:Y:S02]  /*168a0*/  ISETP.GT.AND P0, PT, R0, 0x1, !P0 ;  /* 0x000000010000780c */ /* 0x000fe40004704270 */
        /* <DEDUP_REMOVED lines=9> */
[----:B------:R-:W-:Y:S02]  /*16940*/  ISETP.LT.OR P1, PT, R3, 0x9, P1 ;  /* 0x000000090300780c */ /* 0x000fe40000f21670 */
[----:B------:R-:W-:Y:S02]  /*16950*/  FSEL R34, R17, -INF , !P0 ;  /* 0xff80000011227808 */ /* 0x000fe40004000000 */
[----:B------:R-:W-:Y:S02]  /*16960*/  ISETP.GT.AND P0, PT, R0, 0x10, !P2 ;  /* 0x000000100000780c */ /* 0x000fe40005704270 */
[----:B------:R-:W-:Y:S02]  /*16970*/  FSEL R32, R16, -INF , !P1 ;  /* 0xff80000010207808 */ /* 0x000fe40004800000 */
        /* <DEDUP_REMOVED lines=90> */
[C---:B------:R-:W-:Y:S04]  /*16f20*/  ISETP.LT.OR P0, PT, R3.reuse, 0x59, P0 ;  /* 0x000000590300780c */ /* 0x040fe80000701670 */
[----:B------:R-:W-:Y:S02]  /*16f30*/  FSEL R251, R96, -INF , !P0 ;  /* 0xff80000060fb7808 */ /* 0x000fe40004000000 */
[----:B------:R-:W-:Y:S04]  /*16f40*/  ISETP.GT.AND P0, PT, R0, RZ, !P2 ;  /* 0x000000ff0000720c */ /* 0x000fe80005704270 */
[C---:B------:R-:W-:Y:S04]  /*16f50*/  ISETP.LT.OR P0, PT, R3.reuse, 0x1, P0 ;  /* 0x000000010300780c */ /* 0x040fe80000701670 */
[----:B------:R-:W-:Y:S02]  /*16f60*/  FSEL R29, R200, -INF , !P0 ;  /* 0xff800000c81d7808 */ /* 0x000fe40004000000 */
[----:B------:R-:W-:Y:S04]  /*16f70*/  ISETP.GE.AND P0, PT, R2, 0x5a, PT ;  /* 0x0000005a0200780c */ /* 0x000fe80003f06270 */
[----:B------:R-:W-:Y:S04]  /*16f80*/  ISETP.GT.AND P2, PT, R0, 0x59, !P0 ;  /* 0x000000590000780c */ /* 0x000fe80004744270 */
[----:B------:R-:W-:Y:S02]  /*16f90*/  ISETP.LT.OR P2, PT, R3, 0x5a, P2 ;  /* 0x0000005a0300780c */ /* 0x000fe40001741670 */
[----:B------:R-:W1:Y:S02]  /*16fa0*/  SHFL.IDX PT, R3, R5, 0x1, 0x1c1f ;  /* 0x003c1f0005037f89 */ /* 0x000e6400000e0000 */
[----:B------:R-:W-:Y:S02]  /*16fb0*/  FSEL R252, R97, -INF , !P2 ;  /* 0xff80000061fc7808 */ /* 0x000fe40005000000 */
[----:B------:R-:W-:Y:S01]  /*16fc0*/  PLOP3.LUT P2, PT, PT, PT, UP0, 0x40, 0x0 ;  /* 0x000000000000781c */ /* 0x000fe20003f4e808 */
[--C-:B-1----:R-:W-:Y:S02]  /*16fd0*/  IMAD.IADD R2, R6, 0x1, R3.reuse ;  /* 0x0000000106027824 */ /* 0x102fe400078e0203 */
[----:B------:R-:W-:Y:S10]  /*16fe0*/  IMAD.IADD R0, R7, 0x1, R3 ;  /* 0x0000000107007824 */ /* 0x000ff400078e0203 */
        /* <DEDUP_REMOVED lines=16> */
.L_x_205:
[----:B------:R-:W-:Y:S04]  /*170f0*/  MOV R28, c[0x0][0x32c] ;  /* 0x0000cb00001c7a02 */ /* 0x000fe80000000f00 */
[----:B------:R-:W-:Y:S11]  /*17100*/  ISETP.NE.AND P2, PT, R28, 0x1, PT ;  /* 0x000000011c00780c */ /* 0x000ff60003f45270 */
[----:B------:R-:W-:Y:S02]  /*17110*/  @!UPT UIADD3 URZ, URZ, URZ, URZ ;  /* 0x0000003f3f3ff290 */ /* 0x000fe4000fffe03f */
[----:B------:R-:W-:Y:S05]  /*17120*/  @P2 IMAD.HI.U32 R28, R3, c[0x0][0x330], RZ ;  /* 0x0000cc00031c2a27 */ /* 0x000fea00078e00ff */
[----:B------:R-:W-:Y:S02]  /*17130*/  @P2 SHF.R.U32.HI R3, RZ, c[0x0][0x334], R28 ;  /* 0x0000cd00ff032a19 */ /* 0x000fe4000001161c */
.L_x_206:
[----:B------:R-:W-:Y:S05]  /*17140*/  BSYNC B0 ;  /* 0x0000000000007941 */ /* 0x000fea0003800000 */
.L_x_204:
[----:B------:R-:W-:Y:S05]  /*17150*/  IMAD R3, R3, c[0x0][0x32c], R8 ;  /* 0x0000cb0003037a24 */ /* 0x000fea00078e0208 */
[----:B------:R-:W-:Y:S02]  /*17160*/  IADD3 R28, R3, c[0x0][0x32c], RZ ;  /* 0x0000cb00031c7a10 */ /* 0x000fe40007ffe0ff */
[----:B------:R-:W-:Y:S02]  /*17170*/  IMNMX R0, R0, R3, !PT ;  /* 0x0000000300007217 */ /* 0x000fe40007800200 */
[----:B------:R-:W-:Y:S02]  /*17180*/  IMNMX R2, R2, R28, PT ;  /* 0x0000001c02027217 */ /* 0x000fe40003800200 */
.L_x_203:
        /* <DEDUP_REMOVED lines=113> */
.L_x_209:
[----:B------:R-:W-:Y:S04]  /*178a0*/  MOV R28, c[0x0][0x32c] ;  /* 0x0000cb00001c7a02 */ /* 0x000fe80000000f00 */
[----:B------:R-:W-:Y:S11]  /*178b0*/  ISETP.NE.AND P2, PT, R28, 0x1, PT ;  /* 0x000000011c00780c */ /* 0x000ff60003f45270 */
[----:B------:R-:W-:Y:S02]  /*178c0*/  @!UPT UIADD3 URZ, URZ, URZ, URZ ;  /* 0x0000003f3f3ff290 */ /* 0x000fe4000fffe03f */
[----:B------:R-:W-:Y:S05]  /*178d0*/  @P2 IMAD.HI.U32 R28, R3, c[0x0][0x330], RZ ;  /* 0x0000cc00031c2a27 */ /* 0x000fea00078e00ff */
[----:B------:R-:W-:Y:S02]  /*178e0*/  @P2 SHF.R.U32.HI R3, RZ, c[0x0][0x334], R28 ;  /* 0x0000cd00ff032a19 */ /* 0x000fe4000001161c */
.L_x_210:
[----:B------:R-:W-:Y:S05]  /*178f0*/  BSYNC B0 ;  /* 0x0000000000007941 */ /* 0x000fea0003800000 */
.L_x_208:
[----:B------:R-:W-:Y:S05]  /*17900*/  IMAD R3, R3, c[0x0][0x32c], R8 ;  /* 0x0000cb0003037a24 */ /* 0x000fea00078e0208 */
[----:B------:R-:W-:Y:S02]  /*17910*/  IADD3 R28, R3, c[0x0][0x32c], RZ ;  /* 0x0000cb00031c7a10 */ /* 0x000fe40007ffe0ff */
[----:B------:R-:W-:Y:S02]  /*17920*/  IMNMX R0, R0, R3, !PT ;  /* 0x0000000300007217 */ /* 0x000fe40007800200 */
[----:B------:R-:W-:Y:S02]  /*17930*/  IMNMX R2, R2, R28, PT ;  /* 0x0000001c02027217 */ /* 0x000fe40003800200 */
.L_x_207:
        /* <DEDUP_REMOVED lines=113> */
.L_x_213:
[----:B------:R-:W-:Y:S04]  /*18050*/  MOV R5, c[0x0][0x32c] ;  /* 0x0000cb0000057a02 */ /* 0x000fe80000000f00 */
[----:B------:R-:W-:Y:S11]  /*18060*/  ISETP.NE.AND P2, PT, R5, 0x1, PT ;  /* 0x000000010500780c */ /* 0x000ff60003f45270 */
[----:B------:R-:W-:Y:S02]  /*18070*/  @!UPT UIADD3 URZ, URZ, URZ, URZ ;  /* 0x0000003f3f3ff290 */ /* 0x000fe4000fffe03f */
[----:B------:R-:W-:Y:S05]  /*18080*/  @P2 IMAD.HI.U32 R5, R3, c[0x0][0x330], RZ ;  /* 0x0000cc0003052a27 */ /* 0x000fea00078e00ff */
[----:B------:R-:W-:Y:S02]  /*18090*/  @P2 SHF.R.U32.HI R3, RZ, c[0x0][0x334], R5 ;  /* 0x0000cd00ff032a19 */ /* 0x000fe40000011605 */
.L_x_214:
[----:B------:R-:W-:Y:S05]  /*180a0*/  BSYNC B0 ;  /* 0x0000000000007941 */ /* 0x000fea0003800000 */
.L_x_212:
[----:B------:R-:W-:Y:S05]  /*180b0*/  IMAD R8, R3, c[0x0][0x32c], R8 ;  /* 0x0000cb0003087a24 */ /* 0x000fea00078e0208 */
[----:B------:R-:W-:Y:S02]  /*180c0*/  IADD3 R3, R8, c[0x0][0x32c], RZ ;  /* 0x0000cb0008037a10 */ /* 0x000fe40007ffe0ff */
[----:B------:R-:W-:Y:S02]  /*180d0*/  IMNMX R0, R0, R8, !PT ;  /* 0x0000000800007217 */ /* 0x000fe40007800200 */
[----:B------:R-:W-:Y:S02]  /*180e0*/  IMNMX R2, R2, R3, PT ;  /* 0x0000000302027217 */ /* 0x000fe40003800200 */
.L_x_211:
[----:B------:R-:W2:Y:S01]  /*180f0*/  LDL.LU R5, [R1+0x4] ;  /* 0x0000040001057983 */ /* 0x000ea20000300800 */
[----:B------:R-:W-:Y:S02]  /*18100*/  ISETP.NE.AND P2, PT, R27, RZ, PT ;  /* 0x000000ff1b00720c */ /* 0x000fe40003f45270 */
[----:B------:R-:W-:Y:S01]  /*18110*/  FMNMX.FTZ R72, R29, R100, !PT ;  /* 0x000000641d487209 */ /* 0x000fe20007810000 */
[----:B------:R-:W3:Y:S01]  /*18120*/  LDL.LU R3, [R1] ;  /* 0x0000000001037983 */ /* 0x000ee20000300800 */
[----:B------:R-:W-:Y:S02]  /*18130*/  ISETP.GT.AND P2, PT, R0, RZ, !P2 ;  /* 0x000000ff0000720c */ /* 0x000fe40005744270 */
[----:B------:R-:W-:Y:S02]  /*18140*/  FMNMX.FTZ R72, R31, R72, !PT ;  /* 0x000000481f487209 */ /* 0x000fe40007810000 */
[----:B------:R-:W-:Y:S02]  /*18150*/  ISETP.LT.OR P2, PT, R2, 0x1, P2 ;  /* 0x000000010200780c */ /* 0x000fe40001741670 */
        /* <DEDUP_REMOVED lines=13> */
[----:B------:R-:W-:Y:S02]  /*18230*/  FSEL R188, R188, -INF , !P6 ;  /* 0xff800000bcbc7808 */ /* 0x000fe40007000000 */
[----:B------:R-:W-:Y:S02]  /*18240*/  FMNMX.FTZ R72, R90, R72, !PT ;  /* 0x000000485a487209 */ /* 0x000fe40007810000 */
[----:B------:R-:W-:Y:S02]  /*18250*/  ISETP.LT.OR P0, PT, R2, 0x5a, P0 ;  /* 0x0000005a0200780c */ /* 0x000fe40000701670 */
[----:B------:R-:W-:Y:S02]  /*18260*/  FMNMX.FTZ R72, R176, R72, !PT ;  /* 0x00000048b0487209 */ /* 0x000fe40007810000 */
[----:B------:R-:W-:Y:S02]  /*18270*/  FSEL R73, R79, -INF , !P0 ;  /* 0xff8000004f497808 */ /* 0x000fe40004000000 */
[----:B------:R-:W-:Y:S02]  /*18280*/  FMNMX.FTZ R72, R177, R72, !PT ;  /* 0x00000048b1487209 */ /* 0x000fe40007810000 */
[----:B------:R-:W-:Y:S02]  /*18290*/  ISETP.LT.OR P5, PT, R2, 0x59, P5 ;  /* 0x000000590200780c */ /* 0x000fe40002fa1670 */
        /* <DEDUP_REMOVED lines=11> */
[----:B------:R-:W-:Y:S02]  /*18350*/  FMNMX.FTZ R72, R252, R72, !PT ;  /* 0x00000048fc487209 */ /* 0x000fe40007810000 */
[----:B--2---:R-:W-:Y:S02]  /*18360*/  FSEL R8, R5, -INF , !P2 ;  /* 0xff80000005087808 */ /* 0x004fe40005000000 */
[----:B------:R-:W-:Y:S01]  /*18370*/  ISETP.NE.AND P2, PT, R26, RZ, PT ;  /* 0x000000ff1a00720c */ /* 0x000fe20003f45270 */
[----:B------:R-:W1:Y:S03]  /*18380*/  SHFL.BFLY PT, R5, R72, 0x2, 0x1f ;  /* 0x0c401f0048057f89 */ /* 0x000e6600000e0000 */
[----:B------:R-:W-:Y:S04]  /*18390*/  ISETP.GT.AND P2, PT, R0, 0x1, !P2 ;  /* 0x000000010000780c */ /* 0x000fe80005744270 */
[----:B------:R-:W-:Y:S04]  /*183a0*/  ISETP.LT.OR P2, PT, R2, 0x2, P2 ;  /* 0x000000020200780c */ /* 0x000fe80001741670 */
        /* <DEDUP_REMOVED lines=56> */
[----:B-1----:R-:W-:Y:S02]  /*18730*/  FMNMX.FTZ R72, R72, R5, !PT ;  /* 0x0000000548487209 */ /* 0x002fe40007810000 */
[----:B------:R-:W-:Y:S02]  /*18740*/  FSEL R168, R201, -INF , !P2 ;  /* 0xff800000c9a87808 */ /* 0x000fe40005000000 */
[----:B------:R-:W-:Y:S01]  /*18750*/  ISETP.NE.AND P2, PT, R17, RZ, PT ;  /* 0x000000ff1100720c */ /* 0x000fe20003f45270 */
[----:B------:R-:W1:Y:S01]  /*18760*/  SHFL.BFLY PT, R7, R72, 0x1, 0x1f ;  /* 0x0c201f0048077f89 */ /* 0x000e6200000e0000 */
[----:B------:R-:W-:Y:S02]  /*18770*/  FMNMX.FTZ R3, R248, R3, !PT ;  /* 0x00000003f8037209 */ /* 0x000fe40007810000 */
[----:B------:R-:W-:Y:S02]  /*18780*/  ISETP.GT.AND P2, PT, R0, 0x28, !P2 ;  /* 0x000000280000780c */ /* 0x000fe40005744270 */
[----:B------:R-:W-:Y:S02]  /*18790*/  FMNMX.FTZ R5, R8, R103, !PT ;  /* 0x0000006708057209 */ /* 0x000fe40007810000 */
[----:B------:R-:W-:Y:S01]  /*187a0*/  ISETP.LT.OR P2, PT, R2, 0x29, P2 ;  /* 0x000000290200780c */ /* 0x000fe20001741670 */
[----:B------:R-:W2:Y:S01]  /*187b0*/  SHFL.BFLY PT, R6, R3, 0x2, 0x1f ;  /* 0x0c401f0003067f89 */ /* 0x000ea200000e0000 */
        /* <DEDUP_REMOVED lines=10> */
[----:B-1----:R-:W-:Y:S02]  /*18860*/  FMNMX.FTZ R72, R72, R7, !PT ;  /* 0x0000000748487209 */ /* 0x002fe40007810000 */
[----:B------:R-:W-:Y:S02]  /*18870*/  ISETP.GT.AND P2, PT, R0, 0x30, !P2 ;  /* 0x000000300000780c */ /* 0x000fe40005744270 */
[----:B--2---:R-:W-:Y:S02]  /*18880*/  FMNMX.FTZ R3, R3, R6, !PT ;  /* 0x0000000603037209 */ /* 0x004fe40007810000 */
[----:B------:R-:W-:Y:S02]  /*18890*/  ISETP.LT.OR P2, PT, R2, 0x31, P2 ;  /* 0x000000310200780c */ /* 0x000fe40001741670 */
[----:B------:R-:W-:Y:S01]  /*188a0*/  FMNMX.FTZ R5, R58, R5, !PT ;  /* 0x000000053a057209 */ /* 0x000fe20007810000 */
[----:B------:R-:W1:Y:S01]  /*188b0*/  SHFL.BFLY PT, R71, R3, 0x1, 0x1f ;  /* 0x0c201f0003477f89 */ /* 0x000e6200000e0000 */
        /* <DEDUP_REMOVED lines=11> */
[----:B------:R-:W-:Y:S02]  /*18970*/  FSEL R198, R180, -INF , !P1 ;  /* 0xff800000b4c67808 */ /* 0x000fe40004800000 */
[----:B------:R-:W-:Y:S02]  /*18980*/  ISETP.LT.OR P2, PT, R2, 0x39, P2 ;  /* 0x000000390200780c */ /* 0x000fe40001741670 */
[----:B-1----:R-:W-:Y:S02]  /*18990*/  FMNMX.FTZ R71, R3, R71, !PT ;  /* 0x0000004703477209 */ /* 0x002fe40007810000 */
[----:B------:R-:W-:Y:S02]  /*189a0*/  FSEL R186, R59, -INF , !P2 ;  /* 0xff8000003bba7808 */ /* 0x000fe40005000000 */
[----:B------:R-:W-:Y:S02]  /*189b0*/  ISETP.NE.AND P2, PT, R12, RZ, PT ;  /* 0x000000ff0c00720c */ /* 0x000fe40003f45270 */
[----:B------:R-:W-:Y:S02]  /*189c0*/  FSETP.NEU.FTZ.AND P1, PT, R71, -INF , PT ;  /* 0xff8000004700780b */ /* 0x000fe40003f3d000 */
[----:B------:R-:W-:Y:S02]  /*189d0*/  ISETP.GT.AND P2, PT, R0, 0x39, !P2 ;  /* 0x000000390000780c */ /* 0x000fe40005744270 */
[----:B------:R-:W-:Y:S02]  /*189e0*/  FSEL R180, R91, -INF , !P5 ;  /* 0xff8000005bb47808 */ /* 0x000fe40006800000 */
[----:B------:R-:W-:Y:S04]  /*189f0*/  ISETP.LT.OR P2, PT, R2, 0x3a, P2 ;  /* 0x0000003a0200780c */ /* 0x000fe80001741670 */
[----:B------:R-:W-:Y:S02]  /*18a00*/  FSEL R187, R63, -INF , !P2 ;  /* 0xff8000003fbb7808 */ /* 0x000fe40005000000 */
[----:B------:R-:W-:Y:S04]  /*18a10*/  ISETP.NE.AND P2, PT, R11, RZ, PT ;  /* 0x000000ff0b00720c */ /* 0x000fe80003f45270 */
[----:B------:R-:W-:Y:S04]  /*18a20*/  ISETP.GT.AND P2, PT, R0, 0x40, !P2 ;  /* 0x000000400000780c */ /* 0x000fe80005744270 */
[----:B------:R-:W-:Y:S04]  /*18a30*/  ISETP.LT.OR P2, PT, R2, 0x41, P2 ;  /* 0x000000410200780c */ /* 0x000fe80001741670 */
[----:B------:R-:W-:Y:S01]  /*18a40*/  FSEL R197, R74, -INF , !P2 ;  /* 0xff8000004ac57808 */ /* 0x000fe20005000000 */
[----:B------:R-:W-:Y:S01]  /*18a50*/  FMUL.FTZ R74, R72, c[0x0][0x2d0] ;  /* 0x0000b400484a7a20 */ /* 0x000fe20000410000 */
[----:B------:R-:W-:Y:S04]  /*18a60*/  ISETP.NE.AND P2, PT, R10, RZ, PT ;  /* 0x000000ff0a00720c */ /* 0x000fe80003f45270 */
[----:B------:R-:W-:Y:S04]  /*18a70*/  ISETP.GT.AND P2, PT, R0, 0x41, !P2 ;  /* 0x000000410000780c */ /* 0x000fe80005744270 */
[----:B------:R-:W-:Y:S04]  /*18a80*/  ISETP.LT.OR P2, PT, R2, 0x42, P2 ;  /* 0x000000420200780c */ /* 0x000fe80001741670 */
[----:B------:R-:W-:Y:S01]  /*18a90*/  FSEL R201, R75, -INF , !P2 ;  /* 0xff8000004bc97808 */ /* 0x000fe20005000000 */
[----:B------:R-:W-:Y:S01]  /*18aa0*/  FMUL.FTZ R75, R71, c[0x0][0x2d0] ;  /* 0x0000b400474b7a20 */ /* 0x000fe20000410000 */
[----:B------:R-:W-:Y:S04]  /*18ab0*/  ISETP.NE.AND P2, PT, R9, RZ, PT ;  /* 0x000000ff0900720c */ /* 0x000fe80003f45270 */
[----:B------:R-:W-:Y:S02]  /*18ac0*/  ISETP.GT.AND P2, PT, R0, 0x48, !P2 ;  /* 0x000000480000780c */ /* 0x000fe40005744270 */
[----:B------:R-:W-:Y:S02]  /*18ad0*/  FSEL R75, R75, RZ, P1 ;  /* 0x000000ff4b4b7208 */ /* 0x000fe40000800000 */
[----:B------:R-:W-:Y:S03]  /*18ae0*/  ISETP.LT.OR P2, PT, R2, 0x49, P2 ;  /* 0x000000490200780c */ /* 0x000fe60001741670 */
[--C-:B------:R-:W-:Y:S01]  /*18af0*/  FFMA.FTZ R12, R43, c[0x0][0x2d0], -R75.reuse ;  /* 0x0000b4002b0c7a23 */ /* 0x100fe2000001084b */
[----:B------:R-:W-:Y:S02]  /*18b00*/  FSEL R202, R78, -INF , !P2 ;  /* 0xff8000004eca7808 */ /* 0x000fe40005000000 */
[----:B------:R-:W-:Y:S01]  /*18b10*/  ISETP.NE.AND P2, PT, R4, RZ, PT ;  /* 0x000000ff0400720c */ /* 0x000fe20003f45270 */
[----:B------:R-:W-:Y:S01]  /*18b20*/  MUFU.EX2 R93, R12 ;  /* 0x0000000c005d7308 */ /* 0x000fe20000000800 */
[----:B------:R-:W-:Y:S02]  /*18b30*/  FMNMX.FTZ R4, R28, R102, !PT ;  /* 0x000000661c047209 */ /* 0x000fe40007810000 */
[----:B------:R-:W-:Y:S01]  /*18b40*/  ISETP.GT.AND P2, PT, R0, 0x49, !P2 ;  /* 0x000000490000780c */ /* 0x000fe20005744270 */
[--C-:B------:R-:W-:Y:S01]  /*18b50*/  FFMA.FTZ R0, R33, c[0x0][0x2d0], -R75.reuse ;  /* 0x0000b40021007a23 */ /* 0x100fe2000001084b */
[----:B------:R-:W-:Y:S02]  /*18b60*/  FMNMX.FTZ R4, R35, R4, !PT ;  /* 0x0000000423047209 */ /* 0x000fe40007810000 */
[----:B------:R-:W-:Y:S01]  /*18b70*/  ISETP.LT.OR P2, PT, R2, 0x4a, P2 ;  /* 0x0000004a0200780c */ /* 0x000fe20001741670 */
[--C-:B------:R-:W-:Y:S01]  /*18b80*/  FFMA.FTZ R2, R36, c[0x0][0x2d0], -R75.reuse ;  /* 0x0000b40024027a23 */ /* 0x100fe2000001084b */
[----:B------:R-:W-:Y:S01]  /*18b90*/  FMNMX.FTZ R4, R37, R4, !PT ;  /* 0x0000000425047209 */ /* 0x000fe20007810000 */
[----:B------:R-:W-:Y:S01]  /*18ba0*/  MUFU.EX2 R89, R0 ;  /* 0x0000000000597308 */ /* 0x000fe20000000800 */
[----:B------:R-:W-:Y:S02]  /*18bb0*/  FSEL R194, R194, -INF , !P2 ;  /* 0xff800000c2c27808 */ /* 0x000fe40005000000 */
[----:B------:R-:W-:Y:S02]  /*18bc0*/  FMNMX.FTZ R4, R38, R4, !PT ;  /* 0x0000000426047209 */ /* 0x000fe40007810000 */
[----:B------:R-:W-:Y:S02]  /*18bd0*/  FSETP.NEU.FTZ.AND P2, PT, R72, -INF , PT ;  /* 0xff8000004800780b */ /* 0x000fe40003f5d000 */
[----:B------:R-:W-:Y:S02]  /*18be0*/  FMNMX.FTZ R4, R46, R4, !PT ;  /* 0x000000042e047209 */ /* 0x000fe40007810000 */
[----:B------:R-:W-:Y:S01]  /*18bf0*/  FSEL R74, R74, RZ, P2 ;  /* 0x000000ff4a4a7208 */ /* 0x000fe20001000000 */
[----:B------:R-:W-:Y:S01]  /*18c00*/  MUFU.EX2 R85, R2 ;  /* 0x0000000200557308 */ /* 0x000fe20000000800 */
[----:B------:R-:W-:Y:S03]  /*18c10*/  FMNMX.FTZ R4, R49, R4, !PT ;  /* 0x0000000431047209 */ /* 0x000fe60007810000 */
[--C-:B------:R-:W-:Y:S01]  /*18c20*/  FFMA.FTZ R5, R29, c[0x0][0x2d0], -R74.reuse ;  /* 0x0000b4001d057a23 */ /* 0x100fe2000001084a */
[----:B------:R-:W-:Y:S01]  /*18c30*/  FMNMX.FTZ R4, R50, R4, !PT ;  /* 0x0000000432047209 */ /* 0x000fe20007810000 */
[--C-:B------:R-:W-:Y:S02]  /*18c40*/  FFMA.FTZ R3, R32, c[0x0][0x2d0], -R74.reuse ;  /* 0x0000b40020037a23 */ /* 0x100fe4000001084a */
[--C-:B------:R-:W-:Y:S01]  /*18c50*/  FFMA.FTZ R16, R44, c[0x0][0x2d0], -R74.reuse ;  /* 0x0000b4002c107a23 */ /* 0x100fe2000001084a */
[----:B------:R-:W-:Y:S01]  /*18c60*/  FMNMX.FTZ R4, R51, R4, !PT ;  /* 0x0000000433047209 */ /* 0x000fe20007810000 */
[----:B------:R1:W-:Y:S03]  /*18c70*/  MUFU.EX2 R55, R5 ;  /* 0x0000000500377308 */ /* 0x0003e60000000800 */
[----:B------:R-:W-:Y:S04]  /*18c80*/  FMNMX.FTZ R4, R99, R4, !PT ;  /* 0x0000000463047209 */ /* 0x000fe80007810000 */
[----:B------:R-:W-:Y:S03]  /*18c90*/  FMNMX.FTZ R4, R169, R4, !PT ;  /* 0x00000004a9047209 */ /* 0x000fe60007810000 */
[----:B------:R2:W-:Y:S01]  /*18ca0*/  MUFU.EX2 R84, R3 ;  /* 0x0000000300547308 */ /* 0x0005e20000000800 */
[----:B------:R-:W-:Y:S04]  /*18cb0*/  FMNMX.FTZ R4, R172, R4, !PT ;  /* 0x00000004ac047209 */ /* 0x000fe80007810000 */
[----:B------:R-:W-:Y:S04]  /*18cc0*/  FMNMX.FTZ R4, R175, R4, !PT ;  /* 0x00000004af047209 */ /* 0x000fe80007810000 */
[----:B------:R-:W-:Y:S01]  /*18cd0*/  FMNMX.FTZ R4, R185, R4, !PT ;  /* 0x00000004b9047209 */ /* 0x000fe20007810000 */
[----:B------:R-:W-:Y:S03]  /*18ce0*/  MUFU.EX2 R33, R16 ;  /* 0x0000001000217308 */ /* 0x000fe60000000800 */
[----:B------:R-:W-:Y:S02]  /*18cf0*/  FMNMX.FTZ R4, R189, R4, !PT ;  /* 0x00000004bd047209 */ /* 0x000fe40007810000 */
[----:B-1----:R-:W-:Y:S01]  /*18d00*/  FMNMX.FTZ R5, R171, R6, !PT ;  /* 0x00000006ab057209 */ /* 0x002fe20007810000 */
[--C-:B------:R-:W-:Y:S01]  /*18d10*/  FFMA.FTZ R6, R31, c[0x0][0x2d0], -R74.reuse ;  /* 0x0000b4001f067a23 */ /* 0x100fe2000001084a */
[----:B------:R-:W-:Y:S02]  /*18d20*/  FMNMX.FTZ R4, R191, R4, !PT ;  /* 0x00000004bf047209 */ /* 0x000fe40007810000 */
[----:B------:R-:W-:Y:S01]  /*18d30*/  FMNMX.FTZ R5, R173, R5, !PT ;  /* 0x00000005ad057209 */ /* 0x000fe20007810000 */
[----:B------:R-:W-:Y:S01]  /*18d40*/  MUFU.EX2 R52, R6 ;  /* 0x0000000600347308 */ /* 0x000fe20000000800 */
[----:B------:R-:W-:Y:S02]  /*18d50*/  FMNMX.FTZ R4, R193, R4, !PT ;  /* 0x00000004c1047209 */ /* 0x000fe40007810000 */
[----:B------:R-:W-:Y:S02]  /*18d60*/  FMNMX.FTZ R5, R181, R5, !PT ;  /* 0x00000005b5057209 */ /* 0x000fe40007810000 */
[----:B------:R-:W-:Y:S02]  /*18d70*/  FMNMX.FTZ R4, R204, R4, !PT ;  /* 0x00000004cc047209 */ /* 0x000fe40007810000 */
[----:B------:R-:W-:Y:S02]  /*18d80*/  FMNMX.FTZ R5, R184, R5, !PT ;  /* 0x00000005b8057209 */ /* 0x000fe40007810000 */
[----:B------:R-:W-:Y:S02]  /*18d90*/  FMNMX.FTZ R4, R206, R4, !PT ;  /* 0x00000004ce047209 */ /* 0x000fe40007810000 */
[----:B--2---:R-:W-:Y:S01]  /*18da0*/  FMNMX.FTZ R3, R186, R5, !PT ;  /* 0x00000005ba037209 */ /* 0x004fe20007810000 */
[----:B------:R-:W-:Y:S01]  /*18db0*/  FFMA.FTZ R5, R34, c[0x0][0x2d0], -R74 ;  /* 0x0000b40022057a23 */ /* 0x000fe2000001084a */
[----:B------:R-:W-:Y:S02]  /*18dc0*/  FMNMX.FTZ R4, R207, R4, !PT ;  /* 0x00000004cf047209 */ /* 0x000fe40007810000 */
[----:B------:R-:W-:Y:S01]  /*18dd0*/  FMNMX.FTZ R3, R187, R3, !PT ;  /* 0x00000003bb037209 */ /* 0x000fe20007810000 */
[----:B------:R-:W1:Y:S01]  /*18de0*/  MUFU.EX2 R87, R5 ;  /* 0x0000000500577308 */ /* 0x000e620000000800 */
        /* <DEDUP_REMOVED lines=9> */
[----:B------:R-:W-:Y:S03]  /*18e80*/  FMNMX.FTZ R3, R198, R3, !PT ;  /* 0x00000003c6037209 */ /* 0x000fe60007810000 */
[----:B------:R-:W2:Y:S01]  /*18e90*/  SHFL.BFLY PT, R7, R4, 0x2, 0x1f ;  /* 0x0c401f0004077f89 */ /* 0x000ea200000e0000 */
[----:B------:R-:W-:Y:S01]  /*18ea0*/  FMNMX.FTZ R0, R188, R3, !PT ;  /* 0x00000003bc007209 */ /* 0x000fe20007810000 */
[--C-:B------:R-:W-:Y:S01]  /*18eb0*/  FFMA.FTZ R3, R39, c[0x0][0x2d0], -R75.reuse ;  /* 0x0000b40027037a23 */ /* 0x100fe2000001084b */
[----:B-1----:R-:W-:Y:S01]  /*18ec0*/  F2FP.PACK_AB R78, R87, R84 ;  /* 0x00000054574e723e */ /* 0x002fe200000000ff */
[--C-:B------:R-:W-:Y:S01]  /*18ed0*/  FFMA.FTZ R5, R30, c[0x0][0x2d0], -R75.reuse ;  /* 0x0000b4001e057a23 */ /* 0x100fe2000001084b */
[----:B------:R-:W-:Y:S01]  /*18ee0*/  FMNMX.FTZ R0, R180, R0, !PT ;  /* 0x00000000b4007209 */ /* 0x000fe20007810000 */
[----:B------:R-:W1:Y:S03]  /*18ef0*/  MUFU.EX2 R86, R3 ;  /* 0x0000000300567308 */ /* 0x000e660000000800 */
[----:B------:R-:W-:Y:S05]  /*18f00*/  FMNMX.FTZ R0, R73, R0, !PT ;  /* 0x0000000049007209 */ /* 0x000fea0007810000 */
[----:B------:R-:W-:Y:S02]  /*18f10*/  SHFL.BFLY PT, R2, R0, 0x2, 0x1f ;  /* 0x0c401f0000027f89 */ /* 0x000fe400000e0000 */
[----:B------:R-:W3:Y:S01]  /*18f20*/  MUFU.EX2 R54, R5 ;  /* 0x0000000500367308 */ /* 0x000ee20000000800 */
[----:B--2---:R-:W-:Y:S05]  /*18f30*/  FMNMX.FTZ R4, R4, R7, !PT ;  /* 0x0000000704047209 */ /* 0x004fea0007810000 */
[----:B------:R-:W2:Y:S01]  /*18f40*/  SHFL.BFLY PT, R70, R4, 0x1, 0x1f ;  /* 0x0c201f0004467f89 */ /* 0x000ea200000e0000 */
[----:B-1----:R-:W-:Y:S02]  /*18f50*/  F2FP.PACK_AB R79, R86, R85 ;  /* 0x00000055564f723e */ /* 0x002fe400000000ff */
[----:B--2---:R-:W-:Y:S04]  /*18f60*/  FMNMX.FTZ R70, R4, R70, !PT ;  /* 0x0000004604467209 */ /* 0x004fe80007810000 */
[C---:B------:R-:W-:Y:S01]  /*18f70*/  FSETP.NEU.FTZ.AND P0, PT, R70.reuse, -INF , PT ;  /* 0xff8000004600780b */ /* 0x040fe20003f1d000 */
[----:B------:R-:W-:Y:S05]  /*18f80*/  FMUL.FTZ R96, R70, c[0x0][0x2d0] ;  /* 0x0000b40046607a20 */ /* 0x000fea0000410000 */
[----:B------:R-:W-:Y:S05]  /*18f90*/  FSEL R96, R96, RZ, P0 ;  /* 0x000000ff60607208 */ /* 0x000fea0000000000 */
[--C-:B------:R-:W-:Y:S02]  /*18fa0*/  FFMA.FTZ R3, R28, c[0x0][0x2d0], -R96.reuse ;  /* 0x0000b4001c037a23 */ /* 0x100fe40000010860 */
[--C-:B------:R-:W-:Y:S02]  /*18fb0*/  FFMA.FTZ R4, R38, c[0x0][0x2d0], -R96.reuse ;  /* 0x0000b40026047a23 */ /* 0x100fe40000010860 */
[----:B------:R1:W-:Y:S01]  /*18fc0*/  MUFU.EX2 R53, R3 ;  /* 0x0000000300357308 */ /* 0x0003e20000000800 */
[--C-:B------:R-:W-:Y:S02]  /*18fd0*/  FFMA.FTZ R32, R46, c[0x0][0x2d0], -R96.reuse ;  /* 0x0000b4002e207a23 */ /* 0x100fe40000010860 */
[----:B------:R-:W-:Y:S02]  /*18fe0*/  FFMA.FTZ R44, R51, c[0x0][0x2d0], -R96 ;  /* 0x0000b400332c7a23 */ /* 0x000fe40000010860 */
[----:B------:R-:W-:Y:S02]  /*18ff0*/  FFMA.FTZ R28, R48, c[0x0][0x2d0], -R75 ;  /* 0x0000b400301c7a23 */ /* 0x000fe4000001084b */
[----:B------:R-:W-:Y:S03]  /*19000*/  FFMA.FTZ R48, R57, c[0x0][0x2d0], -R74 ;  /* 0x0000b40039307a23 */ /* 0x000fe6000001084a */
[----:B------:R-:W-:Y:S01]  /*19010*/  MUFU.EX2 R61, R4 ;  /* 0x00000004003d7308 */ /* 0x000fe20000000800 */
[--C-:B-1----:R-:W-:Y:S09]  /*19020*/  FFMA.FTZ R3, R35, c[0x0][0x2d0], -R96.reuse ;  /* 0x0000b40023037a23 */ /* 0x102ff20000010860 */
[----:B------:R1:W-:Y:S02]  /*19030*/  MUFU.EX2 R60, R3 ;  /* 0x00000003003c7308 */ /* 0x0003e40000000800 */
[----:B-1----:R-:W-:Y:S02]  /*19040*/  FFMA.FTZ R3, R37, c[0x0][0x2d0], -R96 ;  /* 0x0000b40025037a23 */ /* 0x002fe40000010860 */
[----:B------:R-:W-:Y:S06]  /*19050*/  LDSM.16.MT88.4 R36, [R212+0x100] ;  /* 0x00010000d424783b */ /* 0x000fec0000004200 */
[----:B------:R1:W-:Y:S02]  /*19060*/  MUFU.EX2 R27, R3 ;  /* 0x00000003001b7308 */ /* 0x0003e40000000800 */
[----:B-1----:R-:W-:Y:S01]  /*19070*/  FMNMX.FTZ R3, R0, R2, !PT ;  /* 0x0000000200037209 */ /* 0x002fe20007810000 */
[----:B------:R-:W-:Y:S01]  /*19080*/  FFMA.FTZ R2, R40, c[0x0][0x2d0], -R74 ;  /* 0x0000b40028027a23 */ /* 0x000fe2000001084a */
[----:B------:R-:W-:Y:S01]  /*19090*/  FSEL R0, R72, RZ, P2 ;  /* 0x000000ff48007208 */ /* 0x000fe20001000000 */
[----:B------:R-:W-:Y:S05]  /*190a0*/  FFMA.FTZ R40, R50, c[0x0][0x2d0], -R96 ;  /* 0x0000b40032287a23 */ /* 0x000fea0000010860 */
        /* <DEDUP_REMOVED lines=11> */
[----:B----4-:R-:W-:Y:S01]  /*19160*/  FSEL R0, R70, RZ, P0 ;  /* 0x000000ff46007208 */ /* 0x010fe20000000000 */
[----:B---3--:R-:W-:Y:S01]  /*19170*/  IMAD.MOV.U32 R101, RZ, RZ, R54 ;  /* 0x000000ffff657224 */ /* 0x008fe200078e0036 */
        /* <DEDUP_REMOVED lines=11> */
[----:B------:R2:W-:Y:S01]  /*19230*/  MUFU.EX2 R2, R0 ;  /* 0x0000000000027308 */ /* 0x0005e20000000800 */
[--C-:B------:R-:W-:Y:S01]  /*19240*/  FFMA.FTZ R4, R25, c[0x0][0x2d0], -R97.reuse ;  /* 0x0000b40019047a23 */ /* 0x100fe20000010861 */
[----:B------:R-:W-:Y:S01]  /*19250*/  F2FP.PACK_AB R64, R60, R102 ;  /* 0x000000663c40723e */ /* 0x000fe200000000ff */
[--C-:B------:R-:W-:Y:S02]  /*19260*/  FFMA.FTZ R58, R58, c[0x0][0x2d0], -R97.reuse ;  /* 0x0000b4003a3a7a23 */ /* 0x100fe40000010861 */
[--C-:B------:R-:W-:Y:S05]  /*19270*/  FFMA.FTZ R62, R62, c[0x0][0x2d0], -R97.reuse ;  /* 0x0000b4003e3e7a23 */ /* 0x100fea0000010861 */
[----:B------:R3:W4:Y:S01]  /*19280*/  MUFU.EX2 R91, R4 ;  /* 0x00000004005b7308 */ /* 0x0007220000000800 */
[C---:B-1----:R-:W-:Y:S02]  /*19290*/  FMUL.FTZ R6, R68.reuse, R106 ;  /* 0x0000006a44067220 */ /* 0x042fe40000410000 */
[C---:B------:R-:W-:Y:S01]  /*192a0*/  FMUL.FTZ R7, R68.reuse, R107 ;  /* 0x0000006b44077220 */ /* 0x040fe20000410000 */
[----:B------:R-:W-:Y:S01]  /*192b0*/  MOV R107, R27 ;  /* 0x0000001b006b7202 */ /* 0x000fe20000000f00 */
[C---:B------:R-:W-:Y:S02]  /*192c0*/  FMUL.FTZ R18, R68.reuse, R118 ;  /* 0x0000007644127220 */ /* 0x040fe40000410000 */
[C---:B------:R-:W-:Y:S01]  /*192d0*/  FMUL.FTZ R19, R68.reuse, R119 ;  /* 0x0000007744137220 */ /* 0x040fe20000410000 */
[----:B------:R-:W-:Y:S01]  /*192e0*/  F2FP.PACK_AB R66, R61, R107 ;  /* 0x0000006b3d42723e */ /* 0x000fe200000000ff */
[C---:B------:R-:W-:Y:S01]  /*192f0*/  FMUL.FTZ R34, R68.reuse, R134 ;  /* 0x0000008644227220 */ /* 0x040fe20000410000 */
[----:B------:R-:W-:Y:S01]  /*19300*/  LDSM.16.MT88.4 R116, [R209+0x2900] ;  /* 0x00290000d174783b */ /* 0x000fe20000004200 */
[----:B------:R-:W-:Y:S02]  /*19310*/  FMUL.FTZ R35, R68, R135 ;  /* 0x0000008744237220 */ /* 0x000fe40000410000 */
[----:B--2---:R-:W-:Y:S02]  /*19320*/  FFMA.FTZ R0, R8, c[0x0][0x2d0], -R97 ;  /* 0x0000b40008007a23 */ /* 0x004fe40000010861 */
[C---:B------:R-:W-:Y:S02]  /*19330*/  FMUL.FTZ R50, R68.reuse, R150 ;  /* 0x0000009644327220 */ /* 0x040fe40000410000 */
[----:B------:R1:W-:Y:S01]  /*19340*/  MUFU.EX2 R9, R0 ;  /* 0x0000000000097308 */ /* 0x0003e20000000800 */
[----:B------:R-:W-:Y:S02]  /*19350*/  FFMA.FTZ R8, R41, c[0x0][0x2d0], -R75 ;  /* 0x0000b40029087a23 */ /* 0x000fe4000001084b */
[----:B------:R-:W-:Y:S02]  /*19360*/  FMUL.FTZ R51, R68, R151 ;  /* 0x0000009744337220 */ /* 0x000fe40000410000 */
[----:B---3--:R-:W-:Y:S02]  /*19370*/  FFMA.FTZ R4, R24, c[0x0][0x2d0], -R97 ;  /* 0x0000b40018047a23 */ /* 0x008fe40000010861 */
[----:B----4-:R-:W-:Y:S02]  /*19380*/  IMAD.MOV.U32 R150, RZ, RZ, R91 ;  /* 0x000000ffff967224 */ /* 0x010fe400078e005b */
[----:B------:R-:W-:Y:S01]  /*19390*/  IMAD.MOV.U32 R151, RZ, RZ, R89 ;  /* 0x000000ffff977224 */ /* 0x000fe200078e0059 */
[----:B------:R2:W3:Y:S01]  /*193a0*/  MUFU.EX2 R63, R4 ;  /* 0x00000004003f7308 */ /* 0x0004e20000000800 */
[C---:B------:R-:W-:Y:S02]  /*193b0*/  FMUL.FTZ R12, R2.reuse, R112 ;  /* 0x00000070020c7220 */ /* 0x040fe40000410000 */
[C---:B------:R-:W-:Y:S02]  /*193c0*/  FMUL.FTZ R13, R2.reuse, R113 ;  /* 0x00000071020d7220 */ /* 0x040fe40000410000 */
[----:B------:R-:W-:Y:S02]  /*193d0*/  FFMA.FTZ R24, R45, c[0x0][0x2d0], -R75 ;  /* 0x0000b4002d187a23 */ /* 0x000fe4000001084b */
[C---:B------:R-:W-:Y:S02]  /*193e0*/  FMUL.FTZ R45, R2.reuse, R145 ;  /* 0x00000091022d7220 */ /* 0x040fe40000410000 */
[C---:B------:R-:W-:Y:S01]  /*193f0*/  FMUL.FTZ R25, R2.reuse, R125 ;  /* 0x0000007d02197220 */ /* 0x040fe20000410000 */
[----:B------:R4:W-:Y:S01]  /*19400*/  MUFU.EX2 R31, R8 ;  /* 0x00000008001f7308 */ /* 0x0009e20000000800 */
[C---:B------:R-:W-:Y:S02]  /*19410*/  FMUL.FTZ R29, R2.reuse, R129 ;  /* 0x00000081021d7220 */ /* 0x040fe40000410000 */
[----:B------:R-:W-:Y:S02]  /*19420*/  FMUL.FTZ R41, R2, R141 ;  /* 0x0000008d02297220 */ /* 0x000fe40000410000 */
[----:B-1----:R-:W-:Y:S02]  /*19430*/  FFMA.FTZ R0, R26, c[0x0][0x2d0], -R97 ;  /* 0x0000b4001a007a23 */ /* 0x002fe40000010861 */
[----:B------:R-:W-:Y:S03]  /*19440*/  FMUL.FTZ R57, R2, R157 ;  /* 0x0000009d02397220 */ /* 0x000fe60000410000 */
[----:B------:R1:W5:Y:S01]  /*19450*/  MUFU.EX2 R92, R0 ;  /* 0x00000000005c7308 */ /* 0x0003620000000800 */
[----:B--2---:R-:W-:Y:S01]  /*19460*/  FFMA.FTZ R4, R42, c[0x0][0x2d0], -R74 ;  /* 0x0000b4002a047a23 */ /* 0x004fe2000001084a */
[----:B---3--:R-:W-:Y:S08]  /*19470*/  F2FP.PACK_AB R67, R63, R91 ;  /* 0x0000005b3f43723e */ /* 0x008ff000000000ff */
[----:B------:R2:W-:Y:S01]  /*19480*/  MUFU.EX2 R59, R4 ;  /* 0x00000004003b7308 */ /* 0x0005e20000000800 */
[C---:B----4-:R-:W-:Y:S02]  /*19490*/  FMUL.FTZ R8, R2.reuse, R108 ;  /* 0x0000006c02087220 */ /* 0x050fe40000410000 */
[----:B------:R-:W-:Y:S02]  /*194a0*/  IMAD.MOV.U32 R108, RZ, RZ, R9 ;  /* 0x000000ffff6c7224 */ /* 0x000fe400078e0009 */
[----:B------:R-:W-:Y:S05]  /*194b0*/  FMUL.FTZ R9, R2, R109 ;  /* 0x0000006d02097220 */ /* 0x000fea0000410000 */
[----:B------:R3:W4:Y:S01]  /*194c0*/  MUFU.EX2 R30, R24 ;  /* 0x00000018001e7308 */ /* 0x0007220000000800 */
[----:B------:R-:W-:Y:S01]  /*194d0*/  IMAD.MOV.U32 R109, RZ, RZ, R86 ;  /* 0x000000ffff6d7224 */ /* 0x000fe200078e0056 */
[----:B-1----:R-:W-:Y:S02]  /*194e0*/  FSEL R0, R3, RZ, P0 ;  /* 0x000000ff03007208 */ /* 0x002fe40000000000 */
[----:B-----5:R-:W-:Y:S02]  /*194f0*/  F2FP.PACK_AB R65, R92, R108 ;  /* 0x0000006c5c41723e */ /* 0x020fe400000000ff */
[----:B------:R-:W-:Y:S01]  /*19500*/  ISETP.GT.AND P0, PT, R227, UR5, PT ;  /* 0x00000005e3007c0c */ /* 0x000fe2000bf04270 */
[----:B------:R-:W-:Y:S02]  /*19510*/  FADD.FTZ R0, -R0, R103 ;  /* 0x0000006700007221 */ /* 0x000fe40000010100 */
[----:B------:R-:W-:Y:S02]  /*19520*/  IMAD.MOV.U32 R103, RZ, RZ, R52 ;  /* 0x000000ffff677224 */ /* 0x000fe400078e0034 */
[----:B------:R-:W-:Y:S01]  /*19530*/  FMUL.FTZ R0, R0, c[0x0][0x2d0] ;  /* 0x0000b40000007a20 */ /* 0x000fe20000410000 */
[----:B------:R-:W1:Y:S01]  /*19540*/  LDSM.16.MT88.4 R52, [R210+0x100] ;  /* 0x00010000d234783b */ /* 0x000e620000004200 */
[----:B--2---:R-:W-:Y:S01]  /*19550*/  FMUL.FTZ R4, R69, R104 ;  /* 0x0000006845047220 */ /* 0x004fe20000410000 */
[----:B------:R-:W-:Y:S01]  /*19560*/  F2FP.PACK_AB R76, R103, R100 ;  /* 0x00000064674c723e */ /* 0x000fe200000000ff */
[----:B------:R-:W-:Y:S06]  /*19570*/  MUFU.EX2 R104, R62 ;  /* 0x0000003e00687308 */ /* 0x000fec0000000800 */
[-C--:B------:R-:W-:Y:S01]  /*19580*/  HMMA.16816.F32 R4, R76, R20.reuse, R4 ;  /* 0x000000144c04723c */ /* 0x080fe20000001804 */
[----:B---3--:R-:W-:Y:S01]  /*19590*/  FMUL.FTZ R24, R2, R124 ;  /* 0x0000007c02187220 */ /* 0x008fe20000410000 */
[----:B----4-:R-:W-:Y:S02]  /*195a0*/  MOV R129, R30 ;  /* 0x0000001e00817202 */ /* 0x010fe40000000f00 */
[----:B------:R-:W2:Y:S10]  /*195b0*/  MUFU.EX2 R0, R0 ;  /* 0x0000000000007308 */ /* 0x000eb40000000800 */
[----:B------:R3:W-:Y:S01]  /*195c0*/  MUFU.EX2 R124, R32 ;  /* 0x00000020007c7308 */ /* 0x0007e20000000800 */
[C---:B--2---:R-:W-:Y:S02]  /*195d0*/  FMUL.FTZ R10, R0.reuse, R110 ;  /* 0x0000006e000a7220 */ /* 0x044fe40000410000 */
[C---:B------:R-:W-:Y:S07]  /*195e0*/  FMUL.FTZ R11, R0.reuse, R111 ;  /* 0x0000006f000b7220 */ /* 0x040fee0000410000 */
        /* <DEDUP_REMOVED lines=8> */
[----:B---3--:R-:W-:Y:S01]  /*19670*/  FMUL.FTZ R32, R69, R132 ;  /* 0x0000008445207220 */ /* 0x008fe20000410000 */
[----:B------:R3:W-:Y:S01]  /*19680*/  MUFU.EX2 R111, R28 ;  /* 0x0000001c006f7308 */ /* 0x0007e20000000800 */
[C---:B------:R-:W-:Y:S01]  /*19690*/  FMUL.FTZ R26, R0.reuse, R126 ;  /* 0x0000007e001a7220 */ /* 0x040fe20000410000 */
[----:B------:R-:W-:Y:S01]  /*196a0*/  MOV R126, R31 ;  /* 0x0000001f007e7202 */ /* 0x000fe20000000f00 */
[----:B------:R-:W-:Y:S01]  /*196b0*/  FFMA.FTZ R20, R47, c[0x0][0x2d0], -R74 ;  /* 0x0000b4002f147a23 */ /* 0x000fe2000001084a */
[-C--:B------:R-:W-:Y:S01]  /*196c0*/  HMMA.16816.F32 R12, R64, R22.reuse, R12 ;  /* 0x00000016400c723c */ /* 0x080fe2000000180c */
[C---:B------:R-:W-:Y:S03]  /*196d0*/  FMUL.FTZ R21, R69.reuse, R121 ;  /* 0x0000007945157220 */ /* 0x040fe60000410000 */
[C---:B------:R-:W-:Y:S01]  /*196e0*/  FMUL.FTZ R30, R0.reuse, R130 ;  /* 0x00000082001e7220 */ /* 0x040fe20000410000 */
[----:B------:R-:W-:Y:S01]  /*196f0*/  MOV R121, R60 ;  /* 0x0000003c00797202 */ /* 0x000fe20000000f00 */
[----:B------:R4:W-:Y:S01]  /*19700*/  MUFU.EX2 R112, R20 ;  /* 0x0000001400707308 */ /* 0x0009e20000000800 */
[----:B------:R-:W-:Y:S01]  /*19710*/  IMAD.MOV.U32 R130, RZ, RZ, R33 ;  /* 0x000000ffff827224 */ /* 0x000fe200078e0021 */
[C---:B------:R-:W-:Y:S01]  /*19720*/  HMMA.16816.F32 R16, R76.reuse, R22, R16 ;  /* 0x000000164c10723c */ /* 0x040fe20000001810 */
[C---:B------:R-:W-:Y:S03]  /*19730*/  FMUL.FTZ R31, R0.reuse, R131 ;  /* 0x00000083001f7220 */ /* 0x040fe60000410000 */
[C---:B------:R-:W-:Y:S01]  /*19740*/  FMUL.FTZ R33, R69.reuse, R133 ;  /* 0x0000008545217220 */ /* 0x040fe20000410000 */
[----:B------:R-:W-:Y:S01]  /*19750*/  MOV R131, R63 ;  /* 0x0000003f00837202 */ /* 0x000fe20000000f00 */
[----:B------:R-:W-:Y:S01]  /*19760*/  FMUL.FTZ R42, R0, R142 ;  /* 0x0000008e002a7220 */ /* 0x000fe20000410000 */
[----:B------:R-:W-:Y:S01]  /*19770*/  LDSM.16.MT88.4 R132, [R212+0x2900] ;  /* 0x00290000d484783b */ /* 0x000fe20000004200 */
        /* <DEDUP_REMOVED lines=8> */
[----:B----4-:R-:W-:Y:S02]  /*19800*/  FMUL.FTZ R20, R69, R120 ;  /* 0x0000007845147220 */ /* 0x010fe40000410000 */
[----:B------:R-:W-:Y:S02]  /*19810*/  IMAD.MOV.U32 R120, RZ, RZ, R84 ;  /* 0x000000ffff787224 */ /* 0x000fe400078e0054 */
[----:B------:R-:W4:Y:S01]  /*19820*/  LDSM.16.MT88.4 R84, [R209+0x900] ;  /* 0x00090000d154783b */ /* 0x000f220000004200 */
[----:B------:R-:W-:Y:S02]  /*19830*/  FMUL.FTZ R47, R0, R147 ;  /* 0x00000093002f7220 */ /* 0x000fe40000410000 */
[-C--:B------:R-:W-:Y:S01]  /*19840*/  HMMA.16816.F32 R20, R76, R36.reuse, R20 ;  /* 0x000000244c14723c */ /* 0x080fe20000001814 */
[----:B------:R1:W-:Y:S01]  /*19850*/  MUFU.EX2 R123, R58 ;  /* 0x0000003a007b7308 */ /* 0x0003e20000000800 */
[C---:B------:R-:W-:Y:S02]  /*19860*/  FMUL.FTZ R60, R2.reuse, R160 ;  /* 0x000000a0023c7220 */ /* 0x040fe40000410000 */
[----:B-----5:R-:W-:Y:S02]  /*19870*/  FMUL.FTZ R40, R2, R140 ;  /* 0x0000008c02287220 */ /* 0x020fe40000410000 */
[C---:B------:R-:W-:Y:S01]  /*19880*/  FMUL.FTZ R62, R0.reuse, R162 ;  /* 0x000000a2003e7220 */ /* 0x040fe20000410000 */
[----:B------:R-:W-:Y:S01]  /*19890*/  MOV R162, R92 ;  /* 0x0000005c00a27202 */ /* 0x000fe20000000f00 */
[C---:B------:R-:W-:Y:S01]  /*198a0*/  HMMA.16816.F32 R24, R64.reuse, R36, R24 ;  /* 0x000000244018723c */ /* 0x040fe20000001818 */
[----:B------:R-:W-:Y:S03]  /*198b0*/  FFMA.FTZ R92, R95, c[0x0][0x2d0], -R75 ;  /* 0x0000b4005f5c7a23 */ /* 0x000fe6000001084b */
[C---:B------:R-:W-:Y:S02]  /*198c0*/  FMUL.FTZ R63, R0.reuse, R163 ;  /* 0x000000a3003f7220 */ /* 0x040fe40000410000 */
[----:B---3--:R-:W-:Y:S01]  /*198d0*/  FMUL.FTZ R48, R69, R148 ;  /* 0x0000009445307220 */ /* 0x008fe20000410000 */
[----:B------:R-:W-:Y:S01]  /*198e0*/  MOV R148, R93 ;  /* 0x0000005d00947202 */ /* 0x000fe20000000f00 */
        /* <DEDUP_REMOVED lines=12> */
[----:B------:R-:W-:Y:S02]  /*199b0*/  IMAD.MOV.U32 R160, RZ, RZ, R61 ;  /* 0x000000ffffa07224 */ /* 0x000fe400078e003d */
        /* <DEDUP_REMOVED lines=130> */
[----:B--2---:R-:W-:Y:S02]  /*1a1e0*/  FFMA.FTZ R92, R203, c[0x0][0x2d0], -R75 ;  /* 0x0000b400cb5c7a23 */ /* 0x004fe4000001084b */
[----:B------:R-:W-:Y:S06]  /*1a1f0*/  IMAD.MOV.U32 R203, RZ, RZ, R113 ;  /* 0x000000ffffcb7224 */ /* 0x000fec00078e0071 */
        /* <DEDUP_REMOVED lines=12> */
[--C-:B------:R-:W-:Y:S03]  /*1a2c0*/  FFMA.FTZ R88, R187, c[0x0][0x2d0], -R97.reuse ;  /* 0x0000b400bb587a23 */ /* 0x100fe60000010861 */
[----:B------:R-:W-:Y:S03]  /*1a2d0*/  IMAD.MOV.U32 R187, RZ, RZ, R100 ;  /* 0x000000ffffbb7224 */ /* 0x000fe600078e0064 */
[--C-:B------:R-:W-:Y:S01]  /*1a2e0*/  FFMA.FTZ R80, R205, c[0x0][0x2d0], -R74.reuse ;  /* 0x0000b400cd507a23 */ /* 0x100fe2000001084a */
[----:B------:R-:W-:Y:S01]  /*1a2f0*/  HMMA.16816.F32 R64, R76, R90, R64 ;  /* 0x0000005a4c40723c */ /* 0x000fe20000001840 */
[----:B----4-:R-:W-:Y:S02]  /*1a300*/  F2FP.PACK_AB R82, R189, R185 ;  /* 0x000000b9bd52723e */ /* 0x010fe400000000ff */
[----:B------:R4:W-:Y:S01]  /*1a310*/  MUFU.EX2 R179, R80 ;  /* 0x0000005000b37308 */ /* 0x0009e20000000800 */
[----:B------:R-:W-:Y:S03]  /*1a320*/  MOV R205, R111 ;  /* 0x0000006f00cd7202 */ /* 0x000fe60000000f00 */
        /* <DEDUP_REMOVED lines=17> */
[--C-:B------:R-:W-:Y:S01]  /*1a440*/  FFMA.FTZ R84, R232, c[0x0][0x2d0], -R74.reuse ;  /* 0x0000b400e8547a23 */ /* 0x100fe2000001084a */
[-C--:B------:R-:W-:Y:S01]  /*1a450*/  HMMA.16816.F32 R12, R80, R86.reuse, R12 ;  /* 0x00000056500c723c */ /* 0x080fe2000000180c */
[----:B------:R-:W-:Y:S02]  /*1a460*/  MOV R232, R114 ;  /* 0x0000007200e87202 */ /* 0x000fe40000000f00 */
        /* <DEDUP_REMOVED lines=17> */
[----:B------:R-:W-:Y:S01]  /*1a580*/  MOV R120, R108 ;  /* 0x0000006c00787202 */ /* 0x000fe20000000f00 */
[----:B------:R-:W-:Y:S01]  /*1a590*/  FFMA.FTZ R92, R201, c[0x0][0x2d0], -R97 ;  /* 0x0000b400c95c7a23 */ /* 0x000fe20000010861 */
[-C--:B------:R-:W-:Y:S01]  /*1a5a0*/  HMMA.16816.F32 R44, R80, R94.reuse, R44 ;  /* 0x0000005e502c723c */ /* 0x080fe2000000182c */
[----:B----4-:R-:W-:Y:S03]  /*1a5b0*/  FFMA.FTZ R88, R207, c[0x0][0x2d0], -R96 ;  /* 0x0000b400cf587a23 */ /* 0x010fe60000010860 */
[----:B------:R-:W-:Y:S03]  /*1a5c0*/  IMAD.MOV.U32 R207, RZ, RZ, R160 ;  /* 0x000000ffffcf7224 */ /* 0x000fe600078e00a0 */
        /* <DEDUP_REMOVED lines=18> */
[----:B-----5:R-:W-:Y:S01]  /*1a6f0*/  FFMA.FTZ R88, R239, c[0x0][0x2d0], -R74 ;  /* 0x0000b400ef587a23 */ /* 0x020fe2000001084a */
[----:B------:R-:W-:Y:S08]  /*1a700*/  MOV R239, R105 ;  /* 0x0000006900ef7202 */ /* 0x000ff00000000f00 */
[----:B------:R5:W-:Y:S01]  /*1a710*/  MUFU.EX2 R173, R88 ;  /* 0x0000005800ad7308 */ /* 0x000be20000000800 */
[----:B-1----:R-:W1:Y:S08]  /*1a720*/  LDSM.16.MT88.4 R84, [R211+0x1900] ;  /* 0x00190000d354783b */ /* 0x002e700000004200 */
[----:B----4-:R-:W-:Y:S01]  /*1a730*/  LDSM.16.MT88.4 R92, [R210+0x2100] ;  /* 0x00210000d25c783b */ /* 0x010fe20000004200 */
[----:B-----5:R-:W-:Y:S01]  /*1a740*/  FFMA.FTZ R88, R197, c[0x0][0x2d0], -R97 ;  /* 0x0000b400c5587a23 */ /* 0x020fe20000010861 */
[----:B------:R-:W-:Y:S01]  /*1a750*/  MOV R197, R121 ;  /* 0x0000007900c57202 */ /* 0x000fe20000000f00 */
[----:B------:R-:W-:Y:S02]  /*1a760*/  IMAD.MOV.U32 R121, RZ, RZ, R107 ;  /* 0x000000ffff797224 */ /* 0x000fe400078e006b */
[----:B------:R4:W5:Y:S01]  /*1a770*/  MUFU.EX2 R156, R88 ;  /* 0x00000058009c7308 */ /* 0x0009620000000800 */
[----:B--2---:R-:W-:Y:S01]  /*1a780*/  FFMA.FTZ R68, R68, R199, R184 ;  /* 0x000000c744447223 */ /* 0x004fe200000100b8 */
[----:B------:R-:W-:Y:S01]  /*1a790*/  MOV R184, R106 ;  /* 0x0000006a00b87202 */ /* 0x000fe20000000f00 */
[-C--:B-1----:R-:W-:Y:S01]  /*1a7a0*/  HMMA.16816.F32 R52, R76, R84.reuse, R52 ;  /* 0x000000544c34723c */ /* 0x082fe20000001834 */
[----:B---3--:R-:W-:Y:S01]  /*1a7b0*/  FFMA.FTZ R69, R69, R186, R187 ;  /* 0x000000ba45457223 */ /* 0x008fe200000100bb */
[----:B------:R-:W-:Y:S01]  /*1a7c0*/  MOV R199, R161 ;  /* 0x000000a100c77202 */ /* 0x000fe20000000f00 */
[----:B------:R-:W-:Y:S02]  /*1a7d0*/  IMAD.MOV.U32 R186, RZ, RZ, R104 ;  /* 0x000000ffffba7224 */ /* 0x000fe400078e0068 */
[----:B------:R-:W-:Y:S03]  /*1a7e0*/  IMAD.MOV.U32 R187, RZ, RZ, R110 ;  /* 0x000000ffffbb7224 */ /* 0x000fe600078e006e */
        /* <DEDUP_REMOVED lines=54> */
[----:B------:R-:W-:Y:S02]  /*1ab50*/  FADD.FTZ R4, R231, R69 ;  /* 0x00000045e7047221 */ /* 0x000fe40000010000 */
[--C-:B-1----:R-:W-:Y:S03]  /*1ab60*/  FFMA.FTZ R74, R245, c[0x0][0x2d0], -R96.reuse ;  /* 0x0000b400f54a7a23 */ /* 0x102fe60000010860 */
[----:B------:R-:W-:Y:S01]  /*1ab70*/  FFMA.FTZ R96, R247, c[0x0][0x2d0], -R96 ;  /* 0x0000b400f7607a23 */ /* 0x000fe20000010860 */
[----:B------:R1:W-:Y:S01]  /*1ab80*/  MUFU.EX2 R86, R74 ;  /* 0x0000004a00567308 */ /* 0x0003e20000000800 */
[----:B------:R-:W-:Y:S01]  /*1ab90*/  FADD.FTZ R6, R151, R68 ;  /* 0x0000004497067221 */ /* 0x000fe20000010000 */
[----:B--2---:R-:W-:Y:S01]  /*1aba0*/  F2FP.PACK_AB R160, R85, R99 ;  /* 0x0000006355a0723e */ /* 0x004fe200000000ff */
[----:B------:R-:W-:Y:S02]  /*1abb0*/  IMAD.MOV.U32 R231, RZ, RZ, R148 ;  /* 0x000000ffffe77224 */ /* 0x000fe400078e0094 */
[----:B------:R-:W-:Y:S01]  /*1abc0*/  FADD.FTZ R4, R230, R4 ;  /* 0x00000004e6047221 */ /* 0x000fe20000010000 */
[----:B------:R-:W-:Y:S01]  /*1abd0*/  MOV R230, R232 ;  /* 0x000000e800e67202 */ /* 0x000fe20000000f00 */
[----:B------:R-:W-:Y:S01]  /*1abe0*/  FADD.FTZ R6, R233, R6 ;  /* 0x00000006e9067221 */ /* 0x000fe20000010000 */
[----:B------:R-:W-:Y:S01]  /*1abf0*/  MOV R233, R203 ;  /* 0x000000cb00e97202 */ /* 0x000fe20000000f00 */
[----:B------:R-:W-:Y:S01]  /*1ac00*/  IMAD.MOV.U32 R232, RZ, RZ, R200 ;  /* 0x000000ffffe87224 */ /* 0x000fe200078e00c8 */
[----:B------:R-:W2:Y:S01]  /*1ac10*/  MUFU.EX2 R96, R96 ;  /* 0x0000006000607308 */ /* 0x000ea20000000800 */
[----:B------:R-:W-:Y:S01]  /*1ac20*/  FADD.FTZ R4, R239, R4 ;  /* 0x00000004ef047221 */ /* 0x000fe20000010000 */
[----:B------:R-:W-:Y:S01]  /*1ac30*/  MOV R203, R205 ;  /* 0x000000cd00cb7202 */ /* 0x000fe20000000f00 */
[----:B------:R-:W-:Y:S01]  /*1ac40*/  IMAD.MOV.U32 R205, RZ, RZ, R123 ;  /* 0x000000ffffcd7224 */ /* 0x000fe200078e007b */
[----:B------:R-:W-:Y:S02]  /*1ac50*/  MOV R200, R187 ;  /* 0x000000bb00c87202 */ /* 0x000fe40000000f00 */
[----:B------:R-:W-:Y:S01]  /*1ac60*/  MOV R187, R122 ;  /* 0x0000007a00bb7202 */ /* 0x000fe20000000f00 */
[--C-:B-1----:R-:W-:Y:S04]  /*1ac70*/  FFMA.FTZ R74, R198, c[0x0][0x2d0], -R97.reuse ;  /* 0x0000b400c64a7a23 */ /* 0x102fe80000010861 */
        /* <DEDUP_REMOVED lines=15> */
[----:B------:R-:W-:Y:S02]  /*1ad70*/  MOV R204, R149 ;  /* 0x0000009500cc7202 */ /* 0x000fe40000000f00 */
[----:B------:R-:W1:Y:S01]  /*1ad80*/  LDSM.16.MT88.4 R148, [R210+0x2900] ;  /* 0x00290000d294783b */ /* 0x000e620000004200 */
[----:B------:R-:W-:Y:S05]  /*1ad90*/  FADD.FTZ R2, R197, R2 ;  /* 0x00000002c5027221 */ /* 0x000fea0000010000 */
[----:B------:R-:W-:Y:S02]  /*1ada0*/  FADD.FTZ R5, R121, R2 ;  /* 0x0000000279057221 */ /* 0x000fe40000010000 */
[----:B------:R-:W-:Y:S02]  /*1adb0*/  FADD.FTZ R2, R229, R6 ;  /* 0x00000006e5027221 */ /* 0x000fe40000010000 */
[----:B------:R-:W-:Y:S02]  /*1adc0*/  FADD.FTZ R6, R127, R4 ;  /* 0x000000047f067221 */ /* 0x000fe40000010000 */
[----:B--2---:R-:W-:Y:S02]  /*1add0*/  FFMA.FTZ R8, R0, R73, R120 ;  /* 0x0000004900087223 */ /* 0x004fe40000010078 */
[----:B------:R-:W-:Y:S01]  /*1ade0*/  FADD.FTZ R0, R207, R5 ;  /* 0x00000005cf007221 */ /* 0x000fe20000010000 */
[-C--:B------:R-:W-:Y:S01]  /*1adf0*/  HMMA.16816.F32 R120, R164, R132.reuse, R20 ;  /* 0x00000084a478723c */ /* 0x080fe20000001814 */
[----:B------:R-:W-:Y:S01]  /*1ae00*/  FADD.FTZ R8, R193, R8 ;  /* 0x00000008c1087221 */ /* 0x000fe20000010000 */
[----:B------:R-:W-:Y:S01]  /*1ae10*/  MOV R193, R191 ;  /* 0x000000bf00c17202 */ /* 0x000fe20000000f00 */
        /* <DEDUP_REMOVED lines=35> */
[----:B------:R-:W-:Y:S02]  /*1b050*/  FADD.FTZ R11, R141, R0 ;  /* 0x000000008d0b7221 */ /* 0x000fe40000010000 */
[C---:B------:R-:W-:Y:S02]  /*1b060*/  HMMA.16816.F32 R140, R160.reuse, R148, R40 ;  /* 0x00000094a08c723c */ /* 0x040fe40000001828 */
[----:B------:R-:W-:Y:S02]  /*1b070*/  FADD.FTZ R8, R238, R12 ;  /* 0x0000000cee087221 */ /* 0x000fe40000010000 */
[----:B------:R-:W-:Y:S02]  /*1b080*/  FADD.FTZ R2, R249, R10 ;  /* 0x0000000af9027221 */ /* 0x000fe40000010000 */
[----:B------:R-:W-:Y:S02]  /*1b090*/  FADD.FTZ R0, R146, R9 ;  /* 0x0000000992007221 */ /* 0x000fe40000010000 */
[----:B------:R-:W-:Y:S04]  /*1b0a0*/  FADD.FTZ R11, R144, R11 ;  /* 0x0000000b900b7221 */ /* 0x000fe80000010000 */
[----:B------:R-:W-:Y:S02]  /*1b0b0*/  FADD.FTZ R8, R237, R8 ;  /* 0x00000008ed087221 */ /* 0x000fe40000010000 */
        /* <DEDUP_REMOVED lines=56> */
[----:B------:R-:W-:Y:S01]  /*1b440*/  IMAD.MOV.U32 R100, RZ, RZ, R72 ;  /* 0x000000ffff647224 */ /* 0x000fe200078e0048 */
[----:B------:R2:W-:Y:S01]  /*1b450*/  STL [R1+0x1c], R4 ;  /* 0x00001c0401007387 */ /* 0x0005e20000100800 */
[----:B------:R-:W-:Y:S05]  /*1b460*/  FADD.FTZ R2, R97, R2 ;  /* 0x0000000261027221 */ /* 0x000fea0000010000 */
[----:B------:R2:W-:Y:S01]  /*1b470*/  STL [R1+0x20], R2 ;  /* 0x0000200201007387 */ /* 0x0005e20000100800 */
[----:B-1----:R-:W-:Y:S04]  /*1b480*/  IADD3 R0, R227, -0x1, RZ ;  /* 0xffffffffe3007810 */ /* 0x002fe80007ffe0ff */
[----:B------:R-:W-:Y:S01]  /*1b490*/  MOV R227, R0 ;  /* 0x0000000000e37202 */ /* 0x000fe20000000f00 */
[----:B------:R-:W-:-:S05]  /*1b4a0*/  @P0 BRA `(.L_x_215) ;  /* 0xffff95a000000947 */ /* 0x000fca000383ffff */
.L_x_197:
[----:B-12---:R-:W2:Y:S04]  /*1b4b0*/  LDL.LU R0, [R1+0x14] ;  /* 0x0000140001007983 */ /* 0x006ea80000300800 */
[----:B------:R-:W3:Y:S04]  /*1b4c0*/  LDL.LU R9, [R1+0x18] ;  /* 0x0000180001097983 */ /* 0x000ee80000300800 */
[----:B------:R-:W4:Y:S04]  /*1b4d0*/  LDL.LU R8, [R1+0x1c] ;  /* 0x00001c0001087983 */ /* 0x000f280000300800 */
[----:B------:R-:W4:Y:S01]  /*1b4e0*/  LDL.LU R4, [R1+0x20] ;  /* 0x0000200001047983 */ /* 0x000f220000300800 */
        /* <DEDUP_REMOVED lines=8> */
[----:B------:R-:W4:Y:S01]  /*1b570*/  SHFL.BFLY PT, R2, R4, 0x2, 0x1f ;  /* 0x0c401f0004027f89 */ /* 0x000f2200000e0000 */
        /* <DEDUP_REMOVED lines=11> */
[----:B------:R-:W-:Y:S01]  /*1b630*/  FSETP.NE.FTZ.AND P3, PT, R5, RZ, PT ;  /* 0x000000ff0500720b */ /* 0x000fe20003f75000 */
[----:B---3--:R-:W-:Y:S01]  /*1b640*/  FADD.FTZ R7, R7, R4 ;  /* 0x0000000407077221 */ /* 0x008fe20000010000 */
[----:B------:R-:W-:Y:S02]  /*1b650*/  FSETP.NE.FTZ.AND P2, PT, R6, RZ, PT ;  /* 0x000000ff0600720b */ /* 0x000fe40003f55000 */
[----:B------:R-:W-:Y:S01]  /*1b660*/  MOV R4, RZ ;  /* 0x000000ff00047202 */ /* 0x000fe20000000f00 */
[----:B----4-:R-:W-:Y:S01]  /*1b670*/  FADD.FTZ R8, R2, R8 ;  /* 0x0000000802087221 */ /* 0x010fe20000010000 */
[----:B------:R-:W-:Y:S02]  /*1b680*/  FSETP.NE.FTZ.AND P1, PT, R7, RZ, PT ;  /* 0x000000ff0700720b */ /* 0x000fe40003f35000 */
[----:B------:R-:W-:-:S05]  /*1b690*/  MOV R2, RZ ;  /* 0x000000ff00027202 */ /* 0x000fca0000000f00 */
[----:B------:R-:W1:Y:S01]  /*1b6a0*/  @P3 MUFU.RCP R0, R5 ;  /* 0x0000000500003308 */ /* 0x000e620000001000 */
[----:B------:R-:W-:-:S07]  /*1b6b0*/  FSETP.NE.FTZ.AND P0, PT, R8, RZ, PT ;  /* 0x000000ff0800720b */ /* 0x000fce0003f15000 */
[----:B------:R-:W-:Y:S01]  /*1b6c0*/  @P2 MUFU.RCP R4, R6 ;  /* 0x0000000600042308 */ /* 0x000fe20000001000 */
        /* <DEDUP_REMOVED lines=21> */
[C---:B-1----:R-:W-:Y:S01]  /*1b820*/  FMUL.FTZ R108, R2.reuse, R108 ;  /* 0x0000006c026c7220 */ /* 0x042fe20000410000 */
[----:B------:R-:W-:Y:S01]  /*1b830*/  @P0 MUFU.LG2 R6, R8 ;  /* 0x0000000800060308 */ /* 0x000fe20000000c00 */
[C---:B------:R-:W-:Y:S02]  /*1b840*/  FMUL.FTZ R109, R2.reuse, R109 ;  /* 0x0000006d026d7220 */ /* 0x040fe40000410000 */
[C---:B------:R-:W-:Y:S02]  /*1b850*/  FMUL.FTZ R112, R2.reuse, R112 ;  /* 0x0000007002707220 */ /* 0x040fe40000410000 */
[----:B------:R-:W-:-:S02]  /*1b860*/  FMUL.FTZ R113, R2, R113 ;  /* 0x0000007102717220 */ /* 0x000fc40000410000 */
[C---:B------:R-:W-:Y:S01]  /*1b870*/  FMUL.FTZ R124, R2.reuse, R124 ;  /* 0x0000007c027c7220 */ /* 0x040fe20000410000 */
[----:B------:R1:W2:Y:S01]  /*1b880*/  @P0 MUFU.RCP R0, R8 ;  /* 0x0000000800000308 */ /* 0x0002a20000001000 */
        /* <DEDUP_REMOVED lines=8> */
[----:B-1----:R-:W-:Y:S01]  /*1b910*/  @P0 MOV R8, 0x3f317218 ;  /* 0x3f31721800080802 */ /* 0x002fe20000000f00 */
[C---:B------:R-:W-:Y:S02]  /*1b920*/  FMUL.FTZ R157, R2.reuse, R157 ;  /* 0x0000009d029d7220 */ /* 0x040fe40000410000 */
[C---:B------:R-:W-:Y:S02]  /*1b930*/  FMUL.FTZ R160, R2.reuse, R160 ;  /* 0x000000a002a07220 */ /* 0x040fe40000410000 */
[----:B------:R-:W-:Y:S01]  /*1b940*/  FMUL.FTZ R161, R2, R161 ;  /* 0x000000a102a17220 */ /* 0x000fe20000410000 */
[----:B------:R-:W-:Y:S01]  /*1b950*/  @P2 MOV R2, 0x3f317218 ;  /* 0x3f31721800022802 */ /* 0x000fe20000000f00 */
        /* <DEDUP_REMOVED lines=17> */
[C---:B--2---:R-:W-:Y:S02]  /*1ba70*/  FMUL.FTZ R110, R0.reuse, R110 ;  /* 0x0000006e006e7220 */ /* 0x044fe40000410000 */
        /* <DEDUP_REMOVED lines=28> */
.L_x_149:
[----:B------:R-:W-:Y:S01]  /*1bc40*/  USHF.R.S32.HI UR6, URZ, 0x1f, UR11 ;  /* 0x0000001f3f067899 */ /* 0x000fe2000801140b */
[----:B------:R-:W-:Y:S05]  /*1bc50*/  @P4 BRA `(.L_x_216) ;  /* 0x0000121000004947 */ /* 0x000fea0003800000 */
[----:B------:R-:W2:Y:S01]  /*1bc60*/  S2R R12, SR_TID.X ;  /* 0x00000000000c7919 */ /* 0x000ea20000002100 */
[----:B------:R-:W-:Y:S01]  /*1bc70*/  ULDC.64 UR4, c[0x0][0x490] ;  /* 0x0001240000047ab9 */ /* 0x000fe20000000a00 */
[----:B------:R-:W-:Y:S01]  /*1bc80*/  IMAD.MOV.U32 R54, RZ, RZ, c[0x0][0x4e8] ;  /* 0x00013a00ff367624 */ /* 0x000fe200078e00ff */
[----:B------:R-:W-:Y:S01]  /*1bc90*/  UIMAD UR8, UR6, UR4, URZ ;  /* 0x00000004060872a4 */ /* 0x000fe2000f8e023f */
[----:B------:R-:W3:Y:S01]  /*1bca0*/  S2R R13, SR_CTAID.Z ;  /* 0x00000000000d7919 */ /* 0x000ee20000002700 */
[----:B------:R-:W-:Y:S01]  /*1bcb0*/  UIMAD.WIDE.U32 UR12, UR11, UR4, URZ ;  /* 0x000000040b0c72a5 */ /* 0x000fe2000f8e003f */
[----:B------:R-:W-:Y:S01]  /*1bcc0*/  F2FP.PACK_AB R104, R105, R104 ;  /* 0x000000686968723e */ /* 0x000fe200000000ff */
[----:B------:R-:W-:Y:S01]  /*1bcd0*/  UIMAD UR8, UR11, UR5, UR8 ;  /* 0x000000050b0872a4 */ /* 0x000fe2000f8e0208 */
[----:B------:R-:W4:Y:S01]  /*1bce0*/  S2R R29, SR_CTAID.X ;  /* 0x00000000001d7919 */ /* 0x000f220000002500 */
[C---:B------:R-:W-:Y:S01]  /*1bcf0*/  ISETP.NE.AND P0, PT, R54.reuse, 0x1, PT ;  /* 0x000000013600780c */ /* 0x040fe20003f05270 */
[----:B------:R-:W-:Y:S01]  /*1bd00*/  ULDC.64 UR4, c[0x0][0x3e8] ;  /* 0x0000fa0000047ab9 */ /* 0x000fe20000000a00 */
[----:B------:R-:W-:Y:S01]  /*1bd10*/  IMAD.U32 R3, RZ, RZ, UR13 ;  /* 0x0000000dff037e24 */ /* 0x000fe2000f8e00ff */
[----:B------:R-:W-:Y:S01]  /*1bd20*/  UIMAD.WIDE.U32 UR14, UR11, UR4, URZ ;  /* 0x000000040b0e72a5 */ /* 0x000fe2000f8e003f */
[----:B------:R-:W-:Y:S01]  /*1bd30*/  IMAD.U32 R2, RZ, RZ, UR12 ;  /* 0x0000000cff027e24 */ /* 0x000fe2000f8e00ff */
[----:B------:R-:W-:Y:S01]  /*1bd40*/  UIMAD UR7, UR6, UR4, URZ ;  /* 0x00000004060772a4 */ /* 0x000fe2000f8e023f */
[----:B------:R-:W-:Y:S01]  /*1bd50*/  IMAD R54, R54, c[0x0][0x388], RZ ;  /* 0x0000e20036367a24 */ /* 0x000fe200078e02ff */
[----:B------:R-:W-:Y:S01]  /*1bd60*/  UIADD3 UR8, UR13, UR8, URZ ;  /* 0x000000080d087290 */ /* 0x000fe2000fffe03f */
[----:B------:R-:W-:Y:S01]  /*1bd70*/  F2FP.PACK_AB R106, R107, R106 ;  /* 0x0000006a6b6a723e */ /* 0x000fe200000000ff */
[----:B------:R-:W-:Y:S01]  /*1bd80*/  IMAD.U32 R7, RZ, RZ, UR15 ;  /* 0x0000000fff077e24 */ /* 0x000fe2000f8e00ff */
[----:B------:R-:W-:Y:S01]  /*1bd90*/  UIMAD UR5, UR11, UR5, UR7 ;  /* 0x000000050b0572a4 */ /* 0x000fe2000f8e0207 */
[----:B------:R-:W-:Y:S01]  /*1bda0*/  IMAD.U32 R6, RZ, RZ, UR14 ;  /* 0x0000000eff067e24 */ /* 0x000fe2000f8e00ff */
[----:B------:R-:W-:Y:S01]  /*1bdb0*/  F2FP.PACK_AB R24, R24, R116 ;  /* 0x000000741818723e */ /* 0x000fe200000000ff */
[----:B------:R-:W-:Y:S01]  /*1bdc0*/  IMAD.U32 R5, RZ, RZ, UR8 ;  /* 0x00000008ff057e24 */ /* 0x000fe2000f8e00ff */
[----:B------:R-:W-:Y:S01]  /*1bdd0*/  UIADD3 UR5, UR15, UR5, URZ ;  /* 0x000000050f057290 */ /* 0x000fe2000fffe03f */
[----:B--2---:R-:W-:-:S02]  /*1bde0*/  SHF.R.S32.HI R19, RZ, 0x1f, R12 ;  /* 0x0000001fff137819 */ /* 0x004fc4000001140c */
[----:B------:R-:W-:Y:S02]  /*1bdf0*/  F2FP.PACK_AB R118, R119, R118 ;  /* 0x000000767776723e */ /* 0x000fe400000000ff */
[CC--:B------:R-:W-:Y:S02]  /*1be00*/  LEA.HI R4, R19.reuse, R12.reuse, RZ, 0x2 ;  /* 0x0000000c13047211 */ /* 0x0c0fe400078f10ff */
[----:B------:R-:W-:Y:S02]  /*1be10*/  LEA.HI R8, R19, R12, RZ, 0x5 ;  /* 0x0000000c13087211 */ /* 0x000fe400078f28ff */
[--C-:B------:R-:W-:Y:S02]  /*1be20*/  SHF.R.S32.HI R7, RZ, 0x2, R4.reuse ;  /* 0x00000002ff077819 */ /* 0x100fe40000011404 */
[----:B------:R-:W-:Y:S02]  /*1be30*/  SHF.R.S32.HI R0, RZ, 0x1f, R4 ;  /* 0x0000001fff007819 */ /* 0x000fe40000011404 */
[----:B------:R-:W-:-:S02]  /*1be40*/  LOP3.LUT R3, R4, 0xfffffffc, RZ, 0xc0, !PT ;  /* 0xfffffffc04037812 */ /* 0x000fc400078ec0ff */
[----:B------:R-:W-:Y:S02]  /*1be50*/  LOP3.LUT R4, R8, 0xffffffe0, RZ, 0xc0, !PT ;  /* 0xffffffe008047812 */ /* 0x000fe400078ec0ff */
[-C--:B------:R-:W-:Y:S01]  /*1be60*/  LEA.HI R11, R19, R12.reuse, RZ, 0x3 ;  /* 0x0000000c130b7211 */ /* 0x080fe200078f18ff */
[----:B------:R-:W-:Y:S01]  /*1be70*/  IMAD.IADD R10, R12, 0x1, -R3 ;  /* 0x000000010c0a7824 */ /* 0x000fe200078e0a03 */
[----:B------:R-:W-:Y:S01]  /*1be80*/  LEA.HI R9, R0, R7, RZ, 0x3 ;  /* 0x0000000700097211 */ /* 0x000fe200078f18ff */
[C---:B------:R-:W-:Y:S01]  /*1be90*/  IMAD.IADD R0, R12.reuse, 0x1, -R4 ;  /* 0x000000010c007824 */ /* 0x040fe200078e0a04 */
[----:B------:R-:W-:Y:S01]  /*1bea0*/  LOP3.LUT R14, R11, 0xfffffff8, RZ, 0xc0, !PT ;  /* 0xfffffff80b0e7812 */ /* 0x000fe200078ec0ff */
[----:B------:R-:W-:Y:S01]  /*1beb0*/  IMAD.MOV.U32 R4, RZ, RZ, R2 ;  /* 0x000000ffff047224 */ /* 0x000fe200078e0002 */
[----:B------:R-:W-:Y:S01]  /*1bec0*/  LEA.HI R19, R19, R12, RZ, 0x6 ;  /* 0x0000000c13137211 */ /* 0x000fe200078f30ff */
[----:B------:R-:W-:Y:S01]  /*1bed0*/  IMAD.MOV.U32 R2, RZ, RZ, R6 ;  /* 0x000000ffff027224 */ /* 0x000fe200078e0006 */
[----:B------:R-:W-:Y:S01]  /*1bee0*/  SHF.R.S32.HI R6, RZ, 0x1f, R0 ;  /* 0x0000001fff067819 */ /* 0x000fe20000011400 */
[----:B------:R-:W-:Y:S01]  /*1bef0*/  IMAD.IADD R14, R12, 0x1, -R14 ;  /* 0x000000010c0e7824 */ /* 0x000fe200078e0a0e */
[----:B---3--:R-:W-:Y:S01]  /*1bf00*/  SHF.R.S32.HI R12, RZ, 0x1f, R13 ;  /* 0x0000001fff0c7819 */ /* 0x008fe2000001140d */
[----:B------:R-:W-:Y:S01]  /*1bf10*/  IMAD.U32 R3, RZ, RZ, UR5 ;  /* 0x00000005ff037e24 */ /* 0x000fe2000f8e00ff */
[----:B------:R-:W-:Y:S01]  /*1bf20*/  LOP3.LUT P3, RZ, R0, 0x3, RZ, 0xc0, !PT ;  /* 0x0000000300ff7812 */ /* 0x000fe2000786c0ff */
[----:B------:R-:W-:Y:S01]  /*1bf30*/  IMAD.WIDE.U32 R20, R13, c[0x0][0x498], R4 ;  /* 0x000126000d147a25 */ /* 0x000fe200078e0004 */
[----:B------:R-:W-:-:S02]  /*1bf40*/  LEA.HI R16, R6, R0, RZ, 0x2 ;  /* 0x0000000006107211 */ /* 0x000fc400078f10ff */
[--C-:B------:R-:W-:Y:S01]  /*1bf50*/  SHF.R.S32.HI R6, RZ, 0x5, R8.reuse ;  /* 0x00000005ff067819 */ /* 0x100fe20000011408 */
[C---:B------:R-:W-:Y:S01]  /*1bf60*/  IMAD R23, R12.reuse, c[0x0][0x498], RZ ;  /* 0x000126000c177a24 */ /* 0x040fe200078e02ff */
[----:B------:R-:W-:Y:S01]  /*1bf70*/  SHF.R.S32.HI R0, RZ, 0x1f, R8 ;  /* 0x0000001fff007819 */ /* 0x000fe20000011408 */
[----:B------:R-:W-:Y:S01]  /*1bf80*/  IMAD R18, R12, c[0x0][0x3f0], RZ ;  /* 0x0000fc000c127a24 */ /* 0x000fe200078e02ff */
[----:B------:R-:W-:Y:S01]  /*1bf90*/  SHF.R.S32.HI R11, RZ, 0x3, R11 ;  /* 0x00000003ff0b7819 */ /* 0x000fe2000001140b */
[C---:B------:R-:W-:Y:S01]  /*1bfa0*/  IMAD R23, R13.reuse, c[0x0][0x49c], R23 ;  /* 0x000127000d177a24 */ /* 0x040fe200078e0217 */
[----:B------:R-:W-:Y:S01]  /*1bfb0*/  LEA.HI R0, R0, R6, RZ, 0x2 ;  /* 0x0000000600007211 */ /* 0x000fe200078f10ff */
[----:B------:R-:W-:Y:S01]  /*1bfc0*/  IMAD R18, R13, c[0x0][0x3f4], R18 ;  /* 0x0000fd000d127a24 */ /* 0x000fe200078e0212 */
[----:B------:R-:W-:Y:S01]  /*1bfd0*/  LOP3.LUT R9, R9, 0xfffffff8, RZ, 0xc0, !PT ;  /* 0xfffffff809097812 */ /* 0x000fe200078ec0ff */
[----:B------:R-:W-:Y:S01]  /*1bfe0*/  IMAD.SHL.U32 R4, R11, 0x40, RZ ;  /* 0x000000400b047824 */ /* 0x000fe200078e00ff */
[----:B------:R-:W-:Y:S01]  /*1bff0*/  F2FP.PACK_AB R108, R109, R108 ;  /* 0x0000006c6d6c723e */ /* 0x000fe200000000ff */
[----:B------:R-:W-:Y:S01]  /*1c000*/  IMAD.WIDE.U32 R12, R13, c[0x0][0x3f0], R2 ;  /* 0x0000fc000d0c7a25 */ /* 0x000fe200078e0002 */
[----:B------:R-:W-:-:S02]  /*1c010*/  LOP3.LUT R3, R0, 0xffffffc, RZ, 0xc0, !PT ;  /* 0x0ffffffc00037812 */ /* 0x000fc400078ec0ff */
[----:B------:R-:W-:Y:S01]  /*1c020*/  LEA.HI R2, R10, R10, RZ, 0x1 ;  /* 0x0000000a0a027211 */ /* 0x000fe200078f08ff */
[----:B------:R-:W-:Y:S01]  /*1c030*/  IMAD.SHL.U32 R8, R14, 0x8, RZ ;  /* 0x000000080e087824 */ /* 0x000fe200078e00ff */
[----:B------:R-:W-:Y:S01]  /*1c040*/  LOP3.LUT R0, R4, 0x1c0, RZ, 0xc0, !PT ;  /* 0x000001c004007812 */ /* 0x000fe200078ec0ff */
[----:B------:R-:W-:Y:S01]  /*1c050*/  IMAD.IADD R9, R7, 0x1, -R9 ;  /* 0x0000000107097824 */ /* 0x000fe200078e0a09 */
[----:B------:R-:W-:Y:S01]  /*1c060*/  LOP3.LUT R5, R2, 0x1ffffffe, RZ, 0xc0, !PT ;  /* 0x1ffffffe02057812 */ /* 0x000fe200078ec0ff */
[----:B------:R-:W-:Y:S01]  /*1c070*/  IMAD.IADD R7, R6, 0x1, -R3 ;  /* 0x0000000106077824 */ /* 0x000fe200078e0a03 */
[----:B------:R-:W-:Y:S01]  /*1c080*/  LOP3.LUT R4, R0, 0x38, R8, 0xf8, !PT ;  /* 0x0000003800047812 */ /* 0x000fe200078ef808 */
[----:B------:R-:W-:Y:S01]  /*1c090*/  IMAD R17, R6, 0x200, R10 ;  /* 0x0000020006117824 */ /* 0x000fe200078e020a */
[----:B------:R-:W-:Y:S01]  /*1c0a0*/  SHF.R.U32.HI R3, RZ, 0x3, R0 ;  /* 0x00000003ff037819 */ /* 0x000fe20000011600 */
[----:B------:R-:W-:Y:S01]  /*1c0b0*/  IMAD.SHL.U32 R0, R2, 0x20, RZ ;  /* 0x0000002002007824 */ /* 0x000fe200078e00ff */
[----:B------:R-:W-:Y:S01]  /*1c0c0*/  F2FP.PACK_AB R110, R111, R110 ;  /* 0x0000006e6f6e723e */ /* 0x000fe200000000ff */
[----:B------:R-:W-:Y:S01]  /*1c0d0*/  IMAD.IADD R5, R10, 0x1, -R5 ;  /* 0x000000010a057824 */ /* 0x000fe200078e0a05 */
[----:B------:R-:W-:Y:S01]  /*1c0e0*/  LOP3.LUT R15, R4, R3, RZ, 0x3c, !PT ;  /* 0x00000003040f7212 */ /* 0x000fe200078e3cff */
[----:B------:R-:W-:Y:S01]  /*1c0f0*/  IMAD.SHL.U32 R6, R19, 0x8, RZ ;  /* 0x0000000813067824 */ /* 0x000fe200078e00ff */
[----:B------:R-:W-:Y:S01]  /*1c100*/  LOP3.LUT R2, R0, 0xffffffc0, RZ, 0xc0, !PT ;  /* 0xffffffc000027812 */ /* 0x000fe200078ec0ff */
[--C-:B------:R-:W-:Y:S01]  /*1c110*/  IMAD R0, R14, 0x10, R11.reuse ;  /* 0x000000100e007824 */ /* 0x100fe200078e020b */
[----:B------:R-:W-:Y:S01]  /*1c120*/  LOP3.LUT R4, R9, 0x1, RZ, 0xc0, !PT ;  /* 0x0000000109047812 */ /* 0x000fe200078ec0ff */
[----:B----4-:R-:W-:Y:S01]  /*1c130*/  IMAD R22, R29, 0x80, R11 ;  /* 0x000000801d167824 */ /* 0x010fe200078e020b */
[----:B------:R-:W-:Y:S01]  /*1c140*/  SHF.R.S32.HI R3, RZ, 0x2, R16 ;  /* 0x00000002ff037819 */ /* 0x000fe20000011410 */
[----:B------:R-:W-:Y:S01]  /*1c150*/  IMAD R10, R5, 0x8, R2 ;  /* 0x00000008050a7824 */ /* 0x000fe200078e0202 */
[----:B------:R-:W-:Y:S01]  /*1c160*/  ISETP.NE.U32.AND P4, PT, R4, 0x1, PT ;  /* 0x000000010400780c */ /* 0x000fe20003f85070 */
[----:B------:R-:W-:Y:S01]  /*1c170*/  IMAD R5, R29, 0x80, R0 ;  /* 0x000000801d057824 */ /* 0x000fe200078e0200 */
[----:B------:R-:W-:Y:S01]  /*1c180*/  F2FP.PACK_AB R112, R113, R112 ;  /* 0x000000707170723e */ /* 0x000fe200000000ff */
[C---:B------:R-:W-:Y:S01]  /*1c190*/  IMAD.SHL.U32 R2, R9.reuse, 0x40, RZ ;  /* 0x0000004009027824 */ /* 0x040fe200078e00ff */
[----:B------:R-:W-:Y:S01]  /*1c1a0*/  R2P PR, R9, 0x6 ;  /* 0x0000000609007804 */ /* 0x000fe20000000000 */
[----:B------:R-:W-:Y:S01]  /*1c1b0*/  @P0 IMAD.HI.U32 R9, R5, c[0x0][0x4ec], RZ ;  /* 0x00013b0005090a27 */ /* 0x000fe200078e00ff */
[----:B------:R-:W-:-:S02]  /*1c1c0*/  F2FP.PACK_AB R114, R115, R114 ;  /* 0x000000727372723e */ /* 0x000fc400000000ff */
[----:B------:R-:W-:Y:S01]  /*1c1d0*/  F2FP.PACK_AB R120, R121, R120 ;  /* 0x000000787978723e */ /* 0x000fe200000000ff */
[----:B------:R-:W-:Y:S01]  /*1c1e0*/  IMAD.MOV.U32 R4, RZ, RZ, R5 ;  /* 0x000000ffff047224 */ /* 0x000fe200078e0005 */
[----:B------:R-:W-:Y:S01]  /*1c1f0*/  @P0 SHF.R.U32.HI R4, RZ, c[0x0][0x4f0], R9 ;  /* 0x00013c00ff040a19 */ /* 0x000fe20000011609 */
[----:B------:R-:W-:Y:S01]  /*1c200*/  IMAD R0, R7, 0x10, R3 ;  /* 0x0000001007007824 */ /* 0x000fe200078e0203 */
[----:B------:R-:W-:Y:S01]  /*1c210*/  LOP3.LUT R7, R2, 0x1c0, RZ, 0xc0, !PT ;  /* 0x000001c002077812 */ /* 0x000fe200078ec0ff */
[----:B------:R-:W-:Y:S01]  /*1c220*/  IMAD.IADD R3, R13, 0x1, R18 ;  /* 0x000000010d037824 */ /* 0x000fe200078e0212 */
[----:B------:R-:W-:Y:S01]  /*1c230*/  LOP3.LUT R18, R15, 0x7ffffe00, R6, 0xf8, !PT ;  /* 0x7ffffe000f127812 */ /* 0x000fe200078ef806 */
[----:B------:R-:W-:Y:S01]  /*1c240*/  IMAD.IADD R9, R0, 0x1, R10 ;  /* 0x0000000100097824 */ /* 0x000fe200078e020a */
[----:B------:R-:W-:Y:S01]  /*1c250*/  LEA.HI R7, R7, R7, RZ, 0x1d ;  /* 0x0000000707077211 */ /* 0x000fe200078fe8ff */
[----:B------:R-:W-:Y:S01]  /*1c260*/  IMAD.MOV R6, RZ, RZ, -R4 ;  /* 0x000000ffff067224 */ /* 0x000fe200078e0a04 */
[----:B------:R-:W-:Y:S01]  /*1c270*/  F2FP.PACK_AB R122, R123, R122 ;  /* 0x0000007a7b7a723e */ /* 0x000fe200000000ff */
[----:B------:R-:W-:Y:S01]  /*1c280*/  IMAD R0, R29, 0x80, R0 ;  /* 0x000000801d007824 */ /* 0x000fe200078e0200 */
[----:B------:R-:W-:Y:S01]  /*1c290*/  F2FP.PACK_AB R132, R133, R132 ;  /* 0x000000848584723e */ /* 0x000fe200000000ff */
[----:B------:R-:W-:Y:S01]  /*1c2a0*/  IMAD.MOV.U32 R2, RZ, RZ, R12 ;  /* 0x000000ffff027224 */ /* 0x000fe200078e000c */
[----:B------:R-:W-:Y:S01]  /*1c2b0*/  F2FP.PACK_AB R134, R135, R134 ;  /* 0x000000868786723e */ /* 0x000fe200000000ff */
[----:B------:R-:W-:Y:S01]  /*1c2c0*/  IMAD R10, R6, c[0x0][0x4e8], R5 ;  /* 0x00013a00060a7a24 */ /* 0x000fe200078e0205 */
[----:B------:R-:W-:Y:S01]  /*1c2d0*/  SHF.R.S32.HI R5, RZ, 0x1f, R4 ;  /* 0x0000001fff057819 */ /* 0x000fe20000011404 */
[----:B------:R-:W-:Y:S01]  /*1c2e0*/  IMAD.U32 R12, R17, 0x2, R7 ;  /* 0x00000002110c7824 */ /* 0x000fe200078e0007 */
[C---:B------:R-:W-:Y:S01]  /*1c2f0*/  IADD3 R7, R0.reuse, 0x8, RZ ;  /* 0x0000000800077810 */ /* 0x040fe20007ffe0ff */
[----:B------:R-:W-:Y:S01]  /*1c300*/  IMAD R14, R29, 0x80, R9 ;  /* 0x000000801d0e7824 */ /* 0x000fe200078e0209 */
[C---:B------:R-:W-:Y:S01]  /*1c310*/  IADD3 R6, R0.reuse, 0x40, RZ ;  /* 0x0000004000067810 */ /* 0x040fe20007ffe0ff */
[----:B------:R-:W-:Y:S01]  /*1c320*/  IMAD.MOV.U32 R15, RZ, RZ, -0x10 ;  /* 0xfffffff0ff0f7424 */ /* 0x000fe200078e00ff */
[-C--:B------:R-:W-:Y:S01]  /*1c330*/  ISETP.GE.OR P5, PT, R7, R54.reuse, P3 ;  /* 0x000000360700720c */ /* 0x080fe20001fa6670 */
[----:B------:R-:W-:Y:S01]  /*1c340*/  IMAD R5, R5, c[0x0][0x3e0], RZ ;  /* 0x0000f80005057a24 */ /* 0x000fe200078e02ff */
[----:B------:R-:W-:Y:S01]  /*1c350*/  ISETP.GE.OR P6, PT, R0, R54, P3 ;  /* 0x000000360000720c */ /* 0x000fe20001fc6670 */
[----:B------:R-:W-:Y:S01]  /*1c360*/  @P0 IMAD.HI.U32 R7, R14, c[0x0][0x4ec], RZ ;  /* 0x00013b000e070a27 */ /* 0x000fe200078e00ff */
[----:B------:R-:W-:-:S02]  /*1c370*/  SEL R15, R15, 0x10, !P4 ;  /* 0x000000100f0f7807 */ /* 0x000fc40006000000 */
[-C--:B------:R-:W-:Y:S01]  /*1c380*/  ISETP.GE.OR P4, PT, R6, R54.reuse, P3 ;  /* 0x000000360600720c */ /* 0x080fe20001f86670 */
[----:B------:R-:W-:Y:S01]  /*1c390*/  IMAD.WIDE.U32 R2, R4, c[0x0][0x3e0], R2 ;  /* 0x0000f80004027a25 */ /* 0x000fe200078e0002 */
[----:B------:R-:W-:Y:S02]  /*1c3a0*/  IADD3 R0, R0, 0x48, RZ ;  /* 0x0000004800007810 */ /* 0x000fe40007ffe0ff */
[----:B------:R-:W-:Y:S01]  /*1c3b0*/  SHF.R.S32.HI R11, RZ, 0x1f, R10 ;  /* 0x0000001fff0b7819 */ /* 0x000fe2000001140a */
[----:B------:R-:W-:Y:S01]  /*1c3c0*/  IMAD R6, R4, c[0x0][0x3e4], R5 ;  /* 0x0000f90004067a24 */ /* 0x000fe200078e0205 */
[----:B------:R-:W-:Y:S01]  /*1c3d0*/  ISETP.GE.OR P3, PT, R0, R54, P3 ;  /* 0x000000360000720c */ /* 0x000fe20001f66670 */
[----:B------:R-:W-:Y:S01]  /*1c3e0*/  IMAD.MOV.U32 R4, RZ, RZ, R14 ;  /* 0x000000ffff047224 */ /* 0x000fe200078e000e */
[----:B------:R-:W-:Y:S01]  /*1c3f0*/  @P0 SHF.R.U32.HI R4, RZ, c[0x0][0x4f0], R7 ;  /* 0x00013c00ff040a19 */ /* 0x000fe20000011607 */
[----:B------:R-:W-:Y:S01]  /*1c400*/  IMAD.SHL.U32 R0, R12, 0x2, RZ ;  /* 0x000000020c007824 */ /* 0x000fe200078e00ff */
[----:B------:R-:W-:Y:S01]  /*1c410*/  BAR.SYNC.DEFER_BLOCKING 0x1, 0x80 ;  /* 0x0042000000007b1d */ /* 0x000fe20000010000 */
[----:B------:R-:W-:Y:S01]  /*1c420*/  IMAD.IADD R3, R3, 0x1, R6 ;  /* 0x0000000103037824 */ /* 0x000fe200078e0206 */
[--C-:B------:R-:W-:Y:S01]  /*1c430*/  SHF.R.S32.HI R6, RZ, 0x1f, R4.reuse ;  /* 0x0000001fff067819 */ /* 0x100fe20000011404 */
[----:B------:R-:W-:Y:S01]  /*1c440*/  IMAD.MOV.U32 R16, RZ, RZ, 0x20 ;  /* 0x00000020ff107424 */ /* 0x000fe200078e00ff */
[----:B------:R-:W-:Y:S01]  /*1c450*/  IADD3 R12, P0, R4, R20, RZ ;  /* 0x00000014040c7210 */ /* 0x000fe20007f1e0ff */
[----:B------:R-:W-:Y:S01]  /*1c460*/  IMAD.MOV R4, RZ, RZ, -R4 ;  /* 0x000000ffff047224 */ /* 0x000fe200078e0a04 */
[----:B------:R-:W-:Y:S01]  /*1c470*/  IADD3 R7, R0, 0x80, RZ ;  /* 0x0000008000077810 */ /* 0x000fe20007ffe0ff */
[----:B------:R-:W-:Y:S01]  /*1c480*/  IMAD.WIDE.U32 R2, R10, c[0x0][0x3d8], R2 ;  /* 0x0000f6000a027a25 */ /* 0x000fe200078e0002 */
[----:B------:R-:W-:-:S02]  /*1c490*/  IADD3.X R13, R6, R21, R23, P0, !PT ;  /* 0x00000015060d7210 */ /* 0x000fc400007fe417 */
[----:B------:R-:W-:Y:S01]  /*1c4a0*/  SEL R16, R16, 0xffffffe0, !P1 ;  /* 0xffffffe010107807 */ /* 0x000fe20004800000 */
[----:B------:R-:W-:Y:S01]  /*1c4b0*/  IMAD R6, R11, c[0x0][0x3d8], RZ ;  /* 0x0000f6000b067a24 */ /* 0x000fe200078e02ff */
[----:B------:R-:W-:Y:S01]  /*1c4c0*/  IADD3 R9, R0, 0xc0, RZ ;  /* 0x000000c000097810 */ /* 0x000fe20007ffe0ff */
[----:B------:R-:W-:Y:S01]  /*1c4d0*/  IMAD R4, R4, c[0x0][0x4e8], R14 ;  /* 0x00013a0004047a24 */ /* 0x000fe200078e020e */
[----:B------:R-:W-:Y:S01]  /*1c4e0*/  LEA R21, P0, R2, c[0x0][0x380], 0x1 ;  /* 0x0000e00002157a11 */ /* 0x000fe200078008ff */
[----:B------:R-:W-:Y:S01]  /*1c4f0*/  IMAD R6, R10, c[0x0][0x3dc], R6 ;  /* 0x0000f7000a067a24 */ /* 0x000fe200078e0206 */
[----:B------:R-:W-:Y:S01]  /*1c500*/  F2FP.PACK_AB R124, R125, R124 ;  /* 0x0000007c7d7c723e */ /* 0x000fe200000000ff */
[----:B------:R-:W-:Y:S01]  /*1c510*/  IMAD.IADD R5, R0, 0x1, R15 ;  /* 0x0000000100057824 */ /* 0x000fe200078e020f */
[----:B------:R-:W-:Y:S01]  /*1c520*/  F2FP.PACK_AB R126, R127, R126 ;  /* 0x0000007e7f7e723e */ /* 0x000fe200000000ff */
[----:B------:R-:W-:Y:S01]  /*1c530*/  IMAD.IADD R3, R3, 0x1, R6 ;  /* 0x0000000103037824 */ /* 0x000fe200078e0206 */
[----:B------:R-:W-:Y:S01]  /*1c540*/  SHF.R.S32.HI R6, RZ, 0x1f, R4 ;  /* 0x0000001fff067819 */ /* 0x000fe20000011404 */
[----:B------:R-:W-:Y:S01]  /*1c550*/  SHFL.IDX PT, R48, R21, 0x4, 0x181f ;  /* 0x00981f0015307f89 */ /* 0x000fe200000e0000 */
[----:B------:R-:W-:-:S02]  /*1c560*/  @P2 IADD3 R9, R7, -0x40, RZ ;  /* 0xffffffc007092810 */ /* 0x000fc40007ffe0ff */
[----:B------:R-:W-:Y:S01]  /*1c570*/  LEA.HI.X R20, R2, c[0x0][0x384], R3, 0x1, P0 ;  /* 0x0000e10002147a11 */ /* 0x000fe200000f0c03 */
[----:B------:R-:W-:Y:S01]  /*1c580*/  STS [R0+0x80], R104 ;  /* 0x0000806800007388 */ /* 0x000fe20000000800 */
[----:B------:R-:W-:Y:S01]  /*1c590*/  IMAD R6, R6, c[0x0][0x488], RZ ;  /* 0x0001220006067a24 */ /* 0x000fe200078e02ff */
[----:B------:R-:W-:Y:S01]  /*1c5a0*/  F2FP.PACK_AB R128, R129, R128 ;  /* 0x000000808180723e */ /* 0x000fe200000000ff */
[C---:B------:R-:W-:Y:S01]  /*1c5b0*/  IMAD.WIDE.U32 R2, R4.reuse, c[0x0][0x488], R12 ;  /* 0x0001220004027a25 */ /* 0x040fe200078e000c */
[----:B------:R-:W-:Y:S01]  /*1c5c0*/  STS [R0+0x480], R106 ;  /* 0x0004806a00007388 */ /* 0x000fe20000000800 */
[----:B------:R-:W-:Y:S02]  /*1c5d0*/  F2FP.PACK_AB R130, R131, R130 ;  /* 0x000000828382723e */ /* 0x000fe400000000ff */
[----:B------:R-:W-:Y:S01]  /*1c5e0*/  IMAD R6, R4, c[0x0][0x48c], R6 ;  /* 0x0001230004067a24 */ /* 0x000fe200078e0206 */
[----:B------:R-:W-:Y:S01]  /*1c5f0*/  STS [R5+0x80], R24 ;  /* 0x0000801805007388 */ /* 0x000fe20000000800 */
[----:B------:R-:W-:-:S02]  /*1c600*/  LEA R4, P0, R2, c[0x0][0x450], 0x2 ;  /* 0x0001140002047a11 */ /* 0x000fc400078010ff */
[----:B------:R-:W-:Y:S01]  /*1c610*/  F2FP.PACK_AB R136, R137, R136 ;  /* 0x000000888988723e */ /* 0x000fe200000000ff */
[----:B------:R-:W-:Y:S01]  /*1c620*/  STS [R5+0x480], R118 ;  /* 0x0004807605007388 */ /* 0x000fe20000000800 */
[----:B------:R-:W-:Y:S02]  /*1c630*/  F2FP.PACK_AB R138, R139, R138 ;  /* 0x0000008a8b8a723e */ /* 0x000fe400000000ff */
[----:B------:R-:W-:Y:S01]  /*1c640*/  F2FP.PACK_AB R148, R149, R148 ;  /* 0x000000949594723e */ /* 0x000fe200000000ff */
[----:B------:R-:W-:Y:S01]  /*1c650*/  STS [R0+0x2080], R108 ;  /* 0x0020806c00007388 */ /* 0x000fe20000000800 */
[----:B------:R-:W-:Y:S02]  /*1c660*/  F2FP.PACK_AB R150, R151, R150 ;  /* 0x000000969796723e */ /* 0x000fe400000000ff */
[----:B------:R-:W-:Y:S01]  /*1c670*/  F2FP.PACK_AB R140, R141, R140 ;  /* 0x0000008c8d8c723e */ /* 0x000fe200000000ff */
[----:B------:R2:W-:Y:S01]  /*1c680*/  STS [R0+0x2480], R110 ;  /* 0x0024806e00007388 */ /* 0x0005e20000000800 */
        /* <DEDUP_REMOVED lines=8> */
[----:B------:R-:W-:Y:S01]  /*1c710*/  SHFL.IDX PT, R12, R4, RZ, 0x1c1f ;  /* 0x001c1fff040c7589 */ /* 0x000fe200000e0000 */
[----:B------:R-:W-:-:S02]  /*1c720*/  F2FP.PACK_AB R166, R167, R166 ;  /* 0x000000a6a7a6723e */ /* 0x000fc400000000ff */
[----:B------:R-:W-:Y:S01]  /*1c730*/  F2FP.PACK_AB R156, R157, R156 ;  /* 0x0000009c9d9c723e */ /* 0x000fe200000000ff */
[----:B------:R-:W-:Y:S01]  /*1c740*/  SHFL.IDX PT, R10, R4, 0x1, 0x1c1f ;  /* 0x003c1f00040a7f89 */ /* 0x000fe200000e0000 */
[----:B------:R-:W-:Y:S02]  /*1c750*/  F2FP.PACK_AB R158, R159, R158 ;  /* 0x0000009e9f9e723e */ /* 0x000fe400000000ff */
[----:B------:R-:W-:Y:S01]  /*1c760*/  F2FP.PACK_AB R160, R161, R160 ;  /* 0x000000a0a1a0723e */ /* 0x000fe200000000ff */
[----:B------:R-:W-:Y:S01]  /*1c770*/  SHFL.IDX PT, R23, R20, 0x3, 0x181f ;  /* 0x00781f0014177f89 */ /* 0x000fe200000e0000 */
[----:B------:R-:W-:Y:S02]  /*1c780*/  F2FP.PACK_AB R162, R163, R162 ;  /* 0x000000a2a3a2723e */ /* 0x000fe400000000ff */
[----:B------:R-:W-:Y:S01]  /*1c790*/  SHF.R.S32.HI R53, RZ, 0x1f, R8 ;  /* 0x0000001fff357819 */ /* 0x000fe20000011408 */
[----:B------:R-:W-:Y:S01]  /*1c7a0*/  SHFL.IDX PT, R49, R21, 0x6, 0x181f ;  /* 0x00d81f0015317f89 */ /* 0x000fe200000e0000 */
[----:B--2---:R-:W-:Y:S01]  /*1c7b0*/  IMAD.IADD R0, R0, 0x1, R16 ;  /* 0x0000000100007824 */ /* 0x004fe200078e0210 */
[----:B------:R-:W-:-:S02]  /*1c7c0*/  IADD3 R32, R22, 0x40, RZ ;  /* 0x0000004016207810 */ /* 0x000fc40007ffe0ff */
[----:B------:R-:W-:Y:S01]  /*1c7d0*/  SHFL.IDX PT, R52, R20, 0x4, 0x181f ;  /* 0x00981f0014347f89 */ /* 0x000fe200000e0000 */
[----:B------:R-:W-:-:S03]  /*1c7e0*/  IADD3 R44, R22, 0x50, RZ ;  /* 0x00000050162c7810 */ /* 0x000fc60007ffe0ff */
[----:B------:R-:W-:Y:S01]  /*1c7f0*/  STS [R0+0x80], R120 ;  /* 0x0000807800007388 */ /* 0x000fe20000000800 */
[----:B---3--:R-:W-:-:S03]  /*1c800*/  IMAD.IADD R5, R16, 0x1, R5 ;  /* 0x0000000110057824 */ /* 0x008fc600078e0205 */
[----:B------:R-:W-:Y:S04]  /*1c810*/  STS [R0+0x480], R122 ;  /* 0x0004807a00007388 */ /* 0x000fe80000000800 */
[----:B------:R-:W-:Y:S04]  /*1c820*/  STS [R5+0x80], R132 ;  /* 0x0000808405007388 */ /* 0x000fe80000000800 */
[----:B------:R-:W-:Y:S04]  /*1c830*/  STS [R5+0x480], R134 ;  /* 0x0004808605007388 */ /* 0x000fe80000000800 */
[----:B------:R-:W-:Y:S04]  /*1c840*/  STS [R0+0x2080], R124 ;  /* 0x0020807c00007388 */ /* 0x000fe80000000800 */
[----:B------:R2:W-:Y:S04]  /*1c850*/  STS [R0+0x2480], R126 ;  /* 0x0024807e00007388 */ /* 0x0005e80000000800 */
[----:B------:R-:W-:Y:S04]  /*1c860*/  STS [R5+0x2080], R128 ;  /* 0x0020808005007388 */ /* 0x000fe80000000800 */
[----:B------:R-:W-:Y:S04]  /*1c870*/  STS [R5+0x2480], R130 ;  /* 0x0024808205007388 */ /* 0x000fe80000000800 */
[----:B------:R-:W-:Y:S04]  /*1c880*/  STS [R9], R136 ;  /* 0x0000008809007388 */ /* 0x000fe80000000800 */
[----:B------:R-:W-:Y:S04]  /*1c890*/  STS [R9+0x400], R138 ;  /* 0x0004008a09007388 */ /* 0x000fe80000000800 */
[----:B------:R-:W-:Y:S04]  /*1c8a0*/  SHFL.IDX PT, R51, R20, 0x5, 0x181f ;  /* 0x00b81f0014337f89 */ /* 0x000fe800000e0000 */
[----:B------:R-:W-:Y:S01]  /*1c8b0*/  SHFL.IDX PT, R50, R20, 0x6, 0x181f ;  /* 0x00d81f0014327f89 */ /* 0x000fe200000e0000 */
[----:B--2---:R-:W-:Y:S01]  /*1c8c0*/  IMAD.IADD R0, R3, 0x1, R6 ;  /* 0x0000000103007824 */ /* 0x004fe200078e0206 */
[----:B------:R-:W-:-:S02]  /*1c8d0*/  IADD3 R3, R16, 0x400, R9 ;  /* 0x0000040010037810 */ /* 0x000fc40007ffe009 */
[----:B------:R-:W-:Y:S02]  /*1c8e0*/  SHFL.IDX PT, R6, R4, 0x2, 0x1c1f ;  /* 0x005c1f0004067f89 */ /* 0x000fe400000e0000 */
[----:B------:R-:W-:Y:S01]  /*1c8f0*/  LEA.HI.X R2, R2, c[0x0][0x454], R0, 0x2, P0 ;  /* 0x0001150002027a11 */ /* 0x000fe200000f1400 */
[C---:B------:R-:W-:Y:S01]  /*1c900*/  IMAD.IADD R0, R15.reuse, 0x1, R9 ;  /* 0x000000010f007824 */ /* 0x040fe200078e0209 */
[----:B------:R-:W-:Y:S01]  /*1c910*/  SHFL.IDX PT, R4, R4, 0x3, 0x1c1f ;  /* 0x007c1f0004047f89 */ /* 0x000fe200000e0000 */
[----:B------:R-:W-:Y:S02]  /*1c920*/  IMAD.IADD R14, R15, 0x1, R3 ;  /* 0x000000010f0e7824 */ /* 0x000fe400078e0203 */
[C---:B------:R-:W-:Y:S01]  /*1c930*/  IMAD.IADD R3, R16.reuse, 0x1, R9 ;  /* 0x0000000110037824 */ /* 0x040fe200078e0209 */
[----:B------:R-:W2:Y:S04]  /*1c940*/  SHFL.IDX PT, R13, R2, RZ, 0x1c1f ;  /* 0x001c1fff020d7589 */ /* 0x000ea800000e0000 */
[----:B------:R-:W3:Y:S04]  /*1c950*/  SHFL.IDX PT, R11, R2, 0x1, 0x1c1f ;  /* 0x003c1f00020b7f89 */ /* 0x000ee800000e0000 */
[----:B------:R-:W4:Y:S04]  /*1c960*/  SHFL.IDX PT, R7, R2, 0x2, 0x1c1f ;  /* 0x005c1f0002077f89 */ /* 0x000f2800000e0000 */
[----:B------:R1:W2:Y:S04]  /*1c970*/  SHFL.IDX PT, R5, R2, 0x3, 0x1c1f ;  /* 0x007c1f0002057f89 */ /* 0x0002a800000e0000 */
[----:B------:R-:W-:Y:S04]  /*1c980*/  STS [R0], R148 ;  /* 0x0000009400007388 */ /* 0x000fe80000000800 */
[----:B------:R-:W-:Y:S04]  /*1c990*/  STS [R0+0x400], R150 ;  /* 0x0004009600007388 */ /* 0x000fe80000000800 */
[----:B------:R-:W-:Y:S04]  /*1c9a0*/  STS [R9+0x2000], R140 ;  /* 0x0020008c09007388 */ /* 0x000fe80000000800 */
[----:B------:R-:W-:Y:S04]  /*1c9b0*/  STS [R9+0x2400], R142 ;  /* 0x0024008e09007388 */ /* 0x000fe80000000800 */
[----:B------:R-:W-:Y:S01]  /*1c9c0*/  STS [R0+0x2000], R144 ;  /* 0x0020009000007388 */ /* 0x000fe20000000800 */
[----:B-1----:R-:W-:-:S03]  /*1c9d0*/  IMAD.IADD R2, R16, 0x1, R0 ;  /* 0x0000000110027824 */ /* 0x002fc600078e0200 */
[----:B------:R1:W-:Y:S04]  /*1c9e0*/  STS [R0+0x2400], R146 ;  /* 0x0024009200007388 */ /* 0x0003e80000000800 */
[----:B------:R-:W-:Y:S04]  /*1c9f0*/  STS [R3], R152 ;  /* 0x0000009803007388 */ /* 0x000fe80000000800 */
[----:B------:R-:W-:Y:S04]  /*1ca00*/  STS [R3+0x400], R154 ;  /* 0x0004009a03007388 */ /* 0x000fe80000000800 */
[----:B------:R-:W-:Y:S04]  /*1ca10*/  STS [R2], R164 ;  /* 0x000000a402007388 */ /* 0x000fe80000000800 */
[----:B------:R-:W-:Y:S04]  /*1ca20*/  STS [R14], R166 ;  /* 0x000000a60e007388 */ /* 0x000fe80000000800 */
[----:B------:R-:W-:Y:S04]  /*1ca30*/  STS [R3+0x2000], R156 ;  /* 0x0020009c03007388 */ /* 0x000fe80000000800 */
[----:B------:R-:W-:Y:S01]  /*1ca40*/  STS [R3+0x2400], R158 ;  /* 0x0024009e03007388 */ /* 0x000fe20000000800 */
[----:B-1----:R-:W-:-:S03]  /*1ca50*/  IMAD.SHL.U32 R0, R18, 0x2, RZ ;  /* 0x0000000212007824 */ /* 0x002fc600078e00ff */
[----:B------:R1:W-:Y:S04]  /*1ca60*/  STS [R2+0x2000], R160 ;  /* 0x002000a002007388 */ /* 0x0003e80000000800 */
[----:B------:R-:W-:Y:S04]  /*1ca70*/  STS [R14+0x2000], R162 ;  /* 0x002000a20e007388 */ /* 0x000fe80000000800 */
[----:B------:R-:W-:Y:S06]  /*1ca80*/  BAR.SYNC.DEFER_BLOCKING 0x1, 0x80 ;  /* 0x0042000000007b1d */ /* 0x000fec0000010000 */
[----:B------:R-:W-:Y:S04]  /*1ca90*/  SHFL.IDX PT, R3, R21, 0x1, 0x181f ;  /* 0x00381f0015037f89 */ /* 0x000fe800000e0000 */
[----:B------:R-:W-:Y:S01]  /*1caa0*/  SHFL.IDX PT, R9, R21, 0x2, 0x181f ;  /* 0x00581f0015097f89 */ /* 0x000fe200000e0000 */
[----:B-1----:R-:W-:-:S03]  /*1cab0*/  IADD3 R2, R22, 0x10, RZ ;  /* 0x0000001016027810 */ /* 0x002fc60007ffe0ff */
[----:B--2---:R-:W-:Y:S01]  /*1cac0*/  @!P6 ST.E [R12.64], R25 ;  /* 0x000000190c00e985 */ /* 0x004fe2000c101930 */
[----:B------:R-:W-:-:S03]  /*1cad0*/  ISETP.GE.AND P6, PT, R8, c[0x0][0x3c8], PT ;  /* 0x0000f20008007a0c */ /* 0x000fc60003fc6270 */
[----:B---3--:R-:W-:Y:S01]  /*1cae0*/  @!P5 ST.E [R10.64], R26 ;  /* 0x0000001a0a00d985 */ /* 0x008fe2000c101930 */
[-C--:B------:R-:W-:Y:S02]  /*1caf0*/  ISETP.GE.OR P2, PT, R2, R54.reuse, P6 ;  /* 0x000000360200720c */ /* 0x080fe40003746670 */
[----:B------:R-:W-:Y:S01]  /*1cb00*/  IADD3 R2, R22, 0x20, RZ ;  /* 0x0000002016027810 */ /* 0x000fe20007ffe0ff */
[----:B----4-:R-:W-:Y:S03]  /*1cb10*/  @!P4 ST.E [R6.64], R27 ;  /* 0x0000001b0600c985 */ /* 0x010fe6000c101930 */
[----:B------:R-:W-:Y:S01]  /*1cb20*/  ISETP.GE.OR P1, PT, R2, R54, P6 ;  /* 0x000000360200720c */ /* 0x000fe20003726670 */
[----:B------:R-:W1:Y:S01]  /*1cb30*/  SHFL.IDX PT, R6, R21, RZ, 0x181f ;  /* 0x00181fff15067589 */ /* 0x000e6200000e0000 */
[----:B------:R-:W-:-:S03]  /*1cb40*/  IADD3 R2, R22, 0x30, RZ ;  /* 0x0000003016027810 */ /* 0x000fc60007ffe0ff */
[----:B------:R-:W2:Y:S01]  /*1cb50*/  SHFL.IDX PT, R7, R20, RZ, 0x181f ;  /* 0x00181fff14077589 */ /* 0x000ea200000e0000 */
[----:B------:R-:W-:-:S03]  /*1cb60*/  ISETP.GE.OR P0, PT, R2, R54, P6 ;  /* 0x000000360200720c */ /* 0x000fc60003706670 */
[----:B------:R3:W-:Y:S01]  /*1cb70*/  @!P3 ST.E [R4.64], R28 ;  /* 0x0000001c0400b985 */ /* 0x0007e2000c101930 */
[----:B------:R-:W-:-:S03]  /*1cb80*/  ISETP.GE.OR P3, PT, R22, R54, P6 ;  /* 0x000000361600720c */ /* 0x000fc60003766670 */
[----:B------:R-:W-:Y:S04]  /*1cb90*/  LDS.128 R24, [R0+0x80] ;  /* 0x0000800000187984 */ /* 0x000fe80000000c00 */
[----:B------:R-:W4:Y:S04]  /*1cba0*/  SHFL.IDX PT, R5, R20, 0x1, 0x181f ;  /* 0x00381f0014057f89 */ /* 0x000f2800000e0000 */
[----:B------:R-:W4:Y:S04]  /*1cbb0*/  SHFL.IDX PT, R11, R20, 0x2, 0x181f ;  /* 0x00581f00140b7f89 */ /* 0x000f2800000e0000 */
[----:B------:R-:W4:Y:S01]  /*1cbc0*/  SHFL.IDX PT, R10, R21, 0x3, 0x181f ;  /* 0x00781f00150a7f89 */ /* 0x000f2200000e0000 */
[----:B-1----:R-:W-:-:S03]  /*1cbd0*/  @!P3 LEA R6, P5, R8, R6, 0x1 ;  /* 0x000000060806b211 */ /* 0x002fc600078a08ff */
[----:B------:R-:W1:Y:S01]  /*1cbe0*/  LDS.128 R16, [R0+0x880] ;  /* 0x0008800000107984 */ /* 0x000e620000000c00 */
[----:B--2---:R-:W-:Y:S02]  /*1cbf0*/  @!P3 LEA.HI.X R7, R8, R7, R53, 0x1, P5 ;  /* 0x000000070807b211 */ /* 0x004fe400028f0c35 */
[----:B------:R-:W-:Y:S01]  /*1cc00*/  ISETP.GE.OR P5, PT, R32, R54, P6 ;  /* 0x000000362000720c */ /* 0x000fe200037a6670 */
[----:B------:R-:W2:Y:S01]  /*1cc10*/  LDS.128 R12, [R0+0x1080] ;  /* 0x00108000000c7984 */ /* 0x000ea20000000c00 */
[----:B---3--:R-:W-:-:S03]  /*1cc20*/  @!P2 LEA R4, P4, R8, R3, 0x1 ;  /* 0x000000030804a211 */ /* 0x008fc600078808ff */
[----:B------:R-:W3:Y:S04]  /*1cc30*/  LDS.128 R28, [R0+0x1880] ;  /* 0x00188000001c7984 */ /* 0x000ee80000000c00 */
[----:B------:R-:W-:Y:S01]  /*1cc40*/  LDS.128 R32, [R0+0x2080] ;  /* 0x0020800000207984 */ /* 0x000fe20000000c00 */
[C-C-:B----4-:R-:W-:Y:S02]  /*1cc50*/  @!P2 LEA.HI.X R5, R8.reuse, R5, R53.reuse, 0x1, P4 ;  /* 0x000000050805a211 */ /* 0x150fe400020f0c35 */
[C---:B------:R-:W-:Y:S01]  /*1cc60*/  @!P1 LEA R2, P4, R8.reuse, R9, 0x1 ;  /* 0x0000000908029211 */ /* 0x040fe200078808ff */
[----:B------:R-:W-:Y:S03]  /*1cc70*/  LDS.128 R36, [R0+0x2880] ;  /* 0x0028800000247984 */ /* 0x000fe60000000c00 */
[C---:B------:R-:W-:Y:S01]  /*1cc80*/  @!P1 LEA.HI.X R3, R8.reuse, R11, R53, 0x1, P4 ;  /* 0x0000000b08039211 */ /* 0x040fe200020f0c35 */
[----:B------:R-:W-:Y:S01]  /*1cc90*/  LDS.128 R40, [R0+0x3080] ;  /* 0x0030800000287984 */ /* 0x000fe20000000c00 */
[----:B------:R-:W-:-:S03]  /*1cca0*/  @!P0 LEA R10, P4, R8, R10, 0x1 ;  /* 0x0000000a080a8211 */ /* 0x000fc600078808ff */
[----:B------:R-:W4:Y:S01]  /*1ccb0*/  SHFL.IDX PT, R9, R21, 0x5, 0x181f ;  /* 0x00b81f0015097f89 */ /* 0x000f2200000e0000 */
[----:B------:R-:W-:Y:S02]  /*1ccc0*/  @!P0 LEA.HI.X R11, R8, R23, R53, 0x1, P4 ;  /* 0x00000017080b8211 */ /* 0x000fe400020f0c35 */
[----:B------:R-:W-:Y:S02]  /*1ccd0*/  IADD3 R23, R22, 0x60, RZ ;  /* 0x0000006016177810 */ /* 0x000fe40007ffe0ff */
[-C--:B------:R-:W-:Y:S02]  /*1cce0*/  ISETP.GE.OR P4, PT, R44, R54.reuse, P6 ;  /* 0x000000362c00720c */ /* 0x080fe40003786670 */
[----:B------:R4:W4:Y:S04]  /*1ccf0*/  LDS.128 R44, [R0+0x3880] ;  /* 0x00388000002c7984 */ /* 0x0009280000000c00 */
[----:B------:R4:W-:Y:S01]  /*1cd00*/  @!P3 ST.E.128 [R6.64], R24 ;  /* 0x000000180600b985 */ /* 0x0009e2000c101d30 */
[----:B------:R-:W-:-:S03]  /*1cd10*/  ISETP.GE.OR P3, PT, R23, R54, P6 ;  /* 0x000000361700720c */ /* 0x000fc60003766670 */
[----:B-1----:R1:W-:Y:S04]  /*1cd20*/  @!P2 ST.E.128 [R4.64], R16 ;  /* 0x000000100400a985 */ /* 0x0023e8000c101d30 */
[----:B--2---:R2:W-:Y:S04]  /*1cd30*/  @!P1 ST.E.128 [R2.64], R12 ;  /* 0x0000000c02009985 */ /* 0x0045e8000c101d30 */
[----:B---3--:R3:W-:Y:S01]  /*1cd40*/  @!P0 ST.E.128 [R10.64], R28 ;  /* 0x0000001c0a008985 */ /* 0x0087e2000c101d30 */
[----:B----4-:R-:W-:-:S04]  /*1cd50*/  IADD3 R0, R22, 0x70, RZ ;  /* 0x0000007016007810 */ /* 0x010fc80007ffe0ff */
[----:B------:R-:W-:Y:S02]  /*1cd60*/  ISETP.GE.OR P6, PT, R0, R54, P6 ;  /* 0x000000360000720c */ /* 0x000fe400037c6670 */
[----:B------:R-:W-:-:S04]  /*1cd70*/  @!P5 LEA R6, P2, R8, R48, 0x1 ;  /* 0x000000300806d211 */ /* 0x000fc800078408ff */
[C-C-:B------:R-:W-:Y:S02]  /*1cd80*/  @!P5 LEA.HI.X R7, R8.reuse, R52, R53.reuse, 0x1, P2 ;  /* 0x000000340807d211 */ /* 0x140fe400010f0c35 */
[C---:B-1----:R-:W-:Y:S02]  /*1cd90*/  @!P4 LEA R4, P1, R8.reuse, R9, 0x1 ;  /* 0x000000090804c211 */ /* 0x042fe400078208ff */
[C---:B--2---:R-:W-:Y:S01]  /*1cda0*/  @!P3 LEA R2, P0, R8.reuse, R49, 0x1 ;  /* 0x000000310802b211 */ /* 0x044fe200078008ff */
[----:B------:R3:W-:Y:S01]  /*1cdb0*/  @!P5 ST.E.128 [R6.64], R32 ;  /* 0x000000200600d985 */ /* 0x0007e2000c101d30 */
[C-C-:B------:R-:W-:Y:S02]  /*1cdc0*/  @!P4 LEA.HI.X R5, R8.reuse, R51, R53.reuse, 0x1, P1 ;  /* 0x000000330805c211 */ /* 0x140fe400008f0c35 */
[----:B------:R-:W-:Y:S01]  /*1cdd0*/  @!P3 LEA.HI.X R3, R8, R50, R53, 0x1, P0 ;  /* 0x000000320803b211 */ /* 0x000fe200000f0c35 */
[----:B------:R3:W1:Y:S04]  /*1cde0*/  SHFL.IDX PT, R6, R21, 0x7, 0x181f ;  /* 0x00f81f0015067f89 */ /* 0x00066800000e0000 */
[----:B------:R3:W-:Y:S04]  /*1cdf0*/  @!P4 ST.E.128 [R4.64], R36 ;  /* 0x000000240400c985 */ /* 0x0007e8000c101d30 */
[----:B------:R3:W2:Y:S04]  /*1ce00*/  SHFL.IDX PT, R4, R20, 0x7, 0x181f ;  /* 0x00f81f0014047f89 */ /* 0x0006a800000e0000 */
[----:B------:R3:W-:Y:S01]  /*1ce10*/  @!P3 ST.E.128 [R2.64], R40 ;  /* 0x000000280200b985 */ /* 0x0007e2000c101d30 */
[----:B------:R-:W-:Y:S05]  /*1ce20*/  @P6 EXIT ;  /* 0x000000000000694d */ /* 0x000fea0003800000 */
[----:B-1-3--:R-:W-:-:S04]  /*1ce30*/  LEA R2, P0, R8, R6, 0x1 ;  /* 0x0000000608027211 */ /* 0x00afc800078008ff */
[----:B--2---:R-:W-:-:S05]  /*1ce40*/  LEA.HI.X R3, R8, R4, R53, 0x1, P0 ;  /* 0x0000000408037211 */ /* 0x004fca00000f0c35 */
[----:B------:R-:W-:Y:S01]  /*1ce50*/  ST.E.128 [R2.64], R44 ;  /* 0x0000002c02007985 */ /* 0x000fe2000c101d30 */
[----:B------:R-:W-:Y:S05]  /*1ce60*/  EXIT ;  /* 0x000000000000794d */ /* 0x000fea0003800000 */
.L_x_216:
[----:B------:R-:W2:Y:S01]  /*1ce70*/  S2R R8, SR_TID.X ;  /* 0x0000000000087919 */ /* 0x000ea20000002100 */
[----:B------:R-:W-:Y:S03]  /*1ce80*/  BSSY B0, `(.L_x_217) ;  /* 0x0000028000007945 */ /* 0x000fe60003800000 */
[----:B------:R-:W3:Y:S01]  /*1ce90*/  S2R R10, SR_CTAID.Z ;  /* 0x00000000000a7919 */ /* 0x000ee20000002700 */
[----:B--2---:R-:W-:Y:S02]  /*1cea0*/  ISETP.GT.AND P0, PT, R8, 0x7f, PT ;  /* 0x0000007f0800780c */ /* 0x004fe40003f04270 */
[----:B---3--:R-:W-:-:S11]  /*1ceb0*/  SHF.R.S32.HI R11, RZ, 0x1f, R10 ;  /* 0x0000001fff0b7819 */ /* 0x008fd6000001140a */
[----:B------:R-:W-:Y:S05]  /*1cec0*/  @P0 BRA `(.L_x_218) ;  /* 0x0000023000000947 */ /* 0x000fea0003800000 */
[----:B------:R-:W2:Y:S01]  /*1ced0*/  S2R R5, SR_CTAID.X ;  /* 0x0000000000057919 */ /* 0x000ea20000002500 */
[----:B------:R-:W-:-:S05]  /*1cee0*/  MOV R2, c[0x0][0x4e8] ;  /* 0x00013a0000027a02 */ /* 0x000fca0000000f00 */
[----:B------:R-:W-:Y:S01]  /*1cef0*/  IMAD R0, R2, c[0x0][0x388], RZ ;  /* 0x0000e20002007a24 */ /* 0x000fe200078e02ff */
[----:B--2---:R-:W-:-:S04]  /*1cf00*/  LEA R5, R5, R8, 0x7 ;  /* 0x0000000805057211 */ /* 0x004fc800078e38ff */
[----:B------:R-:W-:-:S13]  /*1cf10*/  ISETP.GE.AND P0, PT, R5, R0, PT ;  /* 0x000000000500720c */ /* 0x000fda0003f06270 */
[----:B------:R-:W-:Y:S05]  /*1cf20*/  @P0 BRA `(.L_x_218) ;  /* 0x000001d000000947 */ /* 0x000fea0003800000 */
[----:B------:R-:W-:Y:S01]  /*1cf30*/  ISETP.NE.AND P0, PT, R2, 0x1, PT ;  /* 0x000000010200780c */ /* 0x000fe20003f05270 */
[----:B------:R-:W-:Y:S01]  /*1cf40*/  ULDC.64 UR4, c[0x0][0x490] ;  /* 0x0001240000047ab9 */ /* 0x000fe20000000a00 */
[----:B------:R-:W-:Y:S01]  /*1cf50*/  MOV R0, R5 ;  /* 0x0000000500007202 */ /* 0x000fe20000000f00 */
[----:B------:R-:W-:Y:S01]  /*1cf60*/  UIMAD UR7, UR6, UR4, URZ ;  /* 0x00000004060772a4 */ /* 0x000fe2000f8e023f */
[----:B------:R-:W-:Y:S01]  /*1cf70*/  IMAD R6, R11, c[0x0][0x498], RZ ;  /* 0x000126000b067a24 */ /* 0x000fe200078e02ff */
[----:B------:R-:W-:Y:S02]  /*1cf80*/  UIMAD.WIDE.U32 UR8, UR11, UR4, URZ ;  /* 0x000000040b0872a5 */ /* 0x000fe4000f8e003f */
[----:B------:R-:W-:Y:S01]  /*1cf90*/  UIMAD UR4, UR11, UR5, UR7 ;  /* 0x000000050b0472a4 */ /* 0x000fe2000f8e0207 */
[----:B------:R-:W-:-:S03]  /*1cfa0*/  IMAD R6, R10, c[0x0][0x49c], R6 ;  /* 0x000127000a067a24 */ /* 0x000fc600078e0206 */
[----:B------:R-:W-:Y:S01]  /*1cfb0*/  UIADD3 UR4, UR9, UR4, URZ ;  /* 0x0000000409047290 */ /* 0x000fe2000fffe03f */
[----:B------:R-:W-:Y:S01]  /*1cfc0*/  MOV R3, UR9 ;  /* 0x0000000900037c02 */ /* 0x000fe20008000f00 */
[----:B------:R-:W-:-:S04]  /*1cfd0*/  @P0 IMAD.HI.U32 R2, R5, c[0x0][0x4ec], RZ ;  /* 0x00013b0005020a27 */ /* 0x000fc800078e00ff */
[----:B------:R-:W-:Y:S01]  /*1cfe0*/  IMAD.U32 R3, RZ, RZ, UR4 ;  /* 0x00000004ff037e24 */ /* 0x000fe2000f8e00ff */
[----:B------:R-:W-:Y:S01]  /*1cff0*/  @P0 SHF.R.U32.HI R0, RZ, c[0x0][0x4f0], R2 ;  /* 0x00013c00ff000a19 */ /* 0x000fe20000011602 */
[----:B------:R-:W-:-:S03]  /*1d000*/  IMAD.U32 R2, RZ, RZ, UR8 ;  /* 0x00000008ff027e24 */ /* 0x000fc6000f8e00ff */
[----:B------:R-:W-:Y:S01]  /*1d010*/  IADD3 R4, -R0, RZ, RZ ;  /* 0x000000ff00047210 */ /* 0x000fe20007ffe1ff */
[----:B------:R-:W-:Y:S01]  /*1d020*/  IMAD.WIDE.U32 R2, R10, c[0x0][0x498], R2 ;  /* 0x000126000a027a25 */ /* 0x000fe200078e0002 */
[----:B------:R-:W-:-:S03]  /*1d030*/  SHF.R.S32.HI R7, RZ, 0x1f, R0 ;  /* 0x0000001fff077819 */ /* 0x000fc60000011400 */
[----:B------:R-:W-:Y:S01]  /*1d040*/  IMAD R4, R4, c[0x0][0x4e8], R5 ;  /* 0x00013a0004047a24 */ /* 0x000fe200078e0205 */
[----:B------:R-:W-:-:S04]  /*1d050*/  IADD3 R2, P0, R0, R2, RZ ;  /* 0x0000000200027210 */ /* 0x000fc80007f1e0ff */
[----:B------:R-:W-:Y:S02]  /*1d060*/  SHF.R.S32.HI R5, RZ, 0x1f, R4 ;  /* 0x0000001fff057819 */ /* 0x000fe40000011404 */
[----:B------:R-:W-:-:S03]  /*1d070*/  IADD3.X R3, R7, R3, R6, P0, !PT ;  /* 0x0000000307037210 */ /* 0x000fc600007fe406 */
        /* <DEDUP_REMOVED lines=8> */
.L_x_218:
[----:B------:R-:W-:Y:S05]  /*1d100*/  BSYNC B0 ;  /* 0x0000000000007941 */ /* 0x000fea0003800000 */
.L_x_217:
[----:B------:R-:W3:Y:S01]  /*1d110*/  S2R R12, SR_CTAID.X ;  /* 0x00000000000c7919 */ /* 0x000ee20000002500 */
[----:B--2---:R-:W-:Y:S01]  /*1d120*/  SHF.R.S32.HI R0, RZ, 0x1f, R8 ;  /* 0x0000001fff007819 */ /* 0x004fe20000011408 */
[----:B------:R-:W-:Y:S01]  /*1d130*/  IMAD.MOV.U32 R19, RZ, RZ, c[0x0][0x4e8] ;  /* 0x00013a00ff137624 */ /* 0x000fe200078e00ff */
[----:B------:R-:W-:Y:S01]  /*1d140*/  ULDC.64 UR4, c[0x0][0x3e8] ;  /* 0x0000fa0000047ab9 */ /* 0x000fe20000000a00 */
[----:B------:R-:W-:Y:S01]  /*1d150*/  IMAD R7, R11, c[0x0][0x3f0], RZ ;  /* 0x0000fc000b077a24 */ /* 0x000fe200078e02ff */
[----:B------:R-:W-:Y:S01]  /*1d160*/  LEA.HI R0, R0, R8, RZ, 0x3 ;  /* 0x0000000800007211 */ /* 0x000fe200078f18ff */
[----:B------:R-:W-:Y:S01]  /*1d170*/  UIMAD UR7, UR6, UR4, URZ ;  /* 0x00000004060772a4 */ /* 0x000fe2000f8e023f */
[----:B------:R-:W-:Y:S01]  /*1d180*/  ISETP.NE.AND P0, PT, R19, 0x1, PT ;  /* 0x000000011300780c */ /* 0x000fe20003f05270 */
[----:B------:R-:W-:Y:S01]  /*1d190*/  UIMAD.WIDE.U32 UR8, UR11, UR4, URZ ;  /* 0x000000040b0872a5 */ /* 0x000fe2000f8e003f */
[----:B------:R-:W-:Y:S01]  /*1d1a0*/  LOP3.LUT R2, R0, 0xfffffff8, RZ, 0xc0, !PT ;  /* 0xfffffff800027812 */ /* 0x000fe200078ec0ff */
[----:B------:R-:W-:Y:S01]  /*1d1b0*/  UIMAD UR4, UR11, UR5, UR7 ;  /* 0x000000050b0472a4 */ /* 0x000fe2000f8e0207 */
[----:B------:R-:W-:Y:S01]  /*1d1c0*/  SHF.R.S32.HI R9, RZ, 0x3, R0 ;  /* 0x00000003ff097819 */ /* 0x000fe20000011400 */
[----:B------:R-:W-:-:S02]  /*1d1d0*/  IMAD R7, R10, c[0x0][0x3f4], R7 ;  /* 0x0000fd000a077a24 */ /* 0x000fc400078e0207 */
[----:B------:R-:W-:Y:S01]  /*1d1e0*/  IMAD.IADD R8, R8, 0x1, -R2 ;  /* 0x0000000108087824 */ /* 0x000fe200078e0a02 */
[----:B------:R-:W-:Y:S01]  /*1d1f0*/  UIADD3 UR4, UR9, UR4, URZ ;  /* 0x0000000409047290 */ /* 0x000fe2000fffe03f */
[----:B------:R-:W-:Y:S02]  /*1d200*/  IMAD.U32 R3, RZ, RZ, UR9 ;  /* 0x00000009ff037e24 */ /* 0x000fe4000f8e00ff */
[----:B------:R-:W-:Y:S02]  /*1d210*/  IMAD R0, R8, 0x10, R9 ;  /* 0x0000001008007824 */ /* 0x000fe400078e0209 */
[----:B------:R-:W-:Y:S02]  /*1d220*/  IMAD.U32 R2, RZ, RZ, UR8 ;  /* 0x00000008ff027e24 */ /* 0x000fe4000f8e00ff */
[----:B------:R-:W-:Y:S02]  /*1d230*/  IMAD.U32 R3, RZ, RZ, UR4 ;  /* 0x00000004ff037e24 */ /* 0x000fe4000f8e00ff */
[----:B---3--:R-:W-:-:S02]  /*1d240*/  IMAD R4, R12, 0x80, R0 ;  /* 0x000000800c047824 */ /* 0x008fc400078e0200 */
[----:B------:R-:W-:-:S04]  /*1d250*/  IMAD.WIDE.U32 R2, R10, c[0x0][0x3f0], R2 ;  /* 0x0000fc000a027a25 */ /* 0x000fc800078e0002 */
[----:B------:R-:W-:-:S04]  /*1d260*/  @P0 IMAD.HI.U32 R5, R4, c[0x0][0x4ec], RZ ;  /* 0x00013b0004050a27 */ /* 0x000fc800078e00ff */
[----:B------:R-:W-:Y:S01]  /*1d270*/  IMAD.MOV.U32 R0, RZ, RZ, R4 ;  /* 0x000000ffff007224 */ /* 0x000fe200078e0004 */
[----:B------:R-:W-:Y:S01]  /*1d280*/  @P0 SHF.R.U32.HI R0, RZ, c[0x0][0x4f0], R5 ;  /* 0x00013c00ff000a19 */ /* 0x000fe20000011605 */
[----:B------:R-:W-:Y:S02]  /*1d290*/  IMAD.IADD R3, R3, 0x1, R7 ;  /* 0x0000000103037824 */ /* 0x000fe400078e0207 */
[----:B------:R-:W-:Y:S01]  /*1d2a0*/  IMAD R19, R19, c[0x0][0x388], RZ ;  /* 0x0000e20013137a24 */ /* 0x000fe200078e02ff */
[--C-:B------:R-:W-:Y:S01]  /*1d2b0*/  SHF.R.S32.HI R6, RZ, 0x1f, R0.reuse ;  /* 0x0000001fff067819 */ /* 0x100fe20000011400 */
[----:B------:R-:W-:Y:S02]  /*1d2c0*/  IMAD.MOV R5, RZ, RZ, -R0 ;  /* 0x000000ffff057224 */ /* 0x000fe400078e0a00 */
[----:B------:R-:W-:-:S04]  /*1d2d0*/  IMAD.WIDE.U32 R2, R0, c[0x0][0x3e0], R2 ;  /* 0x0000f80000027a25 */ /* 0x000fc800078e0002 */
[----:B------:R-:W-:Y:S02]  /*1d2e0*/  IMAD R5, R5, c[0x0][0x4e8], R4 ;  /* 0x00013a0005057a24 */ /* 0x000fe400078e0204 */
[----:B------:R-:W-:-:S03]  /*1d2f0*/  IMAD R6, R6, c[0x0][0x3e0], RZ ;  /* 0x0000f80006067a24 */ /* 0x000fc600078e02ff */
[----:B------:R-:W-:Y:S01]  /*1d300*/  SHF.R.S32.HI R4, RZ, 0x1f, R5 ;  /* 0x0000001fff047819 */ /* 0x000fe20000011405 */
[----:B------:R-:W-:-:S04]  /*1d310*/  IMAD R0, R0, c[0x0][0x3e4], R6 ;  /* 0x0000f90000007a24 */ /* 0x000fc800078e0206 */
[----:B------:R-:W-:Y:S02]  /*1d320*/  IMAD.IADD R3, R3, 0x1, R0 ;  /* 0x0000000103037824 */ /* 0x000fe400078e0200 */
[----:B------:R-:W-:Y:S02]  /*1d330*/  IMAD R0, R4, c[0x0][0x3d8], RZ ;  /* 0x0000f60004007a24 */ /* 0x000fe400078e02ff */
[----:B------:R-:W-:-:S04]  /*1d340*/  IMAD.WIDE.U32 R2, R5, c[0x0][0x3d8], R2 ;  /* 0x0000f60005027a25 */ /* 0x000fc800078e0002 */
[----:B------:R-:W-:Y:S01]  /*1d350*/  IMAD R0, R5, c[0x0][0x3dc], R0 ;  /* 0x0000f70005007a24 */ /* 0x000fe200078e0200 */
[----:B------:R-:W-:-:S03]  /*1d360*/  LEA R4, P0, R2, c[0x0][0x380], 0x1 ;  /* 0x0000e00002047a11 */ /* 0x000fc600078008ff */
[----:B------:R-:W-:Y:S02]  /*1d370*/  IMAD.IADD R3, R3, 0x1, R0 ;  /* 0x0000000103037824 */ /* 0x000fe400078e0200 */
[----:B------:R-:W2:Y:S01]  /*1d380*/  SHFL.IDX PT, R6, R4, RZ, 0x181f ;  /* 0x00181fff04067589 */ /* 0x000ea200000e0000 */
[----:B------:R-:W-:Y:S02]  /*1d390*/  IMAD.SHL.U32 R0, R8, 0x8, RZ ;  /* 0x0000000808007824 */ /* 0x000fe400078e00ff */
[----:B------:R-:W-:Y:S01]  /*1d3a0*/  LEA.HI.X R3, R2, c[0x0][0x384], R3, 0x1, P0 ;  /* 0x0000e10002037a11 */ /* 0x000fe200000f0c03 */
[----:B------:R-:W-:Y:S01]  /*1d3b0*/  IMAD R2, R12, 0x80, R9 ;  /* 0x000000800c027824 */ /* 0x000fe200078e0209 */
[----:B------:R-:W-:Y:S01]  /*1d3c0*/  SHFL.IDX PT, R5, R4, 0x1, 0x181f ;  /* 0x00381f0004057f89 */ /* 0x000fe200000e0000 */
[----:B------:R-:W-:Y:S02]  /*1d3d0*/  ISETP.GE.AND P5, PT, R0, c[0x0][0x3c8], PT ;  /* 0x0000f20000007a0c */ /* 0x000fe40003fa6270 */
[----:B------:R-:W-:Y:S01]  /*1d3e0*/  SHF.R.S32.HI R18, RZ, 0x1f, R0 ;  /* 0x0000001fff127819 */ /* 0x000fe20000011400 */
[----:B------:R-:W3:Y:S01]  /*1d3f0*/  SHFL.IDX PT, R7, R3, RZ, 0x181f ;  /* 0x00181fff03077589 */ /* 0x000ee200000e0000 */
[----:B------:R-:W-:-:S02]  /*1d400*/  ISETP.GE.OR P1, PT, R2, R19, P5 ;  /* 0x000000130200720c */ /* 0x000fc40002f26670 */
[C---:B------:R-:W-:Y:S01]  /*1d410*/  IADD3 R8, R2.reuse, 0x10, RZ ;  /* 0x0000001002087810 */ /* 0x040fe20007ffe0ff */
[----:B------:R-:W4:Y:S01]  /*1d420*/  SHFL.IDX PT, R9, R3, 0x1, 0x181f ;  /* 0x00381f0003097f89 */ /* 0x000f2200000e0000 */
[----:B------:R-:W-:Y:S02]  /*1d430*/  IADD3 R14, R2, 0x20, RZ ;  /* 0x00000020020e7810 */ /* 0x000fe40007ffe0ff */
[-C--:B------:R-:W-:Y:S01]  /*1d440*/  ISETP.GE.OR P0, PT, R8, R19.reuse, P5 ;  /* 0x000000130800720c */ /* 0x080fe20002f06670 */
[----:B------:R-:W-:Y:S01]  /*1d450*/  SHFL.IDX PT, R12, R3, 0x2, 0x181f ;  /* 0x00581f00030c7f89 */ /* 0x000fe200000e0000 */
[C---:B------:R-:W-:Y:S02]  /*1d460*/  IADD3 R10, R2.reuse, 0x40, RZ ;  /* 0x00000040020a7810 */ /* 0x040fe40007ffe0ff */
[----:B------:R-:W-:Y:S01]  /*1d470*/  IADD3 R13, R2, 0x30, RZ ;  /* 0x00000030020d7810 */ /* 0x000fe20007ffe0ff */
[----:B------:R-:W1:Y:S01]  /*1d480*/  SHFL.IDX PT, R8, R4, 0x2, 0x181f ;  /* 0x00581f0004087f89 */ /* 0x000e6200000e0000 */
[----:B------:R-:W-:-:S02]  /*1d490*/  ISETP.GE.OR P4, PT, R14, R19, P5 ;  /* 0x000000130e00720c */ /* 0x000fc40002f86670 */
[----:B--2---:R-:W-:Y:S01]  /*1d4a0*/  @!P1 LEA R6, P2, R0, R6, 0x1 ;  /* 0x0000000600069211 */ /* 0x004fe200078408ff */
[----:B------:R-:W-:Y:S01]  /*1d4b0*/  SHFL.IDX PT, R11, R4, 0x3, 0x181f ;  /* 0x00781f00040b7f89 */ /* 0x000fe200000e0000 */
[----:B------:R-:W-:-:S03]  /*1d4c0*/  ISETP.GE.OR P3, PT, R13, R19, P5 ;  /* 0x000000130d00720c */ /* 0x000fc60002f66670 */
[----:B------:R-:W-:Y:S01]  /*1d4d0*/  SHFL.IDX PT, R14, R3, 0x3, 0x181f ;  /* 0x00781f00030e7f89 */ /* 0x000fe200000e0000 */
[----:B---3--:R-:W-:-:S03]  /*1d4e0*/  @!P1 LEA.HI.X R7, R0, R7, R18, 0x1, P2 ;  /* 0x0000000700079211 */ /* 0x008fc600010f0c12 */
[----:B------:R-:W-:Y:S01]  /*1d4f0*/  SHFL.IDX PT, R13, R4, 0x5, 0x181f ;  /* 0x00b81f00040d7f89 */ /* 0x000fe200000e0000 */
[----:B------:R-:W-:-:S03]  /*1d500*/  ISETP.GE.OR P2, PT, R10, R19, P5 ;  /* 0x000000130a00720c */ /* 0x000fc60002f46670 */
[----:B------:R2:W-:Y:S04]  /*1d510*/  @!P1 ST.E.128 [R6.64], RZ ;  /* 0x000000ff06009985 */ /* 0x0005e8000c101d30 */
[----:B------:R-:W3:Y:S04]  /*1d520*/  SHFL.IDX PT, R10, R4, 0x4, 0x181f ;  /* 0x00981f00040a7f89 */ /* 0x000ee800000e0000 */
[----:B------:R-:W1:Y:S04]  /*1d530*/  SHFL.IDX PT, R17, R3, 0x4, 0x181f ;  /* 0x00981f0003117f89 */ /* 0x000e6800000e0000 */
[----:B------:R-:W1:Y:S04]  /*1d540*/  SHFL.IDX PT, R16, R3, 0x5, 0x181f ;  /* 0x00b81f0003107f89 */ /* 0x000e6800000e0000 */
[----:B------:R-:W-:Y:S04]  /*1d550*/  SHFL.IDX PT, R15, R3, 0x6, 0x181f ;  /* 0x00d81f00030f7f89 */ /* 0x000fe800000e0000 */
[----:B------:R-:W-:Y:S01]  /*1d560*/  SHFL.IDX PT, R3, R3, 0x7, 0x181f ;  /* 0x00f81f0003037f89 */ /* 0x000fe200000e0000 */
[----:B--2---:R-:W-:-:S02]  /*1d570*/  @!P0 LEA R6, P6, R0, R5, 0x1 ;  /* 0x0000000500068211 */ /* 0x004fc400078c08ff */
[----:B------:R-:W-:Y:S01]  /*1d580*/  IADD3 R7, R2, 0x50, RZ ;  /* 0x0000005002077810 */ /* 0x000fe20007ffe0ff */
[----:B------:R-:W2:Y:S03]  /*1d590*/  SHFL.IDX PT, R5, R4, 0x6, 0x181f ;  /* 0x00d81f0004057f89 */ /* 0x000ea600000e0000 */
[----:B------:R-:W-:Y:S01]  /*1d5a0*/  ISETP.GE.OR P1, PT, R7, R19, P5 ;  /* 0x000000130700720c */ /* 0x000fe20002f26670 */
[----:B------:R-:W2:Y:S01]  /*1d5b0*/  SHFL.IDX PT, R4, R4, 0x7, 0x181f ;  /* 0x00f81f0004047f89 */ /* 0x000ea200000e0000 */
[----:B----4-:R-:W-:Y:S02]  /*1d5c0*/  @!P0 LEA.HI.X R7, R0, R9, R18, 0x1, P6 ;  /* 0x0000000900078211 */ /* 0x010fe400030f0c12 */
[----:B------:R-:W-:Y:S02]  /*1d5d0*/  IADD3 R9, R2, 0x60, RZ ;  /* 0x0000006002097810 */ /* 0x000fe40007ffe0ff */
[----:B-1----:R-:W-:Y:S01]  /*1d5e0*/  @!P4 LEA R8, P6, R0, R8, 0x1 ;  /* 0x000000080008c211 */ /* 0x002fe200078c08ff */
[----:B------:R1:W-:Y:S01]  /*1d5f0*/  @!P0 ST.E.128 [R6.64], RZ ;  /* 0x000000ff06008985 */ /* 0x0003e2000c101d30 */
[----:B------:R-:W-:-:S02]  /*1d600*/  ISETP.GE.OR P0, PT, R9, R19, P5 ;  /* 0x000000130900720c */ /* 0x000fc40002f06670 */
[----:B------:R-:W-:Y:S02]  /*1d610*/  @!P4 LEA.HI.X R9, R0, R12, R18, 0x1, P6 ;  /* 0x0000000c0009c211 */ /* 0x000fe400030f0c12 */
[----:B------:R-:W-:-:S03]  /*1d620*/  IADD3 R2, R2, 0x70, RZ ;  /* 0x0000007002027810 */ /* 0x000fc60007ffe0ff */
[----:B------:R4:W-:Y:S01]  /*1d630*/  @!P4 ST.E.128 [R8.64], RZ ;  /* 0x000000ff0800c985 */ /* 0x0009e2000c101d30 */
[----:B------:R-:W-:Y:S02]  /*1d640*/  ISETP.GE.OR P5, PT, R2, R19, P5 ;  /* 0x000000130200720c */ /* 0x000fe40002fa6670 */
[C---:B---3--:R-:W-:Y:S02]  /*1d650*/  @!P2 LEA R10, P4, R0.reuse, R10, 0x1 ;  /* 0x0000000a000aa211 */ /* 0x048fe400078808ff */
[C---:B-1----:R-:W-:Y:S02]  /*1d660*/  @!P3 LEA R6, P6, R0.reuse, R11, 0x1 ;  /* 0x0000000b0006b211 */ /* 0x042fe400078c08ff */
[C-C-:B------:R-:W-:Y:S02]  /*1d670*/  @!P2 LEA.HI.X R11, R0.reuse, R17, R18.reuse, 0x1, P4 ;  /* 0x00000011000ba211 */ /* 0x140fe400020f0c12 */
[C---:B------:R-:W-:Y:S02]  /*1d680*/  @!P3 LEA.HI.X R7, R0.reuse, R14, R18, 0x1, P6 ;  /* 0x0000000e0007b211 */ /* 0x040fe400030f0c12 */
[----:B----4-:R-:W-:-:S03]  /*1d690*/  @!P1 LEA R8, P6, R0, R13, 0x1 ;  /* 0x0000000d00089211 */ /* 0x010fc600078c08ff */
[----:B------:R2:W-:Y:S01]  /*1d6a0*/  @!P3 ST.E.128 [R6.64], RZ ;  /* 0x000000ff0600b985 */ /* 0x0005e2000c101d30 */
[----:B------:R-:W-:-:S03]  /*1d6b0*/  @!P1 LEA.HI.X R9, R0, R16, R18, 0x1, P6 ;  /* 0x0000001000099211 */ /* 0x000fc600030f0c12 */
[----:B------:R1:W-:Y:S04]  /*1d6c0*/  @!P2 ST.E.128 [R10.64], RZ ;  /* 0x000000ff0a00a985 */ /* 0x0003e8000c101d30 */
[----:B------:R1:W-:Y:S01]  /*1d6d0*/  @!P1 ST.E.128 [R8.64], RZ ;  /* 0x000000ff08009985 */ /* 0x0003e2000c101d30 */
[----:B--2---:R-:W-:-:S04]  /*1d6e0*/  @!P0 LEA R6, P3, R0, R5, 0x1 ;  /* 0x0000000500068211 */ /* 0x004fc800078608ff */
[----:B------:R-:W-:-:S05]  /*1d6f0*/  @!P0 LEA.HI.X R7, R0, R15, R18, 0x1, P3 ;  /* 0x0000000f00078211 */ /* 0x000fca00018f0c12 */
[----:B------:R1:W-:Y:S01]  /*1d700*/  @!P0 ST.E.128 [R6.64], RZ ;  /* 0x000000ff06008985 */ /* 0x0003e2000c101d30 */
[----:B------:R-:W-:Y:S05]  /*1d710*/  @P5 EXIT ;  /* 0x000000000000594d */ /* 0x000fea0003800000 */
[----:B------:R-:W-:-:S04]  /*1d720*/  LEA R2, P0, R0, R4, 0x1 ;  /* 0x0000000400027211 */ /* 0x000fc800078008ff */
[----:B------:R-:W-:-:S05]  /*1d730*/  LEA.HI.X R3, R0, R3, R18, 0x1, P0 ;  /* 0x0000000300037211 */ /* 0x000fca00000f0c12 */
[----:B------:R-:W-:Y:S01]  /*1d740*/  ST.E.128 [R2.64], RZ ;  /* 0x000000ff02007985 */ /* 0x000fe2000c101d30 */
[----:B------:R-:W-:Y:S05]  /*1d750*/  EXIT ;  /* 0x000000000000794d */ /* 0x000fea0003800000 */
.L_x_219:
        /* <DEDUP_REMOVED lines=10> */
.L_x_1599:


//--------------------- .text._ZN7cutlass13device_kernelIN5flash19enable_sm80_to_sm89INS1_16FlashAttnFwdSm80INS1_25CollectiveMainloopFwdSm80ILi4ELi1ELb0EN4cute5tupleIJNS5_1CILi128EEENS7_ILi96EEENS7_ILi64EEEEEELi64ENS_6half_tEfNS_4arch4Sm80ELb0ELb1ELb1ELb1ELb1ELb0ELb1ELb0EEENS1_21CollectiveEpilogueFwdINS6_IJS8_SA_S9_EEENS6_IJNS7_ILi1EEESI_SI_EEESC_SE_Li128ELb1ELb1ELb0ELb0EEENS1_19SingleTileSchedulerILb1ELb0ELb1ELi128EEEEEEEEEvNT_6ParamsE --------------------------
	.section	.text._ZN7cutlass13device_kernelIN5flash19enable_sm80_to_sm89INS1_16FlashAttnFwdSm80INS1_25CollectiveMainloopFwdSm80ILi4ELi1ELb0EN4cute5tupleIJNS5_1CILi128EEENS7_ILi96EEENS7_ILi64EEEEEELi64ENS_6half_tEfNS_4arch4Sm80ELb0ELb1ELb1ELb1ELb1ELb0ELb1ELb0EEENS1_21CollectiveEpilogueFwdINS6_IJS8_SA_S9_EEENS6_IJNS7_ILi1EEESI_SI_EEESC_SE_Li128ELb1ELb1ELb0ELb0EEENS1_19SingleTileSchedulerILb1ELb0ELb1ELi128EEEEEEEEEvNT_6ParamsE,"ax",@progbits
	.sectioninfo	@"SHI_REGISTERS=255"
	.align	128
.text._ZN7cutlass13device_kernelIN5flash19enable_sm80_to_sm89INS1_16FlashAttnFwdSm80INS1_25CollectiveMainloopFwdSm80ILi4ELi1ELb0EN4cute5tupleIJNS5_1CILi128EEENS7_ILi96EEENS7_ILi64EEEEEELi64ENS_6half_tEfNS_4arch4Sm80ELb0ELb1ELb1ELb1ELb1ELb0ELb1ELb0EEENS1_21CollectiveEpilogueFwdINS6_IJS8_SA_S9_EEENS6_IJNS7_ILi1EEESI_SI_EEESC_SE_Li128ELb1ELb1ELb0ELb0EEENS1_19SingleTileSchedulerILb1ELb0ELb1ELi128EEEEEEEEEvNT_6ParamsE:
        .type           _ZN7cutlass13device_kernelIN5flash19enable_sm80_to_sm89INS1_16FlashAttnFwdSm80INS1_25CollectiveMainloopFwdSm80ILi4ELi1ELb0EN4cute5tupleIJNS5_1CILi128EEENS7_ILi96EEENS7_ILi64EEEEEELi64ENS_6half_tEfNS_4arch4Sm80ELb0ELb1ELb1ELb1ELb1ELb0ELb1ELb0EEENS1_21CollectiveEpilogueFwdINS6_IJS8_SA_S9_EEENS6_IJNS7_ILi1EEESI_SI_EEESC_SE_Li128ELb1ELb1ELb0ELb0EEENS1_19SingleTileSchedulerILb1ELb0ELb1ELi128EEEEEEEEEvNT_6ParamsE,@function
        .size           _ZN7cutlass13device_kernelIN5flash19enable_sm80_to_sm89INS1_16FlashAttnFwdSm80INS1_25CollectiveMainloopFwdSm80ILi4ELi1ELb0EN4cute5tupleIJNS5_1CILi128EEENS7_ILi96EEENS7_ILi64EEEEEELi64ENS_6half_tEfNS_4arch4Sm80ELb0ELb1ELb1ELb1ELb1ELb0ELb1ELb0EEENS1_21CollectiveEpilogueFwdINS6_IJS8_SA_S9_EEENS6_IJNS7_ILi1EEESI_SI_EEESC_SE_Li128ELb1ELb1ELb0ELb0EEENS1_19SingleTileSchedulerILb1ELb0ELb1ELi128EEEEEEEEEvNT_6ParamsE,(.L_x_1600 - _ZN7cutlass13device_kernelIN5flash19enable_sm80_to_sm89INS1_16FlashAttnFwdSm80INS1_25CollectiveMainloopFwdSm80ILi4ELi1ELb0EN4cute5tupleIJNS5_1CILi128EEENS7_ILi96EEENS7_ILi64EEEEEELi64ENS_6half_tEfNS_4arch4Sm80ELb0ELb1ELb1ELb1ELb1ELb0ELb1ELb0EEENS1_21CollectiveEpilogueFwdINS6_IJS8_SA_S9_EEENS6_IJNS7_ILi1EEESI_SI_EEESC_SE_Li128ELb1ELb1ELb0ELb0EEENS1_19SingleTileSchedulerILb1ELb0ELb1ELi128EEEEEEEEEvNT_6ParamsE)
        .other          _ZN7cutlass13device_kernelIN5flash19enable_sm80_to_sm89INS1_16FlashAttnFwdSm80INS1_25CollectiveMainloopFwdSm80ILi4ELi1ELb0EN4cute5tupleIJNS5_1CILi128EEENS7_ILi96EEENS7_ILi64EEEEEELi64ENS_6half_tEfNS_4arch4Sm80ELb0ELb1ELb1ELb1ELb1ELb0ELb1ELb0EEENS1_21CollectiveEpilogueFwdINS6_IJS8_SA_S9_EEENS6_IJNS7_ILi1EEESI_SI_EEESC_SE_Li128ELb1ELb1ELb0ELb0EEENS1_19SingleTileSchedulerILb1ELb0ELb1ELi128EEEEEEEEEvNT_6ParamsE,@"STO_CUDA_ENTRY STV_DEFAULT"
_ZN7cutlass13device_kernelIN5flash19enable_sm80_to_sm89INS1_16FlashAttnFwdSm80INS1_25CollectiveMainloopFwdSm80ILi4ELi1ELb0EN4cute5tupleIJNS5_1CILi128EEENS7_ILi96EEENS7_ILi64EEEEEELi64ENS_6half_tEfNS_4arch4Sm80ELb0ELb1ELb1ELb1ELb1ELb0ELb1ELb0EEENS1_21CollectiveEpilogueFwdINS6_IJS8_SA_S9_EEENS6_IJNS7_ILi1EEESI_SI_EEESC_SE_Li128ELb1ELb1ELb0ELb0EEENS1_19SingleTileSchedulerILb1ELb0ELb1ELi128EEEEEEEEEvNT_6ParamsE:
        /* <DEDUP_REMOVED lines=21> */
.L_x_221:
        /* <DEDUP_REMOVED lines=13> */
.L_x_223:
[----:B------:R-:W-:Y:S02]  /*0220*/  ULDC UR5, c[0x0][0x54c] ;  /* 0x0001530000057ab9 */ /* 0x000fe40000000800 */
.L_x_222:
[----:B------:R-:W-:Y:S02]  /*0230*/  ULDC UR4, c[0x0][0x548] ;  /* 0x0001520000047ab9 */ /* 0x000fe40000000800 */
[----:B------:R-:W-:-:S02]  /*0240*/  USHF.L.U32 UR18, UR18, 0x7, URZ ;  /* 0x0000000712127899 */ /* 0x000fc4000800063f */
[----:B------:R-:W-:-:S04]  /*0250*/  UIMAD UR4, UR5, UR4, URZ ;  /* 0x00000004050472a4 */ /* 0x000fc8000f8e023f */
[----:B------:R-:W-:-:S04]  /*0260*/  UISETP.GE.AND UP0, UPT, UR18, UR4, UPT ;  /* 0x000000041200728c */ /* 0x000fc8000bf06270 */
[----:B------:R-:W-:Y:S01]  /*0270*/  USEL UR16, UR16, 0xffffffff, !UP0 ;  /* 0xffffffff10107887 */ /* 0x000fe2000c000000 */
[----:B------:R-:W-:Y:S05]  /*0280*/  BRA `(.L_x_224) ;  /* 0x000001b000007947 */ /* 0x000fea0003800000 */
.L_x_220:
        /* <DEDUP_REMOVED lines=8> */
.L_x_225:
        /* <DEDUP_REMOVED lines=13> */
.L_x_227:
[----:B------:R-:W-:Y:S02]  /*03e0*/  ULDC UR5, c[0x0][0x54c] ;  /* 0x0001530000057ab9 */ /* 0x000fe40000000800 */
.L_x_226:
[----:B------:R-:W-:Y:S02]  /*03f0*/  ULDC UR4, c[0x0][0x548] ;  /* 0x0001520000047ab9 */ /* 0x000fe40000000800 */
[----:B------:R-:W-:-:S02]  /*0400*/  USHF.L.U32 UR18, UR18, 0x7, URZ ;  /* 0x0000000712127899 */ /* 0x000fc4000800063f */
[----:B------:R-:W-:-:S04]  /*0410*/  UIMAD UR4, UR5, UR4, URZ ;  /* 0x00000004050472a4 */ /* 0x000fc8000f8e023f */
[----:B------:R-:W-:-:S04]  /*0420*/  UISETP.GE.AND UP0, UPT, UR18, UR4, UPT ;  /* 0x000000041200728c */ /* 0x000fc8000bf06270 */
[----:B------:R-:W-:-:S06]  /*0430*/  USEL UR16, UR16, 0xffffffff, !UP0 ;  /* 0xffffffff10107887 */ /* 0x000fcc000c000000 */
.L_x_224:
[----:B------:R-:W-:-:S13]  /*0440*/  ISETP.LE.AND P0, PT, RZ, UR16, PT ;  /* 0x00000010ff007c0c */ /* 0x000fda000bf03270 */
[----:B------:R-:W-:Y:S05]  /*0450*/  @!P0 EXIT ;  /* 0x000000000000894d */ /* 0x000fea0003800000 */
[----:B------:R-:W-:Y:S02]  /*0460*/  ULDC.64 UR8, c[0x0][0x370] ;  /* 0x0000dc0000087ab9 */ /* 0x000fe40000000a00 */
[----:B------:R-:W-:Y:S02]  /*0470*/  UISETP.NE.U32.AND UP2, UPT, URZ, UR8, UPT ;  /* 0x000000083f00728c */ /* 0x000fe4000bf45070 */
[----:B------:R-:W-:Y:S02]  /*0480*/  ULDC.64 UR4, c[0x0][0x360] ;  /* 0x0000d80000047ab9 */ /* 0x000fe40000000a00 */
[----:B------:R-:W-:Y:S02]  /*0490*/  UISETP.NE.U32.AND UP0, UPT, URZ, UR4, UPT ;  /* 0x000000043f00728c */ /* 0x000fe4000bf05070 */
[----:B------:R-:W-:Y:S02]  /*04a0*/  ULDC.64 UR6, c[0x0][0x348] ;  /* 0x0000d20000067ab9 */ /* 0x000fe40000000a00 */
[----:B------:R-:W-:-:S02]  /*04b0*/  UISETP.NE.AND.EX UP2, UPT, URZ, UR9, UPT, UP2 ;  /* 0x000000093f00728c */ /* 0x000fc4000bf45320 */
[----:B------:R-:W-:Y:S02]  /*04c0*/  UISETP.NE.U32.AND UP1, UPT, URZ, UR6, UPT ;  /* 0x000000063f00728c */ /* 0x000fe4000bf25070 */
[----:B------:R-:W-:Y:S02]  /*04d0*/  UISETP.NE.AND.EX UP0, UPT, URZ, UR5, UPT, UP0 ;  /* 0x000000053f00728c */ /* 0x000fe4000bf05300 */
[----:B------:R-:W-:Y:S01]  /*04e0*/  UISETP.NE.AND.EX UP1, UPT, URZ, UR7, UPT, UP1 ;  /* 0x000000073f00728c */ /* 0x000fe2000bf25310 */
[----:B------:R-:W-:Y:S01]  /*04f0*/  PLOP3.LUT P2, PT, PT, PT, UP2, 0x80, 0x0 ;  /* 0x000000000000781c */ /* 0x000fe20003f4f028 */
[----:B------:R-:W-:Y:S02]  /*0500*/  ULDC.64 UR8, c[0x0][0x370] ;  /* 0x0000dc0000087ab9 */ /* 0x000fe40000000a00 */
[----:B------:R-:W-:Y:S01]  /*0510*/  ULDC.64 UR6, c[0x0][0x348] ;  /* 0x0000d20000067ab9 */ /* 0x000fe20000000a00 */
[----:B------:R-:W-:Y:S01]  /*0520*/  PLOP3.LUT P0, PT, PT, PT, UP0, 0x80, 0x0 ;  /* 0x000000000000781c */ /* 0x000fe20003f0f008 */
[----:B------:R-:W-:Y:S01]  /*0530*/  ULDC.64 UR4, c[0x0][0x360] ;  /* 0x0000d80000047ab9 */ /* 0x000fe20000000a00 */
[----:B------:R-:W-:Y:S01]  /*0540*/  PLOP3.LUT P1, PT, PT, PT, UP1, 0x80, 0x0 ;  /* 0x000000000000781c */ /* 0x000fe20003f2f018 */
[----:B------:R-:W-:-:S02]  /*0550*/  @UP2 UIMAD.WIDE UR8, UR16, UR13, UR8 ;  /* 0x0000000d100822a5 */ /* 0x000fc4000f8e0208 */
[----:B------:R-:W-:Y:S02]  /*0560*/  @UP0 UIMAD.WIDE UR4, UR16, UR13, UR4 ;  /* 0x0000000d100402a5 */ /* 0x000fe4000f8e0204 */
[----:B------:R-:W-:Y:S02]  /*0570*/  UIMAD.WIDE UR6, UR16, UR13, UR6 ;  /* 0x0000000d100672a5 */ /* 0x000fe4000f8e0206 */
[----:B------:R-:W-:Y:S02]  /*0580*/  IMAD.U32 R3, RZ, RZ, UR9 ;  /* 0x00000009ff037e24 */ /* 0x000fe4000f8e00ff */
[----:B------:R-:W-:Y:S01]  /*0590*/  IMAD.U32 R2, RZ, RZ, UR8 ;  /* 0x00000008ff027e24 */ /* 0x000fe2000f8e00ff */
[----:B------:R-:W-:Y:S01]  /*05a0*/  MOV R4, UR4 ;  /* 0x0000000400047c02 */ /* 0x000fe20008000f00 */
[----:B------:R-:W-:Y:S01]  /*05b0*/  IMAD.U32 R5, RZ, RZ, UR5 ;  /* 0x00000005ff057e24 */ /* 0x000fe2000f8e00ff */
[----:B------:R-:W-:Y:S01]  /*05c0*/  MOV R6, UR6 ;  /* 0x0000000600067c02 */ /* 0x000fe20008000f00 */
[----:B------:R-:W-:Y:S01]  /*05d0*/  IMAD.U32 R7, RZ, RZ, UR7 ;  /* 0x00000007ff077e24 */ /* 0x000fe2000f8e00ff */
[----:B------:R1:W2:Y:S04]  /*05e0*/  @P2 LDG.E R3, [R2.64] ;  /* 0x0000003202032981 */ /* 0x0002a8000c1e1900 */
[----:B------:R-:W3:Y:S04]  /*05f0*/  @P0 LDG.E R0, [R4.64] ;  /* 0x0000003204000981 */ /* 0x000ee8000c1e1900 */
[----:B-1----:R-:W4:Y:S01]  /*0600*/  @P1 LDG.E R2, [R6.64] ;  /* 0x0000003206021981 */ /* 0x002f22000c1e1900 */
[----:B------:R-:W1:Y:S01]  /*0610*/  S2UR UR11, SR_CTAID.Y ;  /* 0x00000000000b79c3 */ /* 0x000e620000002600 */
[----:B------:R-:W-:-:S02]  /*0620*/  UMOV UR14, URZ ;  /* 0x0000003f000e7c82 */ /* 0x000fc40008000000 */
[----:B------:R-:W-:Y:S02]  /*0630*/  ULDC UR15, c[0x0][0x168] ;  /* 0x00005a00000f7ab9 */ /* 0x000fe40000000800 */
[----:B------:R-:W-:Y:S02]  /*0640*/  UMOV UR9, URZ ;  /* 0x0000003f00097c82 */ /* 0x000fe40008000000 */
[----:B------:R-:W-:Y:S02]  /*0650*/  ULDC UR4, c[0x0][0x2ac] ;  /* 0x0000ab0000047ab9 */ /* 0x000fe40000000800 */
[----:B------:R-:W-:Y:S02]  /*0660*/  ULDC UR8, c[0x0][0x1d0] ;  /* 0x0000740000087ab9 */ /* 0x000fe40000000800 */
[----:B------:R-:W-:Y:S02]  /*0670*/  UIMAD UR8, UR4, UR8, URZ ;  /* 0x00000008040872a4 */ /* 0x000fe4000f8e023f */
[----:B-1----:R-:W-:Y:S01]  /*0680*/  USHF.R.S32.HI UR10, URZ, 0x1f, UR11 ;  /* 0x0000001f3f0a7899 */ /* 0x002fe2000801140b */
[----:B--2---:R1:W2:Y:S08]  /*0690*/  @P2 R2UR UR14, R3 ;  /* 0x00000000030e23c2 */ /* 0x0042b000000e0000 */
[----:B---3--:R1:W3:Y:S08]  /*06a0*/  @P0 R2UR UR15, R0 ;  /* 0x00000000000f03c2 */ /* 0x0082f000000e0000 */
[----:B----4-:R1:W4:Y:S02]  /*06b0*/  @P1 R2UR UR9, R2 ;  /* 0x00000000020913c2 */ /* 0x01032400000e0000 */
[----:B-1--4-:R-:W-:Y:S05]  /*06c0*/  @P0 BRA `(.L_x_228) ;  /* 0x0000006000000947 */ /* 0x012fea0003800000 */
[----:B--2---:R-:W-:Y:S05]  /*06d0*/  @!P1 BRA `(.L_x_228) ;  /* 0x0000005000009947 */ /* 0x004fea0003800000 */
[----:B------:R-:W2:Y:S04]  /*06e0*/  LDG.E R2, [R6.64] ;  /* 0x0000003206027981 */ /* 0x000ea8000c1e1900 */
[----:B------:R-:W4:Y:S01]  /*06f0*/  LDG.E R0, [R6.64+0x4] ;  /* 0x0000043206007981 */ /* 0x000f22000c1e1900 */
[----:B--23--:R-:W1:Y:S08]  /*0700*/  R2UR UR15, R2 ;  /* 0x00000000020f73c2 */ /* 0x00ce7000000e0000 */
[----:B----4-:R-:W1:Y:S02]  /*0710*/  R2UR UR4, R0 ;  /* 0x00000000000473c2 */ /* 0x010e6400000e0000 */
[----:B-1----:R-:W-:-:S06]  /*0720*/  UIADD3 UR15, -UR15, UR4, URZ ;  /* 0x000000040f0f7290 */ /* 0x002fcc000fffe13f */
.L_x_228:
[----:B--2---:R-:W-:-:S04]  /*0730*/  ISETP.NE.U32.AND P0, PT, RZ, c[0x0][0x368], PT ;  /* 0x0000da00ff007a0c */ /* 0x004fc80003f05070 */
[----:B------:R-:W-:-:S13]  /*0740*/  ISETP.NE.AND.EX P0, PT, RZ, c[0x0][0x36c], PT, P0 ;  /* 0x0000db00ff007a0c */ /* 0x000fda0003f05300 */
[----:B------:R-:W-:Y:S05]  /*0750*/  @!P0 BRA `(.L_x_229) ;  /* 0x0000007000008947 */ /* 0x000fea0003800000 */
[----:B------:R-:W-:Y:S02]  /*0760*/  ULDC.64 UR4, c[0x0][0x368] ;  /* 0x0000da0000047ab9 */ /* 0x000fe40000000a00 */
[----:B------:R-:W-:-:S06]  /*0770*/  UIMAD.WIDE UR4, UR16, UR13, UR4 ;  /* 0x0000000d100472a5 */ /* 0x000fcc000f8e0204 */
[----:B------:R-:W-:Y:S02]  /*0780*/  MOV R2, UR4 ;  /* 0x0000000400027c02 */ /* 0x000fe40008000f00 */
[----:B------:R-:W-:-:S05]  /*0790*/  MOV R3, UR5 ;  /* 0x0000000500037c02 */ /* 0x000fca0008000f00 */
[----:B------:R-:W2:Y:S02]  /*07a0*/  LDG.E R0, [R2.64] ;  /* 0x0000003202007981 */ /* 0x000ea4000c1e1900 */
[----:B--2---:R1:W2:Y:S02]  /*07b0*/  R2UR UR8, R0 ;  /* 0x00000000000873c2 */ /* 0x0042a400000e0000 */
[----:B-12---:R-:W-:Y:S05]  /*07c0*/  BRA `(.L_x_230) ;  /* 0x000000c000007947 */ /* 0x006fea0003800000 */
.L_x_229:
[----:B------:R-:W-:-:S04]  /*07d0*/  ISETP.NE.U32.AND P0, PT, RZ, c[0x0][0x350], PT ;  /* 0x0000d400ff007a0c */ /* 0x000fc80003f05070 */
[----:B------:R-:W-:-:S13]  /*07e0*/  ISETP.NE.AND.EX P0, PT, RZ, c[0x0][0x354], PT, P0 ;  /* 0x0000d500ff007a0c */ /* 0x000fda0003f05300 */
[----:B------:R-:W-:Y:S05]  /*07f0*/  @!P0 BRA `(.L_x_230) ;  /* 0x0000009000008947 */ /* 0x000fea0003800000 */
[----:B------:R-:W-:Y:S02]  /*0800*/  ULDC.64 UR4, c[0x0][0x350] ;  /* 0x0000d40000047ab9 */ /* 0x000fe40000000a00 */
[----:B------:R-:W-:-:S06]  /*0810*/  UIMAD.WIDE UR4, UR16, UR13, UR4 ;  /* 0x0000000d100472a5 */ /* 0x000fcc000f8e0204 */
[----:B------:R-:W-:Y:S02]  /*0820*/  MOV R2, UR4 ;  /* 0x0000000400027c02 */ /* 0x000fe40008000f00 */
[----:B------:R-:W-:-:S05]  /*0830*/  MOV R3, UR5 ;  /* 0x0000000500037c02 */ /* 0x000fca0008000f00 */
[----:B------:R-:W2:Y:S04]  /*0840*/  LDG.E R4, [R2.64] ;  /* 0x0000003202047981 */ /* 0x000ea8000c1e1900 */
[----:B------:R-:W4:Y:S01]  /*0850*/  LDG.E R0, [R2.64+0x4] ;  /* 0x0000043202007981 */ /* 0x000f22000c1e1900 */
[----:B--2---:R-:W1:Y:S08]  /*0860*/  R2UR UR4, R4 ;  /* 0x00000000040473c2 */ /* 0x004e7000000e0000 */
[----:B----4-:R-:W1:Y:S02]  /*0870*/  R2UR UR8, R0 ;  /* 0x00000000000873c2 */ /* 0x010e6400000e0000 */
[----:B-1----:R-:W-:-:S06]  /*0880*/  UIADD3 UR8, -UR4, UR8, URZ ;  /* 0x0000000804087290 */ /* 0x002fcc000fffe13f */
.L_x_230:
[----:B------:R-:W-:Y:S02]  /*0890*/  ULDC UR4, c[0x0][0x2c4] ;  /* 0x0000b10000047ab9 */ /* 0x000fe40000000800 */
[----:B------:R-:W-:-:S02]  /*08a0*/  UISETP.NE.AND UP0, UPT, UR4, 0x1, UPT ;  /* 0x000000010400788c */ /* 0x000fc4000bf05270 */
[----:B------:R-:W-:Y:S02]  /*08b0*/  ULDC.64 UR6, c[0x0][0x2c8] ;  /* 0x0000b20000067ab9 */ /* 0x000fe40000000a00 */
[----:B------:R-:W-:Y:S02]  /*08c0*/  UIADD3 UR12, UR18, 0x7f, URZ ;  /* 0x0000007f120c7890 */ /* 0x000fe4000fffe03f */
[----:B------:R-:W-:Y:S02]  /*08d0*/  ULDC.64 UR4, c[0x0][0x328] ;  /* 0x0000ca0000047ab9 */ /* 0x000fe40000000a00 */
[----:B------:R-:W-:Y:S02]  /*08e0*/  UP2UR UR35, UPR, URZ, 0x1 ;  /* 0x000000013f237883 */ /* 0x000fe40008000000 */
[----:B------:R-:W-:Y:S02]  /*08f0*/  UIADD3 UR8, -UR14, UR8, URZ ;  /* 0x000000080e087290 */ /* 0x000fe4000fffe13f */
[----:B------:R-:W-:-:S04]  /*0900*/  @UP0 UIADD3 UR20, UR18, 0x7f, URZ ;  /* 0x0000007f12140890 */ /* 0x000fc8000fffe03f */
[----:B------:R-:W-:Y:S02]  /*0910*/  UIMAD.WIDE.U32 UR20, UR20, UR6, URZ ;  /* 0x00000006141472a5 */ /* 0x000fe4000f8e003f */
[----:B---3--:R-:W-:Y:S02]  /*0920*/  UIADD3 UR6, UR8, 0x1, -UR15 ;  /* 0x0000000108067890 */ /* 0x008fe4000fffe80f */
[----:B------:R-:W-:Y:S02]  /*0930*/  @UP0 USHF.R.U32.HI UR12, URZ, UR7, UR21 ;  /* 0x000000073f0c0299 */ /* 0x000fe40008011615 */
[----:B------:R-:W-:Y:S02]  /*0940*/  UISETP.GE.AND UP0, UPT, UR5, 0x1, UPT ;  /* 0x000000010500788c */ /* 0x000fe4000bf06270 */
[----:B------:R-:W-:Y:S02]  /*0950*/  UIADD3 UR6, UR6, UR12, URZ ;  /* 0x0000000c06067290 */ /* 0x000fe4000fffe03f */
[----:B------:R-:W-:-:S02]  /*0960*/  UP2UR UR34, UPR, URZ, 0x1 ;  /* 0x000000013f227883 */ /* 0x000fc40008000000 */
[----:B------:R-:W-:Y:S01]  /*0970*/  PLOP3.LUT P0, PT, PT, PT, UP0, 0x40, 0x0 ;  /* 0x000000000000781c */ /* 0x000fe20003f0e808 */
[----:B------:R-:W-:-:S12]  /*0980*/  UIADD3 UR4, UR6, UR4, URZ ;  /* 0x0000000406047290 */ /* 0x000fd8000fffe03f */
[----:B------:R-:W-:Y:S05]  /*0990*/  @P0 BRA `(.L_x_231) ;  /* 0x0000014000000947 */ /* 0x000fea0003800000 */
[----:B------:R-:W-:Y:S01]  /*09a0*/  ISETP.LT.AND P0, PT, RZ, UR6, PT ;  /* 0x00000006ff007c0c */ /* 0x000fe2000bf01270 */
[----:B------:R-:W-:-:S12]  /*09b0*/  UIADD3 UR12, UR6, -0x1, URZ ;  /* 0xffffffff060c7890 */ /* 0x000fd8000fffe03f */
        /* <DEDUP_REMOVED lines=9> */
.L_x_232:
[----:B------:R-:W-:Y:S02]  /*0a50*/  UISETP.NE.AND UP0, UPT, UR5, 0x1, UPT ;  /* 0x000000010500788c */ /* 0x000fe4000bf05270 */
[----:B------:R-:W-:Y:S02]  /*0a60*/  ULDC.64 UR6, c[0x0][0x330] ;  /* 0x0000cc0000067ab9 */ /* 0x000fe40000000a00 */
[----:B------:R-:W-:-:S07]  /*0a70*/  UIMAD.WIDE.U32 UR20, UR12, UR6, URZ ;  /* 0x000000060c1472a5 */ /* 0x000fce000f8e003f */
[----:B------:R-:W-:Y:S02]  /*0a80*/  @UP0 UMOV UR17, UR21 ;  /* 0x0000001500110c82 */ /* 0x000fe40008000000 */
[----:B------:R-:W-:Y:S02]  /*0a90*/  @UP0 USHF.R.U32.HI UR12, URZ, UR7, UR17 ;  /* 0x000000073f0c0299 */ /* 0x000fe40008011611 */
.L_x_233:
[----:B------:R-:W-:Y:S02]  /*0aa0*/  ULDC UR6, c[0x0][0x32c] ;  /* 0x0000cb0000067ab9 */ /* 0x000fe40000000800 */
[----:B------:R-:W-:-:S04]  /*0ab0*/  UIMAD UR6, UR12, UR5, UR6 ;  /* 0x000000050c0672a4 */ /* 0x000fc8000f8e0206 */
[----:B------:R-:W-:-:S04]  /*0ac0*/  UISETP.LT.AND UP0, UPT, UR4, UR6, UPT ;  /* 0x000000060400728c */ /* 0x000fc8000bf01270 */
[----:B------:R-:W-:Y:S02]  /*0ad0*/  USEL UR4, UR4, UR6, UP0 ;  /* 0x0000000604047287 */ /* 0x000fe40008000000 */
.L_x_231:
[----:B------:R-:W-:Y:S02]  /*0ae0*/  UISETP.NE.AND UP0, UPT, UR35, URZ, UPT ;  /* 0x0000003f2300728c */ /* 0x000fe4000bf05270 */
[----:B------:R-:W-:Y:S02]  /*0af0*/  UIADD3 UR22, UR4, 0x5f, URZ ;  /* 0x0000005f04167890 */ /* 0x000fe4000fffe03f */
[----:B------:R-:W-:Y:S02]  /*0b00*/  ULDC.64 UR6, c[0x0][0x2c8] ;  /* 0x0000b20000067ab9 */ /* 0x000fe40000000a00 */
[----:B------:R-:W-:Y:S02]  /*0b10*/  UIMAD.WIDE.U32 UR24, UR18, UR6, URZ ;  /* 0x00000006121872a5 */ /* 0x000fe4000f8e003f */
[----:B------:R-:W-:Y:S02]  /*0b20*/  UIMAD.WIDE UR22, UR22, 0x2aaaaaab, URZ ;  /* 0x2aaaaaab161678a5 */ /* 0x000fe4000f8e023f */
[----:B------:R-:W-:-:S02]  /*0b30*/  UIADD3 UR20, UR8, 0x5f, URZ ;  /* 0x0000005f08147890 */ /* 0x000fc4000fffe03f */
[----:B------:R-:W-:Y:S02]  /*0b40*/  UISETP.GE.AND UP2, UPT, UR5, 0x1, UPT ;  /* 0x000000010500788c */ /* 0x000fe4000bf46270 */
[----:B------:R-:W-:Y:S02]  /*0b50*/  UIMAD.WIDE UR20, UR20, 0x2aaaaaab, URZ ;  /* 0x2aaaaaab141478a5 */ /* 0x000fe4000f8e023f */
[----:B------:R-:W-:Y:S02]  /*0b60*/  @UP0 UMOV UR17, UR25 ;  /* 0x0000001900110c82 */ /* 0x000fe40008000000 */
[----:B------:R-:W-:Y:S01]  /*0b70*/  UMOV UR4, UR18 ;  /* 0x0000001200047c82 */ /* 0x000fe20008000000 */
[----:B------:R-:W-:Y:S01]  /*0b80*/  PLOP3.LUT P0, PT, PT, PT, UP2, 0x40, 0x0 ;  /* 0x000000000000781c */ /* 0x000fe20003f0e828 */
[----:B------:R-:W-:Y:S02]  /*0b90*/  UMOV UR19, UR23 ;  /* 0x0000001700137c82 */ /* 0x000fe40008000000 */
[----:B------:R-:W-:-:S02]  /*0ba0*/  @UP0 USHF.R.U32.HI UR4, URZ, UR7, UR17 ;  /* 0x000000073f040299 */ /* 0x000fc40008011611 */
[----:B------:R-:W-:Y:S02]  /*0bb0*/  USHF.R.U32.HI UR7, URZ, 0x1f, UR21 ;  /* 0x0000001f3f077899 */ /* 0x000fe40008011615 */
[----:B------:R-:W-:Y:S02]  /*0bc0*/  USHF.R.U32.HI UR12, URZ, 0x1f, UR19 ;  /* 0x0000001f3f0c7899 */ /* 0x000fe40008011613 */
[----:B------:R-:W-:Y:S02]  /*0bd0*/  UIADD3 UR17, UR8, -UR15, URZ ;  /* 0x8000000f08117290 */ /* 0x000fe4000fffe03f */
[----:B------:R-:W-:Y:S02]  /*0be0*/  ULEA.HI.SX32 UR7, UR21, UR7, 0x1c ;  /* 0x0000000715077291 */ /* 0x000fe4000f8fe23f */
[----:B------:R-:W-:Y:S02]  /*0bf0*/  ULEA.HI.SX32 UR12, UR19, UR12, 0x1c ;  /* 0x0000000c130c7291 */ /* 0x000fe4000f8fe23f */
[----:B------:R-:W-:-:S02]  /*0c00*/  UIADD3 UR4, UR17, UR4, URZ ;  /* 0x0000000411047290 */ /* 0x000fc4000fffe03f */
[----:B------:R-:W-:Y:S02]  /*0c10*/  UISETP.LT.AND UP0, UPT, UR7, UR12, UPT ;  /* 0x0000000c0700728c */ /* 0x000fe4000bf01270 */
        /* <DEDUP_REMOVED lines=16> */
.L_x_235:
[----:B------:R-:W-:-:S03]  /*0d20*/  UISETP.NE.AND UP0, UPT, UR5, 0x1, UPT ;  /* 0x000000010500788c */ /* 0x000fc6000bf05270 */
[----:B------:R-:W-:Y:S02]  /*0d30*/  ULDC.64 UR4, c[0x0][0x330] ;  /* 0x0000cc0000047ab9 */ /* 0x000fe40000000a00 */
[----:B------:R-:W-:-:S07]  /*0d40*/  UIMAD.WIDE.U32 UR20, UR7, UR4, URZ ;  /* 0x00000004071472a5 */ /* 0x000fce000f8e003f */
[----:B------:R-:W-:Y:S02]  /*0d50*/  @UP0 UMOV UR19, UR21 ;  /* 0x0000001500130c82 */ /* 0x000fe40008000000 */
[----:B------:R-:W-:Y:S02]  /*0d60*/  @UP0 USHF.R.U32.HI UR7, URZ, UR5, UR19 ;  /* 0x000000053f070299 */ /* 0x000fe40008011613 */
.L_x_236:
[----:B------:R-:W-:Y:S02]  /*0d70*/  ULDC UR4, c[0x0][0x32c] ;  /* 0x0000cb0000047ab9 */ /* 0x000fe40000000800 */
[----:B------:R-:W-:-:S04]  /*0d80*/  UIMAD UR4, UR7, UR4, URZ ;  /* 0x00000004070472a4 */ /* 0x000fc8000f8e023f */
[----:B------:R-:W-:-:S04]  /*0d90*/  UISETP.LT.AND UP0, UPT, UR6, UR4, UPT ;  /* 0x000000040600728c */ /* 0x000fc8000bf01270 */
[----:B------:R-:W-:-:S04]  /*0da0*/  USEL UR6, UR6, UR4, !UP0 ;  /* 0x0000000406067287 */ /* 0x000fc8000c000000 */
.L_x_234:
[----:B------:R-:W-:Y:S01]  /*0db0*/  UIMAD.WIDE UR4, UR6, 0x2aaaaaab, URZ ;  /* 0x2aaaaaab060478a5 */ /* 0x000fe2000f8e023f */
[----:B------:R-:W-:Y:S01]  /*0dc0*/  PLOP3.LUT P4, PT, PT, PT, PT, 0x80, 0x0 ;  /* 0x000000000000781c */ /* 0x000fe20003f8f070 */
[----:B------:R-:W-:Y:S01]  /*0dd0*/  CS2R R162, SRZ ;  /* 0x0000000000a27805 */ /* 0x000fe2000001ff00 */
[----:B------:R-:W-:Y:S01]  /*0de0*/  CS2R R160, SRZ ;  /* 0x0000000000a07805 */ /* 0x000fe2000001ff00 */
[----:B------:R-:W-:Y:S01]  /*0df0*/  USHF.R.U32.HI UR4, URZ, 0x1f, UR5 ;  /* 0x0000001f3f047899 */ /* 0x000fe20008011605 */
[----:B------:R-:W-:Y:S01]  /*0e00*/  CS2R R166, SRZ ;  /* 0x0000000000a67805 */ /* 0x000fe2000001ff00 */
[----:B------:R-:W-:Y:S01]  /*0e10*/  CS2R R164, SRZ ;  /* 0x0000000000a47805 */ /* 0x000fe2000001ff00 */
[----:B------:R-:W-:Y:S01]  /*0e20*/  IMAD.MOV.U32 R15, RZ, RZ, RZ ;  /* 0x000000ffff0f7224 */ /* 0x000fe200078e00ff */
[----:B------:R-:W-:Y:S01]  /*0e30*/  ULEA.HI.SX32 UR4, UR5, UR4, 0x1c ;  /* 0x0000000405047291 */ /* 0x000fe2000f8fe23f */
[----:B------:R-:W-:Y:S01]  /*0e40*/  IMAD.MOV.U32 R158, RZ, RZ, RZ ;  /* 0x000000ffff9e7224 */ /* 0x000fe200078e00ff */
[----:B------:R-:W-:Y:S01]  /*0e50*/  CS2R R156, SRZ ;  /* 0x00000000009c7805 */ /* 0x000fe2000001ff00 */
[----:B------:R-:W-:Y:S01]  /*0e60*/  CS2R R16, SRZ ;  /* 0x0000000000107805 */ /* 0x000fe2000001ff00 */
[----:B------:R-:W-:Y:S01]  /*0e70*/  UISETP.LT.AND UP0, UPT, URZ, UR4, UPT ;  /* 0x000000043f00728c */ /* 0x000fe2000bf01270 */
[----:B------:R-:W-:Y:S01]  /*0e80*/  MOV R154, RZ ;  /* 0x000000ff009a7202 */ /* 0x000fe20000000f00 */
[----:B------:R-:W-:Y:S01]  /*0e90*/  IMAD.MOV.U32 R152, RZ, RZ, RZ ;  /* 0x000000ffff987224 */ /* 0x000fe200078e00ff */
[----:B------:R-:W-:Y:S01]  /*0ea0*/  CS2R R18, SRZ ;  /* 0x0000000000127805 */ /* 0x000fe2000001ff00 */
[----:B------:R-:W-:Y:S01]  /*0eb0*/  USEL UR7, URZ, UR4, !UP0 ;  /* 0x000000043f077287 */ /* 0x000fe2000c000000 */
[----:B------:R-:W-:Y:S01]  /*0ec0*/  MOV R146, RZ ;  /* 0x000000ff00927202 */ /* 0x000fe20000000f00 */
[----:B------:R-:W-:Y:S01]  /*0ed0*/  CS2R R12, SRZ ;  /* 0x00000000000c7805 */ /* 0x000fe2000001ff00 */
[----:B------:R-:W-:Y:S01]  /*0ee0*/  IMAD.MOV.U32 R144, RZ, RZ, RZ ;  /* 0x000000ffff907224 */ /* 0x000fe200078e00ff */
[----:B------:R-:W-:Y:S01]  /*0ef0*/  UISETP.GT.AND UP0, UPT, UR12, UR7, UPT ;  /* 0x000000070c00728c */ /* 0x000fe2000bf04270 */
[----:B------:R-:W-:Y:S01]  /*0f00*/  MOV R150, RZ ;  /* 0x000000ff00967202 */ /* 0x000fe20000000f00 */
[----:B------:R-:W-:Y:S01]  /*0f10*/  IMAD.MOV.U32 R148, RZ, RZ, RZ ;  /* 0x000000ffff947224 */ /* 0x000fe200078e00ff */
[----:B------:R-:W-:Y:S01]  /*0f20*/  CS2R R142, SRZ ;  /* 0x00000000008e7805 */ /* 0x000fe2000001ff00 */
[----:B------:R-:W-:Y:S01]  /*0f30*/  CS2R R22, SRZ ;  /* 0x0000000000167805 */ /* 0x000fe2000001ff00 */
[----:B------:R-:W-:Y:S01]  /*0f40*/  MOV R140, RZ ;  /* 0x000000ff008c7202 */ /* 0x000fe20000000f00 */
[----:B------:R-:W-:Y:S01]  /*0f50*/  IMAD.MOV.U32 R138, RZ, RZ, RZ ;  /* 0x000000ffff8a7224 */ /* 0x000fe200078e00ff */
[----:B------:R-:W-:Y:S01]  /*0f60*/  PLOP3.LUT P0, PT, PT, PT, UP0, 0x80, 0x0 ;  /* 0x000000000000781c */ /* 0x000fe20003f0f008 */
        /* <DEDUP_REMOVED lines=28> */
[----:B------:R-:W-:Y:S02]  /*1130*/  UISETP.NE.AND UP2, UPT, UR35, URZ, UPT ;  /* 0x0000003f2300728c */ /* 0x000fe4000bf45270 */
[----:B------:R-:W-:-:S03]  /*1140*/  UISETP.NE.AND.EX UP0, UPT, URZ, UR5, UPT, UP0 ;  /* 0x000000053f00728c */ /* 0x000fc6000bf05300 */
[----:B------:R-:W-:-:S03]  /*1150*/  ULDC.64 UR4, c[0x0][0x340] ;  /* 0x0000d00000047ab9 */ /* 0x000fc60000000a00 */
[----:B------:R-:W-:-:S05]  /*1160*/  PLOP3.LUT P1, PT, PT, PT, UP0, 0x80, 0x0 ;  /* 0x000000000000781c */ /* 0x000fca0003f2f008 */
[----:B------:R-:W-:-:S06]  /*1170*/  @UP0 UIMAD.WIDE UR4, UR16, UR13, UR4 ;  /* 0x0000000d100402a5 */ /* 0x000fcc000f8e0204 */
[----:B------:R-:W-:Y:S02]  /*1180*/  IMAD.U32 R2, RZ, RZ, UR4 ;  /* 0x00000004ff027e24 */ /* 0x000fe4000f8e00ff */
[----:B------:R-:W-:Y:S01]  /*1190*/  IMAD.U32 R3, RZ, RZ, UR5 ;  /* 0x00000005ff037e24 */ /* 0x000fe2000f8e00ff */
[----:B------:R-:W-:Y:S01]  /*11a0*/  SHF.R.S32.HI R200, RZ, 0x1f, R201 ;  /* 0x0000001fffc87819 */ /* 0x000fe200000114c9 */
[----:B------:R-:W-:Y:S02]  /*11b0*/  USHF.R.S32.HI UR6, URZ, 0x1f, UR9 ;  /* 0x0000001f3f067899 */ /* 0x000fe40008011409 */
[----:B------:R-:W-:Y:S01]  /*11c0*/  ULDC.64 UR4, c[0x0][0x178] ;  /* 0x00005e0000047ab9 */ /* 0x000fe20000000a00 */
[----:B------:R1:W2:Y:S01]  /*11d0*/  @P1 LDG.E R10, [R2.64] ;  /* 0x00000032020a1981 */ /* 0x0002a2000c1e1900 */
[----:B------:R-:W-:Y:S01]  /*11e0*/  UIMAD UR6, UR6, UR4, URZ ;  /* 0x00000004060672a4 */ /* 0x000fe2000f8e023f */
[----:B------:R-:W-:Y:S01]  /*11f0*/  PLOP3.LUT P2, PT, PT, PT, UP2, 0x80, 0x0 ;  /* 0x000000000000781c */ /* 0x000fe20003f4f028 */
[----:B------:R-:W-:Y:S01]  /*1200*/  UIMAD.WIDE.U32 UR20, UR9, UR4, URZ ;  /* 0x00000004091472a5 */ /* 0x000fe2000f8e003f */
[----:B------:R-:W-:Y:S01]  /*1210*/  PLOP3.LUT P0, PT, PT, PT, UP2, 0x80, 0x0 ;  /* 0x000000000000781c */ /* 0x000fe20003f0f028 */
[----:B------:R-:W-:Y:S01]  /*1220*/  UIMAD UR6, UR9, UR5, UR6 ;  /* 0x00000005090672a4 */ /* 0x000fe2000f8e0206 */
[----:B------:R-:W-:Y:S01]  /*1230*/  LEA.HI R13, R200, R201, RZ, 0x4 ;  /* 0x000000c9c80d7211 */ /* 0x000fe200078f20ff */
[----:B------:R-:W-:Y:S01]  /*1240*/  USHF.R.S32.HI UR9, URZ, 0x1f, UR16 ;  /* 0x0000001f3f097899 */ /* 0x000fe20008011410 */
[----:B------:R-:W-:Y:S01]  /*1250*/  BSSY B0, `(.L_x_238) ;  /* 0x0000051000007945 */ /* 0x000fe20003800000 */
[----:B------:R-:W-:-:S02]  /*1260*/  ULDC.64 UR4, c[0x0][0x1b8] ;  /* 0x00006e0000047ab9 */ /* 0x000fc40000000a00 */
[----:B------:R-:W-:Y:S02]  /*1270*/  UIADD3 UR21, UR21, UR6, URZ ;  /* 0x0000000615157290 */ /* 0x000fe4000fffe03f */
[----:B------:R-:W-:Y:S02]  /*1280*/  UIMAD UR6, UR10, UR4, URZ ;  /* 0x000000040a0672a4 */ /* 0x000fe4000f8e023f */
[----:B------:R-:W-:Y:S02]  /*1290*/  UIMAD.WIDE.U32 UR20, UR11, UR4, UR20 ;  /* 0x000000040b1472a5 */ /* 0x000fe4000f8e0014 */
[----:B------:R-:W-:Y:S02]  /*12a0*/  UIMAD UR6, UR11, UR5, UR6 ;  /* 0x000000050b0672a4 */ /* 0x000fe4000f8e0206 */
[----:B------:R-:W-:Y:S02]  /*12b0*/  USEL UR9, UR9, URZ, !UP1 ;  /* 0x0000003f09097287 */ /* 0x000fe4000c800000 */
[----:B------:R-:W-:-:S02]  /*12c0*/  ULDC.64 UR4, c[0x0][0x1c0] ;  /* 0x0000700000047ab9 */ /* 0x000fc40000000a00 */
[----:B------:R-:W-:Y:S01]  /*12d0*/  USEL UR13, UR16, URZ, !UP1 ;  /* 0x0000003f100d7287 */ /* 0x000fe2000c800000 */
[----:B-1----:R-:W-:Y:S01]  /*12e0*/  LEA.HI R2, R200, R201, RZ, 0x3 ;  /* 0x000000c9c8027211 */ /* 0x002fe200078f18ff */
[----:B------:R-:W-:Y:S02]  /*12f0*/  UIMAD UR9, UR9, UR4, URZ ;  /* 0x00000004090972a4 */ /* 0x000fe4000f8e023f */
[----:B------:R-:W-:Y:S01]  /*1300*/  UIADD3 UR21, UR21, UR6, URZ ;  /* 0x0000000615157290 */ /* 0x000fe2000fffe03f */
[----:B------:R-:W-:Y:S01]  /*1310*/  LOP3.LUT R0, R2, 0xfffffff8, RZ, 0xc0, !PT ;  /* 0xfffffff802007812 */ /* 0x000fe200078ec0ff */
[----:B------:R-:W-:Y:S01]  /*1320*/  UIMAD UR5, UR13, UR5, UR9 ;  /* 0x000000050d0572a4 */ /* 0x000fe2000f8e0209 */
[----:B------:R-:W-:Y:S01]  /*1330*/  SHF.R.S32.HI R18, RZ, 0x3, R2 ;  /* 0x00000003ff127819 */ /* 0x000fe20000011402 */
[----:B------:R-:W-:Y:S02]  /*1340*/  UIMAD.WIDE.U32 UR20, UR13, UR4, UR20 ;  /* 0x000000040d1472a5 */ /* 0x000fe4000f8e0014 */
[----:B------:R-:W-:Y:S01]  /*1350*/  IMAD.IADD R6, R201, 0x1, -R0 ;  /* 0x00000001c9067824 */ /* 0x000fe200078e0a00 */
[----:B------:R-:W-:-:S02]  /*1360*/  ULDC UR6, c[0x0][0x2c4] ;  /* 0x0000b10000067ab9 */ /* 0x000fc40000000800 */
[----:B------:R-:W-:Y:S01]  /*1370*/  UIADD3 UR5, UR21, UR5, URZ ;  /* 0x0000000515057290 */ /* 0x000fe2000fffe03f */
[C---:B------:R-:W-:Y:S01]  /*1380*/  IMAD R203, R6.reuse, 0x10, R18 ;  /* 0x0000001006cb7824 */ /* 0x040fe200078e0212 */
[----:B------:R-:W-:Y:S01]  /*1390*/  UIMAD UR6, UR15, UR6, URZ ;  /* 0x000000060f0672a4 */ /* 0x000fe2000f8e023f */
[----:B------:R-:W-:Y:S02]  /*13a0*/  IMAD.U32 R3, RZ, RZ, UR21 ;  /* 0x00000015ff037e24 */ /* 0x000fe4000f8e00ff */
[----:B------:R-:W-:Y:S01]  /*13b0*/  IMAD.SHL.U32 R6, R6, 0x8, RZ ;  /* 0x0000000806067824 */ /* 0x000fe200078e00ff */
[----:B------:R-:W-:Y:S01]  /*13c0*/  IADD3 R4, R203, UR18, RZ ;  /* 0x00000012cb047c10 */ /* 0x000fe2000fffe0ff */
[----:B------:R-:W-:Y:S01]  /*13d0*/  IMAD.U32 R3, RZ, RZ, UR5 ;  /* 0x00000005ff037e24 */ /* 0x000fe2000f8e00ff */
[----:B------:R1:W-:Y:S03]  /*13e0*/  STL [R1+0xc], R203 ;  /* 0x00000ccb01007387 */ /* 0x0003e60000100800 */
[----:B------:R-:W-:-:S04]  /*13f0*/  @P2 IMAD.HI.U32 R2, R4, c[0x0][0x2c8], RZ ;  /* 0x0000b20004022a27 */ /* 0x000fc800078e00ff */
[----:B------:R-:W-:Y:S01]  /*1400*/  IMAD.MOV.U32 R0, RZ, RZ, R4 ;  /* 0x000000ffff007224 */ /* 0x000fe200078e0004 */
[----:B------:R-:W-:Y:S01]  /*1410*/  @P0 SHF.R.U32.HI R0, RZ, c[0x0][0x2cc], R2 ;  /* 0x0000b300ff000a19 */ /* 0x000fe20000011602 */
[----:B------:R-:W-:Y:S01]  /*1420*/  IMAD.U32 R2, RZ, RZ, UR20 ;  /* 0x00000014ff027e24 */ /* 0x000fe2000f8e00ff */
[----:B------:R-:W-:Y:S02]  /*1430*/  ISETP.GE.AND P0, PT, R6, c[0x0][0x198], PT ;  /* 0x0000660006007a0c */ /* 0x000fe40003f06270 */
[--C-:B------:R-:W-:Y:S01]  /*1440*/  SHF.R.S32.HI R5, RZ, 0x1f, R0.reuse ;  /* 0x0000001fff057819 */ /* 0x100fe20000011400 */
[----:B------:R-:W-:Y:S02]  /*1450*/  IMAD.MOV R7, RZ, RZ, -R0 ;  /* 0x000000ffff077224 */ /* 0x000fe400078e0a00 */
[----:B------:R-:W-:-:S04]  /*1460*/  IMAD.WIDE.U32 R2, R0, c[0x0][0x1b0], R2 ;  /* 0x00006c0000027a25 */ /* 0x000fc800078e0002 */
[----:B------:R-:W-:-:S04]  /*1470*/  IMAD R5, R5, c[0x0][0x1b0], RZ ;  /* 0x00006c0005057a24 */ /* 0x000fc800078e02ff */
[----:B------:R-:W-:Y:S02]  /*1480*/  IMAD R5, R0, c[0x0][0x1b4], R5 ;  /* 0x00006d0000057a24 */ /* 0x000fe400078e0205 */
[----:B------:R-:W-:Y:S02]  /*1490*/  IMAD R0, R7, c[0x0][0x2c4], R4 ;  /* 0x0000b10007007a24 */ /* 0x000fe400078e0204 */
[----:B------:R-:W-:Y:S02]  /*14a0*/  IMAD.IADD R3, R3, 0x1, R5 ;  /* 0x0000000103037824 */ /* 0x000fe400078e0205 */
[----:B------:R-:W-:Y:S01]  /*14b0*/  IMAD.SHL.U32 R4, R18, 0x40, RZ ;  /* 0x0000004012047824 */ /* 0x000fe200078e00ff */
[----:B------:R-:W-:Y:S01]  /*14c0*/  SHF.R.S32.HI R5, RZ, 0x1f, R0 ;  /* 0x0000001fff057819 */ /* 0x000fe20000011400 */
[----:B------:R-:W-:-:S03]  /*14d0*/  IMAD.WIDE.U32 R2, R0, c[0x0][0x1a8], R2 ;  /* 0x00006a0000027a25 */ /* 0x000fc600078e0002 */
[----:B------:R-:W-:Y:S01]  /*14e0*/  LOP3.LUT R4, R4, 0x1c0, RZ, 0xc0, !PT ;  /* 0x000001c004047812 */ /* 0x000fe200078ec0ff */
[----:B------:R-:W-:Y:S01]  /*14f0*/  IMAD R5, R5, c[0x0][0x1a8], RZ ;  /* 0x00006a0005057a24 */ /* 0x000fe200078e02ff */
[----:B------:R-:W-:-:S03]  /*1500*/  LEA R8, P2, R2, c[0x0][0x160], 0x1 ;  /* 0x0000580002087a11 */ /* 0x000fc600078408ff */
[----:B------:R-:W-:Y:S01]  /*1510*/  IMAD R7, R0, c[0x0][0x1ac], R5 ;  /* 0x00006b0000077a24 */ /* 0x000fe200078e0205 */
[----:B------:R-:W-:Y:S02]  /*1520*/  LOP3.LUT R0, R13, 0xfffffff0, RZ, 0xc0, !PT ;  /* 0xfffffff00d007812 */ /* 0x000fe400078ec0ff */
[----:B------:R-:W-:Y:S01]  /*1530*/  LOP3.LUT R5, R4, 0x38, R6, 0xf8, !PT ;  /* 0x0000003804057812 */ /* 0x000fe200078ef806 */
[----:B------:R-:W-:Y:S01]  /*1540*/  IMAD.IADD R3, R3, 0x1, R7 ;  /* 0x0000000103037824 */ /* 0x000fe200078e0207 */
[----:B------:R-:W-:Y:S01]  /*1550*/  SHF.R.U32.HI R4, RZ, 0x3, R4 ;  /* 0x00000003ff047819 */ /* 0x000fe20000011604 */
[----:B------:R-:W-:Y:S01]  /*1560*/  IMAD.IADD R0, R201, 0x1, -R0 ;  /* 0x00000001c9007824 */ /* 0x000fe200078e0a00 */
[----:B------:R1:W3:Y:S02]  /*1570*/  SHFL.IDX PT, R6, R8, RZ, 0x181f ;  /* 0x00181fff08067589 */ /* 0x0002e400000e0000 */
[----:B------:R-:W-:Y:S02]  /*1580*/  LEA.HI.X R9, R2, c[0x0][0x164], R3, 0x1, P2 ;  /* 0x0000590002097a11 */ /* 0x000fe400010f0c03 */
[----:B------:R-:W-:-:S02]  /*1590*/  SHF.R.S32.HI R3, RZ, 0x1f, R0 ;  /* 0x0000001fff037819 */ /* 0x000fc40000011400 */
[----:B------:R-:W-:Y:S01]  /*15a0*/  LOP3.LUT R4, R5, R4, RZ, 0x3c, !PT ;  /* 0x0000000405047212 */ /* 0x000fe200078e3cff */
[----:B------:R1:W4:Y:S01]  /*15b0*/  SHFL.IDX PT, R7, R9, RZ, 0x181f ;  /* 0x00181fff09077589 */ /* 0x00032200000e0000 */
[----:B------:R-:W-:Y:S02]  /*15c0*/  LEA.HI R20, R3, R0, RZ, 0x3 ;  /* 0x0000000003147211 */ /* 0x000fe400078f18ff */
[----:B------:R-:W-:Y:S02]  /*15d0*/  IADD3 R5, R18, UR18, RZ ;  /* 0x0000001212057c10 */ /* 0x000fe4000fffe0ff */
[----:B------:R-:W-:Y:S02]  /*15e0*/  LEA.HI R2, R200, R201, RZ, 0x3 ;  /* 0x000000c9c8027211 */ /* 0x000fe400078f18ff */
[----:B------:R-:W-:Y:S02]  /*15f0*/  LOP3.LUT R3, R20, 0xfffffff8, RZ, 0xc0, !PT ;  /* 0xfffffff814037812 */ /* 0x000fe400078ec0ff */
[----:B------:R-:W-:-:S02]  /*1600*/  ISETP.GE.AND P3, PT, R5, UR6, PT ;  /* 0x0000000605007c0c */ /* 0x000fc4000bf66270 */
[----:B------:R-:W-:Y:S01]  /*1610*/  LOP3.LUT R2, R2, 0xfffffff8, RZ, 0xc0, !PT ;  /* 0xfffffff802027812 */ /* 0x000fe200078ec0ff */
[----:B------:R-:W-:Y:S02]  /*1620*/  IMAD.IADD R19, R0, 0x1, -R3 ;  /* 0x0000000100137824 */ /* 0x000fe400078e0a03 */
[----:B------:R-:W-:Y:S02]  /*1630*/  IMAD.MOV.U32 R3, RZ, RZ, 0x20 ;  /* 0x00000020ff037424 */ /* 0x000fe400078e00ff */
[----:B------:R-:W-:Y:S02]  /*1640*/  IMAD.IADD R32, R201, 0x1, -R2 ;  /* 0x00000001c9207824 */ /* 0x000fe400078e0a02 */
[----:B------:R-:W-:Y:S02]  /*1650*/  IMAD.MOV.U32 R2, RZ, RZ, 0x10 ;  /* 0x00000010ff027424 */ /* 0x000fe400078e00ff */
[----:B------:R-:W-:-:S05]  /*1660*/  IMAD.SHL.U32 R33, R32, 0x8, RZ ;  /* 0x0000000820217824 */ /* 0x000fca00078e00ff */
[----:B------:R-:W-:Y:S01]  /*1670*/  SHF.R.S32.HI R225, RZ, 0x1f, R33 ;  /* 0x0000001fffe17819 */ /* 0x000fe20000011421 */
[----:B--2---:R2:W5:Y:S01]  /*1680*/  @P1 R2UR UR19, R10 ;  /* 0x000000000a1313c2 */ /* 0x00456200000e0000 */
[----:B------:R-:W-:Y:S01]  /*1690*/  R2P PR, R19, 0x6 ;  /* 0x0000000613007804 */ /* 0x000fe20000000000 */
[----:B-----5:R-:W-:-:S04]  /*16a0*/  @!UP0 UMOV UR19, UR16 ;  /* 0x0000001000138c82 */ /* 0x020fc80008000000 */
[----:B------:R-:W-:Y:S02]  /*16b0*/  SEL R2, R2, 0xfffffff0, !P1 ;  /* 0xfffffff002027807 */ /* 0x000fe40004800000 */
[----:B--2---:R-:W-:-:S05]  /*16c0*/  LEA.HI R10, R200, R201, RZ, 0x6 ;  /* 0x000000c9c80a7211 */ /* 0x004fca00078f30ff */
[----:B------:R-:W-:-:S05]  /*16d0*/  IMAD.SHL.U32 R0, R10, 0x8, RZ ;  /* 0x000000080a007824 */ /* 0x000fca00078e00ff */
[----:B------:R-:W-:Y:S02]  /*16e0*/  LOP3.LUT R10, R4, 0xfffffe00, R0, 0xf8, !PT ;  /* 0xfffffe00040a7812 */ /* 0x000fe400078ef800 */
[----:B------:R-:W-:Y:S01]  /*16f0*/  SEL R4, R3, 0xffffffe0, !P2 ;  /* 0xffffffe003047807 */ /* 0x000fe20005000000 */
[----:B------:R-:W-:Y:S05]  /*1700*/  @P3 BRA `(.L_x_239) ;  /* 0x0000005000003947 */ /* 0x000fea0003800000 */
[----:B-1-34-:R-:W-:Y:S01]  /*1710*/  LEA R6, P1, R33, R6, 0x1 ;  /* 0x0000000621067211 */ /* 0x01afe200078208ff */
[----:B------:R-:W-:-:S03]  /*1720*/  IMAD.SHL.U32 R0, R10, 0x2, RZ ;  /* 0x000000020a007824 */ /* 0x000fc600078e00ff */
[----:B------:R-:W-:-:S05]  /*1730*/  LEA.HI.X R7, R33, R7, R225, 0x1, P1 ;  /* 0x0000000721077211 */ /* 0x000fca00008f0ce1 */
[----:B------:R-:W-:Y:S01]  /*1740*/  @!PT LDS RZ, [RZ] ;  /* 0x00000000fffff984 */ /* 0x000fe20000000800 */
[----:B------:R1:W-:Y:S04]  /*1750*/  LDGSTS.E.BYPASS.LTC128B.128 [R0+0x6100], [R6.64], !P0 ;  /* 0x0610000006007fae */ /* 0x0003e8000c101d72 */
.L_x_239:
[----:B-1-34-:R-:W-:Y:S05]  /*1760*/  BSYNC B0 ;  /* 0x0000000000007941 */ /* 0x01afea0003800000 */
.L_x_238:
[----:B------:R-:W-:Y:S01]  /*1770*/  IADD3 R0, R5, 0x10, RZ ;  /* 0x0000001005007810 */ /* 0x000fe20007ffe0ff */
[----:B------:R1:W2:Y:S01]  /*1780*/  SHFL.IDX PT, R3, R9, 0x1, 0x181f ;  /* 0x00381f0009037f89 */ /* 0x0002a200000e0000 */
[----:B------:R-:W-:Y:S02]  /*1790*/  BSSY B0, `(.L_x_240) ;  /* 0x0000009000007945 */ /* 0x000fe40003800000 */
[----:B------:R-:W-:Y:S01]  /*17a0*/  ISETP.GE.AND P1, PT, R0, UR6, PT ;  /* 0x0000000600007c0c */ /* 0x000fe2000bf26270 */
[----:B------:R1:W3:-:S12]  /*17b0*/  SHFL.IDX PT, R6, R8, 0x1, 0x181f ;  /* 0x00381f0008067f89 */ /* 0x0002d800000e0000 */
[----:B------:R-:W-:Y:S05]  /*17c0*/  @P1 BRA `(.L_x_241) ;  /* 0x0000005000001947 */ /* 0x000fea0003800000 */
[----:B---3--:R-:W-:Y:S01]  /*17d0*/  LEA R6, P1, R33, R6, 0x1 ;  /* 0x0000000621067211 */ /* 0x008fe200078208ff */
[----:B------:R-:W-:-:S03]  /*17e0*/  IMAD.SHL.U32 R0, R10, 0x2, RZ ;  /* 0x000000020a007824 */ /* 0x000fc600078e00ff */
[----:B--2---:R-:W-:-:S05]  /*17f0*/  LEA.HI.X R7, R33, R3, R225, 0x1, P1 ;  /* 0x0000000321077211 */ /* 0x004fca00008f0ce1 */
[----:B------:R-:W-:Y:S01]  /*1800*/  @!PT LDS RZ, [RZ] ;  /* 0x00000000fffff984 */ /* 0x000fe20000000800 */
[----:B------:R2:W-:Y:S04]  /*1810*/  LDGSTS.E.BYPASS.LTC128B.128 [R0+0x6900], [R6.64], !P0 ;  /* 0x0690000006007fae */ /* 0x0005e8000c101d72 */
.L_x_241:
[----:B------:R-:W-:Y:S05]  /*1820*/  BSYNC B0 ;  /* 0x0000000000007941 */ /* 0x000fea0003800000 */
.L_x_240:
[----:B--2---:R-:W-:Y:S01]  /*1830*/  IADD3 R0, R5, 0x20, RZ ;  /* 0x0000002005007810 */ /* 0x004fe20007ffe0ff */
[----:B------:R2:W4:Y:S01]  /*1840*/  SHFL.IDX PT, R3, R9, 0x2, 0x181f ;  /* 0x00581f0009037f89 */ /* 0x00052200000e0000 */
[----:B------:R-:W-:Y:S02]  /*1850*/  BSSY B0, `(.L_x_242) ;  /* 0x0000009000007945 */ /* 0x000fe40003800000 */
[----:B------:R-:W-:Y:S01]  /*1860*/  ISETP.GE.AND P1, PT, R0, UR6, PT ;  /* 0x0000000600007c0c */ /* 0x000fe2000bf26270 */
[----:B---3--:R2:W3:-:S12]  /*1870*/  SHFL.IDX PT, R6, R8, 0x2, 0x181f ;  /* 0x00581f0008067f89 */ /* 0x0084d800000e0000 */
[----:B------:R-:W-:Y:S05]  /*1880*/  @P1 BRA `(.L_x_243) ;  /* 0x0000005000001947 */ /* 0x000fea0003800000 */
[----:B---3--:R-:W-:Y:S01]  /*1890*/  LEA R6, P1, R33, R6, 0x1 ;  /* 0x0000000621067211 */ /* 0x008fe200078208ff */
[----:B------:R-:W-:-:S03]  /*18a0*/  IMAD.SHL.U32 R0, R10, 0x2, RZ ;  /* 0x000000020a007824 */ /* 0x000fc600078e00ff */
[----:B----4-:R-:W-:-:S05]  /*18b0*/  LEA.HI.X R7, R33, R3, R225, 0x1, P1 ;  /* 0x0000000321077211 */ /* 0x010fca00008f0ce1 */
[----:B------:R-:W-:Y:S01]  /*18c0*/  @!PT LDS RZ, [RZ] ;  /* 0x00000000fffff984 */ /* 0x000fe20000000800 */
[----:B------:R3:W-:Y:S04]  /*18d0*/  LDGSTS.E.BYPASS.LTC128B.128 [R0+0x7100], [R6.64], !P0 ;  /* 0x0710000006007fae */ /* 0x0007e8000c101d72 */
.L_x_243:
[----:B------:R-:W-:Y:S05]  /*18e0*/  BSYNC B0 ;  /* 0x0000000000007941 */ /* 0x000fea0003800000 */
.L_x_242:
[----:B---3--:R-:W-:Y:S01]  /*18f0*/  IADD3 R0, R5, 0x30, RZ ;  /* 0x0000003005007810 */ /* 0x008fe20007ffe0ff */
[----:B----4-:R3:W4:Y:S01]  /*1900*/  SHFL.IDX PT, R3, R9, 0x3, 0x181f ;  /* 0x00781f0009037f89 */ /* 0x01072200000e0000 */
[----:B------:R-:W-:Y:S02]  /*1910*/  BSSY B0, `(.L_x_244) ;  /* 0x0000009000007945 */ /* 0x000fe40003800000 */
[----:B------:R-:W-:Y:S01]  /*1920*/  ISETP.GE.AND P1, PT, R0, UR6, PT ;  /* 0x0000000600007c0c */ /* 0x000fe2000bf26270 */
[----:B------:R3:W1:-:S12]  /*1930*/  SHFL.IDX PT, R6, R8, 0x3, 0x181f ;  /* 0x00781f0008067f89 */ /* 0x00065800000e0000 */
[----:B------:R-:W-:Y:S05]  /*1940*/  @P1 BRA `(.L_x_245) ;  /* 0x0000005000001947 */ /* 0x000fea0003800000 */
[----:B-1----:R-:W-:Y:S01]  /*1950*/  LEA R6, P1, R33, R6, 0x1 ;  /* 0x0000000621067211 */ /* 0x002fe200078208ff */
[----:B------:R-:W-:-:S03]  /*1960*/  IMAD.SHL.U32 R0, R10, 0x2, RZ ;  /* 0x000000020a007824 */ /* 0x000fc600078e00ff */
[----:B----4-:R-:W-:-:S05]  /*1970*/  LEA.HI.X R7, R33, R3, R225, 0x1, P1 ;  /* 0x0000000321077211 */ /* 0x010fca00008f0ce1 */
[----:B------:R-:W-:Y:S01]  /*1980*/  @!PT LDS RZ, [RZ] ;  /* 0x00000000fffff984 */ /* 0x000fe20000000800 */
[----:B------:R1:W-:Y:S04]  /*1990*/  LDGSTS.E.BYPASS.LTC128B.128 [R0+0x7900], [R6.64], !P0 ;  /* 0x0790000006007fae */ /* 0x0003e8000c101d72 */
.L_x_245:
[----:B------:R-:W-:Y:S05]  /*19a0*/  BSYNC B0 ;  /* 0x0000000000007941 */ /* 0x000fea0003800000 */
.L_x_244:
[----:B-1----:R-:W-:Y:S01]  /*19b0*/  IADD3 R0, R5, 0x40, RZ ;  /* 0x0000004005007810 */ /* 0x002fe20007ffe0ff */
[----:B----4-:R1:W4:Y:S01]  /*19c0*/  SHFL.IDX PT, R3, R9, 0x4, 0x181f ;  /* 0x00981f0009037f89 */ /* 0x01032200000e0000 */
[----:B------:R-:W-:Y:S02]  /*19d0*/  BSSY B0, `(.L_x_246) ;  /* 0x0000009000007945 */ /* 0x000fe40003800000 */
[----:B------:R-:W-:Y:S01]  /*19e0*/  ISETP.GE.AND P1, PT, R0, UR6, PT ;  /* 0x0000000600007c0c */ /* 0x000fe2000bf26270 */
[----:B------:R1:W2:-:S12]  /*19f0*/  SHFL.IDX PT, R6, R8, 0x4, 0x181f ;  /* 0x00981f0008067f89 */ /* 0x00029800000e0000 */
[----:B------:R-:W-:Y:S05]  /*1a00*/  @P1 BRA `(.L_x_247) ;  /* 0x0000005000001947 */ /* 0x000fea0003800000 */
[----:B--2---:R-:W-:Y:S01]  /*1a10*/  LEA R6, P1, R33, R6, 0x1 ;  /* 0x0000000621067211 */ /* 0x004fe200078208ff */
[----:B------:R-:W-:-:S03]  /*1a20*/  IMAD.SHL.U32 R0, R10, 0x2, RZ ;  /* 0x000000020a007824 */ /* 0x000fc600078e00ff */
[----:B----4-:R-:W-:-:S05]  /*1a30*/  LEA.HI.X R7, R33, R3, R225, 0x1, P1 ;  /* 0x0000000321077211 */ /* 0x010fca00008f0ce1 */
[----:B------:R-:W-:Y:S01]  /*1a40*/  @!PT LDS RZ, [RZ] ;  /* 0x00000000fffff984 */ /* 0x000fe20000000800 */
[----:B------:R2:W-:Y:S04]  /*1a50*/  LDGSTS.E.BYPASS.LTC128B.128 [R0+0x8100], [R6.64], !P0 ;  /* 0x0810000006007fae */ /* 0x0005e8000c101d72 */
.L_x_247:
[----:B------:R-:W-:Y:S05]  /*1a60*/  BSYNC B0 ;  /* 0x0000000000007941 */ /* 0x000fea0003800000 */
.L_x_246:
[----:B--2---:R-:W-:Y:S01]  /*1a70*/  IADD3 R0, R5, 0x50, RZ ;  /* 0x0000005005007810 */ /* 0x004fe20007ffe0ff */
        /* <DEDUP_REMOVED lines=10> */
.L_x_249:
[----:B------:R-:W-:Y:S05]  /*1b20*/  BSYNC B0 ;  /* 0x0000000000007941 */ /* 0x000fea0003800000 */
.L_x_248:
        /* <DEDUP_REMOVED lines=11> */
.L_x_251:
[----:B------:R-:W-:Y:S05]  /*1be0*/  BSYNC B0 ;  /* 0x0000000000007941 */ /* 0x000fea0003800000 */
.L_x_250:
[----:B-123--:R-:W1:Y:S01]  /*1bf0*/  SHFL.IDX PT, R8, R8, 0x7, 0x181f ;  /* 0x00f81f0008087f89 */ /* 0x00ee6200000e0000 */
[----:B------:R-:W-:Y:S01]  /*1c00*/  ULDC UR4, c[0x0][0x2b8] ;  /* 0x0000ae0000047ab9 */ /* 0x000fe20000000800 */
[----:B----4-:R-:W-:Y:S01]  /*1c10*/  IADD3 R3, R5, 0x70, RZ ;  /* 0x0000007005037810 */ /* 0x010fe20007ffe0ff */
[----:B------:R-:W-:Y:S01]  /*1c20*/  UISETP.NE.AND UP0, UPT, UR4, 0x1, UPT ;  /* 0x000000010400788c */ /* 0x000fe2000bf05270 */
[----:B------:R-:W2:Y:S01]  /*1c30*/  SHFL.IDX PT, R9, R9, 0x7, 0x181f ;  /* 0x00f81f0009097f89 */ /* 0x000ea200000e0000 */
[----:B------:R-:W-:Y:S01]  /*1c40*/  UMOV UR37, 0x60 ;  /* 0x0000006000257882 */ /* 0x000fe20000000000 */
[----:B------:R-:W-:Y:S01]  /*1c50*/  ISETP.GE.AND P3, PT, R3, UR6, PT ;  /* 0x0000000603007c0c */ /* 0x000fe2000bf66270 */
[----:B------:R-:W-:Y:S01]  /*1c60*/  UIMAD UR13, UR12, UR37, -0x60 ;  /* 0xffffffa00c0d74a4 */ /* 0x000fe2000f8e0225 */
[----:B------:R-:W-:Y:S01]  /*1c70*/  IMAD.SHL.U32 R202, R10, 0x2, RZ ;  /* 0x000000020aca7824 */ /* 0x000fe200078e00ff */
[----:B------:R-:W-:Y:S01]  /*1c80*/  PLOP3.LUT P2, PT, PT, PT, UP0, 0x80, 0x0 ;  /* 0x000000000000781c */ /* 0x000fe20003f4f008 */
[----:B------:R-:W-:Y:S01]  /*1c90*/  USHF.R.S32.HI UR9, URZ, 0x1f, UR19 ;  /* 0x0000001f3f097899 */ /* 0x000fe20008011413 */
[----:B------:R-:W-:Y:S01]  /*1ca0*/  PLOP3.LUT P1, PT, PT, PT, UP0, 0x80, 0x0 ;  /* 0x000000000000781c */ /* 0x000fe20003f2f008 */
[----:B------:R-:W-:Y:S01]  /*1cb0*/  ULDC.64 UR4, c[0x0][0x2b0] ;  /* 0x0000ac0000047ab9 */ /* 0x000fe20000000a00 */
[----:B------:R-:W-:Y:S01]  /*1cc0*/  IADD3 R0, R203, UR13, RZ ;  /* 0x0000000dcb007c10 */ /* 0x000fe2000fffe0ff */
[----:B------:R-:W-:Y:S01]  /*1cd0*/  UIMAD UR9, UR9, UR4, URZ ;  /* 0x00000004090972a4 */ /* 0x000fe2000f8e023f */
[----:B------:R-:W-:Y:S01]  /*1ce0*/  IMAD.MOV.U32 R227, RZ, RZ, RZ ;  /* 0x000000ffffe37224 */ /* 0x000fe200078e00ff */
[----:B------:R-:W-:Y:S01]  /*1cf0*/  UIMAD.WIDE.U32 UR44, UR19, UR4, URZ ;  /* 0x00000004132c72a5 */ /* 0x000fe2000f8e003f */
[C---:B------:R-:W-:Y:S01]  /*1d00*/  IADD3 R5, R0.reuse, UR14, RZ ;  /* 0x0000000e00057c10 */ /* 0x040fe2000fffe0ff */
[----:B------:R-:W-:Y:S01]  /*1d10*/  UIMAD UR5, UR19, UR5, UR9 ;  /* 0x00000005130572a4 */ /* 0x000fe2000f8e0209 */
[----:B------:R-:W-:Y:S01]  /*1d20*/  ISETP.GE.AND P4, PT, R0, UR8, PT ;  /* 0x0000000800007c0c */ /* 0x000fe2000bf86270 */
[----:B------:R-:W-:Y:S01]  /*1d30*/  UIMAD UR37, UR12, -0x60, UR37 ;  /* 0xffffffa00c2578a4 */ /* 0x000fe2000f8e0225 */
[----:B------:R-:W-:Y:S01]  /*1d40*/  SHF.R.S32.HI R14, RZ, 0x4, R13 ;  /* 0x00000004ff0e7819 */ /* 0x000fe2000001140d */
[----:B------:R-:W-:Y:S01]  /*1d50*/  @P2 IMAD.HI.U32 R3, R5, c[0x0][0x2bc], RZ ;  /* 0x0000af0005032a27 */ /* 0x000fe200078e00ff */
[----:B------:R-:W-:Y:S01]  /*1d60*/  ISETP.GT.OR P4, PT, R203, 0x5f, P4 ;  /* 0x0000005fcb00780c */ /* 0x000fe20002784670 */
[----:B------:R-:W-:Y:S01]  /*1d70*/  UIADD3 UR6, UR45, UR5, URZ ;  /* 0x000000052d067290 */ /* 0x000fe2000fffe03f */
[C---:B-1----:R-:W-:Y:S01]  /*1d80*/  @!P3 LEA R8, P2, R33.reuse, R8, 0x1 ;  /* 0x000000082108b211 */ /* 0x042fe200078408ff */
[----:B------:R-:W-:Y:S01]  /*1d90*/  IMAD.MOV.U32 R0, RZ, RZ, R5 ;  /* 0x000000ffff007224 */ /* 0x000fe200078e0005 */
[----:B------:R-:W-:Y:S01]  /*1da0*/  @P1 SHF.R.U32.HI R0, RZ, c[0x0][0x2c0], R3 ;  /* 0x0000b000ff001a19 */ /* 0x000fe20000011603 */
[----:B------:R-:W-:Y:S01]  /*1db0*/  ULDC.64 UR4, c[0x0][0x1e8] ;  /* 0x00007a0000047ab9 */ /* 0x000fe20000000a00 */
[----:B--2---:R-:W-:-:S02]  /*1dc0*/  @!P3 LEA.HI.X R9, R33, R9, R225, 0x1, P2 ;  /* 0x000000092109b211 */ /* 0x004fc400010f0ce1 */
[----:B------:R-:W-:Y:S01]  /*1dd0*/  LEA.HI R199, R200, R201, RZ, 0x5 ;  /* 0x000000c9c8c77211 */ /* 0x000fe200078f28ff */
[----:B------:R-:W-:Y:S01]  /*1de0*/  IMAD.SHL.U32 R226, R33, 0x2, RZ ;  /* 0x0000000221e27824 */ /* 0x000fe200078e00ff */
[----:B------:R-:W-:Y:S01]  /*1df0*/  UP2UR UR36, UPR, URZ, 0x1 ;  /* 0x000000013f247883 */ /* 0x000fe20008000000 */
[----:B------:R-:W-:Y:S01]  /*1e00*/  @!PT LDS RZ, [RZ] ;  /* 0x00000000fffff984 */ /* 0x000fe20000000800 */
[----:B------:R1:W-:Y:S02]  /*1e10*/  @!P3 LDGSTS.E.BYPASS.LTC128B.128 [R202+0x9900], [R8.64], !P0 ;  /* 0x0990000008cabfae */ /* 0x0003e4000c101d72 */
[C---:B------:R-:W-:Y:S02]  /*1e20*/  @!P4 IADD3 R3, P1, R0.reuse, UR44, RZ ;  /* 0x0000002c0003cc10 */ /* 0x040fe4000ff3e0ff */
[----:B------:R-:W0:Y:S02]  /*1e30*/  LDGDEPBAR ;  /* 0x00000000000079af */ /* 0x000e240000000000 */
[----:B------:R-:W-:Y:S02]  /*1e40*/  @!P4 LEA.HI.X.SX32 R7, R0, UR6, 0x1, P1 ;  /* 0x000000060007cc11 */ /* 0x000fe400088f0eff */
[----:B------:R-:W-:Y:S01]  /*1e50*/  BAR.SYNC.DEFER_BLOCKING 0x0 ;  /* 0x0000000000007b1d */ /* 0x000fe20000010000 */
[----:B------:R-:W-:-:S04]  /*1e60*/  @!P4 LEA R6, P1, R3, c[0x0][0x2a0], 0x2 ;  /* 0x0000a8000306ca11 */ /* 0x000fc800078210ff */
[----:B------:R-:W-:Y:S01]  /*1e70*/  @!P4 LEA.HI.X R7, R3, c[0x0][0x2a4], R7, 0x2, P1 ;  /* 0x0000a9000307ca11 */ /* 0x000fe200008f1407 */
[----:B------:R-:W-:Y:S04]  /*1e80*/  STL [R1+0x4], R202 ;  /* 0x000004ca01007387 */ /* 0x000fe80000100800 */
[----:B------:R2:W3:Y:S01]  /*1e90*/  @!P4 LDG.E R227, [R6.64] ;  /* 0x0000003206e3c981 */ /* 0x0004e2000c1e1900 */
[----:B------:R-:W-:Y:S01]  /*1ea0*/  IMAD.MOV R0, RZ, RZ, -R0 ;  /* 0x000000ffff007224 */ /* 0x000fe200078e0a00 */
[----:B------:R-:W-:Y:S01]  /*1eb0*/  UIMAD UR9, UR10, UR4, URZ ;  /* 0x000000040a0972a4 */ /* 0x000fe2000f8e023f */
[----:B------:R-:W-:Y:S01]  /*1ec0*/  ISETP.GE.AND P4, PT, R33, c[0x0][0x1d4], PT ;  /* 0x0000750021007a0c */ /* 0x000fe20003f86270 */
[----:B------:R-:W-:Y:S01]  /*1ed0*/  UIMAD.WIDE.U32 UR48, UR11, UR4, URZ ;  /* 0x000000040b3072a5 */ /* 0x000fe2000f8e003f */
[----:B------:R-:W-:Y:S01]  /*1ee0*/  IMAD R234, R0, c[0x0][0x2b8], R5 ;  /* 0x0000ae0000ea7a24 */ /* 0x000fe200078e0205 */
[----:B------:R-:W-:Y:S01]  /*1ef0*/  UIMAD UR9, UR11, UR5, UR9 ;  /* 0x000000050b0972a4 */ /* 0x000fe2000f8e0209 */
[----:B------:R-:W-:Y:S01]  /*1f00*/  SHF.R.S32.HI R198, RZ, 0x5, R199 ;  /* 0x00000005ffc67819 */ /* 0x000fe200000114c7 */
[----:B------:R-:W-:-:S02]  /*1f10*/  UIADD3 UR19, UR8, UR37, URZ ;  /* 0x0000002508137290 */ /* 0x000fc4000fffe03f */
[----:B------:R-:W-:Y:S01]  /*1f20*/  SHF.R.S32.HI R35, RZ, 0x1f, R234 ;  /* 0x0000001fff237819 */ /* 0x000fe200000114ea */
[----:B------:R-:W-:Y:S02]  /*1f30*/  UIADD3 UR9, UR49, UR9, URZ ;  /* 0x0000000931097290 */ /* 0x000fe4000fffe03f */
[----:B------:R-:W-:Y:S01]  /*1f40*/  ULDC.64 UR4, c[0x0][0x210] ;  /* 0x0000840000047ab9 */ /* 0x000fe20000000a00 */
[----:B------:R-:W-:Y:S01]  /*1f50*/  IADD3 R34, -R18, UR19, RZ ;  /* 0x0000001312227c10 */ /* 0x000fe2000fffe1ff */
[----:B------:R-:W-:Y:S01]  /*1f60*/  IMAD R0, R35, c[0x0][0x1e0], RZ ;  /* 0x0000780023007a24 */ /* 0x000fe200078e02ff */
[----:B------:R-:W-:Y:S02]  /*1f70*/  UIMAD UR10, UR10, UR4, URZ ;  /* 0x000000040a0a72a4 */ /* 0x000fe4000f8e023f */
[----:B------:R-:W-:Y:S01]  /*1f80*/  ISETP.GE.AND P1, PT, R34, 0x1, PT ;  /* 0x000000012200780c */ /* 0x000fe20003f26270 */
[----:B------:R-:W-:Y:S01]  /*1f90*/  IMAD R0, R234, c[0x0][0x1e4], R0 ;  /* 0x00007900ea007a24 */ /* 0x000fe200078e0200 */
[C---:B------:R-:W-:Y:S01]  /*1fa0*/  ISETP.GE.AND P6, PT, R34.reuse, 0x21, PT ;  /* 0x000000212200780c */ /* 0x040fe20003fc6270 */
[----:B------:R-:W-:Y:S01]  /*1fb0*/  UIMAD.WIDE.U32 UR46, UR11, UR4, URZ ;  /* 0x000000040b2e72a5 */ /* 0x000fe2000f8e003f */
[C---:B------:R-:W-:Y:S01]  /*1fc0*/  ISETP.GE.AND P5, PT, R34.reuse, 0x31, PT ;  /* 0x000000312200780c */ /* 0x040fe20003fa6270 */
[----:B------:R-:W-:Y:S01]  /*1fd0*/  UIMAD UR10, UR11, UR5, UR10 ;  /* 0x000000050b0a72a4 */ /* 0x000fe2000f8e020a */
[----:B------:R-:W-:Y:S01]  /*1fe0*/  ISETP.GE.AND P3, PT, R34, 0x41, PT ;  /* 0x000000412200780c */ /* 0x000fe20003f66270 */
[----:B--2---:R-:W-:Y:S01]  /*1ff0*/  IMAD.WIDE.U32 R6, R234, c[0x0][0x1e0], RZ ;  /* 0x00007800ea067a25 */ /* 0x004fe200078e00ff */
[----:B------:R-:W-:-:S02]  /*2000*/  UIADD3 UR4, UR12, -0x1, URZ ;  /* 0xffffffff0c047890 */ /* 0x000fc4000fffe03f */
[----:B------:R-:W-:Y:S01]  /*2010*/  UIADD3 UR10, UR47, UR10, URZ ;  /* 0x0000000a2f0a7290 */ /* 0x000fe2000fffe03f */
[----:B------:R-:W-:Y:S01]  /*2020*/  IMAD.IADD R7, R7, 0x1, R0 ;  /* 0x0000000107077824 */ /* 0x000fe200078e0200 */
[----:B------:R-:W-:Y:S01]  /*2030*/  UISETP.GT.AND UP0, UPT, UR4, UR7, UPT ;  /* 0x000000070400728c */ /* 0x000fe2000bf04270 */
[----:B---3--:R-:W-:Y:S02]  /*2040*/  SHF.R.S32.HI R40, RZ, 0x1f, R227 ;  /* 0x0000001fff287819 */ /* 0x008fe400000114e3 */
[----:B------:R-:W-:-:S04]  /*2050*/  IMAD.WIDE.U32 R6, R227, c[0x0][0x1f0], R6 ;  /* 0x00007c00e3067a25 */ /* 0x000fc800078e0006 */
[----:B------:R-:W-:Y:S01]  /*2060*/  IMAD R3, R40, c[0x0][0x1f0], RZ ;  /* 0x00007c0028037a24 */ /* 0x000fe200078e02ff */
[----:B------:R-:W-:-:S03]  /*2070*/  IADD3 R0, P0, R6, UR48, RZ ;  /* 0x0000003006007c10 */ /* 0x000fc6000ff1e0ff */
[----:B------:R-:W-:-:S05]  /*2080*/  IMAD R3, R227, c[0x0][0x1f4], R3 ;  /* 0x00007d00e3037a24 */ /* 0x000fca00078e0203 */
[----:B------:R-:W-:Y:S02]  /*2090*/  IADD3.X R6, R7, UR9, R3, P0, !PT ;  /* 0x0000000907067c10 */ /* 0x000fe400087fe403 */
[----:B------:R-:W-:-:S04]  /*20a0*/  LEA R3, P0, R0, c[0x0][0x1c8], 0x1 ;  /* 0x0000720000037a11 */ /* 0x000fc800078008ff */
[----:B------:R-:W-:Y:S01]  /*20b0*/  LEA.HI.X R0, R0, c[0x0][0x1cc], R6, 0x1, P0 ;  /* 0x0000730000007a11 */ /* 0x000fe200000f0c06 */
[----:B------:R-:W-:Y:S01]  /*20c0*/  SHFL.IDX PT, R5, R3, 0x1, 0x181f ;  /* 0x00381f0003057f89 */ /* 0x000fe200000e0000 */
[----:B------:R-:W-:-:S03]  /*20d0*/  ISETP.GE.AND P0, PT, R34, 0x11, PT ;  /* 0x000000112200780c */ /* 0x000fc60003f06270 */
[----:B------:R-:W2:Y:S04]  /*20e0*/  SHFL.IDX PT, R6, R3, RZ, 0x181f ;  /* 0x00181fff03067589 */ /* 0x000ea800000e0000 */
[----:B------:R-:W3:Y:S04]  /*20f0*/  SHFL.IDX PT, R7, R0, RZ, 0x181f ;  /* 0x00181fff00077589 */ /* 0x000ee800000e0000 */
[----:B-1----:R-:W1:Y:S04]  /*2100*/  SHFL.IDX PT, R8, R0, 0x1, 0x181f ;  /* 0x00381f0000087f89 */ /* 0x002e6800000e0000 */
[----:B------:R-:W4:Y:S04]  /*2110*/  SHFL.IDX PT, R12, R3, 0x2, 0x181f ;  /* 0x00581f00030c7f89 */ /* 0x000f2800000e0000 */
[----:B------:R-:W5:Y:S04]  /*2120*/  SHFL.IDX PT, R10, R3, 0x3, 0x181f ;  /* 0x00781f00030a7f89 */ /* 0x000f6800000e0000 */
[----:B------:R-:W1:Y:S01]  /*2130*/  SHFL.IDX PT, R11, R0, 0x2, 0x181f ;  /* 0x00581f00000b7f89 */ /* 0x000e6200000e0000 */
[----:B--2---:R-:W-:-:S03]  /*2140*/  @P1 LEA R6, P2, R33, R6, 0x1 ;  /* 0x0000000621061211 */ /* 0x004fc600078408ff */
[----:B------:R-:W2:Y:S01]  /*2150*/  SHFL.IDX PT, R9, R3, 0x4, 0x181f ;  /* 0x00981f0003097f89 */ /* 0x000ea200000e0000 */
[----:B---3--:R-:W-:-:S03]  /*2160*/  @P1 LEA.HI.X R7, R33, R7, R225, 0x1, P2 ;  /* 0x0000000721071211 */ /* 0x008fc600010f0ce1 */
[----:B------:R-:W3:Y:S01]  /*2170*/  SHFL.IDX PT, R17, R0, 0x3, 0x181f ;  /* 0x00781f0000117f89 */ /* 0x000ee200000e0000 */
[----:B------:R-:W-:-:S03]  /*2180*/  ISETP.GE.AND P2, PT, R34, 0x51, PT ;  /* 0x000000512200780c */ /* 0x000fc60003f46270 */
[----:B------:R-:W-:Y:S04]  /*2190*/  SHFL.IDX PT, R3, R3, 0x5, 0x181f ;  /* 0x00b81f0003037f89 */ /* 0x000fe800000e0000 */
[----:B------:R-:W1:Y:S04]  /*21a0*/  SHFL.IDX PT, R16, R0, 0x4, 0x181f ;  /* 0x00981f0000107f89 */ /* 0x000e6800000e0000 */
[----:B------:R1:W2:Y:S04]  /*21b0*/  SHFL.IDX PT, R15, R0, 0x5, 0x181f ;  /* 0x00b81f00000f7f89 */ /* 0x0002a800000e0000 */
[----:B------:R2:W-:Y:S01]  /*21c0*/  @P1 LDGSTS.E.BYPASS.LTC128B.128 [R202+0x3100], [R6.64], !P4 ;  /* 0x0310000006ca1fae */ /* 0x0005e2000e101d72 */
[----:B-1----:R-:W-:-:S04]  /*21d0*/  LEA.HI R0, R13, R14, RZ, 0x1 ;  /* 0x0000000e0d007211 */ /* 0x002fc800078f08ff */
[----:B------:R-:W-:Y:S02]  /*21e0*/  LOP3.LUT R0, R0, 0xfffffffe, RZ, 0xc0, !PT ;  /* 0xfffffffe00007812 */ /* 0x000fe400078ec0ff */
[----:B--2---:R-:W-:-:S03]  /*21f0*/  @P0 LEA R6, P1, R33, R5, 0x1 ;  /* 0x0000000521060211 */ /* 0x004fc600078208ff */
[----:B------:R-:W-:Y:S02]  /*2200*/  IMAD.IADD R14, R14, 0x1, -R0 ;  /* 0x000000010e0e7824 */ /* 0x000fe400078e0a00 */
[----:B------:R-:W-:Y:S01]  /*2210*/  IMAD.SHL.U32 R0, R32, 0x40, RZ ;  /* 0x0000004020007824 */ /* 0x000fe200078e00ff */
[C-C-:B------:R-:W-:Y:S01]  /*2220*/  @P0 LEA.HI.X R7, R33.reuse, R8, R225.reuse, 0x1, P1 ;  /* 0x0000000821070211 */ /* 0x140fe200008f0ce1 */
[----:B------:R-:W-:Y:S01]  /*2230*/  IMAD.SHL.U32 R5, R20, 0x40, RZ ;  /* 0x0000004014057824 */ /* 0x000fe200078e00ff */
[C---:B----4-:R-:W-:Y:S02]  /*2240*/  @P6 LEA R12, P1, R33.reuse, R12, 0x1 ;  /* 0x0000000c210c6211 */ /* 0x050fe400078208ff */
[----:B------:R-:W-:Y:S01]  /*2250*/  LOP3.LUT R0, R0, 0x1c0, RZ, 0xc0, !PT ;  /* 0x000001c000007812 */ /* 0x000fe200078ec0ff */
[----:B------:R1:W-:Y:S01]  /*2260*/  @P0 LDGSTS.E.BYPASS.LTC128B.128 [R202+0x3900], [R6.64], !P4 ;  /* 0x0390000006ca0fae */ /* 0x0003e2000e101d72 */
[C---:B-----5:R-:W-:Y:S02]  /*2270*/  @P5 LEA R10, P0, R33.reuse, R10, 0x1 ;  /* 0x0000000a210a5211 */ /* 0x060fe400078008ff */
[----:B------:R-:W-:-:S02]  /*2280*/  @P6 LEA.HI.X R13, R33, R11, R225, 0x1, P1 ;  /* 0x0000000b210d6211 */ /* 0x000fc400008f0ce1 */
[C---:B------:R-:W-:Y:S02]  /*2290*/  @P3 LEA R8, P1, R33.reuse, R9, 0x1 ;  /* 0x0000000921083211 */ /* 0x040fe400078208ff */
[C-C-:B---3--:R-:W-:Y:S01]  /*22a0*/  @P5 LEA.HI.X R11, R33.reuse, R17, R225.reuse, 0x1, P0 ;  /* 0x00000011210b5211 */ /* 0x148fe200000f0ce1 */
[----:B------:R2:W-:Y:S01]  /*22b0*/  @P6 LDGSTS.E.BYPASS.LTC128B.128 [R202+0x4100], [R12.64], !P4 ;  /* 0x041000000cca6fae */ /* 0x0005e2000e101d72 */
[----:B------:R-:W-:Y:S02]  /*22c0*/  @P3 LEA.HI.X R9, R33, R16, R225, 0x1, P1 ;  /* 0x0000001021093211 */ /* 0x000fe400008f0ce1 */
[----:B------:R-:W-:Y:S01]  /*22d0*/  LOP3.LUT R197, R5, 0xfffffe00, RZ, 0xc0, !PT ;  /* 0xfffffe0005c57812 */ /* 0x000fe200078ec0ff */
[----:B------:R3:W-:Y:S01]  /*22e0*/  @P5 LDGSTS.E.BYPASS.LTC128B.128 [R202+0x4900], [R10.64], !P4 ;  /* 0x049000000aca5fae */ /* 0x0007e2000e101d72 */
[----:B------:R-:W-:-:S03]  /*22f0*/  LOP3.LUT P1, RZ, R32, 0x2, RZ, 0xc0, !PT ;  /* 0x0000000220ff7812 */ /* 0x000fc6000782c0ff */
[----:B------:R3:W-:Y:S01]  /*2300*/  @P3 LDGSTS.E.BYPASS.LTC128B.128 [R202+0x5100], [R8.64], !P4 ;  /* 0x0510000008ca3fae */ /* 0x0007e2000e101d72 */
[----:B-1----:R-:W-:Y:S01]  /*2310*/  @P2 LEA R6, P0, R33, R3, 0x1 ;  /* 0x0000000321062211 */ /* 0x002fe200078008ff */
[----:B------:R-:W-:-:S03]  /*2320*/  IMAD.SHL.U32 R3, R19, 0x40, RZ ;  /* 0x0000004013037824 */ /* 0x000fc600078e00ff */
[--C-:B------:R-:W-:Y:S02]  /*2330*/  @P2 LEA.HI.X R7, R33, R15, R225.reuse, 0x1, P0 ;  /* 0x0000000f21072211 */ /* 0x100fe400000f0ce1 */
[----:B------:R-:W-:Y:S02]  /*2340*/  LOP3.LUT R3, R3, 0x1c0, RZ, 0xc0, !PT ;  /* 0x000001c003037812 */ /* 0x000fe400078ec0ff */
[C---:B------:R-:W-:Y:S01]  /*2350*/  SHF.L.U64.HI R225, R33.reuse, 0x1, R225 ;  /* 0x0000000121e17819 */ /* 0x040fe200000102e1 */
[----:B------:R1:W-:Y:S01]  /*2360*/  @P2 LDGSTS.E.BYPASS.LTC128B.128 [R202+0x5900], [R6.64], !P4 ;  /* 0x0590000006ca2fae */ /* 0x0003e2000e101d72 */
[----:B------:R-:W-:-:S03]  /*2370*/  ISETP.GE.AND P2, PT, R33, c[0x0][0x1d4], PT ;  /* 0x0000750021007a0c */ /* 0x000fc60003f46270 */
[----:B------:R-:W0:Y:S01]  /*2380*/  LDGDEPBAR ;  /* 0x00000000000079af */ /* 0x000e220000000000 */
[----:B------:R-:W-:Y:S01]  /*2390*/  ISETP.LT.OR P5, PT, R34, 0x1, P2 ;  /* 0x000000012200780c */ /* 0x000fe200017a1670 */
[----:B-1----:R-:W-:Y:S01]  /*23a0*/  IMAD.SHL.U32 R7, R18, 0x8, RZ ;  /* 0x0000000812077824 */ /* 0x002fe200078e00ff */
[----:B------:R-:W-:-:S04]  /*23b0*/  DEPBAR.LE SB0, 0x1 ;  /* 0x000080400000791a */ /* 0x000fc80000000000 */
[----:B------:R-:W-:-:S04]  /*23c0*/  DEPBAR.LE SB0, 0x0 ;  /* 0x000080000000791a */ /* 0x000fc80000000000 */
[----:B------:R-:W-:Y:S01]  /*23d0*/  IMAD.SHL.U32 R6, R14, 0x8, RZ ;  /* 0x000000080e067824 */ /* 0x000fe200078e00ff */
[----:B------:R-:W-:Y:S02]  /*23e0*/  LOP3.LUT R7, R0, 0x8, R7, 0xf8, !PT ;  /* 0x0000000800077812 */ /* 0x000fe400078ef807 */
[----:B------:R-:W-:Y:S02]  /*23f0*/  SHF.R.U32.HI R0, RZ, 0x3, R0 ;  /* 0x00000003ff007819 */ /* 0x000fe40000011600 */
[----:B------:R-:W-:Y:S02]  /*2400*/  LOP3.LUT R5, R3, 0x8, R6, 0xf8, !PT ;  /* 0x0000000803057812 */ /* 0x000fe400078ef806 */
[----:B------:R-:W-:Y:S02]  /*2410*/  SHF.R.U32.HI R3, RZ, 0x3, R3 ;  /* 0x00000003ff037819 */ /* 0x000fe40000011603 */
[----:B------:R-:W-:Y:S01]  /*2420*/  LOP3.LUT R0, R7, R0, RZ, 0x3c, !PT ;  /* 0x0000000007007212 */ /* 0x000fe200078e3cff */
[----:B------:R-:W-:Y:S01]  /*2430*/  IMAD.WIDE.U32 R6, R234, c[0x0][0x208], RZ ;  /* 0x00008200ea067a25 */ /* 0x000fe200078e00ff */
[----:B------:R-:W-:-:S03]  /*2440*/  LOP3.LUT R196, R5, R3, RZ, 0x3c, !PT ;  /* 0x0000000305c47212 */ /* 0x000fc600078e3cff */
[----:B------:R-:W-:Y:S02]  /*2450*/  IMAD R3, R198, 0x400, R197 ;  /* 0x00000400c6037824 */ /* 0x000fe400078e02c5 */
[----:B------:R-:W-:Y:S02]  /*2460*/  IMAD R0, R14, 0x200, R0 ;  /* 0x000002000e007824 */ /* 0x000fe400078e0200 */
[----:B------:R-:W-:Y:S02]  /*2470*/  IMAD.IADD R3, R196, 0x1, R3 ;  /* 0x00000001c4037824 */ /* 0x000fe400078e0203 */
[----:B------:R-:W-:Y:S01]  /*2480*/  IMAD.SHL.U32 R208, R0, 0x2, RZ ;  /* 0x0000000200d07824 */ /* 0x000fe200078e00ff */
[----:B------:R-:W-:Y:S01]  /*2490*/  BAR.SYNC.DEFER_BLOCKING 0x0 ;  /* 0x0000000000007b1d */ /* 0x000fe20000010000 */
[----:B------:R-:W-:Y:S02]  /*24a0*/  IMAD.SHL.U32 R215, R3, 0x2, RZ ;  /* 0x0000000203d77824 */ /* 0x000fe400078e00ff */
[----:B------:R-:W-:Y:S01]  /*24b0*/  IMAD R0, R35, c[0x0][0x208], RZ ;  /* 0x0000820023007a24 */ /* 0x000fe200078e02ff */
[----:B------:R-:W-:Y:S01]  /*24c0*/  IADD3 R5, R208, 0x3100, RZ ;  /* 0x00003100d0057810 */ /* 0x000fe20007ffe0ff */
[----:B------:R-:W-:Y:S01]  /*24d0*/  IMAD R3, R40, c[0x0][0x218], RZ ;  /* 0x0000860028037a24 */ /* 0x000fe200078e02ff */
[----:B------:R-:W-:Y:S01]  /*24e0*/  IADD3 R219, R208, 0x3120, RZ ;  /* 0x00003120d0db7810 */ /* 0x000fe20007ffe0ff */
[----:B------:R-:W-:Y:S01]  /*24f0*/  IMAD R0, R234, c[0x0][0x20c], R0 ;  /* 0x00008300ea007a24 */ /* 0x000fe200078e0200 */
[----:B------:R-:W-:Y:S01]  /*2500*/  @P1 IADD3 R219, R5, -0x20, RZ ;  /* 0xffffffe005db1810 */ /* 0x000fe20007ffe0ff */
[----:B------:R-:W-:Y:S01]  /*2510*/  IMAD R3, R227, c[0x0][0x21c], R3 ;  /* 0x00008700e3037a24 */ /* 0x000fe200078e0203 */
[----:B------:R-:W-:Y:S01]  /*2520*/  LOP3.LUT P1, RZ, R32, 0x4, RZ, 0xc0, !PT ;  /* 0x0000000420ff7812 */ /* 0x000fe2000782c0ff */
[----:B------:R-:W-:Y:S01]  /*2530*/  IMAD.IADD R7, R7, 0x1, R0 ;  /* 0x0000000107077824 */ /* 0x000fe200078e0200 */
[C---:B------:R-:W-:Y:S01]  /*2540*/  IADD3 R224, R219.reuse, 0x800, RZ ;  /* 0x00000800dbe07810 */ /* 0x040fe20007ffe0ff */
[----:B------:R-:W-:Y:S01]  /*2550*/  IMAD R218, R2, 0x2, R215 ;  /* 0x0000000202da7824 */ /* 0x000fe200078e02d7 */
[----:B------:R-:W-:Y:S01]  /*2560*/  IADD3 R223, R219, 0x1000, RZ ;  /* 0x00001000dbdf7810 */ /* 0x000fe20007ffe0ff */
[----:B------:R-:W-:Y:S01]  /*2570*/  IMAD.WIDE.U32 R6, R227, c[0x0][0x218], R6 ;  /* 0x00008600e3067a25 */ /* 0x000fe200078e0006 */
[----:B------:R-:W-:-:S02]  /*2580*/  IADD3 R222, R219, 0x1800, RZ ;  /* 0x00001800dbde7810 */ /* 0x000fc40007ffe0ff */
[C---:B------:R-:W-:Y:S01]  /*2590*/  IADD3 R221, R219.reuse, 0x2000, RZ ;  /* 0x00002000dbdd7810 */ /* 0x040fe20007ffe0ff */
[----:B------:R-:W-:Y:S01]  /*25a0*/  IMAD R216, R4, 0x2, R215 ;  /* 0x0000000204d87824 */ /* 0x000fe200078e02d7 */
[----:B------:R-:W-:Y:S02]  /*25b0*/  IADD3 R0, P0, R6, UR46, RZ ;  /* 0x0000002e06007c10 */ /* 0x000fe4000ff1e0ff */
[----:B------:R-:W-:Y:S01]  /*25c0*/  IADD3 R220, R219, 0x2800, RZ ;  /* 0x00002800dbdc7810 */ /* 0x000fe20007ffe0ff */
[----:B------:R-:W-:Y:S01]  /*25d0*/  IMAD R217, R2, 0x2, R216 ;  /* 0x0000000202d97824 */ /* 0x000fe200078e02d8 */
[----:B--2---:R-:W-:Y:S01]  /*25e0*/  LDSM.16.M88.4 R12, [R215+0x6100] ;  /* 0x00610000d70c783b */ /* 0x004fe20000000200 */
[----:B------:R-:W-:Y:S02]  /*25f0*/  IADD3.X R6, R7, UR10, R3, P0, !PT ;  /* 0x0000000a07067c10 */ /* 0x000fe400087fe403 */
[C---:B------:R-:W-:Y:S01]  /*2600*/  LEA R3, P0, R0.reuse, c[0x0][0x1f8], 0x1 ;  /* 0x00007e0000037a11 */ /* 0x040fe200078008ff */
[----:B---3--:R-:W-:Y:S03]  /*2610*/  LDSM.16.M88.4 R8, [R215+0x8100] ;  /* 0x00810000d708783b */ /* 0x008fe60000000200 */
[----:B------:R-:W-:Y:S01]  /*2620*/  LEA.HI.X R0, R0, c[0x0][0x1fc], R6, 0x1, P0 ;  /* 0x00007f0000007a11 */ /* 0x000fe200000f0c06 */
[----:B------:R-:W1:Y:S01]  /*2630*/  LDSM.16.M88.4 R20, [R208+0x4100] ;  /* 0x00410000d014783b */ /* 0x000e620000000200 */
[----:B------:R-:W-:-:S03]  /*2640*/  ISETP.LT.OR P0, PT, R34, 0x11, P2 ;  /* 0x000000112200780c */ /* 0x000fc60001701670 */
[----:B------:R-:W2:Y:S04]  /*2650*/  LDSM.16.M88.4 R24, [R208+0x3900] ;  /* 0x00390000d018783b */ /* 0x000ea80000000200 */
[----:B------:R-:W3:Y:S04]  /*2660*/  LDSM.16.M88.4 R28, [R208+0x3100] ;  /* 0x00310000d01c783b */ /* 0x000ee80000000200 */
[----:B------:R-:W4:Y:S04]  /*2670*/  LDSM.16.M88.4 R16, [R208+0x4900] ;  /* 0x00490000d010783b */ /* 0x000f280000000200 */
[----:B------:R-:W5:Y:S04]  /*2680*/  LDSM.16.M88.4 R36, [R208+0x5100] ;  /* 0x00510000d024783b */ /* 0x000f680000000200 */
[----:B------:R-:W-:Y:S04]  /*2690*/  SHFL.IDX PT, R5, R3, RZ, 0x181f ;  /* 0x00181fff03057589 */ /* 0x000fe800000e0000 */
[----:B------:R-:W-:Y:S04]  /*26a0*/  SHFL.IDX PT, R6, R3, 0x1, 0x181f ;  /* 0x00381f0003067f89 */ /* 0x000fe800000e0000 */
[----:B------:R-:W-:Y:S04]  /*26b0*/  SHFL.IDX PT, R7, R3, 0x2, 0x181f ;  /* 0x00581f0003077f89 */ /* 0x000fe800000e0000 */
[----:B------:R-:W-:Y:S04]  /*26c0*/  SHFL.IDX PT, R35, R0, 0x2, 0x181f ;  /* 0x00581f0000237f89 */ /* 0x000fe800000e0000 */
[----:B------:R-:W-:Y:S01]  /*26d0*/  LDSM.16.M88.4 R64, [R219] ;  /* 0x00000000db40783b */ /* 0x000fe20000000200 */
[-C--:B-1----:R-:W-:Y:S03]  /*26e0*/  HMMA.16816.F32 R180, R12, R20.reuse, RZ ;  /* 0x000000140cb4723c */ /* 0x082fe600000018ff */
[----:B------:R-:W-:Y:S04]  /*26f0*/  SHFL.IDX PT, R32, R0, 0x3, 0x181f ;  /* 0x00781f0000207f89 */ /* 0x000fe800000e0000 */
[----:B------:R-:W-:Y:S01]  /*2700*/  LDSM.16.M88.4 R44, [R219+0x800] ;  /* 0x00080000db2c783b */ /* 0x000fe20000000200 */
[C---:B------:R-:W-:Y:S03]  /*2710*/  HMMA.16816.F32 R76, R8.reuse, R20, RZ ;  /* 0x00000014084c723c */ /* 0x040fe600000018ff */
[----:B------:R-:W-:Y:S05]  /*2720*/  LDSM.16.M88.4 R40, [R219+0x1000] ;  /* 0x00100000db28783b */ /* 0x000fea0000000200 */
[-C--:B------:R-:W-:Y:S08]  /*2730*/  HMMA.16816.F32 R92, R8, R22.reuse, RZ ;  /* 0x00000016085c723c */ /* 0x080ff000000018ff */
[C---:B------:R-:W-:Y:S01]  /*2740*/  HMMA.16816.F32 R140, R12.reuse, R22, RZ ;  /* 0x000000160c8c723c */ /* 0x040fe200000018ff */
[----:B------:R-:W1:Y:S07]  /*2750*/  LDSM.16.M88.4 R20, [R208+0x5900] ;  /* 0x00590000d014783b */ /* 0x000e6e0000000200 */
[-C--:B--2---:R-:W-:Y:S08]  /*2760*/  HMMA.16816.F32 R164, R12, R24.reuse, RZ ;  /* 0x000000180ca4723c */ /* 0x084ff000000018ff */
[C---:B------:R-:W-:Y:S01]  /*2770*/  HMMA.16816.F32 R80, R8.reuse, R24, RZ ;  /* 0x000000180850723c */ /* 0x040fe200000018ff */
[----:B------:R-:W-:Y:S04]  /*2780*/  SHFL.IDX PT, R24, R0, 0x1, 0x181f ;  /* 0x00381f0000187f89 */ /* 0x000fe800000e0000 */
[----:B------:R-:W2:Y:S03]  /*2790*/  SHFL.IDX PT, R25, R0, RZ, 0x181f ;  /* 0x00181fff00197589 */ /* 0x000ea600000e0000 */
[C---:B---3--:R-:W-:Y:S08]  /*27a0*/  HMMA.16816.F32 R48, R8.reuse, R28, RZ ;  /* 0x0000001c0830723c */ /* 0x048ff000000018ff */
[C---:B------:R-:W-:Y:S08]  /*27b0*/  HMMA.16816.F32 R88, R8.reuse, R30, RZ ;  /* 0x0000001e0858723c */ /* 0x040ff000000018ff */
[C---:B------:R-:W-:Y:S08]  /*27c0*/  HMMA.16816.F32 R96, R8.reuse, R26, RZ ;  /* 0x0000001a0860723c */ /* 0x040ff000000018ff */
[C---:B----4-:R-:W-:Y:S08]  /*27d0*/  HMMA.16816.F32 R56, R8.reuse, R16, RZ ;  /* 0x000000100838723c */ /* 0x050ff000000018ff */
[C---:B------:R-:W-:Y:S08]  /*27e0*/  HMMA.16816.F32 R104, R8.reuse, R18, RZ ;  /* 0x000000120868723c */ /* 0x040ff000000018ff */
[C---:B-----5:R-:W-:Y:S08]  /*27f0*/  HMMA.16816.F32 R52, R8.reuse, R36, RZ ;  /* 0x000000240834723c */ /* 0x060ff000000018ff */
[C---:B------:R-:W-:Y:S08]  /*2800*/  HMMA.16816.F32 R120, R8.reuse, R38, RZ ;  /* 0x000000260878723c */ /* 0x040ff000000018ff */
[C---:B-1----:R-:W-:Y:S08]  /*2810*/  HMMA.16816.F32 R72, R8.reuse, R20, RZ ;  /* 0x000000140848723c */ /* 0x042ff000000018ff */
[----:B------:R-:W-:Y:S01]  /*2820*/  HMMA.16816.F32 R112, R8, R22, RZ ;  /* 0x000000160870723c */ /* 0x000fe200000018ff */
[----:B------:R-:W-:Y:S07]  /*2830*/  SHFL.IDX PT, R8, R3, 0x3, 0x181f ;  /* 0x00781f0003087f89 */ /* 0x000fee00000e0000 */
[C---:B------:R-:W-:Y:S07]  /*2840*/  HMMA.16816.F32 R116, R12.reuse, R20, RZ ;  /* 0x000000140c74723c */ /* 0x040fee00000018ff */
[----:B------:R-:W-:Y:S01]  /*2850*/  IADD3 R20, P6, R5, R226, RZ ;  /* 0x000000e205147210 */ /* 0x000fe20007fde0ff */
[----:B------:R-:W-:Y:S01]  /*2860*/  HMMA.16816.F32 R128, R12, R16, RZ ;  /* 0x000000100c80723c */ /* 0x000fe200000018ff */
[----:B------:R-:W-:Y:S03]  /*2870*/  SHFL.IDX PT, R5, R3, 0x4, 0x181f ;  /* 0x00981f0003057f89 */ /* 0x000fe600000e0000 */
[----:B--2---:R-:W-:Y:S01]  /*2880*/  IMAD.X R21, R25, 0x1, R225, P6 ;  /* 0x0000000119157824 */ /* 0x004fe200030e06e1 */
[----:B------:R-:W-:Y:S01]  /*2890*/  SHFL.IDX PT, R3, R3, 0x5, 0x181f ;  /* 0x00b81f0003037f89 */ /* 0x000fe200000e0000 */
[----:B------:R-:W-:-:S02]  /*28a0*/  ISETP.LT.OR P6, PT, R34, 0x21, P2 ;  /* 0x000000212200780c */ /* 0x000fc400017c1670 */
[C---:B------:R-:W-:Y:S01]  /*28b0*/  HMMA.16816.F32 R160, R12.reuse, R18, RZ ;  /* 0x000000120ca0723c */ /* 0x040fe200000018ff */
[----:B------:R-:W1:Y:S07]  /*28c0*/  LDSM.16.M88.4 R16, [R218+0x8100] ;  /* 0x00810000da10783b */ /* 0x000e6e0000000200 */
[C---:B------:R-:W-:Y:S01]  /*28d0*/  HMMA.16816.F32 R108, R12.reuse, R22, RZ ;  /* 0x000000160c6c723c */ /* 0x040fe200000018ff */
[----:B------:R-:W-:Y:S04]  /*28e0*/  SHFL.IDX PT, R23, R0, 0x4, 0x181f ;  /* 0x00981f0000177f89 */ /* 0x000fe800000e0000 */
[----:B------:R2:W-:Y:S03]  /*28f0*/  SHFL.IDX PT, R22, R0, 0x5, 0x181f ;  /* 0x00b81f0000167f89 */ /* 0x0005e600000e0000 */
[C---:B------:R-:W-:Y:S08]  /*2900*/  HMMA.16816.F32 R144, R12.reuse, R28, RZ ;  /* 0x0000001c0c90723c */ /* 0x040ff000000018ff */
[C---:B------:R-:W-:Y:S01]  /*2910*/  HMMA.16816.F32 R148, R12.reuse, R30, RZ ;  /* 0x0000001e0c94723c */ /* 0x040fe200000018ff */
[----:B------:R-:W-:Y:S07]  /*2920*/  LDSM.16.M88.4 R28, [R219+0x2000] ;  /* 0x00200000db1c783b */ /* 0x000fee0000000200 */
[----:B------:R-:W-:Y:S01]  /*2930*/  HMMA.16816.F32 R132, R12, R26, RZ ;  /* 0x0000001a0c84723c */ /* 0x000fe200000018ff */
[----:B--2---:R-:W-:-:S07]  /*2940*/  IMAD.MOV.U32 R0, RZ, RZ, 0x40 ;  /* 0x00000040ff007424 */ /* 0x004fce00078e00ff */
[----:B------:R-:W-:Y:S01]  /*2950*/  HMMA.16816.F32 R124, R12, R36, RZ ;  /* 0x000000240c7c723c */ /* 0x000fe200000018ff */
[----:B------:R-:W-:-:S05]  /*2960*/  SEL R0, R0, 0xffffffc0, !P1 ;  /* 0xffffffc000007807 */ /* 0x000fca0004800000 */
[----:B------:R-:W-:Y:S02]  /*2970*/  IMAD.IADD R214, R208, 0x1, R0 ;  /* 0x00000001d0d67824 */ /* 0x000fe400078e0200 */
[----:B------:R-:W-:Y:S01]  /*2980*/  HMMA.16816.F32 R176, R12, R38, RZ ;  /* 0x000000260cb0723c */ /* 0x000fe200000018ff */
[----:B------:R-:W2:Y:S01]  /*2990*/  LDSM.16.M88.4 R36, [R219+0x1800] ;  /* 0x00180000db24783b */ /* 0x000ea20000000200 */
[----:B------:R-:W-:Y:S01]  /*29a0*/  IMAD.IADD R213, R0, 0x1, R219 ;  /* 0x0000000100d57824 */ /* 0x000fe200078e02db */
[----:B------:R-:W-:-:S04]  /*29b0*/  LOP3.LUT R0, R196, R197, RZ, 0xfc, !PT ;  /* 0x000000c5c4007212 */ /* 0x000fc800078efcff */
[-C--:B------:R-:W-:Y:S01]  /*29c0*/  IADD3 R12, P3, R6, R226.reuse, RZ ;  /* 0x000000e2060c7210 */ /* 0x080fe20007f7e0ff */
[C---:B-1----:R-:W-:Y:S04]  /*29d0*/  HMMA.16816.F32 R100, R16.reuse, R64, R48 ;  /* 0x000000401064723c */ /* 0x042fe80000001830 */
[--C-:B------:R-:W-:Y:S01]  /*29e0*/  IMAD.X R13, R24, 0x1, R225.reuse, P3 ;  /* 0x00000001180d7824 */ /* 0x100fe200018e06e1 */
[-C--:B------:R-:W-:Y:S01]  /*29f0*/  IADD3 R14, P3, R7, R226.reuse, RZ ;  /* 0x000000e2070e7210 */ /* 0x080fe20007f7e0ff */
[----:B------:R-:W1:Y:S02]  /*2a00*/  LDSM.16.M88.4 R24, [R219+0x2800] ;  /* 0x00280000db18783b */ /* 0x000e640000000200 */
[----:B------:R-:W-:Y:S02]  /*2a10*/  HMMA.16816.F32 R80, R16, R44, R80 ;  /* 0x0000002c1050723c */ /* 0x000fe40000001850 */
[----:B------:R-:W-:Y:S01]  /*2a20*/  IMAD.X R15, R35, 0x1, R225, P3 ;  /* 0x00000001230f7824 */ /* 0x000fe200018e06e1 */
[----:B------:R-:W-:-:S02]  /*2a30*/  IADD3 R6, P3, R8, R226, RZ ;  /* 0x000000e208067210 */ /* 0x000fc40007f7e0ff */
[----:B------:R-:W3:Y:S03]  /*2a40*/  LDSM.16.M88.4 R8, [R218+0x6100] ;  /* 0x00610000da08783b */ /* 0x000ee60000000200 */
[----:B------:R-:W-:Y:S01]  /*2a50*/  IMAD.X R7, R32, 0x1, R225, P3 ;  /* 0x0000000120077824 */ /* 0x000fe200018e06e1 */
[----:B------:R-:W-:Y:S01]  /*2a60*/  @!PT LDS RZ, [RZ] ;  /* 0x00000000fffff984 */ /* 0x000fe20000000800 */
[----:B------:R-:W-:Y:S01]  /*2a70*/  @!PT LDS RZ, [RZ] ;  /* 0x00000000fffff984 */ /* 0x000fe20000000800 */
[----:B------:R-:W-:Y:S01]  /*2a80*/  @!PT LDS RZ, [RZ] ;  /* 0x00000000fffff984 */ /* 0x000fe20000000800 */
[----:B------:R4:W-:Y:S01]  /*2a90*/  LDGSTS.E.BYPASS.LTC128B.128 [R202+0x100], [R20.64], !P5 ;  /* 0x0010000014ca7fae */ /* 0x0009e2000e901d72 */
[C---:B------:R-:W-:Y:S01]  /*2aa0*/  ISETP.LT.OR P5, PT, R34.reuse, 0x31, P2 ;  /* 0x000000312200780c */ /* 0x040fe200017a1670 */
[----:B------:R-:W-:Y:S01]  /*2ab0*/  HMMA.16816.F32 R76, R16, R40, R76 ;  /* 0x00000028104c723c */ /* 0x000fe2000000184c */
[C---:B------:R-:W-:Y:S01]  /*2ac0*/  ISETP.LT.OR P3, PT, R34.reuse, 0x41, P2 ;  /* 0x000000412200780c */ /* 0x040fe20001761670 */
[----:B------:R5:W-:Y:S01]  /*2ad0*/  LDGSTS.E.BYPASS.LTC128B.128 [R202+0x900], [R12.64], !P0 ;  /* 0x009000000cca7fae */ /* 0x000be2000c101d72 */
[----:B------:R-:W-:-:S03]  /*2ae0*/  ISETP.LT.OR P2, PT, R34, 0x51, P2 ;  /* 0x000000512200780c */ /* 0x000fc60001741670 */
[----:B------:R3:W-:Y:S02]  /*2af0*/  LDGSTS.E.BYPASS.LTC128B.128 [R202+0x1100], [R14.64], !P6 ;  /* 0x011000000eca7fae */ /* 0x0007e4000f101d72 */
[C---:B------:R-:W-:Y:S04]  /*2b00*/  HMMA.16816.F32 R88, R16.reuse, R66, R88 ;  /* 0x000000421058723c */ /* 0x040fe80000001858 */
[----:B------:R4:W-:Y:S04]  /*2b10*/  LDGSTS.E.BYPASS.LTC128B.128 [R202+0x1900], [R6.64], !P5 ;  /* 0x0190000006ca7fae */ /* 0x0009e8000e901d72 */
[C---:B--2---:R-:W-:Y:S08]  /*2b20*/  HMMA.16816.F32 R32, R16.reuse, R36, R56 ;  /* 0x000000241020723c */ /* 0x044ff00000001838 */
[----:B------:R-:W-:Y:S01]  /*2b30*/  HMMA.16816.F32 R96, R16, R46, R96 ;  /* 0x0000002e1060723c */ /* 0x000fe20000001860 */
[----:B-----5:R-:W-:-:S07]  /*2b40*/  IADD3 R12, P0, R5, R226, RZ ;  /* 0x000000e2050c7210 */ /* 0x020fce0007f1e0ff */
[C---:B-1----:R-:W-:Y:S01]  /*2b50*/  HMMA.16816.F32 R72, R16.reuse, R24, R72 ;  /* 0x000000181048723c */ /* 0x042fe20000001848 */
[--C-:B------:R-:W-:Y:S01]  /*2b60*/  IMAD.X R13, R23, 0x1, R225.reuse, P0 ;  /* 0x00000001170d7824 */ /* 0x100fe200000e06e1 */
[----:B---3--:R-:W-:Y:S02]  /*2b70*/  IADD3 R14, P0, R3, R226, RZ ;  /* 0x000000e2030e7210 */ /* 0x008fe40007f1e0ff */
[----:B------:R-:W-:Y:S02]  /*2b80*/  IADD3 R3, R202, 0x100, RZ ;  /* 0x00000100ca037810 */ /* 0x000fe40007ffe0ff */
[----:B------:R1:W-:Y:S01]  /*2b90*/  LDGSTS.E.BYPASS.LTC128B.128 [R202+0x2100], [R12.64], !P3 ;  /* 0x021000000cca7fae */ /* 0x0003e2000d901d72 */
[----:B------:R-:W-:Y:S01]  /*2ba0*/  IMAD.X R15, R22, 0x1, R225, P0 ;  /* 0x00000001160f7824 */ /* 0x000fe200000e06e1 */
[----:B------:R-:W-:Y:S01]  /*2bb0*/  HMMA.16816.F32 R92, R16, R42, R92 ;  /* 0x0000002a105c723c */ /* 0x000fe2000000185c */
[----:B------:R-:W-:Y:S01]  /*2bc0*/  PLOP3.LUT P0, PT, PT, PT, UP0, 0x80, 0x0 ;  /* 0x000000000000781c */ /* 0x000fe20003f0f008 */
[----:B------:R-:W-:Y:S01]  /*2bd0*/  STL [R1+0x8], R3 ;  /* 0x0000080301007387 */ /* 0x000fe20000100800 */
[----:B------:R-:W-:-:S03]  /*2be0*/  ISETP.GT.AND P3, PT, R203, 0x5f, PT ;  /* 0x0000005fcb00780c */ /* 0x000fc60003f64270 */
[----:B------:R1:W-:Y:S02]  /*2bf0*/  LDGSTS.E.BYPASS.LTC128B.128 [R202+0x2900], [R14.64], !P2 ;  /* 0x029000000eca7fae */ /* 0x0003e4000d101d72 */
[C---:B------:R-:W-:Y:S02]  /*2c00*/  HMMA.16816.F32 R104, R16.reuse, R38, R104 ;  /* 0x000000261068723c */ /* 0x040fe40000001868 */
[----:B----4-:R-:W-:Y:S04]  /*2c10*/  LDSM.16.M88.4 R20, [R216+0x8100] ;  /* 0x00810000d814783b */ /* 0x010fe80000000200 */
[----:B------:R-:W2:Y:S02]  /*2c20*/  LDSM.16.M88.4 R48, [R214+0x4900] ;  /* 0x00490000d630783b */ /* 0x000ea40000000200 */
[C---:B------:R-:W-:Y:S02]  /*2c30*/  HMMA.16816.F32 R152, R16.reuse, R30, R120 ;  /* 0x0000001e1098723c */ /* 0x040fe40000001878 */
[----:B------:R-:W3:Y:S04]  /*2c40*/  LDSM.16.M88.4 R68, [R214+0x5100] ;  /* 0x00510000d644783b */ /* 0x000ee80000000200 */
[----:B------:R-:W4:Y:S02]  /*2c50*/  LDSM.16.M88.4 R56, [R214+0x3900] ;  /* 0x00390000d638783b */ /* 0x000f240000000200 */
[----:B------:R-:W-:Y:S02]  /*2c60*/  HMMA.16816.F32 R136, R16, R26, R112 ;  /* 0x0000001a1088723c */ /* 0x000fe40000001870 */
[----:B------:R-:W5:Y:S04]  /*2c70*/  LDSM.16.M88.4 R60, [R214+0x3100] ;  /* 0x00310000d63c783b */ /* 0x000f680000000200 */
[----:B------:R-:W-:Y:S02]  /*2c80*/  LDSM.16.M88.4 R84, [R214+0x5900] ;  /* 0x00590000d654783b */ /* 0x000fe40000000200 */
[----:B------:R-:W-:Y:S02]  /*2c90*/  HMMA.16816.F32 R144, R8, R64, R144 ;  /* 0x000000400890723c */ /* 0x000fe40000001890 */
[----:B------:R-:W0:Y:S06]  /*2ca0*/  LDGDEPBAR ;  /* 0x00000000000079af */ /* 0x000e2c0000000000 */
[----:B-1----:R-:W-:Y:S01]  /*2cb0*/  HMMA.16816.F32 R12, R16, R28, R52 ;  /* 0x0000001c100c723c */ /* 0x002fe20000001834 */
[----:B------:R-:W1:Y:S04]  /*2cc0*/  LDSM.16.M88.4 R52, [R214+0x4100] ;  /* 0x00410000d634783b */ /* 0x000e680000000200 */
[----:B------:R-:W1:Y:S03]  /*2cd0*/  LDSM.16.M88.4 R16, [R216+0x6100] ;  /* 0x00610000d810783b */ /* 0x000e660000000200 */
[C---:B------:R-:W-:Y:S08]  /*2ce0*/  HMMA.16816.F32 R184, R8.reuse, R36, R128 ;  /* 0x0000002408b8723c */ /* 0x040ff00000001880 */
[C---:B------:R-:W-:Y:S08]  /*2cf0*/  HMMA.16816.F32 R164, R8.reuse, R44, R164 ;  /* 0x0000002c08a4723c */ /* 0x040ff000000018a4 */
[C---:B------:R-:W-:Y:S08]  /*2d00*/  HMMA.16816.F32 R64, R8.reuse, R66, R148 ;  /* 0x000000420840723c */ /* 0x040ff00000001894 */
[C---:B------:R-:W-:Y:S01]  /*2d10*/  HMMA.16816.F32 R128, R8.reuse, R46, R132 ;  /* 0x0000002e0880723c */ /* 0x040fe20000001884 */
[----:B------:R-:W-:Y:S07]  /*2d20*/  LDSM.16.M88.4 R44, [R213] ;  /* 0x00000000d52c783b */ /* 0x000fee0000000200 */
[C---:B------:R-:W-:Y:S08]  /*2d30*/  HMMA.16816.F32 R180, R8.reuse, R40, R180 ;  /* 0x0000002808b4723c */ /* 0x040ff000000018b4 */
[C---:B------:R-:W-:Y:S01]  /*2d40*/  HMMA.16816.F32 R140, R8.reuse, R42, R140 ;  /* 0x0000002a088c723c */ /* 0x040fe2000000188c */
[----:B------:R-:W-:Y:S07]  /*2d50*/  LDSM.16.M88.4 R40, [R213+0x800] ;  /* 0x00080000d528783b */ /* 0x000fee0000000200 */
[C---:B------:R-:W-:Y:S01]  /*2d60*/  HMMA.16816.F32 R160, R8.reuse, R38, R160 ;  /* 0x0000002608a0723c */ /* 0x040fe200000018a0 */
[----:B------:R-:W-:Y:S07]  /*2d70*/  LDSM.16.M88.4 R36, [R213+0x1000] ;  /* 0x00100000d524783b */ /* 0x000fee0000000200 */
[C---:B------:R-:W-:Y:S08]  /*2d80*/  HMMA.16816.F32 R188, R8.reuse, R28, R124 ;  /* 0x0000001c08bc723c */ /* 0x040ff0000000187c */
[C---:B------:R-:W-:Y:S08]  /*2d90*/  HMMA.16816.F32 R192, R8.reuse, R24, R116 ;  /* 0x0000001808c0723c */ /* 0x040ff00000001874 */
[C---:B------:R-:W-:Y:S01]  /*2da0*/  HMMA.16816.F32 R176, R8.reuse, R30, R176 ;  /* 0x0000001e08b0723c */ /* 0x040fe200000018b0 */
[----:B------:R-:W-:Y:S07]  /*2db0*/  LDSM.16.M88.4 R28, [R213+0x2000] ;  /* 0x00200000d51c783b */ /* 0x000fee0000000200 */
[----:B------:R-:W-:Y:S01]  /*2dc0*/  HMMA.16816.F32 R172, R8, R26, R108 ;  /* 0x0000001a08ac723c */ /* 0x000fe2000000186c */
[----:B------:R-:W1:Y:S04]  /*2dd0*/  LDSM.16.M88.4 R8, [R217+0x8100] ;  /* 0x00810000d908783b */ /* 0x000e680000000200 */
[----:B------:R-:W-:Y:S03]  /*2de0*/  LDSM.16.M88.4 R24, [R213+0x2800] ;  /* 0x00280000d518783b */ /* 0x000fe60000000200 */
[C---:B--2---:R-:W-:Y:S01]  /*2df0*/  HMMA.16816.F32 R132, R20.reuse, R48, R32 ;  /* 0x000000301484723c */ /* 0x044fe20000001820 */
[----:B------:R-:W2:Y:S07]  /*2e00*/  LDSM.16.M88.4 R32, [R213+0x1800] ;  /* 0x00180000d520783b */ /* 0x000eae0000000200 */
[----:B---3--:R-:W-:Y:S01]  /*2e10*/  HMMA.16816.F32 R124, R20, R68, R12 ;  /* 0x00000044147c723c */ /* 0x008fe2000000180c */
[----:B------:R-:W3:Y:S01]  /*2e20*/  LDSM.16.M88.4 R12, [R217+0x6100] ;  /* 0x00610000d90c783b */ /* 0x000ee20000000200 */
[----:B------:R-:W-:-:S06]  /*2e30*/  DEPBAR.LE SB0, 0x0 ;  /* 0x000080000000791a */ /* 0x000fcc0000000000 */
[C---:B----4-:R-:W-:Y:S08]  /*2e40*/  HMMA.16816.F32 R156, R20.reuse, R56, R80 ;  /* 0x00000038149c723c */ /* 0x050ff00000001850 */
[C---:B-----5:R-:W-:Y:S08]  /*2e50*/  HMMA.16816.F32 R168, R20.reuse, R60, R100 ;  /* 0x0000003c14a8723c */ /* 0x060ff00000001864 */
[C---:B-1----:R-:W-:Y:S08]  /*2e60*/  HMMA.16816.F32 R148, R20.reuse, R52, R76 ;  /* 0x000000341494723c */ /* 0x042ff0000000184c */
        /* <DEDUP_REMOVED lines=8> */
[C---:B------:R-:W-:Y:S08]  /*2ef0*/  HMMA.16816.F32 R80, R16.reuse, R56, R164 ;  /* 0x000000381050723c */ /* 0x040ff000000018a4 */
[----:B------:R-:W-:Y:S08]  /*2f00*/  HMMA.16816.F32 R76, R16, R58, R128 ;  /* 0x0000003a104c723c */ /* 0x000ff00000001880 */
[----:B------:R-:W-:Y:S08]  /*2f10*/  HMMA.16816.F32 R96, R20, R86, R136 ;  /* 0x000000561460723c */ /* 0x000ff00000001888 */
        /* <DEDUP_REMOVED lines=11> */
[C---:B--2---:R-:W-:Y:S08]  /*2fd0*/  HMMA.16816.F32 R152, R8.reuse, R34, R104 ;  /* 0x000000220898723c */ /* 0x044ff00000001868 */
[C---:B------:R-:W-:Y:S08]  /*2fe0*/  HMMA.16816.F32 R108, R8.reuse, R30, R100 ;  /* 0x0000001e086c723c */ /* 0x040ff00000001864 */
[----:B------:R-:W-:Y:S08]  /*2ff0*/  HMMA.16816.F32 R112, R8, R26, R96 ;  /* 0x0000001a0870723c */ /* 0x000ff00000001860 */
[C---:B---3--:R-:W-:Y:S08]  /*3000*/  HMMA.16816.F32 R100, R12.reuse, R44, R92 ;  /* 0x0000002c0c64723c */ /* 0x048ff0000000185c */
        /* <DEDUP_REMOVED lines=19> */
[----:B------:R-:W-:Y:S01]  /*3140*/  UISETP.NE.AND UP0, UPT, UR36, URZ, UPT ;  /* 0x0000003f2400728c */ /* 0x000fe2000bf05270 */
[----:B------:R-:W-:-:S02]  /*3150*/  IMAD.U32 R3, RZ, RZ, UR14 ;  /* 0x0000000eff037e24 */ /* 0x000fc4000f8e00ff */
[----:B------:R-:W-:-:S03]  /*3160*/  IMAD.MOV.U32 R227, RZ, RZ, RZ ;  /* 0x000000ffffe37224 */ /* 0x000fc600078e00ff */
[----:B------:R-:W-:Y:S02]  /*3170*/  PLOP3.LUT P1, PT, PT, PT, UP0, 0x80, 0x0 ;  /* 0x000000000000781c */ /* 0x000fe40003f2f008 */
[----:B------:R-:W-:Y:S02]  /*3180*/  IADD3 R3, R203, UR13, R3 ;  /* 0x0000000dcb037c10 */ /* 0x000fe4000fffe003 */
        /* <DEDUP_REMOVED lines=31> */
[----:B------:R-:W5:Y:S04]  /*3380*/  SHFL.IDX PT, R13, R5, 0x4, 0x181f ;  /* 0x00981f00050d7f89 */ /* 0x000f6800000e0000 */
[----:B------:R-:W-:Y:S01]  /*3390*/  SHFL.IDX PT, R5, R5, 0x5, 0x181f ;  /* 0x00b81f0005057f89 */ /* 0x000fe200000e0000 */
[----:B-1----:R-:W-:-:S03]  /*33a0*/  IADD3 R6, P0, R6, R226, RZ ;  /* 0x000000e206067210 */ /* 0x002fc60007f1e0ff */
[----:B------:R-:W1:Y:S02]  /*33b0*/  SHFL.IDX PT, R18, R3, 0x2, 0x181f ;  /* 0x00581f0003127f89 */ /* 0x000e6400000e0000 */
[----:B--2---:R-:W-:Y:S01]  /*33c0*/  IMAD.X R7, R7, 0x1, R225, P0 ;  /* 0x0000000107077824 */ /* 0x004fe200000e06e1 */
[-C--:B------:R-:W-:Y:S01]  /*33d0*/  IADD3 R14, P0, R8, R226.reuse, RZ ;  /* 0x000000e2080e7210 */ /* 0x080fe20007f1e0ff */
[----:B------:R-:W2:Y:S01]  /*33e0*/  SHFL.IDX PT, R17, R3, 0x3, 0x181f ;  /* 0x00781f0003117f89 */ /* 0x000ea200000e0000 */
[----:B---3--:R-:W-:-:S03]  /*33f0*/  IADD3 R12, P5, R9, R226, RZ ;  /* 0x000000e2090c7210 */ /* 0x008fc60007fbe0ff */
[----:B------:R-:W3:Y:S01]  /*3400*/  SHFL.IDX PT, R16, R3, 0x4, 0x181f ;  /* 0x00981f0003107f89 */ /* 0x000ee200000e0000 */
[----:B----4-:R-:W-:-:S03]  /*3410*/  IADD3 R10, P2, R10, R226, RZ ;  /* 0x000000e20a0a7210 */ /* 0x010fc60007f5e0ff */
[----:B------:R-:W4:Y:S01]  /*3420*/  SHFL.IDX PT, R3, R3, 0x5, 0x181f ;  /* 0x00b81f0003037f89 */ /* 0x000f2200000e0000 */
[----:B-----5:R-:W-:-:S03]  /*3430*/  IMAD.X R15, R11, 0x1, R225, P0 ;  /* 0x000000010b0f7824 */ /* 0x020fc600000e06e1 */
[----:B------:R5:W-:Y:S01]  /*3440*/  LDGSTS.E.BYPASS.LTC128B.128 [R202+0x3100], [R6.64], !P4 ;  /* 0x0310000006ca7fae */ /* 0x000be2000e101d72 */
[----:B------:R-:W-:-:S03]  /*3450*/  IADD3 R8, P1, R13, R226, RZ ;  /* 0x000000e20d087210 */ /* 0x000fc60007f3e0ff */
[----:B------:R4:W-:Y:S01]  /*3460*/  LDGSTS.E.BYPASS.LTC128B.128 [R202+0x3900], [R14.64], !P4 ;  /* 0x039000000eca7fae */ /* 0x0009e2000e101d72 */
[--C-:B-1----:R-:W-:Y:S02]  /*3470*/  IMAD.X R13, R18, 0x1, R225.reuse, P5 ;  /* 0x00000001120d7824 */ /* 0x102fe400028e06e1 */
[----:B--2---:R-:W-:-:S03]  /*3480*/  IMAD.X R11, R17, 0x1, R225, P2 ;  /* 0x00000001110b7824 */ /* 0x004fc600010e06e1 */
[----:B------:R1:W-:Y:S01]  /*3490*/  LDGSTS.E.BYPASS.LTC128B.128 [R202+0x4100], [R12.64], !P4 ;  /* 0x041000000cca7fae */ /* 0x0003e2000e101d72 */
[----:B---3--:R-:W-:-:S03]  /*34a0*/  IMAD.X R9, R16, 0x1, R225, P1 ;  /* 0x0000000110097824 */ /* 0x008fc600008e06e1 */
[----:B------:R1:W-:Y:S04]  /*34b0*/  LDGSTS.E.BYPASS.LTC128B.128 [R202+0x4900], [R10.64], !P4 ;  /* 0x049000000aca7fae */ /* 0x0003e8000e101d72 */
[----:B------:R1:W-:Y:S01]  /*34c0*/  LDGSTS.E.BYPASS.LTC128B.128 [R202+0x5100], [R8.64], !P4 ;  /* 0x0510000008ca7fae */ /* 0x0003e2000e101d72 */
[----:B-----5:R-:W-:-:S05]  /*34d0*/  IADD3 R6, P0, R5, R226, RZ ;  /* 0x000000e205067210 */ /* 0x020fca0007f1e0ff */
[----:B----4-:R-:W-:-:S05]  /*34e0*/  IMAD.X R7, R3, 0x1, R225, P0 ;  /* 0x0000000103077824 */ /* 0x010fca00000e06e1 */
[----:B------:R1:W-:Y:S03]  /*34f0*/  LDGSTS.E.BYPASS.LTC128B.128 [R202+0x5900], [R6.64], !P4 ;  /* 0x0590000006ca7fae */ /* 0x0003e6000e101d72 */
.L_x_252:
[----:B------:R-:W-:Y:S01]  /*3500*/  FMUL.FTZ R3, R100, c[0x0][0x320] ;  /* 0x0000c80064037a20 */ /* 0x000fe20000410000 */
[----:B-1----:R-:W-:Y:S01]  /*3510*/  SHF.R.S32.HI R7, RZ, 0x1f, R198 ;  /* 0x0000001fff077819 */ /* 0x002fe200000114c6 */
[----:B------:R-:W-:Y:S01]  /*3520*/  FMUL.FTZ R5, R68, c[0x0][0x320] ;  /* 0x0000c80044057a20 */ /* 0x000fe20000410000 */
[-C--:B------:R-:W-:Y:S01]  /*3530*/  LEA.HI R6, R200, R201.reuse, RZ, 0x2 ;  /* 0x000000c9c8067211 */ /* 0x080fe200078f10ff */
[----:B------:R1:W2:Y:S01]  /*3540*/  MUFU.TANH R59, R3 ;  /* 0x00000003003b7308 */ /* 0x0002a20000002400 */
[----:B------:R-:W-:Y:S01]  /*3550*/  FMUL.FTZ R8, R69, c[0x0][0x320] ;  /* 0x0000c80045087a20 */ /* 0x000fe20000410000 */
[----:B------:R-:W-:Y:S01]  /*3560*/  UISETP.NE.AND UP1, UPT, UR35, URZ, UPT ;  /* 0x0000003f2300728c */ /* 0x000fe2000bf25270 */
[----:B------:R-:W-:Y:S01]  /*3570*/  LOP3.LUT R6, R6, 0xfffffffc, RZ, 0xc0, !PT ;  /* 0xfffffffc06067812 */ /* 0x000fe200078ec0ff */
[----:B------:R-:W-:Y:S01]  /*3580*/  FMUL.FTZ R10, R72, c[0x0][0x320] ;  /* 0x0000c800480a7a20 */ /* 0x000fe20000410000 */
[----:B------:R-:W-:Y:S01]  /*3590*/  UISETP.NE.AND UP0, UPT, UR34, URZ, UPT ;  /* 0x0000003f2200728c */ /* 0x000fe2000bf05270 */
[----:B------:R-:W0:Y:S01]  /*35a0*/  LDGDEPBAR ;  /* 0x00000000000079af */ /* 0x000e220000000000 */
[----:B------:R-:W-:Y:S01]  /*35b0*/  IADD3 R6, -R6, R201, RZ ;  /* 0x000000c906067210 */ /* 0x000fe20007ffe1ff */
[----:B------:R3:W4:Y:S01]  /*35c0*/  MUFU.TANH R17, R5 ;  /* 0x0000000500117308 */ /* 0x0007220000002400 */
[----:B------:R-:W-:Y:S01]  /*35d0*/  PLOP3.LUT P1, PT, PT, PT, UP1, 0x80, 0x0 ;  /* 0x000000000000781c */ /* 0x000fe20003f2f018 */
[----:B------:R-:W-:Y:S01]  /*35e0*/  ULDC UR13, c[0x0][0x324] ;  /* 0x0000c900000d7ab9 */ /* 0x000fe20000000800 */
[----:B------:R-:W-:Y:S01]  /*35f0*/  PLOP3.LUT P0, PT, PT, PT, UP1, 0x80, 0x0 ;  /* 0x000000000000781c */ /* 0x000fe20003f0f018 */
[----:B------:R-:W-:Y:S01]  /*3600*/  ULOP3.LUT UR13, URZ, UR13, URZ, 0x33, !UPT ;  /* 0x0000000d3f0d7292 */ /* 0x000fe2000f8e333f */
[----:B-1----:R-:W-:-:S03]  /*3610*/  FMUL.FTZ R3, R101, c[0x0][0x320] ;  /* 0x0000c80065037a20 */ /* 0x002fc60000410000 */
[----:B------:R-:W1:Y:S01]  /*3620*/  MUFU.TANH R16, R8 ;  /* 0x0000000800107308 */ /* 0x000e620000002400 */
[----:B---3--:R-:W-:-:S07]  /*3630*/  LEA.HI R5, R7, R198, RZ, 0x2 ;  /* 0x000000c607057211 */ /* 0x008fce00078f10ff */
[----:B------:R3:W1:Y:S01]  /*3640*/  MUFU.TANH R58, R3 ;  /* 0x00000003003a7308 */ /* 0x0006620000002400 */
[----:B------:R-:W-:-:S05]  /*3650*/  LOP3.LUT R5, R5, 0xffffffc, RZ, 0xc0, !PT ;  /* 0x0ffffffc05057812 */ /* 0x000fca00078ec0ff */
[----:B------:R-:W-:Y:S01]  /*3660*/  IMAD.IADD R9, R198, 0x1, -R5 ;  /* 0x00000001c6097824 */ /* 0x000fe200078e0a05 */
[----:B------:R-:W-:Y:S01]  /*3670*/  LEA.HI R5, R6, R6, RZ, 0x1 ;  /* 0x0000000606057211 */ /* 0x000fe200078f08ff */
[----:B------:R5:W1:Y:S01]  /*3680*/  MUFU.TANH R15, R10 ;  /* 0x0000000a000f7308 */ /* 0x000a620000002400 */
[----:B---3--:R-:W-:-:S07]  /*3690*/  FMUL.FTZ R3, R96, c[0x0][0x320] ;  /* 0x0000c80060037a20 */ /* 0x008fce0000410000 */
        /* <DEDUP_REMOVED lines=32> */
[----:B------:R-:W-:Y:S02]  /*38a0*/  LOP3.LUT R7, R7, 0x7ffffffc, RZ, 0xc0, !PT ;  /* 0x7ffffffc07077812 */ /* 0x000fe400078ec0ff */
[----:B------:R-:W-:Y:S01]  /*38b0*/  LEA R11, R9, R8, 0x4 ;  /* 0x00000008090b7211 */ /* 0x000fe200078e20ff */
[C---:B------:R-:W-:Y:S01]  /*38c0*/  IMAD.SHL.U32 R8, R5.reuse, 0x20, RZ ;  /* 0x0000002005087824 */ /* 0x040fe200078e00ff */
[----:B------:R-:W-:Y:S02]  /*38d0*/  LOP3.LUT R9, R5, 0x1ffffffe, RZ, 0xc0, !PT ;  /* 0x1ffffffe05097812 */ /* 0x000fe400078ec0ff */
[----:B------:R-:W-:Y:S01]  /*38e0*/  IADD3 R7, R3, -R7, RZ ;  /* 0x8000000703077210 */ /* 0x000fe20007ffe0ff */
[----:B------:R-:W-:Y:S01]  /*38f0*/  IMAD.U32 R3, RZ, RZ, UR19 ;  /* 0x00000013ff037e24 */ /* 0x000fe2000f8e00ff */
[----:B------:R-:W-:-:S02]  /*3900*/  LOP3.LUT R5, R8, 0xffffffc0, RZ, 0xc0, !PT ;  /* 0xffffffc008057812 */ /* 0x000fc400078ec0ff */
[----:B------:R-:W-:Y:S02]  /*3910*/  IADD3 R6, R6, -R9, RZ ;  /* 0x8000000906067210 */ /* 0x000fe40007ffe0ff */
[----:B------:R-:W-:Y:S01]  /*3920*/  SHF.L.U32 R8, R7, 0x1, RZ ;  /* 0x0000000107087819 */ /* 0x000fe200000006ff */
[----:B------:R-:W-:Y:S02]  /*3930*/  IMAD.IADD R5, R5, 0x1, R11 ;  /* 0x0000000105057824 */ /* 0x000fe400078e020b */
[----:B------:R-:W-:Y:S01]  /*3940*/  FMUL.FTZ R7, R93, c[0x0][0x320] ;  /* 0x0000c8005d077a20 */ /* 0x000fe20000410000 */
[----:B------:R-:W-:Y:S02]  /*3950*/  IADD3 R3, -R8, 0x1, R3 ;  /* 0x0000000108037810 */ /* 0x000fe40007ffe103 */
[----:B------:R-:W-:Y:S01]  /*3960*/  LEA R12, R6, R5, 0x3 ;  /* 0x00000005060c7211 */ /* 0x000fe200078e18ff */
[----:B------:R-:W-:Y:S01]  /*3970*/  FMUL.FTZ R5, R88, c[0x0][0x320] ;  /* 0x0000c80058057a20 */ /* 0x000fe20000410000 */
[----:B------:R-:W-:Y:S01]  /*3980*/  IADD3 R3, R3, -UR15, RZ ;  /* 0x8000000f03037c10 */ /* 0x000fe2000fffe0ff */
[----:B------:R-:W3:Y:S01]  /*3990*/  MUFU.TANH R9, R7 ;  /* 0x0000000700097308 */ /* 0x000ee20000002400 */
[----:B------:R-:W-:Y:S01]  /*39a0*/  IADD3 R23, -R8, UR37, RZ ;  /* 0x0000002508177c10 */ /* 0x000fe2000fffe1ff */
[----:B------:R-:W-:Y:S01]  /*39b0*/  @P1 IMAD.HI.U32 R6, R12, c[0x0][0x2c8], RZ ;  /* 0x0000b2000c061a27 */ /* 0x000fe200078e00ff */
[----:B------:R5:W-:Y:S01]  /*39c0*/  STL [R1+0x24], R12 ;  /* 0x0000240c01007387 */ /* 0x000be20000100800 */
[----:B------:R-:W-:-:S02]  /*39d0*/  IADD3 R19, R3, c[0x0][0x328], RZ ;  /* 0x0000ca0003137a10 */ /* 0x000fc40007ffe0ff */
[----:B------:R-:W-:Y:S01]  /*39e0*/  IMAD.MOV.U32 R18, RZ, RZ, R12 ;  /* 0x000000ffff127224 */ /* 0x000fe200078e000c */
[----:B------:R-:W-:Y:S01]  /*39f0*/  @P0 SHF.R.U32.HI R18, RZ, c[0x0][0x2cc], R6 ;  /* 0x0000b300ff120a19 */ /* 0x000fe20000011606 */
[----:B------:R1:W1:Y:S01]  /*3a00*/  MUFU.TANH R13, R5 ;  /* 0x00000005000d7308 */ /* 0x0002620000002400 */
[----:B------:R-:W-:Y:S01]  /*3a10*/  STL [R1+0x10], R8 ;  /* 0x0000100801007387 */ /* 0x000fe20000100800 */
[----:B------:R-:W-:Y:S02]  /*3a20*/  PLOP3.LUT P0, PT, PT, PT, UP0, 0x40, 0x0 ;  /* 0x000000000000781c */ /* 0x000fe40003f0e808 */
[----:B------:R-:W-:Y:S01]  /*3a30*/  IADD3 R21, R3, UR13, RZ ;  /* 0x0000000d03157c10 */ /* 0x000fe2000fffe0ff */
[----:B------:R-:W2:Y:S01]  /*3a40*/  SHFL.IDX PT, R6, R18, RZ, 0x1c1f ;  /* 0x001c1fff12067589 */ /* 0x000ea200000e0000 */
[----:B-1----:R-:W-:-:S04]  /*3a50*/  FMUL.FTZ R5, R89, c[0x0][0x320] ;  /* 0x0000c80059057a20 */ /* 0x002fc80000410000 */
[----:B-----5:R1:W1:Y:S01]  /*3a60*/  MUFU.TANH R12, R5 ;  /* 0x00000005000c7308 */ /* 0x0202620000002400 */
[----:B--2---:R-:W-:Y:S02]  /*3a70*/  IMAD.IADD R3, R21, 0x1, R6 ;  /* 0x0000000115037824 */ /* 0x004fe400078e0206 */
[----:B-1----:R-:W-:-:S05]  /*3a80*/  FMUL.FTZ R5, R60, c[0x0][0x320] ;  /* 0x0000c8003c057a20 */ /* 0x002fca0000410000 */
[----:B------:R1:W2:Y:S02]  /*3a90*/  MUFU.TANH R11, R5 ;  /* 0x00000005000b7308 */ /* 0x0002a40000002400 */
[----:B-1----:R-:W-:-:S06]  /*3aa0*/  FMUL.FTZ R5, R61, c[0x0][0x320] ;  /* 0x0000c8003d057a20 */ /* 0x002fcc0000410000 */
[----:B------:R1:W1:Y:S02]  /*3ab0*/  MUFU.TANH R10, R5 ;  /* 0x00000005000a7308 */ /* 0x0002640000002400 */
[----:B-1----:R-:W-:-:S05]  /*3ac0*/  IMAD.U32 R5, RZ, RZ, UR37 ;  /* 0x00000025ff057e24 */ /* 0x002fca000f8e00ff */
[----:B------:R-:W-:Y:S02]  /*3ad0*/  IADD3 R20, -R8, UR8, R5 ;  /* 0x0000000808147c10 */ /* 0x000fe4000fffe105 */
[----:B------:R-:W-:-:S04]  /*3ae0*/  IADD3 R5, R19, R6, RZ ;  /* 0x0000000613057210 */ /* 0x000fc80007ffe0ff */
[----:B------:R-:W-:Y:S01]  /*3af0*/  IMNMX R5, R5, R20, PT ;  /* 0x0000001405057217 */ /* 0x000fe20003800200 */
[----:B------:R-:W-:Y:S05]  /*3b00*/  @P0 BRA `(.L_x_253) ;  /* 0x0000015000000947 */ /* 0x000fea0003800000 */
[----:B--234-:R-:W-:Y:S01]  /*3b10*/  IMAD.U32 R7, RZ, RZ, UR15 ;  /* 0x0000000fff077e24 */ /* 0x01cfe2000f8e00ff */
[----:B------:R-:W-:Y:S04]  /*3b20*/  BSSY B0, `(.L_x_254) ;  /* 0x000000f000007945 */ /* 0x000fe80003800000 */
[----:B------:R-:W-:-:S04]  /*3b30*/  IADD3 R6, -R7, UR8, R6 ;  /* 0x0000000807067c10 */ /* 0x000fc8000fffe106 */
        /* <DEDUP_REMOVED lines=9> */
.L_x_255:
[----:B------:R-:W-:-:S04]  /*3bd0*/  MOV R7, c[0x0][0x32c] ;  /* 0x0000cb0000077a02 */ /* 0x000fc80000000f00 */
[----:B------:R-:W-:-:S13]  /*3be0*/  ISETP.NE.AND P0, PT, R7, 0x1, PT ;  /* 0x000000010700780c */ /* 0x000fda0003f05270 */
[----:B------:R-:W-:-:S05]  /*3bf0*/  @P0 IMAD.HI.U32 R7, R6, c[0x0][0x330], RZ ;  /* 0x0000cc0006070a27 */ /* 0x000fca00078e00ff */
[----:B------:R-:W-:Y:S02]  /*3c00*/  @P0 SHF.R.U32.HI R6, RZ, c[0x0][0x334], R7 ;  /* 0x0000cd00ff060a19 */ /* 0x000fe40000011607 */
.L_x_256:
[----:B------:R-:W-:Y:S05]  /*3c10*/  BSYNC B0 ;  /* 0x0000000000007941 */ /* 0x000fea0003800000 */
.L_x_254:
[----:B------:R-:W-:-:S05]  /*3c20*/  IMAD R6, R6, c[0x0][0x32c], R23 ;  /* 0x0000cb0006067a24 */ /* 0x000fca00078e0217 */
[----:B------:R-:W-:Y:S02]  /*3c30*/  IADD3 R7, R6, c[0x0][0x32c], RZ ;  /* 0x0000cb0006077a10 */ /* 0x000fe40007ffe0ff */
[----:B------:R-:W-:Y:S02]  /*3c40*/  IMNMX R3, R3, R6, !PT ;  /* 0x0000000603037217 */ /* 0x000fe40007800200 */
[----:B------:R-:W-:Y:S02]  /*3c50*/  IMNMX R5, R5, R7, PT ;  /* 0x0000000705057217 */ /* 0x000fe40003800200 */
.L_x_253:
        /* <DEDUP_REMOVED lines=13> */
[----:B------:R-:W-:Y:S01]  /*3d30*/  ISETP.GT.AND P6, PT, R3, RZ, P6 ;  /* 0x000000ff0300720c */ /* 0x000fe200037c4270 */
[----:B------:R-:W-:Y:S01]  /*3d40*/  UISETP.GE.AND UP1, UPT, UR37, 0x9, UPT ;  /* 0x000000092500788c */ /* 0x000fe2000bf26270 */
[----:B------:R-:W-:Y:S01]  /*3d50*/  PLOP3.LUT P0, PT, PT, PT, UP0, 0x40, 0x0 ;  /* 0x000000000000781c */ /* 0x000fe20003f0e808 */
[----:B------:R-:W-:Y:S01]  /*3d60*/  UISETP.GE.AND UP0, UPT, UR37, 0x12, UPT ;  /* 0x000000122500788c */ /* 0x000fe2000bf06270 */
[----:B------:R-:W-:Y:S01]  /*3d70*/  PLOP3.LUT P5, PT, PT, PT, UP2, 0x40, 0x0 ;  /* 0x000000000000781c */ /* 0x000fe20003fae828 */
[----:B------:R-:W-:Y:S01]  /*3d80*/  UISETP.GE.AND UP4, UPT, UR37, 0x4a, UPT ;  /* 0x0000004a2500788c */ /* 0x000fe2000bf86270 */
[----:B------:R-:W-:Y:S01]  /*3d90*/  ISETP.LT.OR P6, PT, R5, 0x1, P6 ;  /* 0x000000010500780c */ /* 0x000fe200037c1670 */
[----:B-1----:R-:W-:Y:S01]  /*3da0*/  FMUL.FTZ R6, R42, c[0x0][0x320] ;  /* 0x0000c8002a067a20 */ /* 0x002fe20000410000 */
[----:B------:R-:W-:Y:S01]  /*3db0*/  ISETP.GT.AND P5, PT, R3, 0x1, P5 ;  /* 0x000000010300780c */ /* 0x000fe20002fa4270 */
[----:B------:R-:W-:Y:S01]  /*3dc0*/  UP2UR UR28, UPR, URZ, 0x1 ;  /* 0x000000013f1c7883 */ /* 0x000fe20008000000 */
[----:B------:R-:W-:Y:S01]  /*3dd0*/  FSEL R66, R59, -INF , !P6 ;  /* 0xff8000003b427808 */ /* 0x000fe20007000000 */
[----:B------:R1:W3:Y:S01]  /*3de0*/  MUFU.TANH R45, R6 ;  /* 0x00000006002d7308 */ /* 0x0002e20000002400 */
[----:B------:R-:W-:Y:S01]  /*3df0*/  PLOP3.LUT P6, PT, PT, PT, UP0, 0x40, 0x0 ;  /* 0x000000000000781c */ /* 0x000fe20003fce808 */
[----:B------:R-:W-:Y:S01]  /*3e00*/  UISETP.GE.AND UP0, UPT, UR37, 0x19, UPT ;  /* 0x000000192500788c */ /* 0x000fe2000bf06270 */
[----:B------:R-:W-:Y:S01]  /*3e10*/  PLOP3.LUT P2, PT, PT, PT, UP1, 0x40, 0x0 ;  /* 0x000000000000781c */ /* 0x000fe20003f4e818 */
[----:B------:R-:W-:Y:S01]  /*3e20*/  UISETP.GE.AND UP6, UPT, UR37, 0x42, UPT ;  /* 0x000000422500788c */ /* 0x000fe2000bfc6270 */
[----:B------:R-:W-:Y:S01]  /*3e30*/  ISETP.LT.OR P5, PT, R5, 0x2, P5 ;  /* 0x000000020500780c */ /* 0x000fe20002fa1670 */
[----:B------:R-:W-:Y:S01]  /*3e40*/  UP2UR UR27, UPR, URZ, 0x1 ;  /* 0x000000013f1b7883 */ /* 0x000fe20008000000 */
[----:B------:R-:W-:Y:S01]  /*3e50*/  ISETP.GT.AND P2, PT, R3, 0x8, P2 ;  /* 0x000000080300780c */ /* 0x000fe20001744270 */
[----:B------:R-:W-:Y:S01]  /*3e60*/  UISETP.GE.AND UP5, UPT, UR37, 0x49, UPT ;  /* 0x000000492500788c */ /* 0x000fe2000bfa6270 */
[----:B------:R-:W-:Y:S01]  /*3e70*/  FSEL R65, R58, -INF , !P5 ;  /* 0xff8000003a417808 */ /* 0x000fe20006800000 */
[----:B------:R-:W-:Y:S01]  /*3e80*/  UP2UR UR38, UPR, URZ, 0x40 ;  /* 0x000000403f267883 */ /* 0x000fe20008000000 */
[----:B------:R-:W-:Y:S01]  /*3e90*/  PLOP3.LUT P5, PT, PT, PT, UP0, 0x40, 0x0 ;  /* 0x000000000000781c */ /* 0x000fe20003fae808 */
[----:B------:R-:W-:Y:S01]  /*3ea0*/  UISETP.GE.AND UP0, UPT, UR37, 0x1a, UPT ;  /* 0x0000001a2500788c */ /* 0x000fe2000bf06270 */
[C---:B------:R-:W-:Y:S01]  /*3eb0*/  ISETP.LT.OR P2, PT, R5.reuse, 0x9, P2 ;  /* 0x000000090500780c */ /* 0x040fe20001741670 */
[----:B------:R-:W-:Y:S01]  /*3ec0*/  UP2UR UR33, UPR, URZ, 0x8 ;  /* 0x000000083f217883 */ /* 0x000fe20008000000 */
[----:B------:R-:W-:Y:S01]  /*3ed0*/  ISETP.LT.OR P1, PT, R5, 0xa, P1 ;  /* 0x0000000a0500780c */ /* 0x000fe20000f21670 */
[----:B-1----:R-:W-:Y:S01]  /*3ee0*/  FMUL.FTZ R6, R43, c[0x0][0x320] ;  /* 0x0000c8002b067a20 */ /* 0x002fe20000410000 */
[----:B------:R-:W-:Y:S01]  /*3ef0*/  FSEL R69, R57, -INF , !P2 ;  /* 0xff80000039457808 */ /* 0x000fe20005000000 */
[----:B------:R-:W-:Y:S01]  /*3f00*/  UP2UR UR26, UPR, URZ, 0x1 ;  /* 0x000000013f1a7883 */ /* 0x000fe20008000000 */
[----:B------:R-:W-:Y:S01]  /*3f10*/  PLOP3.LUT P2, PT, PT, PT, UP0, 0x40, 0x0 ;  /* 0x000000000000781c */ /* 0x000fe20003f4e808 */
[----:B------:R1:W4:Y:S01]  /*3f20*/  MUFU.TANH R44, R6 ;  /* 0x00000006002c7308 */ /* 0x0003220000002400 */
[----:B------:R-:W-:Y:S01]  /*3f30*/  UISETP.GE.AND UP0, UPT, UR37, 0x21, UPT ;  /* 0x000000212500788c */ /* 0x000fe2000bf06270 */
[----:B------:R-:W-:Y:S01]  /*3f40*/  ISETP.GT.AND P0, PT, R3, 0x10, P0 ;  /* 0x000000100300780c */ /* 0x000fe20000704270 */
[----:B------:R-:W-:Y:S01]  /*3f50*/  UP2UR UR32, UPR, URZ, 0x4 ;  /* 0x000000043f207883 */ /* 0x000fe20008000000 */
[----:B------:R-:W-:Y:S01]  /*3f60*/  FSEL R68, R56, -INF , !P1 ;  /* 0xff80000038447808 */ /* 0x000fe20004800000 */
[----:B------:R-:W-:Y:S01]  /*3f70*/  UP2UR UR25, UPR, URZ, 0x1 ;  /* 0x000000013f197883 */ /* 0x000fe20008000000 */
[----:B------:R-:W-:Y:S01]  /*3f80*/  ISETP.LT.OR P0, PT, R5, 0x11, P0 ;  /* 0x000000110500780c */ /* 0x000fe20000701670 */
[----:B------:R-:W-:Y:S01]  /*3f90*/  UP2UR UR31, UPR, URZ, 0x2 ;  /* 0x000000023f1f7883 */ /* 0x000fe20008000000 */
[----:B------:R-:W-:Y:S01]  /*3fa0*/  PLOP3.LUT P1, PT, PT, PT, UP0, 0x40, 0x0 ;  /* 0x000000000000781c */ /* 0x000fe20003f2e808 */
[----:B------:R-:W-:Y:S01]  /*3fb0*/  UISETP.GE.AND UP0, UPT, UR37, 0x22, UPT ;  /* 0x000000222500788c */ /* 0x000fe2000bf06270 */
[C---:B------:R-:W-:Y:S01]  /*3fc0*/  ISETP.GT.AND P6, PT, R3.reuse, 0x11, P6 ;  /* 0x000000110300780c */ /* 0x040fe200037c4270 */
[----:B------:R-:W-:Y:S01]  /*3fd0*/  UISETP.GE.AND UP3, UPT, UR37, 0x51, UPT ;  /* 0x000000512500788c */ /* 0x000fe2000bf66270 */
[----:B------:R-:W-:Y:S01]  /*3fe0*/  ISETP.GT.AND P5, PT, R3, 0x18, P5 ;  /* 0x000000180300780c */ /* 0x000fe20002fa4270 */
[----:B------:R-:W-:Y:S01]  /*3ff0*/  UP2UR UR24, UPR, URZ, 0x1 ;  /* 0x000000013f187883 */ /* 0x000fe20008000000 */
[C---:B------:R-:W-:Y:S01]  /*4000*/  ISETP.LT.OR P6, PT, R5.reuse, 0x12, P6 ;  /* 0x000000120500780c */ /* 0x040fe200037c1670 */
[----:B------:R-:W-:Y:S01]  /*4010*/  UISETP.GE.AND UP2, UPT, UR37, 0x52, UPT ;  /* 0x000000522500788c */ /* 0x000fe2000bf46270 */
[----:B-1----:R-:W-:Y:S01]  /*4020*/  FMUL.FTZ R6, R102, c[0x0][0x320] ;  /* 0x0000c80066067a20 */ /* 0x002fe20000410000 */
[----:B------:R-:W-:Y:S01]  /*4030*/  ISETP.LT.OR P5, PT, R5, 0x19, P5 ;  /* 0x000000190500780c */ /* 0x000fe20002fa1670 */
[----:B------:R-:W-:Y:S01]  /*4040*/  UISETP.GE.AND UP1, UPT, UR37, 0x59, UPT ;  /* 0x000000592500788c */ /* 0x000fe2000bf26270 */
[----:B------:R-:W-:Y:S01]  /*4050*/  FSEL R73, R54, -INF , !P6 ;  /* 0xff80000036497808 */ /* 0x000fe20007000000 */
[----:B------:R1:W1:Y:S01]  /*4060*/  MUFU.TANH R42, R6 ;  /* 0x00000006002a7308 */ /* 0x0002620000002400 */
[----:B------:R-:W-:-:S02]  /*4070*/  ISETP.GT.AND P2, PT, R3, 0x19, P2 ;  /* 0x000000190300780c */ /* 0x000fc40001744270 */
[----:B------:R-:W-:Y:S02]  /*4080*/  ISETP.GT.AND P1, PT, R3, 0x20, P1 ;  /* 0x000000200300780c */ /* 0x000fe40000f24270 */
[C---:B------:R-:W-:Y:S02]  /*4090*/  ISETP.LT.OR P2, PT, R5.reuse, 0x1a, P2 ;  /* 0x0000001a0500780c */ /* 0x040fe40001741670 */
[----:B------:R-:W-:Y:S01]  /*40a0*/  ISETP.LT.OR P1, PT, R5, 0x21, P1 ;  /* 0x000000210500780c */ /* 0x000fe20000f21670 */
[----:B------:R-:W2:Y:S03]  /*40b0*/  MUFU.TANH R25, R8 ;  /* 0x0000000800197308 */ /* 0x000ea60000002400 */
[----:B------:R-:W-:Y:S01]  /*40c0*/  FSEL R81, R51, -INF , !P1 ;  /* 0xff80000033517808 */ /* 0x000fe20004800000 */
[----:B-1----:R-:W-:-:S04]  /*40d0*/  FMUL.FTZ R6, R103, c[0x0][0x320] ;  /* 0x0000c80067067a20 */ /* 0x002fc80000410000 */
        /* <DEDUP_REMOVED lines=20> */
[----:B------:R-:W-:Y:S02]  /*4220*/  FSEL R70, R55, -INF , !P0 ;  /* 0xff80000037467808 */ /* 0x000fe40004000000 */
[----:B------:R-:W-:-:S03]  /*4230*/  PLOP3.LUT P0, PT, PT, PT, UP0, 0x40, 0x0 ;  /* 0x000000000000781c */ /* 0x000fc60003f0e808 */
[----:B------:R1:W1:Y:S01]  /*4240*/  MUFU.TANH R33, R6 ;  /* 0x0000000600217308 */ /* 0x0002620000002400 */
[----:B------:R-:W-:Y:S01]  /*4250*/  UISETP.GE.AND UP0, UPT, UR37, 0x29, UPT ;  /* 0x000000292500788c */ /* 0x000fe2000bf06270 */
[----:B------:R-:W-:-:S03]  /*4260*/  ISETP.GT.AND P0, PT, R3, 0x21, P0 ;  /* 0x000000210300780c */ /* 0x000fc60000704270 */
[----:B------:R-:W-:Y:S02]  /*4270*/  UP2UR UR23, UPR, URZ, 0x1 ;  /* 0x000000013f177883 */ /* 0x000fe40008000000 */
[----:B------:R-:W-:Y:S01]  /*4280*/  PLOP3.LUT P6, PT, PT, PT, UP0, 0x40, 0x0 ;  /* 0x000000000000781c */ /* 0x000fe20003fce808 */
[----:B------:R-:W-:Y:S01]  /*4290*/  UISETP.GE.AND UP0, UPT, UR37, 0x2a, UPT ;  /* 0x0000002a2500788c */ /* 0x000fe2000bf06270 */
[----:B------:R-:W-:Y:S02]  /*42a0*/  ISETP.LT.OR P0, PT, R5, 0x22, P0 ;  /* 0x000000220500780c */ /* 0x000fe40000701670 */
        /* <DEDUP_REMOVED lines=15> */
[----:B------:R-:W-:-:S03]  /*43a0*/  UP2UR UR21, UPR, URZ, 0x1 ;  /* 0x000000013f157883 */ /* 0x000fc60008000000 */
[----:B------:R-:W-:-:S04]  /*43b0*/  ISETP.LT.OR P5, PT, R5, 0x2a, P5 ;  /* 0x0000002a0500780c */ /* 0x000fc80002fa1670 */
[----:B------:R-:W-:Y:S01]  /*43c0*/  FSEL R121, R48, -INF , !P5 ;  /* 0xff80000030797808 */ /* 0x000fe20006800000 */
[----:B-1----:R-:W-:Y:S01]  /*43d0*/  FMUL.FTZ R6, R75, c[0x0][0x320] ;  /* 0x0000c8004b067a20 */ /* 0x002fe20000410000 */
[----:B------:R-:W-:Y:S02]  /*43e0*/  FSEL R75, R52, -INF , !P2 ;  /* 0xff800000344b7808 */ /* 0x000fe40005000000 */
[----:B------:R-:W-:Y:S01]  /*43f0*/  PLOP3.LUT P2, PT, PT, PT, UP0, 0x40, 0x0 ;  /* 0x000000000000781c */ /* 0x000fe20003f4e808 */
[----:B------:R-:W-:Y:S01]  /*4400*/  UISETP.GE.AND UP0, UPT, UR37, 0x32, UPT ;  /* 0x000000322500788c */ /* 0x000fe2000bf06270 */
[----:B------:R1:W1:Y:S02]  /*4410*/  MUFU.TANH R31, R6 ;  /* 0x00000006001f7308 */ /* 0x0002640000002400 */
[----:B------:R-:W-:Y:S01]  /*4420*/  ISETP.GT.AND P2, PT, R3, 0x30, P2 ;  /* 0x000000300300780c */ /* 0x000fe20001744270 */
[----:B------:R-:W-:Y:S02]  /*4430*/  UP2UR UR20, UPR, URZ, 0x1 ;  /* 0x000000013f147883 */ /* 0x000fe40008000000 */
        /* <DEDUP_REMOVED lines=11> */
[----:B------:R-:W-:Y:S01]  /*44f0*/  UP2UR UR5, UPR, URZ, 0x1 ;  /* 0x000000013f057883 */ /* 0x000fe20008000000 */
[----:B------:R-:W-:Y:S01]  /*4500*/  FSEL R135, R9, -INF , !P1 ;  /* 0xff80000009877808 */ /* 0x000fe20004800000 */
[----:B------:R1:W1:Y:S01]  /*4510*/  MUFU.TANH R24, R6 ;  /* 0x0000000600187308 */ /* 0x0002620000002400 */
[----:B------:R-:W-:Y:S01]  /*4520*/  PLOP3.LUT P6, PT, PT, PT, UP0, 0x40, 0x0 ;  /* 0x000000000000781c */ /* 0x000fe20003fce808 */
[----:B------:R-:W-:Y:S01]  /*4530*/  UISETP.GE.AND UP0, UPT, UR37, 0x41, UPT ;  /* 0x000000412500788c */ /* 0x000fe2000bf06270 */
[----:B------:R-:W-:-:S02]  /*4540*/  ISETP.LT.OR P0, PT, R5, 0x39, P0 ;  /* 0x000000390500780c */ /* 0x000fc40000701670 */
[----:B------:R-:W-:Y:S01]  /*4550*/  PLOP3.LUT P2, PT, PT, PT, UP6, 0x40, 0x0 ;  /* 0x000000000000781c */ /* 0x000fe20003f4e868 */
[----:B------:R-:W-:Y:S01]  /*4560*/  UP2UR UR4, UPR, URZ, 0x1 ;  /* 0x000000013f047883 */ /* 0x000fe20008000000 */
[----:B------:R-:W-:Y:S01]  /*4570*/  FSEL R136, R46, -INF , !P0 ;  /* 0xff8000002e887808 */ /* 0x000fe20004000000 */
[----:B------:R-:W-:Y:S01]  /*4580*/  UISETP.NE.AND UP6, UPT, UR34, URZ, UPT ;  /* 0x0000003f2200728c */ /* 0x000fe2000bfc5270 */
[----:B------:R-:W-:Y:S02]  /*4590*/  PLOP3.LUT P0, PT, PT, PT, UP4, 0x40, 0x0 ;  /* 0x000000000000781c */ /* 0x000fe40003f0e848 */
[----:B------:R-:W-:Y:S01]  /*45a0*/  PLOP3.LUT P5, PT, PT, PT, UP0, 0x40, 0x0 ;  /* 0x000000000000781c */ /* 0x000fe20003fae808 */
[----:B------:R-:W-:Y:S01]  /*45b0*/  UISETP.GE.AND UP0, UPT, UR37, 0x5a, UPT ;  /* 0x0000005a2500788c */ /* 0x000fe2000bf06270 */
[----:B------:R-:W-:Y:S02]  /*45c0*/  PLOP3.LUT P1, PT, PT, PT, UP5, 0x40, 0x0 ;  /* 0x000000000000781c */ /* 0x000fe40003f2e858 */
[C---:B------:R-:W-:Y:S01]  /*45d0*/  ISETP.GT.AND P0, PT, R3.reuse, 0x49, P0 ;  /* 0x000000490300780c */ /* 0x040fe20000704270 */
[----:B-1----:R-:W-:Y:S01]  /*45e0*/  FMUL.FTZ R6, R90, c[0x0][0x320] ;  /* 0x0000c8005a067a20 */ /* 0x002fe20000410000 */
[----:B------:R-:W-:-:S02]  /*45f0*/  ISETP.GT.AND P6, PT, R3, 0x39, P6 ;  /* 0x000000390300780c */ /* 0x000fc400037c4270 */
[C---:B------:R-:W-:Y:S01]  /*4600*/  ISETP.GT.AND P5, PT, R3.reuse, 0x40, P5 ;  /* 0x000000400300780c */ /* 0x040fe20002fa4270 */
[----:B------:R1:W1:Y:S01]  /*4610*/  MUFU.TANH R29, R6 ;  /* 0x00000006001d7308 */ /* 0x0002620000002400 */
[C---:B------:R-:W-:Y:S02]  /*4620*/  ISETP.GT.AND P2, PT, R3.reuse, 0x41, P2 ;  /* 0x000000410300780c */ /* 0x040fe40001744270 */
[----:B------:R-:W-:Y:S02]  /*4630*/  ISETP.GT.AND P1, PT, R3, 0x48, P1 ;  /* 0x000000480300780c */ /* 0x000fe40000f24270 */
[C---:B------:R-:W-:Y:S02]  /*4640*/  ISETP.LT.OR P0, PT, R5.reuse, 0x4a, P0 ;  /* 0x0000004a0500780c */ /* 0x040fe40000701670 */
[C---:B------:R-:W-:Y:S02]  /*4650*/  ISETP.LT.OR P6, PT, R5.reuse, 0x3a, P6 ;  /* 0x0000003a0500780c */ /* 0x040fe400037c1670 */
[----:B------:R-:W-:-:S02]  /*4660*/  ISETP.LT.OR P5, PT, R5, 0x41, P5 ;  /* 0x000000410500780c */ /* 0x000fc40002fa1670 */
[C---:B------:R-:W-:Y:S02]  /*4670*/  ISETP.LT.OR P2, PT, R5.reuse, 0x42, P2 ;  /* 0x000000420500780c */ /* 0x040fe40001741670 */
[----:B------:R-:W-:Y:S02]  /*4680*/  ISETP.LT.OR P1, PT, R5, 0x49, P1 ;  /* 0x000000490500780c */ /* 0x000fe40000f21670 */
[----:B------:R-:W-:Y:S01]  /*4690*/  FSEL R239, R14, -INF , !P0 ;  /* 0xff8000000eef7808 */ /* 0x000fe20004000000 */
[----:B-1----:R-:W-:Y:S01]  /*46a0*/  FMUL.FTZ R6, R91, c[0x0][0x320] ;  /* 0x0000c8005b067a20 */ /* 0x002fe20000410000 */
[----:B------:R-:W-:Y:S02]  /*46b0*/  FSEL R137, R22, -INF , !P6 ;  /* 0xff80000016897808 */ /* 0x000fe40007000000 */
[----:B------:R-:W-:Y:S01]  /*46c0*/  FSEL R232, R17, -INF , !P5 ;  /* 0xff80000011e87808 */ /* 0x000fe20006800000 */
[----:B------:R1:W1:Y:S01]  /*46d0*/  MUFU.TANH R28, R6 ;  /* 0x00000006001c7308 */ /* 0x0002620000002400 */
[----:B------:R-:W-:-:S02]  /*46e0*/  FSEL R238, R16, -INF , !P2 ;  /* 0xff80000010ee7808 */ /* 0x000fc40005000000 */
[----:B------:R-:W-:Y:S02]  /*46f0*/  FSEL R237, R15, -INF , !P1 ;  /* 0xff8000000fed7808 */ /* 0x000fe40004800000 */
[----:B------:R-:W-:Y:S01]  /*4700*/  PLOP3.LUT P0, PT, PT, PT, UP6, 0x40, 0x0 ;  /* 0x000000000000781c */ /* 0x000fe20003f0e868 */
[----:B------:R-:W-:Y:S01]  /*4710*/  UISETP.NE.AND UP6, UPT, UR38, URZ, UPT ;  /* 0x0000003f2600728c */ /* 0x000fe2000bfc5270 */
[----:B------:R-:W-:Y:S01]  /*4720*/  PLOP3.LUT P6, PT, PT, PT, UP3, 0x40, 0x0 ;  /* 0x000000000000781c */ /* 0x000fe20003fce838 */
[----:B------:R2:W2:Y:S01]  /*4730*/  MUFU.TANH R22, R7 ;  /* 0x0000000700167308 */ /* 0x0004a20000002400 */
[----:B------:R-:W-:Y:S02]  /*4740*/  PLOP3.LUT P5, PT, PT, PT, UP2, 0x40, 0x0 ;  /* 0x000000000000781c */ /* 0x000fe40003fae828 */
[----:B------:R-:W-:Y:S02]  /*4750*/  PLOP3.LUT P2, PT, PT, PT, UP1, 0x40, 0x0 ;  /* 0x000000000000781c */ /* 0x000fe40003f4e818 */
[----:B------:R-:W-:-:S02]  /*4760*/  PLOP3.LUT P1, PT, PT, PT, UP0, 0x40, 0x0 ;  /* 0x000000000000781c */ /* 0x000fc40003f2e808 */
[C---:B------:R-:W-:Y:S01]  /*4770*/  ISETP.GT.AND P6, PT, R3.reuse, 0x50, P6 ;  /* 0x000000500300780c */ /* 0x040fe200037c4270 */
[----:B-1----:R-:W1:Y:S01]  /*4780*/  SHFL.IDX PT, R6, R18, 0x1, 0x1c1f ;  /* 0x003c1f0012067f89 */ /* 0x002e6200000e0000 */
[C---:B------:R-:W-:Y:S02]  /*4790*/  ISETP.GT.AND P5, PT, R3.reuse, 0x51, P5 ;  /* 0x000000510300780c */ /* 0x040fe40002fa4270 */
[C---:B------:R-:W-:Y:S02]  /*47a0*/  ISETP.GT.AND P2, PT, R3.reuse, 0x58, P2 ;  /* 0x000000580300780c */ /* 0x040fe40001744270 */
[----:B------:R-:W-:Y:S02]  /*47b0*/  ISETP.GT.AND P1, PT, R3, 0x59, P1 ;  /* 0x000000590300780c */ /* 0x000fe40000f24270 */
[C---:B------:R-:W-:Y:S02]  /*47c0*/  ISETP.LT.OR P6, PT, R5.reuse, 0x51, P6 ;  /* 0x000000510500780c */ /* 0x040fe400037c1670 */
[----:B------:R-:W-:-:S02]  /*47d0*/  ISETP.LT.OR P5, PT, R5, 0x52, P5 ;  /* 0x000000520500780c */ /* 0x000fc40002fa1670 */
[C---:B------:R-:W-:Y:S02]  /*47e0*/  ISETP.LT.OR P2, PT, R5.reuse, 0x59, P2 ;  /* 0x000000590500780c */ /* 0x040fe40001741670 */
[----:B------:R-:W-:Y:S02]  /*47f0*/  ISETP.LT.OR P1, PT, R5, 0x5a, P1 ;  /* 0x0000005a0500780c */ /* 0x000fe40000f21670 */
[----:B------:R-:W-:Y:S02]  /*4800*/  FSEL R240, R13, -INF , !P6 ;  /* 0xff8000000df07808 */ /* 0x000fe40007000000 */
[----:B------:R-:W-:Y:S02]  /*4810*/  FSEL R241, R12, -INF , !P5 ;  /* 0xff8000000cf17808 */ /* 0x000fe40006800000 */
[----:B------:R-:W-:Y:S02]  /*4820*/  FSEL R248, R11, -INF , !P2 ;  /* 0xff8000000bf87808 */ /* 0x000fe40005000000 */
[----:B------:R-:W-:Y:S01]  /*4830*/  FSEL R251, R10, -INF , !P1 ;  /* 0xff8000000afb7808 */ /* 0x000fe20004800000 */
[----:B-1----:R-:W-:-:S02]  /*4840*/  IMAD.IADD R5, R19, 0x1, R6 ;  /* 0x0000000113057824 */ /* 0x002fc400078e0206 */
[----:B------:R-:W-:-:S03]  /*4850*/  IMAD.IADD R3, R21, 0x1, R6 ;  /* 0x0000000115037824 */ /* 0x000fc600078e0206 */
        /* <DEDUP_REMOVED lines=14> */
.L_x_259:
[----:B------:R-:W-:-:S04]  /*4940*/  MOV R7, c[0x0][0x32c] ;  /* 0x0000cb0000077a02 */ /* 0x000fc80000000f00 */
[----:B------:R-:W-:-:S13]  /*4950*/  ISETP.NE.AND P0, PT, R7, 0x1, PT ;  /* 0x000000010700780c */ /* 0x000fda0003f05270 */
[----:B------:R-:W-:-:S05]  /*4960*/  @P0 IMAD.HI.U32 R7, R6, c[0x0][0x330], RZ ;  /* 0x0000cc0006070a27 */ /* 0x000fca00078e00ff */
[----:B------:R-:W-:Y:S02]  /*4970*/  @P0 SHF.R.U32.HI R6, RZ, c[0x0][0x334], R7 ;  /* 0x0000cd00ff060a19 */ /* 0x000fe40000011607 */
.L_x_260:
[----:B------:R-:W-:Y:S05]  /*4980*/  BSYNC B0 ;  /* 0x0000000000007941 */ /* 0x000fea0003800000 */
.L_x_258:
[----:B------:R-:W-:-:S05]  /*4990*/  IMAD R6, R6, c[0x0][0x32c], R23 ;  /* 0x0000cb0006067a24 */ /* 0x000fca00078e0217 */
[----:B------:R-:W-:Y:S02]  /*49a0*/  IADD3 R7, R6, c[0x0][0x32c], RZ ;  /* 0x0000cb0006077a10 */ /* 0x000fe40007ffe0ff */
[----:B------:R-:W-:Y:S02]  /*49b0*/  IMNMX R3, R3, R6, !PT ;  /* 0x0000000603037217 */ /* 0x000fe40007800200 */
[----:B------:R-:W-:Y:S02]  /*49c0*/  IMNMX R5, R5, R7, PT ;  /* 0x0000000705057217 */ /* 0x000fe40003800200 */
.L_x_257:
[----:B--234-:R-:W-:Y:S01]  /*49d0*/  UP2UR UR42, UPR, URZ, 0x20 ;  /* 0x000000203f2a7883 */ /* 0x01cfe20008000000 */
[----:B------:R-:W-:Y:S01]  /*49e0*/  FMUL.FTZ R6, R148, c[0x0][0x320] ;  /* 0x0000c80094067a20 */ /* 0x000fe20000410000 */
[----:B------:R-:W-:Y:S01]  /*49f0*/  UISETP.NE.AND UP5, UPT, UR33, URZ, UPT ;  /* 0x0000003f2100728c */ /* 0x000fe2000bfa5270 */
[----:B------:R-:W-:Y:S01]  /*4a00*/  FMUL.FTZ R9, R112, c[0x0][0x320] ;  /* 0x0000c80070097a20 */ /* 0x000fe20000410000 */
[----:B------:R-:W-:Y:S01]  /*4a10*/  UP2UR UR39, UPR, URZ, 0x4 ;  /* 0x000000043f277883 */ /* 0x000fe20008000000 */
[----:B------:R1:W2:Y:S01]  /*4a20*/  MUFU.TANH R61, R6 ;  /* 0x00000006003d7308 */ /* 0x0002a20000002400 */
[----:B------:R-:W-:Y:S01]  /*4a30*/  UISETP.NE.AND UP2, UPT, UR32, URZ, UPT ;  /* 0x0000003f2000728c */ /* 0x000fe2000bf45270 */
[----:B------:R-:W-:Y:S01]  /*4a40*/  FMUL.FTZ R7, R172, c[0x0][0x320] ;  /* 0x0000c800ac077a20 */ /* 0x000fe20000410000 */
[----:B------:R-:W-:Y:S01]  /*4a50*/  PLOP3.LUT P6, PT, PT, PT, UP5, 0x40, 0x0 ;  /* 0x000000000000781c */ /* 0x000fe20003fce858 */
[----:B------:R-:W-:Y:S01]  /*4a60*/  UP2UR UR41, UPR, URZ, 0x10 ;  /* 0x000000103f297883 */ /* 0x000fe20008000000 */
[----:B------:R-:W-:Y:S01]  /*4a70*/  FMUL.FTZ R17, R108, c[0x0][0x320] ;  /* 0x0000c8006c117a20 */ /* 0x000fe20000410000 */
[----:B------:R-:W-:Y:S01]  /*4a80*/  UISETP.NE.AND UP4, UPT, UR31, URZ, UPT ;  /* 0x0000003f1f00728c */ /* 0x000fe2000bf85270 */
[----:B------:R-:W-:Y:S01]  /*4a90*/  ISETP.GT.AND P6, PT, R3, RZ, P6 ;  /* 0x000000ff0300720c */ /* 0x000fe200037c4270 */
[----:B------:R-:W-:Y:S01]  /*4aa0*/  UP2UR UR40, UPR, URZ, 0x8 ;  /* 0x000000083f287883 */ /* 0x000fe20008000000 */
[----:B------:R-:W-:Y:S01]  /*4ab0*/  PLOP3.LUT P5, PT, PT, PT, UP2, 0x40, 0x0 ;  /* 0x000000000000781c */ /* 0x000fe20003fae828 */
[----:B------:R-:W-:Y:S01]  /*4ac0*/  UISETP.NE.AND UP3, UPT, UR28, URZ, UPT ;  /* 0x0000003f1c00728c */ /* 0x000fe2000bf65270 */
[----:B------:R-:W-:Y:S01]  /*4ad0*/  ISETP.LT.OR P6, PT, R5, 0x1, P6 ;  /* 0x000000010500780c */ /* 0x000fe200037c1670 */
[----:B------:R-:W-:Y:S01]  /*4ae0*/  UP2UR UR38, UPR, URZ, 0x2 ;  /* 0x000000023f267883 */ /* 0x000fe20008000000 */
[----:B------:R-:W-:Y:S01]  /*4af0*/  ISETP.GT.AND P5, PT, R3, 0x1, P5 ;  /* 0x000000010300780c */ /* 0x000fe20002fa4270 */
[----:B------:R-:W-:Y:S01]  /*4b00*/  UISETP.NE.AND UP1, UPT, UR29, URZ, UPT ;  /* 0x0000003f1d00728c */ /* 0x000fe2000bf25270 */
[----:B------:R-:W-:Y:S01]  /*4b10*/  PLOP3.LUT P2, PT, PT, PT, UP4, 0x40, 0x0 ;  /* 0x000000000000781c */ /* 0x000fe20003f4e848 */
[----:B-1----:R-:W-:Y:S01]  /*4b20*/  FMUL.FTZ R6, R153, c[0x0][0x320] ;  /* 0x0000c80099067a20 */ /* 0x002fe20000410000 */
[----:B------:R-:W-:Y:S01]  /*4b30*/  UP2UR UR37, UPR, URZ, 0x1 ;  /* 0x000000013f257883 */ /* 0x000fe20008000000 */
[----:B------:R-:W-:Y:S01]  /*4b40*/  FSEL R52, R42, -INF , !P6 ;  /* 0xff8000002a347808 */ /* 0x000fe20007000000 */
[----:B------:R-:W-:Y:S01]  /*4b50*/  UISETP.NE.AND UP0, UPT, UR30, URZ, UPT ;  /* 0x0000003f1e00728c */ /* 0x000fe2000bf05270 */
[----:B------:R1:W3:Y:S01]  /*4b60*/  MUFU.TANH R62, R6 ;  /* 0x00000006003e7308 */ /* 0x0002e20000002400 */
[----:B------:R-:W-:Y:S01]  /*4b70*/  UISETP.NE.AND UP2, UPT, UR27, URZ, UPT ;  /* 0x0000003f1b00728c */ /* 0x000fe2000bf45270 */
[----:B------:R-:W-:Y:S01]  /*4b80*/  PLOP3.LUT P6, PT, PT, PT, UP3, 0x40, 0x0 ;  /* 0x000000000000781c */ /* 0x000fe20003fce838 */
[----:B------:R-:W-:Y:S01]  /*4b90*/  UISETP.NE.AND UP3, UPT, UR24, URZ, UPT ;  /* 0x0000003f1800728c */ /* 0x000fe2000bf65270 */
[----:B------:R-:W-:Y:S01]  /*4ba0*/  ISETP.LT.OR P5, PT, R5, 0x2, P5 ;  /* 0x000000020500780c */ /* 0x000fe20002fa1670 */
[----:B------:R-:W-:Y:S01]  /*4bb0*/  UISETP.NE.AND UP4, UPT, UR41, URZ, UPT ;  /* 0x0000003f2900728c */ /* 0x000fe2000bf85270 */
[----:B------:R-:W-:Y:S01]  /*4bc0*/  PLOP3.LUT P0, PT, PT, PT, UP1, 0x40, 0x0 ;  /* 0x000000000000781c */ /* 0x000fe20003f0e818 */
[----:B------:R-:W-:Y:S01]  /*4bd0*/  UISETP.NE.AND UP1, UPT, UR26, URZ, UPT ;  /* 0x0000003f1a00728c */ /* 0x000fe2000bf25270 */
[----:B------:R-:W-:Y:S01]  /*4be0*/  PLOP3.LUT P1, PT, PT, PT, UP0, 0x40, 0x0 ;  /* 0x000000000000781c */ /* 0x000fe20003f2e808 */
[----:B------:R-:W-:Y:S01]  /*4bf0*/  UISETP.NE.AND UP0, UPT, UR25, URZ, UPT ;  /* 0x0000003f1900728c */ /* 0x000fe2000bf05270 */
[C---:B------:R-:W-:Y:S01]  /*4c00*/  ISETP.GT.AND P2, PT, R3.reuse, 0x8, P2 ;  /* 0x000000080300780c */ /* 0x040fe20001744270 */
[----:B------:R-:W-:Y:S01]  /*4c10*/  UISETP.NE.AND UP5, UPT, UR42, URZ, UPT ;  /* 0x0000003f2a00728c */ /* 0x000fe2000bfa5270 */
[----:B------:R-:W-:Y:S01]  /*4c20*/  ISETP.GT.AND P6, PT, R3, 0x11, P6 ;  /* 0x000000110300780c */ /* 0x000fe200037c4270 */
[----:B------:R-:W4:Y:S01]  /*4c30*/  MUFU.TANH R47, R7 ;  /* 0x00000007002f7308 */ /* 0x000f220000002400 */
[----:B------:R-:W-:Y:S01]  /*4c40*/  FSEL R51, R40, -INF , !P5 ;  /* 0xff80000028337808 */ /* 0x000fe20006800000 */
[----:B------:R-:W-:Y:S01]  /*4c50*/  FMUL.FTZ R16, R109, c[0x0][0x320] ;  /* 0x0000c8006d107a20 */ /* 0x000fe20000410000 */
[----:B------:R-:W-:Y:S01]  /*4c60*/  PLOP3.LUT P5, PT, PT, PT, UP2, 0x40, 0x0 ;  /* 0x000000000000781c */ /* 0x000fe20003fae828 */
[----:B-1----:R-:W-:Y:S01]  /*4c70*/  FMUL.FTZ R6, R168, c[0x0][0x320] ;  /* 0x0000c800a8067a20 */ /* 0x002fe20000410000 */
[C---:B------:R-:W-:Y:S01]  /*4c80*/  ISETP.GT.AND P0, PT, R3.reuse, 0x10, P0 ;  /* 0x000000100300780c */ /* 0x040fe20000704270 */
[----:B------:R-:W-:Y:S01]  /*4c90*/  UISETP.NE.AND UP2, UPT, UR23, URZ, UPT ;  /* 0x0000003f1700728c */ /* 0x000fe2000bf45270 */
[----:B------:R-:W-:Y:S01]  /*4ca0*/  ISETP.GT.AND P1, PT, R3, 0x9, P1 ;  /* 0x000000090300780c */ /* 0x000fe20000f24270 */
[----:B------:R1:W1:Y:S01]  /*4cb0*/  MUFU.TANH R55, R6 ;  /* 0x0000000600377308 */ /* 0x0002620000002400 */
[----:B------:R-:W-:Y:S01]  /*4cc0*/  ISETP.LT.OR P2, PT, R5, 0x9, P2 ;  /* 0x000000090500780c */ /* 0x000fe20001741670 */
[----:B------:R-:W-:Y:S01]  /*4cd0*/  FMUL.FTZ R15, R165, c[0x0][0x320] ;  /* 0x0000c800a50f7a20 */ /* 0x000fe20000410000 */
[C---:B------:R-:W-:Y:S01]  /*4ce0*/  ISETP.LT.OR P6, PT, R5.reuse, 0x12, P6 ;  /* 0x000000120500780c */ /* 0x040fe200037c1670 */
[----:B------:R-:W-:Y:S01]  /*4cf0*/  FMUL.FTZ R14, R176, c[0x0][0x320] ;  /* 0x0000c800b00e7a20 */ /* 0x000fe20000410000 */
[----:B------:R-:W-:Y:S01]  /*4d00*/  ISETP.LT.OR P0, PT, R5, 0x11, P0 ;  /* 0x000000110500780c */ /* 0x000fe20000701670 */
[----:B------:R-:W-:Y:S01]  /*4d10*/  FMUL.FTZ R13, R160, c[0x0][0x320] ;  /* 0x0000c800a00d7a20 */ /* 0x000fe20000410000 */
[----:B------:R-:W-:Y:S01]  /*4d20*/  ISETP.GT.AND P5, PT, R3, 0x18, P5 ;  /* 0x000000180300780c */ /* 0x000fe20002fa4270 */
[----:B------:R-:W-:Y:S01]  /*4d30*/  FMUL.FTZ R12, R161, c[0x0][0x320] ;  /* 0x0000c800a10c7a20 */ /* 0x000fe20000410000 */
[----:B------:R-:W-:Y:S01]  /*4d40*/  ISETP.LT.OR P1, PT, R5, 0xa, P1 ;  /* 0x0000000a0500780c */ /* 0x000fe20000f21670 */
[----:B------:R-:W-:Y:S01]  /*4d50*/  FMUL.FTZ R11, R140, c[0x0][0x320] ;  /* 0x0000c8008c0b7a20 */ /* 0x000fe20000410000 */
[----:B------:R-:W-:Y:S01]  /*4d60*/  FSEL R54, R39, -INF , !P2 ;  /* 0xff80000027367808 */ /* 0x000fe20005000000 */
[----:B------:R-:W-:Y:S01]  /*4d70*/  FMUL.FTZ R8, R141, c[0x0][0x320] ;  /* 0x0000c8008d087a20 */ /* 0x000fe20000410000 */
[----:B------:R-:W-:Y:S01]  /*4d80*/  PLOP3.LUT P2, PT, PT, PT, UP1, 0x40, 0x0 ;  /* 0x000000000000781c */ /* 0x000fe20003f4e818 */
[----:B------:R-:W-:Y:S01]  /*4d90*/  UISETP.NE.AND UP1, UPT, UR22, URZ, UPT ;  /* 0x0000003f1600728c */ /* 0x000fe2000bf25270 */
[----:B------:R-:W-:Y:S01]  /*4da0*/  FSEL R64, R24, -INF , !P6 ;  /* 0xff80000018407808 */ /* 0x000fe20007000000 */
[----:B-1----:R-:W-:Y:S01]  /*4db0*/  FMUL.FTZ R6, R149, c[0x0][0x320] ;  /* 0x0000c80095067a20 */ /* 0x002fe20000410000 */
[----:B------:R-:W-:Y:S01]  /*4dc0*/  PLOP3.LUT P6, PT, PT, PT, UP2, 0x40, 0x0 ;  /* 0x000000000000781c */ /* 0x000fe20003fce828 */
[----:B------:R-:W-:Y:S01]  /*4dd0*/  UISETP.NE.AND UP2, UPT, UR19, URZ, UPT ;  /* 0x0000003f1300728c */ /* 0x000fe2000bf45270 */
[----:B------:R-:W-:Y:S01]  /*4de0*/  FSEL R63, R27, -INF , !P0 ;  /* 0xff8000001b3f7808 */ /* 0x000fe20004000000 */
[----:B------:R1:W1:Y:S01]  /*4df0*/  MUFU.TANH R59, R6 ;  /* 0x00000006003b7308 */ /* 0x0002620000002400 */
[----:B------:R-:W-:Y:S01]  /*4e00*/  ISETP.LT.OR P5, PT, R5, 0x19, P5 ;  /* 0x000000190500780c */ /* 0x000fe20002fa1670 */
[----:B------:R-:W-:Y:S01]  /*4e10*/  FMUL.FTZ R7, R177, c[0x0][0x320] ;  /* 0x0000c800b1077a20 */ /* 0x000fe20000410000 */
[----:B------:R-:W-:Y:S01]  /*4e20*/  FSEL R56, R38, -INF , !P1 ;  /* 0xff80000026387808 */ /* 0x000fe20004800000 */
[----:B------:R-:W-:Y:S01]  /*4e30*/  FMUL.FTZ R10, R113, c[0x0][0x320] ;  /* 0x0000c800710a7a20 */ /* 0x000fe20000410000 */
[----:B------:R-:W-:Y:S01]  /*4e40*/  PLOP3.LUT P0, PT, PT, PT, UP3, 0x40, 0x0 ;  /* 0x000000000000781c */ /* 0x000fe20003f0e838 */
[----:B------:R-:W-:Y:S01]  /*4e50*/  UISETP.NE.AND UP3, UPT, UR20, URZ, UPT ;  /* 0x0000003f1400728c */ /* 0x000fe2000bf65270 */
[----:B------:R-:W-:Y:S01]  /*4e60*/  PLOP3.LUT P1, PT, PT, PT, UP0, 0x40, 0x0 ;  /* 0x000000000000781c */ /* 0x000fe20003f2e808 */
[----:B------:R-:W-:Y:S01]  /*4e70*/  UISETP.NE.AND UP0, UPT, UR21, URZ, UPT ;  /* 0x0000003f1500728c */ /* 0x000fe2000bf05270 */
[----:B------:R-:W-:Y:S01]  /*4e80*/  ISETP.GT.AND P6, PT, R3, 0x28, P6 ;  /* 0x000000280300780c */ /* 0x000fe200037c4270 */
[----:B------:R-:W2:Y:S01]  /*4e90*/  MUFU.TANH R49, R17 ;  /* 0x0000001100317308 */ /* 0x000ea20000002400 */
[----:B------:R-:W-:-:S02]  /*4ea0*/  FSEL R45, R45, -INF , !P5 ;  /* 0xff8000002d2d7808 */ /* 0x000fc40006800000 */
[----:B------:R-:W-:Y:S01]  /*4eb0*/  PLOP3.LUT P5, PT, PT, PT, UP1, 0x40, 0x0 ;  /* 0x000000000000781c */ /* 0x000fe20003fae818 */
[----:B------:R-:W-:Y:S01]  /*4ec0*/  UISETP.NE.AND UP1, UPT, UR5, URZ, UPT ;  /* 0x0000003f0500728c */ /* 0x000fe2000bf25270 */
[C---:B------:R-:W-:Y:S01]  /*4ed0*/  ISETP.GT.AND P0, PT, R3.reuse, 0x21, P0 ;  /* 0x000000210300780c */ /* 0x040fe20000704270 */
[----:B-1----:R-:W-:Y:S01]  /*4ee0*/  FMUL.FTZ R6, R156, c[0x0][0x320] ;  /* 0x0000c8009c067a20 */ /* 0x002fe20000410000 */
[C---:B------:R-:W-:Y:S01]  /*4ef0*/  ISETP.GT.AND P2, PT, R3.reuse, 0x19, P2 ;  /* 0x000000190300780c */ /* 0x040fe20001744270 */
[----:B------:R-:W1:Y:S01]  /*4f00*/  MUFU.TANH R53, R16 ;  /* 0x0000001000357308 */ /* 0x000e620000002400 */
[----:B------:R-:W-:Y:S02]  /*4f10*/  ISETP.GT.AND P1, PT, R3, 0x20, P1 ;  /* 0x000000200300780c */ /* 0x000fe40000f24270 */
[C---:B------:R-:W-:Y:S02]  /*4f20*/  ISETP.LT.OR P6, PT, R5.reuse, 0x29, P6 ;  /* 0x000000290500780c */ /* 0x040fe400037c1670 */
[----:B------:R-:W-:-:S02]  /*4f30*/  ISETP.LT.OR P0, PT, R5, 0x22, P0 ;  /* 0x000000220500780c */ /* 0x000fc40000701670 */
[C---:B------:R-:W-:Y:S01]  /*4f40*/  ISETP.LT.OR P2, PT, R5.reuse, 0x1a, P2 ;  /* 0x0000001a0500780c */ /* 0x040fe20001741670 */
[----:B------:R5:W1:Y:S01]  /*4f50*/  MUFU.TANH R58, R6 ;  /* 0x00000006003a7308 */ /* 0x000a620000002400 */
[----:B------:R-:W-:Y:S02]  /*4f60*/  ISETP.LT.OR P1, PT, R5, 0x21, P1 ;  /* 0x000000210500780c */ /* 0x000fe40000f21670 */
[----:B------:R-:W-:Y:S02]  /*4f70*/  FSEL R112, R37, -INF , !P6 ;  /* 0xff80000025707808 */ /* 0x000fe40007000000 */
[----:B------:R-:W-:Y:S01]  /*4f80*/  PLOP3.LUT P6, PT, PT, PT, UP1, 0x40, 0x0 ;  /* 0x000000000000781c */ /* 0x000fe20003fce818 */
[----:B------:R-:W-:Y:S01]  /*4f90*/  UISETP.NE.AND UP1, UPT, UR38, URZ, UPT ;  /* 0x0000003f2600728c */ /* 0x000fe2000bf25270 */
[----:B------:R-:W-:Y:S01]  /*4fa0*/  FSEL R82, R41, -INF , !P0 ;  /* 0xff80000029527808 */ /* 0x000fe20004000000 */
[----:B------:R-:W1:Y:S01]  /*4fb0*/  MUFU.TANH R42, R15 ;  /* 0x0000000f002a7308 */ /* 0x000e620000002400 */
[----:B------:R-:W-:-:S02]  /*4fc0*/  FSEL R44, R44, -INF , !P2 ;  /* 0xff8000002c2c7808 */ /* 0x000fc40005000000 */
[----:B------:R-:W-:Y:S02]  /*4fd0*/  FSEL R80, R43, -INF , !P1 ;  /* 0xff8000002b507808 */ /* 0x000fe40004800000 */
[----:B------:R-:W-:Y:S01]  /*4fe0*/  PLOP3.LUT P0, PT, PT, PT, UP2, 0x40, 0x0 ;  /* 0x000000000000781c */ /* 0x000fe20003f0e828 */
[----:B------:R-:W-:Y:S01]  /*4ff0*/  UISETP.NE.AND UP2, UPT, UR39, URZ, UPT ;  /* 0x0000003f2700728c */ /* 0x000fe2000bf45270 */
[----:B------:R-:W-:Y:S01]  /*5000*/  PLOP3.LUT P2, PT, PT, PT, UP0, 0x40, 0x0 ;  /* 0x000000000000781c */ /* 0x000fe20003f4e808 */
[----:B-----5:R-:W-:Y:S01]  /*5010*/  FMUL.FTZ R6, R144, c[0x0][0x320] ;  /* 0x0000c80090067a20 */ /* 0x020fe20000410000 */
[----:B------:R-:W-:Y:S01]  /*5020*/  PLOP3.LUT P1, PT, PT, PT, UP3, 0x40, 0x0 ;  /* 0x000000000000781c */ /* 0x000fe20003f2e838 */
[----:B------:R-:W-:Y:S01]  /*5030*/  UISETP.NE.AND UP0, UPT, UR4, URZ, UPT ;  /* 0x0000003f0400728c */ /* 0x000fe2000bf05270 */
[C---:B------:R-:W-:Y:S01]  /*5040*/  ISETP.GT.AND P6, PT, R3.reuse, 0x39, P6 ;  /* 0x000000390300780c */ /* 0x040fe200037c4270 */
[----:B------:R5:W1:Y:S01]  /*5050*/  MUFU.TANH R60, R6 ;  /* 0x00000006003c7308 */ /* 0x000a620000002400 */
[C---:B------:R-:W-:Y:S01]  /*5060*/  ISETP.GT.AND P0, PT, R3.reuse, 0x38, P0 ;  /* 0x000000380300780c */ /* 0x040fe20000704270 */
[----:B------:R-:W-:Y:S01]  /*5070*/  UISETP.NE.AND UP3, UPT, UR40, URZ, UPT ;  /* 0x0000003f2800728c */ /* 0x000fe2000bf65270 */
[----:B------:R-:W-:-:S02]  /*5080*/  ISETP.GT.AND P5, PT, R3, 0x29, P5 ;  /* 0x000000290300780c */ /* 0x000fc40002fa4270 */
[C---:B------:R-:W-:Y:S02]  /*5090*/  ISETP.GT.AND P2, PT, R3.reuse, 0x30, P2 ;  /* 0x000000300300780c */ /* 0x040fe40001744270 */
[----:B------:R-:W-:Y:S01]  /*50a0*/  ISETP.GT.AND P1, PT, R3, 0x31, P1 ;  /* 0x000000310300780c */ /* 0x000fe20000f24270 */
[----:B------:R-:W1:Y:S01]  /*50b0*/  MUFU.TANH R40, R14 ;  /* 0x0000000e00287308 */ /* 0x000e620000002400 */
[C---:B------:R-:W-:Y:S02]  /*50c0*/  ISETP.LT.OR P6, PT, R5.reuse, 0x3a, P6 ;  /* 0x0000003a0500780c */ /* 0x040fe400037c1670 */
[C---:B------:R-:W-:Y:S02]  /*50d0*/  ISETP.LT.OR P0, PT, R5.reuse, 0x39, P0 ;  /* 0x000000390500780c */ /* 0x040fe40000701670 */
[C---:B------:R-:W-:Y:S02]  /*50e0*/  ISETP.LT.OR P5, PT, R5.reuse, 0x2a, P5 ;  /* 0x0000002a0500780c */ /* 0x040fe40002fa1670 */
[----:B------:R-:W-:Y:S01]  /*50f0*/  ISETP.LT.OR P2, PT, R5, 0x31, P2 ;  /* 0x000000310500780c */ /* 0x000fe20001741670 */
[----:B-----5:R-:W-:Y:S01]  /*5100*/  FMUL.FTZ R6, R145, c[0x0][0x320] ;  /* 0x0000c80091067a20 */ /* 0x020fe20000410000 */
[----:B------:R-:W-:Y:S01]  /*5110*/  ISETP.LT.OR P1, PT, R5, 0x32, P1 ;  /* 0x000000320500780c */ /* 0x000fe20000f21670 */
[----:B------:R-:W1:Y:S01]  /*5120*/  MUFU.TANH R39, R13 ;  /* 0x0000000d00277308 */ /* 0x000e620000002400 */
[----:B------:R-:W-:-:S02]  /*5130*/  FSEL R134, R32, -INF , !P6 ;  /* 0xff80000020867808 */ /* 0x000fc40007000000 */
[----:B------:R-:W-:Y:S02]  /*5140*/  FSEL R130, R22, -INF , !P0 ;  /* 0xff80000016827808 */ /* 0x000fe40004000000 */
[----:B------:R-:W-:Y:S02]  /*5150*/  FSEL R119, R36, -INF , !P5 ;  /* 0xff80000024777808 */ /* 0x000fe40006800000 */
[----:B------:R-:W-:Y:S01]  /*5160*/  FSEL R129, R35, -INF , !P2 ;  /* 0xff80000023817808 */ /* 0x000fe20005000000 */
[----:B------:R5:W1:Y:S01]  /*5170*/  MUFU.TANH R57, R6 ;  /* 0x0000000600397308 */ /* 0x000a620000002400 */
[----:B------:R-:W-:Y:S02]  /*5180*/  FSEL R131, R34, -INF , !P1 ;  /* 0xff80000022837808 */ /* 0x000fe40004800000 */
[----:B------:R-:W-:Y:S02]  /*5190*/  PLOP3.LUT P0, PT, PT, PT, UP4, 0x40, 0x0 ;  /* 0x000000000000781c */ /* 0x000fe40003f0e848 */
[----:B------:R-:W-:Y:S01]  /*51a0*/  PLOP3.LUT P5, PT, PT, PT, UP0, 0x40, 0x0 ;  /* 0x000000000000781c */ /* 0x000fe20003fae808 */
[----:B------:R-:W-:Y:S01]  /*51b0*/  UISETP.NE.AND UP0, UPT, UR37, URZ, UPT ;  /* 0x0000003f2500728c */ /* 0x000fe2000bf05270 */
[----:B------:R-:W-:Y:S01]  /*51c0*/  PLOP3.LUT P2, PT, PT, PT, UP6, 0x40, 0x0 ;  /* 0x000000000000781c */ /* 0x000fe20003f4e868 */
[----:B------:R-:W-:Y:S01]  /*51d0*/  UP2UR UR37, UPR, URZ, 0x40 ;  /* 0x000000403f257883 */ /* 0x000fe20008000000 */
[----:B------:R-:W-:Y:S01]  /*51e0*/  PLOP3.LUT P1, PT, PT, PT, UP5, 0x40, 0x0 ;  /* 0x000000000000781c */ /* 0x000fe20003f2e858 */
[----:B------:R-:W-:Y:S01]  /*51f0*/  UISETP.NE.AND UP6, UPT, UR34, URZ, UPT ;  /* 0x0000003f2200728c */ /* 0x000fe2000bfc5270 */
[C---:B------:R-:W-:Y:S01]  /*5200*/  ISETP.GT.AND P0, PT, R3.reuse, 0x49, P0 ;  /* 0x000000490300780c */ /* 0x040fe20000704270 */
[----:B------:R-:W1:Y:S01]  /*5210*/  MUFU.TANH R38, R12 ;  /* 0x0000000c00267308 */ /* 0x000e620000002400 */
[----:B------:R-:W-:-:S02]  /*5220*/  ISETP.GT.AND P5, PT, R3, 0x40, P5 ;  /* 0x000000400300780c */ /* 0x000fc40002fa4270 */
[----:B------:R-:W-:Y:S01]  /*5230*/  ISETP.GT.AND P2, PT, R3, 0x41, P2 ;  /* 0x000000410300780c */ /* 0x000fe20001744270 */
[----:B-----5:R-:W-:Y:S01]  /*5240*/  FMUL.FTZ R6, R169, c[0x0][0x320] ;  /* 0x0000c800a9067a20 */ /* 0x020fe20000410000 */
[----:B------:R-:W-:Y:S02]  /*5250*/  ISETP.GT.AND P1, PT, R3, 0x48, P1 ;  /* 0x000000480300780c */ /* 0x000fe40000f24270 */
[C---:B------:R-:W-:Y:S01]  /*5260*/  ISETP.LT.OR P0, PT, R5.reuse, 0x4a, P0 ;  /* 0x0000004a0500780c */ /* 0x040fe20000701670 */
[----:B------:R5:W1:Y:S01]  /*5270*/  MUFU.TANH R48, R6 ;  /* 0x0000000600307308 */ /* 0x000a620000002400 */
[C---:B------:R-:W-:Y:S02]  /*5280*/  ISETP.LT.OR P5, PT, R5.reuse, 0x41, P5 ;  /* 0x000000410500780c */ /* 0x040fe40002fa1670 */
[C---:B------:R-:W-:Y:S02]  /*5290*/  ISETP.LT.OR P2, PT, R5.reuse, 0x42, P2 ;  /* 0x000000420500780c */ /* 0x040fe40001741670 */
[----:B------:R-:W-:-:S02]  /*52a0*/  ISETP.LT.OR P1, PT, R5, 0x49, P1 ;  /* 0x000000490500780c */ /* 0x000fc40000f21670 */
[----:B------:R-:W-:Y:S01]  /*52b0*/  FSEL R230, R31, -INF , !P0 ;  /* 0xff8000001fe67808 */ /* 0x000fe20004000000 */
[----:B------:R-:W1:Y:S01]  /*52c0*/  MUFU.TANH R41, R11 ;  /* 0x0000000b00297308 */ /* 0x000e620000002400 */
[----:B------:R-:W-:Y:S02]  /*52d0*/  FSEL R204, R33, -INF , !P5 ;  /* 0xff80000021cc7808 */ /* 0x000fe40006800000 */
[----:B------:R-:W-:Y:S02]  /*52e0*/  FSEL R228, R30, -INF , !P2 ;  /* 0xff8000001ee47808 */ /* 0x000fe40005000000 */
[----:B------:R-:W-:Y:S02]  /*52f0*/  FSEL R207, R26, -INF , !P1 ;  /* 0xff8000001acf7808 */ /* 0x000fe40004800000 */
[----:B------:R-:W-:Y:S01]  /*5300*/  PLOP3.LUT P0, PT, PT, PT, UP6, 0x40, 0x0 ;  /* 0x000000000000781c */ /* 0x000fe20003f0e868 */
[----:B-----5:R-:W-:Y:S01]  /*5310*/  FMUL.FTZ R6, R157, c[0x0][0x320] ;  /* 0x0000c8009d067a20 */ /* 0x020fe20000410000 */
[----:B------:R-:W-:Y:S01]  /*5320*/  PLOP3.LUT P6, PT, PT, PT, UP3, 0x40, 0x0 ;  /* 0x000000000000781c */ /* 0x000fe20003fce838 */
[----:B------:R-:W1:Y:S01]  /*5330*/  MUFU.TANH R36, R8 ;  /* 0x0000000800247308 */ /* 0x000e620000002400 */
[----:B------:R-:W-:Y:S01]  /*5340*/  PLOP3.LUT P5, PT, PT, PT, UP2, 0x40, 0x0 ;  /* 0x000000000000781c */ /* 0x000fe20003fae828 */
[----:B------:R-:W-:Y:S01]  /*5350*/  UISETP.NE.AND UP6, UPT, UR37, URZ, UPT ;  /* 0x0000003f2500728c */ /* 0x000fe2000bfc5270 */
[----:B------:R-:W-:-:S02]  /*5360*/  PLOP3.LUT P2, PT, PT, PT, UP1, 0x40, 0x0 ;  /* 0x000000000000781c */ /* 0x000fc40003f4e818 */
[----:B------:R-:W-:Y:S02]  /*5370*/  PLOP3.LUT P1, PT, PT, PT, UP0, 0x40, 0x0 ;  /* 0x000000000000781c */ /* 0x000fe40003f2e808 */
[C---:B------:R-:W-:Y:S01]  /*5380*/  ISETP.GT.AND P6, PT, R3.reuse, 0x50, P6 ;  /* 0x000000500300780c */ /* 0x040fe200037c4270 */
[----:B------:R5:W1:Y:S01]  /*5390*/  MUFU.TANH R50, R6 ;  /* 0x0000000600327308 */ /* 0x000a620000002400 */
[C---:B------:R-:W-:Y:S02]  /*53a0*/  ISETP.GT.AND P5, PT, R3.reuse, 0x51, P5 ;  /* 0x000000510300780c */ /* 0x040fe40002fa4270 */
[C---:B------:R-:W-:Y:S02]  /*53b0*/  ISETP.GT.AND P2, PT, R3.reuse, 0x58, P2 ;  /* 0x000000580300780c */ /* 0x040fe40001744270 */
[----:B------:R-:W-:Y:S01]  /*53c0*/  ISETP.GT.AND P1, PT, R3, 0x59, P1 ;  /* 0x000000590300780c */ /* 0x000fe20000f24270 */
[----:B------:R-:W-:Y:S01]  /*53d0*/  FMUL.FTZ R3, R152, c[0x0][0x320] ;  /* 0x0000c80098037a20 */ /* 0x000fe20000410000 */
[C---:B------:R-:W-:Y:S01]  /*53e0*/  ISETP.LT.OR P6, PT, R5.reuse, 0x51, P6 ;  /* 0x000000510500780c */ /* 0x040fe200037c1670 */
[----:B------:R-:W1:Y:S01]  /*53f0*/  MUFU.TANH R34, R7 ;  /* 0x0000000700227308 */ /* 0x000e620000002400 */
[----:B------:R-:W-:-:S02]  /*5400*/  ISETP.LT.OR P5, PT, R5, 0x52, P5 ;  /* 0x000000520500780c */ /* 0x000fc40002fa1670 */
[C---:B------:R-:W-:Y:S02]  /*5410*/  ISETP.LT.OR P2, PT, R5.reuse, 0x59, P2 ;  /* 0x000000590500780c */ /* 0x040fe40001741670 */
[----:B------:R-:W-:Y:S02]  /*5420*/  ISETP.LT.OR P1, PT, R5, 0x5a, P1 ;  /* 0x0000005a0500780c */ /* 0x000fe40000f21670 */
[----:B------:R-:W-:Y:S01]  /*5430*/  FSEL R231, R29, -INF , !P6 ;  /* 0xff8000001de77808 */ /* 0x000fe20007000000 */
[----:B-----5:R-:W-:Y:S01]  /*5440*/  FMUL.FTZ R6, R164, c[0x0][0x320] ;  /* 0x0000c800a4067a20 */ /* 0x020fe20000410000 */
[----:B------:R-:W1:Y:S01]  /*5450*/  MUFU.TANH R35, R10 ;  /* 0x0000000a00237308 */ /* 0x000e620000002400 */
[----:B------:R-:W-:Y:S02]  /*5460*/  FSEL R233, R28, -INF , !P5 ;  /* 0xff8000001ce97808 */ /* 0x000fe40006800000 */
[----:B------:R-:W-:Y:S02]  /*5470*/  FSEL R235, R25, -INF , !P2 ;  /* 0xff80000019eb7808 */ /* 0x000fe40005000000 */
[----:B------:R-:W-:-:S03]  /*5480*/  FSEL R236, R67, -INF , !P1 ;  /* 0xff80000043ec7808 */ /* 0x000fc60004800000 */
        /* <DEDUP_REMOVED lines=22> */
.L_x_263:
[----:B------:R-:W-:-:S04]  /*55f0*/  MOV R7, c[0x0][0x32c] ;  /* 0x0000cb0000077a02 */ /* 0x000fc80000000f00 */
[----:B------:R-:W-:-:S13]  /*5600*/  ISETP.NE.AND P0, PT, R7, 0x1, PT ;  /* 0x000000010700780c */ /* 0x000fda0003f05270 */
[----:B------:R-:W-:-:S05]  /*5610*/  @P0 IMAD.HI.U32 R7, R6, c[0x0][0x330], RZ ;  /* 0x0000cc0006070a27 */ /* 0x000fca00078e00ff */
[----:B------:R-:W-:Y:S02]  /*5620*/  @P0 SHF.R.U32.HI R6, RZ, c[0x0][0x334], R7 ;  /* 0x0000cd00ff060a19 */ /* 0x000fe40000011607 */
.L_x_264:
[----:B------:R-:W-:Y:S05]  /*5630*/  BSYNC B0 ;  /* 0x0000000000007941 */ /* 0x000fea0003800000 */
.L_x_262:
[----:B------:R-:W-:-:S05]  /*5640*/  IMAD R6, R6, c[0x0][0x32c], R23 ;  /* 0x0000cb0006067a24 */ /* 0x000fca00078e0217 */
[----:B------:R-:W-:Y:S02]  /*5650*/  IADD3 R7, R6, c[0x0][0x32c], RZ ;  /* 0x0000cb0006077a10 */ /* 0x000fe40007ffe0ff */
[----:B------:R-:W-:Y:S02]  /*5660*/  IMNMX R3, R3, R6, !PT ;  /* 0x0000000603037217 */ /* 0x000fe40007800200 */
[----:B------:R-:W-:Y:S02]  /*5670*/  IMNMX R5, R5, R7, PT ;  /* 0x0000000705057217 */ /* 0x000fe40003800200 */
.L_x_261:
[----:B-1234-:R-:W-:Y:S01]  /*5680*/  FMUL.FTZ R6, R151, c[0x0][0x320] ;  /* 0x0000c80097067a20 */ /* 0x01efe20000410000 */
[----:B------:R-:W-:Y:S01]  /*5690*/  UP2UR UR42, UPR, URZ, 0x20 ;  /* 0x000000203f2a7883 */ /* 0x000fe20008000000 */
[----:B------:R-:W-:Y:S01]  /*56a0*/  FMUL.FTZ R16, R142, c[0x0][0x320] ;  /* 0x0000c8008e107a20 */ /* 0x000fe20000410000 */
[----:B------:R-:W-:Y:S01]  /*56b0*/  UP2UR UR37, UPR, URZ, 0x1 ;  /* 0x000000013f257883 */ /* 0x000fe20008000000 */
[----:B------:R1:W2:Y:S01]  /*56c0*/  MUFU.TANH R31, R6 ;  /* 0x00000006001f7308 */ /* 0x0002a20000002400 */
[----:B------:R-:W-:Y:S01]  /*56d0*/  UISETP.NE.AND UP5, UPT, UR32, URZ, UPT ;  /* 0x0000003f2000728c */ /* 0x000fe2000bfa5270 */
[----:B------:R-:W-:Y:S01]  /*56e0*/  FMUL.FTZ R12, R147, c[0x0][0x320] ;  /* 0x0000c800930c7a20 */ /* 0x000fe20000410000 */
[----:B------:R-:W-:Y:S01]  /*56f0*/  UISETP.NE.AND UP0, UPT, UR33, URZ, UPT ;  /* 0x0000003f2100728c */ /* 0x000fe2000bf05270 */
[----:B------:R-:W-:Y:S01]  /*5700*/  FMUL.FTZ R11, R174, c[0x0][0x320] ;  /* 0x0000c800ae0b7a20 */ /* 0x000fe20000410000 */
[----:B------:R-:W-:Y:S01]  /*5710*/  UP2UR UR40, UPR, URZ, 0x8 ;  /* 0x000000083f287883 */ /* 0x000fe20008000000 */
[----:B------:R-:W-:Y:S01]  /*5720*/  FMUL.FTZ R15, R143, c[0x0][0x320] ;  /* 0x0000c8008f0f7a20 */ /* 0x000fe20000410000 */
[----:B------:R-:W-:Y:S01]  /*5730*/  PLOP3.LUT P5, PT, PT, PT, UP5, 0x40, 0x0 ;  /* 0x000000000000781c */ /* 0x000fe20003fae858 */
[----:B------:R-:W-:Y:S01]  /*5740*/  UISETP.NE.AND UP3, UPT, UR29, URZ, UPT ;  /* 0x0000003f1d00728c */ /* 0x000fe2000bf65270 */
[----:B------:R-:W-:Y:S01]  /*5750*/  PLOP3.LUT P6, PT, PT, PT, UP0, 0x40, 0x0 ;  /* 0x000000000000781c */ /* 0x000fe20003fce808 */
[----:B------:R-:W-:Y:S01]  /*5760*/  UP2UR UR41, UPR, URZ, 0x10 ;  /* 0x000000103f297883 */ /* 0x000fe20008000000 */
[C---:B------:R-:W-:Y:S01]  /*5770*/  ISETP.GT.AND P5, PT, R3.reuse, 0x1, P5 ;  /* 0x000000010300780c */ /* 0x040fe20002fa4270 */
[----:B------:R-:W-:Y:S01]  /*5780*/  UP2UR UR38, UPR, URZ, 0x2 ;  /* 0x000000023f267883 */ /* 0x000fe20008000000 */
[----:B------:R-:W-:Y:S01]  /*5790*/  ISETP.GT.AND P6, PT, R3, RZ, P6 ;  /* 0x000000ff0300720c */ /* 0x000fe200037c4270 */
[----:B------:R-:W-:Y:S01]  /*57a0*/  UISETP.NE.AND UP4, UPT, UR31, URZ, UPT ;  /* 0x0000003f1f00728c */ /* 0x000fe2000bf85270 */
[----:B------:R-:W-:Y:S01]  /*57b0*/  PLOP3.LUT P0, PT, PT, PT, UP3, 0x40, 0x0 ;  /* 0x000000000000781c */ /* 0x000fe20003f0e838 */
[----:B-1----:R-:W-:Y:S01]  /*57c0*/  FMUL.FTZ R6, R171, c[0x0][0x320] ;  /* 0x0000c800ab067a20 */ /* 0x002fe20000410000 */
[----:B------:R-:W-:Y:S01]  /*57d0*/  UISETP.NE.AND UP1, UPT, UR30, URZ, UPT ;  /* 0x0000003f1e00728c */ /* 0x000fe2000bf25270 */
[C---:B------:R-:W-:Y:S01]  /*57e0*/  ISETP.LT.OR P6, PT, R5.reuse, 0x1, P6 ;  /* 0x000000010500780c */ /* 0x040fe200037c1670 */
[----:B------:R-:W-:Y:S01]  /*57f0*/  UP2UR UR39, UPR, URZ, 0x4 ;  /* 0x000000043f277883 */ /* 0x000fe20008000000 */
[----:B------:R1:W3:Y:S01]  /*5800*/  MUFU.TANH R29, R6 ;  /* 0x00000006001d7308 */ /* 0x0002e20000002400 */
[----:B------:R-:W-:Y:S01]  /*5810*/  UISETP.NE.AND UP2, UPT, UR28, URZ, UPT ;  /* 0x0000003f1c00728c */ /* 0x000fe2000bf45270 */
[----:B------:R-:W-:Y:S01]  /*5820*/  ISETP.LT.OR P5, PT, R5, 0x2, P5 ;  /* 0x000000020500780c */ /* 0x000fe20002fa1670 */
[----:B------:R-:W-:Y:S01]  /*5830*/  UISETP.NE.AND UP0, UPT, UR27, URZ, UPT ;  /* 0x0000003f1b00728c */ /* 0x000fe2000bf05270 */
[----:B------:R-:W-:Y:S01]  /*5840*/  PLOP3.LUT P2, PT, PT, PT, UP4, 0x40, 0x0 ;  /* 0x000000000000781c */ /* 0x000fe20003f4e848 */
[----:B------:R-:W-:Y:S01]  /*5850*/  UISETP.NE.AND UP3, UPT, UR26, URZ, UPT ;  /* 0x0000003f1a00728c */ /* 0x000fe2000bf65270 */
[----:B------:R-:W-:Y:S01]  /*5860*/  PLOP3.LUT P1, PT, PT, PT, UP1, 0x40, 0x0 ;  /* 0x000000000000781c */ /* 0x000fe20003f2e818 */
[----:B------:R-:W-:Y:S01]  /*5870*/  UISETP.NE.AND UP1, UPT, UR25, URZ, UPT ;  /* 0x0000003f1900728c */ /* 0x000fe2000bf25270 */
[----:B------:R-:W-:Y:S01]  /*5880*/  ISETP.GT.AND P0, PT, R3, 0x10, P0 ;  /* 0x000000100300780c */ /* 0x000fe20000704270 */
[----:B------:R-:W4:Y:S01]  /*5890*/  MUFU.TANH R138, R16 ;  /* 0x00000010008a7308 */ /* 0x000f220000002400 */
[----:B------:R-:W-:Y:S01]  /*58a0*/  FSEL R122, R55, -INF , !P6 ;  /* 0xff800000377a7808 */ /* 0x000fe20007000000 */
[----:B------:R-:W-:Y:S01]  /*58b0*/  UISETP.NE.AND UP4, UPT, UR41, URZ, UPT ;  /* 0x0000003f2900728c */ /* 0x000fe2000bf85270 */
[----:B------:R-:W-:Y:S01]  /*58c0*/  FSEL R124, R48, -INF , !P5 ;  /* 0xff800000307c7808 */ /* 0x000fe20006800000 */
[----:B------:R-:W-:Y:S01]  /*58d0*/  UISETP.NE.AND UP5, UPT, UR42, URZ, UPT ;  /* 0x0000003f2a00728c */ /* 0x000fe2000bfa5270 */
[----:B------:R-:W-:Y:S01]  /*58e0*/  PLOP3.LUT P6, PT, PT, PT, UP2, 0x40, 0x0 ;  /* 0x000000000000781c */ /* 0x000fe20003fce828 */
[----:B------:R-:W-:Y:S01]  /*58f0*/  UISETP.NE.AND UP2, UPT, UR23, URZ, UPT ;  /* 0x0000003f1700728c */ /* 0x000fe2000bf45270 */
[----:B-1----:R-:W-:Y:S01]  /*5900*/  FMUL.FTZ R6, R166, c[0x0][0x320] ;  /* 0x0000c800a6067a20 */ /* 0x002fe20000410000 */
[----:B------:R-:W-:Y:S01]  /*5910*/  PLOP3.LUT P5, PT, PT, PT, UP0, 0x40, 0x0 ;  /* 0x000000000000781c */ /* 0x000fe20003fae808 */
[----:B------:R-:W-:Y:S01]  /*5920*/  UISETP.NE.AND UP0, UPT, UR24, URZ, UPT ;  /* 0x0000003f1800728c */ /* 0x000fe2000bf05270 */
[C---:B------:R-:W-:Y:S01]  /*5930*/  ISETP.GT.AND P2, PT, R3.reuse, 0x8, P2 ;  /* 0x000000080300780c */ /* 0x040fe20001744270 */
[----:B------:R1:W1:Y:S01]  /*5940*/  MUFU.TANH R28, R6 ;  /* 0x00000006001c7308 */ /* 0x0002620000002400 */
[----:B------:R-:W-:Y:S01]  /*5950*/  ISETP.GT.AND P1, PT, R3, 0x9, P1 ;  /* 0x000000090300780c */ /* 0x000fe20000f24270 */
[----:B------:R-:W-:Y:S01]  /*5960*/  FMUL.FTZ R9, R115, c[0x0][0x320] ;  /* 0x0000c80073097a20 */ /* 0x000fe20000410000 */
[----:B------:R-:W-:Y:S01]  /*5970*/  ISETP.LT.OR P0, PT, R5, 0x11, P0 ;  /* 0x000000110500780c */ /* 0x000fe20000701670 */
[----:B------:R-:W-:Y:S01]  /*5980*/  FMUL.FTZ R14, R150, c[0x0][0x320] ;  /* 0x0000c800960e7a20 */ /* 0x000fe20000410000 */
[----:B------:R-:W-:Y:S01]  /*5990*/  ISETP.GT.AND P6, PT, R3, 0x11, P6 ;  /* 0x000000110300780c */ /* 0x000fe200037c4270 */
[----:B------:R-:W-:Y:S01]  /*59a0*/  FMUL.FTZ R13, R146, c[0x0][0x320] ;  /* 0x0000c800920d7a20 */ /* 0x000fe20000410000 */
[C---:B------:R-:W-:Y:S01]  /*59b0*/  ISETP.LT.OR P2, PT, R5.reuse, 0x9, P2 ;  /* 0x000000090500780c */ /* 0x040fe20001741670 */
[----:B------:R-:W2:Y:S01]  /*59c0*/  MUFU.TANH R16, R12 ;  /* 0x0000000c00107308 */ /* 0x000ea20000002400 */
[----:B------:R-:W-:Y:S01]  /*59d0*/  ISETP.LT.OR P1, PT, R5, 0xa, P1 ;  /* 0x0000000a0500780c */ /* 0x000fe20000f21670 */
[----:B------:R-:W-:Y:S01]  /*59e0*/  FMUL.FTZ R8, R179, c[0x0][0x320] ;  /* 0x0000c800b3087a20 */ /* 0x000fe20000410000 */
[----:B------:R-:W-:Y:S01]  /*59f0*/  FSEL R132, R40, -INF , !P0 ;  /* 0xff80000028847808 */ /* 0x000fe20004000000 */
[----:B------:R-:W-:Y:S01]  /*5a00*/  FMUL.FTZ R10, R114, c[0x0][0x320] ;  /* 0x0000c800720a7a20 */ /* 0x000fe20000410000 */
[----:B------:R-:W-:Y:S01]  /*5a10*/  PLOP3.LUT P0, PT, PT, PT, UP0, 0x40, 0x0 ;  /* 0x000000000000781c */ /* 0x000fe20003f0e808 */
[----:B------:R-:W-:Y:S01]  /*5a20*/  UISETP.NE.AND UP0, UPT, UR21, URZ, UPT ;  /* 0x0000003f1500728c */ /* 0x000fe2000bf05270 */
[----:B------:R-:W-:Y:S01]  /*5a30*/  ISETP.LT.OR P6, PT, R5, 0x12, P6 ;  /* 0x000000120500780c */ /* 0x000fe200037c1670 */
[----:B-1----:R-:W-:Y:S01]  /*5a40*/  FMUL.FTZ R6, R154, c[0x0][0x320] ;  /* 0x0000c8009a067a20 */ /* 0x002fe20000410000 */
[----:B------:R-:W-:Y:S01]  /*5a50*/  FSEL R127, R47, -INF , !P2 ;  /* 0xff8000002f7f7808 */ /* 0x000fe20005000000 */
[----:B------:R-:W1:Y:S01]  /*5a60*/  MUFU.TANH R12, R11 ;  /* 0x0000000b000c7308 */ /* 0x000e620000002400 */
[----:B------:R-:W-:Y:S01]  /*5a70*/  FSEL R128, R32, -INF , !P1 ;  /* 0xff80000020807808 */ /* 0x000fe20004800000 */
[----:B------:R-:W-:Y:S01]  /*5a80*/  FMUL.FTZ R7, R178, c[0x0][0x320] ;  /* 0x0000c800b2077a20 */ /* 0x000fe20000410000 */
[----:B------:R-:W-:Y:S01]  /*5a90*/  PLOP3.LUT P2, PT, PT, PT, UP3, 0x40, 0x0 ;  /* 0x000000000000781c */ /* 0x000fe20003f4e838 */
[----:B------:R-:W-:Y:S01]  /*5aa0*/  UISETP.NE.AND UP3, UPT, UR20, URZ, UPT ;  /* 0x0000003f1400728c */ /* 0x000fe2000bf65270 */
[----:B------:R-:W-:Y:S01]  /*5ab0*/  PLOP3.LUT P1, PT, PT, PT, UP1, 0x40, 0x0 ;  /* 0x000000000000781c */ /* 0x000fe20003f2e818 */
[----:B------:R-:W-:Y:S01]  /*5ac0*/  UISETP.NE.AND UP1, UPT, UR22, URZ, UPT ;  /* 0x0000003f1600728c */ /* 0x000fe2000bf25270 */
[C---:B------:R-:W-:Y:S01]  /*5ad0*/  ISETP.GT.AND P0, PT, R3.reuse, 0x21, P0 ;  /* 0x000000210300780c */ /* 0x040fe20000704270 */
[----:B------:R5:W1:Y:S01]  /*5ae0*/  MUFU.TANH R37, R6 ;  /* 0x0000000600257308 */ /* 0x000a620000002400 */
[----:B------:R-:W-:Y:S01]  /*5af0*/  FSEL R133, R34, -INF , !P6 ;  /* 0xff80000022857808 */ /* 0x000fe20007000000 */
[----:B------:R-:W-:Y:S01]  /*5b00*/  FMUL.FTZ R17, R170, c[0x0][0x320] ;  /* 0x0000c800aa117a20 */ /* 0x000fe20000410000 */
[----:B------:R-:W-:Y:S01]  /*5b10*/  PLOP3.LUT P6, PT, PT, PT, UP2, 0x40, 0x0 ;  /* 0x000000000000781c */ /* 0x000fe20003fce828 */
[----:B------:R-:W-:Y:S01]  /*5b20*/  UISETP.NE.AND UP2, UPT, UR19, URZ, UPT ;  /* 0x0000003f1300728c */ /* 0x000fe2000bf45270 */
[----:B------:R-:W-:-:S02]  /*5b30*/  ISETP.GT.AND P5, PT, R3, 0x18, P5 ;  /* 0x000000180300780c */ /* 0x000fc40002fa4270 */
[C---:B------:R-:W-:Y:S01]  /*5b40*/  ISETP.GT.AND P2, PT, R3.reuse, 0x19, P2 ;  /* 0x000000190300780c */ /* 0x040fe20001744270 */
[----:B------:R-:W1:Y:S01]  /*5b50*/  MUFU.TANH R140, R15 ;  /* 0x0000000f008c7308 */ /* 0x000e620000002400 */
[----:B------:R-:W-:Y:S02]  /*5b60*/  ISETP.GT.AND P1, PT, R3, 0x20, P1 ;  /* 0x000000200300780c */ /* 0x000fe40000f24270 */
[C---:B------:R-:W-:Y:S02]  /*5b70*/  ISETP.LT.OR P0, PT, R5.reuse, 0x22, P0 ;  /* 0x000000220500780c */ /* 0x040fe40000701670 */
[C---:B------:R-:W-:Y:S02]  /*5b80*/  ISETP.LT.OR P5, PT, R5.reuse, 0x19, P5 ;  /* 0x000000190500780c */ /* 0x040fe40002fa1670 */
[C---:B------:R-:W-:Y:S01]  /*5b90*/  ISETP.LT.OR P2, PT, R5.reuse, 0x1a, P2 ;  /* 0x0000001a0500780c */ /* 0x040fe20001741670 */
[----:B-----5:R-:W-:Y:S01]  /*5ba0*/  FMUL.FTZ R6, R110, c[0x0][0x320] ;  /* 0x0000c8006e067a20 */ /* 0x020fe20000410000 */
[----:B------:R-:W-:Y:S01]  /*5bb0*/  ISETP.LT.OR P1, PT, R5, 0x21, P1 ;  /* 0x000000210500780c */ /* 0x000fe20000f21670 */
[----:B------:R-:W1:Y:S01]  /*5bc0*/  MUFU.TANH R15, R14 ;  /* 0x0000000e000f7308 */ /* 0x000e620000002400 */
[----:B------:R-:W-:-:S02]  /*5bd0*/  FSEL R189, R59, -INF , !P0 ;  /* 0xff8000003bbd7808 */ /* 0x000fc40004000000 */
[----:B------:R-:W-:Y:S01]  /*5be0*/  PLOP3.LUT P0, PT, PT, PT, UP2, 0x40, 0x0 ;  /* 0x000000000000781c */ /* 0x000fe20003f0e828 */
[----:B------:R-:W-:Y:S01]  /*5bf0*/  UISETP.NE.AND UP2, UPT, UR39, URZ, UPT ;  /* 0x0000003f2700728c */ /* 0x000fe2000bf45270 */
[----:B------:R-:W-:Y:S02]  /*5c00*/  FSEL R144, R46, -INF , !P5 ;  /* 0xff8000002e907808 */ /* 0x000fe40006800000 */
[----:B------:R-:W-:Y:S01]  /*5c10*/  FSEL R145, R42, -INF , !P2 ;  /* 0xff8000002a917808 */ /* 0x000fe20005000000 */
[----:B------:R5:W1:Y:S01]  /*5c20*/  MUFU.TANH R67, R6 ;  /* 0x0000000600437308 */ /* 0x000a620000002400 */
[----:B------:R-:W-:Y:S02]  /*5c30*/  FSEL R190, R61, -INF , !P1 ;  /* 0xff8000003dbe7808 */ /* 0x000fe40004800000 */
[----:B------:R-:W-:Y:S01]  /*5c40*/  PLOP3.LUT P5, PT, PT, PT, UP1, 0x40, 0x0 ;  /* 0x000000000000781c */ /* 0x000fe20003fae818 */
[----:B------:R-:W-:Y:S01]  /*5c50*/  UISETP.NE.AND UP1, UPT, UR5, URZ, UPT ;  /* 0x0000003f0500728c */ /* 0x000fe2000bf25270 */
[----:B------:R-:W-:Y:S01]  /*5c60*/  PLOP3.LUT P2, PT, PT, PT, UP0, 0x40, 0x0 ;  /* 0x000000000000781c */ /* 0x000fe20003f4e808 */
[----:B------:R-:W-:Y:S01]  /*5c70*/  UISETP.NE.AND UP0, UPT, UR4, URZ, UPT ;  /* 0x0000003f0400728c */ /* 0x000fe2000bf05270 */
[----:B------:R-:W-:Y:S01]  /*5c80*/  PLOP3.LUT P1, PT, PT, PT, UP3, 0x40, 0x0 ;  /* 0x000000000000781c */ /* 0x000fe20003f2e838 */
[----:B------:R-:W-:Y:S01]  /*5c90*/  UISETP.NE.AND UP3, UPT, UR40, URZ, UPT ;  /* 0x0000003f2800728c */ /* 0x000fe2000bf65270 */
[C---:B------:R-:W-:Y:S01]  /*5ca0*/  ISETP.GT.AND P0, PT, R3.reuse, 0x38, P0 ;  /* 0x000000380300780c */ /* 0x040fe20000704270 */
[----:B------:R-:W1:Y:S01]  /*5cb0*/  MUFU.TANH R14, R7 ;  /* 0x00000007000e7308 */ /* 0x000e620000002400 */
[----:B------:R-:W-:-:S02]  /*5cc0*/  ISETP.GT.AND P6, PT, R3, 0x28, P6 ;  /* 0x000000280300780c */ /* 0x000fc400037c4270 */
[C---:B------:R-:W-:Y:S02]  /*5cd0*/  ISETP.GT.AND P5, PT, R3.reuse, 0x29, P5 ;  /* 0x000000290300780c */ /* 0x040fe40002fa4270 */
[----:B------:R-:W-:Y:S01]  /*5ce0*/  ISETP.GT.AND P2, PT, R3, 0x30, P2 ;  /* 0x000000300300780c */ /* 0x000fe20001744270 */
[----:B-----5:R-:W-:Y:S01]  /*5cf0*/  FMUL.FTZ R6, R111, c[0x0][0x320] ;  /* 0x0000c8006f067a20 */ /* 0x020fe20000410000 */
[----:B------:R-:W-:Y:S01]  /*5d00*/  ISETP.GT.AND P1, PT, R3, 0x31, P1 ;  /* 0x000000310300780c */ /* 0x000fe20000f24270 */
[----:B------:R-:W1:Y:S01]  /*5d10*/  MUFU.TANH R13, R13 ;  /* 0x0000000d000d7308 */ /* 0x000e620000002400 */
[C---:B------:R-:W-:Y:S02]  /*5d20*/  ISETP.LT.OR P0, PT, R5.reuse, 0x39, P0 ;  /* 0x000000390500780c */ /* 0x040fe40000701670 */
[C---:B------:R-:W-:Y:S02]  /*5d30*/  ISETP.LT.OR P6, PT, R5.reuse, 0x29, P6 ;  /* 0x000000290500780c */ /* 0x040fe400037c1670 */
[----:B------:R-:W-:-:S02]  /*5d40*/  ISETP.LT.OR P5, PT, R5, 0x2a, P5 ;  /* 0x0000002a0500780c */ /* 0x000fc40002fa1670 */
[C---:B------:R-:W-:Y:S01]  /*5d50*/  ISETP.LT.OR P2, PT, R5.reuse, 0x31, P2 ;  /* 0x000000310500780c */ /* 0x040fe20001741670 */
[----:B------:R5:W1:Y:S01]  /*5d60*/  MUFU.TANH R139, R6 ;  /* 0x00000006008b7308 */ /* 0x000a620000002400 */
[----:B------:R-:W-:Y:S02]  /*5d70*/  ISETP.LT.OR P1, PT, R5, 0x32, P1 ;  /* 0x000000320500780c */ /* 0x000fe40000f21670 */
[----:B------:R-:W-:Y:S02]  /*5d80*/  FSEL R206, R30, -INF , !P0 ;  /* 0xff8000001ece7808 */ /* 0x000fe40004000000 */
[----:B------:R-:W-:Y:S02]  /*5d90*/  PLOP3.LUT P0, PT, PT, PT, UP4, 0x40, 0x0 ;  /* 0x000000000000781c */ /* 0x000fe40003f0e848 */
[----:B------:R-:W-:Y:S01]  /*5da0*/  FSEL R188, R58, -INF , !P6 ;  /* 0xff8000003abc7808 */ /* 0x000fe20007000000 */
[----:B------:R-:W1:Y:S01]  /*5db0*/  MUFU.TANH R59, R10 ;  /* 0x0000000a003b7308 */ /* 0x000e620000002400 */
[----:B------:R-:W-:-:S02]  /*5dc0*/  FSEL R187, R50, -INF , !P5 ;  /* 0xff80000032bb7808 */ /* 0x000fc40006800000 */
[----:B------:R-:W-:Y:S02]  /*5dd0*/  FSEL R203, R39, -INF , !P2 ;  /* 0xff80000027cb7808 */ /* 0x000fe40005000000 */
[----:B------:R-:W-:Y:S02]  /*5de0*/  FSEL R205, R38, -INF , !P1 ;  /* 0xff80000026cd7808 */ /* 0x000fe40004800000 */
[----:B------:R-:W-:Y:S01]  /*5df0*/  PLOP3.LUT P6, PT, PT, PT, UP1, 0x40, 0x0 ;  /* 0x000000000000781c */ /* 0x000fe20003fce818 */
[----:B-----5:R-:W-:Y:S01]  /*5e00*/  FMUL.FTZ R6, R155, c[0x0][0x320] ;  /* 0x0000c8009b067a20 */ /* 0x020fe20000410000 */
[----:B------:R-:W-:Y:S01]  /*5e10*/  PLOP3.LUT P5, PT, PT, PT, UP0, 0x40, 0x0 ;  /* 0x000000000000781c */ /* 0x000fe20003fae808 */
[----:B------:R-:W-:Y:S01]  /*5e20*/  UISETP.NE.AND UP0, UPT, UR37, URZ, UPT ;  /* 0x0000003f2500728c */ /* 0x000fe2000bf05270 */
[----:B------:R-:W-:Y:S01]  /*5e30*/  PLOP3.LUT P2, PT, PT, PT, UP6, 0x40, 0x0 ;  /* 0x000000000000781c */ /* 0x000fe20003f4e868 */
[----:B------:R5:W1:Y:S01]  /*5e40*/  MUFU.TANH R43, R6 ;  /* 0x00000006002b7308 */ /* 0x000a620000002400 */
[----:B------:R-:W-:Y:S01]  /*5e50*/  PLOP3.LUT P1, PT, PT, PT, UP5, 0x40, 0x0 ;  /* 0x000000000000781c */ /* 0x000fe20003f2e858 */
[----:B------:R-:W-:Y:S01]  /*5e60*/  UP2UR UR37, UPR, URZ, 0x40 ;  /* 0x000000403f257883 */ /* 0x000fe20008000000 */
[C---:B------:R-:W-:Y:S01]  /*5e70*/  ISETP.GT.AND P0, PT, R3.reuse, 0x49, P0 ;  /* 0x000000490300780c */ /* 0x040fe20000704270 */
[----:B------:R-:W-:Y:S01]  /*5e80*/  UISETP.NE.AND UP6, UPT, UR34, URZ, UPT ;  /* 0x0000003f2200728c */ /* 0x000fe2000bfc5270 */
[C---:B------:R-:W-:Y:S01]  /*5e90*/  ISETP.GT.AND P6, PT, R3.reuse, 0x39, P6 ;  /* 0x000000390300780c */ /* 0x040fe200037c4270 */
[----:B------:R-:W-:Y:S01]  /*5ea0*/  UISETP.NE.AND UP1, UPT, UR38, URZ, UPT ;  /* 0x0000003f2600728c */ /* 0x000fe2000bf25270 */
[C---:B------:R-:W-:Y:S01]  /*5eb0*/  ISETP.GT.AND P5, PT, R3.reuse, 0x40, P5 ;  /* 0x000000400300780c */ /* 0x040fe20002fa4270 */
[----:B------:R-:W1:Y:S01]  /*5ec0*/  MUFU.TANH R58, R9 ;  /* 0x00000009003a7308 */ /* 0x000e620000002400 */
[----:B------:R-:W-:-:S02]  /*5ed0*/  ISETP.GT.AND P2, PT, R3, 0x41, P2 ;  /* 0x000000410300780c */ /* 0x000fc40001744270 */
[----:B------:R-:W-:Y:S02]  /*5ee0*/  ISETP.GT.AND P1, PT, R3, 0x48, P1 ;  /* 0x000000480300780c */ /* 0x000fe40000f24270 */
[C---:B------:R-:W-:Y:S02]  /*5ef0*/  ISETP.LT.OR P0, PT, R5.reuse, 0x4a, P0 ;  /* 0x0000004a0500780c */ /* 0x040fe40000701670 */
[----:B------:R-:W-:Y:S01]  /*5f00*/  ISETP.LT.OR P6, PT, R5, 0x3a, P6 ;  /* 0x0000003a0500780c */ /* 0x000fe200037c1670 */
[----:B-----5:R-:W-:Y:S01]  /*5f10*/  FMUL.FTZ R6, R175, c[0x0][0x320] ;  /* 0x0000c800af067a20 */ /* 0x020fe20000410000 */
[C---:B------:R-:W-:Y:S01]  /*5f20*/  ISETP.LT.OR P5, PT, R5.reuse, 0x41, P5 ;  /* 0x000000410500780c */ /* 0x040fe20002fa1670 */
[----:B------:R-:W1:Y:S01]  /*5f30*/  MUFU.TANH R9, R8 ;  /* 0x0000000800097308 */ /* 0x000e620000002400 */
[C---:B------:R-:W-:Y:S02]  /*5f40*/  ISETP.LT.OR P2, PT, R5.reuse, 0x42, P2 ;  /* 0x000000420500780c */ /* 0x040fe40001741670 */
[----:B------:R-:W-:-:S02]  /*5f50*/  ISETP.LT.OR P1, PT, R5, 0x49, P1 ;  /* 0x000000490500780c */ /* 0x000fc40000f21670 */
[----:B------:R-:W-:Y:S02]  /*5f60*/  FSEL R244, R53, -INF , !P0 ;  /* 0xff80000035f47808 */ /* 0x000fe40004000000 */
[----:B------:R-:W-:Y:S01]  /*5f70*/  PLOP3.LUT P0, PT, PT, PT, UP6, 0x40, 0x0 ;  /* 0x000000000000781c */ /* 0x000fe20003f0e868 */
[----:B------:R5:W1:Y:S01]  /*5f80*/  MUFU.TANH R27, R6 ;  /* 0x00000006001b7308 */ /* 0x000a620000002400 */
[----:B------:R-:W-:Y:S01]  /*5f90*/  FSEL R229, R62, -INF , !P6 ;  /* 0xff8000003ee57808 */ /* 0x000fe20007000000 */
[----:B------:R-:W-:Y:S01]  /*5fa0*/  UISETP.NE.AND UP6, UPT, UR37, URZ, UPT ;  /* 0x0000003f2500728c */ /* 0x000fe2000bfc5270 */
[----:B------:R-:W-:Y:S02]  /*5fb0*/  FSEL R245, R60, -INF , !P5 ;  /* 0xff8000003cf57808 */ /* 0x000fe40006800000 */
[----:B------:R-:W-:Y:S02]  /*5fc0*/  FSEL R247, R57, -INF , !P2 ;  /* 0xff80000039f77808 */ /* 0x000fe40005000000 */
[----:B------:R-:W-:Y:S01]  /*5fd0*/  FSEL R246, R49, -INF , !P1 ;  /* 0xff80000031f67808 */ /* 0x000fe20004800000 */
[----:B------:R-:W1:Y:S01]  /*5fe0*/  MUFU.TANH R8, R17 ;  /* 0x0000001100087308 */ /* 0x000e620000002400 */
[----:B------:R-:W-:-:S02]  /*5ff0*/  PLOP3.LUT P6, PT, PT, PT, UP3, 0x40, 0x0 ;  /* 0x000000000000781c */ /* 0x000fc40003fce838 */
[----:B------:R-:W-:Y:S02]  /*6000*/  PLOP3.LUT P5, PT, PT, PT, UP2, 0x40, 0x0 ;  /* 0x000000000000781c */ /* 0x000fe40003fae828 */
[----:B------:R-:W-:Y:S02]  /*6010*/  PLOP3.LUT P2, PT, PT, PT, UP1, 0x40, 0x0 ;  /* 0x000000000000781c */ /* 0x000fe40003f4e818 */
[----:B------:R-:W-:Y:S01]  /*6020*/  PLOP3.LUT P1, PT, PT, PT, UP0, 0x40, 0x0 ;  /* 0x000000000000781c */ /* 0x000fe20003f2e808 */
[----:B-----5:R-:W-:Y:S01]  /*6030*/  FMUL.FTZ R6, R167, c[0x0][0x320] ;  /* 0x0000c800a7067a20 */ /* 0x020fe20000410000 */
[C---:B------:R-:W-:Y:S02]  /*6040*/  ISETP.GT.AND P6, PT, R3.reuse, 0x50, P6 ;  /* 0x000000500300780c */ /* 0x040fe400037c4270 */
[C---:B------:R-:W-:Y:S01]  /*6050*/  ISETP.GT.AND P5, PT, R3.reuse, 0x51, P5 ;  /* 0x000000510300780c */ /* 0x040fe20002fa4270 */
[----:B------:R5:W1:Y:S01]  /*6060*/  MUFU.TANH R26, R6 ;  /* 0x00000006001a7308 */ /* 0x000a620000002400 */
[----:B------:R-:W-:-:S02]  /*6070*/  ISETP.GT.AND P2, PT, R3, 0x58, P2 ;  /* 0x000000580300780c */ /* 0x000fc40001744270 */
[----:B------:R-:W-:Y:S02]  /*6080*/  ISETP.GT.AND P1, PT, R3, 0x59, P1 ;  /* 0x000000590300780c */ /* 0x000fe40000f24270 */
[C---:B------:R-:W-:Y:S02]  /*6090*/  ISETP.LT.OR P6, PT, R5.reuse, 0x51, P6 ;  /* 0x000000510500780c */ /* 0x040fe400037c1670 */
[C---:B------:R-:W-:Y:S02]  /*60a0*/  ISETP.LT.OR P5, PT, R5.reuse, 0x52, P5 ;  /* 0x000000520500780c */ /* 0x040fe40002fa1670 */
[C---:B------:R-:W-:Y:S02]  /*60b0*/  ISETP.LT.OR P2, PT, R5.reuse, 0x59, P2 ;  /* 0x000000590500780c */ /* 0x040fe40001741670 */
[----:B------:R-:W-:Y:S02]  /*60c0*/  ISETP.LT.OR P1, PT, R5, 0x5a, P1 ;  /* 0x0000005a0500780c */ /* 0x000fe40000f21670 */
[----:B------:R-:W-:-:S02]  /*60d0*/  FSEL R243, R41, -INF , !P6 ;  /* 0xff80000029f37808 */ /* 0x000fc40007000000 */
[----:B------:R-:W-:Y:S01]  /*60e0*/  FSEL R242, R36, -INF , !P5 ;  /* 0xff80000024f27808 */ /* 0x000fe20006800000 */
[----:B-----5:R-:W-:Y:S01]  /*60f0*/  FMUL.FTZ R6, R159, c[0x0][0x320] ;  /* 0x0000c8009f067a20 */ /* 0x020fe20000410000 */
[----:B------:R-:W-:Y:S02]  /*6100*/  FSEL R249, R33, -INF , !P2 ;  /* 0xff80000021f97808 */ /* 0x000fe40005000000 */
[----:B------:R-:W-:Y:S01]  /*6110*/  FSEL R250, R35, -INF , !P1 ;  /* 0xff80000023fa7808 */ /* 0x000fe20004800000 */
[----:B------:R5:W1:Y:S02]  /*6120*/  MUFU.TANH R25, R6 ;  /* 0x0000000600197308 */ /* 0x000a640000002400 */
[----:B-----5:R-:W-:-:S06]  /*6130*/  FMUL.FTZ R6, R162, c[0x0][0x320] ;  /* 0x0000c800a2067a20 */ /* 0x020fcc0000410000 */
[----:B------:R5:W1:Y:S02]  /*6140*/  MUFU.TANH R24, R6 ;  /* 0x0000000600187308 */ /* 0x000a640000002400 */
[----:B-----5:R-:W-:-:S06]  /*6150*/  FMUL.FTZ R6, R163, c[0x0][0x320] ;  /* 0x0000c800a3067a20 */ /* 0x020fcc0000410000 */
[----:B------:R5:W1:Y:S02]  /*6160*/  MUFU.TANH R22, R6 ;  /* 0x0000000600167308 */ /* 0x000a640000002400 */
[----:B-----5:R-:W-:-:S06]  /*6170*/  FMUL.FTZ R6, R158, c[0x0][0x320] ;  /* 0x0000c8009e067a20 */ /* 0x020fcc0000410000 */
[----:B------:R5:W1:Y:S02]  /*6180*/  MUFU.TANH R11, R6 ;  /* 0x00000006000b7308 */ /* 0x000a640000002400 */
[----:B-----5:R-:W5:Y:S02]  /*6190*/  SHFL.IDX PT, R6, R18, 0x3, 0x1c1f ;  /* 0x007c1f0012067f89 */ /* 0x020f6400000e0000 */
[----:B-----5:R-:W-:-:S05]  /*61a0*/  IMAD.IADD R3, R19, 0x1, R6 ;  /* 0x0000000113037824 */ /* 0x020fca00078e0206 */
[----:B------:R-:W-:Y:S01]  /*61b0*/  IMNMX R5, R3, R20, PT ;  /* 0x0000001403057217 */ /* 0x000fe20003800200 */
[----:B------:R-:W-:Y:S01]  /*61c0*/  IMAD.IADD R3, R21, 0x1, R6 ;  /* 0x0000000115037824 */ /* 0x000fe200078e0206 */
        /* <DEDUP_REMOVED lines=13> */
.L_x_267:
[----:B------:R-:W-:-:S04]  /*62a0*/  MOV R7, c[0x0][0x32c] ;  /* 0x0000cb0000077a02 */ /* 0x000fc80000000f00 */
[----:B------:R-:W-:-:S13]  /*62b0*/  ISETP.NE.AND P0, PT, R7, 0x1, PT ;  /* 0x000000010700780c */ /* 0x000fda0003f05270 */
[----:B------:R-:W-:-:S05]  /*62c0*/  @P0 IMAD.HI.U32 R7, R6, c[0x0][0x330], RZ ;  /* 0x0000cc0006070a27 */ /* 0x000fca00078e00ff */
[----:B------:R-:W-:Y:S02]  /*62d0*/  @P0 SHF.R.U32.HI R6, RZ, c[0x0][0x334], R7 ;  /* 0x0000cd00ff060a19 */ /* 0x000fe40000011607 */
.L_x_268:
[----:B------:R-:W-:Y:S05]  /*62e0*/  BSYNC B0 ;  /* 0x0000000000007941 */ /* 0x000fea0003800000 */
.L_x_266:
[----:B------:R-:W-:-:S05]  /*62f0*/  IMAD R6, R6, c[0x0][0x32c], R23 ;  /* 0x0000cb0006067a24 */ /* 0x000fca00078e0217 */
[----:B------:R-:W-:Y:S02]  /*6300*/  IADD3 R7, R6, c[0x0][0x32c], RZ ;  /* 0x0000cb0006077a10 */ /* 0x000fe40007ffe0ff */
[----:B------:R-:W-:Y:S02]  /*6310*/  IMNMX R3, R3, R6, !PT ;  /* 0x0000000603037217 */ /* 0x000fe40007800200 */
[----:B------:R-:W-:Y:S02]  /*6320*/  IMNMX R5, R5, R7, PT ;  /* 0x0000000705057217 */ /* 0x000fe40003800200 */
.L_x_265:
        /* <DEDUP_REMOVED lines=31> */
[----:B------:R-:W-:Y:S01]  /*6520*/  STL [R1+0x40], R218 ;  /* 0x000040da01007387 */ /* 0x000fe20000100800 */
[----:B------:R-:W-:Y:S01]  /*6530*/  FMNMX.FTZ R72, R83, R72, !PT ;  /* 0x0000004853487209 */ /* 0x000fe20007810000 */
[--C-:B------:R-:W-:Y:S01]  /*6540*/  IMAD R210, R4, 0x2, R209.reuse ;  /* 0x0000000204d27824 */ /* 0x100fe200078e02d1 */
[----:B------:R-:W-:Y:S01]  /*6550*/  FMNMX.FTZ R6, R82, R6, !PT ;  /* 0x0000000652067209 */ /* 0x000fe20007810000 */
[----:B------:R-:W-:Y:S01]  /*6560*/  IMAD R212, R2, 0x2, R209 ;  /* 0x0000000202d47824 */ /* 0x000fe200078e02d1 */
[----:B------:R-:W-:Y:S01]  /*6570*/  FMNMX.FTZ R72, R117, R72, !PT ;  /* 0x0000004875487209 */ /* 0x000fe20007810000 */
[----:B------:R-:W-:Y:S01]  /*6580*/  STL [R1+0x3c], R217 ;  /* 0x00003cd901007387 */ /* 0x000fe20000100800 */
[----:B------:R-:W-:-:S02]  /*6590*/  FMNMX.FTZ R6, R112, R6, !PT ;  /* 0x0000000670067209 */ /* 0x000fc40007810000 */
[----:B------:R-:W-:Y:S01]  /*65a0*/  FMNMX.FTZ R72, R121, R72, !PT ;  /* 0x0000004879487209 */ /* 0x000fe20007810000 */
[----:B------:R-:W-:Y:S01]  /*65b0*/  STL [R1+0x38], R216 ;  /* 0x000038d801007387 */ /* 0x000fe20000100800 */
        /* <DEDUP_REMOVED lines=30> */
[----:B------:R-:W-:Y:S01]  /*67a0*/  PLOP3.LUT P5, PT, PT, PT, UP6, 0x40, 0x0 ;  /* 0x000000000000781c */ /* 0x000fe20003fae868 */
[----:B------:R-:W-:Y:S01]  /*67b0*/  UISETP.NE.AND UP6, UPT, UR37, URZ, UPT ;  /* 0x0000003f2500728c */ /* 0x000fe2000bfc5270 */
[----:B------:R-:W-:Y:S01]  /*67c0*/  FMNMX.FTZ R72, R248, R72, !PT ;  /* 0x00000048f8487209 */ /* 0x000fe20007810000 */
[----:B------:R-:W-:Y:S01]  /*67d0*/  STL [R1+0x28], R208 ;  /* 0x000028d001007387 */ /* 0x000fe20000100800 */
[----:B------:R-:W-:-:S02]  /*67e0*/  FMNMX.FTZ R6, R233, R6, !PT ;  /* 0x00000006e9067209 */ /* 0x000fc40007810000 */
[----:B------:R-:W-:Y:S02]  /*67f0*/  FMNMX.FTZ R72, R251, R72, !PT ;  /* 0x00000048fb487209 */ /* 0x000fe40007810000 */
[----:B------:R-:W-:Y:S02]  /*6800*/  ISETP.GT.AND P5, PT, R3, RZ, P5 ;  /* 0x000000ff0300720c */ /* 0x000fe40002fa4270 */
[----:B------:R-:W-:Y:S01]  /*6810*/  FMNMX.FTZ R6, R235, R6, !PT ;  /* 0x00000006eb067209 */ /* 0x000fe20007810000 */
[----:B------:R-:W1:Y:S01]  /*6820*/  SHFL.BFLY PT, R7, R72, 0x2, 0x1f ;  /* 0x0c401f0048077f89 */ /* 0x000e6200000e0000 */
[----:B------:R-:W-:Y:S02]  /*6830*/  ISETP.LT.OR P5, PT, R5, 0x1, P5 ;  /* 0x000000010500780c */ /* 0x000fe40002fa1670 */
[----:B------:R-:W-:Y:S02]  /*6840*/  FMNMX.FTZ R6, R236, R6, !PT ;  /* 0x00000006ec067209 */ /* 0x000fe40007810000 */
[----:B------:R-:W-:-:S02]  /*6850*/  FSEL R116, R8, -INF , !P5 ;  /* 0xff80000008747808 */ /* 0x000fc40006800000 */
[----:B------:R-:W-:Y:S01]  /*6860*/  PLOP3.LUT P6, PT, PT, PT, UP3, 0x40, 0x0 ;  /* 0x000000000000781c */ /* 0x000fe20003fce838 */
[----:B------:R-:W2:Y:S01]  /*6870*/  SHFL.BFLY PT, R8, R6, 0x2, 0x1f ;  /* 0x0c401f0006087f89 */ /* 0x000ea200000e0000 */
[----:B------:R-:W-:Y:S01]  /*6880*/  PLOP3.LUT P5, PT, PT, PT, UP2, 0x40, 0x0 ;  /* 0x000000000000781c */ /* 0x000fe20003fae828 */
[----:B------:R-:W-:Y:S01]  /*6890*/  UISETP.NE.AND UP2, UPT, UR24, URZ, UPT ;  /* 0x0000003f1800728c */ /* 0x000fe2000bf45270 */
[----:B------:R-:W-:Y:S01]  /*68a0*/  ISETP.GT.AND P6, PT, R3, 0x10, P6 ;  /* 0x000000100300780c */ /* 0x000fe200037c4270 */
[----:B------:R-:W-:Y:S01]  /*68b0*/  UISETP.NE.AND UP3, UPT, UR25, URZ, UPT ;  /* 0x0000003f1900728c */ /* 0x000fe2000bf65270 */
[----:B------:R-:W-:Y:S01]  /*68c0*/  PLOP3.LUT P2, PT, PT, PT, UP5, 0x40, 0x0 ;  /* 0x000000000000781c */ /* 0x000fe20003f4e858 */
[----:B------:R-:W-:Y:S01]  /*68d0*/  UISETP.NE.AND UP5, UPT, UR33, URZ, UPT ;  /* 0x0000003f2100728c */ /* 0x000fe2000bfa5270 */
[----:B------:R-:W-:Y:S02]  /*68e0*/  ISETP.LT.OR P6, PT, R5, 0x11, P6 ;  /* 0x000000110500780c */ /* 0x000fe400037c1670 */
[----:B------:R-:W-:Y:S01]  /*68f0*/  PLOP3.LUT P1, PT, PT, PT, UP0, 0x40, 0x0 ;  /* 0x000000000000781c */ /* 0x000fe20003f2e808 */
[----:B------:R-:W-:Y:S01]  /*6900*/  UISETP.NE.AND UP0, UPT, UR26, URZ, UPT ;  /* 0x0000003f1a00728c */ /* 0x000fe2000bf05270 */
[----:B------:R-:W-:-:S02]  /*6910*/  FSEL R118, R14, -INF , !P6 ;  /* 0xff8000000e767808 */ /* 0x000fc40007000000 */
[----:B------:R-:W-:Y:S01]  /*6920*/  PLOP3.LUT P6, PT, PT, PT, UP2, 0x40, 0x0 ;  /* 0x000000000000781c */ /* 0x000fe20003fce828 */
[----:B------:R-:W-:Y:S01]  /*6930*/  UISETP.NE.AND UP2, UPT, UR19, URZ, UPT ;  /* 0x0000003f1300728c */ /* 0x000fe2000bf45270 */
[----:B------:R-:W-:Y:S01]  /*6940*/  PLOP3.LUT P0, PT, PT, PT, UP1, 0x40, 0x0 ;  /* 0x000000000000781c */ /* 0x000fe20003f0e818 */
[----:B------:R-:W-:Y:S01]  /*6950*/  UISETP.NE.AND UP1, UPT, UR23, URZ, UPT ;  /* 0x0000003f1700728c */ /* 0x000fe2000bf25270 */
[----:B-1----:R-:W-:Y:S02]  /*6960*/  FMNMX.FTZ R72, R72, R7, !PT ;  /* 0x0000000748487209 */ /* 0x002fe40007810000 */
[C---:B------:R-:W-:Y:S02]  /*6970*/  ISETP.GT.AND P6, PT, R3.reuse, 0x21, P6 ;  /* 0x000000210300780c */ /* 0x040fe400037c4270 */
[----:B------:R-:W-:Y:S01]  /*6980*/  ISETP.GT.AND P2, PT, R3, 0x1, P2 ;  /* 0x000000010300780c */ /* 0x000fe20001744270 */
[----:B------:R-:W1:Y:S01]  /*6990*/  SHFL.BFLY PT, R7, R72, 0x1, 0x1f ;  /* 0x0c201f0048077f89 */ /* 0x000e6200000e0000 */
[----:B------:R-:W-:-:S02]  /*69a0*/  ISETP.LT.OR P6, PT, R5, 0x22, P6 ;  /* 0x000000220500780c */ /* 0x000fc400037c1670 */
[----:B--2---:R-:W-:Y:S02]  /*69b0*/  FMNMX.FTZ R6, R6, R8, !PT ;  /* 0x0000000806067209 */ /* 0x004fe40007810000 */
[----:B------:R-:W-:Y:S02]  /*69c0*/  FSEL R147, R31, -INF , !P6 ;  /* 0xff8000001f937808 */ /* 0x000fe40007000000 */
[----:B------:R-:W-:Y:S01]  /*69d0*/  PLOP3.LUT P6, PT, PT, PT, UP2, 0x40, 0x0 ;  /* 0x000000000000781c */ /* 0x000fe20003fce828 */
[----:B------:R-:W2:Y:S01]  /*69e0*/  SHFL.BFLY PT, R71, R6, 0x1, 0x1f ;  /* 0x0c201f0006477f89 */ /* 0x000ea200000e0000 */
[C---:B------:R-:W-:Y:S01]  /*69f0*/  ISETP.GT.AND P1, PT, R3.reuse, 0x8, P1 ;  /* 0x000000080300780c */ /* 0x040fe20000f24270 */
[----:B------:R-:W-:Y:S01]  /*6a00*/  UISETP.NE.AND UP2, UPT, UR29, URZ, UPT ;  /* 0x0000003f1d00728c */ /* 0x000fe2000bf45270 */
[C---:B------:R-:W-:Y:S02]  /*6a10*/  ISETP.GT.AND P6, PT, R3.reuse, 0x38, P6 ;  /* 0x000000380300780c */ /* 0x040fe400037c4270 */
[----:B------:R-:W-:-:S02]  /*6a20*/  ISETP.GT.AND P0, PT, R3, 0x9, P0 ;  /* 0x000000090300780c */ /* 0x000fc40000704270 */
[C---:B------:R-:W-:Y:S02]  /*6a30*/  ISETP.LT.OR P6, PT, R5.reuse, 0x39, P6 ;  /* 0x000000390500780c */ /* 0x040fe400037c1670 */
[----:B------:R-:W-:Y:S02]  /*6a40*/  ISETP.LT.OR P2, PT, R5, 0x2, P2 ;  /* 0x000000020500780c */ /* 0x000fe40001741670 */
[----:B------:R-:W-:Y:S02]  /*6a50*/  FSEL R197, R37, -INF , !P6 ;  /* 0xff80000025c57808 */ /* 0x000fe40007000000 */
[C---:B------:R-:W-:Y:S02]  /*6a60*/  ISETP.LT.OR P1, PT, R5.reuse, 0x9, P1 ;  /* 0x000000090500780c */ /* 0x040fe40000f21670 */
[----:B------:R-:W-:Y:S02]  /*6a70*/  ISETP.LT.OR P0, PT, R5, 0xa, P0 ;  /* 0x0000000a0500780c */ /* 0x000fe40000701670 */
[----:B-1----:R-:W-:-:S02]  /*6a80*/  FMNMX.FTZ R72, R72, R7, !PT ;  /* 0x0000000748487209 */ /* 0x002fc40007810000 */
[----:B------:R-:W-:Y:S02]  /*6a90*/  FSEL R115, R29, -INF , !P2 ;  /* 0xff8000001d737808 */ /* 0x000fe40005000000 */
[C---:B------:R-:W-:Y:S01]  /*6aa0*/  FSETP.NEU.FTZ.AND P6, PT, R72.reuse, -INF , PT ;  /* 0xff8000004800780b */ /* 0x040fe20003fdd000 */
[----:B------:R-:W-:Y:S01]  /*6ab0*/  FMUL.FTZ R7, R72, c[0x0][0x2d0] ;  /* 0x0000b40048077a20 */ /* 0x000fe20000410000 */
[----:B------:R-:W-:Y:S02]  /*6ac0*/  FSEL R114, R12, -INF , !P1 ;  /* 0xff8000000c727808 */ /* 0x000fe40004800000 */
[----:B--2---:R-:W-:Y:S02]  /*6ad0*/  FMNMX.FTZ R71, R6, R71, !PT ;  /* 0x0000004706477209 */ /* 0x004fe40007810000 */
[----:B------:R-:W-:Y:S02]  /*6ae0*/  FSEL R7, R7, RZ, P6 ;  /* 0x000000ff07077208 */ /* 0x000fe40003000000 */
[C---:B------:R-:W-:Y:S01]  /*6af0*/  FSETP.NEU.FTZ.AND P6, PT, R71.reuse, -INF , PT ;  /* 0xff8000004700780b */ /* 0x040fe20003fdd000 */
[----:B------:R-:W-:Y:S01]  /*6b00*/  FMUL.FTZ R6, R71, c[0x0][0x2d0] ;  /* 0x0000b40047067a20 */ /* 0x000fe20000410000 */
[----:B------:R-:W-:Y:S01]  /*6b10*/  FSEL R113, R27, -INF , !P0 ;  /* 0xff8000001b717808 */ /* 0x000fe20004000000 */
[----:B------:R-:W-:Y:S01]  /*6b20*/  FFMA.FTZ R8, R66, c[0x0][0x2d0], -R7 ;  /* 0x0000b40042087a23 */ /* 0x000fe20000010807 */
[----:B------:R-:W-:Y:S01]  /*6b30*/  PLOP3.LUT P2, PT, PT, PT, UP4, 0x40, 0x0 ;  /* 0x000000000000781c */ /* 0x000fe20003f4e848 */
[----:B------:R-:W-:Y:S01]  /*6b40*/  UISETP.NE.AND UP4, UPT, UR21, URZ, UPT ;  /* 0x0000003f1500728c */ /* 0x000fe2000bf85270 */
[----:B------:R-:W-:Y:S01]  /*6b50*/  FSEL R6, R6, RZ, P6 ;  /* 0x000000ff06067208 */ /* 0x000fe20003000000 */
[----:B------:R1:W2:Y:S01]  /*6b60*/  MUFU.EX2 R10, R8 ;  /* 0x00000008000a7308 */ /* 0x0002a20000000800 */
[----:B------:R-:W-:Y:S01]  /*6b70*/  PLOP3.LUT P1, PT, PT, PT, UP0, 0x40, 0x0 ;  /* 0x000000000000781c */ /* 0x000fe20003f2e808 */
[----:B------:R-:W-:Y:S01]  /*6b80*/  UISETP.NE.AND UP0, UPT, UR22, URZ, UPT ;  /* 0x0000003f1600728c */ /* 0x000fe2000bf05270 */
[----:B------:R-:W-:Y:S01]  /*6b90*/  PLOP3.LUT P0, PT, PT, PT, UP3, 0x40, 0x0 ;  /* 0x000000000000781c */ /* 0x000fe20003f0e838 */
[----:B------:R-:W-:Y:S01]  /*6ba0*/  FFMA.FTZ R0, R54, c[0x0][0x2d0], -R6 ;  /* 0x0000b40036007a23 */ /* 0x000fe20000010806 */
[C---:B------:R-:W-:Y:S01]  /*6bb0*/  ISETP.GT.AND P5, PT, R3.reuse, 0x11, P5 ;  /* 0x000000110300780c */ /* 0x040fe20002fa4270 */
[----:B------:R-:W-:Y:S01]  /*6bc0*/  UISETP.NE.AND UP3, UPT, UR20, URZ, UPT ;  /* 0x0000003f1400728c */ /* 0x000fe2000bf65270 */
[C---:B------:R-:W-:Y:S01]  /*6bd0*/  ISETP.GT.AND P2, PT, R3.reuse, 0x18, P2 ;  /* 0x000000180300780c */ /* 0x040fe20001744270 */
[----:B------:R3:W-:Y:S01]  /*6be0*/  MUFU.EX2 R151, R0 ;  /* 0x0000000000977308 */ /* 0x0007e20000000800 */
[----:B------:R-:W-:-:S02]  /*6bf0*/  ISETP.GT.AND P1, PT, R3, 0x19, P1 ;  /* 0x000000190300780c */ /* 0x000fc40000f24270 */
[----:B------:R-:W-:Y:S02]  /*6c00*/  ISETP.GT.AND P0, PT, R3, 0x20, P0 ;  /* 0x000000200300780c */ /* 0x000fe40000704270 */
[C---:B------:R-:W-:Y:S02]  /*6c10*/  ISETP.LT.OR P5, PT, R5.reuse, 0x12, P5 ;  /* 0x000000120500780c */ /* 0x040fe40002fa1670 */
[----:B------:R-:W-:Y:S01]  /*6c20*/  ISETP.LT.OR P2, PT, R5, 0x19, P2 ;  /* 0x000000190500780c */ /* 0x000fe20001741670 */
[----:B-1----:R-:W-:Y:S01]  /*6c30*/  FFMA.FTZ R8, R65, c[0x0][0x2d0], -R7 ;  /* 0x0000b40041087a23 */ /* 0x002fe20000010807 */
[C---:B------:R-:W-:Y:S02]  /*6c40*/  ISETP.LT.OR P1, PT, R5.reuse, 0x1a, P1 ;  /* 0x0000001a0500780c */ /* 0x040fe40000f21670 */
[----:B------:R-:W-:Y:S01]  /*6c50*/  ISETP.LT.OR P0, PT, R5, 0x21, P0 ;  /* 0x000000210500780c */ /* 0x000fe20000701670 */
[----:B------:R1:W4:Y:S01]  /*6c60*/  MUFU.EX2 R165, R8 ;  /* 0x0000000800a57308 */ /* 0x0003220000000800 */
[----:B------:R-:W-:-:S02]  /*6c70*/  FSEL R120, R9, -INF , !P5 ;  /* 0xff80000009787808 */ /* 0x000fc40006800000 */
[----:B------:R-:W-:Y:S01]  /*6c80*/  FSEL R123, R28, -INF , !P2 ;  /* 0xff8000001c7b7808 */ /* 0x000fe20005000000 */
[----:B---3--:R-:W-:Y:S01]  /*6c90*/  FFMA.FTZ R0, R56, c[0x0][0x2d0], -R6 ;  /* 0x0000b40038007a23 */ /* 0x008fe20000010806 */
[----:B------:R-:W-:Y:S02]  /*6ca0*/  FSEL R126, R26, -INF , !P1 ;  /* 0xff8000001a7e7808 */ /* 0x000fe40004800000 */
[----:B------:R-:W-:Y:S01]  /*6cb0*/  FSEL R146, R15, -INF , !P0 ;  /* 0xff8000000f927808 */ /* 0x000fe20004000000 */
[----:B------:R3:W-:Y:S01]  /*6cc0*/  MUFU.EX2 R154, R0 ;  /* 0x00000000009a7308 */ /* 0x0007e20000000800 */
[----:B------:R-:W-:Y:S01]  /*6cd0*/  PLOP3.LUT P5, PT, PT, PT, UP1, 0x40, 0x0 ;  /* 0x000000000000781c */ /* 0x000fe20003fae818 */
[----:B------:R-:W-:Y:S01]  /*6ce0*/  UISETP.NE.AND UP1, UPT, UR5, URZ, UPT ;  /* 0x0000003f0500728c */ /* 0x000fe2000bf25270 */
[----:B------:R-:W-:Y:S01]  /*6cf0*/  PLOP3.LUT P2, PT, PT, PT, UP0, 0x40, 0x0 ;  /* 0x000000000000781c */ /* 0x000fe20003f4e808 */
[----:B------:R-:W-:Y:S01]  /*6d00*/  UISETP.NE.AND UP0, UPT, UR4, URZ, UPT ;  /* 0x0000003f0400728c */ /* 0x000fe2000bf05270 */
[----:B------:R-:W-:Y:S01]  /*6d10*/  PLOP3.LUT P1, PT, PT, PT, UP4, 0x40, 0x0 ;  /* 0x000000000000781c */ /* 0x000fe20003f2e848 */
[----:B------:R-:W-:Y:S01]  /*6d20*/  UISETP.NE.AND UP4, UPT, UR32, URZ, UPT ;  /* 0x0000003f2000728c */ /* 0x000fe2000bf85270 */
[----:B------:R-:W-:Y:S01]  /*6d30*/  PLOP3.LUT P0, PT, PT, PT, UP3, 0x40, 0x0 ;  /* 0x000000000000781c */ /* 0x000fe20003f0e838 */
[--C-:B-1----:R-:W-:Y:S01]  /*6d40*/  FFMA.FTZ R8, R69, c[0x0][0x2d0], -R7.reuse ;  /* 0x0000b40045087a23 */ /* 0x102fe20000010807 */
[----:B------:R-:W-:Y:S01]  /*6d50*/  FMNMX.FTZ R4, R122, R124, !PT ;  /* 0x0000007c7a047209 */ /* 0x000fe20007810000 */
[----:B------:R-:W-:Y:S01]  /*6d60*/  UISETP.NE.AND UP3, UPT, UR27, URZ, UPT ;  /* 0x0000003f1b00728c */ /* 0x000fe2000bf65270 */
[C---:B------:R-:W-:Y:S01]  /*6d70*/  ISETP.GT.AND P5, PT, R3.reuse, 0x28, P5 ;  /* 0x000000280300780c */ /* 0x040fe20002fa4270 */
[----:B------:R1:W-:Y:S01]  /*6d80*/  MUFU.EX2 R214, R8 ;  /* 0x0000000800d67308 */ /* 0x0003e20000000800 */
[C---:B------:R-:W-:Y:S01]  /*6d90*/  ISETP.GT.AND P2, PT, R3.reuse, 0x29, P2 ;  /* 0x000000290300780c */ /* 0x040fe20001744270 */
[----:B------:R-:W-:Y:S01]  /*6da0*/  ULDC.64 UR4, c[0x0][0x2c8] ;  /* 0x0000b20000047ab9 */ /* 0x000fe20000000a00 */
[C---:B------:R-:W-:Y:S01]  /*6db0*/  ISETP.GT.AND P1, PT, R3.reuse, 0x30, P1 ;  /* 0x000000300300780c */ /* 0x040fe20000f24270 */
[----:B---3--:R-:W-:Y:S01]  /*6dc0*/  FFMA.FTZ R0, R70, c[0x0][0x2d0], -R7 ;  /* 0x0000b40046007a23 */ /* 0x008fe20000010807 */
[----:B------:R-:W-:-:S02]  /*6dd0*/  ISETP.GT.AND P0, PT, R3, 0x31, P0 ;  /* 0x000000310300780c */ /* 0x000fc40000704270 */
[----:B------:R-:W-:Y:S01]  /*6de0*/  LEA R211, R2, R210, 0x1 ;  /* 0x000000d202d37211 */ /* 0x000fe200078e08ff */
[----:B------:R3:W-:Y:S01]  /*6df0*/  MUFU.EX2 R69, R0 ;  /* 0x0000000000457308 */ /* 0x0007e20000000800 */
[----:B------:R-:W-:Y:S02]  /*6e00*/  FMNMX.FTZ R2, R127, R4, !PT ;  /* 0x000000047f027209 */ /* 0x000fe40007810000 */
[C---:B------:R-:W-:Y:S01]  /*6e10*/  ISETP.LT.OR P5, PT, R5.reuse, 0x29, P5 ;  /* 0x000000290500780c */ /* 0x040fe20002fa1670 */
[----:B------:R-:W4:Y:S01]  /*6e20*/  LDSM.16.MT88.4 R92, [R211+0x100] ;  /* 0x00010000d35c783b */ /* 0x000f220000004200 */
[C---:B------:R-:W-:Y:S02]  /*6e30*/  ISETP.LT.OR P2, PT, R5.reuse, 0x2a, P2 ;  /* 0x0000002a0500780c */ /* 0x040fe40001741670 */
[C---:B------:R-:W-:Y:S01]  /*6e40*/  ISETP.LT.OR P1, PT, R5.reuse, 0x31, P1 ;  /* 0x000000310500780c */ /* 0x040fe20000f21670 */
[--C-:B-1----:R-:W-:Y:S01]  /*6e50*/  FFMA.FTZ R8, R68, c[0x0][0x2d0], -R7.reuse ;  /* 0x0000b40044087a23 */ /* 0x102fe20000010807 */
[----:B------:R-:W-:Y:S01]  /*6e60*/  ISETP.LT.OR P0, PT, R5, 0x32, P0 ;  /* 0x000000320500780c */ /* 0x000fe20000701670 */
[----:B--2---:R-:W-:Y:S01]  /*6e70*/  IMAD.MOV.U32 R68, RZ, RZ, R10 ;  /* 0x000000ffff447224 */ /* 0x004fe200078e000a */
[----:B------:R-:W-:Y:S01]  /*6e80*/  FMNMX.FTZ R2, R128, R2, !PT ;  /* 0x0000000280027209 */ /* 0x000fe20007810000 */
[----:B------:R1:W2:Y:S01]  /*6e90*/  MUFU.EX2 R182, R8 ;  /* 0x0000000800b67308 */ /* 0x0002a20000000800 */
[----:B------:R-:W-:Y:S01]  /*6ea0*/  FSEL R180, R11, -INF , !P5 ;  /* 0xff8000000bb47808 */ /* 0x000fe20006800000 */
[----:B------:R-:W2:Y:S01]  /*6eb0*/  LDSM.16.MT88.4 R104, [R211+0x900] ;  /* 0x00090000d368783b */ /* 0x000ea20000004200 */
[----:B------:R-:W-:Y:S01]  /*6ec0*/  FSEL R181, R25, -INF , !P2 ;  /* 0xff80000019b57808 */ /* 0x000fe20005000000 */
[----:B---3--:R-:W-:Y:S01]  /*6ed0*/  FFMA.FTZ R0, R73, c[0x0][0x2d0], -R7 ;  /* 0x0000b40049007a23 */ /* 0x008fe20000010807 */
[----:B------:R-:W-:-:S02]  /*6ee0*/  FSEL R198, R24, -INF , !P1 ;  /* 0xff80000018c67808 */ /* 0x000fc40004800000 */
        /* <DEDUP_REMOVED lines=9> */
[----:B-1----:R-:W-:Y:S01]  /*6f80*/  FFMA.FTZ R8, R52, c[0x0][0x2d0], -R6 ;  /* 0x0000b40034087a23 */ /* 0x002fe20000010806 */
[----:B------:R-:W-:Y:S01]  /*6f90*/  FMNMX.FTZ R2, R132, R2, !PT ;  /* 0x0000000284027209 */ /* 0x000fe20007810000 */
[----:B------:R-:W-:Y:S01]  /*6fa0*/  UISETP.NE.AND UP5, UPT, UR35, URZ, UPT ;  /* 0x0000003f2300728c */ /* 0x000fe2000bfa5270 */
[C---:B------:R-:W-:Y:S01]  /*6fb0*/  ISETP.GT.AND P5, PT, R3.reuse, 0x39, P5 ;  /* 0x000000390300780c */ /* 0x040fe20002fa4270 */
[----:B------:R1:W-:Y:S01]  /*6fc0*/  MUFU.EX2 R217, R8 ;  /* 0x0000000800d97308 */ /* 0x0003e20000000800 */
[----:B------:R-:W-:-:S02]  /*6fd0*/  ISETP.GT.AND P2, PT, R3, 0x40, P2 ;  /* 0x000000400300780c */ /* 0x000fc40001744270 */
[C---:B------:R-:W-:Y:S01]  /*6fe0*/  ISETP.GT.AND P1, PT, R3.reuse, 0x41, P1 ;  /* 0x000000410300780c */ /* 0x040fe20000f24270 */
[----:B---3--:R-:W-:Y:S01]  /*6ff0*/  FFMA.FTZ R0, R74, c[0x0][0x2d0], -R7 ;  /* 0x0000b4004a007a23 */ /* 0x008fe20000010807 */
[----:B------:R-:W-:Y:S02]  /*7000*/  ISETP.GT.AND P0, PT, R3, 0x48, P0 ;  /* 0x000000480300780c */ /* 0x000fe40000704270 */
[C---:B------:R-:W-:Y:S01]  /*7010*/  ISETP.LT.OR P5, PT, R5.reuse, 0x3a, P5 ;  /* 0x0000003a0500780c */ /* 0x040fe20002fa1670 */
[----:B------:R3:W-:Y:S01]  /*7020*/  MUFU.EX2 R150, R0 ;  /* 0x0000000000967308 */ /* 0x0007e20000000800 */
[C---:B------:R-:W-:Y:S02]  /*7030*/  ISETP.LT.OR P2, PT, R5.reuse, 0x41, P2 ;  /* 0x000000410500780c */ /* 0x040fe40001741670 */
[C---:B------:R-:W-:Y:S02]  /*7040*/  ISETP.LT.OR P1, PT, R5.reuse, 0x42, P1 ;  /* 0x000000420500780c */ /* 0x040fe40000f21670 */
[----:B------:R-:W-:-:S02]  /*7050*/  ISETP.LT.OR P0, PT, R5, 0x49, P0 ;  /* 0x000000490500780c */ /* 0x000fc40000701670 */
[----:B------:R-:W-:Y:S01]  /*7060*/  FSEL R196, R43, -INF , !P5 ;  /* 0xff8000002bc47808 */ /* 0x000fe20006800000 */
[----:B-1----:R-:W-:Y:S01]  /*7070*/  FFMA.FTZ R8, R51, c[0x0][0x2d0], -R6 ;  /* 0x0000b40033087a23 */ /* 0x002fe20000010806 */
[----:B------:R-:W-:Y:S02]  /*7080*/  FSEL R201, R13, -INF , !P2 ;  /* 0xff8000000dc97808 */ /* 0x000fe40005000000 */
[----:B------:R-:W-:Y:S01]  /*7090*/  FSEL R199, R16, -INF , !P1 ;  /* 0xff80000010c77808 */ /* 0x000fe20004800000 */
[----:B------:R-:W1:Y:S01]  /*70a0*/  MUFU.EX2 R218, R8 ;  /* 0x0000000800da7308 */ /* 0x000e620000000800 */
[----:B------:R-:W-:Y:S02]  /*70b0*/  FSEL R200, R67, -INF , !P0 ;  /* 0xff80000043c87808 */ /* 0x000fe40004000000 */
[----:B------:R-:W-:Y:S01]  /*70c0*/  PLOP3.LUT P6, PT, PT, PT, UP4, 0x40, 0x0 ;  /* 0x000000000000781c */ /* 0x000fe20003fce848 */
[----:B---3--:R-:W-:Y:S01]  /*70d0*/  FFMA.FTZ R0, R75, c[0x0][0x2d0], -R7 ;  /* 0x0000b4004b007a23 */ /* 0x008fe20000010807 */
[----:B------:R-:W-:-:S02]  /*70e0*/  PLOP3.LUT P5, PT, PT, PT, UP3, 0x40, 0x0 ;  /* 0x000000000000781c */ /* 0x000fc40003fae838 */
[----:B------:R-:W-:Y:S01]  /*70f0*/  PLOP3.LUT P2, PT, PT, PT, UP2, 0x40, 0x0 ;  /* 0x000000000000781c */ /* 0x000fe20003f4e828 */
[----:B------:R3:W-:Y:S01]  /*7100*/  MUFU.EX2 R153, R0 ;  /* 0x0000000000997308 */ /* 0x0007e20000000800 */
[----:B------:R-:W-:Y:S02]  /*7110*/  PLOP3.LUT P1, PT, PT, PT, UP1, 0x40, 0x0 ;  /* 0x000000000000781c */ /* 0x000fe40003f2e818 */
[----:B------:R-:W-:Y:S02]  /*7120*/  PLOP3.LUT P0, PT, PT, PT, UP0, 0x40, 0x0 ;  /* 0x000000000000781c */ /* 0x000fe40003f0e808 */
[C---:B------:R-:W-:Y:S02]  /*7130*/  ISETP.GT.AND P6, PT, R3.reuse, 0x49, P6 ;  /* 0x000000490300780c */ /* 0x040fe400037c4270 */
[C---:B------:R-:W-:Y:S02]  /*7140*/  ISETP.GT.AND P5, PT, R3.reuse, 0x50, P5 ;  /* 0x000000500300780c */ /* 0x040fe40002fa4270 */
[----:B------:R-:W-:-:S02]  /*7150*/  ISETP.GT.AND P2, PT, R3, 0x51, P2 ;  /* 0x000000510300780c */ /* 0x000fc40001744270 */
[C---:B------:R-:W-:Y:S02]  /*7160*/  ISETP.GT.AND P1, PT, R3.reuse, 0x58, P1 ;  /* 0x000000580300780c */ /* 0x040fe40000f24270 */
[----:B------:R-:W-:Y:S02]  /*7170*/  ISETP.GT.AND P0, PT, R3, 0x59, P0 ;  /* 0x000000590300780c */ /* 0x000fe40000704270 */
[----:B------:R-:W-:Y:S02]  /*7180*/  FMNMX.FTZ R3, R116, R115, !PT ;  /* 0x0000007374037209 */ /* 0x000fe40007810000 */
[----:B---3--:R-:W-:Y:S01]  /*7190*/  FMNMX.FTZ R0, R133, R2, !PT ;  /* 0x0000000285007209 */ /* 0x008fe20007810000 */
[----:B------:R-:W-:Y:S01]  /*71a0*/  FFMA.FTZ R2, R63, c[0x0][0x2d0], -R6 ;  /* 0x0000b4003f027a23 */ /* 0x000fe20000010806 */
[----:B------:R-:W-:Y:S01]  /*71b0*/  FMNMX.FTZ R3, R114, R3, !PT ;  /* 0x0000000372037209 */ /* 0x000fe20007810000 */
[----:B------:R-:W-:Y:S01]  /*71c0*/  LDSM.16.MT88.4 R60, [R209+0x1100] ;  /* 0x00110000d13c783b */ /* 0x000fe20000004200 */
[----:B------:R-:W-:Y:S01]  /*71d0*/  FMNMX.FTZ R0, R144, R0, !PT ;  /* 0x0000000090007209 */ /* 0x000fe20007810000 */
[----:B------:R3:W-:Y:S01]  /*71e0*/  MUFU.EX2 R152, R2 ;  /* 0x0000000200987308 */ /* 0x0007e20000000800 */
[----:B------:R-:W-:-:S02]  /*71f0*/  FMNMX.FTZ R3, R113, R3, !PT ;  /* 0x0000000371037209 */ /* 0x000fc40007810000 */
[C---:B------:R-:W-:Y:S02]  /*7200*/  ISETP.LT.OR P6, PT, R5.reuse, 0x4a, P6 ;  /* 0x0000004a0500780c */ /* 0x040fe400037c1670 */
[----:B------:R-:W-:Y:S02]  /*7210*/  FMNMX.FTZ R3, R118, R3, !PT ;  /* 0x0000000376037209 */ /* 0x000fe40007810000 */
[----:B------:R-:W-:Y:S02]  /*7220*/  ISETP.LT.OR P5, PT, R5, 0x51, P5 ;  /* 0x000000510500780c */ /* 0x000fe40002fa1670 */
[----:B------:R-:W-:Y:S02]  /*7230*/  FMNMX.FTZ R3, R120, R3, !PT ;  /* 0x0000000378037209 */ /* 0x000fe40007810000 */
[----:B------:R-:W-:Y:S02]  /*7240*/  FSEL R191, R139, -INF , !P6 ;  /* 0xff8000008bbf7808 */ /* 0x000fe40007000000 */
[----:B------:R-:W-:-:S02]  /*7250*/  ISETP.LT.OR P2, PT, R5, 0x52, P2 ;  /* 0x000000520500780c */ /* 0x000fc40001741670 */
[----:B------:R-:W-:Y:S02]  /*7260*/  FSEL R193, R138, -INF , !P5 ;  /* 0xff8000008ac17808 */ /* 0x000fe40006800000 */
[----:B---3--:R-:W-:Y:S01]  /*7270*/  FMNMX.FTZ R2, R145, R0, !PT ;  /* 0x0000000091027209 */ /* 0x008fe20007810000 */
[----:B------:R-:W-:Y:S01]  /*7280*/  FFMA.FTZ R0, R64, c[0x0][0x2d0], -R6 ;  /* 0x0000b40040007a23 */ /* 0x000fe20000010806 */
[----:B------:R-:W-:Y:S01]  /*7290*/  ISETP.LT.OR P1, PT, R5, 0x59, P1 ;  /* 0x000000590500780c */ /* 0x000fe20000f21670 */
[----:B------:R-:W-:Y:S01]  /*72a0*/  LDSM.16.MT88.4 R64, [R210+0x1100] ;  /* 0x00110000d240783b */ /* 0x000fe20000004200 */
[----:B------:R-:W-:Y:S01]  /*72b0*/  FMNMX.FTZ R2, R190, R2, !PT ;  /* 0x00000002be027209 */ /* 0x000fe20007810000 */
[----:B------:R3:W3:Y:S01]  /*72c0*/  MUFU.EX2 R167, R0 ;  /* 0x0000000000a77308 */ /* 0x0006e20000000800 */
[----:B------:R-:W-:Y:S02]  /*72d0*/  FSEL R195, R140, -INF , !P2 ;  /* 0xff8000008cc37808 */ /* 0x000fe40005000000 */
[----:B----4-:R-:W-:Y:S01]  /*72e0*/  F2FP.PACK_AB R12, R165, R68 ;  /* 0x00000044a50c723e */ /* 0x010fe200000000ff */
[----:B------:R-:W-:Y:S01]  /*72f0*/  LDSM.16.MT88.4 R140, [R212+0x1900] ;  /* 0x00190000d48c783b */ /* 0x000fe20000004200 */
[----:B--2---:R-:W-:-:S02]  /*7300*/  F2FP.PACK_AB R14, R182, R214 ;  /* 0x000000d6b60e723e */ /* 0x004fc400000000ff */
[----:B-1----:R-:W-:Y:S02]  /*7310*/  F2FP.PACK_AB R13, R218, R217 ;  /* 0x000000d9da0d723e */ /* 0x002fe400000000ff */
[----:B------:R-:W-:Y:S02]  /*7320*/  F2FP.PACK_AB R15, R154, R151 ;  /* 0x000000979a0f723e */ /* 0x000fe400000000ff */
[----:B------:R-:W-:Y:S02]  /*7330*/  ISETP.LT.OR P0, PT, R5, 0x5a, P0 ;  /* 0x0000005a0500780c */ /* 0x000fe40000701670 */
[----:B------:R-:W-:Y:S02]  /*7340*/  FSEL R194, R59, -INF , !P1 ;  /* 0xff8000003bc27808 */ /* 0x000fe40004800000 */
[----:B------:R-:W-:Y:S01]  /*7350*/  FSEL R192, R58, -INF , !P0 ;  /* 0xff8000003ac07808 */ /* 0x000fe20004000000 */
[----:B------:R-:W-:Y:S01]  /*7360*/  HMMA.16816.F32 R16, R12, R76, RZ ;  /* 0x0000004c0c10723c */ /* 0x000fe200000018ff */
[----:B---3--:R-:W-:Y:S01]  /*7370*/  FMNMX.FTZ R0, R189, R2, !PT ;  /* 0x00000002bd007209 */ /* 0x008fe20007810000 */
[----:B------:R-:W-:Y:S01]  /*7380*/  FFMA.FTZ R2, R45, c[0x0][0x2d0], -R6 ;  /* 0x0000b4002d027a23 */ /* 0x000fe20000010806 */
[----:B------:R-:W-:-:S02]  /*7390*/  F2FP.PACK_AB R8, R157, R69 ;  /* 0x000000459d08723e */ /* 0x000fc400000000ff */
[----:B------:R-:W-:Y:S01]  /*73a0*/  FMNMX.FTZ R0, R188, R0, !PT ;  /* 0x00000000bc007209 */ /* 0x000fe20007810000 */
[----:B------:R1:W-:Y:S01]  /*73b0*/  MUFU.EX2 R149, R2 ;  /* 0x0000000200957308 */ /* 0x0003e20000000800 */
[----:B------:R-:W-:Y:S01]  /*73c0*/  F2FP.PACK_AB R9, R167, R152 ;  /* 0x00000098a709723e */ /* 0x000fe200000000ff */
[----:B------:R-:W-:Y:S01]  /*73d0*/  HMMA.16816.F32 R32, R12, R78, RZ ;  /* 0x0000004e0c20723c */ /* 0x000fe200000018ff */
[----:B------:R-:W-:Y:S02]  /*73e0*/  FMNMX.FTZ R0, R187, R0, !PT ;  /* 0x00000000bb007209 */ /* 0x000fe40007810000 */
[----:B------:R-:W-:Y:S02]  /*73f0*/  F2FP.PACK_AB R10, R153, R150 ;  /* 0x00000096990a723e */ /* 0x000fe400000000ff */
[----:B------:R-:W-:-:S03]  /*7400*/  FMNMX.FTZ R0, R203, R0, !PT ;  /* 0x00000000cb007209 */ /* 0x000fc60007810000 */
[----:B------:R-:W-:Y:S01]  /*7410*/  HMMA.16816.F32 R20, R12, R88, RZ ;  /* 0x000000580c14723c */ /* 0x000fe200000018ff */
[----:B------:R-:W-:-:S04]  /*7420*/  FMNMX.FTZ R0, R205, R0, !PT ;  /* 0x00000000cd007209 */ /* 0x000fc80007810000 */
[----:B------:R-:W-:Y:S01]  /*7430*/  FMNMX.FTZ R0, R206, R0, !PT ;  /* 0x00000000ce007209 */ /* 0x000fe20007810000 */
[----:B-1----:R-:W-:Y:S02]  /*7440*/  FFMA.FTZ R2, R44, c[0x0][0x2d0], -R6 ;  /* 0x0000b4002c027a23 */ /* 0x002fe40000010806 */
[----:B------:R-:W-:Y:S01]  /*7450*/  HMMA.16816.F32 R24, R12, R84, RZ ;  /* 0x000000540c18723c */ /* 0x000fe200000018ff */
[----:B------:R-:W-:Y:S01]  /*7460*/  FMNMX.FTZ R0, R229, R0, !PT ;  /* 0x00000000e5007209 */ /* 0x000fe20007810000 */
[----:B------:R1:W2:Y:S03]  /*7470*/  MUFU.EX2 R148, R2 ;  /* 0x0000000200947308 */ /* 0x0002a60000000800 */
[----:B------:R-:W-:-:S03]  /*7480*/  FMNMX.FTZ R0, R245, R0, !PT ;  /* 0x00000000f5007209 */ /* 0x000fc60007810000 */
[C---:B------:R-:W-:Y:S08]  /*7490*/  HMMA.16816.F32 R36, R12.reuse, R90, RZ ;  /* 0x0000005a0c24723c */ /* 0x040ff000000018ff */
[----:B------:R-:W-:Y:S01]  /*74a0*/  HMMA.16816.F32 R28, R12, R92, RZ ;  /* 0x0000005c0c1c723c */ /* 0x000fe200000018ff */
[----:B-1----:R-:W-:Y:S01]  /*74b0*/  FMNMX.FTZ R2, R123, R3, !PT ;  /* 0x000000037b027209 */ /* 0x002fe20007810000 */
[----:B------:R-:W-:Y:S01]  /*74c0*/  FFMA.FTZ R3, R81, c[0x0][0x2d0], -R7 ;  /* 0x0000b40051037a23 */ /* 0x000fe20000010807 */
[----:B--2---:R-:W-:-:S02]  /*74d0*/  F2FP.PACK_AB R11, R148, R149 ;  /* 0x00000095940b723e */ /* 0x004fc400000000ff */
[----:B------:R-:W-:Y:S01]  /*74e0*/  FMNMX.FTZ R2, R126, R2, !PT ;  /* 0x000000027e027209 */ /* 0x000fe20007810000 */
[----:B------:R1:W-:Y:S02]  /*74f0*/  MUFU.EX2 R155, R3 ;  /* 0x00000003009b7308 */ /* 0x0003e40000000800 */
[C---:B------:R-:W-:Y:S08]  /*7500*/  HMMA.16816.F32 R48, R12.reuse, R86, RZ ;  /* 0x000000560c30723c */ /* 0x040ff000000018ff */
[----:B------:R-:W-:Y:S01]  /*7510*/  HMMA.16816.F32 R44, R12, R94, RZ ;  /* 0x0000005e0c2c723c */ /* 0x000fe200000018ff */
[----:B-1----:R-:W-:Y:S01]  /*7520*/  FMNMX.FTZ R3, R146, R2, !PT ;  /* 0x0000000292037209 */ /* 0x002fe20007810000 */
[----:B------:R-:W-:-:S06]  /*7530*/  FFMA.FTZ R2, R83, c[0x0][0x2d0], -R7 ;  /* 0x0000b40053027a23 */ /* 0x000fcc0000010807 */
[C---:B------:R-:W-:Y:S01]  /*7540*/  HMMA.16816.F32 R52, R8.reuse, R100, R16 ;  /* 0x000000640834723c */ /* 0x040fe20000001810 */
[----:B------:R-:W-:Y:S01]  /*7550*/  FMNMX.FTZ R3, R147, R3, !PT ;  /* 0x0000000393037209 */ /* 0x000fe20007810000 */
[----:B------:R1:W2:Y:S06]  /*7560*/  MUFU.EX2 R156, R2 ;  /* 0x00000002009c7308 */ /* 0x0002ac0000000800 */
[C---:B------:R-:W-:Y:S08]  /*7570*/  HMMA.16816.F32 R16, R8.reuse, R102, R32 ;  /* 0x000000660810723c */ /* 0x040ff00000001820 */
[----:B------:R-:W-:Y:S01]  /*7580*/  HMMA.16816.F32 R40, R8, R96, R20 ;  /* 0x000000600828723c */ /* 0x000fe20000001814 */
[----:B-1----:R-:W-:Y:S01]  /*7590*/  FMNMX.FTZ R2, R247, R0, !PT ;  /* 0x00000000f7027209 */ /* 0x002fe20007810000 */
[----:B------:R-:W-:-:S04]  /*75a0*/  FFMA.FTZ R0, R117, c[0x0][0x2d0], -R7 ;  /* 0x0000b40075007a23 */ /* 0x000fc80000010807 */
[----:B------:R1:W-:Y:S02]  /*75b0*/  MUFU.EX2 R164, R0 ;  /* 0x0000000000a47308 */ /* 0x0003e40000000800 */
[C---:B------:R-:W-:Y:S08]  /*75c0*/  HMMA.16816.F32 R20, R8.reuse, R108, R24 ;  /* 0x0000006c0814723c */ /* 0x040ff00000001818 */
[----:B------:R-:W-:Y:S01]  /*75d0*/  HMMA.16816.F32 R36, R8, R98, R36 ;  /* 0x000000620824723c */ /* 0x000fe20000001824 */
[----:B-1----:R-:W-:-:S07]  /*75e0*/  FMNMX.FTZ R0, R246, R2, !PT ;  /* 0x00000002f6007209 */ /* 0x002fce0007810000 */
[C---:B------:R-:W-:Y:S01]  /*75f0*/  HMMA.16816.F32 R12, R8.reuse, R104, R28 ;  /* 0x00000068080c723c */ /* 0x040fe2000000181c */
[----:B------:R-:W-:Y:S01]  /*7600*/  FMNMX.FTZ R2, R180, R3, !PT ;  /* 0x00000003b4027209 */ /* 0x000fe20007810000 */
[----:B------:R-:W-:Y:S01]  /*7610*/  FFMA.FTZ R3, R121, c[0x0][0x2d0], -R7 ;  /* 0x0000b40079037a23 */ /* 0x000fe20000010807 */
[----:B------:R-:W-:Y:S02]  /*7620*/  FMNMX.FTZ R0, R244, R0, !PT ;  /* 0x00000000f4007209 */ /* 0x000fe40007810000 */
[----:B------:R-:W-:Y:S01]  /*7630*/  FMNMX.FTZ R2, R181, R2, !PT ;  /* 0x00000002b5027209 */ /* 0x000fe20007810000 */
[----:B------:R1:W-:Y:S01]  /*7640*/  MUFU.EX2 R57, R3 ;  /* 0x0000000300397308 */ /* 0x0003e20000000800 */
        /* <DEDUP_REMOVED lines=8> */
[----:B-1----:R-:W-:-:S03]  /*76d0*/  FFMA.FTZ R3, R125, c[0x0][0x2d0], -R7 ;  /* 0x0000b4007d037a23 */ /* 0x002fc60000010807 */
[----:B--2---:R-:W-:Y:S01]  /*76e0*/  F2FP.PACK_AB R8, R156, R155 ;  /* 0x0000009b9c08723e */ /* 0x004fe200000000ff */
[----:B------:R-:W1:Y:S01]  /*76f0*/  SHFL.BFLY PT, R4, R0, 0x2, 0x1f ;  /* 0x0c401f0000047f89 */ /* 0x000e6200000e0000 */
[----:B------:R2:W-:Y:S02]  /*7700*/  MUFU.EX2 R168, R3 ;  /* 0x0000000300a87308 */ /* 0x0005e40000000800 */
[----:B--2---:R-:W-:Y:S01]  /*7710*/  FMNMX.FTZ R3, R197, R2, !PT ;  /* 0x00000002c5037209 */ /* 0x004fe20007810000 */
[----:B------:R-:W-:-:S03]  /*7720*/  FFMA.FTZ R2, R80, c[0x0][0x2d0], -R6 ;  /* 0x0000b40050027a23 */ /* 0x000fc60000010806 */
[----:B------:R-:W-:Y:S02]  /*7730*/  FMNMX.FTZ R3, R196, R3, !PT ;  /* 0x00000003c4037209 */ /* 0x000fe40007810000 */
[----:B------:R2:W-:Y:S01]  /*7740*/  MUFU.EX2 R158, R2 ;  /* 0x00000002009e7308 */ /* 0x0005e20000000800 */
[----:B-1----:R-:W-:Y:S02]  /*7750*/  FMNMX.FTZ R0, R0, R4, !PT ;  /* 0x0000000400007209 */ /* 0x002fe40007810000 */
[----:B------:R-:W-:-:S03]  /*7760*/  FMNMX.FTZ R3, R201, R3, !PT ;  /* 0x00000003c9037209 */ /* 0x000fc60007810000 */
[----:B------:R-:W1:Y:S01]  /*7770*/  SHFL.BFLY PT, R5, R0, 0x1, 0x1f ;  /* 0x0c201f0000057f89 */ /* 0x000e6200000e0000 */
[----:B--2---:R-:W-:-:S03]  /*7780*/  FFMA.FTZ R2, R82, c[0x0][0x2d0], -R6 ;  /* 0x0000b40052027a23 */ /* 0x004fc60000010806 */
[----:B------:R-:W2:Y:S01]  /*7790*/  LDSM.16.MT88.4 R80, [R212+0x1100] ;  /* 0x00110000d450783b */ /* 0x000ea20000004200 */
        /* <DEDUP_REMOVED lines=10> */
[----:B------:R-:W-:Y:S01]  /*7840*/  FMNMX.FTZ R2, R200, R2, !PT ;  /* 0x00000002c8027209 */ /* 0x000fe20007810000 */
[----:B------:R-:W-:Y:S02]  /*7850*/  LDSM.16.MT88.4 R56, [R211+0x1100] ;  /* 0x00110000d338783b */ /* 0x000fe40000004200 */
[----:B------:R3:W-:Y:S01]  /*7860*/  MUFU.EX2 R125, R3 ;  /* 0x00000003007d7308 */ /* 0x0007e20000000800 */
[----:B------:R-:W-:Y:S02]  /*7870*/  FMNMX.FTZ R2, R191, R2, !PT ;  /* 0x00000002bf027209 */ /* 0x000fe40007810000 */
[----:B------:R-:W-:-:S02]  /*7880*/  F2FP.PACK_AB R10, R112, R164 ;  /* 0x000000a4700a723e */ /* 0x000fc400000000ff */
[----:B------:R-:W-:Y:S01]  /*7890*/  FMNMX.FTZ R2, R193, R2, !PT ;  /* 0x00000002c1027209 */ /* 0x000fe20007810000 */
[----:B-1----:R-:W-:-:S04]  /*78a0*/  FFMA.FTZ R0, R134, c[0x0][0x2d0], -R6 ;  /* 0x0000b40086007a23 */ /* 0x002fc80000010806 */
[----:B------:R-:W-:Y:S01]  /*78b0*/  MUFU.EX2 R117, R0 ;  /* 0x0000000000757308 */ /* 0x000fe20000000800 */
[----:B---3--:R-:W-:Y:S02]  /*78c0*/  FFMA.FTZ R3, R119, c[0x0][0x2d0], -R6 ;  /* 0x0000b40077037a23 */ /* 0x008fe40000010806 */
[----:B------:R-:W-:-:S05]  /*78d0*/  IMAD.MOV.U32 R119, RZ, RZ, R153 ;  /* 0x000000ffff777224 */ /* 0x000fca00078e0099 */
        /* <DEDUP_REMOVED lines=9> */
[----:B--2---:R-:W-:Y:S01]  /*7970*/  HMMA.16816.F32 R44, R8, R80, R40 ;  /* 0x00000050082c723c */ /* 0x004fe20000001828 */
[----:B-1----:R-:W-:-:S04]  /*7980*/  FFMA.FTZ R2, R136, c[0x0][0x2d0], -R7 ;  /* 0x0000b40088027a23 */ /* 0x002fc80000010807 */
[----:B------:R1:W-:Y:S03]  /*7990*/  MUFU.EX2 R213, R2 ;  /* 0x0000000200d57308 */ /* 0x0003e60000000800 */
[C---:B------:R-:W-:Y:S08]  /*79a0*/  HMMA.16816.F32 R40, R8.reuse, R64, R20 ;  /* 0x000000400828723c */ /* 0x040ff00000001814 */
[----:B------:R-:W-:Y:S01]  /*79b0*/  HMMA.16816.F32 R20, R8, R82, R36 ;  /* 0x000000520814723c */ /* 0x000fe20000001824 */
[----:B----4-:R-:W-:Y:S01]  /*79c0*/  FMNMX.FTZ R3, R3, R4, !PT ;  /* 0x0000000403037209 */ /* 0x010fe20007810000 */
[----:B-1----:R-:W-:-:S04]  /*79d0*/  FFMA.FTZ R2, R137, c[0x0][0x2d0], -R7 ;  /* 0x0000b40089027a23 */ /* 0x002fc80000010807 */
[----:B------:R-:W1:Y:S01]  /*79e0*/  SHFL.BFLY PT, R4, R3, 0x1, 0x1f ;  /* 0x0c201f0003047f89 */ /* 0x000e6200000e0000 */
[----:B------:R-:W-:Y:S01]  /*79f0*/  IMAD.MOV.U32 R38, RZ, RZ, R168 ;  /* 0x000000ffff267224 */ /* 0x000fe200078e00a8 */
[C---:B------:R-:W-:Y:S01]  /*7a00*/  HMMA.16816.F32 R48, R8.reuse, R60, R52 ;  /* 0x0000003c0830723c */ /* 0x040fe20000001834 */
[----:B------:R2:W4:Y:S01]  /*7a10*/  MUFU.EX2 R121, R2 ;  /* 0x0000000200797308 */ /* 0x0005220000000800 */
[----:B------:R-:W-:Y:S01]  /*7a20*/  IMAD.MOV.U32 R39, RZ, RZ, R159 ;  /* 0x000000ffff277224 */ /* 0x000fe200078e009f */
[----:B------:R-:W-:Y:S01]  /*7a30*/  LDSM.16.MT88.4 R168, [R211+0x1900] ;  /* 0x00190000d3a8783b */ /* 0x000fe20000004200 */
[----:B------:R-:W-:Y:S02]  /*7a40*/  IMAD.MOV.U32 R37, RZ, RZ, R157 ;  /* 0x000000ffff257224 */ /* 0x000fe400078e009d */
[----:B------:R-:W-:Y:S02]  /*7a50*/  IMAD.MOV.U32 R36, RZ, RZ, R156 ;  /* 0x000000ffff247224 */ /* 0x000fe400078e009c */
[C---:B------:R-:W-:Y:S08]  /*7a60*/  HMMA.16816.F32 R28, R8.reuse, R56, R12 ;  /* 0x00000038081c723c */ /* 0x040ff0000000180c */
[----:B------:R-:W-:Y:S01]  /*7a70*/  HMMA.16816.F32 R24, R8, R66, R24 ;  /* 0x000000420818723c */ /* 0x000fe20000001818 */
[----:B--2---:R-:W-:Y:S01]  /*7a80*/  FFMA.FTZ R2, R129, c[0x0][0x2d0], -R6 ;  /* 0x0000b40081027a23 */ /* 0x004fe20000010806 */
[----:B------:R-:W-:-:S03]  /*7a90*/  MOV R129, R139 ;  /* 0x0000008b00817202 */ /* 0x000fc60000000f00 */
[----:B------:R2:W-:Y:S01]  /*7aa0*/  MUFU.EX2 R74, R2 ;  /* 0x00000002004a7308 */ /* 0x0005e20000000800 */
[----:B-1----:R-:W-:Y:S02]  /*7ab0*/  FMNMX.FTZ R3, R4, R3, !PT ;  /* 0x0000000304037209 */ /* 0x002fe40007810000 */
[----:B------:R-:W-:Y:S07]  /*7ac0*/  HMMA.16816.F32 R12, R8, R58, R32 ;  /* 0x0000003a080c723c */ /* 0x000fee0000001820 */
[----:B---3--:R-:W-:-:S02]  /*7ad0*/  F2FP.PACK_AB R8, R75, R38 ;  /* 0x000000264b08723e */ /* 0x008fc400000000ff */
[----:B----4-:R-:W-:Y:S02]  /*7ae0*/  F2FP.PACK_AB R10, R121, R213 ;  /* 0x000000d5790a723e */ /* 0x010fe400000000ff */
[----:B------:R-:W-:Y:S01]  /*7af0*/  F2FP.PACK_AB R11, R117, R39 ;  /* 0x00000027750b723e */ /* 0x000fe200000000ff */
[----:B--2---:R-:W-:Y:S02]  /*7b00*/  FFMA.FTZ R2, R131, c[0x0][0x2d0], -R6 ;  /* 0x0000b40083027a23 */ /* 0x004fe40000010806 */
[----:B------:R-:W-:Y:S02]  /*7b10*/  IMAD.MOV.U32 R131, RZ, RZ, R149 ;  /* 0x000000ffff837224 */ /* 0x000fe400078e0095 */
[----:B------:R1:W2:Y:S02]  /*7b20*/  MUFU.EX2 R73, R2 ;  /* 0x0000000200497308 */ /* 0x0002a40000000800 */
[----:B-1----:R-:W-:Y:S01]  /*7b30*/  FMUL.FTZ R2, R70, c[0x0][0x2d0] ;  /* 0x0000b40046027a20 */ /* 0x002fe20000410000 */
[----:B--2---:R-:W-:-:S04]  /*7b40*/  F2FP.PACK_AB R9, R73, R74 ;  /* 0x0000004a4909723e */ /* 0x004fc800000000ff */
[----:B------:R-:W-:Y:S02]  /*7b50*/  FSEL R2, R2, RZ, P0 ;  /* 0x000000ff02027208 */ /* 0x000fe40000000000 */
[----:B------:R-:W-:Y:S01]  /*7b60*/  FSETP.NEU.FTZ.AND P0, PT, R3, -INF , PT ;  /* 0xff8000000300780b */ /* 0x000fe20003f1d000 */
[C---:B------:R-:W-:Y:S02]  /*7b70*/  HMMA.16816.F32 R172, R8.reuse, R162, R16 ;  /* 0x000000a208ac723c */ /* 0x040fe40000001810 */
[----:B------:R-:W-:Y:S02]  /*7b80*/  FFMA.FTZ R0, R122, c[0x0][0x2d0], -R2 ;  /* 0x0000b4007a007a23 */ /* 0x000fe40000010802 */
[----:B------:R-:W-:Y:S02]  /*7b90*/  IMAD.MOV.U32 R122, RZ, RZ, R158 ;  /* 0x000000ffff7a7224 */ /* 0x000fe400078e009e */
[----:B------:R1:W-:Y:S01]  /*7ba0*/  MUFU.EX2 R215, R0 ;  /* 0x0000000000d77308 */ /* 0x0003e20000000800 */
[----:B------:R-:W2:Y:S01]  /*7bb0*/  LDSM.16.MT88.4 R156, [R210+0x1900] ;  /* 0x00190000d29c783b */ /* 0x000ea20000004200 */
[----:B------:R-:W-:Y:S01]  /*7bc0*/  FFMA.FTZ R4, R133, c[0x0][0x2d0], -R2 ;  /* 0x0000b40085047a23 */ /* 0x000fe20000010802 */
[----:B------:R-:W-:Y:S05]  /*7bd0*/  HMMA.16816.F32 R176, R8, R160, R48 ;  /* 0x000000a008b0723c */ /* 0x000fea0000001830 */
[----:B------:R-:W-:Y:S02]  /*7be0*/  MUFU.EX2 R18, R4 ;  /* 0x0000000400127308 */ /* 0x000fe40000000800 */
[----:B------:R-:W-:Y:S01]  /*7bf0*/  IMAD.MOV.U32 R49, RZ, RZ, R125 ;  /* 0x000000ffff317224 */ /* 0x000fe200078e007d */
[----:B------:R-:W-:Y:S01]  /*7c00*/  MOV R51, R167 ;  /* 0x000000a700337202 */ /* 0x000fe20000000f00 */
[----:B------:R-:W-:Y:S01]  /*7c10*/  IMAD.MOV.U32 R50, RZ, RZ, R166 ;  /* 0x000000ffff327224 */ /* 0x000fe200078e00a6 */
[----:B------:R-:W-:Y:S01]  /*7c20*/  MOV R48, R164 ;  /* 0x000000a400307202 */ /* 0x000fe20000000f00 */
[----:B------:R-:W-:-:S02]  /*7c30*/  IMAD.MOV.U32 R125, RZ, RZ, R165 ;  /* 0x000000ffff7d7224 */ /* 0x000fc400078e00a5 */
[----:B-1----:R-:W-:Y:S01]  /*7c40*/  FFMA.FTZ R0, R124, c[0x0][0x2d0], -R2 ;  /* 0x0000b4007c007a23 */ /* 0x002fe20000010802 */
[----:B------:R-:W-:Y:S01]  /*7c50*/  HMMA.16816.F32 R164, R8, R140, R44 ;  /* 0x0000008c08a4723c */ /* 0x000fe2000000182c */
[----:B------:R-:W-:Y:S02]  /*7c60*/  IMAD.MOV.U32 R124, RZ, RZ, R152 ;  /* 0x000000ffff7c7224 */ /* 0x000fe400078e0098 */
[----:B------:R1:W-:Y:S04]  /*7c70*/  MUFU.EX2 R216, R0 ;  /* 0x0000000000d87308 */ /* 0x0003e80000000800 */
[----:B------:R-:W-:Y:S02]  /*7c80*/  IMAD.MOV.U32 R46, RZ, RZ, R117 ;  /* 0x000000ffff2e7224 */ /* 0x000fe400078e0075 */
[----:B------:R-:W-:-:S02]  /*7c90*/  IMAD.MOV.U32 R45, RZ, RZ, R148 ;  /* 0x000000ffff2d7224 */ /* 0x000fc400078e0094 */
[----:B------:R-:W-:Y:S02]  /*7ca0*/  IMAD.MOV.U32 R47, RZ, RZ, R182 ;  /* 0x000000ffff2f7224 */ /* 0x000fe400078e00b6 */
[--C-:B-1----:R-:W-:Y:S02]  /*7cb0*/  FFMA.FTZ R0, R127, c[0x0][0x2d0], -R2.reuse ;  /* 0x0000b4007f007a23 */ /* 0x102fe40000010802 */
[----:B------:R-:W-:Y:S02]  /*7cc0*/  IMAD.MOV.U32 R127, RZ, RZ, R155 ;  /* 0x000000ffff7f7224 */ /* 0x000fe400078e009b */
[----:B------:R1:W-:Y:S01]  /*7cd0*/  MUFU.EX2 R208, R0 ;  /* 0x0000000000d07308 */ /* 0x0003e20000000800 */
[----:B--2---:R-:W-:Y:S01]  /*7ce0*/  HMMA.16816.F32 R136, R8, R156, R40 ;  /* 0x0000009c0888723c */ /* 0x004fe20000001828 */
[----:B-1----:R-:W-:Y:S01]  /*7cf0*/  FFMA.FTZ R0, R128, c[0x0][0x2d0], -R2 ;  /* 0x0000b40080007a23 */ /* 0x002fe20000010802 */
[----:B------:R-:W-:-:S06]  /*7d00*/  MOV R128, R150 ;  /* 0x0000009600807202 */ /* 0x000fcc0000000f00 */
[----:B------:R-:W-:Y:S01]  /*7d10*/  HMMA.16816.F32 R148, R8, R158, R24 ;  /* 0x0000009e0894723c */ /* 0x000fe20000001818 */
[----:B------:R1:W-:Y:S02]  /*7d20*/  MUFU.EX2 R130, R0 ;  /* 0x0000000000827308 */ /* 0x0003e40000000800 */
[----:B-1----:R-:W-:-:S05]  /*7d30*/  FFMA.FTZ R0, R132, c[0x0][0x2d0], -R2 ;  /* 0x0000b40084007a23 */ /* 0x002fca0000010802 */
[----:B------:R-:W-:Y:S01]  /*7d40*/  HMMA.16816.F32 R132, R8, R142, R20 ;  /* 0x0000008e0884723c */ /* 0x000fe20000001814 */
[----:B------:R1:W2:Y:S02]  /*7d50*/  MUFU.EX2 R52, R0 ;  /* 0x0000000000347308 */ /* 0x0002a40000000800 */
[----:B-1----:R-:W-:Y:S02]  /*7d60*/  FMUL.FTZ R0, R3, c[0x0][0x2d0] ;  /* 0x0000b40003007a20 */ /* 0x002fe40000410000 */
[----:B--2---:R-:W-:-:S03]  /*7d70*/  IMAD.MOV.U32 R19, RZ, RZ, R52 ;  /* 0x000000ffff137224 */ /* 0x004fc600078e0034 */
[----:B------:R-:W-:Y:S01]  /*7d80*/  HMMA.16816.F32 R52, R8, R170, R12 ;  /* 0x000000aa0834723c */ /* 0x000fe2000000180c */
[----:B------:R-:W-:-:S05]  /*7d90*/  FSEL R0, R0, RZ, P0 ;  /* 0x000000ff00007208 */ /* 0x000fca0000000000 */
[----:B------:R-:W-:Y:S01]  /*7da0*/  FFMA.FTZ R4, R116, c[0x0][0x2d0], -R0 ;  /* 0x0000b40074047a23 */ /* 0x000fe20000010800 */
[----:B------:R-:W-:Y:S02]  /*7db0*/  MOV R116, R154 ;  /* 0x0000009a00747202 */ /* 0x000fe40000000f00 */
[----:B------:R-:W-:Y:S01]  /*7dc0*/  HMMA.16816.F32 R152, R8, R168, R28 ;  /* 0x000000a80898723c */ /* 0x000fe2000000181c */
[----:B------:R1:W-:Y:S06]  /*7dd0*/  MUFU.EX2 R186, R4 ;  /* 0x0000000400ba7308 */ /* 0x0003ec0000000800 */
[----:B------:R-:W-:-:S02]  /*7de0*/  F2FP.PACK_AB R8, R216, R215 ;  /* 0x000000d7d808723e */ /* 0x000fc400000000ff */
[----:B------:R-:W-:Y:S01]  /*7df0*/  F2FP.PACK_AB R10, R130, R208 ;  /* 0x000000d0820a723e */ /* 0x000fe200000000ff */
[----:B-1----:R-:W-:Y:S02]  /*7e00*/  FFMA.FTZ R4, R115, c[0x0][0x2d0], -R0 ;  /* 0x0000b40073047a23 */ /* 0x002fe40000010800 */
[----:B------:R-:W-:Y:S02]  /*7e10*/  IMAD.MOV.U32 R115, RZ, RZ, R46 ;  /* 0x000000ffff737224 */ /* 0x000fe400078e002e */
[----:B------:R1:W2:Y:S02]  /*7e20*/  MUFU.EX2 R184, R4 ;  /* 0x0000000400b87308 */ /* 0x0002a40000000800 */
[----:B-1----:R-:W-:Y:S01]  /*7e30*/  FFMA.FTZ R4, R114, c[0x0][0x2d0], -R0 ;  /* 0x0000b40072047a23 */ /* 0x002fe20000010800 */
[----:B--2---:R-:W-:Y:S02]  /*7e40*/  F2FP.PACK_AB R9, R184, R186 ;  /* 0x000000bab809723e */ /* 0x004fe400000000ff */
        /* <DEDUP_REMOVED lines=8> */
[----:B------:R1:W-:Y:S02]  /*7ed0*/  MUFU.EX2 R117, R4 ;  /* 0x0000000400757308 */ /* 0x0003e40000000800 */
[C---:B------:R-:W-:Y:S08]  /*7ee0*/  HMMA.16816.F32 R32, R8.reuse, R76, RZ ;  /* 0x0000004c0820723c */ /* 0x040ff000000018ff */
[----:B------:R-:W-:Y:S01]  /*7ef0*/  HMMA.16816.F32 R28, R8, R78, RZ ;  /* 0x0000004e081c723c */ /* 0x000fe200000018ff */
[----:B-1----:R-:W-:-:S02]  /*7f00*/  FFMA.FTZ R4, R145, c[0x0][0x2d0], -R2 ;  /* 0x0000b40091047a23 */ /* 0x002fc40000010802 */
[----:B------:R-:W-:Y:S02]  /*7f10*/  IMAD.MOV.U32 R145, RZ, RZ, R37 ;  /* 0x000000ffff917224 */ /* 0x000fe400078e0025 */
[----:B------:R1:W2:Y:S03]  /*7f20*/  MUFU.EX2 R252, R4 ;  /* 0x0000000400fc7308 */ /* 0x0002a60000000800 */
[C---:B------:R-:W-:Y:S07]  /*7f30*/  HMMA.16816.F32 R20, R8.reuse, R84, RZ ;  /* 0x000000540814723c */ /* 0x040fee00000018ff */
[----:B------:R-:W-:Y:S01]  /*7f40*/  IMAD.MOV.U32 R85, RZ, RZ, R19 ;  /* 0x000000ffff557224 */ /* 0x000fe200078e0013 */
[----:B------:R-:W-:Y:S01]  /*7f50*/  HMMA.16816.F32 R24, R8, R88, RZ ;  /* 0x000000580818723c */ /* 0x000fe200000018ff */
[----:B------:R-:W-:Y:S01]  /*7f60*/  MOV R84, R39 ;  /* 0x0000002700547202 */ /* 0x000fe20000000f00 */
[----:B-1----:R-:W-:-:S05]  /*7f70*/  FFMA.FTZ R4, R118, c[0x0][0x2d0], -R0 ;  /* 0x0000b40076047a23 */ /* 0x002fca0000010800 */
[----:B------:R-:W-:Y:S01]  /*7f80*/  MOV R89, R18 ;  /* 0x0000001200597202 */ /* 0x000fe20000000f00 */
[----:B------:R-:W-:Y:S01]  /*7f90*/  IMAD.MOV.U32 R88, RZ, RZ, R38 ;  /* 0x000000ffff587224 */ /* 0x000fe200078e0026 */
[----:B------:R-:W-:Y:S01]  /*7fa0*/  HMMA.16816.F32 R16, R8, R92, RZ ;  /* 0x0000005c0810723c */ /* 0x000fe200000018ff */
[----:B------:R1:W-:Y:S01]  /*7fb0*/  MUFU.EX2 R182, R4 ;  /* 0x0000000400b67308 */ /* 0x0003e20000000800 */
[----:B------:R-:W-:-:S05]  /*7fc0*/  IMAD.MOV.U32 R118, RZ, RZ, R50 ;  /* 0x000000ffff767224 */ /* 0x000fca00078e0032 */
[----:B------:R-:W-:Y:S01]  /*7fd0*/  IMAD.MOV.U32 R92, RZ, RZ, R73 ;  /* 0x000000ffff5c7224 */ /* 0x000fe200078e0049 */
[----:B------:R-:W-:Y:S01]  /*7fe0*/  HMMA.16816.F32 R12, R8, R90, RZ ;  /* 0x0000005a080c723c */ /* 0x000fe200000018ff */
[----:B------:R-:W-:-:S06]  /*7ff0*/  IMAD.MOV.U32 R93, RZ, RZ, R74 ;  /* 0x000000ffff5d7224 */ /* 0x000fcc00078e004a */
[----:B------:R-:W-:Y:S01]  /*8000*/  IMAD.MOV.U32 R90, RZ, RZ, R45 ;  /* 0x000000ffff5a7224 */ /* 0x000fe200078e002d */
[C---:B------:R-:W-:Y:S01]  /*8010*/  HMMA.16816.F32 R40, R8.reuse, R94, RZ ;  /* 0x0000005e0828723c */ /* 0x040fe200000018ff */
[----:B-1----:R-:W-:Y:S02]  /*8020*/  FFMA.FTZ R4, R120, c[0x0][0x2d0], -R0 ;  /* 0x0000b40078047a23 */ /* 0x002fe40000010800 */
[----:B------:R-:W-:Y:S02]  /*8030*/  IMAD.MOV.U32 R120, RZ, RZ, R36 ;  /* 0x000000ffff787224 */ /* 0x000fe400078e0024 */
[----:B------:R1:W3:Y:S01]  /*8040*/  MUFU.EX2 R77, R4 ;  /* 0x00000004004d7308 */ /* 0x0002e20000000800 */
[----:B------:R-:W-:Y:S01]  /*8050*/  IMAD.MOV.U32 R91, RZ, RZ, R93 ;  /* 0x000000ffff5b7224 */ /* 0x000fe200078e005d */
[----:B------:R-:W-:Y:S01]  /*8060*/  MOV R93, R114 ;  /* 0x00000072005d7202 */ /* 0x000fe20000000f00 */
[----:B------:R-:W-:Y:S07]  /*8070*/  HMMA.16816.F32 R36, R8, R86, RZ ;  /* 0x000000560824723c */ /* 0x000fee00000018ff */
[----:B------:R-:W-:-:S02]  /*8080*/  F2FP.PACK_AB R8, R89, R85 ;  /* 0x000000555908723e */ /* 0x000fc400000000ff */
[----:B--2---:R-:W-:Y:S01]  /*8090*/  F2FP.PACK_AB R10, R252, R117 ;  /* 0x00000075fc0a723e */ /* 0x004fe200000000ff */
[--C-:B-1----:R-:W-:Y:S01]  /*80a0*/  FFMA.FTZ R4, R123, c[0x0][0x2d0], -R0.reuse ;  /* 0x0000b4007b047a23 */ /* 0x102fe20000010800 */
[----:B---3--:R-:W-:Y:S02]  /*80b0*/  F2FP.PACK_AB R9, R77, R182 ;  /* 0x000000b64d09723e */ /* 0x008fe400000000ff */
[----:B------:R-:W-:Y:S01]  /*80c0*/  MOV R123, R51 ;  /* 0x00000033007b7202 */ /* 0x000fe20000000f00 */
[----:B------:R1:W-:Y:S02]  /*80d0*/  MUFU.EX2 R79, R4 ;  /* 0x00000004004f7308 */ /* 0x0003e40000000800 */
[----:B-1----:R-:W-:Y:S02]  /*80e0*/  FFMA.FTZ R4, R126, c[0x0][0x2d0], -R0 ;  /* 0x0000b4007e047a23 */ /* 0x002fe40000010800 */
[----:B------:R-:W-:-:S04]  /*80f0*/  IMAD.MOV.U32 R126, RZ, RZ, R75 ;  /* 0x000000ffff7e7224 */ /* 0x000fc800078e004b */
[----:B------:R1:W2:Y:S02]  /*8100*/  MUFU.EX2 R78, R4 ;  /* 0x00000004004e7308 */ /* 0x0002a40000000800 */
[----:B-1----:R-:W-:Y:S01]  /*8110*/  FFMA.FTZ R4, R232, c[0x0][0x2d0], -R7 ;  /* 0x0000b400e8047a23 */ /* 0x002fe20000010807 */
[----:B--2---:R-:W-:-:S05]  /*8120*/  F2FP.PACK_AB R11, R78, R79 ;  /* 0x0000004f4e0b723e */ /* 0x004fca00000000ff */
[----:B------:R1:W-:Y:S02]  /*8130*/  MUFU.EX2 R232, R4 ;  /* 0x0000000400e87308 */ /* 0x0003e40000000800 */
[C---:B------:R-:W-:Y:S08]  /*8140*/  HMMA.16816.F32 R48, R8.reuse, R100, R32 ;  /* 0x000000640830723c */ /* 0x040ff00000001820 */
[----:B------:R-:W-:Y:S01]  /*8150*/  HMMA.16816.F32 R28, R8, R102, R28 ;  /* 0x00000066081c723c */ /* 0x000fe2000000181c */
[----:B-1----:R-:W-:-:S02]  /*8160*/  FFMA.FTZ R4, R190, c[0x0][0x2d0], -R2 ;  /* 0x0000b400be047a23 */ /* 0x002fc40000010802 */
[----:B------:R-:W-:Y:S02]  /*8170*/  IMAD.MOV.U32 R190, RZ, RZ, R129 ;  /* 0x000000ffffbe7224 */ /* 0x000fe400078e0081 */
[----:B------:R1:W-:Y:S03]  /*8180*/  MUFU.EX2 R100, R4 ;  /* 0x0000000400647308 */ /* 0x0003e60000000800 */
[C---:B------:R-:W-:Y:S08]  /*8190*/  HMMA.16816.F32 R44, R8.reuse, R96, R24 ;  /* 0x00000060082c723c */ /* 0x040ff00000001818 */
[----:B------:R-:W-:Y:S01]  /*81a0*/  HMMA.16816.F32 R24, R8, R104, R16 ;  /* 0x000000680818723c */ /* 0x000fe20000001810 */
[----:B-1----:R-:W-:-:S07]  /*81b0*/  FFMA.FTZ R4, R189, c[0x0][0x2d0], -R2 ;  /* 0x0000b400bd047a23 */ /* 0x002fce0000010802 */
[C---:B------:R-:W-:Y:S01]  /*81c0*/  HMMA.16816.F32 R16, R8.reuse, R110, R36 ;  /* 0x0000006e0810723c */ /* 0x040fe20000001824 */
[----:B------:R-:W1:Y:S01]  /*81d0*/  LDSM.16.MT88.4 R36, [R209+0x2100] ;  /* 0x00210000d124783b */ /* 0x000e620000004200 */
[----:B------:R2:W3:Y:S06]  /*81e0*/  MUFU.EX2 R101, R4 ;  /* 0x0000000400657308 */ /* 0x0004ec0000000800 */
[C---:B------:R-:W-:Y:S08]  /*81f0*/  HMMA.16816.F32 R32, R8.reuse, R108, R20 ;  /* 0x0000006c0820723c */ /* 0x040ff00000001814 */
[----:B------:R-:W-:Y:S01]  /*8200*/  HMMA.16816.F32 R20, R8, R98, R12 ;  /* 0x000000620814723c */ /* 0x000fe2000000180c */
[----:B--2---:R-:W-:-:S04]  /*8210*/  FFMA.FTZ R4, R188, c[0x0][0x2d0], -R2 ;  /* 0x0000b400bc047a23 */ /* 0x004fc80000010802 */
[----:B------:R2:W-:Y:S03]  /*8220*/  MUFU.EX2 R103, R4 ;  /* 0x0000000400677308 */ /* 0x0005e60000000800 */
[----:B------:R-:W-:Y:S07]  /*8230*/  HMMA.16816.F32 R12, R8, R106, R40 ;  /* 0x0000006a080c723c */ /* 0x000fee0000001828 */
[----:B---3--:R-:W-:Y:S01]  /*8240*/  F2FP.PACK_AB R8, R101, R100 ;  /* 0x000000646508723e */ /* 0x008fe200000000ff */
[----:B--2---:R-:W-:-:S04]  /*8250*/  FFMA.FTZ R4, R187, c[0x0][0x2d0], -R2 ;  /* 0x0000b400bb047a23 */ /* 0x004fc80000010802 */
[----:B------:R2:W3:Y:S02]  /*8260*/  MUFU.EX2 R188, R4 ;  /* 0x0000000400bc7308 */ /* 0x0004e40000000800 */
[----:B--2---:R-:W-:Y:S01]  /*8270*/  FFMA.FTZ R4, R146, c[0x0][0x2d0], -R0 ;  /* 0x0000b40092047a23 */ /* 0x004fe20000010800 */
[----:B---3--:R-:W-:-:S05]  /*8280*/  F2FP.PACK_AB R10, R188, R103 ;  /* 0x00000067bc0a723e */ /* 0x008fca00000000ff */
[----:B------:R2:W-:Y:S02]  /*8290*/  MUFU.EX2 R73, R4 ;  /* 0x0000000400497308 */ /* 0x0005e40000000800 */
[----:B--2---:R-:W-:Y:S02]  /*82a0*/  FFMA.FTZ R4, R147, c[0x0][0x2d0], -R0 ;  /* 0x0000b40093047a23 */ /* 0x004fe40000010800 */
[----:B------:R-:W-:-:S04]  /*82b0*/  IMAD.MOV.U32 R147, RZ, RZ, R130 ;  /* 0x000000ffff937224 */ /* 0x000fc800078e0082 */
        /* <DEDUP_REMOVED lines=8> */
[----:B------:R2:W3:Y:S02]  /*8340*/  MUFU.EX2 R189, R4 ;  /* 0x0000000400bd7308 */ /* 0x0004e40000000800 */
[C---:B------:R-:W-:Y:S08]  /*8350*/  HMMA.16816.F32 R108, R8.reuse, R60, R48 ;  /* 0x0000003c086c723c */ /* 0x040ff00000001830 */
[----:B------:R-:W-:Y:S01]  /*8360*/  HMMA.16816.F32 R32, R8, R64, R32 ;  /* 0x000000400820723c */ /* 0x000fe20000001820 */
[----:B--2---:R-:W-:-:S02]  /*8370*/  FFMA.FTZ R4, R237, c[0x0][0x2d0], -R7 ;  /* 0x0000b400ed047a23 */ /* 0x004fc40000010807 */
[----:B------:R-:W-:Y:S02]  /*8380*/  IMAD.MOV.U32 R237, RZ, RZ, R84 ;  /* 0x000000ffffed7224 */ /* 0x000fe400078e0054 */
[----:B------:R2:W-:Y:S01]  /*8390*/  MUFU.EX2 R181, R4 ;  /* 0x0000000400b57308 */ /* 0x0005e20000000800 */
[----:B------:R-:W-:Y:S02]  /*83a0*/  IMAD.MOV.U32 R84, RZ, RZ, R144 ;  /* 0x000000ffff547224 */ /* 0x000fe400078e0090 */
[----:B------:R-:W-:Y:S01]  /*83b0*/  HMMA.16816.F32 R44, R8, R80, R44 ;  /* 0x00000050082c723c */ /* 0x000fe2000000182c */
[----:B------:R-:W-:Y:S02]  /*83c0*/  IMAD.MOV.U32 R144, RZ, RZ, R115 ;  /* 0x000000ffff907224 */ /* 0x000fe400078e0073 */
[----:B------:R-:W-:Y:S01]  /*83d0*/  IMAD.MOV.U32 R51, RZ, RZ, R84 ;  /* 0x000000ffff337224 */ /* 0x000fe200078e0054 */
[----:B------:R-:W-:-:S04]  /*83e0*/  MOV R84, R122 ;  /* 0x0000007a00547202 */ /* 0x000fc80000000f00 */
[----:B------:R-:W-:Y:S01]  /*83f0*/  HMMA.16816.F32 R40, R8, R82, R20 ;  /* 0x000000520828723c */ /* 0x000fe20000001814 */
[----:B------:R-:W-:Y:S01]  /*8400*/  LDSM.16.MT88.4 R20, [R211+0x2100] ;  /* 0x00210000d314783b */ /* 0x000fe20000004200 */
[----:B--2---:R-:W-:Y:S01]  /*8410*/  FFMA.FTZ R4, R239, c[0x0][0x2d0], -R7 ;  /* 0x0000b400ef047a23 */ /* 0x004fe20000010807 */
[----:B------:R-:W-:-:S05]  /*8420*/  MOV R239, R92 ;  /* 0x0000005c00ef7202 */ /* 0x000fca0000000f00 */
[----:B------:R-:W-:Y:S01]  /*8430*/  HMMA.16816.F32 R64, R8, R66, R16 ;  /* 0x000000420840723c */ /* 0x000fe20000001810 */
[----:B------:R-:W-:Y:S01]  /*8440*/  MOV R92, R88 ;  /* 0x00000058005c7202 */ /* 0x000fe20000000f00 */
[----:B------:R2:W4:Y:S01]  /*8450*/  MUFU.EX2 R187, R4 ;  /* 0x0000000400bb7308 */ /* 0x0005220000000800 */
[----:B------:R-:W-:Y:S01]  /*8460*/  IMAD.MOV.U32 R88, RZ, RZ, R118 ;  /* 0x000000ffff587224 */ /* 0x000fe200078e0076 */
[----:B------:R-:W-:Y:S01]  /*8470*/  LDSM.16.MT88.4 R16, [R209+0x2900] ;  /* 0x00290000d110783b */ /* 0x000fe20000004200 */
[----:B------:R-:W-:Y:S02]  /*8480*/  IMAD.MOV.U32 R118, RZ, RZ, R116 ;  /* 0x000000ffff767224 */ /* 0x000fe400078e0074 */
[----:B------:R-:W-:Y:S01]  /*8490*/  IMAD.MOV.U32 R116, RZ, RZ, R128 ;  /* 0x000000ffff747224 */ /* 0x000fe200078e0080 */
[----:B------:R-:W-:Y:S01]  /*84a0*/  MOV R128, R131 ;  /* 0x0000008300807202 */ /* 0x000fe20000000f00 */
[----:B------:R-:W-:Y:S02]  /*84b0*/  IMAD.MOV.U32 R131, RZ, RZ, R112 ;  /* 0x000000ffff837224 */ /* 0x000fe400078e0070 */
[----:B------:R-:W-:Y:S01]  /*84c0*/  IMAD.MOV.U32 R87, RZ, RZ, R116 ;  /* 0x000000ffff577224 */ /* 0x000fe200078e0074 */
[----:B------:R-:W-:Y:S01]  /*84d0*/  MOV R86, R128 ;  /* 0x0000008000567202 */ /* 0x000fe20000000f00 */
[----:B------:R-:W-:-:S02]  /*84e0*/  IMAD.MOV.U32 R146, RZ, RZ, R131 ;  /* 0x000000ffff927224 */ /* 0x000fc400078e0083 */
[----:B------:R-:W1:Y:S01]  /*84f0*/  LDSM.16.MT88.4 R128, [R212+0x2100] ;  /* 0x00210000d480783b */ /* 0x000e620000004200 */
[----:B------:R-:W-:Y:S02]  /*8500*/  IMAD.MOV.U32 R238, RZ, RZ, R88 ;  /* 0x000000ffffee7224 */ /* 0x000fe400078e0058 */
[----:B--2---:R-:W-:Y:S02]  /*8510*/  FFMA.FTZ R4, R240, c[0x0][0x2d0], -R7 ;  /* 0x0000b400f0047a23 */ /* 0x004fe40000010807 */
[----:B------:R-:W-:Y:S02]  /*8520*/  IMAD.MOV.U32 R240, RZ, RZ, R126 ;  /* 0x000000fffff07224 */ /* 0x000fe400078e007e */
[----:B------:R2:W-:Y:S01]  /*8530*/  MUFU.EX2 R180, R4 ;  /* 0x0000000400b47308 */ /* 0x0005e20000000800 */
[----:B------:R-:W-:Y:S02]  /*8540*/  IMAD.MOV.U32 R126, RZ, RZ, R113 ;  /* 0x000000ffff7e7224 */ /* 0x000fe400078e0071 */
[----:B------:R-:W-:Y:S01]  /*8550*/  HMMA.16816.F32 R112, R8, R62, R28 ;  /* 0x0000003e0870723c */ /* 0x000fe2000000181c */
[----:B------:R-:W1:Y:S01]  /*8560*/  LDSM.16.MT88.4 R28, [R210+0x2100] ;  /* 0x00210000d21c783b */ /* 0x000e620000004200 */
[----:B------:R-:W-:-:S02]  /*8570*/  IMAD.MOV.U32 R50, RZ, RZ, R126 ;  /* 0x000000ffff327224 */ /* 0x000fc400078e007e */
[----:B------:R-:W-:Y:S02]  /*8580*/  IMAD.MOV.U32 R126, RZ, RZ, R145 ;  /* 0x000000ffff7e7224 */ /* 0x000fe400078e0091 */
[----:B------:R-:W-:Y:S02]  /*8590*/  IMAD.MOV.U32 R145, RZ, RZ, R121 ;  /* 0x000000ffff917224 */ /* 0x000fe400078e0079 */
[----:B------:R-:W-:Y:S01]  /*85a0*/  HMMA.16816.F32 R60, R8, R56, R24 ;  /* 0x00000038083c723c */ /* 0x000fe20000001818 */
[----:B------:R-:W1:Y:S01]  /*85b0*/  LDSM.16.MT88.4 R24, [R212+0x2900] ;  /* 0x00290000d418783b */ /* 0x000e620000004200 */
[----:B--2---:R-:W-:Y:S02]  /*85c0*/  FFMA.FTZ R4, R241, c[0x0][0x2d0], -R7 ;  /* 0x0000b400f1047a23 */ /* 0x004fe40000010807 */
[----:B------:R-:W-:-:S04]  /*85d0*/  IMAD.MOV.U32 R241, RZ, RZ, R90 ;  /* 0x000000fffff17224 */ /* 0x000fc800078e005a */
[----:B------:R-:W-:Y:S01]  /*85e0*/  HMMA.16816.F32 R56, R8, R58, R12 ;  /* 0x0000003a0838723c */ /* 0x000fe2000000180c */
[----:B------:R2:W-:Y:S01]  /*85f0*/  MUFU.EX2 R102, R4 ;  /* 0x0000000400667308 */ /* 0x0005e20000000800 */
[----:B------:R-:W-:-:S05]  /*8600*/  IMAD.MOV.U32 R90, RZ, RZ, R118 ;  /* 0x000000ffff5a7224 */ /* 0x000fca00078e0076 */
[----:B---3--:R-:W-:Y:S02]  /*8610*/  F2FP.PACK_AB R8, R189, R232 ;  /* 0x000000e8bd08723e */ /* 0x008fe400000000ff */
[----:B----4-:R-:W-:Y:S01]  /*8620*/  F2FP.PACK_AB R10, R187, R181 ;  /* 0x000000b5bb0a723e */ /* 0x010fe200000000ff */
[----:B--2---:R-:W-:Y:S02]  /*8630*/  FFMA.FTZ R4, R204, c[0x0][0x2d0], -R6 ;  /* 0x0000b400cc047a23 */ /* 0x004fe40000010806 */
[----:B------:R-:W-:Y:S02]  /*8640*/  IMAD.MOV.U32 R204, RZ, RZ, R91 ;  /* 0x000000ffffcc7224 */ /* 0x000fe400078e005b */
[----:B------:R2:W-:Y:S01]  /*8650*/  MUFU.EX2 R99, R4 ;  /* 0x0000000400637308 */ /* 0x0005e20000000800 */
[----:B------:R-:W-:-:S05]  /*8660*/  IMAD.MOV.U32 R91, RZ, RZ, R93 ;  /* 0x000000ffff5b7224 */ /* 0x000fca00078e005d */
[----:B------:R-:W-:Y:S01]  /*8670*/  MOV R49, R91 ;  /* 0x0000005b00317202 */ /* 0x000fe20000000f00 */
[----:B--2---:R-:W-:Y:S01]  /*8680*/  FFMA.FTZ R4, R228, c[0x0][0x2d0], -R6 ;  /* 0x0000b400e4047a23 */ /* 0x004fe20000010806 */
[----:B------:R-:W-:-:S03]  /*8690*/  MOV R228, R92 ;  /* 0x0000005c00e47202 */ /* 0x000fc60000000f00 */
[----:B------:R2:W3:Y:S02]  /*86a0*/  MUFU.EX2 R98, R4 ;  /* 0x0000000400627308 */ /* 0x0004e40000000800 */
[----:B--2---:R-:W-:Y:S01]  /*86b0*/  FFMA.FTZ R4, R207, c[0x0][0x2d0], -R6 ;  /* 0x0000b400cf047a23 */ /* 0x004fe20000010806 */
[----:B---3--:R-:W-:Y:S02]  /*86c0*/  F2FP.PACK_AB R9, R98, R99 ;  /* 0x000000636209723e */ /* 0x008fe400000000ff */
[----:B------:R-:W-:-:S03]  /*86d0*/  MOV R207, R190 ;  /* 0x000000be00cf7202 */ /* 0x000fc60000000f00 */
[----:B------:R2:W-:Y:S01]  /*86e0*/  MUFU.EX2 R97, R4 ;  /* 0x0000000400617308 */ /* 0x0005e20000000800 */
[----:B------:R-:W-:Y:S02]  /*86f0*/  IMAD.MOV.U32 R190, RZ, RZ, R120 ;  /* 0x000000ffffbe7224 */ /* 0x000fe400078e0078 */
[----:B--2---:R-:W-:Y:S02]  /*8700*/  FFMA.FTZ R4, R230, c[0x0][0x2d0], -R6 ;  /* 0x0000b400e6047a23 */ /* 0x004fe40000010806 */
[----:B------:R-:W-:-:S03]  /*8710*/  IMAD.MOV.U32 R230, RZ, RZ, R146 ;  /* 0x000000ffffe67224 */ /* 0x000fc600078e0092 */
[----:B------:R2:W3:Y:S01]  /*8720*/  MUFU.EX2 R95, R4 ;  /* 0x00000004005f7308 */ /* 0x0004e20000000800 */
[----:B------:R-:W-:Y:S02]  /*8730*/  IMAD.MOV.U32 R146, RZ, RZ, R123 ;  /* 0x000000ffff927224 */ /* 0x000fe400078e007b */
[--C-:B--2---:R-:W-:Y:S01]  /*8740*/  FFMA.FTZ R4, R248, c[0x0][0x2d0], -R7.reuse ;  /* 0x0000b400f8047a23 */ /* 0x104fe20000010807 */
[----:B---3--:R-:W-:Y:S01]  /*8750*/  F2FP.PACK_AB R11, R95, R97 ;  /* 0x000000615f0b723e */ /* 0x008fe200000000ff */
[----:B------:R-:W-:Y:S01]  /*8760*/  FFMA.FTZ R7, R251, c[0x0][0x2d0], -R7 ;  /* 0x0000b400fb077a23 */ /* 0x000fe20000010807 */
[----:B------:R-:W-:Y:S02]  /*8770*/  MOV R251, R50 ;  /* 0x0000003200fb7202 */ /* 0x000fe40000000f00 */
[----:B------:R2:W-:Y:S01]  /*8780*/  MUFU.EX2 R96, R4 ;  /* 0x0000000400607308 */ /* 0x0005e20000000800 */
[----:B------:R-:W-:Y:S02]  /*8790*/  IMAD.MOV.U32 R248, RZ, RZ, R51 ;  /* 0x000000fffff87224 */ /* 0x000fe400078e0033 */
[C---:B-1----:R-:W-:Y:S05]  /*87a0*/  HMMA.16816.F32 R104, R8.reuse, R36, R176 ;  /* 0x000000240868723c */ /* 0x042fea00000018b0 */
[----:B------:R-:W1:Y:S02]  /*87b0*/  MUFU.EX2 R94, R7 ;  /* 0x00000007005e7308 */ /* 0x000e640000000800 */
[----:B------:R-:W-:Y:S01]  /*87c0*/  MOV R176, R119 ;  /* 0x0000007700b07202 */ /* 0x000fe20000000f00 */
[----:B------:R-:W-:Y:S01]  /*87d0*/  IMAD.MOV.U32 R179, RZ, RZ, R190 ;  /* 0x000000ffffb37224 */ /* 0x000fe200078e00be */
[----:B------:R-:W-:Y:S01]  /*87e0*/  HMMA.16816.F32 R120, R8, R128, R164 ;  /* 0x000000800878723c */ /* 0x000fe200000018a4 */
[----:B------:R-:W-:-:S02]  /*87f0*/  IMAD.MOV.U32 R190, RZ, RZ, R144 ;  /* 0x000000ffffbe7224 */ /* 0x000fc400078e0090 */
[----:B--2---:R-:W-:Y:S02]  /*8800*/  FFMA.FTZ R4, R231, c[0x0][0x2d0], -R6 ;  /* 0x0000b400e7047a23 */ /* 0x004fe40000010806 */
[----:B------:R-:W-:Y:S02]  /*8810*/  IMAD.MOV.U32 R231, RZ, RZ, R238 ;  /* 0x000000ffffe77224 */ /* 0x000fe400078e00ee */
[----:B------:R2:W-:Y:S01]  /*8820*/  MUFU.EX2 R93, R4 ;  /* 0x00000004005d7308 */ /* 0x0005e20000000800 */
[----:B------:R-:W-:Y:S01]  /*8830*/  IMAD.MOV.U32 R238, RZ, RZ, R145 ;  /* 0x000000ffffee7224 */ /* 0x000fe200078e0091 */
[----:B------:R-:W-:Y:S01]  /*8840*/  HMMA.16816.F32 R132, R8, R130, R132 ;  /* 0x000000820884723c */ /* 0x000fe20000001884 */
[----:B------:R-:W-:Y:S01]  /*8850*/  F2FP.PACK_AB R164, R102, R180 ;  /* 0x000000b466a4723e */ /* 0x000fe200000000ff */
[----:B------:R-:W-:Y:S01]  /*8860*/  IMAD.MOV.U32 R178, RZ, RZ, R84 ;  /* 0x000000ffffb27224 */ /* 0x000fe200078e0054 */
[----:B-1----:R-:W-:Y:S01]  /*8870*/  F2FP.PACK_AB R166, R94, R96 ;  /* 0x000000605ea6723e */ /* 0x002fe200000000ff */
[----:B------:R-:W-:-:S04]  /*8880*/  IMAD.MOV.U32 R177, RZ, RZ, R127 ;  /* 0x000000ffffb17224 */ /* 0x000fc800078e007f */
[----:B------:R-:W-:Y:S01]  /*8890*/  HMMA.16816.F32 R136, R8, R28, R136 ;  /* 0x0000001c0888723c */ /* 0x000fe20000001888 */
[----:B--2---:R-:W-:Y:S02]  /*88a0*/  FFMA.FTZ R4, R233, c[0x0][0x2d0], -R6 ;  /* 0x0000b400e9047a23 */ /* 0x004fe40000010806 */
[----:B------:R-:W-:-:S05]  /*88b0*/  IMAD.MOV.U32 R233, RZ, RZ, R117 ;  /* 0x000000ffffe97224 */ /* 0x000fca00078e0075 */
[C---:B------:R-:W-:Y:S01]  /*88c0*/  HMMA.16816.F32 R148, R8.reuse, R30, R148 ;  /* 0x0000001e0894723c */ /* 0x040fe20000001894 */
[----:B------:R1:W2:Y:S07]  /*88d0*/  MUFU.EX2 R92, R4 ;  /* 0x00000004005c7308 */ /* 0x0002ae0000000800 */
[C---:B------:R-:W-:Y:S07]  /*88e0*/  HMMA.16816.F32 R116, R8.reuse, R38, R172 ;  /* 0x000000260874723c */ /* 0x040fee00000018ac */
[----:B------:R-:W-:Y:S01]  /*88f0*/  IMAD.MOV.U32 R175, RZ, RZ, R147 ;  /* 0x000000ffffaf7224 */ /* 0x000fe200078e0093 */
[----:B------:R-:W-:Y:S01]  /*8900*/  MOV R147, R89 ;  /* 0x0000005900937202 */ /* 0x000fe20000000f00 */
[----:B-1----:R-:W-:Y:S01]  /*8910*/  FFMA.FTZ R4, R235, c[0x0][0x2d0], -R6 ;  /* 0x0000b400eb047a23 */ /* 0x002fe20000010806 */
[----:B------:R-:W-:Y:S01]  /*8920*/  MOV R235, R146 ;  /* 0x0000009200eb7202 */ /* 0x000fe20000000f00 */
[----:B------:R-:W-:Y:S01]  /*8930*/  IMAD.MOV.U32 R174, RZ, RZ, R86 ;  /* 0x000000ffffae7224 */ /* 0x000fe200078e0056 */
[----:B------:R-:W-:Y:S01]  /*8940*/  HMMA.16816.F32 R152, R8, R20, R152 ;  /* 0x000000140898723c */ /* 0x000fe20000001898 */
[----:B------:R1:W-:Y:S01]  /*8950*/  MUFU.EX2 R91, R4 ;  /* 0x00000004005b7308 */ /* 0x0003e20000000800 */
[----:B------:R-:W-:Y:S01]  /*8960*/  IMAD.MOV.U32 R173, RZ, RZ, R87 ;  /* 0x000000ffffad7224 */ /* 0x000fe200078e0057 */
[----:B--2---:R-:W-:Y:S01]  /*8970*/  F2FP.PACK_AB R165, R92, R93 ;  /* 0x0000005d5ca5723e */ /* 0x004fe200000000ff */
[----:B------:R-:W-:-:S02]  /*8980*/  IMAD.MOV.U32 R86, RZ, RZ, R90 ;  /* 0x000000ffff567224 */ /* 0x000fc400078e005a */
[----:B------:R-:W-:Y:S02]  /*8990*/  IMAD.MOV.U32 R172, RZ, RZ, R147 ;  /* 0x000000ffffac7224 */ /* 0x000fe400078e0093 */
[----:B------:R-:W2:Y:S01]  /*89a0*/  LDSM.16.MT88.4 R144, [R210+0x2900] ;  /* 0x00290000d290783b */ /* 0x000ea20000004200 */
[----:B------:R-:W-:Y:S01]  /*89b0*/  FFMA.FTZ R6, R236, c[0x0][0x2d0], -R6 ;  /* 0x0000b400ec067a23 */ /* 0x000fe20000010806 */
[----:B------:R-:W-:Y:S01]  /*89c0*/  HMMA.16816.F32 R8, R8, R22, R52 ;  /* 0x000000160808723c */ /* 0x000fe20000001834 */
[----:B------:R-:W-:Y:S02]  /*89d0*/  IMAD.MOV.U32 R236, RZ, RZ, R126 ;  /* 0x000000ffffec7224 */ /* 0x000fe400078e007e */
[----:B------:R-:W3:Y:S01]  /*89e0*/  MUFU.EX2 R90, R6 ;  /* 0x00000006005a7308 */ /* 0x000ee20000000800 */
[----:B-1----:R-:W-:Y:S01]  /*89f0*/  FFMA.FTZ R4, R203, c[0x0][0x2d0], -R2 ;  /* 0x0000b400cb047a23 */ /* 0x002fe20000010802 */
[----:B------:R-:W-:-:S06]  /*8a00*/  MOV R203, R85 ;  /* 0x0000005500cb7202 */ /* 0x000fcc0000000f00 */
[----:B------:R1:W-:Y:S01]  /*8a10*/  MUFU.EX2 R89, R4 ;  /* 0x0000000400597308 */ /* 0x0003e20000000800 */
[----:B---3--:R-:W-:-:S07]  /*8a20*/  F2FP.PACK_AB R167, R90, R91 ;  /* 0x0000005b5aa7723e */ /* 0x008fce00000000ff */
[----:B------:R-:W-:Y:S01]  /*8a30*/  HMMA.16816.F32 R104, R164, R16, R104 ;  /* 0x00000010a468723c */ /* 0x000fe20000001868 */
[----:B-1----:R-:W-:Y:S01]  /*8a40*/  FFMA.FTZ R4, R205, c[0x0][0x2d0], -R2 ;  /* 0x0000b400cd047a23 */ /* 0x002fe20000010802 */
[----:B------:R-:W-:-:S03]  /*8a50*/  MOV R205, R124 ;  /* 0x0000007c00cd7202 */ /* 0x000fc60000000f00 */
[----:B------:R1:W-:Y:S03]  /*8a60*/  MUFU.EX2 R88, R4 ;  /* 0x0000000400587308 */ /* 0x0003e60000000800 */
[C---:B------:R-:W-:Y:S08]  /*8a70*/  HMMA.16816.F32 R116, R164.reuse, R18, R116 ;  /* 0x00000012a474723c */ /* 0x040ff00000001874 */
[----:B------:R-:W-:Y:S01]  /*8a80*/  HMMA.16816.F32 R120, R164, R24, R120 ;  /* 0x00000018a478723c */ /* 0x000fe20000001878 */
[----:B-1----:R-:W-:-:S02]  /*8a90*/  FFMA.FTZ R4, R206, c[0x0][0x2d0], -R2 ;  /* 0x0000b400ce047a23 */ /* 0x002fc40000010802 */
[----:B------:R-:W-:-:S05]  /*8aa0*/  IMAD.MOV.U32 R206, RZ, RZ, R69 ;  /* 0x000000ffffce7224 */ /* 0x000fca00078e0045 */
[C---:B------:R-:W-:Y:S01]  /*8ab0*/  HMMA.16816.F32 R132, R164.reuse, R26, R132 ;  /* 0x0000001aa484723c */ /* 0x040fe20000001884 */
[----:B------:R1:W-:Y:S07]  /*8ac0*/  MUFU.EX2 R87, R4 ;  /* 0x0000000400577308 */ /* 0x0003ee0000000800 */
[C---:B--2---:R-:W-:Y:S08]  /*8ad0*/  HMMA.16816.F32 R136, R164.reuse, R144, R136 ;  /* 0x00000090a488723c */ /* 0x044ff00000001888 */
[----:B------:R-:W-:Y:S01]  /*8ae0*/  HMMA.16816.F32 R148, R164, R146, R148 ;  /* 0x00000092a494723c */ /* 0x000fe20000001894 */
[----:B-1----:R-:W-:-:S02]  /*8af0*/  FFMA.FTZ R4, R229, c[0x0][0x2d0], -R2 ;  /* 0x0000b400e5047a23 */ /* 0x002fc40000010802 */
[----:B------:R-:W-:Y:S02]  /*8b00*/  IMAD.MOV.U32 R229, RZ, RZ, R86 ;  /* 0x000000ffffe57224 */ /* 0x000fe400078e0056 */
[----:B------:R1:W2:Y:S02]  /*8b10*/  MUFU.EX2 R86, R4 ;  /* 0x0000000400567308 */ /* 0x0002a40000000800 */
[--C-:B-1----:R-:W-:Y:S01]  /*8b20*/  FFMA.FTZ R4, R198, c[0x0][0x2d0], -R0.reuse ;  /* 0x0000b400c6047a23 */ /* 0x102fe20000010800 */
[----:B--2---:R-:W-:Y:S01]  /*8b30*/  F2FP.PACK_AB R6, R86, R87 ;  /* 0x000000575606723e */ /* 0x004fe200000000ff */
[----:B------:R-:W-:Y:S02]  /*8b40*/  IMAD.MOV.U32 R198, RZ, RZ, R49 ;  /* 0x000000ffffc67224 */ /* 0x000fe400078e0031 */
[----:B------:R-:W1:Y:S02]  /*8b50*/  LDSM.16.MT88.4 R48, [R211+0x2900] ;  /* 0x00290000d330783b */ /* 0x000e640000004200 */
[----:B------:R2:W-:Y:S02]  /*8b60*/  MUFU.EX2 R54, R4 ;  /* 0x0000000400367308 */ /* 0x0005e40000000800 */
[----:B--2---:R-:W-:-:S02]  /*8b70*/  FFMA.FTZ R4, R202, c[0x0][0x2d0], -R0 ;  /* 0x0000b400ca047a23 */ /* 0x004fc40000010800 */
[----:B------:R-:W-:-:S04]  /*8b80*/  IMAD.MOV.U32 R202, RZ, RZ, R5 ;  /* 0x000000ffffca7224 */ /* 0x000fc800078e0005 */
[----:B------:R2:W3:Y:S02]  /*8b90*/  MUFU.EX2 R69, R4 ;  /* 0x0000000400457308 */ /* 0x0004e40000000800 */
[----:B--2---:R-:W-:Y:S01]  /*8ba0*/  FFMA.FTZ R4, R197, c[0x0][0x2d0], -R0 ;  /* 0x0000b400c5047a23 */ /* 0x004fe20000010800 */
[----:B---3--:R-:W-:Y:S01]  /*8bb0*/  F2FP.PACK_AB R5, R69, R54 ;  /* 0x000000364505723e */ /* 0x008fe200000000ff */
[----:B------:R-:W-:Y:S01]  /*8bc0*/  IMAD.MOV.U32 R197, RZ, RZ, R68 ;  /* 0x000000ffffc57224 */ /* 0x000fe200078e0044 */
[C---:B-1----:R-:W-:Y:S03]  /*8bd0*/  HMMA.16816.F32 R152, R164.reuse, R48, R152 ;  /* 0x00000030a498723c */ /* 0x042fe60000001898 */
[----:B------:R1:W-:Y:S05]  /*8be0*/  MUFU.EX2 R68, R4 ;  /* 0x0000000400447308 */ /* 0x0003ea0000000800 */
[----:B------:R-:W-:Y:S07]  /*8bf0*/  HMMA.16816.F32 R164, R164, R50, R8 ;  /* 0x00000032a4a4723c */ /* 0x000fee0000001808 */
[----:B------:R-:W-:-:S02]  /*8c00*/  FFMA.FTZ R8, R245, c[0x0][0x2d0], -R2 ;  /* 0x0000b400f5087a23 */ /* 0x000fc40000010802 */
[----:B-1----:R-:W-:Y:S01]  /*8c10*/  FFMA.FTZ R4, R196, c[0x0][0x2d0], -R0 ;  /* 0x0000b400c4047a23 */ /* 0x002fe20000010800 */
[----:B------:R-:W-:Y:S01]  /*8c20*/  MOV R196, R125 ;  /* 0x0000007d00c47202 */ /* 0x000fe20000000f00 */
[----:B------:R1:W-:Y:S08]  /*8c30*/  MUFU.EX2 R80, R8 ;  /* 0x0000000800507308 */ /* 0x0003f00000000800 */
[----:B------:R2:W3:Y:S01]  /*8c40*/  MUFU.EX2 R55, R4 ;  /* 0x0000000400377308 */ /* 0x0004e20000000800 */
[----:B-1----:R-:W-:-:S07]  /*8c50*/  FFMA.FTZ R8, R247, c[0x0][0x2d0], -R2 ;  /* 0x0000b400f7087a23 */ /* 0x002fce0000010802 */
[----:B------:R1:W-:Y:S01]  /*8c60*/  MUFU.EX2 R81, R8 ;  /* 0x0000000800517308 */ /* 0x0003e20000000800 */
[----:B--2---:R-:W-:Y:S02]  /*8c70*/  F2FP.PACK_AB R4, R88, R89 ;  /* 0x000000595804723e */ /* 0x004fe400000000ff */
[----:B---3--:R-:W-:-:S07]  /*8c80*/  F2FP.PACK_AB R7, R55, R68 ;  /* 0x000000443707723e */ /* 0x008fce00000000ff */
[----:B------:R-:W-:Y:S01]  /*8c90*/  HMMA.16816.F32 R124, R4, R140, R44 ;  /* 0x0000008c047c723c */ /* 0x000fe2000000182c */
[----:B-1----:R-:W-:-:S04]  /*8ca0*/  FFMA.FTZ R8, R246, c[0x0][0x2d0], -R2 ;  /* 0x0000b400f6087a23 */ /* 0x002fc80000010802 */
[----:B------:R1:W-:Y:S03]  /*8cb0*/  MUFU.EX2 R82, R8 ;  /* 0x0000000800527308 */ /* 0x0003e60000000800 */
        /* <DEDUP_REMOVED lines=9> */
[----:B------:R-:W-:Y:S01]  /*8d50*/  HMMA.16816.F32 R32, R4, R158, R64 ;  /* 0x0000009e0420723c */ /* 0x000fe20000001840 */
[----:B-1----:R-:W-:-:S04]  /*8d60*/  FFMA.FTZ R8, R242, c[0x0][0x2d0], -R2 ;  /* 0x0000b400f2087a23 */ /* 0x002fc80000010802 */
[----:B------:R1:W2:Y:S02]  /*8d70*/  MUFU.EX2 R85, R8 ;  /* 0x0000000800557308 */ /* 0x0002a40000000800 */
[----:B-1----:R-:W-:Y:S01]  /*8d80*/  FFMA.FTZ R8, R201, c[0x0][0x2d0], -R0 ;  /* 0x0000b400c9087a23 */ /* 0x002fe20000010800 */
[----:B------:R-:W-:Y:S01]  /*8d90*/  UIMAD.WIDE.U32 UR20, UR18, UR4, URZ ;  /* 0x00000004121472a5 */ /* 0x000fe2000f8e003f */
[----:B------:R-:W-:-:S04]  /*8da0*/  PLOP3.LUT P0, PT, PT, PT, UP6, 0x40, 0x0 ;  /* 0x000000000000781c */ /* 0x000fc80003f0e868 */
[----:B------:R1:W-:Y:S01]  /*8db0*/  MUFU.EX2 R45, R8 ;  /* 0x00000008002d7308 */ /* 0x0003e20000000800 */
[----:B--2---:R-:W-:Y:S01]  /*8dc0*/  F2FP.PACK_AB R160, R85, R84 ;  /* 0x0000005455a0723e */ /* 0x004fe200000000ff */
        /* <DEDUP_REMOVED lines=16> */
[----:B------:R-:W-:Y:S01]  /*8ed0*/  @UP5 UMOV UR19, UR21 ;  /* 0x0000001500135c82 */ /* 0x000fe20008000000 */
[----:B----4-:R-:W-:-:S04]  /*8ee0*/  F2FP.PACK_AB R162, R56, R60 ;  /* 0x0000003c38a2723e */ /* 0x010fc800000000ff */
        /* <DEDUP_REMOVED lines=17> */
[----:B------:R-:W-:Y:S02]  /*9000*/  IMAD.MOV.U32 R197, RZ, RZ, R202 ;  /* 0x000000ffffc57224 */ /* 0x000fe400078e00ca */
[----:B------:R-:W-:Y:S02]  /*9010*/  IMAD.MOV.U32 R202, RZ, RZ, R198 ;  /* 0x000000ffffca7224 */ /* 0x000fe400078e00c6 */
[----:B--2---:R-:W-:Y:S01]  /*9020*/  FADD.FTZ R0, R217, R218 ;  /* 0x000000dad9007221 */ /* 0x004fe20000010000 */
[----:B---3--:R-:W-:Y:S01]  /*9030*/  F2FP.PACK_AB R163, R36, R37 ;  /* 0x0000002524a3723e */ /* 0x008fe200000000ff */
[----:B------:R-:W-:Y:S01]  /*9040*/  FADD.FTZ R4, R215, R216 ;  /* 0x000000d8d7047221 */ /* 0x000fe20000010000 */
[----:B------:R1:W5:Y:S01]  /*9050*/  LDL.LU R218, [R1+0x40] ;  /* 0x0000400001da7983 */ /* 0x0003620000300800 */
[----:B------:R-:W-:Y:S02]  /*9060*/  FADD.FTZ R2, R214, R2 ;  /* 0x00000002d6027221 */ /* 0x000fe40000010000 */
[----:B------:R-:W-:-:S02]  /*9070*/  IMAD.MOV.U32 R198, RZ, RZ, R229 ;  /* 0x000000ffffc67224 */ /* 0x000fc400078e00e5 */
[----:B------:R-:W-:Y:S01]  /*9080*/  FADD.FTZ R0, R197, R0 ;  /* 0x00000000c5007221 */ /* 0x000fe20000010000 */
[----:B------:R-:W-:Y:S01]  /*9090*/  MOV R229, R175 ;  /* 0x000000af00e57202 */ /* 0x000fe20000000f00 */
        /* <DEDUP_REMOVED lines=8> */
[----:B------:R1:W5:Y:S01]  /*9120*/  LDL.LU R215, [R1+0x34] ;  /* 0x0000340001d77983 */ /* 0x0003620000300800 */
[----:B------:R-:W-:Y:S01]  /*9130*/  FADD.FTZ R2, R206, R2 ;  /* 0x00000002ce027221 */ /* 0x000fe20000010000 */
[----:B------:R-:W-:Y:S01]  /*9140*/  HMMA.16816.F32 R140, R160, R144, R140 ;  /* 0x00000090a08c723c */ /* 0x000fe2000000188c */
[----:B------:R-:W-:Y:S01]  /*9150*/  FADD.FTZ R0, R205, R0 ;  /* 0x00000000cd007221 */ /* 0x000fe20000010000 */
[----:B------:R1:W5:Y:S01]  /*9160*/  LDL.LU R214, [R1+0x30] ;  /* 0x0000300001d67983 */ /* 0x0003620000300800 */
[----:B------:R-:W-:-:S02]  /*9170*/  FADD.FTZ R4, R203, R4 ;  /* 0x00000004cb047221 */ /* 0x000fc40000010000 */
[----:B------:R-:W-:Y:S02]  /*9180*/  FADD.FTZ R2, R236, R2 ;  /* 0x00000002ec027221 */ /* 0x000fe40000010000 */
[----:B------:R-:W-:Y:S01]  /*9190*/  FADD.FTZ R0, R235, R0 ;  /* 0x00000000eb007221 */ /* 0x000fe20000010000 */
[C---:B------:R-:W-:Y:S01]  /*91a0*/  HMMA.16816.F32 R108, R160.reuse, R16, R108 ;  /* 0x00000010a06c723c */ /* 0x040fe2000000186c */
[----:B------:R-:W-:Y:S02]  /*91b0*/  IMAD.MOV.U32 R175, RZ, RZ, R233 ;  /* 0x000000ffffaf7224 */ /* 0x000fe400078e00e9 */
[----:B------:R-:W-:Y:S02]  /*91c0*/  IMAD.MOV.U32 R233, RZ, RZ, R176 ;  /* 0x000000ffffe97224 */ /* 0x000fe400078e00b0 */
[----:B------:R-:W-:Y:S02]  /*91d0*/  FADD.FTZ R6, R172, R4 ;  /* 0x00000004ac067221 */ /* 0x000fe40000010000 */
[----:B------:R-:W-:Y:S01]  /*91e0*/  IMAD.MOV.U32 R176, RZ, RZ, R241 ;  /* 0x000000ffffb07224 */ /* 0x000fe200078e00f1 */
        /* <DEDUP_REMOVED lines=25> */
[----:B------:R-:W-:Y:S01]  /*9380*/  MOV R241, R240 ;  /* 0x000000f000f17202 */ /* 0x000fe20000000f00 */
[----:B------:R-:W-:-:S02]  /*9390*/  FADD.FTZ R4, R188, R7 ;  /* 0x00000007bc047221 */ /* 0x000fc40000010000 */
[----:B------:R-:W-:Y:S02]  /*93a0*/  IMAD.MOV.U32 R240, RZ, RZ, R239 ;  /* 0x000000fffff07224 */ /* 0x000fe400078e00ef */
[----:B------:R-:W-:Y:S02]  /*93b0*/  FADD.FTZ R0, R228, R0 ;  /* 0x00000000e4007221 */ /* 0x000fe40000010000 */
[----:B------:R-:W-:Y:S02]  /*93c0*/  FADD.FTZ R2, R204, R2 ;  /* 0x00000002cc027221 */ /* 0x000fe40000010000 */
[----:B------:R-:W-:Y:S02]  /*93d0*/  FADD.FTZ R5, R74, R5 ;  /* 0x000000054a057221 */ /* 0x000fe40000010000 */
[----:B------:R-:W-:Y:S02]  /*93e0*/  FADD.FTZ R4, R89, R4 ;  /* 0x0000000459047221 */ /* 0x000fe40000010000 */
[----:B------:R-:W-:-:S02]  /*93f0*/  IMAD.MOV.U32 R239, RZ, RZ, R213 ;  /* 0x000000ffffef7224 */ /* 0x000fc400078e00d5 */
[----:B------:R-:W-:Y:S01]  /*9400*/  FADD.FTZ R0, R241, R0 ;  /* 0x00000000f1007221 */ /* 0x000fe20000010000 */
[----:B------:R1:W5:Y:S01]  /*9410*/  LDL.LU R213, [R1+0x2c] ;  /* 0x00002c0001d57983 */ /* 0x0003620000300800 */
[----:B------:R-:W-:Y:S02]  /*9420*/  FADD.FTZ R2, R240, R2 ;  /* 0x00000002f0027221 */ /* 0x000fe40000010000 */
[----:B------:R-:W-:Y:S01]  /*9430*/  FADD.FTZ R5, R75, R5 ;  /* 0x000000054b057221 */ /* 0x000fe20000010000 */
[----:B------:R1:W5:Y:S01]  /*9440*/  LDL.LU R208, [R1+0x28] ;  /* 0x0000280001d07983 */ /* 0x0003620000300800 */
        /* <DEDUP_REMOVED lines=30> */
[----:B------:R-:W-:-:S04]  /*9630*/  FADD.FTZ R0, R52, R2 ;  /* 0x0000000234007221 */ /* 0x000fc80000010000 */
[----:B------:R-:W-:-:S04]  /*9640*/  FADD.FTZ R0, R53, R0 ;  /* 0x0000000035007221 */ /* 0x000fc80000010000 */
        /* <DEDUP_REMOVED lines=18> */
[----:B------:R-:W-:-:S02]  /*9770*/  ULDC UR17, c[0x0][0x328] ;  /* 0x0000ca0000117ab9 */ /* 0x000fc40000000800 */
[----:B------:R-:W-:Y:S02]  /*9780*/  UIADD3 UR12, UR12, -0x2, URZ ;  /* 0xfffffffe0c0c7890 */ /* 0x000fe4000fffe03f */
[----:B------:R-:W-:Y:S02]  /*9790*/  UIADD3 UR17, UR4, UR17, URZ ;  /* 0x0000001104117290 */ /* 0x000fe4000fffe03f */
[C---:B------:R-:W-:Y:S08]  /*97a0*/  HMMA.16816.F32 R128, R160.reuse, R26, R128 ;  /* 0x0000001aa080723c */ /* 0x040ff00000001880 */
[C---:B------:R-:W-:Y:S08]  /*97b0*/  HMMA.16816.F32 R144, R160.reuse, R146, R32 ;  /* 0x00000092a090723c */ /* 0x040ff00000001820 */
[C---:B------:R-:W-:Y:S08]  /*97c0*/  HMMA.16816.F32 R156, R160.reuse, R48, R12 ;  /* 0x00000030a09c723c */ /* 0x040ff0000000180c */
[----:B------:R-:W-:Y:S01]  /*97d0*/  HMMA.16816.F32 R160, R160, R50, R8 ;  /* 0x00000032a0a0723c */ /* 0x000fe20000001808 */
[----:B------:R-:W-:Y:S07]  /*97e0*/  @P0 BRA `(.L_x_269) ;  /* 0x0000018000000947 */ /* 0x000fee0003800000 */
[----:B-1----:R-:W-:Y:S01]  /*97f0*/  ISETP.LT.AND P0, PT, RZ, UR4, PT ;  /* 0x00000004ff007c0c */ /* 0x002fe2000bf01270 */
[----:B------:R-:W-:-:S12]  /*9800*/  UIADD3 UR18, UR4, -0x1, URZ ;  /* 0xffffffff04127890 */ /* 0x000fd8000fffe03f */
[----:B------:R-:W-:Y:S05]  /*9810*/  @P0 BRA `(.L_x_270) ;  /* 0x000000a000000947 */ /* 0x000fea0003800000 */
[----:B------:R-:W-:Y:S02]  /*9820*/  UMOV UR18, 0x1 ;  /* 0x0000000100127882 */ /* 0x000fe40000000000 */
        /* <DEDUP_REMOVED lines=9> */
.L_x_270:
[----:B------:R-:W-:Y:S02]  /*98c0*/  UMOV UR5, 0x1 ;  /* 0x0000000100057882 */ /* 0x000fe40000000000 */
[----:B------:R-:W-:Y:S02]  /*98d0*/  ULDC UR4, c[0x0][0x32c] ;  /* 0x0000cb0000047ab9 */ /* 0x000fe40000000800 */
[----:B------:R-:W-:-:S03]  /*98e0*/  UISETP.NE.AND UP0, UPT, UR5, UR4, UPT ;  /* 0x000000040500728c */ /* 0x000fc6000bf05270 */
[----:B------:R-:W-:Y:S02]  /*98f0*/  ULDC.64 UR4, c[0x0][0x330] ;  /* 0x0000cc0000047ab9 */ /* 0x000fe40000000a00 */
[----:B------:R-:W-:-:S07]  /*9900*/  UIMAD.WIDE.U32 UR20, UR18, UR4, URZ ;  /* 0x00000004121472a5 */ /* 0x000fce000f8e003f */
[----:B------:R-:W-:Y:S02]  /*9910*/  @UP0 UMOV UR19, UR21 ;  /* 0x0000001500130c82 */ /* 0x000fe40008000000 */
[----:B------:R-:W-:Y:S02]  /*9920*/  @UP0 USHF.R.U32.HI UR18, URZ, UR5, UR19 ;  /* 0x000000053f120299 */ /* 0x000fe40008011613 */
.L_x_271:
[----:B------:R-:W-:Y:S02]  /*9930*/  ULDC UR4, c[0x0][0x32c] ;  /* 0x0000cb0000047ab9 */ /* 0x000fe40000000800 */
[----:B------:R-:W-:-:S04]  /*9940*/  UIMAD UR4, UR18, UR4, UR4 ;  /* 0x00000004120472a4 */ /* 0x000fc8000f8e0204 */
[----:B------:R-:W-:-:S04]  /*9950*/  UISETP.LT.AND UP0, UPT, UR17, UR4, UPT ;  /* 0x000000041100728c */ /* 0x000fc8000bf01270 */
[----:B------:R-:W-:-:S04]  /*9960*/  USEL UR17, UR17, UR4, UP0 ;  /* 0x0000000411117287 */ /* 0x000fc80008000000 */
.L_x_269:
[----:B-1----:R-:W-:-:S04]  /*9970*/  UIMAD.WIDE UR4, UR17, 0x2aaaaaab, URZ ;  /* 0x2aaaaaab110478a5 */ /* 0x002fc8000f8e023f */
[----:B------:R-:W-:-:S04]  /*9980*/  USHF.R.U32.HI UR4, URZ, 0x1f, UR5 ;  /* 0x0000001f3f047899 */ /* 0x000fc80008011605 */
[----:B------:R-:W-:-:S04]  /*9990*/  ULEA.HI.SX32 UR4, UR5, UR4, 0x1c ;  /* 0x0000000405047291 */ /* 0x000fc8000f8fe23f */
[----:B------:R-:W-:-:S04]  /*99a0*/  UISETP.LT.AND UP0, UPT, UR7, UR4, UPT ;  /* 0x000000040700728c */ /* 0x000fc8000bf01270 */
[----:B------:R-:W-:-:S04]  /*99b0*/  USEL UR5, UR7, UR4, !UP0 ;  /* 0x0000000407057287 */ /* 0x000fc8000c000000 */
[----:B------:R-:W-:-:S06]  /*99c0*/  UISETP.GE.AND UP0, UPT, UR12, UR5, UPT ;  /* 0x000000050c00728c */ /* 0x000fcc000bf06270 */
[----:B------:R-:W-:-:S13]  /*99d0*/  PLOP3.LUT P0, PT, PT, PT, UP0, 0x80, 0x0 ;  /* 0x000000000000781c */ /* 0x000fda0003f0f008 */
[----:B------:R-:W-:Y:S05]  /*99e0*/  @!P0 BRA `(.L_x_272) ;  /* 0x000073f000008947 */ /* 0x000fea0003800000 */
[----:B------:R-:W-:Y:S01]  /*99f0*/  IMAD.MOV.U32 R101, RZ, RZ, R71 ;  /* 0x000000ffff657224 */ /* 0x000fe200078e0047 */
[----:B------:R-:W-:Y:S01]  /*9a00*/  MOV R103, R3 ;  /* 0x0000000300677202 */ /* 0x000fe20000000f00 */
[----:B------:R-:W-:Y:S01]  /*9a10*/  IMAD.MOV.U32 R100, RZ, RZ, R72 ;  /* 0x000000ffff647224 */ /* 0x000fe200078e0048 */
[----:B------:R-:W-:Y:S02]  /*9a20*/  MOV R102, R70 ;  /* 0x0000004600667202 */ /* 0x000fe40000000f00 */
.L_x_291:
[----:B------:R-:W-:Y:S04]  /*9a30*/  DEPBAR.LE SB0, 0x0 ;  /* 0x000080000000791a */ /* 0x000fe80000000000 */
[----:B------:R-:W-:Y:S01]  /*9a40*/  BAR.SYNC.DEFER_BLOCKING 0x0 ;  /* 0x0000000000007b1d */ /* 0x000fe20000010000 */
[----:B------:R-:W-:Y:S06]  /*9a50*/  UISETP.GT.AND UP0, UPT, UR7, UR12, UPT ;  /* 0x0000000c0700728c */ /* 0x000fec000bf04270 */
[----:B------:R-:W-:Y:S01]  /*9a60*/  PLOP3.LUT P0, PT, PT, PT, UP0, 0x80, 0x0 ;  /* 0x000000000000781c */ /* 0x000fe20003f0f008 */
        /* <DEDUP_REMOVED lines=24> */
[----:B------:R-:W-:Y:S02]  /*9bf0*/  IMAD R4, R227, c[0x0][0x21c], R4 ;  /* 0x00008700e3047a24 */ /* 0x000fe400078e0204 */
        /* <DEDUP_REMOVED lines=36> */
.L_x_273:
[----:B--234-:R-:W-:Y:S01]  /*9e40*/  LDSM.16.M88.4 R204, [R214+0x5900] ;  /* 0x00590000d6cc783b */ /* 0x01cfe20000000200 */
[-C--:B------:R-:W-:Y:S01]  /*9e50*/  HMMA.16816.F32 R4, R96, R16.reuse, RZ ;  /* 0x000000106004723c */ /* 0x080fe200000018ff */
[----:B------:R-:W-:Y:S06]  /*9e60*/  UISETP.GT.AND UP0, UPT, UR12, UR7, UPT ;  /* 0x000000070c00728c */ /* 0x000fec000bf04270 */
[----:B------:R-:W0:Y:S01]  /*9e70*/  LDGDEPBAR ;  /* 0x00000000000079af */ /* 0x000e220000000000 */
[C---:B------:R-:W-:Y:S01]  /*9e80*/  HMMA.16816.F32 R8, R92.reuse, R16, RZ ;  /* 0x000000105c08723c */ /* 0x040fe200000018ff */
[----:B------:R-:W-:Y:S07]  /*9e90*/  PLOP3.LUT P0, PT, PT, PT, UP0, 0x80, 0x0 ;  /* 0x000000000000781c */ /* 0x000fee0003f0f008 */
        /* <DEDUP_REMOVED lines=110> */
[----:B--2---:R-:W-:Y:S09]  /*a580*/  STL [R1], R0 ;  /* 0x0000000001007387 */ /* 0x004ff20000100800 */
[----:B------:R2:W2:Y:S01]  /*a590*/  MUFU.TANH R203, R13 ;  /* 0x0000000d00cb7308 */ /* 0x0004a20000002400 */
[----:B---3--:R-:W3:Y:S01]  /*a5a0*/  LDSM.16.M88.4 R8, [R213+0x1000] ;  /* 0x00100000d508783b */ /* 0x008ee20000000200 */
[-C--:B-1----:R-:W-:Y:S08]  /*a5b0*/  HMMA.16816.F32 R20, R172, R4.reuse, R20 ;  /* 0x00000004ac14723c */ /* 0x082ff00000001814 */
[----:B------:R1:W1:Y:S01]  /*a5c0*/  MUFU.TANH R249, R14 ;  /* 0x0000000e00f97308 */ /* 0x0002620000002400 */
[C---:B------:R-:W-:Y:S09]  /*a5d0*/  HMMA.16816.F32 R24, R176.reuse, R4, R24 ;  /* 0x00000004b018723c */ /* 0x040ff20000001818 */
[----:B------:R1:W1:Y:S01]  /*a5e0*/  MUFU.TANH R248, R15 ;  /* 0x0000000f00f87308 */ /* 0x0002620000002400 */
[-C--:B------:R-:W-:Y:S08]  /*a5f0*/  HMMA.16816.F32 R28, R176, R6.reuse, R28 ;  /* 0x00000006b01c723c */ /* 0x080ff0000000181c */
[C---:B------:R-:W-:Y:S01]  /*a600*/  HMMA.16816.F32 R32, R172.reuse, R6, R32 ;  /* 0x00000006ac20723c */ /* 0x040fe20000001820 */
[----:B------:R1:W1:Y:S01]  /*a610*/  MUFU.TANH R171, R16 ;  /* 0x0000001000ab7308 */ /* 0x0002620000002400 */
[----:B------:R-:W5:Y:S02]  /*a620*/  LDSM.16.M88.4 R4, [R213+0x1800] ;  /* 0x00180000d504783b */ /* 0x000f640000000200 */
[----:B------:R-:W-:Y:S02]  /*a630*/  FMUL.FTZ R21, R21, c[0x0][0x320] ;  /* 0x0000c80015157a20 */ /* 0x000fe40000410000 */
[----:B------:R-:W-:Y:S02]  /*a640*/  FMUL.FTZ R20, R20, c[0x0][0x320] ;  /* 0x0000c80014147a20 */ /* 0x000fe40000410000 */
[----:B------:R-:W-:Y:S03]  /*a650*/  FMUL.FTZ R22, R22, c[0x0][0x320] ;  /* 0x0000c80016167a20 */ /* 0x000fe60000410000 */
[----:B------:R1:W1:Y:S01]  /*a660*/  MUFU.TANH R169, R17 ;  /* 0x0000001100a97308 */ /* 0x0002620000002400 */
[----:B------:R-:W-:Y:S02]  /*a670*/  FMUL.FTZ R23, R23, c[0x0][0x320] ;  /* 0x0000c80017177a20 */ /* 0x000fe40000410000 */
[----:B------:R-:W-:Y:S01]  /*a680*/  FMUL.FTZ R24, R24, c[0x0][0x320] ;  /* 0x0000c80018187a20 */ /* 0x000fe20000410000 */
[-C--:B---3--:R-:W-:Y:S03]  /*a690*/  HMMA.16816.F32 R36, R172, R8.reuse, R36 ;  /* 0x00000008ac24723c */ /* 0x088fe60000001824 */
[----:B------:R-:W-:Y:S02]  /*a6a0*/  FMUL.FTZ R29, R29, c[0x0][0x320] ;  /* 0x0000c8001d1d7a20 */ /* 0x000fe40000410000 */
[----:B------:R-:W-:Y:S01]  /*a6b0*/  FMUL.FTZ R30, R30, c[0x0][0x320] ;  /* 0x0000c8001e1e7a20 */ /* 0x000fe20000410000 */
[----:B------:R3:W1:Y:S01]  /*a6c0*/  MUFU.TANH R185, R18 ;  /* 0x0000001200b97308 */ /* 0x0006620000002400 */
        /* <DEDUP_REMOVED lines=10> */
[----:B------:R3:W1:Y:S01]  /*a770*/  MUFU.TANH R17, R20 ;  /* 0x0000001400117308 */ /* 0x0006620000002400 */
        /* <DEDUP_REMOVED lines=44> */
[----:B------:R-:W1:Y:S01]  /*aa40*/  MUFU.TANH R33, R33 ;  /* 0x0000002100217308 */ /* 0x000e620000002400 */
        /* <DEDUP_REMOVED lines=119> */
[----:B------:R-:W-:Y:S01]  /*b1c0*/  UISETP.NE.AND UP0, UPT, UR36, URZ, UPT ;  /* 0x0000003f2400728c */ /* 0x000fe2000bf05270 */
[----:B------:R-:W-:Y:S01]  /*b1d0*/  IMAD.MOV.U32 R227, RZ, RZ, RZ ;  /* 0x000000ffffe37224 */ /* 0x000fe200078e00ff */
[----:B------:R-:W-:Y:S01]  /*b1e0*/  UIMAD UR4, UR12, 0x60, UR14 ;  /* 0x000000600c0478a4 */ /* 0x000fe2000f8e020e */
[----:B------:R-:W3:Y:S03]  /*b1f0*/  LDL R18, [R1+0x4] ;  /* 0x0000040001127983 */ /* 0x000ee60000100800 */
[----:B------:R-:W-:Y:S02]  /*b200*/  PLOP3.LUT P1, PT, PT, PT, UP0, 0x80, 0x0 ;  /* 0x000000000000781c */ /* 0x000fe40003f2f008 */
[----:B------:R-:W-:Y:S01]  /*b210*/  IMAD.U32 R2, RZ, RZ, UR4 ;  /* 0x00000004ff027e24 */ /* 0x000fe2000f8e00ff */
[----:B------:R-:W-:Y:S04]  /*b220*/  PLOP3.LUT P0, PT, PT, PT, UP0, 0x80, 0x0 ;  /* 0x000000000000781c */ /* 0x000fe80003f0f008 */
        /* <DEDUP_REMOVED lines=24> */
[----:B------:R-:W2:Y:S04]  /*b3b0*/  SHFL.IDX PT, R4, R2, RZ, 0x181f ;  /* 0x00181fff02047589 */ /* 0x000ea800000e0000 */
[----:B------:R-:W4:Y:S04]  /*b3c0*/  SHFL.IDX PT, R3, R0, RZ, 0x181f ;  /* 0x00181fff00037589 */ /* 0x000f2800000e0000 */
[----:B------:R-:W5:Y:S04]  /*b3d0*/  SHFL.IDX PT, R10, R2, 0x1, 0x181f ;  /* 0x00381f00020a7f89 */ /* 0x000f6800000e0000 */
[----:B------:R-:W1:Y:S04]  /*b3e0*/  SHFL.IDX PT, R8, R2, 0x2, 0x181f ;  /* 0x00581f0002087f89 */ /* 0x000e6800000e0000 */
[----:B------:R-:W1:Y:S04]  /*b3f0*/  SHFL.IDX PT, R7, R0, 0x1, 0x181f ;  /* 0x00381f0000077f89 */ /* 0x000e6800000e0000 */
[----:B------:R-:W1:Y:S04]  /*b400*/  SHFL.IDX PT, R6, R2, 0x3, 0x181f ;  /* 0x00781f0002067f89 */ /* 0x000e6800000e0000 */
[----:B------:R-:W-:Y:S01]  /*b410*/  SHFL.IDX PT, R9, R2, 0x4, 0x181f ;  /* 0x00981f0002097f89 */ /* 0x000fe200000e0000 */
[-C--:B--2---:R-:W-:Y:S03]  /*b420*/  IADD3 R4, P0, R4, R226.reuse, RZ ;  /* 0x000000e204047210 */ /* 0x084fe60007f1e0ff */
[----:B------:R-:W-:Y:S02]  /*b430*/  SHFL.IDX PT, R14, R0, 0x2, 0x181f ;  /* 0x00581f00000e7f89 */ /* 0x000fe400000e0000 */
[--C-:B----4-:R-:W-:Y:S02]  /*b440*/  IMAD.X R5, R3, 0x1, R225.reuse, P0 ;  /* 0x0000000103057824 */ /* 0x110fe400000e06e1 */
[----:B------:R-:W2:Y:S01]  /*b450*/  SHFL.IDX PT, R13, R0, 0x3, 0x181f ;  /* 0x00781f00000d7f89 */ /* 0x000ea200000e0000 */
[-C--:B-----5:R-:W-:Y:S03]  /*b460*/  IADD3 R10, P0, R10, R226.reuse, RZ ;  /* 0x000000e20a0a7210 */ /* 0x0a0fe60007f1e0ff */
[----:B---3--:R3:W-:Y:S01]  /*b470*/  LDGSTS.E.BYPASS.LTC128B.128 [R18+0x3100], [R4.64], !P4 ;  /* 0x0310000004127fae */ /* 0x0087e2000e101d72 */
        /* <DEDUP_REMOVED lines=17> */
.L_x_274:
[----:B-1234-:R-:W2:Y:S01]  /*b590*/  LDL R2, [R1+0x24] ;  /* 0x0000240001027983 */ /* 0x01eea20000100800 */
[----:B------:R-:W-:Y:S01]  /*b5a0*/  UISETP.NE.AND UP1, UPT, UR35, URZ, UPT ;  /* 0x0000003f2300728c */ /* 0x000fe2000bf25270 */
[----:B------:R-:W-:Y:S01]  /*b5b0*/  IMAD.U32 R6, RZ, RZ, UR15 ;  /* 0x0000000fff067e24 */ /* 0x000fe2000f8e00ff */
[----:B------:R-:W-:Y:S01]  /*b5c0*/  UIMAD UR4, UR12, -0x60, URZ ;  /* 0xffffffa00c0478a4 */ /* 0x000fe2000f8e023f */
[----:B------:R-:W3:Y:S01]  /*b5d0*/  LDL R10, [R1+0x10] ;  /* 0x00001000010a7983 */ /* 0x000ee20000100800 */
[----:B------:R-:W-:Y:S02]  /*b5e0*/  UISETP.NE.AND UP0, UPT, UR34, URZ, UPT ;  /* 0x0000003f2200728c */ /* 0x000fe4000bf05270 */
[----:B------:R-:W-:Y:S01]  /*b5f0*/  PLOP3.LUT P1, PT, PT, PT, UP1, 0x80, 0x0 ;  /* 0x000000000000781c */ /* 0x000fe20003f2f018 */
[----:B------:R-:W0:Y:S01]  /*b600*/  LDGDEPBAR ;  /* 0x00000000000079af */ /* 0x000e220000000000 */
[----:B------:R-:W-:Y:S11]  /*b610*/  PLOP3.LUT P0, PT, PT, PT, UP1, 0x80, 0x0 ;  /* 0x000000000000781c */ /* 0x000ff60003f0f018 */
[----:B--2---:R-:W-:Y:S04]  /*b620*/  @P1 IMAD.HI.U32 R0, R2, c[0x0][0x2c8], RZ ;  /* 0x0000b20002001a27 */ /* 0x004fe800078e00ff */
[----:B------:R-:W-:Y:S01]  /*b630*/  IMAD.MOV.U32 R4, RZ, RZ, R2 ;  /* 0x000000ffff047224 */ /* 0x000fe200078e0002 */
[----:B------:R-:W-:Y:S01]  /*b640*/  @P0 SHF.R.U32.HI R4, RZ, c[0x0][0x2cc], R0 ;  /* 0x0000b300ff040a19 */ /* 0x000fe20000011600 */
[----:B------:R-:W-:Y:S01]  /*b650*/  IMAD.U32 R0, RZ, RZ, UR4 ;  /* 0x00000004ff007e24 */ /* 0x000fe2000f8e00ff */
[----:B------:R-:W-:Y:S03]  /*b660*/  PLOP3.LUT P0, PT, PT, PT, UP0, 0x40, 0x0 ;  /* 0x000000000000781c */ /* 0x000fe60003f0e808 */
[----:B------:R-:W1:Y:S01]  /*b670*/  SHFL.IDX PT, R3, R4, RZ, 0x1c1f ;  /* 0x001c1fff04037589 */ /* 0x000e6200000e0000 */
[----:B---3--:R-:W-:Y:S04]  /*b680*/  IADD3 R0, -R10, 0x1, R0 ;  /* 0x000000010a007810 */ /* 0x008fe80007ffe100 */
[----:B------:R-:W-:Y:S04]  /*b690*/  IADD3 R6, -R6, UR8, R0 ;  /* 0x0000000806067c10 */ /* 0x000fe8000fffe100 */
[C---:B------:R-:W-:Y:S02]  /*b6a0*/  IADD3 R5, R6.reuse, c[0x0][0x328], RZ ;  /* 0x0000ca0006057a10 */ /* 0x040fe40007ffe0ff */
[----:B------:R-:W-:Y:S03]  /*b6b0*/  IADD3 R6, R6, UR13, RZ ;  /* 0x0000000d06067c10 */ /* 0x000fe6000fffe0ff */
[--C-:B-1----:R-:W-:Y:S02]  /*b6c0*/  IMAD.IADD R2, R5, 0x1, R3.reuse ;  /* 0x0000000105027824 */ /* 0x102fe400078e0203 */
[----:B------:R-:W-:Y:S01]  /*b6d0*/  IMAD.IADD R0, R6, 0x1, R3 ;  /* 0x0000000106007824 */ /* 0x000fe200078e0203 */
[----:B------:R-:W-:-:S05]  /*b6e0*/  @P0 BRA `(.L_x_275) ;  /* 0x0000019000000947 */ /* 0x000fca0003800000 */
[----:B------:R-:W-:Y:S01]  /*b6f0*/  IMAD.U32 R7, RZ, RZ, UR15 ;  /* 0x0000000fff077e24 */ /* 0x000fe2000f8e00ff */
[----:B------:R-:W-:Y:S04]  /*b700*/  BSSY B0, `(.L_x_276) ;  /* 0x0000012000007945 */ /* 0x000fe80003800000 */
[----:B------:R-:W-:Y:S04]  /*b710*/  IADD3 R3, -R7, UR8, R3 ;  /* 0x0000000807037c10 */ /* 0x000fe8000fffe103 */
        /* <DEDUP_REMOVED lines=11> */
.L_x_277:
[----:B------:R-:W-:Y:S04]  /*b7d0*/  MOV R7, c[0x0][0x32c] ;  /* 0x0000cb0000077a02 */ /* 0x000fe80000000f00 */
[----:B------:R-:W-:Y:S11]  /*b7e0*/  ISETP.NE.AND P0, PT, R7, 0x1, PT ;  /* 0x000000010700780c */ /* 0x000ff60003f05270 */
[----:B------:R-:W-:Y:S02]  /*b7f0*/  @!UPT UIADD3 URZ, URZ, URZ, URZ ;  /* 0x0000003f3f3ff290 */ /* 0x000fe4000fffe03f */
[----:B------:R-:W-:Y:S05]  /*b800*/  @P0 IMAD.HI.U32 R7, R3, c[0x0][0x330], RZ ;  /* 0x0000cc0003070a27 */ /* 0x000fea00078e00ff */
[----:B------:R-:W-:Y:S02]  /*b810*/  @P0 SHF.R.U32.HI R3, RZ, c[0x0][0x334], R7 ;  /* 0x0000cd00ff030a19 */ /* 0x000fe40000011607 */
.L_x_278:
[----:B------:R-:W-:Y:S05]  /*b820*/  BSYNC B0 ;  /* 0x0000000000007941 */ /* 0x000fea0003800000 */
.L_x_276:
[----:B------:R-:W-:Y:S05]  /*b830*/  IADD3 R7, -R10, UR4, RZ ;  /* 0x000000040a077c10 */ /* 0x000fea000fffe1ff */
[----:B------:R-:W-:Y:S05]  /*b840*/  IMAD R3, R3, c[0x0][0x32c], R7 ;  /* 0x0000cb0003037a24 */ /* 0x000fea00078e0207 */
[----:B------:R-:W-:Y:S02]  /*b850*/  IADD3 R7, R3, c[0x0][0x32c], RZ ;  /* 0x0000cb0003077a10 */ /* 0x000fe40007ffe0ff */
[----:B------:R-:W-:Y:S02]  /*b860*/  IMNMX R0, R0, R3, !PT ;  /* 0x0000000300007217 */ /* 0x000fe40007800200 */
[----:B------:R-:W-:Y:S02]  /*b870*/  IMNMX R2, R2, R7, PT ;  /* 0x0000000702027217 */ /* 0x000fe40003800200 */
.L_x_275:
[----:B------:R-:W-:Y:S01]  /*b880*/  UISETP.GE.AND UP3, UPT, UR4, 0x1, UPT ;  /* 0x000000010400788c */ /* 0x000fe2000bf66270 */
[----:B------:R-:W1:Y:S01]  /*b890*/  SHFL.IDX PT, R3, R4, 0x1, 0x1c1f ;  /* 0x003c1f0004037f89 */ /* 0x000e6200000e0000 */
[----:B------:R-:W-:Y:S02]  /*b8a0*/  UISETP.GE.AND UP0, UPT, UR4, 0xa, UPT ;  /* 0x0000000a0400788c */ /* 0x000fe4000bf06270 */
[----:B------:R-:W-:Y:S02]  /*b8b0*/  UISETP.GE.AND UP2, UPT, UR4, 0x2, UPT ;  /* 0x000000020400788c */ /* 0x000fe4000bf46270 */
[----:B------:R-:W-:Y:S01]  /*b8c0*/  PLOP3.LUT P6, PT, PT, PT, UP3, 0x40, 0x0 ;  /* 0x000000000000781c */ /* 0x000fe20003fce838 */
[----:B------:R-:W-:Y:S01]  /*b8d0*/  UP2UR UR30, UPR, URZ, 0x1 ;  /* 0x000000013f1e7883 */ /* 0x000fe20008000000 */
[----:B------:R-:W-:Y:S01]  /*b8e0*/  PLOP3.LUT P1, PT, PT, PT, UP0, 0x40, 0x0 ;  /* 0x000000000000781c */ /* 0x000fe20003f2e808 */
[----:B------:R-:W-:Y:S01]  /*b8f0*/  UISETP.GE.AND UP0, UPT, UR4, 0x11, UPT ;  /* 0x000000110400788c */ /* 0x000fe2000bf06270 */
[----:B------:R-:W-:Y:S01]  /*b900*/  ISETP.GT.AND P6, PT, R0, RZ, P6 ;  /* 0x000000ff0000720c */ /* 0x000fe200037c4270 */
[----:B------:R-:W-:Y:S01]  /*b910*/  UISETP.GE.AND UP1, UPT, UR4, 0x9, UPT ;  /* 0x000000090400788c */ /* 0x000fe2000bf26270 */
[----:B------:R-:W-:Y:S01]  /*b920*/  PLOP3.LUT P5, PT, PT, PT, UP2, 0x40, 0x0 ;  /* 0x000000000000781c */ /* 0x000fe20003fae828 */
[----:B------:R-:W-:Y:S01]  /*b930*/  UP2UR UR29, UPR, URZ, 0x1 ;  /* 0x000000013f1d7883 */ /* 0x000fe20008000000 */
[----:B------:R-:W-:Y:S01]  /*b940*/  ISETP.LT.OR P6, PT, R2, 0x1, P6 ;  /* 0x000000010200780c */ /* 0x000fe200037c1670 */
[----:B------:R-:W-:Y:S01]  /*b950*/  UISETP.GE.AND UP4, UPT, UR4, 0x4a, UPT ;  /* 0x0000004a0400788c */ /* 0x000fe2000bf86270 */
[----:B------:R-:W-:Y:S01]  /*b960*/  PLOP3.LUT P0, PT, PT, PT, UP0, 0x40, 0x0 ;  /* 0x000000000000781c */ /* 0x000fe20003f0e808 */
[----:B------:R-:W-:Y:S01]  /*b970*/  UISETP.GE.AND UP0, UPT, UR4, 0x12, UPT ;  /* 0x000000120400788c */ /* 0x000fe2000bf06270 */
[----:B------:R-:W-:Y:S01]  /*b980*/  ISETP.GT.AND P5, PT, R0, 0x1, P5 ;  /* 0x000000010000780c */ /* 0x000fe20002fa4270 */
[----:B------:R-:W-:Y:S01]  /*b990*/  UISETP.GE.AND UP6, UPT, UR4, 0x42, UPT ;  /* 0x000000420400788c */ /* 0x000fe2000bfc6270 */
[----:B------:R-:W-:Y:S01]  /*b9a0*/  PLOP3.LUT P2, PT, PT, PT, UP1, 0x40, 0x0 ;  /* 0x000000000000781c */ /* 0x000fe20003f4e818 */
[----:B------:R-:W-:Y:S01]  /*b9b0*/  UP2UR UR28, UPR, URZ, 0x1 ;  /* 0x000000013f1c7883 */ /* 0x000fe20008000000 */
[----:B------:R-:W-:Y:S01]  /*b9c0*/  FSEL R12, R190, -INF , !P6 ;  /* 0xff800000be0c7808 */ /* 0x000fe20007000000 */
[----:B------:R-:W-:Y:S01]  /*b9d0*/  UISETP.GE.AND UP5, UPT, UR4, 0x49, UPT ;  /* 0x000000490400788c */ /* 0x000fe2000bfa6270 */
[----:B------:R-:W-:Y:S01]  /*b9e0*/  PLOP3.LUT P6, PT, PT, PT, UP0, 0x40, 0x0 ;  /* 0x000000000000781c */ /* 0x000fe20003fce808 */
[----:B------:R-:W-:Y:S01]  /*b9f0*/  UISETP.GE.AND UP0, UPT, UR4, 0x19, UPT ;  /* 0x000000190400788c */ /* 0x000fe2000bf06270 */
[----:B------:R-:W-:Y:S01]  /*ba00*/  ISETP.LT.OR P5, PT, R2, 0x2, P5 ;  /* 0x000000020200780c */ /* 0x000fe20002fa1670 */
[----:B------:R-:W-:Y:S01]  /*ba10*/  UP2UR UR37, UPR, URZ, 0x40 ;  /* 0x000000403f257883 */ /* 0x000fe20008000000 */
[----:B------:R-:W-:Y:S01]  /*ba20*/  ISETP.GT.AND P2, PT, R0, 0x8, P2 ;  /* 0x000000080000780c */ /* 0x000fe20001744270 */
[----:B------:R-:W-:Y:S01]  /*ba30*/  UP2UR UR27, UPR, URZ, 0x1 ;  /* 0x000000013f1b7883 */ /* 0x000fe20008000000 */
[----:B------:R-:W-:Y:S01]  /*ba40*/  FSEL R20, R189, -INF , !P5 ;  /* 0xff800000bd147808 */ /* 0x000fe20006800000 */
[----:B------:R-:W-:Y:S01]  /*ba50*/  UP2UR UR33, UPR, URZ, 0x8 ;  /* 0x000000083f217883 */ /* 0x000fe20008000000 */
        /* <DEDUP_REMOVED lines=11> */
[----:B------:R-:W-:Y:S01]  /*bb10*/  UISETP.GE.AND UP3, UPT, UR4, 0x51, UPT ;  /* 0x000000510400788c */ /* 0x000fe2000bf66270 */
[----:B------:R-:W-:Y:S01]  /*bb20*/  ISETP.GT.AND P0, PT, R0, 0x10, P0 ;  /* 0x000000100000780c */ /* 0x000fe20000704270 */
[----:B------:R-:W-:Y:S01]  /*bb30*/  UP2UR UR25, UPR, URZ, 0x1 ;  /* 0x000000013f197883 */ /* 0x000fe20008000000 */
[----:B------:R-:W-:Y:S01]  /*bb40*/  FSEL R24, R169, -INF , !P1 ;  /* 0xff800000a9187808 */ /* 0x000fe20004800000 */
[----:B------:R-:W-:Y:S01]  /*bb50*/  UISETP.GE.AND UP2, UPT, UR4, 0x52, UPT ;  /* 0x000000520400788c */ /* 0x000fe2000bf46270 */
[----:B------:R-:W-:Y:S01]  /*bb60*/  PLOP3.LUT P1, PT, PT, PT, UP0, 0x40, 0x0 ;  /* 0x000000000000781c */ /* 0x000fe20003f2e808 */
[----:B------:R-:W-:Y:S01]  /*bb70*/  UISETP.GE.AND UP0, UPT, UR4, 0x22, UPT ;  /* 0x000000220400788c */ /* 0x000fe2000bf06270 */
[----:B------:R-:W-:Y:S01]  /*bb80*/  ISETP.LT.OR P0, PT, R2, 0x11, P0 ;  /* 0x000000110200780c */ /* 0x000fe20000701670 */
[----:B------:R-:W-:Y:S01]  /*bb90*/  UISETP.GE.AND UP1, UPT, UR4, 0x59, UPT ;  /* 0x000000590400788c */ /* 0x000fe2000bf26270 */
[----:B------:R-:W-:Y:S01]  /*bba0*/  ISETP.GT.AND P6, PT, R0, 0x11, P6 ;  /* 0x000000110000780c */ /* 0x000fe200037c4270 */
[----:B------:R-:W-:Y:S01]  /*bbb0*/  UP2UR UR24, UPR, URZ, 0x1 ;  /* 0x000000013f187883 */ /* 0x000fe20008000000 */
[----:B------:R-:W-:Y:S02]  /*bbc0*/  FSEL R25, R17, -INF , !P0 ;  /* 0xff80000011197808 */ /* 0x000fe40004000000 */
[----:B------:R-:W-:Y:S01]  /*bbd0*/  PLOP3.LUT P0, PT, PT, PT, UP0, 0x40, 0x0 ;  /* 0x000000000000781c */ /* 0x000fe20003f0e808 */
[----:B------:R-:W-:Y:S01]  /*bbe0*/  UISETP.GE.AND UP0, UPT, UR4, 0x29, UPT ;  /* 0x000000290400788c */ /* 0x000fe2000bf06270 */
[----:B------:R-:W-:Y:S02]  /*bbf0*/  ISETP.LT.OR P6, PT, R2, 0x12, P6 ;  /* 0x000000120200780c */ /* 0x000fe400037c1670 */
        /* <DEDUP_REMOVED lines=30> */
[C---:B------:R-:W-:Y:S01]  /*bde0*/  ISETP.GT.AND P0, PT, R0.reuse, 0x38, P0 ;  /* 0x000000380000780c */ /* 0x040fe20000704270 */
[----:B------:R-:W-:Y:S01]  /*bdf0*/  UP2UR UR18, UPR, URZ, 0x1 ;  /* 0x000000013f127883 */ /* 0x000fe20008000000 */
[C---:B------:R-:W-:Y:S02]  /*be00*/  ISETP.GT.AND P5, PT, R0.reuse, 0x29, P5 ;  /* 0x000000290000780c */ /* 0x040fe40002fa4270 */
[C---:B------:R-:W-:Y:S02]  /*be10*/  ISETP.GT.AND P2, PT, R0.reuse, 0x30, P2 ;  /* 0x000000300000780c */ /* 0x040fe40001744270 */
[----:B------:R-:W-:Y:S02]  /*be20*/  ISETP.GT.AND P1, PT, R0, 0x31, P1 ;  /* 0x000000310000780c */ /* 0x000fe40000f24270 */
[C---:B------:R-:W-:Y:S02]  /*be30*/  ISETP.LT.OR P0, PT, R2.reuse, 0x39, P0 ;  /* 0x000000390200780c */ /* 0x040fe40000701670 */
[----:B------:R-:W-:Y:S02]  /*be40*/  FSEL R176, R15, -INF , !P6 ;  /* 0xff8000000fb07808 */ /* 0x000fe40007000000 */
[----:B------:R-:W-:Y:S01]  /*be50*/  PLOP3.LUT P6, PT, PT, PT, UP0, 0x40, 0x0 ;  /* 0x000000000000781c */ /* 0x000fe20003fce808 */
[----:B------:R-:W-:Y:S01]  /*be60*/  UISETP.GE.AND UP0, UPT, UR4, 0x41, UPT ;  /* 0x000000410400788c */ /* 0x000fe2000bf06270 */
[C---:B------:R-:W-:Y:S02]  /*be70*/  ISETP.LT.OR P5, PT, R2.reuse, 0x2a, P5 ;  /* 0x0000002a0200780c */ /* 0x040fe40002fa1670 */
[C---:B------:R-:W-:Y:S01]  /*be80*/  ISETP.LT.OR P2, PT, R2.reuse, 0x31, P2 ;  /* 0x000000310200780c */ /* 0x040fe20001741670 */
[----:B------:R-:W-:Y:S01]  /*be90*/  UP2UR UR17, UPR, URZ, 0x1 ;  /* 0x000000013f117883 */ /* 0x000fe20008000000 */
[----:B------:R-:W-:Y:S02]  /*bea0*/  ISETP.LT.OR P1, PT, R2, 0x32, P1 ;  /* 0x000000320200780c */ /* 0x000fe40000f21670 */
[----:B------:R-:W-:Y:S02]  /*beb0*/  FSEL R196, R64, -INF , !P0 ;  /* 0xff80000040c47808 */ /* 0x000fe40004000000 */
[----:B------:R-:W-:Y:S02]  /*bec0*/  PLOP3.LUT P0, PT, PT, PT, UP4, 0x40, 0x0 ;  /* 0x000000000000781c */ /* 0x000fe40003f0e848 */
[----:B------:R-:W-:Y:S02]  /*bed0*/  FSEL R177, R49, -INF , !P5 ;  /* 0xff80000031b17808 */ /* 0x000fe40006800000 */
[----:B------:R-:W-:Y:S01]  /*bee0*/  PLOP3.LUT P5, PT, PT, PT, UP0, 0x40, 0x0 ;  /* 0x000000000000781c */ /* 0x000fe20003fae808 */
[----:B------:R-:W-:Y:S01]  /*bef0*/  UISETP.GE.AND UP0, UPT, UR4, 0x5a, UPT ;  /* 0x0000005a0400788c */ /* 0x000fe2000bf06270 */
[----:B------:R-:W-:Y:S02]  /*bf00*/  FSEL R179, R52, -INF , !P2 ;  /* 0xff80000034b37808 */ /* 0x000fe40005000000 */
[----:B------:R-:W-:Y:S01]  /*bf10*/  PLOP3.LUT P2, PT, PT, PT, UP6, 0x40, 0x0 ;  /* 0x000000000000781c */ /* 0x000fe20003f4e868 */
[----:B------:R-:W-:Y:S01]  /*bf20*/  UISETP.NE.AND UP6, UPT, UR34, URZ, UPT ;  /* 0x0000003f2200728c */ /* 0x000fe2000bfc5270 */
[----:B------:R-:W-:Y:S02]  /*bf30*/  FSEL R189, R53, -INF , !P1 ;  /* 0xff80000035bd7808 */ /* 0x000fe40004800000 */
[----:B------:R-:W-:Y:S02]  /*bf40*/  PLOP3.LUT P1, PT, PT, PT, UP5, 0x40, 0x0 ;  /* 0x000000000000781c */ /* 0x000fe40003f2e858 */
[C---:B------:R-:W-:Y:S02]  /*bf50*/  ISETP.GT.AND P0, PT, R0.reuse, 0x49, P0 ;  /* 0x000000490000780c */ /* 0x040fe40000704270 */
[C---:B------:R-:W-:Y:S02]  /*bf60*/  ISETP.GT.AND P6, PT, R0.reuse, 0x39, P6 ;  /* 0x000000390000780c */ /* 0x040fe400037c4270 */
[C---:B------:R-:W-:Y:S02]  /*bf70*/  ISETP.GT.AND P5, PT, R0.reuse, 0x40, P5 ;  /* 0x000000400000780c */ /* 0x040fe40002fa4270 */
[C---:B------:R-:W-:Y:S02]  /*bf80*/  ISETP.GT.AND P2, PT, R0.reuse, 0x41, P2 ;  /* 0x000000410000780c */ /* 0x040fe40001744270 */
[----:B------:R-:W-:Y:S02]  /*bf90*/  ISETP.GT.AND P1, PT, R0, 0x48, P1 ;  /* 0x000000480000780c */ /* 0x000fe40000f24270 */
[C---:B------:R-:W-:Y:S02]  /*bfa0*/  ISETP.LT.OR P0, PT, R2.reuse, 0x4a, P0 ;  /* 0x0000004a0200780c */ /* 0x040fe40000701670 */
[C---:B------:R-:W-:Y:S02]  /*bfb0*/  ISETP.LT.OR P6, PT, R2.reuse, 0x3a, P6 ;  /* 0x0000003a0200780c */ /* 0x040fe400037c1670 */
[C---:B------:R-:W-:Y:S02]  /*bfc0*/  ISETP.LT.OR P5, PT, R2.reuse, 0x41, P5 ;  /* 0x000000410200780c */ /* 0x040fe40002fa1670 */
[C---:B------:R-:W-:Y:S02]  /*bfd0*/  ISETP.LT.OR P2, PT, R2.reuse, 0x42, P2 ;  /* 0x000000420200780c */ /* 0x040fe40001741670 */
[----:B------:R-:W-:Y:S02]  /*bfe0*/  ISETP.LT.OR P1, PT, R2, 0x49, P1 ;  /* 0x000000490200780c */ /* 0x000fe40000f21670 */
[----:B------:R-:W-:Y:S02]  /*bff0*/  FSEL R237, R81, -INF , !P0 ;  /* 0xff80000051ed7808 */ /* 0x000fe40004000000 */
[----:B------:R-:W-:Y:S01]  /*c000*/  PLOP3.LUT P0, PT, PT, PT, UP6, 0x40, 0x0 ;  /* 0x000000000000781c */ /* 0x000fe20003f0e868 */
[----:B------:R-:W-:Y:S01]  /*c010*/  UISETP.NE.AND UP6, UPT, UR37, URZ, UPT ;  /* 0x0000003f2500728c */ /* 0x000fe2000bfc5270 */
[----:B------:R-:W-:Y:S02]  /*c020*/  FSEL R197, R65, -INF , !P6 ;  /* 0xff80000041c57808 */ /* 0x000fe40007000000 */
[----:B------:R-:W-:Y:S02]  /*c030*/  PLOP3.LUT P6, PT, PT, PT, UP3, 0x40, 0x0 ;  /* 0x000000000000781c */ /* 0x000fe40003fce838 */
[----:B------:R-:W-:Y:S02]  /*c040*/  FSEL R198, R68, -INF , !P5 ;  /* 0xff80000044c67808 */ /* 0x000fe40006800000 */
[----:B------:R-:W-:Y:S02]  /*c050*/  PLOP3.LUT P5, PT, PT, PT, UP2, 0x40, 0x0 ;  /* 0x000000000000781c */ /* 0x000fe40003fae828 */
[----:B------:R-:W-:Y:S02]  /*c060*/  FSEL R233, R69, -INF , !P2 ;  /* 0xff80000045e97808 */ /* 0x000fe40005000000 */
[----:B------:R-:W-:Y:S02]  /*c070*/  PLOP3.LUT P2, PT, PT, PT, UP1, 0x40, 0x0 ;  /* 0x000000000000781c */ /* 0x000fe40003f4e818 */
[----:B------:R-:W-:Y:S02]  /*c080*/  FSEL R236, R80, -INF , !P1 ;  /* 0xff80000050ec7808 */ /* 0x000fe40004800000 */
[----:B------:R-:W-:Y:S02]  /*c090*/  PLOP3.LUT P1, PT, PT, PT, UP0, 0x40, 0x0 ;  /* 0x000000000000781c */ /* 0x000fe40003f2e808 */
[C---:B------:R-:W-:Y:S02]  /*c0a0*/  ISETP.GT.AND P6, PT, R0.reuse, 0x50, P6 ;  /* 0x000000500000780c */ /* 0x040fe400037c4270 */
[C---:B------:R-:W-:Y:S02]  /*c0b0*/  ISETP.GT.AND P5, PT, R0.reuse, 0x51, P5 ;  /* 0x000000510000780c */ /* 0x040fe40002fa4270 */
[C---:B------:R-:W-:Y:S02]  /*c0c0*/  ISETP.GT.AND P2, PT, R0.reuse, 0x58, P2 ;  /* 0x000000580000780c */ /* 0x040fe40001744270 */
[----:B------:R-:W-:Y:S01]  /*c0d0*/  ISETP.GT.AND P1, PT, R0, 0x59, P1 ;  /* 0x000000590000780c */ /* 0x000fe20000f24270 */
[--C-:B-1----:R-:W-:Y:S01]  /*c0e0*/  IMAD.IADD R0, R6, 0x1, R3.reuse ;  /* 0x0000000106007824 */ /* 0x102fe200078e0203 */
[C---:B------:R-:W-:Y:S02]  /*c0f0*/  ISETP.LT.OR P6, PT, R2.reuse, 0x51, P6 ;  /* 0x000000510200780c */ /* 0x040fe400037c1670 */
[C---:B------:R-:W-:Y:S02]  /*c100*/  ISETP.LT.OR P5, PT, R2.reuse, 0x52, P5 ;  /* 0x000000520200780c */ /* 0x040fe40002fa1670 */
[C---:B------:R-:W-:Y:S02]  /*c110*/  ISETP.LT.OR P2, PT, R2.reuse, 0x59, P2 ;  /* 0x000000590200780c */ /* 0x040fe40001741670 */
[----:B------:R-:W-:Y:S01]  /*c120*/  ISETP.LT.OR P1, PT, R2, 0x5a, P1 ;  /* 0x0000005a0200780c */ /* 0x000fe20000f21670 */
[----:B------:R-:W-:Y:S01]  /*c130*/  IMAD.IADD R2, R5, 0x1, R3 ;  /* 0x0000000105027824 */ /* 0x000fe200078e0203 */
[----:B------:R-:W-:Y:S02]  /*c140*/  FSEL R240, R84, -INF , !P6 ;  /* 0xff80000054f07808 */ /* 0x000fe40007000000 */
[----:B------:R-:W-:Y:S02]  /*c150*/  FSEL R246, R85, -INF , !P5 ;  /* 0xff80000055f67808 */ /* 0x000fe40006800000 */
[----:B------:R-:W-:Y:S02]  /*c160*/  FSEL R250, R96, -INF , !P2 ;  /* 0xff80000060fa7808 */ /* 0x000fe40005000000 */
[----:B------:R-:W-:Y:S01]  /*c170*/  FSEL R252, R97, -INF , !P1 ;  /* 0xff80000061fc7808 */ /* 0x000fe20004800000 */
        /* <DEDUP_REMOVED lines=15> */
.L_x_281:
[----:B------:R-:W-:Y:S04]  /*c270*/  MOV R2, c[0x0][0x32c] ;  /* 0x0000cb0000027a02 */ /* 0x000fe80000000f00 */
[----:B------:R-:W-:Y:S11]  /*c280*/  ISETP.NE.AND P0, PT, R2, 0x1, PT ;  /* 0x000000010200780c */ /* 0x000ff60003f05270 */
[----:B------:R-:W-:Y:S02]  /*c290*/  @!UPT UIADD3 URZ, URZ, URZ, URZ ;  /* 0x0000003f3f3ff290 */ /* 0x000fe4000fffe03f */
[----:B------:R-:W-:Y:S05]  /*c2a0*/  @P0 IMAD.HI.U32 R2, R0, c[0x0][0x330], RZ ;  /* 0x0000cc0000020a27 */ /* 0x000fea00078e00ff */
[----:B------:R-:W-:Y:S02]  /*c2b0*/  @P0 SHF.R.U32.HI R0, RZ, c[0x0][0x334], R2 ;  /* 0x0000cd00ff000a19 */ /* 0x000fe40000011602 */
.L_x_282:
[----:B------:R-:W-:Y:S05]  /*c2c0*/  BSYNC B0 ;  /* 0x0000000000007941 */ /* 0x000fea0003800000 */
.L_x_280:
[----:B------:R-:W-:Y:S02]  /*c2d0*/  IMAD.U32 R2, RZ, RZ, UR4 ;  /* 0x00000004ff027e24 */ /* 0x000fe4000f8e00ff */
[----:B------:R-:W-:Y:S03]  /*c2e0*/  IMAD.U32 R7, RZ, RZ, UR15 ;  /* 0x0000000fff077e24 */ /* 0x000fe6000f8e00ff */
[----:B------:R-:W-:Y:S04]  /*c2f0*/  IADD3 R2, -R10, 0x1, R2 ;  /* 0x000000010a027810 */ /* 0x000fe80007ffe102 */
[----:B------:R-:W-:Y:S02]  /*c300*/  IADD3 R8, R2, -0x1, RZ ;  /* 0xffffffff02087810 */ /* 0x000fe40007ffe0ff */
[----:B------:R-:W-:Y:S03]  /*c310*/  IADD3 R2, -R7, UR8, R2 ;  /* 0x0000000807027c10 */ /* 0x000fe6000fffe102 */
[----:B------:R-:W-:Y:S01]  /*c320*/  IMAD R0, R0, c[0x0][0x32c], R8 ;  /* 0x0000cb0000007a24 */ /* 0x000fe200078e0208 */
[C-C-:B------:R-:W-:Y:S02]  /*c330*/  IADD3 R7, R3.reuse, UR13, R2.reuse ;  /* 0x0000000d03077c10 */ /* 0x140fe4000fffe002 */
[----:B------:R-:W-:Y:S02]  /*c340*/  IADD3 R3, R3, c[0x0][0x328], R2 ;  /* 0x0000ca0003037a10 */ /* 0x000fe40007ffe002 */
[----:B------:R-:W-:Y:S02]  /*c350*/  IADD3 R2, R0, c[0x0][0x32c], RZ ;  /* 0x0000cb0000027a10 */ /* 0x000fe40007ffe0ff */
[----:B------:R-:W-:Y:S02]  /*c360*/  IMNMX R0, R7, R0, !PT ;  /* 0x0000000007007217 */ /* 0x000fe40007800200 */
[----:B------:R-:W-:Y:S02]  /*c370*/  IMNMX R2, R3, R2, PT ;  /* 0x0000000203027217 */ /* 0x000fe40003800200 */
.L_x_279:
[----:B------:R-:W-:Y:S01]  /*c380*/  UP2UR UR40, UPR, URZ, 0x8 ;  /* 0x000000083f287883 */ /* 0x000fe20008000000 */
[----:B------:R-:W1:Y:S01]  /*c390*/  SHFL.IDX PT, R3, R4, 0x2, 0x1c1f ;  /* 0x005c1f0004037f89 */ /* 0x000e6200000e0000 */
[----:B------:R-:W-:Y:S01]  /*c3a0*/  UISETP.NE.AND UP3, UPT, UR29, URZ, UPT ;  /* 0x0000003f1d00728c */ /* 0x000fe2000bf65270 */
[----:B------:R-:W-:Y:S01]  /*c3b0*/  IMAD.U32 R7, RZ, RZ, UR4 ;  /* 0x00000004ff077e24 */ /* 0x000fe2000f8e00ff */
[----:B------:R-:W-:Y:S01]  /*c3c0*/  UP2UR UR42, UPR, URZ, 0x20 ;  /* 0x000000203f2a7883 */ /* 0x000fe20008000000 */
[----:B------:R-:W-:Y:S01]  /*c3d0*/  IMAD.U32 R8, RZ, RZ, UR15 ;  /* 0x0000000fff087e24 */ /* 0x000fe2000f8e00ff */
[----:B------:R-:W-:Y:S02]  /*c3e0*/  UISETP.NE.AND UP5, UPT, UR33, URZ, UPT ;  /* 0x0000003f2100728c */ /* 0x000fe4000bfa5270 */
[----:B------:R-:W-:Y:S01]  /*c3f0*/  PLOP3.LUT P0, PT, PT, PT, UP3, 0x40, 0x0 ;  /* 0x000000000000781c */ /* 0x000fe20003f0e838 */
[----:B------:R-:W-:Y:S01]  /*c400*/  UP2UR UR39, UPR, URZ, 0x4 ;  /* 0x000000043f277883 */ /* 0x000fe20008000000 */
[----:B------:R-:W-:Y:S01]  /*c410*/  IADD3 R7, -R10, 0x1, R7 ;  /* 0x000000010a077810 */ /* 0x000fe20007ffe107 */
[----:B------:R-:W-:Y:S01]  /*c420*/  UISETP.NE.AND UP2, UPT, UR30, URZ, UPT ;  /* 0x0000003f1e00728c */ /* 0x000fe2000bf45270 */
[----:B------:R-:W-:Y:S01]  /*c430*/  PLOP3.LUT P6, PT, PT, PT, UP5, 0x40, 0x0 ;  /* 0x000000000000781c */ /* 0x000fe20003fce858 */
[----:B------:R-:W-:Y:S01]  /*c440*/  UP2UR UR38, UPR, URZ, 0x2 ;  /* 0x000000023f267883 */ /* 0x000fe20008000000 */
[C---:B------:R-:W-:Y:S01]  /*c450*/  ISETP.GT.AND P0, PT, R0.reuse, 0x10, P0 ;  /* 0x000000100000780c */ /* 0x040fe20000704270 */
[----:B------:R-:W-:Y:S01]  /*c460*/  UISETP.NE.AND UP1, UPT, UR32, URZ, UPT ;  /* 0x0000003f2000728c */ /* 0x000fe2000bf25270 */
[----:B------:R-:W-:Y:S01]  /*c470*/  ISETP.GT.AND P6, PT, R0, RZ, P6 ;  /* 0x000000ff0000720c */ /* 0x000fe200037c4270 */
[----:B------:R-:W-:Y:S01]  /*c480*/  UP2UR UR37, UPR, URZ, 0x1 ;  /* 0x000000013f257883 */ /* 0x000fe20008000000 */
[----:B------:R-:W-:Y:S01]  /*c490*/  PLOP3.LUT P1, PT, PT, PT, UP2, 0x40, 0x0 ;  /* 0x000000000000781c */ /* 0x000fe20003f2e828 */
[----:B------:R-:W-:Y:S01]  /*c4a0*/  UISETP.NE.AND UP0, UPT, UR31, URZ, UPT ;  /* 0x0000003f1f00728c */ /* 0x000fe2000bf05270 */
[----:B------:R-:W-:Y:S01]  /*c4b0*/  ISETP.LT.OR P0, PT, R2, 0x11, P0 ;  /* 0x000000110200780c */ /* 0x000fe20000701670 */
[----:B------:R-:W-:Y:S01]  /*c4c0*/  UISETP.NE.AND UP2, UPT, UR24, URZ, UPT ;  /* 0x0000003f1800728c */ /* 0x000fe2000bf45270 */
[----:B------:R-:W-:Y:S01]  /*c4d0*/  PLOP3.LUT P5, PT, PT, PT, UP1, 0x40, 0x0 ;  /* 0x000000000000781c */ /* 0x000fe20003fae818 */
[----:B------:R-:W-:Y:S01]  /*c4e0*/  UP2UR UR41, UPR, URZ, 0x10 ;  /* 0x000000103f297883 */ /* 0x000fe20008000000 */
[C---:B------:R-:W-:Y:S01]  /*c4f0*/  ISETP.GT.AND P1, PT, R0.reuse, 0x9, P1 ;  /* 0x000000090000780c */ /* 0x040fe20000f24270 */
[----:B------:R-:W-:Y:S01]  /*c500*/  UISETP.NE.AND UP4, UPT, UR28, URZ, UPT ;  /* 0x0000003f1c00728c */ /* 0x000fe2000bf85270 */
[----:B------:R-:W-:Y:S01]  /*c510*/  PLOP3.LUT P2, PT, PT, PT, UP0, 0x40, 0x0 ;  /* 0x000000000000781c */ /* 0x000fe20003f4e808 */
[----:B------:R-:W-:Y:S01]  /*c520*/  UISETP.NE.AND UP1, UPT, UR27, URZ, UPT ;  /* 0x0000003f1b00728c */ /* 0x000fe2000bf25270 */
[C---:B------:R-:W-:Y:S01]  /*c530*/  ISETP.GT.AND P5, PT, R0.reuse, 0x1, P5 ;  /* 0x000000010000780c */ /* 0x040fe20002fa4270 */
[----:B------:R-:W-:Y:S01]  /*c540*/  UISETP.NE.AND UP0, UPT, UR26, URZ, UPT ;  /* 0x0000003f1a00728c */ /* 0x000fe2000bf05270 */
[----:B------:R-:W-:Y:S01]  /*c550*/  ISETP.GT.AND P2, PT, R0, 0x8, P2 ;  /* 0x000000080000780c */ /* 0x000fe20001744270 */
[----:B------:R-:W-:Y:S01]  /*c560*/  UISETP.NE.AND UP3, UPT, UR25, URZ, UPT ;  /* 0x0000003f1900728c */ /* 0x000fe2000bf65270 */
[C---:B------:R-:W-:Y:S01]  /*c570*/  ISETP.LT.OR P6, PT, R2.reuse, 0x1, P6 ;  /* 0x000000010200780c */ /* 0x040fe200037c1670 */
[----:B------:R-:W-:Y:S01]  /*c580*/  UISETP.NE.AND UP5, UPT, UR42, URZ, UPT ;  /* 0x0000003f2a00728c */ /* 0x000fe2000bfa5270 */
[C---:B------:R-:W-:Y:S02]  /*c590*/  ISETP.LT.OR P5, PT, R2.reuse, 0x2, P5 ;  /* 0x000000020200780c */ /* 0x040fe40002fa1670 */
[C---:B------:R-:W-:Y:S02]  /*c5a0*/  ISETP.LT.OR P2, PT, R2.reuse, 0x9, P2 ;  /* 0x000000090200780c */ /* 0x040fe40001741670 */
[----:B------:R-:W-:Y:S02]  /*c5b0*/  ISETP.LT.OR P1, PT, R2, 0xa, P1 ;  /* 0x0000000a0200780c */ /* 0x000fe40000f21670 */
[----:B------:R-:W-:Y:S02]  /*c5c0*/  FSEL R26, R182, -INF , !P0 ;  /* 0xff800000b61a7808 */ /* 0x000fe40004000000 */
[----:B------:R-:W-:Y:S01]  /*c5d0*/  PLOP3.LUT P0, PT, PT, PT, UP2, 0x40, 0x0 ;  /* 0x000000000000781c */ /* 0x000fe20003f0e828 */
[----:B------:R-:W-:Y:S01]  /*c5e0*/  UISETP.NE.AND UP2, UPT, UR19, URZ, UPT ;  /* 0x0000003f1300728c */ /* 0x000fe2000bf45270 */
        /* <DEDUP_REMOVED lines=48> */
[----:B------:R-:W-:Y:S02]  /*c8f0*/  PLOP3.LUT P0, PT, PT, PT, UP4, 0x40, 0x0 ;  /* 0x000000000000781c */ /* 0x000fe40003f0e848 */
[----:B------:R-:W-:Y:S02]  /*c900*/  FSEL R174, R50, -INF , !P6 ;  /* 0xff80000032ae7808 */ /* 0x000fe40007000000 */
[----:B------:R-:W-:Y:S01]  /*c910*/  PLOP3.LUT P6, PT, PT, PT, UP1, 0x40, 0x0 ;  /* 0x000000000000781c */ /* 0x000fe20003fce818 */
[----:B------:R-:W-:Y:S01]  /*c920*/  UISETP.NE.AND UP1, UPT, UR38, URZ, UPT ;  /* 0x0000003f2600728c */ /* 0x000fe2000bf25270 */
[----:B------:R-:W-:Y:S02]  /*c930*/  FSEL R175, R51, -INF , !P5 ;  /* 0xff80000033af7808 */ /* 0x000fe40006800000 */
[----:B------:R-:W-:Y:S01]  /*c940*/  PLOP3.LUT P5, PT, PT, PT, UP0, 0x40, 0x0 ;  /* 0x000000000000781c */ /* 0x000fe20003fae808 */
[----:B------:R-:W-:Y:S01]  /*c950*/  UISETP.NE.AND UP0, UPT, UR37, URZ, UPT ;  /* 0x0000003f2500728c */ /* 0x000fe2000bf05270 */
[----:B------:R-:W-:Y:S01]  /*c960*/  FSEL R180, R54, -INF , !P2 ;  /* 0xff80000036b47808 */ /* 0x000fe20005000000 */
[----:B------:R-:W-:Y:S01]  /*c970*/  UP2UR UR37, UPR, URZ, 0x40 ;  /* 0x000000403f257883 */ /* 0x000fe20008000000 */
        /* <DEDUP_REMOVED lines=28> */
[----:B------:R-:W-:Y:S02]  /*cb40*/  ISETP.GT.AND P1, PT, R0, 0x59, P1 ;  /* 0x000000590000780c */ /* 0x000fe40000f24270 */
[----:B------:R-:W-:Y:S02]  /*cb50*/  IADD3 R0, -R8, UR8, R7 ;  /* 0x0000000808007c10 */ /* 0x000fe4000fffe107 */
[C---:B------:R-:W-:Y:S02]  /*cb60*/  ISETP.LT.OR P6, PT, R2.reuse, 0x51, P6 ;  /* 0x000000510200780c */ /* 0x040fe400037c1670 */
[C---:B------:R-:W-:Y:S02]  /*cb70*/  ISETP.LT.OR P5, PT, R2.reuse, 0x52, P5 ;  /* 0x000000520200780c */ /* 0x040fe40002fa1670 */
[C---:B------:R-:W-:Y:S02]  /*cb80*/  ISETP.LT.OR P2, PT, R2.reuse, 0x59, P2 ;  /* 0x000000590200780c */ /* 0x040fe40001741670 */
[----:B------:R-:W-:Y:S02]  /*cb90*/  ISETP.LT.OR P1, PT, R2, 0x5a, P1 ;  /* 0x0000005a0200780c */ /* 0x000fe40000f21670 */
[C---:B------:R-:W-:Y:S02]  /*cba0*/  IADD3 R2, R0.reuse, c[0x0][0x328], RZ ;  /* 0x0000ca0000027a10 */ /* 0x040fe40007ffe0ff */
[----:B------:R-:W-:Y:S02]  /*cbb0*/  IADD3 R0, R0, UR13, RZ ;  /* 0x0000000d00007c10 */ /* 0x000fe4000fffe0ff */
[----:B------:R-:W-:Y:S01]  /*cbc0*/  FSEL R238, R86, -INF , !P6 ;  /* 0xff80000056ee7808 */ /* 0x000fe20007000000 */
[--C-:B-1----:R-:W-:Y:S01]  /*cbd0*/  IMAD.IADD R2, R2, 0x1, R3.reuse ;  /* 0x0000000102027824 */ /* 0x102fe200078e0203 */
[----:B------:R-:W-:Y:S01]  /*cbe0*/  FSEL R242, R87, -INF , !P5 ;  /* 0xff80000057f27808 */ /* 0x000fe20006800000 */
[----:B------:R-:W-:Y:S01]  /*cbf0*/  IMAD.IADD R0, R0, 0x1, R3 ;  /* 0x0000000100007824 */ /* 0x000fe200078e0203 */
        /* <DEDUP_REMOVED lines=17> */
.L_x_285:
[----:B------:R-:W-:Y:S04]  /*cd10*/  MOV R7, c[0x0][0x32c] ;  /* 0x0000cb0000077a02 */ /* 0x000fe80000000f00 */
[----:B------:R-:W-:Y:S11]  /*cd20*/  ISETP.NE.AND P0, PT, R7, 0x1, PT ;  /* 0x000000010700780c */ /* 0x000ff60003f05270 */
[----:B------:R-:W-:Y:S02]  /*cd30*/  @!UPT UIADD3 URZ, URZ, URZ, URZ ;  /* 0x0000003f3f3ff290 */ /* 0x000fe4000fffe03f */
[----:B------:R-:W-:Y:S05]  /*cd40*/  @P0 IMAD.HI.U32 R7, R3, c[0x0][0x330], RZ ;  /* 0x0000cc0003070a27 */ /* 0x000fea00078e00ff */
[----:B------:R-:W-:Y:S02]  /*cd50*/  @P0 SHF.R.U32.HI R3, RZ, c[0x0][0x334], R7 ;  /* 0x0000cd00ff030a19 */ /* 0x000fe40000011607 */
.L_x_286:
[----:B------:R-:W-:Y:S05]  /*cd60*/  BSYNC B0 ;  /* 0x0000000000007941 */ /* 0x000fea0003800000 */
.L_x_284:
[----:B------:R-:W-:Y:S05]  /*cd70*/  MOV R7, UR12 ;  /* 0x0000000c00077c02 */ /* 0x000fea0008000f00 */
[----:B------:R-:W-:Y:S04]  /*cd80*/  IMAD R7, R7, -0x60, -R10 ;  /* 0xffffffa007077824 */ /* 0x000fe800078e0a0a */
[----:B------:R-:W-:Y:S05]  /*cd90*/  IMAD R3, R3, c[0x0][0x32c], R7 ;  /* 0x0000cb0003037a24 */ /* 0x000fea00078e0207 */
[----:B------:R-:W-:Y:S02]  /*cda0*/  IADD3 R7, R3, c[0x0][0x32c], RZ ;  /* 0x0000cb0003077a10 */ /* 0x000fe40007ffe0ff */
[----:B------:R-:W-:Y:S02]  /*cdb0*/  IMNMX R0, R0, R3, !PT ;  /* 0x0000000300007217 */ /* 0x000fe40007800200 */
[----:B------:R-:W-:Y:S02]  /*cdc0*/  IMNMX R2, R2, R7, PT ;  /* 0x0000000702027217 */ /* 0x000fe40003800200 */
.L_x_283:
[----:B------:R-:W-:Y:S01]  /*cdd0*/  UP2UR UR40, UPR, URZ, 0x8 ;  /* 0x000000083f287883 */ /* 0x000fe20008000000 */
[----:B------:R-:W1:Y:S01]  /*cde0*/  SHFL.IDX PT, R3, R4, 0x3, 0x1c1f ;  /* 0x007c1f0004037f89 */ /* 0x000e6200000e0000 */
[----:B------:R-:W-:Y:S02]  /*cdf0*/  UISETP.NE.AND UP3, UPT, UR29, URZ, UPT ;  /* 0x0000003f1d00728c */ /* 0x000fe4000bf65270 */
[----:B------:R-:W-:Y:S02]  /*ce00*/  UP2UR UR42, UPR, URZ, 0x20 ;  /* 0x000000203f2a7883 */ /* 0x000fe40008000000 */
[----:B------:R-:W-:Y:S02]  /*ce10*/  UISETP.NE.AND UP5, UPT, UR33, URZ, UPT ;  /* 0x0000003f2100728c */ /* 0x000fe4000bfa5270 */
[----:B------:R-:W-:Y:S01]  /*ce20*/  PLOP3.LUT P0, PT, PT, PT, UP3, 0x40, 0x0 ;  /* 0x000000000000781c */ /* 0x000fe20003f0e838 */
[----:B------:R-:W-:Y:S02]  /*ce30*/  UP2UR UR39, UPR, URZ, 0x4 ;  /* 0x000000043f277883 */ /* 0x000fe40008000000 */
        /* <DEDUP_REMOVED lines=140> */
.L_x_289:
[----:B------:R-:W-:Y:S04]  /*d700*/  MOV R2, c[0x0][0x32c] ;  /* 0x0000cb0000027a02 */ /* 0x000fe80000000f00 */
[----:B------:R-:W-:Y:S11]  /*d710*/  ISETP.NE.AND P0, PT, R2, 0x1, PT ;  /* 0x000000010200780c */ /* 0x000ff60003f05270 */
[----:B------:R-:W-:Y:S02]  /*d720*/  @!UPT UIADD3 URZ, URZ, URZ, URZ ;  /* 0x0000003f3f3ff290 */ /* 0x000fe4000fffe03f */
[----:B------:R-:W-:Y:S05]  /*d730*/  @P0 IMAD.HI.U32 R2, R0, c[0x0][0x330], RZ ;  /* 0x0000cc0000020a27 */ /* 0x000fea00078e00ff */
[----:B------:R-:W-:Y:S02]  /*d740*/  @P0 SHF.R.U32.HI R0, RZ, c[0x0][0x334], R2 ;  /* 0x0000cd00ff000a19 */ /* 0x000fe40000011602 */
.L_x_290:
[----:B------:R-:W-:Y:S05]  /*d750*/  BSYNC B0 ;  /* 0x0000000000007941 */ /* 0x000fea0003800000 */
.L_x_288:
        /* <DEDUP_REMOVED lines=11> */
.L_x_287:
[----:B------:R-:W2:Y:S01]  /*d810*/  LDL.LU R3, [R1] ;  /* 0x0000000001037983 */ /* 0x000ea20000300800 */
        /* <DEDUP_REMOVED lines=10> */
[----:B------:R-:W-:Y:S01]  /*d8c0*/  PLOP3.LUT P2, PT, PT, PT, UP6, 0x40, 0x0 ;  /* 0x000000000000781c */ /* 0x000fe20003f4e868 */
[----:B------:R-:W-:Y:S01]  /*d8d0*/  UISETP.NE.AND UP4, UPT, UR27, URZ, UPT ;  /* 0x0000003f1b00728c */ /* 0x000fe2000bf85270 */
[----:B------:R-:W-:Y:S01]  /*d8e0*/  FMNMX.FTZ R72, R24, R72, !PT ;  /* 0x0000004818487209 */ /* 0x000fe20007810000 */
[----:B------:R-:W-:Y:S01]  /*d8f0*/  UP2UR UR27, UPR, URZ, 0x8 ;  /* 0x000000083f1b7883 */ /* 0x000fe20008000000 */
[----:B------:R-:W-:Y:S01]  /*d900*/  ISETP.GT.AND P2, PT, R0, RZ, P2 ;  /* 0x000000ff0000720c */ /* 0x000fe20001744270 */
[----:B------:R-:W-:Y:S01]  /*d910*/  UISETP.NE.AND UP3, UPT, UR29, URZ, UPT ;  /* 0x0000003f1d00728c */ /* 0x000fe2000bf65270 */
[----:B------:R-:W-:Y:S01]  /*d920*/  FMNMX.FTZ R72, R25, R72, !PT ;  /* 0x0000004819487209 */ /* 0x000fe20007810000 */
[----:B------:R-:W-:Y:S01]  /*d930*/  UP2UR UR29, UPR, URZ, 0x4 ;  /* 0x000000043f1d7883 */ /* 0x000fe20008000000 */
[----:B------:R-:W-:Y:S01]  /*d940*/  ISETP.LT.OR P2, PT, R2, 0x1, P2 ;  /* 0x000000010200780c */ /* 0x000fe20001741670 */
[----:B------:R-:W-:Y:S01]  /*d950*/  UISETP.NE.AND UP2, UPT, UR28, URZ, UPT ;  /* 0x0000003f1c00728c */ /* 0x000fe2000bf45270 */
[----:B------:R-:W-:Y:S01]  /*d960*/  FMNMX.FTZ R72, R27, R72, !PT ;  /* 0x000000481b487209 */ /* 0x000fe20007810000 */
[----:B------:R-:W-:Y:S01]  /*d970*/  UP2UR UR28, UPR, URZ, 0x2 ;  /* 0x000000023f1c7883 */ /* 0x000fe20008000000 */
[----:B------:R-:W-:Y:S01]  /*d980*/  PLOP3.LUT P0, PT, PT, PT, UP5, 0x40, 0x0 ;  /* 0x000000000000781c */ /* 0x000fe20003f0e858 */
[----:B------:R-:W-:Y:S01]  /*d990*/  UISETP.NE.AND UP1, UPT, UR30, URZ, UPT ;  /* 0x0000003f1e00728c */ /* 0x000fe2000bf25270 */
[----:B------:R-:W-:Y:S01]  /*d9a0*/  FMNMX.FTZ R72, R30, R72, !PT ;  /* 0x000000481e487209 */ /* 0x000fe20007810000 */
[----:B------:R-:W-:Y:S01]  /*d9b0*/  UP2UR UR30, UPR, URZ, 0x1 ;  /* 0x000000013f1e7883 */ /* 0x000fe20008000000 */
[----:B------:R-:W-:Y:S01]  /*d9c0*/  ISETP.GT.AND P0, PT, R0, 0x1, P0 ;  /* 0x000000010000780c */ /* 0x000fe20000704270 */
[----:B------:R-:W-:Y:S01]  /*d9d0*/  UISETP.NE.AND UP0, UPT, UR31, URZ, UPT ;  /* 0x0000003f1f00728c */ /* 0x000fe2000bf05270 */
[----:B------:R-:W-:Y:S01]  /*d9e0*/  FMNMX.FTZ R72, R33, R72, !PT ;  /* 0x0000004821487209 */ /* 0x000fe20007810000 */
[----:B------:R-:W-:Y:S01]  /*d9f0*/  UISETP.NE.AND UP6, UPT, UR4, URZ, UPT ;  /* 0x0000003f0400728c */ /* 0x000fe2000bfc5270 */
[----:B------:R-:W-:Y:S01]  /*da00*/  PLOP3.LUT P1, PT, PT, PT, UP1, 0x40, 0x0 ;  /* 0x000000000000781c */ /* 0x000fe20003f2e818 */
[----:B------:R-:W-:Y:S01]  /*da10*/  UISETP.NE.AND UP1, UPT, UR23, URZ, UPT ;  /* 0x0000003f1700728c */ /* 0x000fe2000bf25270 */
[----:B------:R-:W-:Y:S01]  /*da20*/  FMNMX.FTZ R72, R48, R72, !PT ;  /* 0x0000004830487209 */ /* 0x000fe20007810000 */
[----:B------:R-:W-:Y:S01]  /*da30*/  UISETP.NE.AND UP5, UPT, UR33, URZ, UPT ;  /* 0x0000003f2100728c */ /* 0x000fe2000bfa5270 */
[----:B------:R-:W-:Y:S01]  /*da40*/  PLOP3.LUT P6, PT, PT, PT, UP0, 0x40, 0x0 ;  /* 0x000000000000781c */ /* 0x000fe20003fce808 */
[----:B------:R-:W-:Y:S01]  /*da50*/  UISETP.NE.AND UP0, UPT, UR26, URZ, UPT ;  /* 0x0000003f1a00728c */ /* 0x000fe2000bf05270 */
[----:B------:R-:W-:Y:S01]  /*da60*/  FMNMX.FTZ R72, R90, R72, !PT ;  /* 0x000000485a487209 */ /* 0x000fe20007810000 */
[----:B------:R-:W-:Y:S01]  /*da70*/  LDSM.16.MT88.4 R52, [R210+0x100] ;  /* 0x00010000d234783b */ /* 0x000fe20000004200 */
[----:B------:R-:W-:Y:S02]  /*da80*/  ISETP.LT.OR P0, PT, R2, 0x2, P0 ;  /* 0x000000020200780c */ /* 0x000fe40000701670 */
[----:B------:R-:W-:Y:S02]  /*da90*/  FMNMX.FTZ R72, R176, R72, !PT ;  /* 0x00000048b0487209 */ /* 0x000fe40007810000 */
[----:B------:R-:W-:Y:S02]  /*daa0*/  ISETP.GT.AND P6, PT, R0, 0x8, P6 ;  /* 0x000000080000780c */ /* 0x000fe400037c4270 */
[----:B------:R-:W-:Y:S01]  /*dab0*/  FMNMX.FTZ R72, R177, R72, !PT ;  /* 0x00000048b1487209 */ /* 0x000fe20007810000 */
[----:B------:R-:W-:Y:S01]  /*dac0*/  LDSM.16.MT88.4 R80, [R211+0x100] ;  /* 0x00010000d350783b */ /* 0x000fe20000004200 */
[----:B------:R-:W-:Y:S02]  /*dad0*/  ISETP.LT.OR P6, PT, R2, 0x9, P6 ;  /* 0x000000090200780c */ /* 0x000fe400037c1670 */
[----:B------:R-:W-:Y:S02]  /*dae0*/  FMNMX.FTZ R72, R179, R72, !PT ;  /* 0x00000048b3487209 */ /* 0x000fe40007810000 */
[----:B------:R-:W-:Y:S02]  /*daf0*/  FSEL R15, R251, -INF , !P0 ;  /* 0xff800000fb0f7808 */ /* 0x000fe40004000000 */
[----:B------:R-:W-:Y:S02]  /*db00*/  FMNMX.FTZ R72, R189, R72, !PT ;  /* 0x00000048bd487209 */ /* 0x000fe40007810000 */
[----:B------:R-:W-:Y:S02]  /*db10*/  ISETP.GT.AND P1, PT, R0, 0x9, P1 ;  /* 0x000000090000780c */ /* 0x000fe40000f24270 */
[----:B------:R-:W-:Y:S02]  /*db20*/  FMNMX.FTZ R72, R196, R72, !PT ;  /* 0x00000048c4487209 */ /* 0x000fe40007810000 */
[----:B------:R-:W-:Y:S01]  /*db30*/  PLOP3.LUT P5, PT, PT, PT, UP3, 0x40, 0x0 ;  /* 0x000000000000781c */ /* 0x000fe20003fae838 */
[----:B------:R-:W-:Y:S01]  /*db40*/  UISETP.NE.AND UP3, UPT, UR25, URZ, UPT ;  /* 0x0000003f1900728c */ /* 0x000fe2000bf65270 */
[----:B------:R-:W-:Y:S02]  /*db50*/  FMNMX.FTZ R72, R197, R72, !PT ;  /* 0x00000048c5487209 */ /* 0x000fe40007810000 */
[----:B------:R-:W-:Y:S02]  /*db60*/  ISETP.LT.OR P1, PT, R2, 0xa, P1 ;  /* 0x0000000a0200780c */ /* 0x000fe40000f21670 */
[----:B------:R-:W-:Y:S02]  /*db70*/  FMNMX.FTZ R72, R198, R72, !PT ;  /* 0x00000048c6487209 */ /* 0x000fe40007810000 */
[----:B------:R-:W-:Y:S02]  /*db80*/  FSEL R17, R249, -INF , !P6 ;  /* 0xff800000f9117808 */ /* 0x000fe40007000000 */
[----:B------:R-:W-:Y:S02]  /*db90*/  FMNMX.FTZ R72, R233, R72, !PT ;  /* 0x00000048e9487209 */ /* 0x000fe40007810000 */
[----:B------:R-:W-:Y:S02]  /*dba0*/  ISETP.GT.AND P5, PT, R0, 0x10, P5 ;  /* 0x000000100000780c */ /* 0x000fe40002fa4270 */
[----:B------:R-:W-:Y:S02]  /*dbb0*/  FMNMX.FTZ R72, R236, R72, !PT ;  /* 0x00000048ec487209 */ /* 0x000fe40007810000 */
[----:B------:R-:W-:Y:S02]  /*dbc0*/  ISETP.LT.OR P5, PT, R2, 0x11, P5 ;  /* 0x000000110200780c */ /* 0x000fe40002fa1670 */
[----:B------:R-:W-:Y:S02]  /*dbd0*/  FMNMX.FTZ R72, R237, R72, !PT ;  /* 0x00000048ed487209 */ /* 0x000fe40007810000 */
[----:B------:R-:W-:Y:S02]  /*dbe0*/  FSEL R19, R248, -INF , !P1 ;  /* 0xff800000f8137808 */ /* 0x000fe40004800000 */
[----:B------:R-:W-:Y:S02]  /*dbf0*/  FMNMX.FTZ R72, R240, R72, !PT ;  /* 0x00000048f0487209 */ /* 0x000fe40007810000 */
[----:B------:R-:W-:Y:S01]  /*dc00*/  PLOP3.LUT P0, PT, PT, PT, UP4, 0x40, 0x0 ;  /* 0x000000000000781c */ /* 0x000fe20003f0e848 */
[----:B------:R-:W-:Y:S01]  /*dc10*/  UISETP.NE.AND UP4, UPT, UR21, URZ, UPT ;  /* 0x0000003f1500728c */ /* 0x000fe2000bf85270 */
[----:B------:R-:W-:Y:S02]  /*dc20*/  FMNMX.FTZ R72, R246, R72, !PT ;  /* 0x00000048f6487209 */ /* 0x000fe40007810000 */
[----:B------:R-:W-:Y:S02]  /*dc30*/  FSEL R56, R204, -INF , !P5 ;  /* 0xff800000cc387808 */ /* 0x000fe40006800000 */
[----:B------:R-:W-:Y:S02]  /*dc40*/  FMNMX.FTZ R72, R250, R72, !PT ;  /* 0x00000048fa487209 */ /* 0x000fe40007810000 */
[----:B------:R-:W-:Y:S02]  /*dc50*/  ISETP.GT.AND P0, PT, R0, 0x18, P0 ;  /* 0x000000180000780c */ /* 0x000fe40000704270 */
[----:B------:R-:W-:Y:S02]  /*dc60*/  FMNMX.FTZ R72, R252, R72, !PT ;  /* 0x00000048fc487209 */ /* 0x000fe40007810000 */
[----:B------:R-:W-:Y:S01]  /*dc70*/  PLOP3.LUT P6, PT, PT, PT, UP0, 0x40, 0x0 ;  /* 0x000000000000781c */ /* 0x000fe20003fce808 */
[----:B------:R-:W-:Y:S01]  /*dc80*/  UISETP.NE.AND UP0, UPT, UR22, URZ, UPT ;  /* 0x0000003f1600728c */ /* 0x000fe2000bf05270 */
[----:B------:R-:W-:Y:S01]  /*dc90*/  ISETP.LT.OR P0, PT, R2, 0x19, P0 ;  /* 0x000000190200780c */ /* 0x000fe20000701670 */
[----:B------:R-:W1:Y:S01]  /*dca0*/  SHFL.BFLY PT, R5, R72, 0x2, 0x1f ;  /* 0x0c401f0048057f89 */ /* 0x000e6200000e0000 */
[----:B------:R-:W-:Y:S02]  /*dcb0*/  ISETP.GT.AND P6, PT, R0, 0x19, P6 ;  /* 0x000000190000780c */ /* 0x000fe400037c4270 */
[----:B------:R-:W-:Y:S02]  /*dcc0*/  FSEL R62, R200, -INF , !P0 ;  /* 0xff800000c83e7808 */ /* 0x000fe40004000000 */
[----:B------:R-:W-:Y:S02]  /*dcd0*/  ISETP.LT.OR P6, PT, R2, 0x1a, P6 ;  /* 0x0000001a0200780c */ /* 0x000fe400037c1670 */
[----:B------:R-:W-:Y:S02]  /*dce0*/  FMNMX.FTZ R4, R14, R4, !PT ;  /* 0x000000040e047209 */ /* 0x000fe40007810000 */
[----:B------:R-:W-:Y:S02]  /*dcf0*/  FSEL R88, R199, -INF , !P6 ;  /* 0xff800000c7587808 */ /* 0x000fe40007000000 */
[----:B------:R-:W-:Y:S02]  /*dd00*/  FMNMX.FTZ R4, R16, R4, !PT ;  /* 0x0000000410047209 */ /* 0x000fe40007810000 */
[----:B------:R-:W-:Y:S01]  /*dd10*/  PLOP3.LUT P1, PT, PT, PT, UP3, 0x40, 0x0 ;  /* 0x000000000000781c */ /* 0x000fe20003f2e838 */
[----:B------:R-:W-:Y:S01]  /*dd20*/  UISETP.NE.AND UP3, UPT, UR20, URZ, UPT ;  /* 0x0000003f1400728c */ /* 0x000fe2000bf65270 */
        /* <DEDUP_REMOVED lines=17> */
[----:B------:R-:W-:Y:S02]  /*de40*/  ISETP.GT.AND P6, PT, R0, 0x30, P6 ;  /* 0x000000300000780c */ /* 0x000fe400037c4270 */
[----:B------:R-:W-:Y:S02]  /*de50*/  FMNMX.FTZ R4, R182, R4, !PT ;  /* 0x00000004b6047209 */ /* 0x000fe40007810000 */
[----:B------:R-:W-:Y:S01]  /*de60*/  PLOP3.LUT P1, PT, PT, PT, UP3, 0x40, 0x0 ;  /* 0x000000000000781c */ /* 0x000fe20003f2e838 */
[----:B------:R-:W-:Y:S01]  /*de70*/  UISETP.NE.AND UP3, UPT, UR27, URZ, UPT ;  /* 0x0000003f1b00728c */ /* 0x000fe2000bf65270 */
[----:B------:R-:W-:Y:S02]  /*de80*/  FMNMX.FTZ R4, R185, R4, !PT ;  /* 0x00000004b9047209 */ /* 0x000fe40007810000 */
[----:B------:R-:W-:Y:S02]  /*de90*/  FSEL R173, R47, -INF , !P0 ;  /* 0xff8000002fad7808 */ /* 0x000fe40004000000 */
[----:B------:R-:W-:Y:S02]  /*dea0*/  ISETP.LT.OR P6, PT, R2, 0x31, P6 ;  /* 0x000000310200780c */ /* 0x000fe400037c1670 */
[----:B------:R-:W-:Y:S02]  /*deb0*/  ISETP.GT.AND P1, PT, R0, 0x31, P1 ;  /* 0x000000310000780c */ /* 0x000fe40000f24270 */
[----:B------:R-:W-:Y:S02]  /*dec0*/  FMNMX.FTZ R4, R188, R4, !PT ;  /* 0x00000004bc047209 */ /* 0x000fe40007810000 */
        /* <DEDUP_REMOVED lines=10> */
[----:B------:R-:W-:Y:S02]  /*df70*/  PLOP3.LUT P6, PT, PT, PT, UP6, 0x40, 0x0 ;  /* 0x000000000000781c */ /* 0x000fe40003fce868 */
[----:B------:R-:W-:Y:S02]  /*df80*/  FMNMX.FTZ R4, R231, R4, !PT ;  /* 0x00000004e7047209 */ /* 0x000fe40007810000 */
[----:B------:R-:W-:Y:S02]  /*df90*/  PLOP3.LUT P1, PT, PT, PT, UP5, 0x40, 0x0 ;  /* 0x000000000000781c */ /* 0x000fe40003f2e858 */
[----:B------:R-:W-:Y:S02]  /*dfa0*/  FMNMX.FTZ R4, R239, R4, !PT ;  /* 0x00000004ef047209 */ /* 0x000fe40007810000 */
[----:B------:R-:W-:Y:S02]  /*dfb0*/  ISETP.LT.OR P0, PT, R2, 0x41, P0 ;  /* 0x000000410200780c */ /* 0x000fe40000701670 */
[----:B------:R-:W-:Y:S02]  /*dfc0*/  FMNMX.FTZ R4, R241, R4, !PT ;  /* 0x00000004f1047209 */ /* 0x000fe40007810000 */
[C---:B------:R-:W-:Y:S02]  /*dfd0*/  ISETP.GT.AND P6, PT, R0.reuse, 0x41, P6 ;  /* 0x000000410000780c */ /* 0x040fe400037c4270 */
[----:B------:R-:W-:Y:S02]  /*dfe0*/  FMNMX.FTZ R4, R243, R4, !PT ;  /* 0x00000004f3047209 */ /* 0x000fe40007810000 */
[----:B------:R-:W-:Y:S02]  /*dff0*/  ISETP.GT.AND P1, PT, R0, 0x48, P1 ;  /* 0x000000480000780c */ /* 0x000fe40000f24270 */
[----:B------:R-:W-:Y:S02]  /*e000*/  FMNMX.FTZ R4, R244, R4, !PT ;  /* 0x00000004f4047209 */ /* 0x000fe40007810000 */
[C---:B------:R-:W-:Y:S02]  /*e010*/  ISETP.LT.OR P6, PT, R2.reuse, 0x42, P6 ;  /* 0x000000420200780c */ /* 0x040fe400037c1670 */
[----:B------:R-:W-:Y:S01]  /*e020*/  FSEL R187, R187, -INF , !P0 ;  /* 0xff800000bbbb7808 */ /* 0x000fe20004000000 */
[----:B------:R-:W-:Y:S01]  /*e030*/  SHFL.BFLY PT, R8, R4, 0x2, 0x1f ;  /* 0x0c401f0004087f89 */ /* 0x000fe200000e0000 */
[----:B------:R-:W-:Y:S02]  /*e040*/  PLOP3.LUT P0, PT, PT, PT, UP3, 0x40, 0x0 ;  /* 0x000000000000781c */ /* 0x000fe40003f0e838 */
[----:B------:R-:W-:Y:S02]  /*e050*/  ISETP.LT.OR P1, PT, R2, 0x49, P1 ;  /* 0x000000490200780c */ /* 0x000fe40000f21670 */
[----:B------:R-:W-:Y:S02]  /*e060*/  FSEL R192, R75, -INF , !P6 ;  /* 0xff8000004bc07808 */ /* 0x000fe40007000000 */
[----:B------:R-:W-:Y:S02]  /*e070*/  ISETP.GT.AND P0, PT, R0, 0x50, P0 ;  /* 0x000000500000780c */ /* 0x000fe40000704270 */
[----:B------:R-:W-:Y:S02]  /*e080*/  FSEL R191, R78, -INF , !P1 ;  /* 0xff8000004ebf7808 */ /* 0x000fe40004800000 */
[----:B------:R-:W-:Y:S04]  /*e090*/  ISETP.LT.OR P0, PT, R2, 0x51, P0 ;  /* 0x000000510200780c */ /* 0x000fe80000701670 */
[----:B------:R-:W-:Y:S02]  /*e0a0*/  FSEL R199, R42, -INF , !P0 ;  /* 0xff8000002ac77808 */ /* 0x000fe40004000000 */
[----:B------:R-:W-:Y:S01]  /*e0b0*/  PLOP3.LUT P0, PT, PT, PT, UP0, 0x40, 0x0 ;  /* 0x000000000000781c */ /* 0x000fe20003f0e808 */
[----:B------:R-:W-:Y:S02]  /*e0c0*/  UISETP.GT.AND UP0, UPT, UR12, UR5, UPT ;  /* 0x000000050c00728c */ /* 0x000fe4000bf04270 */
[----:B------:R-:W-:Y:S01]  /*e0d0*/  UIADD3 UR12, UR12, -0x1, URZ ;  /* 0xffffffff0c0c7890 */ /* 0x000fe2000fffe03f */
[----:B------:R-:W-:Y:S04]  /*e0e0*/  ISETP.GT.AND P0, PT, R0, 0x59, P0 ;  /* 0x000000590000780c */ /* 0x000fe80000704270 */
[----:B------:R-:W-:Y:S04]  /*e0f0*/  ISETP.LT.OR P0, PT, R2, 0x5a, P0 ;  /* 0x0000005a0200780c */ /* 0x000fe80000701670 */
[----:B------:R-:W-:Y:S02]  /*e100*/  FSEL R73, R35, -INF , !P0 ;  /* 0xff80000023497808 */ /* 0x000fe40004000000 */
[----:B--2---:R-:W-:Y:S02]  /*e110*/  FSEL R10, R3, -INF , !P2 ;  /* 0xff800000030a7808 */ /* 0x004fe40005000000 */
[----:B------:R-:W-:Y:S02]  /*e120*/  FMNMX.FTZ R3, R11, R101, !PT ;  /* 0x000000650b037209 */ /* 0x000fe40007810000 */
[----:B------:R-:W-:Y:S01]  /*e130*/  PLOP3.LUT P2, PT, PT, PT, UP2, 0x40, 0x0 ;  /* 0x000000000000781c */ /* 0x000fe20003f4e828 */
[----:B------:R-:W-:Y:S01]  /*e140*/  UISETP.NE.AND UP2, UPT, UR24, URZ, UPT ;  /* 0x0000003f1800728c */ /* 0x000fe2000bf45270 */
[----:B------:R-:W-:Y:S02]  /*e150*/  FMNMX.FTZ R3, R18, R3, !PT ;  /* 0x0000000312037209 */ /* 0x000fe40007810000 */
[----:B-1----:R-:W-:Y:S02]  /*e160*/  FMNMX.FTZ R72, R72, R5, !PT ;  /* 0x0000000548487209 */ /* 0x002fe40007810000 */
[----:B------:R-:W-:Y:S02]  /*e170*/  FMNMX.FTZ R3, R21, R3, !PT ;  /* 0x0000000315037209 */ /* 0x000fe40007810000 */
[----:B------:R-:W-:Y:S01]  /*e180*/  ISETP.GT.AND P2, PT, R0, 0x11, P2 ;  /* 0x000000110000780c */ /* 0x000fe20001744270 */
[----:B------:R-:W1:Y:S01]  /*e190*/  SHFL.BFLY PT, R7, R72, 0x1, 0x1f ;  /* 0x0c201f0048077f89 */ /* 0x000e6200000e0000 */
        /* <DEDUP_REMOVED lines=10> */
[----:B------:R-:W-:Y:S02]  /*e240*/  FMNMX.FTZ R5, R10, R103, !PT ;  /* 0x000000670a057209 */ /* 0x000fe40007810000 */
[----:B------:R-:W-:Y:S02]  /*e250*/  FMNMX.FTZ R3, R94, R3, !PT ;  /* 0x000000035e037209 */ /* 0x000fe40007810000 */
[----:B------:R-:W-:Y:S02]  /*e260*/  ISETP.LT.OR P2, PT, R2, 0x29, P2 ;  /* 0x000000290200780c */ /* 0x000fe40001741670 */
[----:B------:R-:W-:Y:S02]  /*e270*/  FMNMX.FTZ R3, R95, R3, !PT ;  /* 0x000000035f037209 */ /* 0x000fe40007810000 */
[----:B------:R-:W-:Y:S02]  /*e280*/  FMNMX.FTZ R5, R15, R5, !PT ;  /* 0x000000050f057209 */ /* 0x000fe40007810000 */
[----:B------:R-:W-:Y:S02]  /*e290*/  FMNMX.FTZ R3, R174, R3, !PT ;  /* 0x00000003ae037209 */ /* 0x000fe40007810000 */
[----:B------:R-:W-:Y:S02]  /*e2a0*/  FSEL R171, R46, -INF , !P2 ;  /* 0xff8000002eab7808 */ /* 0x000fe40005000000 */
[----:B------:R-:W-:Y:S02]  /*e2b0*/  FMNMX.FTZ R3, R175, R3, !PT ;  /* 0x00000003af037209 */ /* 0x000fe40007810000 */
[----:B------:R-:W-:Y:S01]  /*e2c0*/  PLOP3.LUT P2, PT, PT, PT, UP1, 0x40, 0x0 ;  /* 0x000000000000781c */ /* 0x000fe20003f4e818 */
[----:B------:R-:W-:Y:S01]  /*e2d0*/  UISETP.NE.AND UP1, UPT, UR28, URZ, UPT ;  /* 0x0000003f1c00728c */ /* 0x000fe2000bf25270 */
[----:B------:R-:W-:Y:S02]  /*e2e0*/  FMNMX.FTZ R3, R180, R3, !PT ;  /* 0x00000003b4037209 */ /* 0x000fe40007810000 */
[----:B------:R-:W-:Y:S02]  /*e2f0*/  FMNMX.FTZ R5, R17, R5, !PT ;  /* 0x0000000511057209 */ /* 0x000fe40007810000 */
[----:B------:R-:W-:Y:S02]  /*e300*/  FMNMX.FTZ R3, R183, R3, !PT ;  /* 0x00000003b7037209 */ /* 0x000fe40007810000 */
[----:B------:R-:W-:Y:S02]  /*e310*/  ISETP.GT.AND P2, PT, R0, 0x39, P2 ;  /* 0x000000390000780c */ /* 0x000fe40001744270 */
[----:B------:R-:W-:Y:S02]  /*e320*/  FMNMX.FTZ R3, R193, R3, !PT ;  /* 0x00000003c1037209 */ /* 0x000fe40007810000 */
[----:B------:R-:W-:Y:S02]  /*e330*/  FMNMX.FTZ R5, R19, R5, !PT ;  /* 0x0000000513057209 */ /* 0x000fe40007810000 */
[----:B------:R-:W-:Y:S02]  /*e340*/  FMNMX.FTZ R3, R195, R3, !PT ;  /* 0x00000003c3037209 */ /* 0x000fe40007810000 */
[----:B-1----:R-:W-:Y:S02]  /*e350*/  FMNMX.FTZ R72, R72, R7, !PT ;  /* 0x0000000748487209 */ /* 0x002fe40007810000 */
[----:B------:R-:W-:Y:S02]  /*e360*/  FMNMX.FTZ R3, R202, R3, !PT ;  /* 0x00000003ca037209 */ /* 0x000fe40007810000 */
[----:B------:R-:W-:Y:S01]  /*e370*/  ISETP.LT.OR P2, PT, R2, 0x3a, P2 ;  /* 0x0000003a0200780c */ /* 0x000fe20001741670 */
[----:B------:R-:W-:Y:S01]  /*e380*/  FMUL.FTZ R74, R72, c[0x0][0x2d0] ;  /* 0x0000b400484a7a20 */ /* 0x000fe20000410000 */
[----:B------:R-:W-:Y:S02]  /*e390*/  FMNMX.FTZ R3, R229, R3, !PT ;  /* 0x00000003e5037209 */ /* 0x000fe40007810000 */
[----:B------:R-:W-:Y:S02]  /*e3a0*/  FMNMX.FTZ R5, R56, R5, !PT ;  /* 0x0000000538057209 */ /* 0x000fe40007810000 */
[----:B------:R-:W-:Y:S02]  /*e3b0*/  FMNMX.FTZ R3, R235, R3, !PT ;  /* 0x00000003eb037209 */ /* 0x000fe40007810000 */
[----:B------:R-:W-:Y:S02]  /*e3c0*/  FSEL R178, R63, -INF , !P2 ;  /* 0xff8000003fb27808 */ /* 0x000fe40005000000 */
[----:B------:R-:W-:Y:S02]  /*e3d0*/  FMNMX.FTZ R3, R232, R3, !PT ;  /* 0x00000003e8037209 */ /* 0x000fe40007810000 */
[----:B------:R-:W-:Y:S02]  /*e3e0*/  FSETP.NEU.FTZ.AND P2, PT, R72, -INF , PT ;  /* 0xff8000004800780b */ /* 0x000fe40003f5d000 */
[----:B------:R-:W-:Y:S02]  /*e3f0*/  FMNMX.FTZ R3, R238, R3, !PT ;  /* 0x00000003ee037209 */ /* 0x000fe40007810000 */
[----:B------:R-:W-:Y:S02]  /*e400*/  FMNMX.FTZ R5, R58, R5, !PT ;  /* 0x000000053a057209 */ /* 0x000fe40007810000 */
[----:B------:R-:W-:Y:S02]  /*e410*/  FMNMX.FTZ R3, R242, R3, !PT ;  /* 0x00000003f2037209 */ /* 0x000fe40007810000 */
[----:B------:R-:W-:Y:S02]  /*e420*/  FSEL R74, R74, RZ, P2 ;  /* 0x000000ff4a4a7208 */ /* 0x000fe40001000000 */
[----:B------:R-:W-:Y:S02]  /*e430*/  FMNMX.FTZ R3, R245, R3, !PT ;  /* 0x00000003f5037209 */ /* 0x000fe40007810000 */
[----:B------:R-:W-:Y:S01]  /*e440*/  FMNMX.FTZ R5, R62, R5, !PT ;  /* 0x000000053e057209 */ /* 0x000fe20007810000 */
[--C-:B------:R-:W-:Y:S01]  /*e450*/  FFMA.FTZ R48, R48, c[0x0][0x2d0], -R74.reuse ;  /* 0x0000b40030307a23 */ /* 0x100fe2000001084a */
[----:B------:R-:W-:Y:S02]  /*e460*/  FMNMX.FTZ R3, R247, R3, !PT ;  /* 0x00000003f7037209 */ /* 0x000fe40007810000 */
[----:B------:R-:W-:Y:S01]  /*e470*/  PLOP3.LUT P5, PT, PT, PT, UP2, 0x40, 0x0 ;  /* 0x000000000000781c */ /* 0x000fe20003fae828 */
[----:B------:R-:W-:Y:S01]  /*e480*/  UISETP.NE.AND UP2, UPT, UR19, URZ, UPT ;  /* 0x0000003f1300728c */ /* 0x000fe2000bf45270 */
[----:B------:R-:W-:Y:S01]  /*e490*/  FMNMX.FTZ R4, R4, R8, !PT ;  /* 0x0000000804047209 */ /* 0x000fe20007810000 */
[----:B------:R-:W1:Y:S01]  /*e4a0*/  SHFL.BFLY PT, R6, R3, 0x2, 0x1f ;  /* 0x0c401f0003067f89 */ /* 0x000e6200000e0000 */
[----:B------:R-:W-:Y:S04]  /*e4b0*/  ISETP.GT.AND P5, PT, R0, 0x21, P5 ;  /* 0x000000210000780c */ /* 0x000fe80002fa4270 */
[----:B------:R-:W-:Y:S03]  /*e4c0*/  ISETP.LT.OR P5, PT, R2, 0x22, P5 ;  /* 0x000000220200780c */ /* 0x000fe60002fa1670 */
[----:B------:R-:W2:Y:S01]  /*e4d0*/  SHFL.BFLY PT, R70, R4, 0x1, 0x1f ;  /* 0x0c201f0004467f89 */ /* 0x000ea200000e0000 */
[----:B------:R-:W-:Y:S02]  /*e4e0*/  FSEL R169, R43, -INF , !P5 ;  /* 0xff8000002ba97808 */ /* 0x000fe40006800000 */
[----:B------:R-:W-:Y:S01]  /*e4f0*/  PLOP3.LUT P5, PT, PT, PT, UP2, 0x40, 0x0 ;  /* 0x000000000000781c */ /* 0x000fe20003fae828 */
[----:B------:R-:W-:Y:S03]  /*e500*/  UISETP.NE.AND UP2, UPT, UR29, URZ, UPT ;  /* 0x0000003f1d00728c */ /* 0x000fe6000bf45270 */
[----:B------:R-:W-:Y:S03]  /*e510*/  ISETP.GT.AND P5, PT, R0, 0x38, P5 ;  /* 0x000000380000780c */ /* 0x000fe60002fa4270 */
[----:B------:R-:W-:Y:S02]  /*e520*/  PLOP3.LUT P6, PT, PT, PT, UP2, 0x40, 0x0 ;  /* 0x000000000000781c */ /* 0x000fe40003fce828 */
[----:B------:R-:W-:Y:S02]  /*e530*/  ISETP.LT.OR P5, PT, R2, 0x39, P5 ;  /* 0x000000390200780c */ /* 0x000fe40002fa1670 */
[----:B------:R-:W-:Y:S02]  /*e540*/  ISETP.GT.AND P6, PT, R0, 0x51, P6 ;  /* 0x000000510000780c */ /* 0x000fe400037c4270 */
[----:B-1----:R-:W-:Y:S02]  /*e550*/  FMNMX.FTZ R3, R3, R6, !PT ;  /* 0x0000000603037209 */ /* 0x002fe40007810000 */
[----:B------:R-:W-:Y:S01]  /*e560*/  FMNMX.FTZ R6, R88, R5, !PT ;  /* 0x0000000558067209 */ /* 0x000fe20007810000 */
[--C-:B------:R-:W-:Y:S01]  /*e570*/  FFMA.FTZ R5, R12, c[0x0][0x2d0], -R74.reuse ;  /* 0x0000b4000c057a23 */ /* 0x100fe2000001084a */
[----:B------:R-:W-:Y:S01]  /*e580*/  ISETP.LT.OR P6, PT, R2, 0x52, P6 ;  /* 0x000000520200780c */ /* 0x000fe200037c1670 */
[----:B------:R-:W1:Y:S01]  /*e590*/  SHFL.BFLY PT, R71, R3, 0x1, 0x1f ;  /* 0x0c201f0003477f89 */ /* 0x000e6200000e0000 */
[----:B------:R-:W-:Y:S01]  /*e5a0*/  FMNMX.FTZ R6, R99, R6, !PT ;  /* 0x0000000663067209 */ /* 0x000fe20007810000 */
[----:B------:R3:W-:Y:S01]  /*e5b0*/  MUFU.EX2 R49, R5 ;  /* 0x0000000500317308 */ /* 0x0007e20000000800 */
[----:B------:R-:W-:Y:S02]  /*e5c0*/  FSEL R186, R34, -INF , !P5 ;  /* 0xff80000022ba7808 */ /* 0x000fe40006800000 */
[----:B------:R-:W-:Y:S02]  /*e5d0*/  PLOP3.LUT P5, PT, PT, PT, UP4, 0x40, 0x0 ;  /* 0x000000000000781c */ /* 0x000fe40003fae848 */
[----:B--2---:R-:W-:Y:S02]  /*e5e0*/  FMNMX.FTZ R70, R4, R70, !PT ;  /* 0x0000004604467209 */ /* 0x004fe40007810000 */
[----:B------:R-:W-:Y:S02]  /*e5f0*/  ISETP.GT.AND P5, PT, R0, 0x49, P5 ;  /* 0x000000490000780c */ /* 0x000fe40002fa4270 */
[C---:B------:R-:W-:Y:S01]  /*e600*/  FSETP.NEU.FTZ.AND P0, PT, R70.reuse, -INF , PT ;  /* 0xff8000004600780b */ /* 0x040fe20003f1d000 */
[----:B------:R-:W-:Y:S01]  /*e610*/  FMUL.FTZ R96, R70, c[0x0][0x2d0] ;  /* 0x0000b40046607a20 */ /* 0x000fe20000410000 */
[----:B------:R-:W-:Y:S02]  /*e620*/  ISETP.LT.OR P5, PT, R2, 0x4a, P5 ;  /* 0x0000004a0200780c */ /* 0x000fe40002fa1670 */
[----:B------:R-:W-:Y:S02]  /*e630*/  FSEL R200, R91, -INF , !P6 ;  /* 0xff8000005bc87808 */ /* 0x000fe40007000000 */
[----:B------:R-:W-:Y:S02]  /*e640*/  FSEL R194, R79, -INF , !P5 ;  /* 0xff8000004fc27808 */ /* 0x000fe40006800000 */
[----:B------:R-:W-:Y:S02]  /*e650*/  PLOP3.LUT P5, PT, PT, PT, UP1, 0x40, 0x0 ;  /* 0x000000000000781c */ /* 0x000fe40003fae818 */
[----:B------:R-:W-:Y:S02]  /*e660*/  FSEL R96, R96, RZ, P0 ;  /* 0x000000ff60607208 */ /* 0x000fe40000000000 */
[----:B------:R-:W-:Y:S02]  /*e670*/  ISETP.GT.AND P5, PT, R0, 0x58, P5 ;  /* 0x000000580000780c */ /* 0x000fe40002fa4270 */
[----:B-1----:R-:W-:Y:S01]  /*e680*/  FMNMX.FTZ R71, R3, R71, !PT ;  /* 0x0000004703477209 */ /* 0x002fe20007810000 */
[----:B---3--:R-:W-:Y:S01]  /*e690*/  FFMA.FTZ R5, R20, c[0x0][0x2d0], -R74 ;  /* 0x0000b40014057a23 */ /* 0x008fe2000001084a */
[----:B------:R-:W-:Y:S01]  /*e6a0*/  ISETP.LT.OR P5, PT, R2, 0x59, P5 ;  /* 0x000000590200780c */ /* 0x000fe20002fa1670 */
[--C-:B------:R-:W-:Y:S01]  /*e6b0*/  FFMA.FTZ R4, R16, c[0x0][0x2d0], -R96.reuse ;  /* 0x0000b40010047a23 */ /* 0x100fe20000010860 */
[----:B------:R-:W-:Y:S01]  /*e6c0*/  FMNMX.FTZ R3, R169, R6, !PT ;  /* 0x00000006a9037209 */ /* 0x000fe20007810000 */
[----:B------:R1:W-:Y:S01]  /*e6d0*/  MUFU.EX2 R57, R5 ;  /* 0x0000000500397308 */ /* 0x0003e20000000800 */
[C---:B------:R-:W-:Y:S01]  /*e6e0*/  FMUL.FTZ R75, R71.reuse, c[0x0][0x2d0] ;  /* 0x0000b400474b7a20 */ /* 0x040fe20000410000 */
[----:B------:R-:W-:Y:S01]  /*e6f0*/  FSETP.NEU.FTZ.AND P1, PT, R71, -INF , PT ;  /* 0xff8000004700780b */ /* 0x000fe20003f3d000 */
[----:B------:R-:W-:Y:S01]  /*e700*/  FFMA.FTZ R32, R32, c[0x0][0x2d0], -R96 ;  /* 0x0000b40020207a23 */ /* 0x000fe20000010860 */
[----:B------:R-:W-:Y:S01]  /*e710*/  FMNMX.FTZ R3, R171, R3, !PT ;  /* 0x00000003ab037209 */ /* 0x000fe20007810000 */
[----:B------:R-:W-:Y:S01]  /*e720*/  FFMA.FTZ R16, R30, c[0x0][0x2d0], -R74 ;  /* 0x0000b4001e107a23 */ /* 0x000fe2000001084a */
[----:B------:R-:W-:Y:S01]  /*e730*/  FSEL R75, R75, RZ, P1 ;  /* 0x000000ff4b4b7208 */ /* 0x000fe20000800000 */
[----:B------:R-:W-:Y:S01]  /*e740*/  FFMA.FTZ R44, R44, c[0x0][0x2d0], -R96 ;  /* 0x0000b4002c2c7a23 */ /* 0x000fe20000010860 */
[----:B------:R-:W-:Y:S02]  /*e750*/  FMNMX.FTZ R3, R173, R3, !PT ;  /* 0x00000003ad037209 */ /* 0x000fe40007810000 */
[----:B------:R-:W-:Y:S01]  /*e760*/  MUFU.EX2 R36, R4 ;  /* 0x0000000400247308 */ /* 0x000fe20000000800 */
[--C-:B------:R-:W-:Y:S01]  /*e770*/  FFMA.FTZ R2, R21, c[0x0][0x2d0], -R75.reuse ;  /* 0x0000b40015027a23 */ /* 0x100fe2000001084b */
[----:B------:R-:W-:Y:S01]  /*e780*/  FMNMX.FTZ R3, R181, R3, !PT ;  /* 0x00000003b5037209 */ /* 0x000fe20007810000 */
[--C-:B------:R-:W-:Y:S01]  /*e790*/  FFMA.FTZ R92, R95, c[0x0][0x2d0], -R75.reuse ;  /* 0x0000b4005f5c7a23 */ /* 0x100fe2000001084b */
[----:B------:R-:W-:Y:S01]  /*e7a0*/  FSEL R201, R38, -INF , !P5 ;  /* 0xff80000026c97808 */ /* 0x000fe20006800000 */
[--C-:B------:R-:W-:Y:S01]  /*e7b0*/  FFMA.FTZ R8, R26, c[0x0][0x2d0], -R75.reuse ;  /* 0x0000b4001a087a23 */ /* 0x100fe2000001084b */
[----:B------:R-:W-:Y:S01]  /*e7c0*/  FMNMX.FTZ R3, R184, R3, !PT ;  /* 0x00000003b8037209 */ /* 0x000fe20007810000 */
[--C-:B------:R-:W-:Y:S02]  /*e7d0*/  FFMA.FTZ R12, R28, c[0x0][0x2d0], -R75.reuse ;  /* 0x0000b4001c0c7a23 */ /* 0x100fe4000001084b */
[--C-:B------:R-:W-:Y:S01]  /*e7e0*/  FFMA.FTZ R28, R31, c[0x0][0x2d0], -R75.reuse ;  /* 0x0000b4001f1c7a23 */ /* 0x100fe2000001084b */
[----:B------:R-:W-:Y:S01]  /*e7f0*/  MUFU.EX2 R61, R2 ;  /* 0x00000002003d7308 */ /* 0x000fe20000000800 */
[--C-:B-1----:R-:W-:Y:S09]  /*e800*/  FFMA.FTZ R5, R22, c[0x0][0x2d0], -R74.reuse ;  /* 0x0000b40016057a23 */ /* 0x102ff2000001084a */
[----:B------:R1:W-:Y:S10]  /*e810*/  MUFU.EX2 R60, R5 ;  /* 0x00000005003c7308 */ /* 0x0003f40000000800 */
[----:B------:R-:W-:Y:S10]  /*e820*/  MUFU.EX2 R59, R8 ;  /* 0x00000008003b7308 */ /* 0x000ff40000000800 */
[----:B------:R-:W-:Y:S01]  /*e830*/  MUFU.EX2 R50, R12 ;  /* 0x0000000c00327308 */ /* 0x000fe20000000800 */
[----:B-1----:R-:W-:Y:S01]  /*e840*/  FMNMX.FTZ R5, R186, R3, !PT ;  /* 0x00000003ba057209 */ /* 0x002fe20007810000 */
[----:B------:R-:W-:Y:S02]  /*e850*/  FFMA.FTZ R3, R24, c[0x0][0x2d0], -R74 ;  /* 0x0000b40018037a23 */ /* 0x000fe4000001084a */
[--C-:B------:R-:W-:Y:S01]  /*e860*/  FFMA.FTZ R24, R29, c[0x0][0x2d0], -R75.reuse ;  /* 0x0000b4001d187a23 */ /* 0x100fe2000001084b */
[----:B------:R-:W-:Y:S05]  /*e870*/  FMNMX.FTZ R5, R178, R5, !PT ;  /* 0x00000005b2057209 */ /* 0x000fea0007810000 */
[----:B------:R1:W2:Y:S10]  /*e880*/  MUFU.EX2 R85, R3 ;  /* 0x0000000300557308 */ /* 0x0002b40000000800 */
[----:B------:R-:W-:Y:S10]  /*e890*/  MUFU.EX2 R34, R16 ;  /* 0x0000001000227308 */ /* 0x000ff40000000800 */
[----:B------:R-:W-:Y:S01]  /*e8a0*/  MUFU.EX2 R35, R24 ;  /* 0x0000001800237308 */ /* 0x000fe20000000800 */
[----:B-1----:R-:W-:Y:S01]  /*e8b0*/  FMNMX.FTZ R3, R187, R5, !PT ;  /* 0x00000005bb037209 */ /* 0x002fe20007810000 */
[--C-:B------:R-:W-:Y:S01]  /*e8c0*/  FFMA.FTZ R5, R11, c[0x0][0x2d0], -R75.reuse ;  /* 0x0000b4000b057a23 */ /* 0x100fe2000001084b */
[----:B--2---:R-:W-:Y:S02]  /*e8d0*/  F2FP.PACK_AB R78, R85, R60 ;  /* 0x0000003c554e723e */ /* 0x004fe400000000ff */
[----:B------:R-:W-:Y:S05]  /*e8e0*/  FMNMX.FTZ R3, R192, R3, !PT ;  /* 0x00000003c0037209 */ /* 0x000fea0007810000 */
[----:B------:R-:W-:Y:S01]  /*e8f0*/  MUFU.EX2 R37, R5 ;  /* 0x0000000500257308 */ /* 0x000fe20000000800 */
[----:B------:R-:W-:Y:S04]  /*e900*/  FMNMX.FTZ R3, R191, R3, !PT ;  /* 0x00000003bf037209 */ /* 0x000fe80007810000 */
[----:B------:R-:W-:Y:S01]  /*e910*/  FMNMX.FTZ R0, R194, R3, !PT ;  /* 0x00000003c2007209 */ /* 0x000fe20007810000 */
[--C-:B------:R-:W-:Y:S03]  /*e920*/  FFMA.FTZ R3, R18, c[0x0][0x2d0], -R75.reuse ;  /* 0x0000b40012037a23 */ /* 0x100fe6000001084b */
[----:B------:R-:W-:Y:S01]  /*e930*/  FMNMX.FTZ R0, R199, R0, !PT ;  /* 0x00000000c7007209 */ /* 0x000fe20007810000 */
[----:B------:R1:W-:Y:S03]  /*e940*/  MUFU.EX2 R51, R3 ;  /* 0x0000000300337308 */ /* 0x0003e60000000800 */
[----:B------:R-:W-:Y:S04]  /*e950*/  FMNMX.FTZ R0, R200, R0, !PT ;  /* 0x00000000c8007209 */ /* 0x000fe80007810000 */
[----:B------:R-:W-:Y:S04]  /*e960*/  FMNMX.FTZ R0, R201, R0, !PT ;  /* 0x00000000c9007209 */ /* 0x000fe80007810000 */
[----:B------:R-:W-:Y:S05]  /*e970*/  FMNMX.FTZ R0, R73, R0, !PT ;  /* 0x0000000049007209 */ /* 0x000fea0007810000 */
[----:B------:R-:W2:Y:S01]  /*e980*/  SHFL.BFLY PT, R2, R0, 0x2, 0x1f ;  /* 0x0c401f0000027f89 */ /* 0x000ea200000e0000 */
[----:B-1----:R-:W-:Y:S07]  /*e990*/  FFMA.FTZ R3, R23, c[0x0][0x2d0], -R75 ;  /* 0x0000b40017037a23 */ /* 0x002fee000001084b */
[----:B------:R-:W-:Y:S01]  /*e9a0*/  LDSM.16.MT88.4 R20, [R209+0x100] ;  /* 0x00010000d114783b */ /* 0x000fe20000004200 */
[----:B------:R1:W3:Y:S02]  /*e9b0*/  MUFU.EX2 R86, R3 ;  /* 0x0000000300567308 */ /* 0x0002e40000000800 */
[--C-:B-1----:R-:W-:Y:S01]  /*e9c0*/  FFMA.FTZ R3, R9, c[0x0][0x2d0], -R96.reuse ;  /* 0x0000b40009037a23 */ /* 0x102fe20000010860 */
[----:B---3--:R-:W-:Y:S07]  /*e9d0*/  F2FP.PACK_AB R79, R86, R61 ;  /* 0x0000003d564f723e */ /* 0x008fee00000000ff */
[----:B------:R1:W-:Y:S02]  /*e9e0*/  MUFU.EX2 R39, R3 ;  /* 0x0000000300277308 */ /* 0x0003e40000000800 */
[--C-:B-1----:R-:W-:Y:S08]  /*e9f0*/  FFMA.FTZ R3, R13, c[0x0][0x2d0], -R96.reuse ;  /* 0x0000b4000d037a23 */ /* 0x102ff00000010860 */
[----:B------:R1:W-:Y:S02]  /*ea00*/  MUFU.EX2 R45, R3 ;  /* 0x00000003002d7308 */ /* 0x0003e40000000800 */
[----:B-1----:R-:W-:Y:S08]  /*ea10*/  FFMA.FTZ R3, R14, c[0x0][0x2d0], -R96 ;  /* 0x0000b4000e037a23 */ /* 0x002ff00000010860 */
[----:B------:R2:W-:Y:S02]  /*ea20*/  MUFU.EX2 R84, R3 ;  /* 0x0000000300547308 */ /* 0x0005e40000000800 */
[----:B--2---:R-:W-:Y:S01]  /*ea30*/  FMNMX.FTZ R3, R0, R2, !PT ;  /* 0x0000000200037209 */ /* 0x004fe20007810000 */
[----:B------:R-:W-:Y:S01]  /*ea40*/  FFMA.FTZ R2, R25, c[0x0][0x2d0], -R74 ;  /* 0x0000b40019027a23 */ /* 0x000fe2000001084a */
[----:B------:R-:W-:Y:S06]  /*ea50*/  FSEL R0, R72, RZ, P2 ;  /* 0x000000ff48007208 */ /* 0x000fec0001000000 */
[----:B------:R1:W-:Y:S01]  /*ea60*/  MUFU.EX2 R87, R2 ;  /* 0x0000000200577308 */ /* 0x0003e20000000800 */
[----:B------:R-:W2:Y:S01]  /*ea70*/  SHFL.BFLY PT, R4, R3, 0x1, 0x1f ;  /* 0x0c201f0003047f89 */ /* 0x000ea200000e0000 */
[----:B------:R-:W-:Y:S01]  /*ea80*/  FADD.FTZ R0, -R0, R100 ;  /* 0x0000006400007221 */ /* 0x000fe20000010100 */
[----:B------:R-:W-:Y:S03]  /*ea90*/  MOV R100, R49 ;  /* 0x0000003100647202 */ /* 0x000fe60000000f00 */
[----:B------:R-:W-:Y:S01]  /*eaa0*/  FMUL.FTZ R0, R0, c[0x0][0x2d0] ;  /* 0x0000b40000007a20 */ /* 0x000fe20000410000 */
[----:B------:R-:W-:Y:S03]  /*eab0*/  F2FP.PACK_AB R76, R57, R100 ;  /* 0x00000064394c723e */ /* 0x000fe600000000ff */
[----:B------:R3:W4:Y:S01]  /*eac0*/  MUFU.EX2 R69, R0 ;  /* 0x0000000000457308 */ /* 0x0007220000000800 */
[----:B-1----:R-:W-:Y:S02]  /*ead0*/  FSEL R2, R71, RZ, P1 ;  /* 0x000000ff47027208 */ /* 0x002fe40000800000 */
[----:B--2---:R-:W-:Y:S03]  /*eae0*/  FMNMX.FTZ R3, R4, R3, !PT ;  /* 0x0000000304037209 */ /* 0x004fe60007810000 */
[----:B------:R-:W-:Y:S02]  /*eaf0*/  FADD.FTZ R2, -R2, R101 ;  /* 0x0000006502027221 */ /* 0x000fe40000010100 */
[----:B------:R-:W-:Y:S02]  /*eb00*/  FMUL.FTZ R97, R3, c[0x0][0x2d0] ;  /* 0x0000b40003617a20 */ /* 0x000fe40000410000 */
[----:B------:R-:W-:Y:S01]  /*eb10*/  FMUL.FTZ R2, R2, c[0x0][0x2d0] ;  /* 0x0000b40002027a20 */ /* 0x000fe20000410000 */
[----:B---3--:R-:W-:Y:S01]  /*eb20*/  FSEL R0, R70, RZ, P0 ;  /* 0x000000ff46007208 */ /* 0x008fe20000000000 */
[----:B----4-:R-:W-:Y:S01]  /*eb30*/  FMUL.FTZ R5, R69, R105 ;  /* 0x0000006945057220 */ /* 0x010fe20000410000 */
[----:B------:R-:W-:Y:S01]  /*eb40*/  MOV R105, R36 ;  /* 0x0000002400697202 */ /* 0x000fe20000000f00 */
[----:B------:R-:W1:Y:S01]  /*eb50*/  MUFU.EX2 R68, R2 ;  /* 0x0000000200447308 */ /* 0x000e620000000800 */
[----:B------:R-:W-:Y:S01]  /*eb60*/  FSETP.NEU.FTZ.AND P0, PT, R3, -INF , PT ;  /* 0xff8000000300780b */ /* 0x000fe20003f1d000 */
[----:B------:R-:W-:Y:S01]  /*eb70*/  FADD.FTZ R0, -R0, R102 ;  /* 0x0000006600007221 */ /* 0x000fe20000010100 */
[----:B------:R-:W-:Y:S01]  /*eb80*/  MOV R102, R39 ;  /* 0x0000002700667202 */ /* 0x000fe20000000f00 */
[----:B------:R-:W-:Y:S01]  /*eb90*/  IMAD.MOV.U32 R101, RZ, RZ, R45 ;  /* 0x000000ffff657224 */ /* 0x000fe200078e002d */
[----:B------:R-:W-:Y:S01]  /*eba0*/  FSEL R97, R97, RZ, P0 ;  /* 0x000000ff61617208 */ /* 0x000fe20000000000 */
[----:B------:R-:W-:Y:S01]  /*ebb0*/  FMUL.FTZ R0, R0, c[0x0][0x2d0] ;  /* 0x0000b40000007a20 */ /* 0x000fe20000410000 */
[----:B------:R-:W-:Y:S01]  /*ebc0*/  F2FP.PACK_AB R66, R105, R84 ;  /* 0x000000546942723e */ /* 0x000fe200000000ff */
[----:B------:R-:W-:Y:S01]  /*ebd0*/  FMUL.FTZ R16, R69, R116 ;  /* 0x0000007445107220 */ /* 0x000fe20000410000 */
[----:B------:R-:W-:Y:S01]  /*ebe0*/  F2FP.PACK_AB R64, R101, R102 ;  /* 0x000000666540723e */ /* 0x000fe200000000ff */
[----:B------:R2:W3:Y:S01]  /*ebf0*/  MUFU.EX2 R2, R0 ;  /* 0x0000000000027308 */ /* 0x0004e20000000800 */
[--C-:B------:R-:W-:Y:S02]  /*ec00*/  FFMA.FTZ R4, R17, c[0x0][0x2d0], -R97.reuse ;  /* 0x0000b40011047a23 */ /* 0x100fe40000010861 */
[----:B------:R-:W-:Y:S02]  /*ec10*/  IMAD.MOV.U32 R116, RZ, RZ, R60 ;  /* 0x000000ffff747224 */ /* 0x000fe400078e003c */
[C---:B------:R-:W-:Y:S01]  /*ec20*/  FMUL.FTZ R17, R69.reuse, R117 ;  /* 0x0000007545117220 */ /* 0x040fe20000410000 */
[----:B------:R-:W-:Y:S01]  /*ec30*/  MOV R117, R61 ;  /* 0x0000003d00757202 */ /* 0x000fe20000000f00 */
[--C-:B------:R-:W-:Y:S02]  /*ec40*/  FFMA.FTZ R58, R58, c[0x0][0x2d0], -R97.reuse ;  /* 0x0000b4003a3a7a23 */ /* 0x100fe40000010861 */
[----:B------:R-:W-:Y:S01]  /*ec50*/  FMUL.FTZ R49, R69, R149 ;  /* 0x0000009545317220 */ /* 0x000fe20000410000 */
[----:B------:R4:W-:Y:S01]  /*ec60*/  MUFU.EX2 R206, R4 ;  /* 0x0000000400ce7308 */ /* 0x0009e20000000800 */
[----:B------:R-:W-:Y:S02]  /*ec70*/  IMAD.MOV.U32 R149, RZ, RZ, R50 ;  /* 0x000000ffff957224 */ /* 0x000fe400078e0032 */
[--C-:B------:R-:W-:Y:S02]  /*ec80*/  FFMA.FTZ R62, R62, c[0x0][0x2d0], -R97.reuse ;  /* 0x0000b4003e3e7a23 */ /* 0x100fe40000010861 */
[C---:B-1----:R-:W-:Y:S02]  /*ec90*/  FMUL.FTZ R6, R68.reuse, R106 ;  /* 0x0000006a44067220 */ /* 0x042fe40000410000 */
[C---:B------:R-:W-:Y:S02]  /*eca0*/  FMUL.FTZ R7, R68.reuse, R107 ;  /* 0x0000006b44077220 */ /* 0x040fe40000410000 */
[C---:B------:R-:W-:Y:S01]  /*ecb0*/  FMUL.FTZ R18, R68.reuse, R118 ;  /* 0x0000007644127220 */ /* 0x040fe20000410000 */
[----:B------:R-:W-:Y:S01]  /*ecc0*/  MOV R118, R57 ;  /* 0x0000003900767202 */ /* 0x000fe20000000f00 */
[----:B------:R-:W-:Y:S02]  /*ecd0*/  FMUL.FTZ R50, R68, R150 ;  /* 0x0000009644327220 */ /* 0x000fe40000410000 */
[----:B------:R-:W-:Y:S02]  /*ece0*/  IMAD.MOV.U32 R107, RZ, RZ, R86 ;  /* 0x000000ffff6b7224 */ /* 0x000fe400078e0056 */
[--C-:B--2---:R-:W-:Y:S02]  /*ecf0*/  FFMA.FTZ R0, R10, c[0x0][0x2d0], -R97.reuse ;  /* 0x0000b4000a007a23 */ /* 0x104fe40000010861 */
[C---:B---3--:R-:W-:Y:S02]  /*ed00*/  FMUL.FTZ R8, R2.reuse, R108 ;  /* 0x0000006c02087220 */ /* 0x048fe40000410000 */
[----:B------:R1:W-:Y:S01]  /*ed10*/  MUFU.EX2 R204, R0 ;  /* 0x0000000000cc7308 */ /* 0x0003e20000000800 */
[C---:B------:R-:W-:Y:S02]  /*ed20*/  FMUL.FTZ R9, R2.reuse, R109 ;  /* 0x0000006d02097220 */ /* 0x040fe40000410000 */
[C---:B------:R-:W-:Y:S01]  /*ed30*/  FMUL.FTZ R12, R2.reuse, R112 ;  /* 0x00000070020c7220 */ /* 0x040fe20000410000 */
[----:B------:R-:W-:Y:S01]  /*ed40*/  MOV R112, R59 ;  /* 0x0000003b00707202 */ /* 0x000fe20000000f00 */
[----:B----4-:R-:W-:Y:S02]  /*ed50*/  FFMA.FTZ R4, R19, c[0x0][0x2d0], -R97 ;  /* 0x0000b40013047a23 */ /* 0x010fe40000010861 */
[----:B------:R-:W-:Y:S02]  /*ed60*/  IMAD.MOV.U32 R109, RZ, RZ, R87 ;  /* 0x000000ffff6d7224 */ /* 0x000fe400078e0057 */
[----:B------:R-:W-:Y:S01]  /*ed70*/  FMUL.FTZ R13, R2, R113 ;  /* 0x00000071020d7220 */ /* 0x000fe20000410000 */
[----:B------:R2:W3:Y:S01]  /*ed80*/  MUFU.EX2 R207, R4 ;  /* 0x0000000400cf7308 */ /* 0x0004e20000000800 */
[----:B------:R-:W-:Y:S02]  /*ed90*/  FMUL.FTZ R19, R68, R119 ;  /* 0x0000007744137220 */ /* 0x000fe40000410000 */
[C---:B------:R-:W-:Y:S02]  /*eda0*/  FMUL.FTZ R24, R2.reuse, R124 ;  /* 0x0000007c02187220 */ /* 0x040fe40000410000 */
[C---:B------:R-:W-:Y:S02]  /*edb0*/  FMUL.FTZ R25, R2.reuse, R125 ;  /* 0x0000007d02197220 */ /* 0x040fe40000410000 */
[C---:B------:R-:W-:Y:S02]  /*edc0*/  FMUL.FTZ R29, R2.reuse, R129 ;  /* 0x00000081021d7220 */ /* 0x040fe40000410000 */
[C---:B------:R-:W-:Y:S01]  /*edd0*/  FMUL.FTZ R45, R2.reuse, R145 ;  /* 0x00000091022d7220 */ /* 0x040fe20000410000 */
[----:B------:R4:W-:Y:S01]  /*ede0*/  MUFU.EX2 R113, R28 ;  /* 0x0000001c00717308 */ /* 0x0009e20000000800 */
[----:B------:R-:W-:Y:S02]  /*edf0*/  IMAD.MOV.U32 R119, RZ, RZ, R51 ;  /* 0x000000ffff777224 */ /* 0x000fe400078e0033 */
[C---:B------:R-:W-:Y:S02]  /*ee00*/  FMUL.FTZ R57, R2.reuse, R157 ;  /* 0x0000009d02397220 */ /* 0x040fe40000410000 */
[----:B-1----:R-:W-:Y:S02]  /*ee10*/  FFMA.FTZ R0, R15, c[0x0][0x2d0], -R97 ;  /* 0x0000b4000f007a23 */ /* 0x002fe40000010861 */
[C---:B------:R-:W-:Y:S01]  /*ee20*/  FMUL.FTZ R60, R2.reuse, R160 ;  /* 0x000000a0023c7220 */ /* 0x040fe20000410000 */
[----:B------:R-:W-:Y:S01]  /*ee30*/  MOV R160, R116 ;  /* 0x0000007400a07202 */ /* 0x000fe20000000f00 */
[C---:B------:R-:W-:Y:S01]  /*ee40*/  FMUL.FTZ R61, R2.reuse, R161 ;  /* 0x000000a1023d7220 */ /* 0x040fe20000410000 */
[----:B------:R1:W5:Y:S01]  /*ee50*/  MUFU.EX2 R205, R0 ;  /* 0x0000000000cd7308 */ /* 0x0003620000000800 */
[----:B------:R-:W-:Y:S02]  /*ee60*/  IMAD.MOV.U32 R161, RZ, RZ, R101 ;  /* 0x000000ffffa17224 */ /* 0x000fe400078e0065 */
[----:B--2---:R-:W-:Y:S01]  /*ee70*/  FFMA.FTZ R4, R27, c[0x0][0x2d0], -R74 ;  /* 0x0000b4001b047a23 */ /* 0x004fe2000001084a */
[----:B---3--:R-:W-:Y:S06]  /*ee80*/  F2FP.PACK_AB R67, R207, R206 ;  /* 0x000000cecf43723e */ /* 0x008fec00000000ff */
[----:B------:R2:W3:Y:S01]  /*ee90*/  MUFU.EX2 R63, R4 ;  /* 0x00000004003f7308 */ /* 0x0004e20000000800 */
[----:B----4-:R-:W-:Y:S09]  /*eea0*/  FMUL.FTZ R28, R2, R128 ;  /* 0x00000080021c7220 */ /* 0x010ff20000410000 */
[----:B------:R4:W-:Y:S01]  /*eeb0*/  MUFU.EX2 R124, R32 ;  /* 0x00000020007c7308 */ /* 0x0009e20000000800 */
[----:B-1----:R-:W-:Y:S02]  /*eec0*/  FSEL R0, R3, RZ, P0 ;  /* 0x000000ff03007208 */ /* 0x002fe40000000000 */
[----:B-----5:R-:W-:Y:S02]  /*eed0*/  F2FP.PACK_AB R65, R205, R204 ;  /* 0x000000cccd41723e */ /* 0x020fe400000000ff */
[----:B------:R-:W-:Y:S01]  /*eee0*/  PLOP3.LUT P0, PT, PT, PT, UP0, 0x80, 0x0 ;  /* 0x000000000000781c */ /* 0x000fe20003f0f008 */
[----:B------:R-:W-:Y:S04]  /*eef0*/  FADD.FTZ R0, -R0, R103 ;  /* 0x0000006700007221 */ /* 0x000fe80000010100 */
[----:B------:R-:W-:Y:S01]  /*ef00*/  MUFU.EX2 R108, R92 ;  /* 0x0000005c006c7308 */ /* 0x000fe20000000800 */
[----:B------:R-:W-:Y:S02]  /*ef10*/  IMAD.MOV.U32 R103, RZ, RZ, R37 ;  /* 0x000000ffff677224 */ /* 0x000fe400078e0025 */
[----:B------:R-:W-:Y:S01]  /*ef20*/  FMUL.FTZ R0, R0, c[0x0][0x2d0] ;  /* 0x0000b40000007a20 */ /* 0x000fe20000410000 */
[----:B------:R-:W1:Y:S01]  /*ef30*/  LDSM.16.MT88.4 R36, [R212+0x100] ;  /* 0x00010000d424783b */ /* 0x000e620000004200 */
[----:B--2---:R-:W-:Y:S01]  /*ef40*/  FMUL.FTZ R4, R69, R104 ;  /* 0x0000006845047220 */ /* 0x004fe20000410000 */
[----:B------:R-:W-:Y:S01]  /*ef50*/  F2FP.PACK_AB R77, R51, R103 ;  /* 0x00000067334d723e */ /* 0x000fe200000000ff */
[----:B------:R-:W-:Y:S01]  /*ef60*/  FMUL.FTZ R51, R68, R151 ;  /* 0x0000009744337220 */ /* 0x000fe20000410000 */
[----:B---3--:R-:W-:Y:S02]  /*ef70*/  MOV R150, R63 ;  /* 0x0000003f00967202 */ /* 0x008fe40000000f00 */
[----:B------:R-:W2:Y:S01]  /*ef80*/  MUFU.EX2 R0, R0 ;  /* 0x0000000000007308 */ /* 0x000ea20000000800 */
[----:B------:R-:W-:Y:S01]  /*ef90*/  MOV R151, R118 ;  /* 0x0000007600977202 */ /* 0x000fe20000000f00 */
[----:B------:R-:W-:Y:S01]  /*efa0*/  IMAD.MOV.U32 R118, RZ, RZ, R103 ;  /* 0x000000ffff767224 */ /* 0x000fe200078e0067 */
[-C--:B------:R-:W-:Y:S01]  /*efb0*/  HMMA.16816.F32 R4, R76, R20.reuse, R4 ;  /* 0x000000144c04723c */ /* 0x080fe20000001804 */
[----:B----4-:R-:W-:Y:S02]  /*efc0*/  FMUL.FTZ R32, R69, R132 ;  /* 0x0000008445207220 */ /* 0x010fe40000410000 */
[C---:B--2---:R-:W-:Y:S01]  /*efd0*/  FMUL.FTZ R11, R0.reuse, R111 ;  /* 0x0000006f000b7220 */ /* 0x044fe20000410000 */
[----:B------:R-:W-:Y:S01]  /*efe0*/  MOV R111, R85 ;  /* 0x00000055006f7202 */ /* 0x000fe20000000f00 */
[C---:B------:R-:W-:Y:S02]  /*eff0*/  FMUL.FTZ R10, R0.reuse, R110 ;  /* 0x0000006e000a7220 */ /* 0x040fe40000410000 */
[C---:B------:R-:W-:Y:S02]  /*f000*/  FMUL.FTZ R15, R0.reuse, R115 ;  /* 0x00000073000f7220 */ /* 0x040fe40000410000 */
[----:B------:R-:W-:Y:S02]  /*f010*/  IMAD.MOV.U32 R115, RZ, RZ, R84 ;  /* 0x000000ffff737224 */ /* 0x000fe400078e0054 */
[----:B------:R-:W2:Y:S01]  /*f020*/  LDSM.16.MT88.4 R84, [R209+0x900] ;  /* 0x00090000d154783b */ /* 0x000ea20000004200 */
[C---:B------:R-:W-:Y:S01]  /*f030*/  HMMA.16816.F32 R8, R64.reuse, R20, R8 ;  /* 0x000000144008723c */ /* 0x040fe20000001808 */
[C---:B------:R-:W-:Y:S02]  /*f040*/  FMUL.FTZ R14, R0.reuse, R114 ;  /* 0x00000072000e7220 */ /* 0x040fe40000410000 */
[C---:B------:R-:W-:Y:S02]  /*f050*/  FMUL.FTZ R47, R0.reuse, R147 ;  /* 0x00000093002f7220 */ /* 0x040fe40000410000 */
[C---:B------:R-:W-:Y:S02]  /*f060*/  FMUL.FTZ R26, R0.reuse, R126 ;  /* 0x0000007e001a7220 */ /* 0x040fe40000410000 */
[----:B------:R-:W-:Y:S01]  /*f070*/  FFMA.FTZ R20, R33, c[0x0][0x2d0], -R74 ;  /* 0x0000b40021147a23 */ /* 0x000fe2000001084a */
[-C--:B------:R-:W-:Y:S01]  /*f080*/  HMMA.16816.F32 R12, R64, R22.reuse, R12 ;  /* 0x00000016400c723c */ /* 0x080fe2000000180c */
[C---:B------:R-:W-:Y:S02]  /*f090*/  FMUL.FTZ R33, R69.reuse, R133 ;  /* 0x0000008545217220 */ /* 0x040fe40000410000 */
[----:B------:R3:W-:Y:S01]  /*f0a0*/  MUFU.EX2 R114, R20 ;  /* 0x0000001400727308 */ /* 0x0007e20000000800 */
[C---:B------:R-:W-:Y:S02]  /*f0b0*/  FMUL.FTZ R21, R69.reuse, R121 ;  /* 0x0000007945157220 */ /* 0x040fe40000410000 */
[C---:B------:R-:W-:Y:S02]  /*f0c0*/  FMUL.FTZ R27, R0.reuse, R127 ;  /* 0x0000007f001b7220 */ /* 0x040fe40000410000 */
[C---:B------:R-:W-:Y:S01]  /*f0d0*/  HMMA.16816.F32 R16, R76.reuse, R22, R16 ;  /* 0x000000164c10723c */ /* 0x040fe20000001810 */
[C---:B------:R-:W-:Y:S03]  /*f0e0*/  FMUL.FTZ R30, R0.reuse, R130 ;  /* 0x00000082001e7220 */ /* 0x040fe60000410000 */
[----:B------:R-:W-:Y:S01]  /*f0f0*/  FMUL.FTZ R31, R0, R131 ;  /* 0x00000083001f7220 */ /* 0x000fe20000410000 */
[----:B------:R-:W-:Y:S01]  /*f100*/  MOV R131, R34 ;  /* 0x0000002200837202 */ /* 0x000fe20000000f00 */
[C---:B------:R-:W-:Y:S01]  /*f110*/  FMUL.FTZ R34, R68.reuse, R134 ;  /* 0x0000008644227220 */ /* 0x040fe20000410000 */
[----:B------:R4:W-:Y:S01]  /*f120*/  MUFU.EX2 R121, R48 ;  /* 0x0000003000797308 */ /* 0x0009e20000000800 */
[C---:B------:R-:W-:Y:S04]  /*f130*/  FMUL.FTZ R22, R68.reuse, R122 ;  /* 0x0000007a44167220 */ /* 0x040fe80000410000 */
[C---:B------:R-:W-:Y:S02]  /*f140*/  FMUL.FTZ R23, R68.reuse, R123 ;  /* 0x0000007b44177220 */ /* 0x040fe40000410000 */
[----:B------:R-:W-:Y:S02]  /*f150*/  IMAD.MOV.U32 R130, RZ, RZ, R35 ;  /* 0x000000ffff827224 */ /* 0x000fe400078e0023 */
[----:B------:R-:W-:Y:S01]  /*f160*/  FMUL.FTZ R35, R68, R135 ;  /* 0x0000008744237220 */ /* 0x000fe20000410000 */
[----:B------:R5:W-:Y:S01]  /*f170*/  MUFU.EX2 R123, R44 ;  /* 0x0000002c007b7308 */ /* 0x000be20000000800 */
[C---:B------:R-:W-:Y:S01]  /*f180*/  FMUL.FTZ R42, R0.reuse, R142 ;  /* 0x0000008e002a7220 */ /* 0x040fe20000410000 */
[----:B------:R-:W-:Y:S01]  /*f190*/  LDSM.16.MT88.4 R132, [R212+0x2900] ;  /* 0x00290000d484783b */ /* 0x000fe20000004200 */
[C---:B---3--:R-:W-:Y:S02]  /*f1a0*/  FMUL.FTZ R20, R69.reuse, R120 ;  /* 0x0000007845147220 */ /* 0x048fe40000410000 */
[C---:B------:R-:W-:Y:S02]  /*f1b0*/  FMUL.FTZ R43, R0.reuse, R143 ;  /* 0x0000008f002b7220 */ /* 0x040fe40000410000 */
[C---:B------:R-:W-:Y:S02]  /*f1c0*/  FMUL.FTZ R46, R0.reuse, R146 ;  /* 0x00000092002e7220 */ /* 0x040fe40000410000 */
[C---:B------:R-:W-:Y:S01]  /*f1d0*/  FMUL.FTZ R59, R0.reuse, R159 ;  /* 0x0000009f003b7220 */ /* 0x040fe20000410000 */
[-C--:B-1----:R-:W-:Y:S01]  /*f1e0*/  HMMA.16816.F32 R20, R76, R36.reuse, R20 ;  /* 0x000000244c14723c */ /* 0x082fe20000001814 */
[----:B------:R-:W-:Y:S01]  /*f1f0*/  FMUL.FTZ R63, R0, R163 ;  /* 0x000000a3003f7220 */ /* 0x000fe20000410000 */
[----:B------:R-:W-:Y:S01]  /*f200*/  MOV R163, R100 ;  /* 0x0000006400a37202 */ /* 0x000fe20000000f00 */
[----:B----4-:R-:W-:Y:S02]  /*f210*/  FMUL.FTZ R48, R69, R148 ;  /* 0x0000009445307220 */ /* 0x010fe40000410000 */
[----:B------:R-:W-:Y:S01]  /*f220*/  IMAD.MOV.U32 R148, RZ, RZ, R119 ;  /* 0x000000ffff947224 */ /* 0x000fe200078e0077 */
[----:B------:R-:W-:Y:S02]  /*f230*/  MOV R119, R102 ;  /* 0x0000006600777202 */ /* 0x000fe40000000f00 */
[C---:B------:R-:W-:Y:S01]  /*f240*/  HMMA.16816.F32 R24, R64.reuse, R36, R24 ;  /* 0x000000244018723c */ /* 0x040fe20000001818 */
[----:B-----5:R-:W-:Y:S07]  /*f250*/  FMUL.FTZ R44, R2, R144 ;  /* 0x00000090022c7220 */ /* 0x020fee0000410000 */
[-C--:B------:R-:W-:Y:S01]  /*f260*/  HMMA.16816.F32 R28, R64, R38.reuse, R28 ;  /* 0x00000026401c723c */ /* 0x080fe2000000181c */
[--C-:B------:R-:W-:Y:S03]  /*f270*/  FFMA.FTZ R36, R40, c[0x0][0x2d0], -R96.reuse ;  /* 0x0000b40028247a23 */ /* 0x100fe60000010860 */
[----:B------:R-:W-:Y:S01]  /*f280*/  FFMA.FTZ R40, R41, c[0x0][0x2d0], -R96 ;  /* 0x0000b40029287a23 */ /* 0x000fe20000010860 */
[----:B------:R1:W-:Y:S01]  /*f290*/  MUFU.EX2 R129, R36 ;  /* 0x0000002400817308 */ /* 0x0003e20000000800 */
[----:B------:R-:W-:Y:S02]  /*f2a0*/  FMUL.FTZ R41, R2, R141 ;  /* 0x0000008d02297220 */ /* 0x000fe40000410000 */
[C---:B------:R-:W-:Y:S01]  /*f2b0*/  HMMA.16816.F32 R32, R76.reuse, R38, R32 ;  /* 0x000000264c20723c */ /* 0x040fe20000001820 */
[C---:B------:R-:W-:Y:S06]  /*f2c0*/  FMUL.FTZ R37, R69.reuse, R137 ;  /* 0x0000008945257220 */ /* 0x040fec0000410000 */
[----:B------:R3:W-:Y:S01]  /*f2d0*/  MUFU.EX2 R128, R40 ;  /* 0x0000002800807308 */ /* 0x0007e20000000800 */
[C---:B------:R-:W-:Y:S04]  /*f2e0*/  FMUL.FTZ R38, R68.reuse, R138 ;  /* 0x0000008a44267220 */ /* 0x040fe80000410000 */
[----:B------:R-:W-:Y:S05]  /*f2f0*/  FMUL.FTZ R39, R68, R139 ;  /* 0x0000008b44277220 */ /* 0x000fea0000410000 */
[----:B------:R4:W-:Y:S01]  /*f300*/  MUFU.EX2 R137, R58 ;  /* 0x0000003a00897308 */ /* 0x0009e20000000800 */
[C---:B-1----:R-:W-:Y:S09]  /*f310*/  FMUL.FTZ R36, R69.reuse, R136 ;  /* 0x0000008845247220 */ /* 0x042ff20000410000 */
[----:B------:R1:W-:Y:S01]  /*f320*/  MUFU.EX2 R136, R62 ;  /* 0x0000003e00887308 */ /* 0x0003e20000000800 */
[-C--:B------:R-:W-:Y:S01]  /*f330*/  HMMA.16816.F32 R36, R76, R52.reuse, R36 ;  /* 0x000000344c24723c */ /* 0x080fe20000001824 */
[----:B---3--:R-:W-:Y:S07]  /*f340*/  FMUL.FTZ R40, R2, R140 ;  /* 0x0000008c02287220 */ /* 0x008fee0000410000 */
[C---:B------:R-:W-:Y:S01]  /*f350*/  HMMA.16816.F32 R40, R64.reuse, R52, R40 ;  /* 0x000000344028723c */ /* 0x040fe20000001828 */
[----:B----4-:R-:W-:Y:S06]  /*f360*/  FMUL.FTZ R58, R0, R158 ;  /* 0x0000009e003a7220 */ /* 0x010fec0000410000 */
[--C-:B------:R-:W-:Y:S01]  /*f370*/  FFMA.FTZ R52, R56, c[0x0][0x2d0], -R97.reuse ;  /* 0x0000b40038347a23 */ /* 0x100fe20000010861 */
[-C--:B------:R-:W-:Y:S01]  /*f380*/  HMMA.16816.F32 R44, R64, R54.reuse, R44 ;  /* 0x00000036402c723c */ /* 0x080fe2000000182c */
[C---:B------:R-:W-:Y:S02]  /*f390*/  FMUL.FTZ R53, R69.reuse, R153 ;  /* 0x0000009945357220 */ /* 0x040fe40000410000 */
[----:B------:R3:W4:Y:S01]  /*f3a0*/  MUFU.EX2 R138, R52 ;  /* 0x00000034008a7308 */ /* 0x0007220000000800 */
[----:B------:R-:W-:Y:S02]  /*f3b0*/  FMUL.FTZ R56, R2, R156 ;  /* 0x0000009c02387220 */ /* 0x000fe40000410000 */
[----:B-1----:R-:W-:Y:S02]  /*f3c0*/  FMUL.FTZ R62, R0, R162 ;  /* 0x000000a2003e7220 */ /* 0x002fe40000410000 */
[C---:B------:R-:W-:Y:S07]  /*f3d0*/  HMMA.16816.F32 R48, R76.reuse, R54, R48 ;  /* 0x000000364c30723c */ /* 0x040fee0000001830 */
[C---:B------:R-:W-:Y:S02]  /*f3e0*/  FMUL.FTZ R54, R68.reuse, R154 ;  /* 0x0000009a44367220 */ /* 0x040fe40000410000 */
[----:B------:R-:W-:Y:S03]  /*f3f0*/  FMUL.FTZ R55, R68, R155 ;  /* 0x0000009b44377220 */ /* 0x000fe60000410000 */
[----:B---3--:R-:W-:Y:S07]  /*f400*/  FMUL.FTZ R52, R69, R152 ;  /* 0x0000009845347220 */ /* 0x008fee0000410000 */
[-C--:B------:R-:W-:Y:S08]  /*f410*/  HMMA.16816.F32 R52, R76, R80.reuse, R52 ;  /* 0x000000504c34723c */ /* 0x080ff00000001834 */
[C---:B------:R-:W-:Y:S07]  /*f420*/  HMMA.16816.F32 R56, R64.reuse, R80, R56 ;  /* 0x000000504038723c */ /* 0x040fee0000001838 */
[----:B------:R-:W-:Y:S01]  /*f430*/  FFMA.FTZ R80, R88, c[0x0][0x2d0], -R97 ;  /* 0x0000b40058507a23 */ /* 0x000fe20000010861 */
[-C--:B------:R-:W-:Y:S01]  /*f440*/  HMMA.16816.F32 R60, R64, R82.reuse, R60 ;  /* 0x00000052403c723c */ /* 0x080fe2000000183c */
[----:B----4-:R-:W-:Y:S02]  /*f450*/  F2FP.PACK_AB R81, R137, R138 ;  /* 0x0000008a8951723e */ /* 0x010fe400000000ff */
[----:B------:R1:W3:Y:S04]  /*f460*/  MUFU.EX2 R141, R80 ;  /* 0x00000050008d7308 */ /* 0x0002e80000000800 */
        /* <DEDUP_REMOVED lines=13> */
[----:B---3--:R-:W-:Y:S03]  /*f540*/  F2FP.PACK_AB R83, R141, R136 ;  /* 0x000000888d53723e */ /* 0x008fe600000000ff */
[-C--:B--2---:R-:W-:Y:S01]  /*f550*/  HMMA.16816.F32 R4, R76, R84.reuse, R4 ;  /* 0x000000544c04723c */ /* 0x084fe20000001804 */
[--C-:B----4-:R-:W-:Y:S02]  /*f560*/  FFMA.FTZ R80, R94, c[0x0][0x2d0], -R75.reuse ;  /* 0x0000b4005e507a23 */ /* 0x110fe4000001084b */
        /* <DEDUP_REMOVED lines=60> */
[----:B---3--:R-:W-:Y:S04]  /*f930*/  FFMA.FTZ R80, R180, c[0x0][0x2d0], -R75 ;  /* 0x0000b400b4507a23 */ /* 0x008fe8000001084b */
        /* <DEDUP_REMOVED lines=9> */
[----:B-1----:R-:W-:Y:S03]  /*f9d0*/  FFMA.FTZ R88, R197, c[0x0][0x2d0], -R74 ;  /* 0x0000b400c5587a23 */ /* 0x002fe6000001084a */
[----:B------:R-:W-:Y:S01]  /*f9e0*/  MOV R197, R122 ;  /* 0x0000007a00c57202 */ /* 0x000fe20000000f00 */
[----:B------:R-:W-:Y:S03]  /*f9f0*/  IMAD.MOV.U32 R122, RZ, RZ, R117 ;  /* 0x000000ffff7a7224 */ /* 0x000fe600078e0075 */
[-C--:B------:R-:W-:Y:S01]  /*fa00*/  HMMA.16816.F32 R28, R80, R86.reuse, R28 ;  /* 0x00000056501c723c */ /* 0x080fe2000000181c */
[--C-:B------:R-:W-:Y:S01]  /*fa10*/  FFMA.FTZ R84, R182, c[0x0][0x2d0], -R96.reuse ;  /* 0x0000b400b6547a23 */ /* 0x100fe20000010860 */
[----:B------:R1:W-:Y:S06]  /*fa20*/  MUFU.EX2 R196, R88 ;  /* 0x0000005800c47308 */ /* 0x0003ec0000000800 */
[C---:B------:R-:W-:Y:S04]  /*fa30*/  HMMA.16816.F32 R32, R76.reuse, R86, R32 ;  /* 0x000000564c20723c */ /* 0x040fe80000001820 */
[----:B------:R2:W-:Y:S04]  /*fa40*/  MUFU.EX2 R146, R84 ;  /* 0x0000005400927308 */ /* 0x0005e80000000800 */
[-C--:B------:R-:W-:Y:S08]  /*fa50*/  HMMA.16816.F32 R36, R76, R92.reuse, R36 ;  /* 0x0000005c4c24723c */ /* 0x080ff00000001824 */
[C---:B------:R-:W-:Y:S01]  /*fa60*/  HMMA.16816.F32 R40, R80.reuse, R92, R40 ;  /* 0x0000005c5028723c */ /* 0x040fe20000001828 */
[----:B-1----:R-:W-:Y:S06]  /*fa70*/  FFMA.FTZ R88, R193, c[0x0][0x2d0], -R75 ;  /* 0x0000b400c1587a23 */ /* 0x002fec000001084b */
[----:B------:R-:W-:Y:S01]  /*fa80*/  FFMA.FTZ R92, R184, c[0x0][0x2d0], -R97 ;  /* 0x0000b400b85c7a23 */ /* 0x000fe20000010861 */
[-C--:B------:R-:W-:Y:S01]  /*fa90*/  HMMA.16816.F32 R44, R80, R94.reuse, R44 ;  /* 0x0000005e502c723c */ /* 0x080fe2000000182c */
[----:B------:R1:W-:Y:S03]  /*faa0*/  MUFU.EX2 R193, R88 ;  /* 0x0000005800c17308 */ /* 0x0003e60000000800 */
[--C-:B--2---:R-:W-:Y:S01]  /*fab0*/  FFMA.FTZ R84, R185, c[0x0][0x2d0], -R96.reuse ;  /* 0x0000b400b9547a23 */ /* 0x104fe20000010860 */
[----:B------:R-:W-:Y:S03]  /*fac0*/  MOV R184, R109 ;  /* 0x0000006d00b87202 */ /* 0x000fe60000000f00 */
[C---:B------:R-:W-:Y:S03]  /*fad0*/  HMMA.16816.F32 R48, R76.reuse, R94, R48 ;  /* 0x0000005e4c30723c */ /* 0x040fe60000001830 */
[----:B------:R2:W-:Y:S10]  /*fae0*/  MUFU.EX2 R189, R84 ;  /* 0x0000005400bd7308 */ /* 0x0005f40000000800 */
[----:B------:R3:W-:Y:S01]  /*faf0*/  MUFU.EX2 R152, R92 ;  /* 0x0000005c00987308 */ /* 0x0007e20000000800 */
[----:B-1----:R-:W-:Y:S09]  /*fb00*/  FFMA.FTZ R88, R195, c[0x0][0x2d0], -R75 ;  /* 0x0000b400c3587a23 */ /* 0x002ff2000001084b */
[----:B------:R1:W-:Y:S01]  /*fb10*/  MUFU.EX2 R195, R88 ;  /* 0x0000005800c37308 */ /* 0x0003e20000000800 */
[----:B--2---:R-:W-:Y:S09]  /*fb20*/  FFMA.FTZ R84, R188, c[0x0][0x2d0], -R96 ;  /* 0x0000b400bc547a23 */ /* 0x004ff20000010860 */
[----:B------:R2:W-:Y:S01]  /*fb30*/  MUFU.EX2 R185, R84 ;  /* 0x0000005400b97308 */ /* 0x0005e20000000800 */
[----:B---3--:R-:W-:Y:S02]  /*fb40*/  FFMA.FTZ R92, R186, c[0x0][0x2d0], -R97 ;  /* 0x0000b400ba5c7a23 */ /* 0x008fe40000010861 */
[----:B------:R-:W-:Y:S07]  /*fb50*/  IMAD.MOV.U32 R186, RZ, RZ, R108 ;  /* 0x000000ffffba7224 */ /* 0x000fee00078e006c */
[----:B------:R3:W-:Y:S01]  /*fb60*/  MUFU.EX2 R103, R92 ;  /* 0x0000005c00677308 */ /* 0x0007e20000000800 */
[----:B-1----:R-:W1:Y:S01]  /*fb70*/  LDSM.16.MT88.4 R88, [R211+0x1100] ;  /* 0x00110000d358783b */ /* 0x002e620000004200 */
[----:B--2---:R-:W-:Y:S02]  /*fb80*/  FFMA.FTZ R84, R190, c[0x0][0x2d0], -R96 ;  /* 0x0000b400be547a23 */ /* 0x004fe40000010860 */
[----:B------:R-:W-:Y:S06]  /*fb90*/  IMAD.MOV.U32 R190, RZ, RZ, R112 ;  /* 0x000000ffffbe7224 */ /* 0x000fec00078e0070 */
[----:B------:R2:W4:Y:S01]  /*fba0*/  MUFU.EX2 R188, R84 ;  /* 0x0000005400bc7308 */ /* 0x0005220000000800 */
[----:B---3--:R-:W-:Y:S02]  /*fbb0*/  FFMA.FTZ R92, R229, c[0x0][0x2d0], -R75 ;  /* 0x0000b400e55c7a23 */ /* 0x008fe4000001084b */
[----:B------:R-:W-:Y:S02]  /*fbc0*/  IMAD.MOV.U32 R229, RZ, RZ, R106 ;  /* 0x000000ffffe57224 */ /* 0x000fe400078e006a */
[----:B--2---:R-:W-:Y:S01]  /*fbd0*/  FFMA.FTZ R84, R198, c[0x0][0x2d0], -R74 ;  /* 0x0000b400c6547a23 */ /* 0x004fe2000001084a */
[-C--:B-1----:R-:W-:Y:S01]  /*fbe0*/  HMMA.16816.F32 R52, R76, R88.reuse, R52 ;  /* 0x000000584c34723c */ /* 0x082fe20000001834 */
[----:B------:R-:W-:Y:S03]  /*fbf0*/  IMAD.MOV.U32 R198, RZ, RZ, R110 ;  /* 0x000000ffffc67224 */ /* 0x000fe600078e006e */
[----:B------:R1:W-:Y:S04]  /*fc00*/  MUFU.EX2 R183, R84 ;  /* 0x0000005400b77308 */ /* 0x0003e80000000800 */
[C---:B------:R-:W-:Y:S07]  /*fc10*/  HMMA.16816.F32 R56, R80.reuse, R88, R56 ;  /* 0x000000585038723c */ /* 0x040fee0000001838 */
[--C-:B------:R-:W-:Y:S01]  /*fc20*/  FFMA.FTZ R88, R178, c[0x0][0x2d0], -R97.reuse ;  /* 0x0000b400b2587a23 */ /* 0x100fe20000010861 */
[-C--:B------:R-:W-:Y:S03]  /*fc30*/  HMMA.16816.F32 R60, R80, R90.reuse, R60 ;  /* 0x0000005a503c723c */ /* 0x080fe6000000183c */
[----:B------:R-:W2:Y:S04]  /*fc40*/  MUFU.EX2 R102, R88 ;  /* 0x0000005800667308 */ /* 0x000ea80000000800 */
[----:B------:R-:W-:Y:S01]  /*fc50*/  FFMA.FTZ R80, R233, c[0x0][0x2d0], -R74 ;  /* 0x0000b400e9507a23 */ /* 0x000fe2000001084a */
[----:B------:R-:W-:Y:S01]  /*fc60*/  HMMA.16816.F32 R64, R76, R90, R64 ;  /* 0x0000005a4c40723c */ /* 0x000fe20000001840 */
[----:B----4-:R-:W-:Y:S03]  /*fc70*/  F2FP.PACK_AB R82, R188, R185 ;  /* 0x000000b9bc52723e */ /* 0x010fe600000000ff */
[----:B-1----:R-:W-:Y:S01]  /*fc80*/  FFMA.FTZ R84, R181, c[0x0][0x2d0], -R97 ;  /* 0x0000b400b5547a23 */ /* 0x002fe20000010861 */
[----:B------:R1:W-:Y:S01]  /*fc90*/  MUFU.EX2 R182, R80 ;  /* 0x0000005000b67308 */ /* 0x0003e20000000800 */
[----:B------:R-:W-:Y:S01]  /*fca0*/  IMAD.MOV.U32 R233, RZ, RZ, R104 ;  /* 0x000000ffffe97224 */ /* 0x000fe200078e0068 */
[----:B------:R-:W-:Y:S02]  /*fcb0*/  F2FP.PACK_AB R76, R251, R197 ;  /* 0x000000c5fb4c723e */ /* 0x000fe400000000ff */
[----:B------:R-:W-:Y:S03]  /*fcc0*/  F2FP.PACK_AB R77, R147, R249 ;  /* 0x000000f9934d723e */ /* 0x000fe600000000ff */
[----:B------:R-:W-:Y:S02]  /*fcd0*/  F2FP.PACK_AB R78, R196, R248 ;  /* 0x000000f8c44e723e */ /* 0x000fe400000000ff */
[----:B------:R-:W-:Y:S01]  /*fce0*/  F2FP.PACK_AB R79, R195, R193 ;  /* 0x000000c1c34f723e */ /* 0x000fe200000000ff */
[----:B------:R3:W4:Y:S01]  /*fcf0*/  MUFU.EX2 R153, R84 ;  /* 0x0000005400997308 */ /* 0x0007220000000800 */
[----:B--2---:R-:W-:Y:S01]  /*fd00*/  F2FP.PACK_AB R83, R102, R103 ;  /* 0x000000676653723e */ /* 0x004fe200000000ff */
[----:B------:R-:W-:Y:S08]  /*fd10*/  LDSM.16.MT88.4 R88, [R212+0x1900] ;  /* 0x00190000d458783b */ /* 0x000ff00000004200 */
[----:B------:R2:W-:Y:S01]  /*fd20*/  MUFU.EX2 R181, R92 ;  /* 0x0000005c00b57308 */ /* 0x0005e20000000800 */
[----:B-1----:R-:W-:Y:S01]  /*fd30*/  FFMA.FTZ R80, R202, c[0x0][0x2d0], -R75 ;  /* 0x0000b400ca507a23 */ /* 0x002fe2000001084b */
[----:B------:R-:W-:Y:S08]  /*fd40*/  MOV R202, R105 ;  /* 0x0000006900ca7202 */ /* 0x000ff00000000f00 */
[----:B------:R1:W-:Y:S01]  /*fd50*/  MUFU.EX2 R159, R80 ;  /* 0x00000050009f7308 */ /* 0x0003e20000000800 */
[----:B---3--:R-:W3:Y:S01]  /*fd60*/  LDSM.16.MT88.4 R84, [R209+0x1900] ;  /* 0x00190000d154783b */ /* 0x008ee20000004200 */
[----:B----4-:R-:W-:Y:S07]  /*fd70*/  F2FP.PACK_AB R81, R152, R153 ;  /* 0x000000999851723e */ /* 0x010fee00000000ff */
[----:B--2---:R-:W2:Y:S01]  /*fd80*/  LDSM.16.MT88.4 R92, [R210+0x1900] ;  /* 0x00190000d25c783b */ /* 0x004ea20000004200 */
[----:B-1----:R-:W-:Y:S01]  /*fd90*/  F2FP.PACK_AB R80, R189, R146 ;  /* 0x00000092bd50723e */ /* 0x002fe200000000ff */
[-C--:B---3--:R-:W-:Y:S08]  /*fda0*/  HMMA.16816.F32 R4, R76, R84.reuse, R4 ;  /* 0x000000544c04723c */ /* 0x088ff00000001804 */
        /* <DEDUP_REMOVED lines=9> */
[----:B------:R-:W-:Y:S04]  /*fe40*/  IMAD.MOV.U32 R237, RZ, RZ, R114 ;  /* 0x000000ffffed7224 */ /* 0x000fe800078e0072 */
[-C--:B------:R-:W-:Y:S01]  /*fe50*/  HMMA.16816.F32 R28, R80, R90.reuse, R28 ;  /* 0x0000005a501c723c */ /* 0x080fe2000000181c */
[----:B------:R1:W-:Y:S03]  /*fe60*/  MUFU.EX2 R180, R84 ;  /* 0x0000005400b47308 */ /* 0x0003e60000000800 */
[--C-:B------:R-:W-:Y:S02]  /*fe70*/  FFMA.FTZ R88, R228, c[0x0][0x2d0], -R96.reuse ;  /* 0x0000b400e4587a23 */ /* 0x100fe40000010860 */
[----:B------:R-:W-:Y:S02]  /*fe80*/  IMAD.MOV.U32 R228, RZ, RZ, R119 ;  /* 0x000000ffffe47224 */ /* 0x000fe400078e0077 */
[C---:B------:R-:W-:Y:S03]  /*fe90*/  HMMA.16816.F32 R32, R76.reuse, R90, R32 ;  /* 0x0000005a4c20723c */ /* 0x040fe60000001820 */
[----:B------:R3:W-:Y:S05]  /*fea0*/  MUFU.EX2 R156, R88 ;  /* 0x00000058009c7308 */ /* 0x0007ea0000000800 */
[-C--:B--2---:R-:W-:Y:S08]  /*feb0*/  HMMA.16816.F32 R36, R76, R92.reuse, R36 ;  /* 0x0000005c4c24723c */ /* 0x084ff00000001824 */
[C---:B------:R-:W-:Y:S01]  /*fec0*/  HMMA.16816.F32 R40, R80.reuse, R92, R40 ;  /* 0x0000005c5028723c */ /* 0x040fe20000001828 */
[----:B-1----:R-:W-:Y:S03]  /*fed0*/  FFMA.FTZ R84, R235, c[0x0][0x2d0], -R75 ;  /* 0x0000b400eb547a23 */ /* 0x002fe6000001084b */
[----:B------:R-:W-:Y:S01]  /*fee0*/  MOV R235, R115 ;  /* 0x0000007300eb7202 */ /* 0x000fe20000000f00 */
[----:B------:R1:W-:Y:S02]  /*fef0*/  MUFU.EX2 R157, R84 ;  /* 0x00000054009d7308 */ /* 0x0003e40000000800 */
[----:B------:R-:W-:Y:S01]  /*ff00*/  FFMA.FTZ R92, R192, c[0x0][0x2d0], -R97 ;  /* 0x0000b400c05c7a23 */ /* 0x000fe20000010861 */
[-C--:B------:R-:W-:Y:S01]  /*ff10*/  HMMA.16816.F32 R44, R80, R94.reuse, R44 ;  /* 0x0000005e502c723c */ /* 0x080fe2000000182c */
[----:B---3--:R-:W-:Y:S02]  /*ff20*/  FFMA.FTZ R88, R230, c[0x0][0x2d0], -R96 ;  /* 0x0000b400e6587a23 */ /* 0x008fe40000010860 */
[----:B------:R-:W2:Y:S04]  /*ff30*/  LDL.LU R230, [R1+0x18] ;  /* 0x0000180001e67983 */ /* 0x000ea80000300800 */
[----:B------:R3:W-:Y:S01]  /*ff40*/  MUFU.EX2 R100, R92 ;  /* 0x0000005c00647308 */ /* 0x0007e20000000800 */
[C---:B------:R-:W-:Y:S01]  /*ff50*/  HMMA.16816.F32 R48, R76.reuse, R94, R48 ;  /* 0x0000005e4c30723c */ /* 0x040fe20000001830 */
[----:B------:R-:W4:Y:S08]  /*ff60*/  LDL.LU R162, [R1+0x14] ;  /* 0x0000140001a27983 */ /* 0x000f300000300800 */
[----:B------:R5:W-:Y:S03]  /*ff70*/  MUFU.EX2 R178, R88 ;  /* 0x0000005800b27308 */ /* 0x000be60000000800 */
[----:B-1----:R-:W-:Y:S02]  /*ff80*/  FFMA.FTZ R84, R232, c[0x0][0x2d0], -R75 ;  /* 0x0000b400e8547a23 */ /* 0x002fe4000001084b */
[----:B------:R-:W-:Y:S01]  /*ff90*/  IMAD.MOV.U32 R232, RZ, RZ, R122 ;  /* 0x000000ffffe87224 */ /* 0x000fe200078e007a */
[----:B------:R-:W-:Y:S04]  /*ffa0*/  MOV R122, R111 ;  /* 0x0000006f007a7202 */ /* 0x000fe80000000f00 */
[----:B------:R1:W-:Y:S01]  /*ffb0*/  MUFU.EX2 R179, R84 ;  /* 0x0000005400b37308 */ /* 0x0003e20000000800 */
[----:B---3--:R-:W-:Y:S09]  /*ffc0*/  FFMA.FTZ R92, R191, c[0x0][0x2d0], -R97 ;  /* 0x0000b400bf5c7a23 */ /* 0x008ff20000010861 */
[----:B------:R3:W-:Y:S01]  /*ffd0*/  MUFU.EX2 R99, R92 ;  /* 0x0000005c00637308 */ /* 0x0007e20000000800 */
[--C-:B-----5:R-:W-:Y:S01]  /*ffe0*/  FFMA.FTZ R88, R231, c[0x0][0x2d0], -R96.reuse ;  /* 0x0000b400e7587a23 */ /* 0x120fe20000010860 */
[----:B------:R-:W-:Y:S08]  /*fff0*/  MOV R231, R107 ;  /* 0x0000006b00e77202 */ /* 0x000ff00000000f00 */
[----:B------:R5:W5:Y:S01]  /*10000*/  MUFU.EX2 R177, R88 ;  /* 0x0000005800b17308 */ /* 0x000b620000000800 */
[----:B-1----:R-:W-:Y:S01]  /*10010*/  FFMA.FTZ R84, R203, c[0x0][0x2d0], -R96 ;  /* 0x0000b400cb547a23 */ /* 0x002fe20000010860 */
[----:B------:R-:W-:Y:S08]  /*10020*/  MOV R203, R160 ;  /* 0x000000a000cb7202 */ /* 0x000ff00000000f00 */
[----:B------:R1:W-:Y:S01]  /*10030*/  MUFU.EX2 R155, R84 ;  /* 0x00000054009b7308 */ /* 0x0003e20000000800 */
[----:B---3--:R-:W-:Y:S09]  /*10040*/  FFMA.FTZ R92, R242, c[0x0][0x2d0], -R75 ;  /* 0x0000b400f25c7a23 */ /* 0x008ff2000001084b */
[----:B------:R3:W-:Y:S01]  /*10050*/  MUFU.EX2 R172, R92 ;  /* 0x0000005c00ac7308 */ /* 0x0007e20000000800 */
[--C-:B-----5:R-:W-:Y:S02]  /*10060*/  FFMA.FTZ R88, R240, c[0x0][0x2d0], -R74.reuse ;  /* 0x0000b400f0587a23 */ /* 0x120fe4000001084a */
[----:B------:R-:W-:Y:S07]  /*10070*/  IMAD.MOV.U32 R240, RZ, RZ, R161 ;  /* 0x000000fffff07224 */ /* 0x000fee00078e00a1 */
[----:B------:R5:W-:Y:S01]  /*10080*/  MUFU.EX2 R176, R88 ;  /* 0x0000005800b07308 */ /* 0x000be20000000800 */
[----:B-1----:R-:W1:Y:S08]  /*10090*/  LDSM.16.MT88.4 R84, [R211+0x1900] ;  /* 0x00190000d354783b */ /* 0x002e700000004200 */
[----:B---3--:R-:W-:Y:S01]  /*100a0*/  LDSM.16.MT88.4 R92, [R210+0x2100] ;  /* 0x00210000d25c783b */ /* 0x008fe20000004200 */
[--C-:B-----5:R-:W-:Y:S01]  /*100b0*/  FFMA.FTZ R88, R187, c[0x0][0x2d0], -R97.reuse ;  /* 0x0000b400bb587a23 */ /* 0x120fe20000010861 */
[----:B------:R-:W-:Y:S06]  /*100c0*/  MOV R187, R118 ;  /* 0x0000007600bb7202 */ /* 0x000fec0000000f00 */
[----:B------:R-:W-:Y:S01]  /*100d0*/  LDSM.16.MT88.4 R116, [R209+0x2900] ;  /* 0x00290000d174783b */ /* 0x000fe20000004200 */
[----:B------:R3:W5:Y:S01]  /*100e0*/  MUFU.EX2 R101, R88 ;  /* 0x0000005800657308 */ /* 0x0007620000000800 */
[-C--:B-1----:R-:W-:Y:S08]  /*100f0*/  HMMA.16816.F32 R52, R76, R84.reuse, R52 ;  /* 0x000000544c34723c */ /* 0x082ff00000001834 */
[C---:B------:R-:W-:Y:S01]  /*10100*/  HMMA.16816.F32 R56, R80.reuse, R84, R56 ;  /* 0x000000545038723c */ /* 0x040fe20000001838 */
[----:B---3--:R-:W1:Y:S06]  /*10110*/  LDSM.16.MT88.4 R88, [R209+0x2100] ;  /* 0x00210000d158783b */ /* 0x008e6c0000004200 */
        /* <DEDUP_REMOVED lines=12> */
[----:B---3--:R-:W3:Y:S01]  /*101e0*/  LDSM.16.MT88.4 R84, [R212+0x2100] ;  /* 0x00210000d454783b */ /* 0x008ee20000004200 */
[----:B------:R-:W-:Y:S05]  /*101f0*/  F2FP.PACK_AB R83, R98, R99 ;  /* 0x000000636253723e */ /* 0x000fea00000000ff */
[-C--:B-1----:R-:W-:Y:S01]  /*10200*/  HMMA.16816.F32 R4, R76, R88.reuse, R4 ;  /* 0x000000584c04723c */ /* 0x082fe20000001804 */
[--C-:B-----5:R-:W-:Y:S01]  /*10210*/  FFMA.FTZ R80, R238, c[0x0][0x2d0], -R75.reuse ;  /* 0x0000b400ee507a23 */ /* 0x120fe2000001084b */
[----:B------:R-:W-:Y:S03]  /*10220*/  F2FP.PACK_AB R164, R175, R176 ;  /* 0x000000b0afa4723e */ /* 0x000fe600000000ff */
[----:B------:R1:W5:Y:S02]  /*10230*/  MUFU.EX2 R174, R80 ;  /* 0x0000005000ae7308 */ /* 0x0003640000000800 */
[----:B-1----:R-:W-:Y:S02]  /*10240*/  F2FP.PACK_AB R80, R156, R155 ;  /* 0x0000009b9c50723e */ /* 0x002fe400000000ff */
[----:B-----5:R-:W-:Y:S05]  /*10250*/  F2FP.PACK_AB R165, R172, R174 ;  /* 0x000000aeaca5723e */ /* 0x020fea00000000ff */
[C---:B------:R-:W-:Y:S07]  /*10260*/  HMMA.16816.F32 R8, R80.reuse, R88, R8 ;  /* 0x000000585008723c */ /* 0x040fee0000001808 */
[--C-:B------:R-:W-:Y:S01]  /*10270*/  FFMA.FTZ R88, R250, c[0x0][0x2d0], -R74.reuse ;  /* 0x0000b400fa587a23 */ /* 0x100fe2000001084a */
[-C--:B------:R-:W-:Y:S01]  /*10280*/  HMMA.16816.F32 R12, R80, R90.reuse, R12 ;  /* 0x0000005a500c723c */ /* 0x080fe2000000180c */
[----:B------:R-:W-:Y:S02]  /*10290*/  FFMA.FTZ R74, R252, c[0x0][0x2d0], -R74 ;  /* 0x0000b400fc4a7a23 */ /* 0x000fe4000001084a */
[----:B------:R1:W-:Y:S05]  /*102a0*/  MUFU.EX2 R173, R88 ;  /* 0x0000005800ad7308 */ /* 0x0003ea0000000800 */
[C---:B------:R-:W-:Y:S05]  /*102b0*/  HMMA.16816.F32 R16, R76.reuse, R90, R16 ;  /* 0x0000005a4c10723c */ /* 0x040fea0000001810 */
[----:B------:R5:W5:Y:S03]  /*102c0*/  MUFU.EX2 R171, R74 ;  /* 0x0000004a00ab7308 */ /* 0x000b660000000800 */
[-C--:B---3--:R-:W-:Y:S08]  /*102d0*/  HMMA.16816.F32 R20, R76, R84.reuse, R20 ;  /* 0x000000544c14723c */ /* 0x088ff00000001814 */
[C---:B------:R-:W-:Y:S01]  /*102e0*/  HMMA.16816.F32 R24, R80.reuse, R84, R24 ;  /* 0x000000545018723c */ /* 0x040fe20000001818 */
[----:B-1----:R-:W1:Y:S07]  /*102f0*/  LDSM.16.MT88.4 R88, [R211+0x2100] ;  /* 0x00210000d358783b */ /* 0x002e6e0000004200 */
[-C--:B------:R-:W-:Y:S01]  /*10300*/  HMMA.16816.F32 R28, R80, R86.reuse, R28 ;  /* 0x00000056501c723c */ /* 0x080fe2000000181c */
[--C-:B-----5:R-:W-:Y:S03]  /*10310*/  FFMA.FTZ R74, R245, c[0x0][0x2d0], -R75.reuse ;  /* 0x0000b400f54a7a23 */ /* 0x120fe6000001084b */
[----:B------:R-:W-:Y:S01]  /*10320*/  F2FP.PACK_AB R166, R171, R173 ;  /* 0x000000adaba6723e */ /* 0x000fe200000000ff */
[----:B------:R-:W-:Y:S03]  /*10330*/  FFMA.FTZ R75, R247, c[0x0][0x2d0], -R75 ;  /* 0x0000b400f74b7a23 */ /* 0x000fe6000001084b */
[C---:B------:R-:W-:Y:S01]  /*10340*/  HMMA.16816.F32 R32, R76.reuse, R86, R32 ;  /* 0x000000564c20723c */ /* 0x040fe20000001820 */
[----:B------:R3:W-:Y:S07]  /*10350*/  MUFU.EX2 R170, R74 ;  /* 0x0000004a00aa7308 */ /* 0x0007ee0000000800 */
[-C--:B------:R-:W-:Y:S03]  /*10360*/  HMMA.16816.F32 R36, R76, R92.reuse, R36 ;  /* 0x0000005c4c24723c */ /* 0x080fe60000001824 */
[----:B------:R-:W5:Y:S05]  /*10370*/  MUFU.EX2 R169, R75 ;  /* 0x0000004b00a97308 */ /* 0x000f6a0000000800 */
[C---:B------:R-:W-:Y:S08]  /*10380*/  HMMA.16816.F32 R40, R80.reuse, R92, R40 ;  /* 0x0000005c5028723c */ /* 0x040ff00000001828 */
[-C--:B------:R-:W-:Y:S01]  /*10390*/  HMMA.16816.F32 R44, R80, R94.reuse, R44 ;  /* 0x0000005e502c723c */ /* 0x080fe2000000182c */
[--C-:B---3--:R-:W-:Y:S04]  /*103a0*/  FFMA.FTZ R74, R239, c[0x0][0x2d0], -R96.reuse ;  /* 0x0000b400ef4a7a23 */ /* 0x108fe80000010860 */
[----:B------:R3:W-:Y:S03]  /*103b0*/  MUFU.EX2 R168, R74 ;  /* 0x0000004a00a87308 */ /* 0x0007e60000000800 */
[C---:B------:R-:W-:Y:S01]  /*103c0*/  HMMA.16816.F32 R48, R76.reuse, R94, R48 ;  /* 0x0000005e4c30723c */ /* 0x040fe20000001830 */
[----:B-----5:R-:W-:Y:S07]  /*103d0*/  F2FP.PACK_AB R167, R169, R170 ;  /* 0x000000aaa9a7723e */ /* 0x020fee00000000ff */
[-C--:B-1----:R-:W-:Y:S08]  /*103e0*/  HMMA.16816.F32 R52, R76, R88.reuse, R52 ;  /* 0x000000584c34723c */ /* 0x082ff00000001834 */
[C---:B------:R-:W-:Y:S01]  /*103f0*/  HMMA.16816.F32 R56, R80.reuse, R88, R56 ;  /* 0x000000585038723c */ /* 0x040fe20000001838 */
[----:B--2---:R-:W-:Y:S03]  /*10400*/  FFMA.FTZ R68, R68, R230, R187 ;  /* 0x000000e644447223 */ /* 0x004fe600000100bb */
[----:B------:R-:W-:Y:S01]  /*10410*/  MOV R230, R150 ;  /* 0x0000009600e67202 */ /* 0x000fe20000000f00 */
[----:B---3--:R-:W-:Y:S02]  /*10420*/  FFMA.FTZ R74, R241, c[0x0][0x2d0], -R96 ;  /* 0x0000b400f14a7a23 */ /* 0x008fe40000010860 */
[----:B----4-:R-:W-:Y:S01]  /*10430*/  FFMA.FTZ R69, R69, R162, R163 ;  /* 0x000000a245457223 */ /* 0x010fe200000100a3 */
        /* <DEDUP_REMOVED lines=10> */
[----:B------:R-:W-:Y:S02]  /*104e0*/  MOV R232, R236 ;  /* 0x000000ec00e87202 */ /* 0x000fe40000000f00 */
[----:B--2---:R-:W-:Y:S02]  /*104f0*/  F2FP.PACK_AB R160, R85, R168 ;  /* 0x000000a855a0723e */ /* 0x004fe400000000ff */
[----:B------:R-:W-:Y:S04]  /*10500*/  MOV R236, R120 ;  /* 0x0000007800ec7202 */ /* 0x000fe80000000f00 */
[----:B------:R-:W2:Y:S01]  /*10510*/  MUFU.EX2 R96, R96 ;  /* 0x0000006000607308 */ /* 0x000ea20000000800 */
[--C-:B-1----:R-:W-:Y:S09]  /*10520*/  FFMA.FTZ R74, R199, c[0x0][0x2d0], -R97.reuse ;  /* 0x0000b400c74a7a23 */ /* 0x102ff20000010861 */
        /* <DEDUP_REMOVED lines=15> */
[----:B------:R-:W-:Y:S01]  /*10620*/  MOV R228, R149 ;  /* 0x0000009500e47202 */ /* 0x000fe20000000f00 */
[----:B------:R-:W-:Y:S02]  /*10630*/  FADD.FTZ R2, R151, R69 ;  /* 0x0000004597027221 */ /* 0x000fe40000010000 */
[----:B------:R-:W-:Y:S01]  /*10640*/  FADD.FTZ R4, R240, R4 ;  /* 0x00000004f0047221 */ /* 0x000fe20000010000 */
[----:B------:R-:W1:Y:S01]  /*10650*/  LDSM.16.MT88.4 R148, [R210+0x2900] ;  /* 0x00290000d294783b */ /* 0x000e620000004200 */
[----:B------:R-:W-:Y:S03]  /*10660*/  FADD.FTZ R2, R203, R2 ;  /* 0x00000002cb027221 */ /* 0x000fe60000010000 */
[----:B------:R-:W-:Y:S01]  /*10670*/  FADD.FTZ R5, R235, R4 ;  /* 0x00000004eb057221 */ /* 0x000fe20000010000 */
[----:B------:R-:W-:Y:S01]  /*10680*/  MOV R235, R123 ;  /* 0x0000007b00eb7202 */ /* 0x000fe20000000f00 */
[----:B------:R-:W-:Y:S02]  /*10690*/  IMAD.MOV.U32 R203, RZ, RZ, R237 ;  /* 0x000000ffffcb7224 */ /* 0x000fe400078e00ed */
[----:B------:R-:W-:Y:S02]  /*106a0*/  FADD.FTZ R7, R122, R2 ;  /* 0x000000027a077221 */ /* 0x000fe40000010000 */
[----:B------:R-:W-:Y:S02]  /*106b0*/  FADD.FTZ R4, R231, R6 ;  /* 0x00000006e7047221 */ /* 0x000fe40000010000 */
[----:B------:R-:W-:Y:S01]  /*106c0*/  FADD.FTZ R2, R202, R5 ;  /* 0x00000005ca027221 */ /* 0x000fe20000010000 */
[----:B------:R-:W-:Y:S01]  /*106d0*/  MOV R202, R233 ;  /* 0x000000e900ca7202 */ /* 0x000fe20000000f00 */
[----:B------:R-:W-:Y:S01]  /*106e0*/  FADD.FTZ R7, R184, R7 ;  /* 0x00000007b8077221 */ /* 0x000fe20000010000 */
[----:B------:R-:W-:Y:S01]  /*106f0*/  MOV R184, R127 ;  /* 0x0000007f00b87202 */ /* 0x000fe20000000f00 */
[----:B------:R-:W-:Y:S02]  /*10700*/  FADD.FTZ R6, R190, R4 ;  /* 0x00000004be067221 */ /* 0x000fe40000010000 */
[----:B------:R-:W-:Y:S02]  /*10710*/  FADD.FTZ R5, R124, R2 ;  /* 0x000000027c057221 */ /* 0x000fe40000010000 */
[----:B------:R-:W-:Y:S02]  /*10720*/  FADD.FTZ R4, R230, R7 ;  /* 0x00000007e6047221 */ /* 0x000fe40000010000 */
[----:B------:R-:W-:Y:S02]  /*10730*/  FADD.FTZ R2, R228, R6 ;  /* 0x00000006e4027221 */ /* 0x000fe40000010000 */
[----:B------:R-:W-:Y:S02]  /*10740*/  FADD.FTZ R7, R131, R4 ;  /* 0x0000000483077221 */ /* 0x000fe40000010000 */
[----:B------:R-:W-:Y:S02]  /*10750*/  FADD.FTZ R6, R130, R2 ;  /* 0x0000000282067221 */ /* 0x000fe40000010000 */
[----:B------:R-:W-:Y:S02]  /*10760*/  FADD.FTZ R2, R203, R7 ;  /* 0x00000007cb027221 */ /* 0x000fe40000010000 */
[----:B------:R-:W-:Y:S02]  /*10770*/  IMAD.MOV.U32 R237, RZ, RZ, R121 ;  /* 0x000000ffffed7224 */ /* 0x000fe400078e0079 */
[----:B------:R-:W-:Y:S01]  /*10780*/  IMAD.MOV.U32 R233, RZ, RZ, R186 ;  /* 0x000000ffffe97224 */ /* 0x000fe200078e00ba */
[-C--:B------:R-:W-:Y:S01]  /*10790*/  HMMA.16816.F32 R120, R164, R132.reuse, R20 ;  /* 0x00000084a478723c */ /* 0x080fe20000001814 */
[----:B------:R-:W-:Y:S01]  /*107a0*/  IMAD.MOV.U32 R190, RZ, RZ, R126 ;  /* 0x000000ffffbe7224 */ /* 0x000fe200078e007e */
[----:B------:R-:W-:Y:S01]  /*107b0*/  MOV R186, R198 ;  /* 0x000000c600ba7202 */ /* 0x000fe20000000f00 */
[----:B------:R-:W-:Y:S01]  /*107c0*/  FADD.FTZ R9, R237, R2 ;  /* 0x00000002ed097221 */ /* 0x000fe20000010000 */
[----:B------:R-:W-:Y:S04]  /*107d0*/  MOV R198, R125 ;  /* 0x0000007d00c67202 */ /* 0x000fe80000000f00 */
[C---:B------:R-:W-:Y:S01]  /*107e0*/  HMMA.16816.F32 R124, R160.reuse, R132, R24 ;  /* 0x00000084a07c723c */ /* 0x040fe20000001818 */
[----:B--2---:R-:W-:Y:S04]  /*107f0*/  FFMA.FTZ R0, R0, R73, R204 ;  /* 0x0000004900007223 */ /* 0x004fe800000100cc */
[----:B------:R-:W-:Y:S02]  /*10800*/  FADD.FTZ R8, R205, R0 ;  /* 0x00000000cd087221 */ /* 0x000fe40000010000 */
[----:B------:R-:W-:Y:S02]  /*10810*/  FADD.FTZ R0, R129, R5 ;  /* 0x0000000581007221 */ /* 0x000fe40000010000 */
[----:B------:R-:W-:Y:S03]  /*10820*/  FADD.FTZ R8, R206, R8 ;  /* 0x00000008ce087221 */ /* 0x000fe60000010000 */
[----:B------:R-:W-:Y:S02]  /*10830*/  FADD.FTZ R5, R128, R0 ;  /* 0x0000000080057221 */ /* 0x000fe40000010000 */
[----:B------:R-:W-:Y:S01]  /*10840*/  FADD.FTZ R4, R207, R8 ;  /* 0x00000008cf047221 */ /* 0x000fe20000010000 */
[-C--:B------:R-:W-:Y:S01]  /*10850*/  HMMA.16816.F32 R128, R160, R134.reuse, R28 ;  /* 0x00000086a080723c */ /* 0x080fe2000000181c */
[----:B------:R-:W-:Y:S02]  /*10860*/  FADD.FTZ R0, R232, R6 ;  /* 0x00000006e8007221 */ /* 0x000fe40000010000 */
[----:B------:R-:W-:Y:S02]  /*10870*/  FADD.FTZ R8, R235, R5 ;  /* 0x00000005eb087221 */ /* 0x000fe40000010000 */
[----:B------:R-:W-:Y:S02]  /*10880*/  FADD.FTZ R11, R138, R4 ;  /* 0x000000048a0b7221 */ /* 0x000fe40000010000 */
[----:B------:R-:W-:Y:S01]  /*10890*/  FADD.FTZ R10, R236, R0 ;  /* 0x00000000ec0a7221 */ /* 0x000fe20000010000 */
[----:B------:R-:W2:Y:S01]  /*108a0*/  LDSM.16.MT88.4 R4, [R211+0x2900] ;  /* 0x00290000d304783b */ /* 0x000ea20000004200 */
[----:B------:R-:W-:Y:S01]  /*108b0*/  FADD.FTZ R2, R229, R8 ;  /* 0x00000008e5027221 */ /* 0x000fe20000010000 */
[C---:B------:R-:W-:Y:S02]  /*108c0*/  HMMA.16816.F32 R132, R164.reuse, R134, R32 ;  /* 0x00000086a484723c */ /* 0x040fe40000001820 */
[----:B------:R-:W-:Y:S02]  /*108d0*/  FADD.FTZ R8, R137, R11 ;  /* 0x0000000b89087221 */ /* 0x000fe40000010000 */
[----:B------:R-:W-:Y:S02]  /*108e0*/  FADD.FTZ R0, R202, R9 ;  /* 0x00000009ca007221 */ /* 0x000fe40000010000 */
[----:B------:R-:W-:Y:S02]  /*108f0*/  FADD.FTZ R10, R233, R10 ;  /* 0x0000000ae90a7221 */ /* 0x000fe40000010000 */
[----:B------:R-:W-:Y:S04]  /*10900*/  FADD.FTZ R11, R139, R2 ;  /* 0x000000028b0b7221 */ /* 0x000fe80000010000 */
[----:B------:R-:W-:Y:S02]  /*10910*/  FADD.FTZ R8, R136, R8 ;  /* 0x0000000888087221 */ /* 0x000fe40000010000 */
[----:B------:R-:W-:Y:S01]  /*10920*/  FADD.FTZ R9, R186, R0 ;  /* 0x00000000ba097221 */ /* 0x000fe20000010000 */
[-C--:B-1----:R-:W-:Y:S01]  /*10930*/  HMMA.16816.F32 R136, R164, R148.reuse, R36 ;  /* 0x00000094a488723c */ /* 0x082fe20000001824 */
        /* <DEDUP_REMOVED lines=8> */
[----:B------:R-:W-:Y:S02]  /*109c0*/  FADD.FTZ R8, R145, R8 ;  /* 0x0000000891087221 */ /* 0x000fe40000010000 */
[----:B------:R-:W-:Y:S02]  /*109d0*/  FADD.FTZ R0, R249, R11 ;  /* 0x0000000bf9007221 */ /* 0x000fe40000010000 */
        /* <DEDUP_REMOVED lines=23> */
[----:B------:R-:W-:Y:S01]  /*10b50*/  FADD.FTZ R8, R103, R8 ;  /* 0x0000000867087221 */ /* 0x000fe20000010000 */
[----:B------:R-:W-:Y:S01]  /*10b60*/  MOV R103, R3 ;  /* 0x0000000300677202 */ /* 0x000fe20000000f00 */
[----:B------:R-:W-:Y:S02]  /*10b70*/  FADD.FTZ R10, R156, R9 ;  /* 0x000000099c0a7221 */ /* 0x000fe40000010000 */
[----:B------:R-:W-:Y:S02]  /*10b80*/  FADD.FTZ R11, R158, R2 ;  /* 0x000000029e0b7221 */ /* 0x000fe40000010000 */
[----:B------:R-:W-:Y:S02]  /*10b90*/  FADD.FTZ R9, R157, R0 ;  /* 0x000000009d097221 */ /* 0x000fe40000010000 */
[C---:B------:R-:W-:Y:S01]  /*10ba0*/  HMMA.16816.F32 R156, R160.reuse, R4, R56 ;  /* 0x00000004a09c723c */ /* 0x040fe20000001838 */
[----:B------:R-:W-:Y:S01]  /*10bb0*/  FADD.FTZ R8, R102, R8 ;  /* 0x0000000866087221 */ /* 0x000fe20000010000 */
[----:B------:R-:W-:Y:S01]  /*10bc0*/  MOV R102, R70 ;  /* 0x0000004600667202 */ /* 0x000fe20000000f00 */
[----:B------:R-:W-:Y:S02]  /*10bd0*/  FADD.FTZ R0, R180, R11 ;  /* 0x0000000bb4007221 */ /* 0x000fe40000010000 */
[----:B------:R-:W-:Y:S01]  /*10be0*/  FADD.FTZ R8, R101, R8 ;  /* 0x0000000865087221 */ /* 0x000fe20000010000 */
[----:B------:R-:W-:Y:S01]  /*10bf0*/  MOV R101, R71 ;  /* 0x0000004700657202 */ /* 0x000fe20000000f00 */
        /* <DEDUP_REMOVED lines=20> */
[----:B------:R1:W-:Y:S01]  /*10d40*/  STL [R1+0x14], R5 ;  /* 0x0000140501007387 */ /* 0x0003e20000100800 */
[----:B------:R-:W-:Y:S02]  /*10d50*/  FADD.FTZ R4, R169, R4 ;  /* 0x00000004a9047221 */ /* 0x000fe40000010000 */
[----:B------:R-:W-:Y:S02]  /*10d60*/  FADD.FTZ R2, R96, R2 ;  /* 0x0000000260027221 */ /* 0x000fe40000010000 */
[----:B------:R-:W-:Y:S01]  /*10d70*/  FADD.FTZ R0, R74, R0 ;  /* 0x000000004a007221 */ /* 0x000fe20000010000 */
[----:B------:R1:W-:Y:S01]  /*10d80*/  STL [R1+0x18], R4 ;  /* 0x0000180401007387 */ /* 0x0003e20000100800 */
[----:B------:R-:W-:Y:S02]  /*10d90*/  IMAD.MOV.U32 R100, RZ, RZ, R72 ;  /* 0x000000ffff647224 */ /* 0x000fe400078e0048 */
[----:B------:R-:W-:Y:S01]  /*10da0*/  FADD.FTZ R0, R97, R0 ;  /* 0x0000000061007221 */ /* 0x000fe20000010000 */
[----:B------:R1:W-:Y:S04]  /*10db0*/  STL [R1+0x1c], R2 ;  /* 0x00001c0201007387 */ /* 0x0003e80000100800 */
[----:B------:R1:W-:Y:S01]  /*10dc0*/  STL [R1+0x20], R0 ;  /* 0x0000200001007387 */ /* 0x0003e20000100800 */
[----:B------:R-:W-:-:S05]  /*10dd0*/  @P0 BRA `(.L_x_291) ;  /* 0xffff8c5000000947 */ /* 0x000fca000383ffff */
.L_x_272:
[----:B------:R-:W2:Y:S01]  /*10de0*/  S2UR UR17, SR_CTAID.X ;  /* 0x00000000001179c3 */ /* 0x000ea20000002500 */
[----:B------:R-:W-:-:S02]  /*10df0*/  UISETP.NE.AND UP1, UPT, UR35, URZ, UPT ;  /* 0x0000003f2300728c */ /* 0x000fc4000bf25270 */
[----:B------:R-:W-:Y:S02]  /*10e00*/  ULDC.64 UR4, c[0x0][0x2c8] ;  /* 0x0000b20000047ab9 */ /* 0x000fe40000000a00 */
[----:B------:R-:W-:-:S06]  /*10e10*/  UISETP.NE.AND UP0, UPT, UR34, URZ, UPT ;  /* 0x0000003f2200728c */ /* 0x000fcc000bf05270 */
[----:B------:R-:W-:Y:S01]  /*10e20*/  PLOP3.LUT P0, PT, PT, PT, UP0, 0x40, 0x0 ;  /* 0x000000000000781c */ /* 0x000fe20003f0e808 */
[----:B--2---:R-:W-:-:S04]  /*10e30*/  ULEA UR17, UR17, 0x7f, 0x7 ;  /* 0x0000007f11117891 */ /* 0x004fc8000f8e383f */
[----:B------:R-:W-:Y:S02]  /*10e40*/  UIMAD.WIDE.U32 UR20, UR17, UR4, URZ ;  /* 0x00000004111472a5 */ /* 0x000fe4000f8e003f */
[----:B------:R-:W-:Y:S02]  /*10e50*/  UIADD3 UR4, UR8, 0x1, -UR15 ;  /* 0x0000000108047890 */ /* 0x000fe4000fffe80f */
[----:B------:R-:W-:-:S03]  /*10e60*/  UMOV UR18, UR17 ;  /* 0x0000001100127c82 */ /* 0x000fc60008000000 */
[----:B------:R-:W-:Y:S02]  /*10e70*/  @UP1 UMOV UR17, UR21 ;  /* 0x0000001500111c82 */ /* 0x000fe40008000000 */
[----:B------:R-:W-:-:S03]  /*10e80*/  @UP1 USHF.R.U32.HI UR18, URZ, UR5, UR17 ;  /* 0x000000053f121299 */ /* 0x000fc60008011611 */
[----:B------:R-:W-:Y:S02]  /*10e90*/  ULDC UR17, c[0x0][0x324] ;  /* 0x0000c90000117ab9 */ /* 0x000fe40000000800 */
[----:B------:R-:W-:-:S04]  /*10ea0*/  UIADD3 UR18, UR4, UR18, URZ ;  /* 0x0000001204127290 */ /* 0x000fc8000fffe03f */
[----:B------:R-:W-:Y:S01]  /*10eb0*/  UIADD3 UR17, UR18, -UR17, URZ ;  /* 0x8000001112117290 */ /* 0x000fe2000fffe03f */
[----:B------:R-:W-:Y:S05]  /*10ec0*/  @P0 BRA `(.L_x_292) ;  /* 0x0000018000000947 */ /* 0x000fea0003800000 */
[----:B------:R-:W-:-:S06]  /*10ed0*/  UISETP.GT.AND UP0, UPT, UR18, -0x1, UPT ;  /* 0xffffffff1200788c */ /* 0x000fcc000bf04270 */
[----:B------:R-:W-:-:S13]  /*10ee0*/  PLOP3.LUT P0, PT, PT, PT, UP0, 0x80, 0x0 ;  /* 0x000000000000781c */ /* 0x000fda0003f0f008 */
[----:B------:R-:W-:Y:S05]  /*10ef0*/  @P0 BRA `(.L_x_293) ;  /* 0x000000a000000947 */ /* 0x000fea0003800000 */
[----:B------:R-:W-:Y:S02]  /*10f00*/  UMOV UR5, 0x1 ;  /* 0x0000000100057882 */ /* 0x000fe40000000000 */
[----:B------:R-:W-:Y:S02]  /*10f10*/  ULDC UR4, c[0x0][0x32c] ;  /* 0x0000cb0000047ab9 */ /* 0x000fe40000000800 */
[----:B------:R-:W-:Y:S02]  /*10f20*/  UISETP.NE.AND UP0, UPT, UR5, UR4, UPT ;  /* 0x000000040500728c */ /* 0x000fe4000bf05270 */
[----:B------:R-:W-:Y:S02]  /*10f30*/  ULOP3.LUT UR18, URZ, UR18, URZ, 0x33, !UPT ;  /* 0x000000123f127292 */ /* 0x000fe4000f8e333f */
[----:B------:R-:W-:Y:S02]  /*10f40*/  ULDC.64 UR4, c[0x0][0x330] ;  /* 0x0000cc0000047ab9 */ /* 0x000fe40000000a00 */
[----:B------:R-:W-:-:S07]  /*10f50*/  UIMAD.WIDE.U32 UR20, UR18, UR4, URZ ;  /* 0x00000004121472a5 */ /* 0x000fce000f8e003f */
[----:B------:R-:W-:Y:S02]  /*10f60*/  @UP0 UMOV UR19, UR21 ;  /* 0x0000001500130c82 */ /* 0x000fe40008000000 */
[----:B------:R-:W-:-:S04]  /*10f70*/  @UP0 USHF.R.U32.HI UR18, URZ, UR5, UR19 ;  /* 0x000000053f120299 */ /* 0x000fc80008011613 */
[----:B------:R-:W-:Y:S01]  /*10f80*/  ULOP3.LUT UR18, URZ, UR18, URZ, 0x33, !UPT ;  /* 0x000000123f127292 */ /* 0x000fe2000f8e333f */
[----:B------:R-:W-:Y:S05]  /*10f90*/  BRA `(.L_x_294) ;  /* 0x0000007000007947 */ /* 0x000fea0003800000 */
.L_x_293:
[----:B------:R-:W-:Y:S02]  /*10fa0*/  UMOV UR5, 0x1 ;  /* 0x0000000100057882 */ /* 0x000fe40000000000 */
[----:B------:R-:W-:Y:S02]  /*10fb0*/  ULDC UR4, c[0x0][0x32c] ;  /* 0x0000cb0000047ab9 */ /* 0x000fe40000000800 */
[----:B------:R-:W-:-:S03]  /*10fc0*/  UISETP.NE.AND UP0, UPT, UR5, UR4, UPT ;  /* 0x000000040500728c */ /* 0x000fc6000bf05270 */
[----:B------:R-:W-:Y:S02]  /*10fd0*/  ULDC.64 UR4, c[0x0][0x330] ;  /* 0x0000cc0000047ab9 */ /* 0x000fe40000000a00 */
[----:B------:R-:W-:-:S07]  /*10fe0*/  UIMAD.WIDE.U32 UR20, UR18, UR4, URZ ;  /* 0x00000004121472a5 */ /* 0x000fce000f8e003f */
[----:B------:R-:W-:Y:S02]  /*10ff0*/  @UP0 UMOV UR19, UR21 ;  /* 0x0000001500130c82 */ /* 0x000fe40008000000 */
[----:B------:R-:W-:Y:S02]  /*11000*/  @UP0 USHF.R.U32.HI UR18, URZ, UR5, UR19 ;  /* 0x000000053f120299 */ /* 0x000fe40008011613 */
.L_x_294:
[----:B------:R-:W-:Y:S02]  /*11010*/  ULDC UR4, c[0x0][0x32c] ;  /* 0x0000cb0000047ab9 */ /* 0x000fe40000000800 */
[----:B------:R-:W-:-:S04]  /*11020*/  UIMAD UR4, UR18, UR4, URZ ;  /* 0x00000004120472a4 */ /* 0x000fc8000f8e023f */
[----:B------:R-:W-:-:S04]  /*11030*/  UISETP.LT.AND UP0, UPT, UR17, UR4, UPT ;  /* 0x000000041100728c */ /* 0x000fc8000bf01270 */
[----:B------:R-:W-:-:S04]  /*11040*/  USEL UR17, UR17, UR4, !UP0 ;  /* 0x0000000411117287 */ /* 0x000fc8000c000000 */
.L_x_292:
[----:B------:R-:W-:-:S04]  /*11050*/  UIADD3 UR17, UR17, 0x5f, URZ ;  /* 0x0000005f11117890 */ /* 0x000fc8000fffe03f */
[----:B------:R-:W-:-:S04]  /*11060*/  UIMAD.WIDE UR4, UR17, 0x2aaaaaab, URZ ;  /* 0x2aaaaaab110478a5 */ /* 0x000fc8000f8e023f */
        /* <DEDUP_REMOVED lines=9> */
[----:B-1----:R-:W-:Y:S01]  /*11100*/  IMAD.MOV.U32 R2, RZ, RZ, R72 ;  /* 0x000000ffff027224 */ /* 0x002fe200078e0048 */
[----:B------:R-:W-:Y:S02]  /*11110*/  MOV R101, R70 ;  /* 0x0000004600657202 */ /* 0x000fe40000000f00 */
.L_x_298:
[----:B------:R-:W-:Y:S04]  /*11120*/  DEPBAR.LE SB0, 0x0 ;  /* 0x000080000000791a */ /* 0x000fe80000000000 */
[----:B------:R-:W-:Y:S01]  /*11130*/  BAR.SYNC.DEFER_BLOCKING 0x0 ;  /* 0x0000000000007b1d */ /* 0x000fe20000010000 */
[----:B------:R-:W-:Y:S06]  /*11140*/  UISETP.GT.AND UP0, UPT, UR7, UR12, UPT ;  /* 0x0000000c0700728c */ /* 0x000fec000bf04270 */
[----:B------:R-:W-:Y:S01]  /*11150*/  PLOP3.LUT P0, PT, PT, PT, UP0, 0x80, 0x0 ;  /* 0x000000000000781c */ /* 0x000fe20003f0f008 */
        /* <DEDUP_REMOVED lines=61> */
.L_x_296:
        /* <DEDUP_REMOVED lines=311> */
[----:B------:R-:W-:Y:S01]  /*128a0*/  UISETP.NE.AND UP0, UPT, UR36, URZ, UPT ;  /* 0x0000003f2400728c */ /* 0x000fe2000bf05270 */
[----:B------:R-:W-:Y:S01]  /*128b0*/  IMAD.MOV.U32 R227, RZ, RZ, RZ ;  /* 0x000000ffffe37224 */ /* 0x000fe200078e00ff */
[----:B------:R-:W-:Y:S01]  /*128c0*/  UIMAD UR5, UR12, 0x60, UR14 ;  /* 0x000000600c0578a4 */ /* 0x000fe2000f8e020e */
[----:B-1----:R-:W3:Y:S03]  /*128d0*/  LDL R38, [R1+0x4] ;  /* 0x0000040001267983 */ /* 0x002ee60000100800 */
[----:B------:R-:W-:Y:S02]  /*128e0*/  PLOP3.LUT P1, PT, PT, PT, UP0, 0x80, 0x0 ;  /* 0x000000000000781c */ /* 0x000fe40003f2f008 */
[----:B------:R-:W-:Y:S01]  /*128f0*/  IMAD.U32 R3, RZ, RZ, UR5 ;  /* 0x00000005ff037e24 */ /* 0x000fe2000f8e00ff */
[----:B------:R-:W-:Y:S04]  /*12900*/  PLOP3.LUT P0, PT, PT, PT, UP0, 0x80, 0x0 ;  /* 0x000000000000781c */ /* 0x000fe80003f0f008 */
[----:B--2---:R-:W-:Y:S06]  /*12910*/  IADD3 R3, R3, -0x60, R12 ;  /* 0xffffffa003037810 */ /* 0x004fec0007ffe00c */
        /* <DEDUP_REMOVED lines=26> */
[----:B------:R-:W4:Y:S04]  /*12ac0*/  SHFL.IDX PT, R10, R3, 0x2, 0x181f ;  /* 0x00581f00030a7f89 */ /* 0x000f2800000e0000 */
        /* <DEDUP_REMOVED lines=9> */
[-C--:B----4-:R-:W-:Y:S03]  /*12b60*/  IADD3 R10, P5, R10, R226.reuse, RZ ;  /* 0x000000e20a0a7210 */ /* 0x090fe60007fbe0ff */
[----:B---3--:R2:W-:Y:S01]  /*12b70*/  LDGSTS.E.BYPASS.LTC128B.128 [R38+0x3100], [R4.64], !P4 ;  /* 0x0310000004267fae */ /* 0x0085e2000e101d72 */
        /* <DEDUP_REMOVED lines=15> */
.L_x_297:
[----:B-1234-:R-:W-:Y:S01]  /*12c70*/  FMNMX.FTZ R72, R168, R2, !PT ;  /* 0x00000002a8487209 */ /* 0x01efe20007810000 */
[----:B------:R-:W-:Y:S01]  /*12c80*/  LDSM.16.MT88.4 R52, [R210+0x100] ;  /* 0x00010000d234783b */ /* 0x000fe20000004200 */
[----:B------:R-:W-:Y:S01]  /*12c90*/  FMNMX.FTZ R0, R183, R101, !PT ;  /* 0x00000065b7007209 */ /* 0x000fe20007810000 */
[----:B------:R-:W-:Y:S01]  /*12ca0*/  UISETP.GT.AND UP0, UPT, UR12, UR4, UPT ;  /* 0x000000040c00728c */ /* 0x000fe2000bf04270 */
[----:B------:R-:W-:Y:S01]  /*12cb0*/  FMNMX.FTZ R72, R184, R72, !PT ;  /* 0x00000048b8487209 */ /* 0x000fe20007810000 */
[----:B------:R-:W-:Y:S01]  /*12cc0*/  UIADD3 UR12, UR12, -0x1, URZ ;  /* 0xffffffff0c0c7890 */ /* 0x000fe2000fffe03f */
        /* <DEDUP_REMOVED lines=88> */
[----:B------:R-:W2:Y:S01]  /*13250*/  SHFL.BFLY PT, R70, R0, 0x2, 0x1f ;  /* 0x0c401f0000467f89 */ /* 0x000ea200000e0000 */
[----:B------:R-:W-:Y:S02]  /*13260*/  FMNMX.FTZ R4, R237, R4, !PT ;  /* 0x00000004ed047209 */ /* 0x000fe40007810000 */
[----:B------:R-:W-:Y:S02]  /*13270*/  FMNMX.FTZ R3, R99, R3, !PT ;  /* 0x0000000363037209 */ /* 0x000fe40007810000 */
[----:B------:R-:W-:Y:S02]  /*13280*/  FMNMX.FTZ R4, R244, R4, !PT ;  /* 0x00000004f4047209 */ /* 0x000fe40007810000 */
[----:B------:R-:W-:Y:S01]  /*13290*/  MOV R93, R22 ;  /* 0x00000016005d7202 */ /* 0x000fe20000000f00 */
[----:B------:R-:W3:Y:S01]  /*132a0*/  SHFL.BFLY PT, R5, R3, 0x2, 0x1f ;  /* 0x0c401f0003057f89 */ /* 0x000ee200000e0000 */
[----:B------:R-:W-:Y:S02]  /*132b0*/  FMNMX.FTZ R4, R247, R4, !PT ;  /* 0x00000004f7047209 */ /* 0x000fe40007810000 */
[----:B------:R-:W-:Y:S02]  /*132c0*/  MOV R85, R36 ;  /* 0x0000002400557202 */ /* 0x000fe40000000f00 */
[----:B------:R-:W-:Y:S02]  /*132d0*/  FMNMX.FTZ R4, R250, R4, !PT ;  /* 0x00000004fa047209 */ /* 0x000fe40007810000 */
[----:B------:R-:W-:Y:S02]  /*132e0*/  MOV R88, R29 ;  /* 0x0000001d00587202 */ /* 0x000fe40000000f00 */
[----:B------:R-:W-:Y:S02]  /*132f0*/  FMNMX.FTZ R4, R93, R4, !PT ;  /* 0x000000045d047209 */ /* 0x000fe40007810000 */
[----:B------:R-:W-:Y:S02]  /*13300*/  MOV R84, R37 ;  /* 0x0000002500547202 */ /* 0x000fe40000000f00 */
[----:B------:R-:W-:Y:S01]  /*13310*/  FMNMX.FTZ R4, R85, R4, !PT ;  /* 0x0000000455047209 */ /* 0x000fe20007810000 */
[----:B------:R-:W-:Y:S01]  /*13320*/  LDSM.16.MT88.4 R36, [R212+0x100] ;  /* 0x00010000d424783b */ /* 0x000fe20000004200 */
[----:B------:R-:W-:Y:S02]  /*13330*/  PLOP3.LUT P0, PT, PT, PT, UP0, 0x80, 0x0 ;  /* 0x000000000000781c */ /* 0x000fe40003f0f008 */
[----:B-1----:R-:W-:Y:S02]  /*13340*/  FMNMX.FTZ R72, R72, R6, !PT ;  /* 0x0000000648487209 */ /* 0x002fe40007810000 */
[----:B--2---:R-:W-:Y:S02]  /*13350*/  FMNMX.FTZ R70, R0, R70, !PT ;  /* 0x0000004600467209 */ /* 0x004fe40007810000 */
[----:B------:R-:W-:Y:S01]  /*13360*/  FMNMX.FTZ R0, R88, R4, !PT ;  /* 0x0000000458007209 */ /* 0x000fe20007810000 */
[----:B------:R-:W1:Y:S01]  /*13370*/  SHFL.BFLY PT, R6, R72, 0x1, 0x1f ;  /* 0x0c201f0048067f89 */ /* 0x000e6200000e0000 */
[----:B---3--:R-:W-:Y:S02]  /*13380*/  FMNMX.FTZ R3, R3, R5, !PT ;  /* 0x0000000503037209 */ /* 0x008fe40007810000 */
[----:B------:R-:W-:Y:S04]  /*13390*/  FMNMX.FTZ R0, R57, R0, !PT ;  /* 0x0000000039007209 */ /* 0x000fe80007810000 */
[----:B------:R-:W-:Y:S01]  /*133a0*/  FMNMX.FTZ R4, R84, R0, !PT ;  /* 0x0000000054047209 */ /* 0x000fe20007810000 */
[----:B------:R-:W2:Y:S03]  /*133b0*/  SHFL.BFLY PT, R71, R3, 0x1, 0x1f ;  /* 0x0c201f0003477f89 */ /* 0x000ea600000e0000 */
[----:B------:R-:W-:Y:S05]  /*133c0*/  FMNMX.FTZ R4, R178, R4, !PT ;  /* 0x00000004b2047209 */ /* 0x000fea0007810000 */
[----:B------:R-:W3:Y:S01]  /*133d0*/  SHFL.BFLY PT, R5, R70, 0x1, 0x1f ;  /* 0x0c201f0046057f89 */ /* 0x000ee200000e0000 */
[----:B-1----:R-:W-:Y:S05]  /*133e0*/  FMNMX.FTZ R72, R72, R6, !PT ;  /* 0x0000000648487209 */ /* 0x002fea0007810000 */
[C---:B------:R-:W-:Y:S02]  /*133f0*/  FADD.FTZ R0, -R72.reuse, R2 ;  /* 0x0000000248007221 */ /* 0x040fe40000010100 */
[----:B------:R-:W-:Y:S02]  /*13400*/  FMUL.FTZ R96, R72, c[0x0][0x2d0] ;  /* 0x0000b40048607a20 */ /* 0x000fe40000410000 */
[----:B------:R-:W-:Y:S01]  /*13410*/  FMUL.FTZ R2, R0, c[0x0][0x2d0] ;  /* 0x0000b40000027a20 */ /* 0x000fe20000410000 */
[----:B--2---:R-:W-:Y:S02]  /*13420*/  FMNMX.FTZ R71, R3, R71, !PT ;  /* 0x0000004703477209 */ /* 0x004fe40007810000 */
[----:B------:R-:W-:Y:S01]  /*13430*/  FMNMX.FTZ R0, R179, R4, !PT ;  /* 0x00000004b3007209 */ /* 0x000fe20007810000 */
[----:B------:R1:W2:Y:S01]  /*13440*/  MUFU.EX2 R73, R2 ;  /* 0x0000000200497308 */ /* 0x0002a20000000800 */
[--C-:B------:R-:W-:Y:S02]  /*13450*/  FFMA.FTZ R4, R168, c[0x0][0x2d0], -R96.reuse ;  /* 0x0000b400a8047a23 */ /* 0x100fe40000010860 */
[----:B------:R-:W-:Y:S01]  /*13460*/  FMNMX.FTZ R0, R74, R0, !PT ;  /* 0x000000004a007209 */ /* 0x000fe20007810000 */
[----:B------:R-:W-:Y:S01]  /*13470*/  FMUL.FTZ R97, R71, c[0x0][0x2d0] ;  /* 0x0000b40047617a20 */ /* 0x000fe20000410000 */
[----:B---3--:R-:W-:Y:S01]  /*13480*/  FMNMX.FTZ R70, R70, R5, !PT ;  /* 0x0000000546467209 */ /* 0x008fe20007810000 */
[----:B------:R-:W-:Y:S01]  /*13490*/  FFMA.FTZ R5, R20, c[0x0][0x2d0], -R96 ;  /* 0x0000b40014057a23 */ /* 0x000fe20000010860 */
[----:B------:R-:W-:Y:S03]  /*134a0*/  FMNMX.FTZ R0, R75, R0, !PT ;  /* 0x000000004b007209 */ /* 0x000fe60007810000 */
[----:B------:R2:W-:Y:S01]  /*134b0*/  MUFU.EX2 R40, R5 ;  /* 0x0000000500287308 */ /* 0x0005e20000000800 */
[----:B------:R-:W-:Y:S01]  /*134c0*/  FMUL.FTZ R98, R70, c[0x0][0x2d0] ;  /* 0x0000b40046627a20 */ /* 0x000fe20000410000 */
[----:B------:R-:W3:Y:S01]  /*134d0*/  SHFL.BFLY PT, R3, R0, 0x2, 0x1f ;  /* 0x0c401f0000037f89 */ /* 0x000ee200000e0000 */
[----:B-1----:R-:W-:Y:S07]  /*134e0*/  FADD.FTZ R2, -R71, R100 ;  /* 0x0000006447027221 */ /* 0x002fee0000010100 */
[----:B------:R-:W-:Y:S01]  /*134f0*/  MUFU.EX2 R100, R4 ;  /* 0x0000000400647308 */ /* 0x000fe20000000800 */
[----:B------:R-:W-:Y:S02]  /*13500*/  FMUL.FTZ R2, R2, c[0x0][0x2d0] ;  /* 0x0000b40002027a20 */ /* 0x000fe40000410000 */
[----:B--2---:R-:W-:Y:S07]  /*13510*/  FMUL.FTZ R5, R73, R105 ;  /* 0x0000006949057220 */ /* 0x004fee0000410000 */
[----:B------:R1:W-:Y:S01]  /*13520*/  MUFU.EX2 R69, R2 ;  /* 0x0000000200457308 */ /* 0x0003e20000000800 */
[----:B---3--:R-:W-:Y:S01]  /*13530*/  FMNMX.FTZ R0, R0, R3, !PT ;  /* 0x0000000300007209 */ /* 0x008fe20007810000 */
[--C-:B------:R-:W-:Y:S02]  /*13540*/  FFMA.FTZ R3, R17, c[0x0][0x2d0], -R96.reuse ;  /* 0x0000b40011037a23 */ /* 0x100fe40000010860 */
[----:B------:R-:W-:Y:S01]  /*13550*/  FMUL.FTZ R17, R73, R117 ;  /* 0x0000007549117220 */ /* 0x000fe20000410000 */
[----:B------:R-:W-:Y:S05]  /*13560*/  MOV R117, R88 ;  /* 0x0000005800757202 */ /* 0x000fea0000000f00 */
[----:B------:R2:W3:Y:S01]  /*13570*/  MUFU.EX2 R11, R3 ;  /* 0x00000003000b7308 */ /* 0x0004e20000000800 */
[----:B-1----:R-:W-:Y:S04]  /*13580*/  FADD.FTZ R2, -R70, R101 ;  /* 0x0000006546027221 */ /* 0x002fe80000010100 */
[----:B------:R-:W-:Y:S05]  /*13590*/  FMUL.FTZ R2, R2, c[0x0][0x2d0] ;  /* 0x0000b40002027a20 */ /* 0x000fea0000410000 */
[----:B------:R1:W4:Y:S01]  /*135a0*/  MUFU.EX2 R68, R2 ;  /* 0x0000000200447308 */ /* 0x0003220000000800 */
[--C-:B--2---:R-:W-:Y:S01]  /*135b0*/  FFMA.FTZ R3, R169, c[0x0][0x2d0], -R97.reuse ;  /* 0x0000b400a9037a23 */ /* 0x104fe20000010861 */
[----:B------:R-:W-:Y:S02]  /*135c0*/  MOV R169, R87 ;  /* 0x0000005700a97202 */ /* 0x000fe40000000f00 */
[----:B---3--:R-:W-:Y:S06]  /*135d0*/  MOV R105, R11 ;  /* 0x0000000b00697202 */ /* 0x008fec0000000f00 */
[----:B------:R2:W-:Y:S01]  /*135e0*/  MUFU.EX2 R7, R3 ;  /* 0x0000000300077308 */ /* 0x0005e20000000800 */
[--C-:B-1----:R-:W-:Y:S02]  /*135f0*/  FFMA.FTZ R2, R184, c[0x0][0x2d0], -R96.reuse ;  /* 0x0000b400b8027a23 */ /* 0x102fe40000010860 */
[C---:B----4-:R-:W-:Y:S07]  /*13600*/  FMUL.FTZ R29, R68.reuse, R129 ;  /* 0x00000081441d7220 */ /* 0x050fee0000410000 */
[----:B------:R1:W3:Y:S01]  /*13610*/  MUFU.EX2 R59, R2 ;  /* 0x00000002003b7308 */ /* 0x0002e20000000800 */
[----:B------:R-:W-:Y:S02]  /*13620*/  FMUL.FTZ R45, R68, R145 ;  /* 0x00000091442d7220 */ /* 0x000fe40000410000 */
[--C-:B--2---:R-:W-:Y:S07]  /*13630*/  FFMA.FTZ R3, R185, c[0x0][0x2d0], -R97.reuse ;  /* 0x0000b400b9037a23 */ /* 0x104fee0000010861 */
[----:B------:R2:W-:Y:S01]  /*13640*/  MUFU.EX2 R58, R3 ;  /* 0x00000003003a7308 */ /* 0x0005e20000000800 */
[----:B-1----:R-:W-:Y:S01]  /*13650*/  FFMA.FTZ R2, R16, c[0x0][0x2d0], -R96 ;  /* 0x0000b40010027a23 */ /* 0x002fe20000010860 */
[----:B---3--:R-:W-:Y:S01]  /*13660*/  F2FP.PACK_AB R76, R59, R100 ;  /* 0x000000643b4c723e */ /* 0x008fe200000000ff */
[--C-:B------:R-:W-:Y:S07]  /*13670*/  FFMA.FTZ R16, R35, c[0x0][0x2d0], -R97.reuse ;  /* 0x0000b40023107a23 */ /* 0x100fee0000010861 */
[----:B------:R1:W3:Y:S01]  /*13680*/  MUFU.EX2 R8, R2 ;  /* 0x0000000200087308 */ /* 0x0002e20000000800 */
[C---:B------:R-:W-:Y:S02]  /*13690*/  FMUL.FTZ R35, R69.reuse, R135 ;  /* 0x0000008745237220 */ /* 0x040fe40000410000 */
[--C-:B--2---:R-:W-:Y:S02]  /*136a0*/  FFMA.FTZ R3, R18, c[0x0][0x2d0], -R97.reuse ;  /* 0x0000b40012037a23 */ /* 0x104fe40000010861 */
[----:B------:R-:W-:Y:S01]  /*136b0*/  FMUL.FTZ R18, R69, R118 ;  /* 0x0000007645127220 */ /* 0x000fe20000410000 */
[----:B------:R-:W-:Y:S04]  /*136c0*/  MOV R118, R92 ;  /* 0x0000005c00767202 */ /* 0x000fe80000000f00 */
[----:B------:R-:W-:Y:S01]  /*136d0*/  MUFU.EX2 R61, R3 ;  /* 0x00000003003d7308 */ /* 0x000fe20000000800 */
[--C-:B------:R-:W-:Y:S09]  /*136e0*/  FFMA.FTZ R92, R199, c[0x0][0x2d0], -R97.reuse ;  /* 0x0000b400c75c7a23 */ /* 0x100ff20000010861 */
[----:B------:R2:W-:Y:S01]  /*136f0*/  MUFU.EX2 R95, R16 ;  /* 0x00000010005f7308 */ /* 0x0005e20000000800 */
[----:B-1----:R-:W1:Y:S01]  /*13700*/  SHFL.BFLY PT, R2, R0, 0x1, 0x1f ;  /* 0x0c201f0000027f89 */ /* 0x002e6200000e0000 */
[----:B---3--:R-:W-:Y:S04]  /*13710*/  MOV R185, R8 ;  /* 0x0000000800b97202 */ /* 0x008fe80000000f00 */
[----:B------:R-:W-:Y:S01]  /*13720*/  F2FP.PACK_AB R78, R105, R185 ;  /* 0x000000b9694e723e */ /* 0x000fe200000000ff */
[----:B--2---:R-:W-:Y:S01]  /*13730*/  FMUL.FTZ R16, R73, R116 ;  /* 0x0000007449107220 */ /* 0x004fe20000410000 */
[----:B------:R-:W-:Y:S02]  /*13740*/  MOV R116, R85 ;  /* 0x0000005500747202 */ /* 0x000fe40000000f00 */
[----:B-1----:R-:W-:Y:S01]  /*13750*/  FMNMX.FTZ R3, R2, R0, !PT ;  /* 0x0000000002037209 */ /* 0x002fe20007810000 */
[----:B------:R-:W-:Y:S01]  /*13760*/  FFMA.FTZ R2, R183, c[0x0][0x2d0], -R98 ;  /* 0x0000b400b7027a23 */ /* 0x000fe20000010862 */
[----:B------:R-:W-:Y:S01]  /*13770*/  MOV R183, R56 ;  /* 0x0000003800b77202 */ /* 0x000fe20000000f00 */
[--C-:B------:R-:W-:Y:S02]  /*13780*/  FFMA.FTZ R0, R19, c[0x0][0x2d0], -R97.reuse ;  /* 0x0000b40013007a23 */ /* 0x100fe40000010861 */
[----:B------:R1:W2:Y:S01]  /*13790*/  MUFU.EX2 R13, R2 ;  /* 0x00000002000d7308 */ /* 0x0002a20000000800 */
[----:B------:R-:W-:Y:S01]  /*137a0*/  FMUL.FTZ R19, R69, R119 ;  /* 0x0000007745137220 */ /* 0x000fe20000410000 */
[----:B------:R-:W-:Y:S01]  /*137b0*/  MOV R119, R93 ;  /* 0x0000005d00777202 */ /* 0x000fe20000000f00 */
[----:B------:R-:W-:Y:S07]  /*137c0*/  FFMA.FTZ R56, R193, c[0x0][0x2d0], -R96 ;  /* 0x0000b400c1387a23 */ /* 0x000fee0000010860 */
[----:B------:R3:W-:Y:S01]  /*137d0*/  MUFU.EX2 R6, R0 ;  /* 0x0000000000067308 */ /* 0x0007e20000000800 */
[----:B-1----:R-:W-:Y:S01]  /*137e0*/  FFMA.FTZ R2, R186, c[0x0][0x2d0], -R98 ;  /* 0x0000b400ba027a23 */ /* 0x002fe20000010862 */
[----:B------:R-:W-:Y:S01]  /*137f0*/  MOV R186, R7 ;  /* 0x0000000700ba7202 */ /* 0x000fe20000000f00 */
[--C-:B------:R-:W-:Y:S01]  /*13800*/  FFMA.FTZ R7, R103, c[0x0][0x2d0], -R97.reuse ;  /* 0x0000b40067077a23 */ /* 0x100fe20000010861 */
[----:B--2---:R-:W-:Y:S06]  /*13810*/  MOV R103, R13 ;  /* 0x0000000d00677202 */ /* 0x004fec0000000f00 */
[----:B------:R1:W2:Y:S01]  /*13820*/  MUFU.EX2 R184, R2 ;  /* 0x0000000200b87308 */ /* 0x0002a20000000800 */
[----:B------:R-:W-:Y:S01]  /*13830*/  F2FP.PACK_AB R77, R58, R186 ;  /* 0x000000ba3a4d723e */ /* 0x000fe200000000ff */
[----:B------:R-:W-:Y:S02]  /*13840*/  FMUL.FTZ R13, R68, R113 ;  /* 0x00000071440d7220 */ /* 0x000fe40000410000 */
[----:B---3--:R-:W-:Y:S06]  /*13850*/  FADD.FTZ R0, -R3, R102 ;  /* 0x0000006603007221 */ /* 0x008fec0000010100 */
[----:B------:R3:W-:Y:S01]  /*13860*/  MUFU.EX2 R168, R7 ;  /* 0x0000000700a87308 */ /* 0x0007e20000000800 */
[----:B------:R-:W-:Y:S09]  /*13870*/  FMUL.FTZ R0, R0, c[0x0][0x2d0] ;  /* 0x0000b40000007a20 */ /* 0x000ff20000410000 */
[----:B------:R-:W4:Y:S01]  /*13880*/  MUFU.EX2 R0, R0 ;  /* 0x0000000000007308 */ /* 0x000f220000000800 */
[--C-:B-1----:R-:W-:Y:S01]  /*13890*/  FFMA.FTZ R2, R180, c[0x0][0x2d0], -R98.reuse ;  /* 0x0000b400b4027a23 */ /* 0x102fe20000010862 */
[----:B--2---:R-:W-:Y:S08]  /*138a0*/  F2FP.PACK_AB R64, R184, R103 ;  /* 0x00000067b840723e */ /* 0x004ff000000000ff */
[----:B------:R1:W2:Y:S01]  /*138b0*/  MUFU.EX2 R8, R2 ;  /* 0x0000000200087308 */ /* 0x0002a20000000800 */
[----:B---3--:R-:W-:Y:S02]  /*138c0*/  FMUL.FTZ R7, R69, R107 ;  /* 0x0000006b45077220 */ /* 0x008fe40000410000 */
[C---:B----4-:R-:W-:Y:S02]  /*138d0*/  FMUL.FTZ R11, R0.reuse, R111 ;  /* 0x0000006f000b7220 */ /* 0x050fe40000410000 */
[C---:B------:R-:W-:Y:S01]  /*138e0*/  FMUL.FTZ R14, R0.reuse, R114 ;  /* 0x00000072000e7220 */ /* 0x040fe20000410000 */
[----:B------:R-:W-:Y:S01]  /*138f0*/  MOV R114, R60 ;  /* 0x0000003c00727202 */ /* 0x000fe20000000f00 */
[C---:B------:R-:W-:Y:S01]  /*13900*/  FMUL.FTZ R26, R0.reuse, R126 ;  /* 0x0000007e001a7220 */ /* 0x040fe20000410000 */
[----:B------:R-:W-:Y:S01]  /*13910*/  MOV R126, R95 ;  /* 0x0000005f007e7202 */ /* 0x000fe20000000f00 */
[C---:B------:R-:W-:Y:S02]  /*13920*/  FMUL.FTZ R27, R0.reuse, R127 ;  /* 0x0000007f001b7220 */ /* 0x040fe40000410000 */
[----:B------:R-:W-:Y:S02]  /*13930*/  FMUL.FTZ R42, R0, R142 ;  /* 0x0000008e002a7220 */ /* 0x000fe40000410000 */
[----:B-1----:R-:W-:Y:S01]  /*13940*/  FFMA.FTZ R2, R170, c[0x0][0x2d0], -R98 ;  /* 0x0000b400aa027a23 */ /* 0x002fe20000010862 */
[----:B------:R-:W-:Y:S01]  /*13950*/  MOV R170, R86 ;  /* 0x0000005600aa7202 */ /* 0x000fe20000000f00 */
[----:B------:R-:W-:Y:S01]  /*13960*/  FMUL.FTZ R46, R0, R146 ;  /* 0x00000092002e7220 */ /* 0x000fe20000410000 */
[----:B--2---:R-:W-:Y:S01]  /*13970*/  MOV R107, R8 ;  /* 0x00000008006b7202 */ /* 0x004fe20000000f00 */
[----:B------:R1:W2:Y:S01]  /*13980*/  MUFU.EX2 R9, R2 ;  /* 0x0000000200097308 */ /* 0x0002a20000000800 */
[----:B------:R-:W-:Y:S02]  /*13990*/  FMUL.FTZ R8, R68, R108 ;  /* 0x0000006c44087220 */ /* 0x000fe40000410000 */
[C---:B------:R-:W-:Y:S02]  /*139a0*/  FMUL.FTZ R43, R0.reuse, R143 ;  /* 0x0000008f002b7220 */ /* 0x040fe40000410000 */
[----:B------:R-:W-:Y:S02]  /*139b0*/  FMUL.FTZ R47, R0, R147 ;  /* 0x00000093002f7220 */ /* 0x000fe40000410000 */
[--C-:B------:R-:W-:Y:S02]  /*139c0*/  FFMA.FTZ R60, R198, c[0x0][0x2d0], -R97.reuse ;  /* 0x0000b400c63c7a23 */ /* 0x100fe40000010861 */
[----:B-1----:R-:W-:Y:S01]  /*139d0*/  FMUL.FTZ R2, R3, c[0x0][0x2d0] ;  /* 0x0000b40003027a20 */ /* 0x002fe20000410000 */
[----:B--2---:R-:W-:Y:S01]  /*139e0*/  MOV R108, R9 ;  /* 0x00000009006c7202 */ /* 0x004fe20000000f00 */
[----:B------:R-:W-:Y:S02]  /*139f0*/  FMUL.FTZ R9, R68, R109 ;  /* 0x0000006d44097220 */ /* 0x000fe40000410000 */
[--C-:B------:R-:W-:Y:S01]  /*13a00*/  FFMA.FTZ R4, R181, c[0x0][0x2d0], -R2.reuse ;  /* 0x0000b400b5047a23 */ /* 0x100fe20000010802 */
[----:B------:R-:W-:Y:S01]  /*13a10*/  MOV R181, R91 ;  /* 0x0000005b00b57202 */ /* 0x000fe20000000f00 */
[--C-:B------:R-:W-:Y:S01]  /*13a20*/  FFMA.FTZ R28, R188, c[0x0][0x2d0], -R2.reuse ;  /* 0x0000b400bc1c7a23 */ /* 0x100fe20000010802 */
[----:B------:R-:W-:Y:S01]  /*13a30*/  F2FP.PACK_AB R66, R108, R107 ;  /* 0x0000006b6c42723e */ /* 0x000fe200000000ff */
[----:B------:R1:W-:Y:S01]  /*13a40*/  MUFU.EX2 R102, R4 ;  /* 0x0000000400667308 */ /* 0x0003e20000000800 */
[--C-:B------:R-:W-:Y:S02]  /*13a50*/  FFMA.FTZ R44, R194, c[0x0][0x2d0], -R2.reuse ;  /* 0x0000b400c22c7a23 */ /* 0x100fe40000010802 */
[--C-:B------:R-:W-:Y:S02]  /*13a60*/  FFMA.FTZ R48, R196, c[0x0][0x2d0], -R2.reuse ;  /* 0x0000b400c4307a23 */ /* 0x100fe40000010802 */
[--C-:B------:R-:W-:Y:S05]  /*13a70*/  FFMA.FTZ R74, R74, c[0x0][0x2d0], -R2.reuse ;  /* 0x0000b4004a4a7a23 */ /* 0x100fea0000010802 */
[----:B------:R2:W-:Y:S10]  /*13a80*/  MUFU.EX2 R50, R44 ;  /* 0x0000002c00327308 */ /* 0x0005f40000000800 */
[----:B------:R3:W-:Y:S01]  /*13a90*/  MUFU.EX2 R113, R48 ;  /* 0x0000003000717308 */ /* 0x0007e20000000800 */
[--C-:B-1----:R-:W-:Y:S01]  /*13aa0*/  FFMA.FTZ R4, R187, c[0x0][0x2d0], -R2.reuse ;  /* 0x0000b400bb047a23 */ /* 0x102fe20000010802 */
[----:B------:R-:W-:Y:S01]  /*13ab0*/  MOV R187, R57 ;  /* 0x0000003900bb7202 */ /* 0x000fe20000000f00 */
[C---:B------:R-:W-:Y:S07]  /*13ac0*/  FMUL.FTZ R57, R68.reuse, R157 ;  /* 0x0000009d44397220 */ /* 0x040fee0000410000 */
[----:B------:R1:W4:Y:S01]  /*13ad0*/  MUFU.EX2 R12, R4 ;  /* 0x00000004000c7308 */ /* 0x0003220000000800 */
[----:B--2---:R-:W-:Y:S02]  /*13ae0*/  FMUL.FTZ R44, R68, R144 ;  /* 0x00000090442c7220 */ /* 0x004fe40000410000 */
[----:B---3--:R-:W-:Y:S02]  /*13af0*/  FMUL.FTZ R48, R73, R148 ;  /* 0x0000009449307220 */ /* 0x008fe40000410000 */
[--C-:B-1----:R-:W-:Y:S01]  /*13b00*/  FFMA.FTZ R4, R182, c[0x0][0x2d0], -R2.reuse ;  /* 0x0000b400b6047a23 */ /* 0x102fe20000010802 */
[----:B------:R-:W-:Y:S02]  /*13b10*/  MOV R182, R90 ;  /* 0x0000005a00b67202 */ /* 0x000fe40000000f00 */
[----:B----4-:R-:W-:Y:S02]  /*13b20*/  MOV R111, R12 ;  /* 0x0000000c006f7202 */ /* 0x010fe40000000f00 */
[----:B------:R1:W-:Y:S01]  /*13b30*/  MUFU.EX2 R10, R4 ;  /* 0x00000004000a7308 */ /* 0x0003e20000000800 */
[--C-:B------:R-:W-:Y:S01]  /*13b40*/  FFMA.FTZ R12, R34, c[0x0][0x2d0], -R97.reuse ;  /* 0x0000b400220c7a23 */ /* 0x100fe20000010861 */
[----:B------:R-:W-:Y:S01]  /*13b50*/  F2FP.PACK_AB R65, R111, R102 ;  /* 0x000000666f41723e */ /* 0x000fe200000000ff */
[----:B------:R-:W-:Y:S07]  /*13b60*/  FMUL.FTZ R34, R69, R134 ;  /* 0x0000008645227220 */ /* 0x000fee0000410000 */
[----:B------:R2:W-:Y:S10]  /*13b70*/  MUFU.EX2 R109, R12 ;  /* 0x0000000c006d7308 */ /* 0x0005f40000000800 */
[----:B------:R-:W-:Y:S01]  /*13b80*/  MUFU.EX2 R134, R92 ;  /* 0x0000005c00867308 */ /* 0x000fe20000000800 */
[----:B-1----:R-:W-:Y:S01]  /*13b90*/  FFMA.FTZ R4, R171, c[0x0][0x2d0], -R2 ;  /* 0x0000b400ab047a23 */ /* 0x002fe20000010802 */
[----:B------:R-:W-:Y:S02]  /*13ba0*/  MOV R171, R84 ;  /* 0x0000005400ab7202 */ /* 0x000fe40000000f00 */
[----:B------:R-:W-:Y:S06]  /*13bb0*/  LDSM.16.MT88.4 R84, [R209+0x900] ;  /* 0x00090000d154783b */ /* 0x000fec0000004200 */
[----:B------:R1:W-:Y:S01]  /*13bc0*/  MUFU.EX2 R180, R4 ;  /* 0x0000000400b47308 */ /* 0x0003e20000000800 */
[----:B--2---:R-:W-:Y:S01]  /*13bd0*/  FMUL.FTZ R12, R68, R112 ;  /* 0x00000070440c7220 */ /* 0x004fe20000410000 */
[----:B------:R-:W-:Y:S01]  /*13be0*/  MOV R112, R59 ;  /* 0x0000003b00707202 */ /* 0x000fe20000000f00 */
[C---:B------:R-:W-:Y:S02]  /*13bf0*/  FMUL.FTZ R59, R0.reuse, R159 ;  /* 0x0000009f003b7220 */ /* 0x040fe40000410000 */
[--C-:B-1----:R-:W-:Y:S02]  /*13c00*/  FFMA.FTZ R4, R21, c[0x0][0x2d0], -R96.reuse ;  /* 0x0000b40015047a23 */ /* 0x102fe40000010860 */
[----:B------:R-:W1:Y:S03]  /*13c10*/  LDSM.16.MT88.4 R20, [R209+0x100] ;  /* 0x00010000d114783b */ /* 0x000e660000004200 */
[----:B------:R2:W-:Y:S02]  /*13c20*/  MUFU.EX2 R41, R4 ;  /* 0x0000000400297308 */ /* 0x0005e40000000800 */
[--C-:B--2---:R-:W-:Y:S02]  /*13c30*/  FFMA.FTZ R4, R15, c[0x0][0x2d0], -R97.reuse ;  /* 0x0000b4000f047a23 */ /* 0x104fe40000010861 */
[C---:B------:R-:W-:Y:S01]  /*13c40*/  FMUL.FTZ R15, R0.reuse, R115 ;  /* 0x00000073000f7220 */ /* 0x040fe20000410000 */
[----:B------:R-:W-:Y:S05]  /*13c50*/  MOV R115, R62 ;  /* 0x0000003e00737202 */ /* 0x000fea0000000f00 */
[----:B------:R2:W-:Y:S01]  /*13c60*/  MUFU.EX2 R31, R4 ;  /* 0x00000004001f7308 */ /* 0x0005e20000000800 */
[----:B------:R-:W-:Y:S02]  /*13c70*/  FMUL.FTZ R62, R0, R162 ;  /* 0x000000a2003e7220 */ /* 0x000fe40000410000 */
[----:B--2---:R-:W-:Y:S02]  /*13c80*/  FFMA.FTZ R4, R32, c[0x0][0x2d0], -R96 ;  /* 0x0000b40020047a23 */ /* 0x004fe40000010860 */
[----:B------:R-:W-:Y:S05]  /*13c90*/  FFMA.FTZ R32, R189, c[0x0][0x2d0], -R2 ;  /* 0x0000b400bd207a23 */ /* 0x000fea0000010802 */
[----:B------:R2:W3:Y:S02]  /*13ca0*/  MUFU.EX2 R94, R4 ;  /* 0x00000004005e7308 */ /* 0x0004e40000000800 */
[----:B--2---:R-:W-:Y:S01]  /*13cb0*/  FFMA.FTZ R4, R33, c[0x0][0x2d0], -R96 ;  /* 0x0000b40021047a23 */ /* 0x004fe20000010860 */
[----:B---3--:R-:W-:Y:S01]  /*13cc0*/  MOV R127, R94 ;  /* 0x0000005e007f7202 */ /* 0x008fe20000000f00 */
[C---:B------:R-:W-:Y:S01]  /*13cd0*/  FMUL.FTZ R33, R73.reuse, R133 ;  /* 0x0000008549217220 */ /* 0x040fe20000410000 */
[----:B------:R-:W-:Y:S05]  /*13ce0*/  LDSM.16.MT88.4 R92, [R210+0x900] ;  /* 0x00090000d25c783b */ /* 0x000fea0000004200 */
[----:B------:R2:W3:Y:S02]  /*13cf0*/  MUFU.EX2 R49, R4 ;  /* 0x0000000400317308 */ /* 0x0004e40000000800 */
[----:B--2---:R-:W-:Y:S01]  /*13d00*/  FMUL.FTZ R4, R73, R104 ;  /* 0x0000006849047220 */ /* 0x004fe20000410000 */
[----:B------:R-:W-:Y:S01]  /*13d10*/  MOV R104, R6 ;  /* 0x0000000600687202 */ /* 0x000fe20000000f00 */
[----:B------:R-:W-:Y:S01]  /*13d20*/  FMUL.FTZ R6, R69, R106 ;  /* 0x0000006a45067220 */ /* 0x000fe20000410000 */
[----:B------:R-:W-:Y:S01]  /*13d30*/  MOV R106, R10 ;  /* 0x0000000a006a7202 */ /* 0x000fe20000000f00 */
[----:B------:R-:W-:Y:S01]  /*13d40*/  FMUL.FTZ R10, R0, R110 ;  /* 0x0000006e000a7220 */ /* 0x000fe20000410000 */
[----:B------:R-:W-:Y:S02]  /*13d50*/  F2FP.PACK_AB R79, R104, R61 ;  /* 0x0000003d684f723e */ /* 0x000fe400000000ff */
[----:B---3--:R-:W-:Y:S01]  /*13d60*/  MOV R148, R49 ;  /* 0x0000003100947202 */ /* 0x008fe20000000f00 */
[----:B------:R-:W-:Y:S01]  /*13d70*/  FMUL.FTZ R49, R73, R149 ;  /* 0x0000009549317220 */ /* 0x000fe20000410000 */
[----:B------:R-:W-:Y:S01]  /*13d80*/  MOV R149, R50 ;  /* 0x0000003200957202 */ /* 0x000fe20000000f00 */
[----:B------:R-:W-:Y:S01]  /*13d90*/  FMUL.FTZ R50, R69, R150 ;  /* 0x0000009645327220 */ /* 0x000fe20000410000 */
[----:B------:R-:W-:Y:S01]  /*13da0*/  F2FP.PACK_AB R67, R180, R106 ;  /* 0x0000006ab443723e */ /* 0x000fe200000000ff */
[-C--:B-1----:R-:W-:Y:S05]  /*13db0*/  HMMA.16816.F32 R4, R76, R20.reuse, R4 ;  /* 0x000000144c04723c */ /* 0x082fea0000001804 */
[----:B------:R-:W-:Y:S01]  /*13dc0*/  MOV R110, R58 ;  /* 0x0000003a006e7202 */ /* 0x000fe20000000f00 */
[----:B------:R-:W-:Y:S02]  /*13dd0*/  FMUL.FTZ R58, R0, R158 ;  /* 0x0000009e003a7220 */ /* 0x000fe40000410000 */
[C---:B------:R-:W-:Y:S07]  /*13de0*/  HMMA.16816.F32 R8, R64.reuse, R20, R8 ;  /* 0x000000144008723c */ /* 0x040fee0000001808 */
[----:B------:R-:W-:Y:S01]  /*13df0*/  FMUL.FTZ R21, R73, R121 ;  /* 0x0000007949157220 */ /* 0x000fe20000410000 */
[-C--:B------:R-:W-:Y:S04]  /*13e00*/  HMMA.16816.F32 R12, R64, R22.reuse, R12 ;  /* 0x00000016400c723c */ /* 0x080fe8000000180c */
[--C-:B------:R-:W-:Y:S01]  /*13e10*/  FFMA.FTZ R20, R24, c[0x0][0x2d0], -R98.reuse ;  /* 0x0000b40018147a23 */ /* 0x100fe20000010862 */
[----:B------:R-:W-:Y:S01]  /*13e20*/  MOV R121, R168 ;  /* 0x000000a800797202 */ /* 0x000fe20000000f00 */
[--C-:B------:R-:W-:Y:S01]  /*13e30*/  FFMA.FTZ R24, R25, c[0x0][0x2d0], -R98.reuse ;  /* 0x0000b40019187a23 */ /* 0x100fe20000010862 */
[----:B------:R-:W-:Y:S01]  /*13e40*/  MOV R168, R89 ;  /* 0x0000005900a87202 */ /* 0x000fe20000000f00 */
[C---:B------:R-:W-:Y:S01]  /*13e50*/  HMMA.16816.F32 R16, R76.reuse, R22, R16 ;  /* 0x000000164c10723c */ /* 0x040fe20000001810 */
[----:B------:R1:W2:Y:S01]  /*13e60*/  MUFU.EX2 R101, R20 ;  /* 0x0000001400657308 */ /* 0x0002a20000000800 */
[----:B------:R-:W3:Y:S02]  /*13e70*/  LDSM.16.MT88.4 R88, [R212+0x900] ;  /* 0x00090000d458783b */ /* 0x000ee40000004200 */
[----:B------:R-:W-:Y:S03]  /*13e80*/  FMUL.FTZ R25, R68, R125 ;  /* 0x0000007d44197220 */ /* 0x000fe60000410000 */
[C---:B------:R-:W-:Y:S02]  /*13e90*/  FMUL.FTZ R23, R69.reuse, R123 ;  /* 0x0000007b45177220 */ /* 0x040fe40000410000 */
[----:B------:R-:W-:Y:S02]  /*13ea0*/  FMUL.FTZ R22, R69, R122 ;  /* 0x0000007a45167220 */ /* 0x000fe40000410000 */
[----:B------:R4:W5:Y:S10]  /*13eb0*/  MUFU.EX2 R30, R24 ;  /* 0x00000018001e7308 */ /* 0x0009740000000800 */
[----:B------:R3:W-:Y:S01]  /*13ec0*/  MUFU.EX2 R123, R28 ;  /* 0x0000001c007b7308 */ /* 0x0007e20000000800 */
[----:B-1----:R-:W-:Y:S01]  /*13ed0*/  FMUL.FTZ R20, R73, R120 ;  /* 0x0000007849147220 */ /* 0x002fe20000410000 */
[----:B--2---:R-:W-:Y:S02]  /*13ee0*/  MOV R122, R101 ;  /* 0x00000065007a7202 */ /* 0x004fe40000000f00 */
[----:B------:R-:W-:Y:S01]  /*13ef0*/  MOV R101, R63 ;  /* 0x0000003f00657202 */ /* 0x000fe20000000f00 */
[----:B------:R-:W-:Y:S03]  /*13f00*/  FMUL.FTZ R63, R0, R163 ;  /* 0x000000a3003f7220 */ /* 0x000fe60000410000 */
[-C--:B------:R-:W-:Y:S03]  /*13f10*/  HMMA.16816.F32 R20, R76, R36.reuse, R20 ;  /* 0x000000244c14723c */ /* 0x080fe60000001814 */
[----:B----4-:R-:W-:Y:S01]  /*13f20*/  FMUL.FTZ R24, R68, R124 ;  /* 0x0000007c44187220 */ /* 0x010fe20000410000 */
[----:B-----5:R-:W-:Y:S01]  /*13f30*/  MOV R129, R30 ;  /* 0x0000001e00817202 */ /* 0x020fe20000000f00 */
[C---:B------:R-:W-:Y:S01]  /*13f40*/  FMUL.FTZ R30, R0.reuse, R130 ;  /* 0x00000082001e7220 */ /* 0x040fe20000410000 */
[----:B------:R-:W-:Y:S01]  /*13f50*/  MOV R130, R31 ;  /* 0x0000001f00827202 */ /* 0x000fe20000000f00 */
[----:B------:R-:W-:Y:S01]  /*13f60*/  FMUL.FTZ R31, R0, R131 ;  /* 0x00000083001f7220 */ /* 0x000fe20000410000 */
[----:B------:R-:W-:Y:S01]  /*13f70*/  MOV R124, R40 ;  /* 0x00000028007c7202 */ /* 0x000fe20000000f00 */
[--C-:B------:R-:W-:Y:S01]  /*13f80*/  FFMA.FTZ R40, R191, c[0x0][0x2d0], -R98.reuse ;  /* 0x0000b400bf287a23 */ /* 0x100fe20000010862 */
[C---:B------:R-:W-:Y:S03]  /*13f90*/  HMMA.16816.F32 R24, R64.reuse, R36, R24 ;  /* 0x000000244018723c */ /* 0x040fe60000001818 */
[----:B------:R1:W-:Y:S01]  /*13fa0*/  MUFU.EX2 R120, R40 ;  /* 0x0000002800787308 */ /* 0x0003e20000000800 */
[C---:B---3--:R-:W-:Y:S01]  /*13fb0*/  FMUL.FTZ R28, R68.reuse, R128 ;  /* 0x00000080441c7220 */ /* 0x048fe20000410000 */
[----:B------:R-:W-:Y:S01]  /*13fc0*/  MOV R131, R41 ;  /* 0x0000002900837202 */ /* 0x000fe20000000f00 */
[----:B------:R-:W-:Y:S02]  /*13fd0*/  FMUL.FTZ R41, R68, R141 ;  /* 0x0000008d44297220 */ /* 0x000fe40000410000 */
[----:B------:R-:W-:Y:S03]  /*13fe0*/  FFMA.FTZ R36, R190, c[0x0][0x2d0], -R98 ;  /* 0x0000b400be247a23 */ /* 0x000fe60000010862 */
[-C--:B------:R-:W-:Y:S02]  /*13ff0*/  HMMA.16816.F32 R28, R64, R38.reuse, R28 ;  /* 0x00000026401c723c */ /* 0x080fe4000000181c */
[----:B------:R2:W-:Y:S01]  /*14000*/  MUFU.EX2 R128, R32 ;  /* 0x0000002000807308 */ /* 0x0005e20000000800 */
[C---:B------:R-:W-:Y:S09]  /*14010*/  FMUL.FTZ R37, R73.reuse, R137 ;  /* 0x0000008949257220 */ /* 0x040ff20000410000 */
[----:B------:R3:W4:Y:S01]  /*14020*/  MUFU.EX2 R51, R36 ;  /* 0x0000002400337308 */ /* 0x0007220000000800 */
[C---:B-1----:R-:W-:Y:S02]  /*14030*/  FMUL.FTZ R40, R68.reuse, R140 ;  /* 0x0000008c44287220 */ /* 0x042fe40000410000 */
[C---:B--2---:R-:W-:Y:S07]  /*14040*/  FMUL.FTZ R32, R73.reuse, R132 ;  /* 0x0000008449207220 */ /* 0x044fee0000410000 */
[----:B------:R1:W-:Y:S01]  /*14050*/  MUFU.EX2 R132, R56 ;  /* 0x0000003800847308 */ /* 0x0003e20000000800 */
[C---:B------:R-:W-:Y:S04]  /*14060*/  HMMA.16816.F32 R32, R76.reuse, R38, R32 ;  /* 0x000000264c20723c */ /* 0x040fe80000001820 */
[----:B---3--:R-:W-:Y:S01]  /*14070*/  FMUL.FTZ R36, R73, R136 ;  /* 0x0000008849247220 */ /* 0x008fe20000410000 */
[----:B----4-:R-:W-:Y:S01]  /*14080*/  MOV R150, R51 ;  /* 0x0000003300967202 */ /* 0x010fe20000000f00 */
[C---:B------:R-:W-:Y:S01]  /*14090*/  FMUL.FTZ R51, R69.reuse, R151 ;  /* 0x0000009745337220 */ /* 0x040fe20000410000 */
[----:B------:R-:W-:Y:S01]  /*140a0*/  MOV R151, R109 ;  /* 0x0000006d00977202 */ /* 0x000fe20000000f00 */
[C---:B------:R-:W-:Y:S01]  /*140b0*/  FMUL.FTZ R38, R69.reuse, R138 ;  /* 0x0000008a45267220 */ /* 0x040fe20000410000 */
[----:B------:R-:W-:Y:S03]  /*140c0*/  MOV R109, R61 ;  /* 0x0000003d006d7202 */ /* 0x000fe60000000f00 */
[----:B------:R-:W-:Y:S02]  /*140d0*/  FMUL.FTZ R39, R69, R139 ;  /* 0x0000008b45277220 */ /* 0x000fe40000410000 */
[----:B------:R2:W-:Y:S01]  /*140e0*/  MUFU.EX2 R139, R60 ;  /* 0x0000003c008b7308 */ /* 0x0005e20000000800 */
[C---:B------:R-:W-:Y:S04]  /*140f0*/  FMUL.FTZ R61, R68.reuse, R161 ;  /* 0x000000a1443d7220 */ /* 0x040fe80000410000 */
[-C--:B------:R-:W-:Y:S03]  /*14100*/  HMMA.16816.F32 R36, R76, R52.reuse, R36 ;  /* 0x000000344c24723c */ /* 0x080fe60000001824 */
[----:B-1----:R-:W-:Y:S05]  /*14110*/  FMUL.FTZ R56, R68, R156 ;  /* 0x0000009c44387220 */ /* 0x002fea0000410000 */
        /* <DEDUP_REMOVED lines=21> */
[--C-:B-1----:R-:W-:Y:S03]  /*14270*/  FFMA.FTZ R80, R195, c[0x0][0x2d0], -R96.reuse ;  /* 0x0000b400c3507a23 */ /* 0x102fe60000010860 */
        /* <DEDUP_REMOVED lines=8> */
[----:B-1----:R-:W-:Y:S04]  /*14300*/  FFMA.FTZ R80, R197, c[0x0][0x2d0], -R96 ;  /* 0x0000b400c5507a23 */ /* 0x002fe80000010860 */
[----:B------:R1:W2:Y:S02]  /*14310*/  MUFU.EX2 R135, R80 ;  /* 0x0000005000877308 */ /* 0x0002a40000000800 */
[----:B-1----:R-:W-:Y:S07]  /*14320*/  F2FP.PACK_AB R80, R129, R122 ;  /* 0x0000007a8150723e */ /* 0x002fee00000000ff */
[C---:B------:R-:W-:Y:S07]  /*14330*/  HMMA.16816.F32 R8, R80.reuse, R84, R8 ;  /* 0x000000545008723c */ /* 0x040fee0000001808 */
[--C-:B------:R-:W-:Y:S01]  /*14340*/  FFMA.FTZ R84, R200, c[0x0][0x2d0], -R97.reuse ;  /* 0x0000b400c8547a23 */ /* 0x100fe20000010861 */
[-C--:B------:R-:W-:Y:S03]  /*14350*/  HMMA.16816.F32 R12, R80, R86.reuse, R12 ;  /* 0x00000056500c723c */ /* 0x080fe6000000180c */
[----:B------:R1:W-:Y:S05]  /*14360*/  MUFU.EX2 R201, R84 ;  /* 0x0000005400c97308 */ /* 0x0003ea0000000800 */
[C---:B------:R-:W-:Y:S08]  /*14370*/  HMMA.16816.F32 R16, R76.reuse, R86, R16 ;  /* 0x000000564c10723c */ /* 0x040ff00000001810 */
[-C--:B------:R-:W-:Y:S08]  /*14380*/  HMMA.16816.F32 R20, R76, R88.reuse, R20 ;  /* 0x000000584c14723c */ /* 0x080ff00000001814 */
[C---:B------:R-:W-:Y:S04]  /*14390*/  HMMA.16816.F32 R24, R80.reuse, R88, R24 ;  /* 0x000000585018723c */ /* 0x040fe80000001818 */
[----:B-1----:R-:W-:Y:S01]  /*143a0*/  FFMA.FTZ R84, R204, c[0x0][0x2d0], -R98 ;  /* 0x0000b400cc547a23 */ /* 0x002fe20000010862 */
[----:B--2---:R-:W-:Y:S02]  /*143b0*/  MOV R204, R135 ;  /* 0x0000008700cc7202 */ /* 0x004fe40000000f00 */
[----:B------:R-:W-:Y:S01]  /*143c0*/  FFMA.FTZ R88, R231, c[0x0][0x2d0], -R2 ;  /* 0x0000b400e7587a23 */ /* 0x000fe20000010802 */
        /* <DEDUP_REMOVED lines=19> */
[----:B------:R2:W-:Y:S01]  /*14500*/  MUFU.EX2 R141, R88 ;  /* 0x00000058008d7308 */ /* 0x0005e20000000800 */
[----:B------:R-:W-:Y:S02]  /*14510*/  MOV R125, R116 ;  /* 0x00000074007d7202 */ /* 0x000fe40000000f00 */
[----:B------:R-:W-:Y:S02]  /*14520*/  MOV R116, R183 ;  /* 0x000000b700747202 */ /* 0x000fe40000000f00 */
[----:B------:R-:W-:Y:S05]  /*14530*/  MOV R127, R104 ;  /* 0x00000068007f7202 */ /* 0x000fea0000000f00 */
[----:B------:R3:W-:Y:S01]  /*14540*/  MUFU.EX2 R147, R92 ;  /* 0x0000005c00937308 */ /* 0x0007e20000000800 */
[----:B-1----:R-:W-:Y:S01]  /*14550*/  FFMA.FTZ R84, R205, c[0x0][0x2d0], -R2 ;  /* 0x0000b400cd547a23 */ /* 0x002fe20000010802 */
[----:B------:R-:W-:Y:S02]  /*14560*/  MOV R205, R133 ;  /* 0x0000008500cd7202 */ /* 0x000fe40000000f00 */
[----:B------:R-:W-:Y:S02]  /*14570*/  MOV R133, R114 ;  /* 0x0000007200857202 */ /* 0x000fe40000000f00 */
[----:B------:R-:W-:Y:S04]  /*14580*/  MOV R114, R110 ;  /* 0x0000006e00727202 */ /* 0x000fe80000000f00 */
[----:B------:R1:W4:Y:S01]  /*14590*/  MUFU.EX2 R136, R84 ;  /* 0x0000005400887308 */ /* 0x0003220000000800 */
[----:B------:R-:W-:Y:S01]  /*145a0*/  MOV R110, R185 ;  /* 0x000000b9006e7202 */ /* 0x000fe20000000f00 */
[----:B--2---:R-:W-:Y:S01]  /*145b0*/  FFMA.FTZ R88, R230, c[0x0][0x2d0], -R98 ;  /* 0x0000b400e6587a23 */ /* 0x004fe20000010862 */
[----:B------:R-:W-:Y:S07]  /*145c0*/  MOV R230, R113 ;  /* 0x0000007100e67202 */ /* 0x000fee0000000f00 */
[----:B------:R2:W5:Y:S01]  /*145d0*/  MUFU.EX2 R200, R88 ;  /* 0x0000005800c87308 */ /* 0x0005620000000800 */
[----:B---3--:R-:W-:Y:S09]  /*145e0*/  FFMA.FTZ R92, R232, c[0x0][0x2d0], -R96 ;  /* 0x0000b400e85c7a23 */ /* 0x008ff20000010860 */
        /* <DEDUP_REMOVED lines=13> */
[----:B------:R-:W-:Y:S01]  /*146c0*/  MOV R126, R108 ;  /* 0x0000006c007e7202 */ /* 0x000fe20000000f00 */
        /* <DEDUP_REMOVED lines=18> */
[----:B------:R-:W-:Y:S02]  /*147f0*/  MOV R202, R229 ;  /* 0x000000e500ca7202 */ /* 0x000fe40000000f00 */
[----:B------:R-:W-:Y:S01]  /*14800*/  MOV R229, R148 ;  /* 0x0000009400e57202 */ /* 0x000fe20000000f00 */
        /* <DEDUP_REMOVED lines=17> */
[----:B------:R-:W-:Y:S02]  /*14920*/  MOV R244, R107 ;  /* 0x0000006b00f47202 */ /* 0x000fe40000000f00 */
[----:B------:R-:W-:Y:S02]  /*14930*/  MOV R121, R110 ;  /* 0x0000006e00797202 */ /* 0x000fe40000000f00 */
        /* <DEDUP_REMOVED lines=15> */
[----:B------:R-:W-:Y:S07]  /*14a30*/  MOV R247, R114 ;  /* 0x0000007200f77202 */ /* 0x000fee0000000f00 */
        /* <DEDUP_REMOVED lines=12> */
[----:B----4-:R-:W-:Y:S09]  /*14b00*/  FFMA.FTZ R92, R241, c[0x0][0x2d0], -R96 ;  /* 0x0000b400f15c7a23 */ /* 0x010ff20000010860 */
[----:B------:R4:W-:Y:S01]  /*14b10*/  MUFU.EX2 R186, R92 ;  /* 0x0000005c00ba7308 */ /* 0x0009e20000000800 */
[----:B--2---:R-:W-:Y:S01]  /*14b20*/  FFMA.FTZ R84, R250, c[0x0][0x2d0], -R2 ;  /* 0x0000b400fa547a23 */ /* 0x004fe20000010802 */
[-C--:B-1----:R-:W-:Y:S08]  /*14b30*/  HMMA.16816.F32 R52, R76, R88.reuse, R52 ;  /* 0x000000584c34723c */ /* 0x082ff00000001834 */
[----:B------:R1:W2:Y:S01]  /*14b40*/  MUFU.EX2 R155, R84 ;  /* 0x00000054009b7308 */ /* 0x0002a20000000800 */
[C---:B------:R-:W-:Y:S01]  /*14b50*/  HMMA.16816.F32 R56, R80.reuse, R88, R56 ;  /* 0x000000585038723c */ /* 0x040fe20000001838 */
[----:B----4-:R-:W-:Y:S06]  /*14b60*/  LDSM.16.MT88.4 R92, [R210+0x1900] ;  /* 0x00190000d25c783b */ /* 0x010fec0000004200 */
        /* <DEDUP_REMOVED lines=16> */
[----:B------:R-:W-:Y:S03]  /*14c70*/  MOV R118, R187 ;  /* 0x000000bb00767202 */ /* 0x000fe60000000f00 */
[----:B------:R3:W-:Y:S01]  /*14c80*/  MUFU.EX2 R187, R80 ;  /* 0x0000005000bb7308 */ /* 0x0007e20000000800 */
[-C--:B-1----:R-:W-:Y:S03]  /*14c90*/  HMMA.16816.F32 R4, R76, R84.reuse, R4 ;  /* 0x000000544c04723c */ /* 0x082fe60000001804 */
[----:B---3--:R-:W-:Y:S07]  /*14ca0*/  F2FP.PACK_AB R80, R192, R145 ;  /* 0x00000091c050723e */ /* 0x008fee00000000ff */
[C---:B------:R-:W-:Y:S07]  /*14cb0*/  HMMA.16816.F32 R8, R80.reuse, R84, R8 ;  /* 0x000000545008723c */ /* 0x040fee0000001808 */
[----:B------:R-:W-:Y:S01]  /*14cc0*/  FFMA.FTZ R84, R242, c[0x0][0x2d0], -R96 ;  /* 0x0000b400f2547a23 */ /* 0x000fe20000010860 */
[-C--:B------:R-:W-:Y:S03]  /*14cd0*/  HMMA.16816.F32 R12, R80, R86.reuse, R12 ;  /* 0x00000056500c723c */ /* 0x080fe6000000180c */
[----:B------:R1:W-:Y:S05]  /*14ce0*/  MUFU.EX2 R185, R84 ;  /* 0x0000005400b97308 */ /* 0x0003ea0000000800 */
[C---:B------:R-:W-:Y:S08]  /*14cf0*/  HMMA.16816.F32 R16, R76.reuse, R86, R16 ;  /* 0x000000564c10723c */ /* 0x040ff00000001810 */
[-C--:B--2---:R-:W-:Y:S08]  /*14d00*/  HMMA.16816.F32 R20, R76, R88.reuse, R20 ;  /* 0x000000584c14723c */ /* 0x084ff00000001814 */
[C---:B------:R-:W-:Y:S04]  /*14d10*/  HMMA.16816.F32 R24, R80.reuse, R88, R24 ;  /* 0x000000585018723c */ /* 0x040fe80000001818 */
[--C-:B-1----:R-:W-:Y:S03]  /*14d20*/  FFMA.FTZ R84, R249, c[0x0][0x2d0], -R97.reuse ;  /* 0x0000b400f9547a23 */ /* 0x102fe60000010861 */
        /* <DEDUP_REMOVED lines=8> */
[--C-:B-1----:R-:W-:Y:S03]  /*14db0*/  FFMA.FTZ R84, R252, c[0x0][0x2d0], -R97.reuse ;  /* 0x0000b400fc547a23 */ /* 0x102fe60000010861 */
[--C-:B------:R-:W-:Y:S01]  /*14dc0*/  FFMA.FTZ R92, R118, c[0x0][0x2d0], -R2.reuse ;  /* 0x0000b400765c7a23 */ /* 0x100fe20000010802 */
        /* <DEDUP_REMOVED lines=8> */
[----:B------:R-:W-:Y:S07]  /*14e50*/  MOV R120, R116 ;  /* 0x0000007400787202 */ /* 0x000fee0000000f00 */
[----:B------:R3:W-:Y:S01]  /*14e60*/  MUFU.EX2 R180, R92 ;  /* 0x0000005c00b47308 */ /* 0x0007e20000000800 */
[----:B-1----:R-:W-:Y:S09]  /*14e70*/  FFMA.FTZ R84, R133, c[0x0][0x2d0], -R98 ;  /* 0x0000b40085547a23 */ /* 0x002ff20000010862 */
        /* <DEDUP_REMOVED lines=57> */
[----:B--2---:R-:W-:Y:S03]  /*15210*/  F2FP.PACK_AB R166, R101, R102 ;  /* 0x0000006665a6723e */ /* 0x004fe600000000ff */
[----:B------:R1:W-:Y:S01]  /*15220*/  MUFU.EX2 R100, R88 ;  /* 0x0000005800647308 */ /* 0x0003e20000000800 */
[-C--:B------:R-:W-:Y:S08]  /*15230*/  HMMA.16816.F32 R44, R80, R94.reuse, R44 ;  /* 0x0000005e502c723c */ /* 0x080ff0000000182c */
[C---:B------:R-:W-:Y:S04]  /*15240*/  HMMA.16816.F32 R48, R76.reuse, R94, R48 ;  /* 0x0000005e4c30723c */ /* 0x040fe80000001830 */
[----:B-1----:R-:W-:Y:S02]  /*15250*/  FFMA.FTZ R88, R99, c[0x0][0x2d0], -R97 ;  /* 0x0000b40063587a23 */ /* 0x002fe40000010861 */
[----:B------:R1:W-:Y:S10]  /*15260*/  MUFU.EX2 R97, R84 ;  /* 0x0000005400617308 */ /* 0x0003f40000000800 */
[----:B------:R2:W4:Y:S01]  /*15270*/  MUFU.EX2 R99, R88 ;  /* 0x0000005800637308 */ /* 0x0005220000000800 */
[----:B-1----:R-:W-:Y:S09]  /*15280*/  FFMA.FTZ R84, R177, c[0x0][0x2d0], -R98 ;  /* 0x0000b400b1547a23 */ /* 0x002ff20000010862 */
[----:B------:R1:W5:Y:S01]  /*15290*/  MUFU.EX2 R96, R84 ;  /* 0x0000005400607308 */ /* 0x0003620000000800 */
[----:B--2---:R-:W2:Y:S01]  /*152a0*/  LDSM.16.MT88.4 R88, [R211+0x2100] ;  /* 0x00210000d358783b */ /* 0x004ea20000004200 */
[----:B----4-:R-:W-:Y:S01]  /*152b0*/  F2FP.PACK_AB R167, R99, R100 ;  /* 0x0000006463a7723e */ /* 0x010fe200000000ff */
[--C-:B-1----:R-:W-:Y:S01]  /*152c0*/  FFMA.FTZ R84, R178, c[0x0][0x2d0], -R2.reuse ;  /* 0x0000b400b2547a23 */ /* 0x102fe20000010802 */
[----:B-----5:R-:W-:Y:S06]  /*152d0*/  F2FP.PACK_AB R160, R96, R97 ;  /* 0x0000006160a0723e */ /* 0x020fec00000000ff */
[----:B------:R1:W-:Y:S01]  /*152e0*/  MUFU.EX2 R87, R84 ;  /* 0x0000005400577308 */ /* 0x0003e20000000800 */
[-C--:B--2---:R-:W-:Y:S03]  /*152f0*/  HMMA.16816.F32 R52, R76, R88.reuse, R52 ;  /* 0x000000584c34723c */ /* 0x084fe60000001834 */
[--C-:B-1----:R-:W-:Y:S02]  /*15300*/  FFMA.FTZ R84, R179, c[0x0][0x2d0], -R2.reuse ;  /* 0x0000b400b3547a23 */ /* 0x102fe40000010802 */
[----:B------:R-:W-:Y:S03]  /*15310*/  FFMA.FTZ R2, R75, c[0x0][0x2d0], -R2 ;  /* 0x0000b4004b027a23 */ /* 0x000fe60000010802 */
[C---:B------:R-:W-:Y:S01]  /*15320*/  HMMA.16816.F32 R56, R80.reuse, R88, R56 ;  /* 0x000000585038723c */ /* 0x040fe20000001838 */
[----:B------:R1:W2:Y:S07]  /*15330*/  MUFU.EX2 R92, R84 ;  /* 0x00000054005c7308 */ /* 0x0002ae0000000800 */
[-C--:B------:R-:W-:Y:S08]  /*15340*/  HMMA.16816.F32 R60, R80, R90.reuse, R60 ;  /* 0x0000005a503c723c */ /* 0x080ff0000000183c */
[----:B------:R-:W-:Y:S01]  /*15350*/  HMMA.16816.F32 R64, R76, R90, R64 ;  /* 0x0000005a4c40723c */ /* 0x000fe20000001840 */
[----:B------:R-:W4:Y:S04]  /*15360*/  LDL.LU R76, [R1+0x18] ;  /* 0x00001800014c7983 */ /* 0x000f280000300800 */
[----:B------:R-:W5:Y:S03]  /*15370*/  LDL.LU R75, [R1+0x1c] ;  /* 0x00001c00014b7983 */ /* 0x000f660000300800 */
[-C--:B------:R-:W-:Y:S05]  /*15380*/  HMMA.16816.F32 R104, R164, R116.reuse, R4 ;  /* 0x00000074a468723c */ /* 0x080fea0000001804 */
[--C-:B-1----:R-:W-:Y:S01]  /*15390*/  FFMA.FTZ R84, R132, c[0x0][0x2d0], -R98.reuse ;  /* 0x0000b40084547a23 */ /* 0x102fe20000010862 */
[----:B--2---:R-:W-:Y:S01]  /*153a0*/  F2FP.PACK_AB R161, R92, R87 ;  /* 0x000000575ca1723e */ /* 0x004fe200000000ff */
[----:B------:R-:W1:Y:S02]  /*153b0*/  LDSM.16.MT88.4 R132, [R212+0x2900] ;  /* 0x00290000d484783b */ /* 0x000e640000004200 */
[----:B------:R2:W-:Y:S03]  /*153c0*/  MUFU.EX2 R86, R84 ;  /* 0x0000005400567308 */ /* 0x0005e60000000800 */
[----:B--2---:R-:W-:Y:S07]  /*153d0*/  FFMA.FTZ R84, R175, c[0x0][0x2d0], -R98 ;  /* 0x0000b400af547a23 */ /* 0x004fee0000010862 */
        /* <DEDUP_REMOVED lines=8> */
[----:B------:R-:W-:Y:S03]  /*15460*/  MOV R120, R109 ;  /* 0x0000006d00787202 */ /* 0x000fe60000000f00 */
[C---:B------:R-:W-:Y:S07]  /*15470*/  HMMA.16816.F32 R108, R160.reuse, R116, R8 ;  /* 0x00000074a06c723c */ /* 0x040fee0000001808 */
[----:B------:R-:W-:Y:S01]  /*15480*/  FADD.FTZ R8, R243, R73 ;  /* 0x00000049f3087221 */ /* 0x000fe20000010000 */
[-C--:B------:R-:W-:Y:S04]  /*15490*/  HMMA.16816.F32 R112, R160, R118.reuse, R12 ;  /* 0x00000076a070723c */ /* 0x080fe8000000180c */
[----:B------:R-:W-:Y:S04]  /*154a0*/  FADD.FTZ R8, R121, R8 ;  /* 0x0000000879087221 */ /* 0x000fe80000010000 */
[----:B------:R-:W-:Y:S01]  /*154b0*/  FADD.FTZ R8, R240, R8 ;  /* 0x00000008f0087221 */ /* 0x000fe20000010000 */
[C---:B------:R-:W-:Y:S04]  /*154c0*/  HMMA.16816.F32 R116, R164.reuse, R118, R16 ;  /* 0x00000076a474723c */ /* 0x040fe80000001810 */
[----:B------:R-:W-:Y:S04]  /*154d0*/  FADD.FTZ R8, R124, R8 ;  /* 0x000000087c087221 */ /* 0x000fe80000010000 */
[----:B------:R-:W-:Y:S04]  /*154e0*/  FADD.FTZ R8, R131, R8 ;  /* 0x0000000883087221 */ /* 0x000fe80000010000 */
[----:B----4-:R-:W-:Y:S01]  /*154f0*/  FFMA.FTZ R69, R69, R76, R238 ;  /* 0x0000004c45457223 */ /* 0x010fe200000100ee */
[----:B------:R-:W-:Y:S01]  /*15500*/  MOV R238, R151 ;  /* 0x0000009700ee7202 */ /* 0x000fe20000000f00 */
[----:B-----5:R-:W-:Y:S01]  /*15510*/  FFMA.FTZ R68, R68, R75, R235 ;  /* 0x0000004b44447223 */ /* 0x020fe200000100eb */
[----:B------:R-:W-:Y:S01]  /*15520*/  MOV R235, R150 ;  /* 0x0000009600eb7202 */ /* 0x000fe20000000f00 */
[----:B------:R-:W-:Y:S04]  /*15530*/  FADD.FTZ R4, R247, R69 ;  /* 0x00000045f7047221 */ /* 0x000fe80000010000 */
[----:B------:R-:W-:Y:S04]  /*15540*/  FADD.FTZ R4, R120, R4 ;  /* 0x0000000478047221 */ /* 0x000fe80000010000 */
[----:B------:R-:W-:Y:S04]  /*15550*/  FADD.FTZ R4, R127, R4 ;  /* 0x000000047f047221 */ /* 0x000fe80000010000 */
[----:B------:R-:W-:Y:S04]  /*15560*/  FADD.FTZ R4, R236, R4 ;  /* 0x00000004ec047221 */ /* 0x000fe80000010000 */
[----:B------:R-:W-:Y:S02]  /*15570*/  FADD.FTZ R7, R130, R4 ;  /* 0x0000000482077221 */ /* 0x000fe40000010000 */
[----:B------:R-:W-:Y:S04]  /*15580*/  FADD.FTZ R4, R202, R8 ;  /* 0x00000008ca047221 */ /* 0x000fe80000010000 */
[----:B------:R-:W-:Y:S02]  /*15590*/  FADD.FTZ R11, R229, R4 ;  /* 0x00000004e50b7221 */ /* 0x000fe40000010000 */
        /* <DEDUP_REMOVED lines=85> */
[----:B------:R-:W-:Y:S01]  /*15af0*/  FADD.FTZ R5, R102, R5 ;  /* 0x0000000566057221 */ /* 0x000fe20000010000 */
[----:B------:R-:W-:Y:S01]  /*15b00*/  MOV R102, R3 ;  /* 0x0000000300667202 */ /* 0x000fe20000000f00 */
        /* <DEDUP_REMOVED lines=8> */
[----:B------:R-:W-:Y:S02]  /*15b90*/  FADD.FTZ R2, R86, R2 ;  /* 0x0000000256027221 */ /* 0x000fe40000010000 */
        /* <DEDUP_REMOVED lines=9> */
.L_x_295:
[----:B------:R-:W-:-:S06]  /*15c30*/  UISETP.GE.AND UP0, UPT, UR12, UR7, UPT ;  /* 0x000000070c00728c */ /* 0x000fcc000bf06270 */
[----:B------:R-:W-:-:S13]  /*15c40*/  PLOP3.LUT P0, PT, PT, PT, UP0, 0x80, 0x0 ;  /* 0x000000000000781c */ /* 0x000fda0003f0f008 */
[----:B------:R-:W-:Y:S05]  /*15c50*/  @!P0 BRA `(.L_x_299) ;  /* 0x0000727000008947 */ /* 0x000fea0003800000 */
[----:B------:R-:W-:Y:S01]  /*15c60*/  IMAD.MOV.U32 R101, RZ, RZ, R71 ;  /* 0x000000ffff657224 */ /* 0x000fe200078e0047 */
[----:B------:R-:W-:Y:S01]  /*15c70*/  MOV R103, R3 ;  /* 0x0000000300677202 */ /* 0x000fe20000000f00 */
[----:B------:R-:W-:Y:S01]  /*15c80*/  IMAD.MOV.U32 R100, RZ, RZ, R72 ;  /* 0x000000ffff647224 */ /* 0x000fe200078e0048 */
[----:B------:R-:W-:Y:S02]  /*15c90*/  MOV R102, R70 ;  /* 0x0000004600667202 */ /* 0x000fe40000000f00 */
.L_x_317:
[----:B------:R-:W-:Y:S04]  /*15ca0*/  DEPBAR.LE SB0, 0x0 ;  /* 0x000080000000791a */ /* 0x000fe80000000000 */
[----:B------:R-:W-:Y:S01]  /*15cb0*/  BAR.SYNC.DEFER_BLOCKING 0x0 ;  /* 0x0000000000007b1d */ /* 0x000fe20000010000 */
[----:B-1----:R-:W-:Y:S01]  /*15cc0*/  IMAD.WIDE.U32 R2, R234, c[0x0][0x208], RZ ;  /* 0x00008200ea027a25 */ /* 0x002fe200078e00ff */
[----:B--2---:R-:W-:Y:S01]  /*15cd0*/  SHF.R.S32.HI R0, RZ, 0x1f, R234 ;  /* 0x0000001fff007819 */ /* 0x004fe200000114ea */
[----:B------:R-:W-:Y:S04]  /*15ce0*/  UISETP.GT.AND UP0, UPT, UR12, UR7, UPT ;  /* 0x000000070c00728c */ /* 0x000fe8000bf04270 */
[----:B------:R-:W-:Y:S04]  /*15cf0*/  IMAD R0, R0, c[0x0][0x208], RZ ;  /* 0x0000820000007a24 */ /* 0x000fe800078e02ff */
[----:B------:R-:W-:Y:S05]  /*15d00*/  IMAD R0, R234, c[0x0][0x20c], R0 ;  /* 0x00008300ea007a24 */ /* 0x000fea00078e0200 */
[----:B------:R-:W-:Y:S02]  /*15d10*/  IADD3 R3, R3, R0, RZ ;  /* 0x0000000003037210 */ /* 0x000fe40007ffe0ff */
[----:B------:R-:W-:Y:S03]  /*15d20*/  SHF.R.S32.HI R0, RZ, 0x1f, R227 ;  /* 0x0000001fff007819 */ /* 0x000fe600000114e3 */
[C---:B------:R-:W-:Y:S01]  /*15d30*/  IMAD.WIDE.U32 R2, R227.reuse, c[0x0][0x218], R2 ;  /* 0x00008600e3027a25 */ /* 0x040fe200078e0002 */
        /* <DEDUP_REMOVED lines=98> */
[-C--:B------:R-:W-:Y:S02]  /*16360*/  HMMA.16816.F32 R92, R180, R186.reuse, R92 ;  /* 0x000000bab45c723c */ /* 0x080fe4000000185c */
[----:B------:R1:W-:Y:S02]  /*16370*/  LDGSTS.E.BYPASS.LTC128B.128 [R197+0x1800], [R190.64], !P4 ;  /* 0x01800000bec57fae */ /* 0x0003e4000e101d72 */
[----:B------:R-:W-:Y:S02]  /*16380*/  IADD3.X R3, R0, R225, RZ, P0, !PT ;  /* 0x000000e100037210 */ /* 0x000fe400007fe4ff */
[----:B------:R-:W-:Y:S02]  /*16390*/  PLOP3.LUT P0, PT, PT, PT, UP0, 0x80, 0x0 ;  /* 0x000000000000781c */ /* 0x000fe40003f0f008 */
[----:B------:R-:W-:Y:S02]  /*163a0*/  HMMA.16816.F32 R96, R172, R186, R96 ;  /* 0x000000baac60723c */ /* 0x000fe40000001860 */
        /* <DEDUP_REMOVED lines=67> */
[----:B------:R2:W2:Y:S10]  /*167e0*/  MUFU.TANH R200, R12 ;  /* 0x0000000c00c87308 */ /* 0x0004b40000002400 */
[----:B------:R2:W2:Y:S01]  /*167f0*/  MUFU.TANH R187, R13 ;  /* 0x0000000d00bb7308 */ /* 0x0004a20000002400 */
[----:B-1----:R-:W1:Y:S01]  /*16800*/  LDSM.16.M88.4 R8, [R213+0x1000] ;  /* 0x00100000d508783b */ /* 0x002e620000000200 */
[-C--:B----4-:R-:W-:Y:S08]  /*16810*/  HMMA.16816.F32 R20, R172, R4.reuse, R20 ;  /* 0x00000004ac14723c */ /* 0x090ff00000001814 */
[----:B------:R4:W1:Y:S01]  /*16820*/  MUFU.TANH R207, R14 ;  /* 0x0000000e00cf7308 */ /* 0x0008620000002400 */
[C---:B------:R-:W-:Y:S09]  /*16830*/  HMMA.16816.F32 R24, R188.reuse, R4, R24 ;  /* 0x00000004bc18723c */ /* 0x040ff20000001818 */
[----:B------:R4:W1:Y:S01]  /*16840*/  MUFU.TANH R205, R15 ;  /* 0x0000000f00cd7308 */ /* 0x0008620000002400 */
[-C--:B------:R-:W-:Y:S08]  /*16850*/  HMMA.16816.F32 R28, R188, R6.reuse, R28 ;  /* 0x00000006bc1c723c */ /* 0x080ff0000000181c */
[C---:B------:R-:W-:Y:S01]  /*16860*/  HMMA.16816.F32 R32, R172.reuse, R6, R32 ;  /* 0x00000006ac20723c */ /* 0x040fe20000001820 */
[----:B------:R4:W2:Y:S01]  /*16870*/  MUFU.TANH R169, R16 ;  /* 0x0000001000a97308 */ /* 0x0008a20000002400 */
[----:B------:R-:W2:Y:S02]  /*16880*/  LDSM.16.M88.4 R4, [R213+0x1800] ;  /* 0x00180000d504783b */ /* 0x000ea40000000200 */
[----:B------:R-:W-:Y:S02]  /*16890*/  FMUL.FTZ R20, R20, c[0x0][0x320] ;  /* 0x0000c80014147a20 */ /* 0x000fe40000410000 */
[----:B------:R-:W-:Y:S02]  /*168a0*/  FMUL.FTZ R21, R21, c[0x0][0x320] ;  /* 0x0000c80015157a20 */ /* 0x000fe40000410000 */
[----:B------:R-:W-:Y:S03]  /*168b0*/  FMUL.FTZ R22, R22, c[0x0][0x320] ;  /* 0x0000c80016167a20 */ /* 0x000fe60000410000 */
[----:B------:R4:W2:Y:S01]  /*168c0*/  MUFU.TANH R15, R17 ;  /* 0x00000011000f7308 */ /* 0x0008a20000002400 */
[----:B------:R-:W-:Y:S02]  /*168d0*/  FMUL.FTZ R24, R24, c[0x0][0x320] ;  /* 0x0000c80018187a20 */ /* 0x000fe40000410000 */
[----:B------:R-:W-:Y:S01]  /*168e0*/  FMUL.FTZ R25, R25, c[0x0][0x320] ;  /* 0x0000c80019197a20 */ /* 0x000fe20000410000 */
[-C--:B-1----:R-:W-:Y:S03]  /*168f0*/  HMMA.16816.F32 R36, R172, R8.reuse, R36 ;  /* 0x00000008ac24723c */ /* 0x082fe60000001824 */
        /* <DEDUP_REMOVED lines=17> */
[-C--:B--2---:R-:W-:Y:S03]  /*16a10*/  HMMA.16816.F32 R52, R172, R4.reuse, R52 ;  /* 0x00000004ac34723c */ /* 0x084fe60000001834 */
[----:B------:R-:W2:Y:S01]  /*16a20*/  MUFU.TANH R21, R21 ;  /* 0x0000001500157308 */ /* 0x000ea20000002400 */
        /* <DEDUP_REMOVED lines=11> */
[----:B------:R-:W2:Y:S01]  /*16ae0*/  LDSM.16.M88.4 R4, [R213+0x2800] ;  /* 0x00280000d504783b */ /* 0x000ea20000000200 */
        /* <DEDUP_REMOVED lines=20> */
[-C--:B--2---:R-:W-:Y:S04]  /*16c30*/  HMMA.16816.F32 R84, R172, R4.reuse, R84 ;  /* 0x00000004ac54723c */ /* 0x084fe80000001854 */
[----:B------:R-:W-:Y:S01]  /*16c40*/  FMUL.FTZ R60, R60, c[0x0][0x320] ;  /* 0x0000c8003c3c7a20 */ /* 0x000fe20000410000 */
[----:B------:R4:W2:Y:S01]  /*16c50*/  MUFU.TANH R186, R31 ;  /* 0x0000001f00ba7308 */ /* 0x0008a20000002400 */
        /* <DEDUP_REMOVED lines=185> */
.L_x_300:
        /* <DEDUP_REMOVED lines=8> */
[----:B------:R-:W-:Y:S02]  /*17870*/  PLOP3.LUT P0, PT, PT, PT, UP1, 0x80, 0x0 ;  /* 0x000000000000781c */ /* 0x000fe40003f0f018 */
[C---:B---3--:R-:W-:Y:S09]  /*17880*/  IADD3 R7, -R2.reuse, UR32, RZ ;  /* 0x0000002002077c10 */ /* 0x048ff2000fffe1ff */
[----:B--2---:R-:W-:Y:S04]  /*17890*/  @P1 IMAD.HI.U32 R0, R3, c[0x0][0x2c8], RZ ;  /* 0x0000b20003001a27 */ /* 0x004fe800078e00ff */
[----:B------:R-:W-:Y:S01]  /*178a0*/  IMAD.MOV.U32 R4, RZ, RZ, R3 ;  /* 0x000000ffff047224 */ /* 0x000fe200078e0003 */
[----:B------:R-:W-:Y:S01]  /*178b0*/  @P0 SHF.R.U32.HI R4, RZ, c[0x0][0x2cc], R0 ;  /* 0x0000b300ff040a19 */ /* 0x000fe20000011600 */
[----:B------:R-:W-:Y:S01]  /*178c0*/  IMAD.U32 R0, RZ, RZ, UR32 ;  /* 0x00000020ff007e24 */ /* 0x000fe2000f8e00ff */
[----:B------:R-:W-:Y:S03]  /*178d0*/  PLOP3.LUT P0, PT, PT, PT, UP0, 0x40, 0x0 ;  /* 0x000000000000781c */ /* 0x000fe60003f0e808 */
[----:B------:R-:W1:Y:S01]  /*178e0*/  SHFL.IDX PT, R3, R4, RZ, 0x1c1f ;  /* 0x001c1fff04037589 */ /* 0x000e6200000e0000 */
[----:B------:R-:W-:Y:S04]  /*178f0*/  IADD3 R0, -R2, 0x1, R0 ;  /* 0x0000000102007810 */ /* 0x000fe80007ffe100 */
        /* <DEDUP_REMOVED lines=20> */
.L_x_303:
[----:B------:R-:W-:Y:S04]  /*17a40*/  MOV R8, c[0x0][0x32c] ;  /* 0x0000cb0000087a02 */ /* 0x000fe80000000f00 */
[----:B------:R-:W-:Y:S11]  /*17a50*/  ISETP.NE.AND P0, PT, R8, 0x1, PT ;  /* 0x000000010800780c */ /* 0x000ff60003f05270 */
[----:B------:R-:W-:Y:S02]  /*17a60*/  @!UPT UIADD3 URZ, URZ, URZ, URZ ;  /* 0x0000003f3f3ff290 */ /* 0x000fe4000fffe03f */
[----:B------:R-:W-:Y:S05]  /*17a70*/  @P0 IMAD.HI.U32 R8, R3, c[0x0][0x330], RZ ;  /* 0x0000cc0003080a27 */ /* 0x000fea00078e00ff */
[----:B------:R-:W-:Y:S02]  /*17a80*/  @P0 SHF.R.U32.HI R3, RZ, c[0x0][0x334], R8 ;  /* 0x0000cd00ff030a19 */ /* 0x000fe40000011608 */
.L_x_304:
[----:B------:R-:W-:Y:S05]  /*17a90*/  BSYNC B0 ;  /* 0x0000000000007941 */ /* 0x000fea0003800000 */
.L_x_302:
[----:B------:R-:W-:Y:S05]  /*17aa0*/  IMAD R3, R3, c[0x0][0x32c], R7 ;  /* 0x0000cb0003037a24 */ /* 0x000fea00078e0207 */
[----:B------:R-:W-:Y:S02]  /*17ab0*/  IADD3 R8, R3, c[0x0][0x32c], RZ ;  /* 0x0000cb0003087a10 */ /* 0x000fe40007ffe0ff */
[----:B------:R-:W-:Y:S02]  /*17ac0*/  IMNMX R0, R0, R3, !PT ;  /* 0x0000000300007217 */ /* 0x000fe40007800200 */
[----:B------:R-:W-:Y:S02]  /*17ad0*/  IMNMX R2, R2, R8, PT ;  /* 0x0000000802027217 */ /* 0x000fe40003800200 */
.L_x_301:
        /* <DEDUP_REMOVED lines=91> */
[----:B------:R-:W-:Y:S02]  /*18090*/  ISETP.LT.OR P0, PT, R2, 0x39, P0 ;  /* 0x000000390200780c */ /* 0x000fe40000701670 */
        /* <DEDUP_REMOVED lines=67> */
.L_x_307:
[----:B------:R-:W-:Y:S04]  /*184d0*/  MOV R8, c[0x0][0x32c] ;  /* 0x0000cb0000087a02 */ /* 0x000fe80000000f00 */
[----:B------:R-:W-:Y:S11]  /*184e0*/  ISETP.NE.AND P0, PT, R8, 0x1, PT ;  /* 0x000000010800780c */ /* 0x000ff60003f05270 */
[----:B------:R-:W-:Y:S02]  /*184f0*/  @!UPT UIADD3 URZ, URZ, URZ, URZ ;  /* 0x0000003f3f3ff290 */ /* 0x000fe4000fffe03f */
[----:B------:R-:W-:Y:S05]  /*18500*/  @P0 IMAD.HI.U32 R8, R3, c[0x0][0x330], RZ ;  /* 0x0000cc0003080a27 */ /* 0x000fea00078e00ff */
[----:B------:R-:W-:Y:S02]  /*18510*/  @P0 SHF.R.U32.HI R3, RZ, c[0x0][0x334], R8 ;  /* 0x0000cd00ff030a19 */ /* 0x000fe40000011608 */
.L_x_308:
[----:B------:R-:W-:Y:S05]  /*18520*/  BSYNC B0 ;  /* 0x0000000000007941 */ /* 0x000fea0003800000 */
.L_x_306:
[----:B------:R-:W-:Y:S05]  /*18530*/  IMAD R3, R3, c[0x0][0x32c], R7 ;  /* 0x0000cb0003037a24 */ /* 0x000fea00078e0207 */
[----:B------:R-:W-:Y:S02]  /*18540*/  IADD3 R8, R3, c[0x0][0x32c], RZ ;  /* 0x0000cb0003087a10 */ /* 0x000fe40007ffe0ff */
[----:B------:R-:W-:Y:S02]  /*18550*/  IMNMX R0, R0, R3, !PT ;  /* 0x0000000300007217 */ /* 0x000fe40007800200 */
[----:B------:R-:W-:Y:S02]  /*18560*/  IMNMX R2, R2, R8, PT ;  /* 0x0000000802027217 */ /* 0x000fe40003800200 */
.L_x_305:
        /* <DEDUP_REMOVED lines=147> */
.L_x_311:
[----:B------:R-:W-:Y:S04]  /*18ea0*/  MOV R8, c[0x0][0x32c] ;  /* 0x0000cb0000087a02 */ /* 0x000fe80000000f00 */
[----:B------:R-:W-:Y:S11]  /*18eb0*/  ISETP.NE.AND P0, PT, R8, 0x1, PT ;  /* 0x000000010800780c */ /* 0x000ff60003f05270 */
[----:B------:R-:W-:Y:S02]  /*18ec0*/  @!UPT UIADD3 URZ, URZ, URZ, URZ ;  /* 0x0000003f3f3ff290 */ /* 0x000fe4000fffe03f */
[----:B------:R-:W-:Y:S05]  /*18ed0*/  @P0 IMAD.HI.U32 R8, R3, c[0x0][0x330], RZ ;  /* 0x0000cc0003080a27 */ /* 0x000fea00078e00ff */
[----:B------:R-:W-:Y:S02]  /*18ee0*/  @P0 SHF.R.U32.HI R3, RZ, c[0x0][0x334], R8 ;  /* 0x0000cd00ff030a19 */ /* 0x000fe40000011608 */
.L_x_312:
[----:B------:R-:W-:Y:S05]  /*18ef0*/  BSYNC B0 ;  /* 0x0000000000007941 */ /* 0x000fea0003800000 */
.L_x_310:
[----:B------:R-:W-:Y:S05]  /*18f00*/  IMAD R3, R3, c[0x0][0x32c], R7 ;  /* 0x0000cb0003037a24 */ /* 0x000fea00078e0207 */
[----:B------:R-:W-:Y:S02]  /*18f10*/  IADD3 R8, R3, c[0x0][0x32c], RZ ;  /* 0x0000cb0003087a10 */ /* 0x000fe40007ffe0ff */
[----:B------:R-:W-:Y:S02]  /*18f20*/  IMNMX R0, R0, R3, !PT ;  /* 0x0000000300007217 */ /* 0x000fe40007800200 */
[----:B------:R-:W-:Y:S02]  /*18f30*/  IMNMX R2, R2, R8, PT ;  /* 0x0000000802027217 */ /* 0x000fe40003800200 */
.L_x_309:
        /* <DEDUP_REMOVED lines=147> */
.L_x_315:
[----:B------:R-:W-:Y:S04]  /*19870*/  MOV R4, c[0x0][0x32c] ;  /* 0x0000cb0000047a02 */ /* 0x000fe80000000f00 */
[----:B------:R-:W-:Y:S11]  /*19880*/  ISETP.NE.AND P0, PT, R4, 0x1, PT ;  /* 0x000000010400780c */ /* 0x000ff60003f05270 */
[----:B------:R-:W-:Y:S02]  /*19890*/  @!UPT UIADD3 URZ, URZ, URZ, URZ ;  /* 0x0000003f3f3ff290 */ /* 0x000fe4000fffe03f */
[----:B------:R-:W-:Y:S05]  /*198a0*/  @P0 IMAD.HI.U32 R4, R3, c[0x0][0x330], RZ ;  /* 0x0000cc0003040a27 */ /* 0x000fea00078e00ff */
[----:B------:R-:W-:Y:S02]  /*198b0*/  @P0 SHF.R.U32.HI R3, RZ, c[0x0][0x334], R4 ;  /* 0x0000cd00ff030a19 */ /* 0x000fe40000011604 */
.L_x_316:
[----:B------:R-:W-:Y:S05]  /*198c0*/  BSYNC B0 ;  /* 0x0000000000007941 */ /* 0x000fea0003800000 */
.L_x_314:
[----:B------:R-:W-:Y:S05]  /*198d0*/  IMAD R7, R3, c[0x0][0x32c], R7 ;  /* 0x0000cb0003077a24 */ /* 0x000fea00078e0207 */
[----:B------:R-:W-:Y:S02]  /*198e0*/  IADD3 R3, R7, c[0x0][0x32c], RZ ;  /* 0x0000cb0007037a10 */ /* 0x000fe40007ffe0ff */
[----:B------:R-:W-:Y:S02]  /*198f0*/  IMNMX R0, R0, R7, !PT ;  /* 0x0000000700007217 */ /* 0x000fe40007800200 */
[----:B------:R-:W-:Y:S02]  /*19900*/  IMNMX R2, R2, R3, PT ;  /* 0x0000000302027217 */ /* 0x000fe40003800200 */
.L_x_313:
        /* <DEDUP_REMOVED lines=29> */
[----:B------:R-:W-:Y:S01]  /*19ae0*/  LDSM.16.MT88.4 R80, [R211+0x100] ;  /* 0x00010000d350783b */ /* 0x000fe20000004200 */
        /* <DEDUP_REMOVED lines=20> */
[----:B------:R-:W-:Y:S01]  /*19c30*/  PLOP3.LUT P2, PT, PT, PT, UP6, 0x40, 0x0 ;  /* 0x000000000000781c */ /* 0x000fe20003f4e868 */
[----:B------:R-:W-:Y:S01]  /*19c40*/  UISETP.NE.AND UP6, UPT, UR32, URZ, UPT ;  /* 0x0000003f2000728c */ /* 0x000fe2000bfc5270 */
[----:B------:R-:W-:Y:S02]  /*19c50*/  FMNMX.FTZ R72, R236, R72, !PT ;  /* 0x00000048ec487209 */ /* 0x000fe40007810000 */
[----:B------:R-:W-:Y:S02]  /*19c60*/  ISETP.GT.AND P2, PT, R0, RZ, P2 ;  /* 0x000000ff0000720c */ /* 0x000fe40001744270 */
        /* <DEDUP_REMOVED lines=9> */
[----:B------:R-:W-:Y:S02]  /*19d00*/  FMNMX.FTZ R3, R235, R3, !PT ;  /* 0x00000003eb037209 */ /* 0x000fe40007810000 */
[----:B------:R-:W-:Y:S01]  /*19d10*/  PLOP3.LUT P2, PT, PT, PT, UP2, 0x40, 0x0 ;  /* 0x000000000000781c */ /* 0x000fe20003f4e828 */
[----:B------:R-:W1:Y:S01]  /*19d20*/  SHFL.BFLY PT, R5, R72, 0x2, 0x1f ;  /* 0x0c401f0048057f89 */ /* 0x000e6200000e0000 */
[----:B------:R-:W-:Y:S01]  /*19d30*/  FMNMX.FTZ R3, R239, R3, !PT ;  /* 0x00000003ef037209 */ /* 0x000fe20007810000 */
[----:B------:R-:W-:Y:S01]  /*19d40*/  UISETP.NE.AND UP2, UPT, UR22, URZ, UPT ;  /* 0x0000003f1600728c */ /* 0x000fe2000bf45270 */
[----:B------:R-:W-:Y:S02]  /*19d50*/  ISETP.GT.AND P2, PT, R0, 0x11, P2 ;  /* 0x000000110000780c */ /* 0x000fe40001744270 */
[----:B------:R-:W-:Y:S01]  /*19d60*/  PLOP3.LUT P0, PT, PT, PT, UP5, 0x40, 0x0 ;  /* 0x000000000000781c */ /* 0x000fe20003f0e858 */
[----:B------:R-:W-:Y:S01]  /*19d70*/  UISETP.NE.AND UP5, UPT, UR31, URZ, UPT ;  /* 0x0000003f1f00728c */ /* 0x000fe2000bfa5270 */
[----:B------:R-:W-:Y:S01]  /*19d80*/  PLOP3.LUT P1, PT, PT, PT, UP1, 0x40, 0x0 ;  /* 0x000000000000781c */ /* 0x000fe20003f2e818 */
[----:B------:R-:W-:Y:S01]  /*19d90*/  UISETP.NE.AND UP1, UPT, UR21, URZ, UPT ;  /* 0x0000003f1500728c */ /* 0x000fe2000bf25270 */
[----:B------:R-:W-:Y:S02]  /*19da0*/  ISETP.LT.OR P2, PT, R2, 0x12, P2 ;  /* 0x000000120200780c */ /* 0x000fe40001741670 */
[----:B------:R-:W-:Y:S02]  /*19db0*/  FMNMX.FTZ R3, R241, R3, !PT ;  /* 0x00000003f1037209 */ /* 0x000fe40007810000 */
[----:B------:R-:W-:Y:S02]  /*19dc0*/  ISETP.GT.AND P0, PT, R0, 0x1, P0 ;  /* 0x000000010000780c */ /* 0x000fe40000704270 */
[----:B------:R-:W-:Y:S01]  /*19dd0*/  PLOP3.LUT P6, PT, PT, PT, UP0, 0x40, 0x0 ;  /* 0x000000000000781c */ /* 0x000fe20003fce808 */
[----:B------:R-:W-:Y:S01]  /*19de0*/  UISETP.NE.AND UP0, UPT, UR24, URZ, UPT ;  /* 0x0000003f1800728c */ /* 0x000fe2000bf05270 */
[----:B------:R-:W-:Y:S02]  /*19df0*/  FSEL R58, R194, -INF , !P2 ;  /* 0xff800000c23a7808 */ /* 0x000fe40005000000 */
[----:B------:R-:W-:Y:S02]  /*19e00*/  FMNMX.FTZ R3, R246, R3, !PT ;  /* 0x00000003f6037209 */ /* 0x000fe40007810000 */
[----:B------:R-:W-:Y:S01]  /*19e10*/  PLOP3.LUT P2, PT, PT, PT, UP1, 0x40, 0x0 ;  /* 0x000000000000781c */ /* 0x000fe20003f4e818 */
[----:B------:R-:W-:Y:S01]  /*19e20*/  UISETP.NE.AND UP1, UPT, UR5, URZ, UPT ;  /* 0x0000003f0500728c */ /* 0x000fe2000bf25270 */
[----:B------:R-:W-:Y:S02]  /*19e30*/  ISETP.LT.OR P0, PT, R2, 0x2, P0 ;  /* 0x000000020200780c */ /* 0x000fe40000701670 */
[----:B-1----:R-:W-:Y:S02]  /*19e40*/  FMNMX.FTZ R72, R72, R5, !PT ;  /* 0x0000000548487209 */ /* 0x002fe40007810000 */
[C---:B------:R-:W-:Y:S02]  /*19e50*/  ISETP.GT.AND P6, PT, R0.reuse, 0x8, P6 ;  /* 0x000000080000780c */ /* 0x040fe400037c4270 */
[----:B------:R-:W-:Y:S01]  /*19e60*/  FMNMX.FTZ R3, R247, R3, !PT ;  /* 0x00000003f7037209 */ /* 0x000fe20007810000 */
[----:B------:R-:W1:Y:S01]  /*19e70*/  SHFL.BFLY PT, R7, R72, 0x1, 0x1f ;  /* 0x0c201f0048077f89 */ /* 0x000e6200000e0000 */
[----:B------:R-:W-:Y:S02]  /*19e80*/  ISETP.GT.AND P2, PT, R0, 0x28, P2 ;  /* 0x000000280000780c */ /* 0x000fe40001744270 */
[----:B------:R-:W-:Y:S02]  /*19e90*/  FSEL R22, R229, -INF , !P0 ;  /* 0xff800000e5167808 */ /* 0x000fe40004000000 */
[----:B------:R-:W-:Y:S02]  /*19ea0*/  FMNMX.FTZ R5, R19, R103, !PT ;  /* 0x0000006713057209 */ /* 0x000fe40007810000 */
[----:B------:R-:W-:Y:S01]  /*19eb0*/  ISETP.LT.OR P6, PT, R2, 0x9, P6 ;  /* 0x000000090200780c */ /* 0x000fe200037c1670 */
[----:B------:R-:W2:Y:S01]  /*19ec0*/  SHFL.BFLY PT, R6, R3, 0x2, 0x1f ;  /* 0x0c401f0003067f89 */ /* 0x000ea200000e0000 */
[----:B------:R-:W-:Y:S02]  /*19ed0*/  ISETP.GT.AND P1, PT, R0, 0x9, P1 ;  /* 0x000000090000780c */ /* 0x000fe40000f24270 */
[----:B------:R-:W-:Y:S01]  /*19ee0*/  PLOP3.LUT P5, PT, PT, PT, UP3, 0x40, 0x0 ;  /* 0x000000000000781c */ /* 0x000fe20003fae838 */
[----:B------:R-:W-:Y:S01]  /*19ef0*/  UISETP.NE.AND UP3, UPT, UR23, URZ, UPT ;  /* 0x0000003f1700728c */ /* 0x000fe2000bf65270 */
[----:B------:R-:W-:Y:S02]  /*19f00*/  ISETP.LT.OR P2, PT, R2, 0x29, P2 ;  /* 0x000000290200780c */ /* 0x000fe40001741670 */
[----:B------:R-:W-:Y:S02]  /*19f10*/  FMNMX.FTZ R5, R22, R5, !PT ;  /* 0x0000000516057209 */ /* 0x000fe40007810000 */
[----:B------:R-:W-:Y:S02]  /*19f20*/  FSEL R24, R207, -INF , !P6 ;  /* 0xff800000cf187808 */ /* 0x000fe40007000000 */
[----:B------:R-:W-:Y:S02]  /*19f30*/  ISETP.LT.OR P1, PT, R2, 0xa, P1 ;  /* 0x0000000a0200780c */ /* 0x000fe40000f21670 */
[----:B------:R-:W-:Y:S02]  /*19f40*/  ISETP.GT.AND P5, PT, R0, 0x10, P5 ;  /* 0x000000100000780c */ /* 0x000fe40002fa4270 */
[----:B------:R-:W-:Y:S02]  /*19f50*/  FSEL R175, R46, -INF , !P2 ;  /* 0xff8000002eaf7808 */ /* 0x000fe40005000000 */
[----:B------:R-:W-:Y:S01]  /*19f60*/  PLOP3.LUT P2, PT, PT, PT, UP1, 0x40, 0x0 ;  /* 0x000000000000781c */ /* 0x000fe20003f4e818 */
[----:B------:R-:W-:Y:S01]  /*19f70*/  UISETP.NE.AND UP1, UPT, UR26, URZ, UPT ;  /* 0x0000003f1a00728c */ /* 0x000fe2000bf25270 */
[----:B------:R-:W-:Y:S02]  /*19f80*/  FSEL R25, R205, -INF , !P1 ;  /* 0xff800000cd197808 */ /* 0x000fe40004800000 */
[----:B------:R-:W-:Y:S02]  /*19f90*/  ISETP.LT.OR P5, PT, R2, 0x11, P5 ;  /* 0x000000110200780c */ /* 0x000fe40002fa1670 */
[----:B------:R-:W-:Y:S02]  /*19fa0*/  FMNMX.FTZ R5, R24, R5, !PT ;  /* 0x0000000518057209 */ /* 0x000fe40007810000 */
[----:B------:R-:W-:Y:S01]  /*19fb0*/  PLOP3.LUT P0, PT, PT, PT, UP4, 0x40, 0x0 ;  /* 0x000000000000781c */ /* 0x000fe20003f0e848 */
[----:B------:R-:W-:Y:S01]  /*19fc0*/  UISETP.NE.AND UP4, UPT, UR19, URZ, UPT ;  /* 0x0000003f1300728c */ /* 0x000fe2000bf85270 */
[----:B------:R-:W-:Y:S02]  /*19fd0*/  ISETP.GT.AND P2, PT, R0, 0x39, P2 ;  /* 0x000000390000780c */ /* 0x000fe40001744270 */
[----:B------:R-:W-:Y:S02]  /*19fe0*/  FSEL R56, R196, -INF , !P5 ;  /* 0xff800000c4387808 */ /* 0x000fe40006800000 */
[----:B------:R-:W-:Y:S02]  /*19ff0*/  FMNMX.FTZ R5, R25, R5, !PT ;  /* 0x0000000519057209 */ /* 0x000fe40007810000 */
[----:B------:R-:W-:Y:S01]  /*1a000*/  PLOP3.LUT P6, PT, PT, PT, UP0, 0x40, 0x0 ;  /* 0x000000000000781c */ /* 0x000fe20003fce808 */
[----:B------:R-:W-:Y:S01]  /*1a010*/  UISETP.NE.AND UP0, UPT, UR20, URZ, UPT ;  /* 0x0000003f1400728c */ /* 0x000fe2000bf05270 */
[----:B------:R-:W-:Y:S02]  /*1a020*/  ISETP.GT.AND P0, PT, R0, 0x18, P0 ;  /* 0x000000180000780c */ /* 0x000fe40000704270 */
[----:B-1----:R-:W-:Y:S02]  /*1a030*/  FMNMX.FTZ R72, R72, R7, !PT ;  /* 0x0000000748487209 */ /* 0x002fe40007810000 */
[----:B------:R-:W-:Y:S02]  /*1a040*/  ISETP.LT.OR P2, PT, R2, 0x3a, P2 ;  /* 0x0000003a0200780c */ /* 0x000fe40001741670 */
[----:B------:R-:W-:Y:S01]  /*1a050*/  ISETP.GT.AND P6, PT, R0, 0x19, P6 ;  /* 0x000000190000780c */ /* 0x000fe200037c4270 */
[----:B------:R-:W-:Y:S01]  /*1a060*/  FMUL.FTZ R74, R72, c[0x0][0x2d0] ;  /* 0x0000b400484a7a20 */ /* 0x000fe20000410000 */
[----:B------:R-:W-:Y:S02]  /*1a070*/  FMNMX.FTZ R5, R56, R5, !PT ;  /* 0x0000000538057209 */ /* 0x000fe40007810000 */
[----:B------:R-:W-:Y:S02]  /*1a080*/  ISETP.LT.OR P0, PT, R2, 0x19, P0 ;  /* 0x000000190200780c */ /* 0x000fe40000701670 */
[----:B------:R-:W-:Y:S02]  /*1a090*/  FSEL R178, R63, -INF , !P2 ;  /* 0xff8000003fb27808 */ /* 0x000fe40005000000 */
[----:B------:R-:W-:Y:S02]  /*1a0a0*/  FSETP.NEU.FTZ.AND P2, PT, R72, -INF , PT ;  /* 0xff8000004800780b */ /* 0x000fe40003f5d000 */
[----:B------:R-:W-:Y:S02]  /*1a0b0*/  ISETP.LT.OR P6, PT, R2, 0x1a, P6 ;  /* 0x0000001a0200780c */ /* 0x000fe400037c1670 */
[----:B------:R-:W-:Y:S02]  /*1a0c0*/  FSEL R62, R193, -INF , !P0 ;  /* 0xff800000c13e7808 */ /* 0x000fe40004000000 */
[----:B------:R-:W-:Y:S02]  /*1a0d0*/  FMNMX.FTZ R5, R58, R5, !PT ;  /* 0x000000053a057209 */ /* 0x000fe40007810000 */
[----:B------:R-:W-:Y:S02]  /*1a0e0*/  FSEL R74, R74, RZ, P2 ;  /* 0x000000ff4a4a7208 */ /* 0x000fe40001000000 */
[----:B------:R-:W-:Y:S02]  /*1a0f0*/  FSEL R88, R186, -INF , !P6 ;  /* 0xff800000ba587808 */ /* 0x000fe40007000000 */
[----:B------:R-:W-:Y:S01]  /*1a100*/  FMNMX.FTZ R5, R62, R5, !PT ;  /* 0x000000053e057209 */ /* 0x000fe20007810000 */
[--C-:B------:R-:W-:Y:S01]  /*1a110*/  FFMA.FTZ R48, R48, c[0x0][0x2d0], -R74.reuse ;  /* 0x0000b40030307a23 */ /* 0x100fe2000001084a */
[----:B--2---:R-:W-:Y:S02]  /*1a120*/  FMNMX.FTZ R3, R3, R6, !PT ;  /* 0x0000000603037209 */ /* 0x004fe40007810000 */
[----:B------:R-:W-:Y:S01]  /*1a130*/  FMNMX.FTZ R6, R88, R5, !PT ;  /* 0x0000000558067209 */ /* 0x000fe20007810000 */
[--C-:B------:R-:W-:Y:S01]  /*1a140*/  FFMA.FTZ R5, R9, c[0x0][0x2d0], -R74.reuse ;  /* 0x0000b40009057a23 */ /* 0x100fe2000001084a */
[----:B------:R-:W-:Y:S01]  /*1a150*/  FMNMX.FTZ R4, R12, R102, !PT ;  /* 0x000000660c047209 */ /* 0x000fe20007810000 */
[----:B------:R-:W1:Y:S01]  /*1a160*/  SHFL.BFLY PT, R71, R3, 0x1, 0x1f ;  /* 0x0c201f0003477f89 */ /* 0x000e6200000e0000 */
[----:B------:R-:W-:Y:S01]  /*1a170*/  PLOP3.LUT P6, PT, PT, PT, UP4, 0x40, 0x0 ;  /* 0x000000000000781c */ /* 0x000fe20003fce848 */
[----:B------:R2:W-:Y:S01]  /*1a180*/  MUFU.EX2 R52, R5 ;  /* 0x0000000500347308 */ /* 0x0005e20000000800 */
[----:B------:R-:W-:Y:S01]  /*1a190*/  FMNMX.FTZ R4, R16, R4, !PT ;  /* 0x0000000410047209 */ /* 0x000fe20007810000 */
[----:B------:R-:W-:Y:S01]  /*1a1a0*/  UISETP.NE.AND UP4, UPT, UR30, URZ, UPT ;  /* 0x0000003f1e00728c */ /* 0x000fe2000bf85270 */
        /* <DEDUP_REMOVED lines=12> */
[----:B------:R-:W-:Y:S01]  /*1a270*/  FSEL R99, R42, -INF , !P1 ;  /* 0xff8000002a637808 */ /* 0x000fe20004800000 */
[--C-:B--2---:R-:W-:Y:S01]  /*1a280*/  FFMA.FTZ R5, R11, c[0x0][0x2d0], -R74.reuse ;  /* 0x0000b4000b057a23 */ /* 0x104fe2000001084a */
[----:B------:R-:W-:Y:S02]  /*1a290*/  FMNMX.FTZ R4, R44, R4, !PT ;  /* 0x000000042c047209 */ /* 0x000fe40007810000 */
[----:B------:R-:W-:Y:S01]  /*1a2a0*/  ISETP.LT.OR P5, PT, R2, 0x22, P5 ;  /* 0x000000220200780c */ /* 0x000fe20002fa1670 */
[----:B------:R2:W-:Y:S01]  /*1a2b0*/  MUFU.EX2 R57, R5 ;  /* 0x0000000500397308 */ /* 0x0005e20000000800 */
[----:B------:R-:W-:Y:S02]  /*1a2c0*/  FMNMX.FTZ R4, R98, R4, !PT ;  /* 0x0000000462047209 */ /* 0x000fe40007810000 */
[----:B------:R-:W-:Y:S01]  /*1a2d0*/  PLOP3.LUT P0, PT, PT, PT, UP0, 0x40, 0x0 ;  /* 0x000000000000781c */ /* 0x000fe20003f0e808 */
[----:B------:R-:W-:Y:S01]  /*1a2e0*/  UISETP.NE.AND UP0, UPT, UR4, URZ, UPT ;  /* 0x0000003f0400728c */ /* 0x000fe2000bf05270 */
[----:B------:R-:W-:Y:S02]  /*1a2f0*/  FMNMX.FTZ R4, R168, R4, !PT ;  /* 0x00000004a8047209 */ /* 0x000fe40007810000 */
[----:B------:R-:W-:Y:S02]  /*1a300*/  FSEL R172, R43, -INF , !P5 ;  /* 0xff8000002bac7808 */ /* 0x000fe40006800000 */
[----:B------:R-:W-:Y:S02]  /*1a310*/  FMNMX.FTZ R4, R170, R4, !PT ;  /* 0x00000004aa047209 */ /* 0x000fe40007810000 */
[----:B------:R-:W-:Y:S02]  /*1a320*/  FMNMX.FTZ R6, R99, R6, !PT ;  /* 0x0000000663067209 */ /* 0x000fe40007810000 */
[----:B------:R-:W-:Y:S02]  /*1a330*/  FMNMX.FTZ R4, R173, R4, !PT ;  /* 0x00000004ad047209 */ /* 0x000fe40007810000 */
[----:B------:R-:W-:Y:S02]  /*1a340*/  ISETP.GT.AND P0, PT, R0, 0x29, P0 ;  /* 0x000000290000780c */ /* 0x000fe40000704270 */
[----:B------:R-:W-:Y:S02]  /*1a350*/  FMNMX.FTZ R4, R183, R4, !PT ;  /* 0x00000004b7047209 */ /* 0x000fe40007810000 */
[----:B------:R-:W-:Y:S02]  /*1a360*/  ISETP.LT.OR P0, PT, R2, 0x2a, P0 ;  /* 0x0000002a0200780c */ /* 0x000fe40000701670 */
[----:B------:R-:W-:Y:S02]  /*1a370*/  ISETP.GT.AND P6, PT, R0, 0x30, P6 ;  /* 0x000000300000780c */ /* 0x000fe400037c4270 */
[----:B-1----:R-:W-:Y:S01]  /*1a380*/  FMNMX.FTZ R71, R3, R71, !PT ;  /* 0x0000004703477209 */ /* 0x002fe20007810000 */
[--C-:B--2---:R-:W-:Y:S01]  /*1a390*/  FFMA.FTZ R5, R13, c[0x0][0x2d0], -R74.reuse ;  /* 0x0000b4000d057a23 */ /* 0x104fe2000001084a */
[----:B------:R-:W-:Y:S02]  /*1a3a0*/  FMNMX.FTZ R3, R172, R6, !PT ;  /* 0x00000006ac037209 */ /* 0x000fe40007810000 */
[----:B------:R-:W-:Y:S01]  /*1a3b0*/  FSEL R176, R47, -INF , !P0 ;  /* 0xff8000002fb07808 */ /* 0x000fe20004000000 */
[----:B------:R1:W-:Y:S01]  /*1a3c0*/  MUFU.EX2 R60, R5 ;  /* 0x00000005003c7308 */ /* 0x0003e20000000800 */
[----:B------:R-:W-:Y:S01]  /*1a3d0*/  PLOP3.LUT P1, PT, PT, PT, UP3, 0x40, 0x0 ;  /* 0x000000000000781c */ /* 0x000fe20003f2e838 */
[----:B------:R-:W-:Y:S01]  /*1a3e0*/  UISETP.NE.AND UP3, UPT, UR25, URZ, UPT ;  /* 0x0000003f1900728c */ /* 0x000fe2000bf65270 */
[----:B------:R-:W-:Y:S02]  /*1a3f0*/  FMNMX.FTZ R4, R185, R4, !PT ;  /* 0x00000004b9047209 */ /* 0x000fe40007810000 */
[----:B------:R-:W-:Y:S02]  /*1a400*/  ISETP.LT.OR P6, PT, R2, 0x31, P6 ;  /* 0x000000310200780c */ /* 0x000fe400037c1670 */
[----:B------:R-:W-:Y:S02]  /*1a410*/  ISETP.GT.AND P1, PT, R0, 0x31, P1 ;  /* 0x000000310000780c */ /* 0x000fe40000f24270 */
[----:B------:R-:W-:Y:S02]  /*1a420*/  FMNMX.FTZ R3, R175, R3, !PT ;  /* 0x00000003af037209 */ /* 0x000fe40007810000 */
[----:B------:R-:W-:Y:S01]  /*1a430*/  PLOP3.LUT P5, PT, PT, PT, UP2, 0x40, 0x0 ;  /* 0x000000000000781c */ /* 0x000fe20003fae828 */
[----:B------:R-:W-:Y:S01]  /*1a440*/  UISETP.NE.AND UP2, UPT, UR27, URZ, UPT ;  /* 0x0000003f1b00728c */ /* 0x000fe2000bf45270 */
[----:B------:R-:W-:Y:S02]  /*1a450*/  FMNMX.FTZ R4, R187, R4, !PT ;  /* 0x00000004bb047209 */ /* 0x000fe40007810000 */
[----:B------:R-:W-:Y:S02]  /*1a460*/  FSEL R184, R38, -INF , !P6 ;  /* 0xff80000026b87808 */ /* 0x000fe40007000000 */
[----:B------:R-:W-:Y:S02]  /*1a470*/  FMNMX.FTZ R3, R176, R3, !PT ;  /* 0x00000003b0037209 */ /* 0x000fe40007810000 */
[----:B------:R-:W-:Y:S02]  /*1a480*/  ISETP.LT.OR P1, PT, R2, 0x32, P1 ;  /* 0x000000320200780c */ /* 0x000fe40000f21670 */
[----:B------:R-:W-:Y:S02]  /*1a490*/  ISETP.GT.AND P5, PT, R0, 0x38, P5 ;  /* 0x000000380000780c */ /* 0x000fe40002fa4270 */
[----:B------:R-:W-:Y:S02]  /*1a4a0*/  FMNMX.FTZ R4, R189, R4, !PT ;  /* 0x00000004bd047209 */ /* 0x000fe40007810000 */
[----:B------:R-:W-:Y:S02]  /*1a4b0*/  FSEL R186, R59, -INF , !P1 ;  /* 0xff8000003bba7808 */ /* 0x000fe40004800000 */
[----:B------:R-:W-:Y:S02]  /*1a4c0*/  ISETP.LT.OR P5, PT, R2, 0x39, P5 ;  /* 0x000000390200780c */ /* 0x000fe40002fa1670 */
[----:B------:R-:W-:Y:S02]  /*1a4d0*/  FMNMX.FTZ R3, R184, R3, !PT ;  /* 0x00000003b8037209 */ /* 0x000fe40007810000 */
[----:B------:R-:W-:Y:S02]  /*1a4e0*/  FMNMX.FTZ R4, R204, R4, !PT ;  /* 0x00000004cc047209 */ /* 0x000fe40007810000 */
[----:B------:R-:W-:Y:S02]  /*1a4f0*/  FSEL R191, R34, -INF , !P5 ;  /* 0xff80000022bf7808 */ /* 0x000fe40006800000 */
[----:B------:R-:W-:Y:S02]  /*1a500*/  FMNMX.FTZ R3, R186, R3, !PT ;  /* 0x00000003ba037209 */ /* 0x000fe40007810000 */
[----:B------:R-:W-:Y:S02]  /*1a510*/  FMNMX.FTZ R4, R206, R4, !PT ;  /* 0x00000004ce047209 */ /* 0x000fe40007810000 */
[----:B-1----:R-:W-:Y:S01]  /*1a520*/  FMNMX.FTZ R5, R191, R3, !PT ;  /* 0x00000003bf057209 */ /* 0x002fe20007810000 */
[----:B------:R-:W-:Y:S01]  /*1a530*/  FFMA.FTZ R3, R15, c[0x0][0x2d0], -R74 ;  /* 0x0000b4000f037a23 */ /* 0x000fe2000001084a */
[----:B------:R-:W-:Y:S02]  /*1a540*/  FMNMX.FTZ R4, R230, R4, !PT ;  /* 0x00000004e6047209 */ /* 0x000fe40007810000 */
[----:B------:R-:W-:Y:S01]  /*1a550*/  FMNMX.FTZ R5, R178, R5, !PT ;  /* 0x00000005b2057209 */ /* 0x000fe20007810000 */
[----:B------:R1:W2:Y:S01]  /*1a560*/  MUFU.EX2 R85, R3 ;  /* 0x0000000300557308 */ /* 0x0002a20000000800 */
        /* <DEDUP_REMOVED lines=9> */
[----:B------:R-:W-:Y:S02]  /*1a600*/  ISETP.LT.OR P0, PT, R2, 0x41, P0 ;  /* 0x000000410200780c */ /* 0x000fe40000701670 */
[C---:B------:R-:W-:Y:S02]  /*1a610*/  ISETP.GT.AND P6, PT, R0.reuse, 0x41, P6 ;  /* 0x000000410000780c */ /* 0x040fe400037c4270 */
[----:B------:R-:W-:Y:S02]  /*1a620*/  FMNMX.FTZ R4, R245, R4, !PT ;  /* 0x00000004f5047209 */ /* 0x000fe40007810000 */
[----:B------:R-:W-:Y:S02]  /*1a630*/  ISETP.GT.AND P1, PT, R0, 0x48, P1 ;  /* 0x000000480000780c */ /* 0x000fe40000f24270 */
[----:B------:R-:W-:Y:S01]  /*1a640*/  FSEL R192, R192, -INF , !P0 ;  /* 0xff800000c0c07808 */ /* 0x000fe20004000000 */
[----:B------:R-:W3:Y:S01]  /*1a650*/  SHFL.BFLY PT, R8, R4, 0x2, 0x1f ;  /* 0x0c401f0004087f89 */ /* 0x000ee200000e0000 */
[C---:B------:R-:W-:Y:S02]  /*1a660*/  ISETP.LT.OR P6, PT, R2.reuse, 0x42, P6 ;  /* 0x000000420200780c */ /* 0x040fe400037c1670 */
[----:B------:R-:W-:Y:S02]  /*1a670*/  PLOP3.LUT P0, PT, PT, PT, UP3, 0x40, 0x0 ;  /* 0x000000000000781c */ /* 0x000fe40003f0e838 */
[----:B------:R-:W-:Y:S02]  /*1a680*/  PLOP3.LUT P5, PT, PT, PT, UP4, 0x40, 0x0 ;  /* 0x000000000000781c */ /* 0x000fe40003fae848 */
[----:B------:R-:W-:Y:S02]  /*1a690*/  ISETP.LT.OR P1, PT, R2, 0x49, P1 ;  /* 0x000000490200780c */ /* 0x000fe40000f21670 */
[----:B-1----:R-:W-:Y:S02]  /*1a6a0*/  FMNMX.FTZ R3, R192, R5, !PT ;  /* 0x00000005c0037209 */ /* 0x002fe40007810000 */
[----:B------:R-:W-:Y:S01]  /*1a6b0*/  FSEL R194, R75, -INF , !P6 ;  /* 0xff8000004bc27808 */ /* 0x000fe20007000000 */
[C---:B------:R-:W-:Y:S01]  /*1a6c0*/  FMUL.FTZ R75, R71.reuse, c[0x0][0x2d0] ;  /* 0x0000b400474b7a20 */ /* 0x040fe20000410000 */
[C---:B------:R-:W-:Y:S02]  /*1a6d0*/  ISETP.GT.AND P0, PT, R0.reuse, 0x50, P0 ;  /* 0x000000500000780c */ /* 0x040fe40000704270 */
[----:B------:R-:W-:Y:S02]  /*1a6e0*/  ISETP.GT.AND P5, PT, R0, 0x49, P5 ;  /* 0x000000490000780c */ /* 0x000fe40002fa4270 */
[----:B------:R-:W-:Y:S02]  /*1a6f0*/  FSEL R193, R78, -INF , !P1 ;  /* 0xff8000004ec17808 */ /* 0x000fe40004800000 */
[----:B------:R-:W-:Y:S02]  /*1a700*/  FSETP.NEU.FTZ.AND P1, PT, R71, -INF , PT ;  /* 0xff8000004700780b */ /* 0x000fe40003f3d000 */
[C---:B------:R-:W-:Y:S02]  /*1a710*/  ISETP.LT.OR P0, PT, R2.reuse, 0x51, P0 ;  /* 0x000000510200780c */ /* 0x040fe40000701670 */
[----:B------:R-:W-:Y:S02]  /*1a720*/  ISETP.LT.OR P5, PT, R2, 0x4a, P5 ;  /* 0x0000004a0200780c */ /* 0x000fe40002fa1670 */
[----:B------:R-:W-:Y:S02]  /*1a730*/  FMNMX.FTZ R3, R194, R3, !PT ;  /* 0x00000003c2037209 */ /* 0x000fe40007810000 */
[----:B------:R-:W-:Y:S02]  /*1a740*/  FSEL R75, R75, RZ, P1 ;  /* 0x000000ff4b4b7208 */ /* 0x000fe40000800000 */
[----:B------:R-:W-:Y:S02]  /*1a750*/  FSEL R200, R39, -INF , !P0 ;  /* 0xff80000027c87808 */ /* 0x000fe40004000000 */
[----:B------:R-:W-:Y:S01]  /*1a760*/  FSEL R196, R79, -INF , !P5 ;  /* 0xff8000004fc47808 */ /* 0x000fe20006800000 */
[--C-:B------:R-:W-:Y:S01]  /*1a770*/  FFMA.FTZ R5, R10, c[0x0][0x2d0], -R75.reuse ;  /* 0x0000b4000a057a23 */ /* 0x100fe2000001084b */
[----:B------:R-:W-:Y:S01]  /*1a780*/  FMNMX.FTZ R3, R193, R3, !PT ;  /* 0x00000003c1037209 */ /* 0x000fe20007810000 */
[--C-:B------:R-:W-:Y:S01]  /*1a790*/  FFMA.FTZ R92, R95, c[0x0][0x2d0], -R75.reuse ;  /* 0x0000b4005f5c7a23 */ /* 0x100fe2000001084b */
[----:B------:R-:W-:Y:S01]  /*1a7a0*/  PLOP3.LUT P6, PT, PT, PT, UP2, 0x40, 0x0 ;  /* 0x000000000000781c */ /* 0x000fe20003fce828 */
[----:B------:R-:W-:Y:S01]  /*1a7b0*/  MUFU.EX2 R45, R5 ;  /* 0x00000005002d7308 */ /* 0x000fe20000000800 */
[----:B------:R-:W-:Y:S02]  /*1a7c0*/  PLOP3.LUT P5, PT, PT, PT, UP1, 0x40, 0x0 ;  /* 0x000000000000781c */ /* 0x000fe40003fae818 */
[----:B------:R-:W-:Y:S01]  /*1a7d0*/  PLOP3.LUT P0, PT, PT, PT, UP0, 0x40, 0x0 ;  /* 0x000000000000781c */ /* 0x000fe20003f0e808 */
[----:B------:R-:W-:Y:S01]  /*1a7e0*/  UISETP.GT.AND UP0, UPT, UR12, UR7, UPT ;  /* 0x000000070c00728c */ /* 0x000fe2000bf04270 */
[C---:B------:R-:W-:Y:S01]  /*1a7f0*/  ISETP.GT.AND P6, PT, R0.reuse, 0x51, P6 ;  /* 0x000000510000780c */ /* 0x040fe200037c4270 */
[----:B------:R-:W-:Y:S01]  /*1a800*/  UIADD3 UR12, UR12, -0x1, URZ ;  /* 0xffffffff0c0c7890 */ /* 0x000fe2000fffe03f */
[C---:B------:R-:W-:Y:S02]  /*1a810*/  ISETP.GT.AND P5, PT, R0.reuse, 0x58, P5 ;  /* 0x000000580000780c */ /* 0x040fe40002fa4270 */
[----:B------:R-:W-:Y:S02]  /*1a820*/  ISETP.GT.AND P0, PT, R0, 0x59, P0 ;  /* 0x000000590000780c */ /* 0x000fe40000704270 */
[----:B------:R-:W-:Y:S01]  /*1a830*/  FMNMX.FTZ R0, R196, R3, !PT ;  /* 0x00000003c4007209 */ /* 0x000fe20007810000 */
[--C-:B------:R-:W-:Y:S01]  /*1a840*/  FFMA.FTZ R3, R14, c[0x0][0x2d0], -R75.reuse ;  /* 0x0000b4000e037a23 */ /* 0x100fe2000001084b */
[----:B--2---:R-:W-:Y:S02]  /*1a850*/  F2FP.PACK_AB R78, R85, R60 ;  /* 0x0000003c554e723e */ /* 0x004fe400000000ff */
[----:B---3--:R-:W-:Y:S01]  /*1a860*/  FMNMX.FTZ R4, R4, R8, !PT ;  /* 0x0000000804047209 */ /* 0x008fe20007810000 */
[----:B------:R1:W-:Y:S01]  /*1a870*/  MUFU.EX2 R51, R3 ;  /* 0x0000000300337308 */ /* 0x0003e20000000800 */
[----:B------:R-:W-:Y:S01]  /*1a880*/  ISETP.LT.OR P0, PT, R2, 0x5a, P0 ;  /* 0x0000005a0200780c */ /* 0x000fe20000701670 */
[--C-:B------:R-:W-:Y:S01]  /*1a890*/  FFMA.FTZ R8, R26, c[0x0][0x2d0], -R75.reuse ;  /* 0x0000b4001a087a23 */ /* 0x100fe2000001084b */
[C---:B------:R-:W-:Y:S01]  /*1a8a0*/  ISETP.LT.OR P6, PT, R2.reuse, 0x52, P6 ;  /* 0x000000520200780c */ /* 0x040fe200037c1670 */
[----:B------:R-:W2:Y:S01]  /*1a8b0*/  SHFL.BFLY PT, R70, R4, 0x1, 0x1f ;  /* 0x0c201f0004467f89 */ /* 0x000ea200000e0000 */
[----:B------:R-:W-:Y:S02]  /*1a8c0*/  FSEL R73, R35, -INF , !P0 ;  /* 0xff80000023497808 */ /* 0x000fe40004000000 */
[----:B------:R-:W-:Y:S01]  /*1a8d0*/  ISETP.LT.OR P5, PT, R2, 0x59, P5 ;  /* 0x000000590200780c */ /* 0x000fe20002fa1670 */
[--C-:B------:R-:W-:Y:S01]  /*1a8e0*/  FFMA.FTZ R2, R18, c[0x0][0x2d0], -R75.reuse ;  /* 0x0000b40012027a23 */ /* 0x100fe2000001084b */
[----:B------:R-:W-:Y:S01]  /*1a8f0*/  FSEL R201, R91, -INF , !P6 ;  /* 0xff8000005bc97808 */ /* 0x000fe20007000000 */
[----:B------:R-:W-:Y:S01]  /*1a900*/  MUFU.EX2 R59, R8 ;  /* 0x00000008003b7308 */ /* 0x000fe20000000800 */
[----:B------:R-:W-:Y:S02]  /*1a910*/  FSEL R202, R36, -INF , !P5 ;  /* 0xff80000024ca7808 */ /* 0x000fe40006800000 */
[----:B------:R-:W-:Y:S04]  /*1a920*/  FMNMX.FTZ R0, R200, R0, !PT ;  /* 0x00000000c8007209 */ /* 0x000fe80007810000 */
[----:B------:R-:W-:Y:S03]  /*1a930*/  FMNMX.FTZ R0, R201, R0, !PT ;  /* 0x00000000c9007209 */ /* 0x000fe60007810000 */
[----:B------:R3:W-:Y:S01]  /*1a940*/  MUFU.EX2 R61, R2 ;  /* 0x00000002003d7308 */ /* 0x0007e20000000800 */
[----:B------:R-:W-:Y:S01]  /*1a950*/  FMNMX.FTZ R0, R202, R0, !PT ;  /* 0x00000000ca007209 */ /* 0x000fe20007810000 */
[--C-:B-1----:R-:W-:Y:S03]  /*1a960*/  FFMA.FTZ R3, R21, c[0x0][0x2d0], -R75.reuse ;  /* 0x0000b40015037a23 */ /* 0x102fe6000001084b */
[----:B------:R-:W-:Y:S02]  /*1a970*/  FMNMX.FTZ R0, R73, R0, !PT ;  /* 0x0000000049007209 */ /* 0x000fe40007810000 */
[----:B--2---:R-:W-:Y:S03]  /*1a980*/  FMNMX.FTZ R70, R4, R70, !PT ;  /* 0x0000004604467209 */ /* 0x004fe60007810000 */
[----:B------:R1:W2:Y:S01]  /*1a990*/  MUFU.EX2 R86, R3 ;  /* 0x0000000300567308 */ /* 0x0002a20000000800 */
[C---:B------:R-:W-:Y:S01]  /*1a9a0*/  FSETP.NEU.FTZ.AND P0, PT, R70.reuse, -INF , PT ;  /* 0xff8000004600780b */ /* 0x040fe20003f1d000 */
[----:B------:R-:W-:Y:S05]  /*1a9b0*/  FMUL.FTZ R96, R70, c[0x0][0x2d0] ;  /* 0x0000b40046607a20 */ /* 0x000fea0000410000 */
[----:B------:R-:W-:Y:S05]  /*1a9c0*/  FSEL R96, R96, RZ, P0 ;  /* 0x000000ff60607208 */ /* 0x000fea0000000000 */
[--C-:B------:R-:W-:Y:S01]  /*1a9d0*/  FFMA.FTZ R4, R20, c[0x0][0x2d0], -R96.reuse ;  /* 0x0000b40014047a23 */ /* 0x100fe20000010860 */
[----:B---3--:R-:W3:Y:S01]  /*1a9e0*/  SHFL.BFLY PT, R2, R0, 0x2, 0x1f ;  /* 0x0c401f0000027f89 */ /* 0x008ee200000e0000 */
[--C-:B------:R-:W-:Y:S02]  /*1a9f0*/  FFMA.FTZ R32, R32, c[0x0][0x2d0], -R96.reuse ;  /* 0x0000b40020207a23 */ /* 0x100fe40000010860 */
[----:B------:R-:W-:Y:S01]  /*1aa00*/  MUFU.EX2 R37, R4 ;  /* 0x0000000400257308 */ /* 0x000fe20000000800 */
[--C-:B------:R-:W-:Y:S02]  /*1aa10*/  FFMA.FTZ R44, R44, c[0x0][0x2d0], -R96.reuse ;  /* 0x0000b4002c2c7a23 */ /* 0x100fe40000010860 */
[--C-:B-1----:R-:W-:Y:S01]  /*1aa20*/  FFMA.FTZ R3, R12, c[0x0][0x2d0], -R96.reuse ;  /* 0x0000b4000c037a23 */ /* 0x102fe20000010860 */
[----:B--2---:R-:W-:Y:S01]  /*1aa30*/  F2FP.PACK_AB R79, R86, R61 ;  /* 0x0000003d564f723e */ /* 0x004fe200000000ff */
[--C-:B------:R-:W-:Y:S05]  /*1aa40*/  FFMA.FTZ R12, R28, c[0x0][0x2d0], -R75.reuse ;  /* 0x0000b4001c0c7a23 */ /* 0x100fea000001084b */
[----:B------:R1:W-:Y:S01]  /*1aa50*/  MUFU.EX2 R49, R3 ;  /* 0x0000000300317308 */ /* 0x0003e20000000800 */
[----:B------:R-:W-:Y:S02]  /*1aa60*/  FFMA.FTZ R28, R33, c[0x0][0x2d0], -R75 ;  /* 0x0000b400211c7a23 */ /* 0x000fe4000001084b */
[----:B-1----:R-:W-:Y:S02]  /*1aa70*/  FFMA.FTZ R3, R16, c[0x0][0x2d0], -R96 ;  /* 0x0000b40010037a23 */ /* 0x002fe40000010860 */
[----:B------:R-:W-:Y:S05]  /*1aa80*/  FFMA.FTZ R16, R29, c[0x0][0x2d0], -R74 ;  /* 0x0000b4001d107a23 */ /* 0x000fea000001084a */
[----:B------:R1:W-:Y:S10]  /*1aa90*/  MUFU.EX2 R50, R3 ;  /* 0x0000000300327308 */ /* 0x0003f40000000800 */
[----:B------:R-:W-:Y:S01]  /*1aaa0*/  MUFU.EX2 R34, R16 ;  /* 0x0000001000227308 */ /* 0x000fe20000000800 */
[----:B-1----:R-:W-:Y:S09]  /*1aab0*/  FFMA.FTZ R3, R17, c[0x0][0x2d0], -R96 ;  /* 0x0000b40011037a23 */ /* 0x002ff20000010860 */
[----:B------:R3:W-:Y:S02]  /*1aac0*/  MUFU.EX2 R84, R3 ;  /* 0x0000000300547308 */ /* 0x0007e40000000800 */
[----:B---3--:R-:W-:Y:S01]  /*1aad0*/  FMNMX.FTZ R3, R0, R2, !PT ;  /* 0x0000000200037209 */ /* 0x008fe20007810000 */
[----:B------:R-:W-:Y:S01]  /*1aae0*/  FFMA.FTZ R2, R23, c[0x0][0x2d0], -R74 ;  /* 0x0000b40017027a23 */ /* 0x000fe2000001084a */
[----:B------:R-:W-:Y:S06]  /*1aaf0*/  FSEL R0, R72, RZ, P2 ;  /* 0x000000ff48007208 */ /* 0x000fec0001000000 */
[----:B------:R1:W-:Y:S01]  /*1ab00*/  MUFU.EX2 R87, R2 ;  /* 0x0000000200577308 */ /* 0x0003e20000000800 */
[----:B------:R-:W2:Y:S01]  /*1ab10*/  SHFL.BFLY PT, R4, R3, 0x1, 0x1f ;  /* 0x0c201f0003047f89 */ /* 0x000ea200000e0000 */
[----:B------:R-:W-:Y:S01]  /*1ab20*/  FADD.FTZ R0, -R0, R100 ;  /* 0x0000006400007221 */ /* 0x000fe20000010100 */
[----:B------:R-:W-:Y:S03]  /*1ab30*/  MOV R100, R52 ;  /* 0x0000003400647202 */ /* 0x000fe60000000f00 */
[----:B------:R-:W-:Y:S01]  /*1ab40*/  FMUL.FTZ R0, R0, c[0x0][0x2d0] ;  /* 0x0000b40000007a20 */ /* 0x000fe20000410000 */
[----:B------:R-:W-:Y:S02]  /*1ab50*/  F2FP.PACK_AB R76, R57, R100 ;  /* 0x00000064394c723e */ /* 0x000fe400000000ff */
[----:B------:R-:W-:Y:S01]  /*1ab60*/  LDSM.16.MT88.4 R52, [R210+0x100] ;  /* 0x00010000d234783b */ /* 0x000fe20000004200 */
        /* <DEDUP_REMOVED lines=8> */
[----:B------:R-:W-:Y:S01]  /*1abf0*/  FSETP.NEU.FTZ.AND P0, PT, R3, -INF , PT ;  /* 0xff8000000300780b */ /* 0x000fe20003f1d000 */
[----:B------:R-:W1:Y:S01]  /*1ac00*/  MUFU.EX2 R68, R2 ;  /* 0x0000000200447308 */ /* 0x000e620000000800 */
[----:B------:R-:W-:Y:S01]  /*1ac10*/  FMUL.FTZ R5, R69, R105 ;  /* 0x0000006945057220 */ /* 0x000fe20000410000 */
[----:B------:R-:W-:Y:S01]  /*1ac20*/  MOV R105, R37 ;  /* 0x0000002500697202 */ /* 0x000fe20000000f00 */
[----:B------:R-:W-:Y:S01]  /*1ac30*/  FADD.FTZ R0, -R0, R102 ;  /* 0x0000006600007221 */ /* 0x000fe20000010100 */
[----:B------:R-:W-:Y:S01]  /*1ac40*/  FSEL R97, R97, RZ, P0 ;  /* 0x000000ff61617208 */ /* 0x000fe20000000000 */
[----:B------:R-:W-:Y:S01]  /*1ac50*/  IMAD.MOV.U32 R101, RZ, RZ, R50 ;  /* 0x000000ffff657224 */ /* 0x000fe200078e0032 */
[----:B------:R-:W-:Y:S01]  /*1ac60*/  LDSM.16.MT88.4 R36, [R212+0x100] ;  /* 0x00010000d424783b */ /* 0x000fe20000004200 */
[----:B------:R-:W-:Y:S01]  /*1ac70*/  FMUL.FTZ R0, R0, c[0x0][0x2d0] ;  /* 0x0000b40000007a20 */ /* 0x000fe20000410000 */
[----:B------:R-:W-:Y:S01]  /*1ac80*/  F2FP.PACK_AB R66, R105, R84 ;  /* 0x000000546942723e */ /* 0x000fe200000000ff */
[--C-:B------:R-:W-:Y:S01]  /*1ac90*/  FFMA.FTZ R4, R24, c[0x0][0x2d0], -R97.reuse ;  /* 0x0000b40018047a23 */ /* 0x100fe20000010861 */
[----:B------:R-:W2:Y:S01]  /*1aca0*/  MUFU.EX2 R50, R12 ;  /* 0x0000000c00327308 */ /* 0x000ea20000000800 */
[----:B------:R-:W-:Y:S01]  /*1acb0*/  MOV R102, R49 ;  /* 0x0000003100667202 */ /* 0x000fe20000000f00 */
[----:B------:R-:W-:Y:S02]  /*1acc0*/  FMUL.FTZ R16, R69, R116 ;  /* 0x0000007445107220 */ /* 0x000fe40000410000 */
[----:B------:R-:W-:Y:S01]  /*1acd0*/  IMAD.MOV.U32 R116, RZ, RZ, R60 ;  /* 0x000000ffff747224 */ /* 0x000fe200078e003c */
[----:B------:R-:W-:Y:S01]  /*1ace0*/  F2FP.PACK_AB R64, R101, R102 ;  /* 0x000000666540723e */ /* 0x000fe200000000ff */
[C---:B------:R-:W-:Y:S01]  /*1acf0*/  FMUL.FTZ R17, R69.reuse, R117 ;  /* 0x0000007545117220 */ /* 0x040fe20000410000 */
[----:B------:R-:W-:Y:S01]  /*1ad00*/  MOV R117, R61 ;  /* 0x0000003d00757202 */ /* 0x000fe20000000f00 */
[--C-:B------:R-:W-:Y:S02]  /*1ad10*/  FFMA.FTZ R58, R58, c[0x0][0x2d0], -R97.reuse ;  /* 0x0000b4003a3a7a23 */ /* 0x100fe40000010861 */
[----:B------:R3:W4:Y:S01]  /*1ad20*/  MUFU.EX2 R2, R0 ;  /* 0x0000000000027308 */ /* 0x0007220000000800 */
[----:B------:R-:W-:Y:S02]  /*1ad30*/  FMUL.FTZ R49, R69, R149 ;  /* 0x0000009545317220 */ /* 0x000fe40000410000 */
[----:B------:R-:W-:Y:S02]  /*1ad40*/  FFMA.FTZ R62, R62, c[0x0][0x2d0], -R97 ;  /* 0x0000b4003e3e7a23 */ /* 0x000fe40000010861 */
[C---:B-1----:R-:W-:Y:S02]  /*1ad50*/  FMUL.FTZ R6, R68.reuse, R106 ;  /* 0x0000006a44067220 */ /* 0x042fe40000410000 */
[----:B------:R-:W-:Y:S02]  /*1ad60*/  FMUL.FTZ R7, R68, R107 ;  /* 0x0000006b44077220 */ /* 0x000fe40000410000 */
[----:B------:R-:W-:Y:S01]  /*1ad70*/  IMAD.MOV.U32 R107, RZ, RZ, R86 ;  /* 0x000000ffff6b7224 */ /* 0x000fe200078e0056 */
[----:B------:R1:W-:Y:S01]  /*1ad80*/  MUFU.EX2 R229, R4 ;  /* 0x0000000400e57308 */ /* 0x0003e20000000800 */
[----:B------:R-:W-:Y:S02]  /*1ad90*/  FFMA.FTZ R24, R30, c[0x0][0x2d0], -R75 ;  /* 0x0000b4001e187a23 */ /* 0x000fe4000001084b */
[C---:B------:R-:W-:Y:S01]  /*1ada0*/  FMUL.FTZ R18, R68.reuse, R118 ;  /* 0x0000007644127220 */ /* 0x040fe20000410000 */
[----:B------:R-:W-:Y:S01]  /*1adb0*/  MOV R118, R57 ;  /* 0x0000003900767202 */ /* 0x000fe20000000f00 */
[----:B--2---:R-:W-:Y:S02]  /*1adc0*/  IMAD.MOV.U32 R149, RZ, RZ, R50 ;  /* 0x000000ffff957224 */ /* 0x004fe400078e0032 */
[----:B------:R-:W-:Y:S03]  /*1add0*/  FMUL.FTZ R50, R68, R150 ;  /* 0x0000009644327220 */ /* 0x000fe60000410000 */
[----:B------:R2:W-:Y:S01]  /*1ade0*/  MUFU.EX2 R35, R24 ;  /* 0x0000001800237308 */ /* 0x0005e20000000800 */
[--C-:B---3--:R-:W-:Y:S02]  /*1adf0*/  FFMA.FTZ R0, R19, c[0x0][0x2d0], -R97.reuse ;  /* 0x0000b40013007a23 */ /* 0x108fe40000010861 */
[C---:B----4-:R-:W-:Y:S02]  /*1ae00*/  FMUL.FTZ R8, R2.reuse, R108 ;  /* 0x0000006c02087220 */ /* 0x050fe40000410000 */
[C---:B------:R-:W-:Y:S05]  /*1ae10*/  FMUL.FTZ R9, R2.reuse, R109 ;  /* 0x0000006d02097220 */ /* 0x040fea0000410000 */
[----:B------:R3:W-:Y:S01]  /*1ae20*/  MUFU.EX2 R205, R0 ;  /* 0x0000000000cd7308 */ /* 0x0007e20000000800 */
[C---:B------:R-:W-:Y:S01]  /*1ae30*/  FMUL.FTZ R12, R2.reuse, R112 ;  /* 0x00000070020c7220 */ /* 0x040fe20000410000 */
[----:B------:R-:W-:Y:S01]  /*1ae40*/  MOV R112, R59 ;  /* 0x0000003b00707202 */ /* 0x000fe20000000f00 */
[C---:B------:R-:W-:Y:S02]  /*1ae50*/  FMUL.FTZ R13, R2.reuse, R113 ;  /* 0x00000071020d7220 */ /* 0x040fe40000410000 */
[----:B-1----:R-:W-:Y:S02]  /*1ae60*/  FFMA.FTZ R4, R25, c[0x0][0x2d0], -R97 ;  /* 0x0000b40019047a23 */ /* 0x002fe40000010861 */
[----:B------:R-:W-:Y:S02]  /*1ae70*/  IMAD.MOV.U32 R109, RZ, RZ, R87 ;  /* 0x000000ffff6d7224 */ /* 0x000fe400078e0057 */
[----:B------:R-:W-:Y:S01]  /*1ae80*/  FMUL.FTZ R25, R2, R125 ;  /* 0x0000007d02197220 */ /* 0x000fe20000410000 */
[----:B------:R1:W4:Y:S01]  /*1ae90*/  MUFU.EX2 R231, R4 ;  /* 0x0000000400e77308 */ /* 0x0003220000000800 */
[----:B------:R-:W-:Y:S02]  /*1aea0*/  FMUL.FTZ R19, R68, R119 ;  /* 0x0000007744137220 */ /* 0x000fe40000410000 */
[C---:B------:R-:W-:Y:S02]  /*1aeb0*/  FMUL.FTZ R29, R2.reuse, R129 ;  /* 0x00000081021d7220 */ /* 0x040fe40000410000 */
[C---:B--2---:R-:W-:Y:S02]  /*1aec0*/  FMUL.FTZ R24, R2.reuse, R124 ;  /* 0x0000007c02187220 */ /* 0x044fe40000410000 */
[----:B------:R-:W-:Y:S02]  /*1aed0*/  IMAD.MOV.U32 R119, RZ, RZ, R51 ;  /* 0x000000ffff777224 */ /* 0x000fe400078e0033 */
[C---:B------:R-:W-:Y:S01]  /*1aee0*/  FMUL.FTZ R57, R2.reuse, R157 ;  /* 0x0000009d02397220 */ /* 0x040fe20000410000 */
[----:B------:R2:W-:Y:S01]  /*1aef0*/  MUFU.EX2 R113, R28 ;  /* 0x0000001c00717308 */ /* 0x0005e20000000800 */
[C---:B------:R-:W-:Y:S01]  /*1af00*/  FMUL.FTZ R60, R2.reuse, R160 ;  /* 0x000000a0023c7220 */ /* 0x040fe20000410000 */
[----:B------:R-:W-:Y:S01]  /*1af10*/  MOV R160, R116 ;  /* 0x0000007400a07202 */ /* 0x000fe20000000f00 */
[----:B------:R-:W-:Y:S02]  /*1af20*/  FMUL.FTZ R61, R2, R161 ;  /* 0x000000a1023d7220 */ /* 0x000fe40000410000 */
[----:B---3--:R-:W-:Y:S02]  /*1af30*/  FFMA.FTZ R0, R22, c[0x0][0x2d0], -R97 ;  /* 0x0000b40016007a23 */ /* 0x008fe40000010861 */
[----:B------:R-:W3:Y:S01]  /*1af40*/  LDSM.16.MT88.4 R20, [R209+0x100] ;  /* 0x00010000d114783b */ /* 0x000ee20000004200 */
[----:B------:R-:W-:Y:S02]  /*1af50*/  IMAD.MOV.U32 R161, RZ, RZ, R101 ;  /* 0x000000ffffa17224 */ /* 0x000fe400078e0065 */
[----:B------:R5:W5:Y:S01]  /*1af60*/  MUFU.EX2 R207, R0 ;  /* 0x0000000000cf7308 */ /* 0x000b620000000800 */
[----:B-1----:R-:W-:Y:S01]  /*1af70*/  FFMA.FTZ R4, R27, c[0x0][0x2d0], -R74 ;  /* 0x0000b4001b047a23 */ /* 0x002fe2000001084a */
[----:B----4-:R-:W-:Y:S08]  /*1af80*/  F2FP.PACK_AB R67, R231, R229 ;  /* 0x000000e5e743723e */ /* 0x010ff000000000ff */
[----:B------:R-:W1:Y:S01]  /*1af90*/  MUFU.EX2 R63, R4 ;  /* 0x00000004003f7308 */ /* 0x000e620000000800 */
[----:B--2---:R-:W-:Y:S09]  /*1afa0*/  FMUL.FTZ R28, R2, R128 ;  /* 0x00000080021c7220 */ /* 0x004ff20000410000 */
[----:B------:R2:W-:Y:S01]  /*1afb0*/  MUFU.EX2 R124, R32 ;  /* 0x00000020007c7308 */ /* 0x0005e20000000800 */
[----:B-----5:R-:W-:Y:S02]  /*1afc0*/  FSEL R0, R3, RZ, P0 ;  /* 0x000000ff03007208 */ /* 0x020fe40000000000 */
[----:B------:R-:W-:Y:S02]  /*1afd0*/  F2FP.PACK_AB R65, R207, R205 ;  /* 0x000000cdcf41723e */ /* 0x000fe400000000ff */
[----:B------:R-:W-:Y:S01]  /*1afe0*/  PLOP3.LUT P0, PT, PT, PT, UP0, 0x80, 0x0 ;  /* 0x000000000000781c */ /* 0x000fe20003f0f008 */
[----:B------:R-:W-:Y:S04]  /*1aff0*/  FADD.FTZ R0, -R0, R103 ;  /* 0x0000006700007221 */ /* 0x000fe80000010100 */
[----:B------:R-:W-:Y:S01]  /*1b000*/  MUFU.EX2 R108, R92 ;  /* 0x0000005c006c7308 */ /* 0x000fe20000000800 */
[----:B------:R-:W-:Y:S02]  /*1b010*/  IMAD.MOV.U32 R103, RZ, RZ, R45 ;  /* 0x000000ffff677224 */ /* 0x000fe400078e002d */
[----:B------:R-:W-:Y:S01]  /*1b020*/  FMUL.FTZ R0, R0, c[0x0][0x2d0] ;  /* 0x0000b40000007a20 */ /* 0x000fe20000410000 */
[----:B-1----:R-:W-:Y:S01]  /*1b030*/  MOV R150, R63 ;  /* 0x0000003f00967202 */ /* 0x002fe20000000f00 */
[----:B------:R-:W-:Y:S01]  /*1b040*/  FMUL.FTZ R4, R69, R104 ;  /* 0x0000006845047220 */ /* 0x000fe20000410000 */
[----:B------:R-:W-:Y:S01]  /*1b050*/  F2FP.PACK_AB R77, R51, R103 ;  /* 0x00000067334d723e */ /* 0x000fe200000000ff */
[----:B------:R-:W-:Y:S02]  /*1b060*/  FMUL.FTZ R45, R2, R145 ;  /* 0x00000091022d7220 */ /* 0x000fe40000410000 */
[----:B------:R-:W-:Y:S01]  /*1b070*/  FMUL.FTZ R51, R68, R151 ;  /* 0x0000009744337220 */ /* 0x000fe20000410000 */
[----:B------:R-:W1:Y:S01]  /*1b080*/  MUFU.EX2 R0, R0 ;  /* 0x0000000000007308 */ /* 0x000e620000000800 */
[----:B------:R-:W-:Y:S01]  /*1b090*/  MOV R151, R118 ;  /* 0x0000007600977202 */ /* 0x000fe20000000f00 */
[----:B------:R-:W-:Y:S01]  /*1b0a0*/  IMAD.MOV.U32 R118, RZ, RZ, R103 ;  /* 0x000000ffff767224 */ /* 0x000fe200078e0067 */
[-C--:B---3--:R-:W-:Y:S01]  /*1b0b0*/  HMMA.16816.F32 R4, R76, R20.reuse, R4 ;  /* 0x000000144c04723c */ /* 0x088fe20000001804 */
[----:B--2---:R-:W-:Y:S02]  /*1b0c0*/  FMUL.FTZ R32, R69, R132 ;  /* 0x0000008445207220 */ /* 0x004fe40000410000 */
[C---:B-1----:R-:W-:Y:S01]  /*1b0d0*/  FMUL.FTZ R11, R0.reuse, R111 ;  /* 0x0000006f000b7220 */ /* 0x042fe20000410000 */
[----:B------:R-:W-:Y:S01]  /*1b0e0*/  MOV R111, R85 ;  /* 0x00000055006f7202 */ /* 0x000fe20000000f00 */
[C---:B------:R-:W-:Y:S02]  /*1b0f0*/  FMUL.FTZ R10, R0.reuse, R110 ;  /* 0x0000006e000a7220 */ /* 0x040fe40000410000 */
[C---:B------:R-:W-:Y:S02]  /*1b100*/  FMUL.FTZ R15, R0.reuse, R115 ;  /* 0x00000073000f7220 */ /* 0x040fe40000410000 */
[----:B------:R-:W-:Y:S02]  /*1b110*/  IMAD.MOV.U32 R115, RZ, RZ, R84 ;  /* 0x000000ffff737224 */ /* 0x000fe400078e0054 */
[----:B------:R-:W1:Y:S01]  /*1b120*/  LDSM.16.MT88.4 R84, [R209+0x900] ;  /* 0x00090000d154783b */ /* 0x000e620000004200 */
        /* <DEDUP_REMOVED lines=11> */
[----:B------:R-:W-:Y:S03]  /*1b1e0*/  FMUL.FTZ R31, R0, R131 ;  /* 0x00000083001f7220 */ /* 0x000fe60000410000 */
[----:B------:R-:W-:Y:S01]  /*1b1f0*/  IMAD.MOV.U32 R130, RZ, RZ, R35 ;  /* 0x000000ffff827224 */ /* 0x000fe200078e0023 */
[----:B------:R-:W-:Y:S01]  /*1b200*/  MOV R131, R34 ;  /* 0x0000002200837202 */ /* 0x000fe20000000f00 */
[C---:B------:R-:W-:Y:S01]  /*1b210*/  FMUL.FTZ R34, R68.reuse, R134 ;  /* 0x0000008644227220 */ /* 0x040fe20000410000 */
[----:B------:R3:W-:Y:S01]  /*1b220*/  MUFU.EX2 R121, R48 ;  /* 0x0000003000797308 */ /* 0x0007e20000000800 */
[C---:B------:R-:W-:Y:S04]  /*1b230*/  FMUL.FTZ R22, R68.reuse, R122 ;  /* 0x0000007a44167220 */ /* 0x040fe80000410000 */
[C---:B------:R-:W-:Y:S02]  /*1b240*/  FMUL.FTZ R23, R68.reuse, R123 ;  /* 0x0000007b44177220 */ /* 0x040fe40000410000 */
[----:B------:R-:W-:Y:S02]  /*1b250*/  FMUL.FTZ R35, R68, R135 ;  /* 0x0000008744237220 */ /* 0x000fe40000410000 */
[C---:B------:R-:W-:Y:S01]  /*1b260*/  FMUL.FTZ R42, R0.reuse, R142 ;  /* 0x0000008e002a7220 */ /* 0x040fe20000410000 */
[----:B------:R4:W-:Y:S01]  /*1b270*/  MUFU.EX2 R123, R44 ;  /* 0x0000002c007b7308 */ /* 0x0009e20000000800 */
[C---:B------:R-:W-:Y:S01]  /*1b280*/  FMUL.FTZ R43, R0.reuse, R143 ;  /* 0x0000008f002b7220 */ /* 0x040fe20000410000 */
[----:B------:R-:W-:Y:S01]  /*1b290*/  LDSM.16.MT88.4 R132, [R212+0x2900] ;  /* 0x00290000d484783b */ /* 0x000fe20000004200 */
[C---:B--2---:R-:W-:Y:S02]  /*1b2a0*/  FMUL.FTZ R20, R69.reuse, R120 ;  /* 0x0000007845147220 */ /* 0x044fe40000410000 */
[C---:B------:R-:W-:Y:S02]  /*1b2b0*/  FMUL.FTZ R46, R0.reuse, R146 ;  /* 0x00000092002e7220 */ /* 0x040fe40000410000 */
[C---:B------:R-:W-:Y:S02]  /*1b2c0*/  FMUL.FTZ R59, R0.reuse, R159 ;  /* 0x0000009f003b7220 */ /* 0x040fe40000410000 */
[----:B------:R-:W-:Y:S01]  /*1b2d0*/  FMUL.FTZ R63, R0, R163 ;  /* 0x000000a3003f7220 */ /* 0x000fe20000410000 */
[-C--:B------:R-:W-:Y:S01]  /*1b2e0*/  HMMA.16816.F32 R20, R76, R36.reuse, R20 ;  /* 0x000000244c14723c */ /* 0x080fe20000001814 */
[----:B------:R-:W-:Y:S01]  /*1b2f0*/  MOV R163, R100 ;  /* 0x0000006400a37202 */ /* 0x000fe20000000f00 */
[----:B---3--:R-:W-:Y:S02]  /*1b300*/  FMUL.FTZ R48, R69, R148 ;  /* 0x0000009445307220 */ /* 0x008fe40000410000 */
[----:B------:R-:W-:Y:S01]  /*1b310*/  IMAD.MOV.U32 R148, RZ, RZ, R119 ;  /* 0x000000ffff947224 */ /* 0x000fe200078e0077 */
[----:B------:R-:W-:Y:S03]  /*1b320*/  MOV R119, R102 ;  /* 0x0000006600777202 */ /* 0x000fe60000000f00 */
[C---:B------:R-:W-:Y:S01]  /*1b330*/  HMMA.16816.F32 R24, R64.reuse, R36, R24 ;  /* 0x000000244018723c */ /* 0x040fe20000001818 */
[----:B----4-:R-:W-:Y:S07]  /*1b340*/  FMUL.FTZ R44, R2, R144 ;  /* 0x00000090022c7220 */ /* 0x010fee0000410000 */
        /* <DEDUP_REMOVED lines=11> */
[C---:B--2---:R-:W-:Y:S09]  /*1b400*/  FMUL.FTZ R36, R69.reuse, R136 ;  /* 0x0000008845247220 */ /* 0x044ff20000410000 */
        /* <DEDUP_REMOVED lines=26> */
[--C-:B--2---:R-:W-:Y:S06]  /*1b5b0*/  FFMA.FTZ R80, R90, c[0x0][0x2d0], -R74.reuse ;  /* 0x0000b4005a507a23 */ /* 0x104fec000001084a */
[----:B------:R-:W-:Y:S01]  /*1b5c0*/  F2FP.PACK_AB R76, R150, R109 ;  /* 0x0000006d964c723e */ /* 0x000fe200000000ff */
[----:B------:R-:W2:Y:S01]  /*1b5d0*/  LDSM.16.MT88.4 R88, [R212+0x900] ;  /* 0x00090000d458783b */ /* 0x000ea20000004200 */
[----:B------:R-:W-:Y:S01]  /*1b5e0*/  F2FP.PACK_AB R77, R149, R112 ;  /* 0x00000070954d723e */ /* 0x000fe200000000ff */
[----:B------:R4:W-:Y:S02]  /*1b5f0*/  MUFU.EX2 R104, R80 ;  /* 0x0000005000687308 */ /* 0x0009e40000000800 */
[----:B------:R-:W-:Y:S02]  /*1b600*/  F2FP.PACK_AB R78, R114, R131 ;  /* 0x00000083724e723e */ /* 0x000fe400000000ff */
[----:B------:R-:W-:Y:S02]  /*1b610*/  F2FP.PACK_AB R79, R113, R130 ;  /* 0x00000082714f723e */ /* 0x000fe400000000ff */
[----:B------:R-:W-:Y:S02]  /*1b620*/  F2FP.PACK_AB R82, R123, R128 ;  /* 0x000000807b52723e */ /* 0x000fe400000000ff */
[----:B---3--:R-:W-:Y:S03]  /*1b630*/  F2FP.PACK_AB R83, R141, R136 ;  /* 0x000000888d53723e */ /* 0x008fe600000000ff */
[-C--:B-1----:R-:W-:Y:S01]  /*1b640*/  HMMA.16816.F32 R4, R76, R84.reuse, R4 ;  /* 0x000000544c04723c */ /* 0x082fe20000001804 */
[--C-:B----4-:R-:W-:Y:S02]  /*1b650*/  FFMA.FTZ R80, R94, c[0x0][0x2d0], -R75.reuse ;  /* 0x0000b4005e507a23 */ /* 0x110fe4000001084b */
[----:B------:R-:W1:Y:S02]  /*1b660*/  LDSM.16.MT88.4 R92, [R210+0x900] ;  /* 0x00090000d25c783b */ /* 0x000e640000004200 */
[----:B------:R3:W-:Y:S02]  /*1b670*/  MUFU.EX2 R120, R80 ;  /* 0x0000005000787308 */ /* 0x0007e40000000800 */
[----:B---3--:R-:W-:Y:S07]  /*1b680*/  F2FP.PACK_AB R80, R129, R124 ;  /* 0x0000007c8150723e */ /* 0x008fee00000000ff */
[C---:B------:R-:W-:Y:S07]  /*1b690*/  HMMA.16816.F32 R8, R80.reuse, R84, R8 ;  /* 0x000000545008723c */ /* 0x040fee0000001808 */
[--C-:B------:R-:W-:Y:S01]  /*1b6a0*/  FFMA.FTZ R84, R174, c[0x0][0x2d0], -R74.reuse ;  /* 0x0000b400ae547a23 */ /* 0x100fe2000001084a */
[-C--:B------:R-:W-:Y:S03]  /*1b6b0*/  HMMA.16816.F32 R12, R80, R86.reuse, R12 ;  /* 0x00000056500c723c */ /* 0x080fe6000000180c */
[----:B------:R3:W-:Y:S05]  /*1b6c0*/  MUFU.EX2 R110, R84 ;  /* 0x00000054006e7308 */ /* 0x0007ea0000000800 */
[C---:B------:R-:W-:Y:S08]  /*1b6d0*/  HMMA.16816.F32 R16, R76.reuse, R86, R16 ;  /* 0x000000564c10723c */ /* 0x040ff00000001810 */
[-C--:B--2---:R-:W-:Y:S08]  /*1b6e0*/  HMMA.16816.F32 R20, R76, R88.reuse, R20 ;  /* 0x000000584c14723c */ /* 0x084ff00000001814 */
[C---:B------:R-:W-:Y:S01]  /*1b6f0*/  HMMA.16816.F32 R24, R80.reuse, R88, R24 ;  /* 0x000000585018723c */ /* 0x040fe20000001818 */
[----:B---3--:R-:W-:Y:S06]  /*1b700*/  FFMA.FTZ R84, R177, c[0x0][0x2d0], -R74 ;  /* 0x0000b400b1547a23 */ /* 0x008fec000001084a */
[--C-:B------:R-:W-:Y:S01]  /*1b710*/  FFMA.FTZ R88, R168, c[0x0][0x2d0], -R96.reuse ;  /* 0x0000b400a8587a23 */ /* 0x100fe20000010860 */
[-C--:B------:R-:W-:Y:S01]  /*1b720*/  HMMA.16816.F32 R28, R80, R90.reuse, R28 ;  /* 0x0000005a501c723c */ /* 0x080fe2000000181c */
[----:B------:R2:W-:Y:S07]  /*1b730*/  MUFU.EX2 R125, R84 ;  /* 0x00000054007d7308 */ /* 0x0005ee0000000800 */
[C---:B------:R-:W-:Y:S03]  /*1b740*/  HMMA.16816.F32 R32, R76.reuse, R90, R32 ;  /* 0x0000005a4c20723c */ /* 0x040fe60000001820 */
[----:B------:R3:W-:Y:S05]  /*1b750*/  MUFU.EX2 R139, R88 ;  /* 0x00000058008b7308 */ /* 0x0007ea0000000800 */
[-C--:B-1----:R-:W-:Y:S08]  /*1b760*/  HMMA.16816.F32 R36, R76, R92.reuse, R36 ;  /* 0x0000005c4c24723c */ /* 0x082ff00000001824 */
[C---:B------:R-:W-:Y:S01]  /*1b770*/  HMMA.16816.F32 R40, R80.reuse, R92, R40 ;  /* 0x0000005c5028723c */ /* 0x040fe20000001828 */
[----:B--2---:R-:W-:Y:S04]  /*1b780*/  FFMA.FTZ R84, R169, c[0x0][0x2d0], -R75 ;  /* 0x0000b400a9547a23 */ /* 0x004fe8000001084b */
        /* <DEDUP_REMOVED lines=64> */
[----:B--2---:R-:W-:Y:S03]  /*1bb90*/  FFMA.FTZ R84, R185, c[0x0][0x2d0], -R96 ;  /* 0x0000b400b9547a23 */ /* 0x004fe60000010860 */
[----:B------:R2:W-:Y:S01]  /*1bba0*/  MUFU.EX2 R152, R92 ;  /* 0x0000005c00987308 */ /* 0x0005e20000000800 */
[C---:B------:R-:W-:Y:S09]  /*1bbb0*/  HMMA.16816.F32 R48, R76.reuse, R94, R48 ;  /* 0x0000005e4c30723c */ /* 0x040ff20000001830 */
[----:B------:R3:W-:Y:S03]  /*1bbc0*/  MUFU.EX2 R188, R84 ;  /* 0x0000005400bc7308 */ /* 0x0007e60000000800 */
[----:B-1----:R-:W-:Y:S07]  /*1bbd0*/  FFMA.FTZ R88, R190, c[0x0][0x2d0], -R75 ;  /* 0x0000b400be587a23 */ /* 0x002fee000001084b */
[----:B------:R1:W-:Y:S01]  /*1bbe0*/  MUFU.EX2 R190, R88 ;  /* 0x0000005800be7308 */ /* 0x0003e20000000800 */
[----:B--2---:R-:W-:Y:S02]  /*1bbf0*/  FFMA.FTZ R92, R191, c[0x0][0x2d0], -R97 ;  /* 0x0000b400bf5c7a23 */ /* 0x004fe40000010861 */
[----:B------:R-:W-:Y:S07]  /*1bc00*/  IMAD.MOV.U32 R191, RZ, RZ, R108 ;  /* 0x000000ffffbf7224 */ /* 0x000fee00078e006c */
[----:B------:R2:W-:Y:S01]  /*1bc10*/  MUFU.EX2 R103, R92 ;  /* 0x0000005c00677308 */ /* 0x0005e20000000800 */
[----:B---3--:R-:W-:Y:S09]  /*1bc20*/  FFMA.FTZ R84, R187, c[0x0][0x2d0], -R96 ;  /* 0x0000b400bb547a23 */ /* 0x008ff20000010860 */
[----:B------:R3:W-:Y:S01]  /*1bc30*/  MUFU.EX2 R185, R84 ;  /* 0x0000005400b97308 */ /* 0x0007e20000000800 */
[----:B-1----:R-:W1:Y:S01]  /*1bc40*/  LDSM.16.MT88.4 R88, [R211+0x1100] ;  /* 0x00110000d358783b */ /* 0x002e620000004200 */
[----:B--2---:R-:W-:Y:S02]  /*1bc50*/  FFMA.FTZ R92, R203, c[0x0][0x2d0], -R75 ;  /* 0x0000b400cb5c7a23 */ /* 0x004fe4000001084b */
[----:B------:R-:W-:Y:S06]  /*1bc60*/  IMAD.MOV.U32 R203, RZ, RZ, R106 ;  /* 0x000000ffffcb7224 */ /* 0x000fec00078e006a */
[----:B------:R2:W-:Y:S01]  /*1bc70*/  MUFU.EX2 R181, R92 ;  /* 0x0000005c00b57308 */ /* 0x0005e20000000800 */
[----:B---3--:R-:W-:Y:S01]  /*1bc80*/  FFMA.FTZ R84, R189, c[0x0][0x2d0], -R96 ;  /* 0x0000b400bd547a23 */ /* 0x008fe20000010860 */
[----:B------:R-:W-:Y:S01]  /*1bc90*/  MOV R189, R122 ;  /* 0x0000007a00bd7202 */ /* 0x000fe20000000f00 */
[----:B------:R-:W-:Y:S07]  /*1bca0*/  IMAD.MOV.U32 R122, RZ, RZ, R117 ;  /* 0x000000ffff7a7224 */ /* 0x000fee00078e0075 */
[----:B------:R3:W4:Y:S01]  /*1bcb0*/  MUFU.EX2 R187, R84 ;  /* 0x0000005400bb7308 */ /* 0x0007220000000800 */
[----:B--2---:R-:W-:Y:S01]  /*1bcc0*/  LDSM.16.MT88.4 R92, [R210+0x1900] ;  /* 0x00190000d25c783b */ /* 0x004fe20000004200 */
[-C--:B-1----:R-:W-:Y:S08]  /*1bcd0*/  HMMA.16816.F32 R52, R76, R88.reuse, R52 ;  /* 0x000000584c34723c */ /* 0x082ff00000001834 */
[C---:B------:R-:W-:Y:S01]  /*1bce0*/  HMMA.16816.F32 R56, R80.reuse, R88, R56 ;  /* 0x000000585038723c */ /* 0x040fe20000001838 */
[----:B---3--:R-:W-:Y:S03]  /*1bcf0*/  FFMA.FTZ R84, R198, c[0x0][0x2d0], -R74 ;  /* 0x0000b400c6547a23 */ /* 0x008fe6000001084a */
[----:B------:R-:W-:Y:S01]  /*1bd00*/  IMAD.MOV.U32 R198, RZ, RZ, R112 ;  /* 0x000000ffffc67224 */ /* 0x000fe200078e0070 */
[----:B------:R1:W-:Y:S02]  /*1bd10*/  MUFU.EX2 R183, R84 ;  /* 0x0000005400b77308 */ /* 0x0003e40000000800 */
[--C-:B------:R-:W-:Y:S01]  /*1bd20*/  FFMA.FTZ R88, R178, c[0x0][0x2d0], -R97.reuse ;  /* 0x0000b400b2587a23 */ /* 0x100fe20000010861 */
[-C--:B------:R-:W-:Y:S07]  /*1bd30*/  HMMA.16816.F32 R60, R80, R90.reuse, R60 ;  /* 0x0000005a503c723c */ /* 0x080fee000000183c */
[----:B------:R-:W-:Y:S01]  /*1bd40*/  FFMA.FTZ R80, R228, c[0x0][0x2d0], -R74 ;  /* 0x0000b400e4507a23 */ /* 0x000fe2000001084a */
[----:B------:R-:W-:Y:S01]  /*1bd50*/  HMMA.16816.F32 R64, R76, R90, R64 ;  /* 0x0000005a4c40723c */ /* 0x000fe20000001840 */
[----:B------:R-:W2:Y:S03]  /*1bd60*/  MUFU.EX2 R102, R88 ;  /* 0x0000005800667308 */ /* 0x000ea60000000800 */
[----:B----4-:R-:W-:Y:S01]  /*1bd70*/  F2FP.PACK_AB R82, R187, R185 ;  /* 0x000000b9bb52723e */ /* 0x010fe200000000ff */
[----:B------:R-:W-:Y:S02]  /*1bd80*/  IMAD.MOV.U32 R228, RZ, RZ, R104 ;  /* 0x000000ffffe47224 */ /* 0x000fe400078e0068 */
[----:B------:R-:W-:Y:S02]  /*1bd90*/  F2FP.PACK_AB R76, R252, R189 ;  /* 0x000000bdfc4c723e */ /* 0x000fe400000000ff */
[----:B------:R-:W-:Y:S02]  /*1bda0*/  F2FP.PACK_AB R77, R147, R251 ;  /* 0x000000fb934d723e */ /* 0x000fe400000000ff */
[----:B------:R3:W-:Y:S01]  /*1bdb0*/  MUFU.EX2 R182, R80 ;  /* 0x0000005000b67308 */ /* 0x0007e20000000800 */
[----:B------:R-:W-:Y:S01]  /*1bdc0*/  F2FP.PACK_AB R78, R197, R250 ;  /* 0x000000fac54e723e */ /* 0x000fe200000000ff */
[----:B-1----:R-:W-:Y:S01]  /*1bdd0*/  FFMA.FTZ R84, R184, c[0x0][0x2d0], -R97 ;  /* 0x0000b400b8547a23 */ /* 0x002fe20000010861 */
[----:B------:R-:W-:Y:S01]  /*1bde0*/  F2FP.PACK_AB R79, R190, R195 ;  /* 0x000000c3be4f723e */ /* 0x000fe200000000ff */
[----:B------:R-:W-:Y:S06]  /*1bdf0*/  IMAD.MOV.U32 R184, RZ, RZ, R110 ;  /* 0x000000ffffb87224 */ /* 0x000fec00078e006e */
[----:B------:R1:W4:Y:S01]  /*1be00*/  MUFU.EX2 R153, R84 ;  /* 0x0000005400997308 */ /* 0x0003220000000800 */
[----:B--2---:R-:W-:Y:S01]  /*1be10*/  F2FP.PACK_AB R83, R102, R103 ;  /* 0x000000676653723e */ /* 0x004fe200000000ff */
[----:B------:R-:W-:Y:S01]  /*1be20*/  LDSM.16.MT88.4 R88, [R212+0x1900] ;  /* 0x00190000d458783b */ /* 0x000fe20000004200 */
[----:B---3--:R-:W-:Y:S01]  /*1be30*/  FFMA.FTZ R80, R199, c[0x0][0x2d0], -R75 ;  /* 0x0000b400c7507a23 */ /* 0x008fe2000001084b */
[----:B------:R-:W-:Y:S06]  /*1be40*/  MOV R199, R105 ;  /* 0x0000006900c77202 */ /* 0x000fec0000000f00 */
[----:B------:R2:W-:Y:S01]  /*1be50*/  MUFU.EX2 R159, R80 ;  /* 0x00000050009f7308 */ /* 0x0005e20000000800 */
[----:B-1----:R-:W1:Y:S01]  /*1be60*/  LDSM.16.MT88.4 R84, [R209+0x1900] ;  /* 0x00190000d154783b */ /* 0x002e620000004200 */
[----:B----4-:R-:W-:Y:S02]  /*1be70*/  F2FP.PACK_AB R81, R152, R153 ;  /* 0x000000999851723e */ /* 0x010fe400000000ff */
[----:B--2---:R-:W-:Y:S01]  /*1be80*/  F2FP.PACK_AB R80, R188, R146 ;  /* 0x00000092bc50723e */ /* 0x004fe200000000ff */
        /* <DEDUP_REMOVED lines=17> */
[-C--:B------:R-:W-:Y:S08]  /*1bfa0*/  HMMA.16816.F32 R36, R76, R92.reuse, R36 ;  /* 0x0000005c4c24723c */ /* 0x080ff00000001824 */
[C---:B------:R-:W-:Y:S01]  /*1bfb0*/  HMMA.16816.F32 R40, R80.reuse, R92, R40 ;  /* 0x0000005c5028723c */ /* 0x040fe20000001828 */
[----:B-1----:R-:W-:Y:S03]  /*1bfc0*/  FFMA.FTZ R84, R233, c[0x0][0x2d0], -R75 ;  /* 0x0000b400e9547a23 */ /* 0x002fe6000001084b */
[----:B------:R-:W-:Y:S01]  /*1bfd0*/  MOV R233, R115 ;  /* 0x0000007300e97202 */ /* 0x000fe20000000f00 */
[----:B------:R1:W-:Y:S02]  /*1bfe0*/  MUFU.EX2 R157, R84 ;  /* 0x00000054009d7308 */ /* 0x0003e40000000800 */
[----:B------:R-:W-:Y:S01]  /*1bff0*/  FFMA.FTZ R92, R194, c[0x0][0x2d0], -R97 ;  /* 0x0000b400c25c7a23 */ /* 0x000fe20000010861 */
[-C--:B------:R-:W-:Y:S01]  /*1c000*/  HMMA.16816.F32 R44, R80, R94.reuse, R44 ;  /* 0x0000005e502c723c */ /* 0x080fe2000000182c */
[----:B--2---:R-:W-:Y:S02]  /*1c010*/  FFMA.FTZ R88, R230, c[0x0][0x2d0], -R96 ;  /* 0x0000b400e6587a23 */ /* 0x004fe40000010860 */
        /* <DEDUP_REMOVED lines=71> */
[----:B---3--:R-:W-:Y:S04]  /*1c490*/  FFMA.FTZ R74, R240, c[0x0][0x2d0], -R96 ;  /* 0x0000b400f04a7a23 */ /* 0x008fe80000010860 */
        /* <DEDUP_REMOVED lines=163> */
.L_x_299:
        /* <DEDUP_REMOVED lines=30> */
[----:B------:R-:W-:-:S05]  /*1d0b0*/  FSETP.NE.FTZ.AND P1, PT, R7, RZ, PT ;  /* 0x000000ff0700720b */ /* 0x000fca0003f35000 */
        /* <DEDUP_REMOVED lines=90> */
.L_x_237:
        /* <DEDUP_REMOVED lines=68> */
[----:B------:R-:W-:-:S02]  /*1daa0*/  F2FP.PACK_AB R8, R167, R166 ;  /* 0x000000a6a708723e */ /* 0x000fc400000000ff */
        /* <DEDUP_REMOVED lines=66> */
.L_x_319:
        /* <DEDUP_REMOVED lines=14> */
[----:B------:R-:W-:Y:S01]  /*1dfb0*/  LOP3.LUT P1, RZ, R5, 0x3, RZ, 0xc0, !PT ;  /* 0x0000000305ff7812 */ /* 0x000fe2000782c0ff */
[----:B------:R-:W-:Y:S01]  /*1dfc0*/  IMAD R3, R2, 0x8, R0 ;  /* 0x0000000802037824 */ /* 0x000fe200078e0200 */
[----:B------:R-:W-:Y:S01]  /*1dfd0*/  SHF.R.S32.HI R0, RZ, 0x1f, R34 ;  /* 0x0000001fff007819 */ /* 0x000fe20000011422 */
[----:B------:R-:W-:Y:S01]  /*1dfe0*/  UMOV UR18, UR6 ;  /* 0x0000000600127c82 */ /* 0x000fe20008000000 */
[----:B------:R-:W-:Y:S01]  /*1dff0*/  SHF.R.S32.HI R2, RZ, 0x1f, R5 ;  /* 0x0000001fff027819 */ /* 0x000fe20000011405 */
[----:B------:R-:W-:Y:S01]  /*1e000*/  UMOV UR19, UR7 ;  /* 0x0000000700137c82 */ /* 0x000fe20008000000 */
[----:B------:R-:W-:Y:S01]  /*1e010*/  LEA.HI R0, R0, R34, RZ, 0x2 ;  /* 0x0000002200007211 */ /* 0x000fe200078f10ff */
[----:B------:R-:W-:Y:S01]  /*1e020*/  UIMAD.WIDE.U32 UR18, UR11, UR4, UR18 ;  /* 0x000000040b1272a5 */ /* 0x000fe2000f8e0012 */
[----:B------:R-:W-:Y:S01]  /*1e030*/  LEA.HI R2, R2, R5, RZ, 0x2 ;  /* 0x0000000502027211 */ /* 0x000fe200078f10ff */
[----:B------:R-:W-:Y:S01]  /*1e040*/  UIMAD UR12, UR11, UR5, UR12 ;  /* 0x000000050b0c72a4 */ /* 0x000fe2000f8e020c */
[----:B------:R-:W-:Y:S01]  /*1e050*/  LOP3.LUT R0, R0, 0xffffffc, RZ, 0xc0, !PT ;  /* 0x0ffffffc00007812 */ /* 0x000fe200078ec0ff */
[----:B------:R-:W-:Y:S01]  /*1e060*/  USHF.R.S32.HI UR9, URZ, 0x1f, UR16 ;  /* 0x0000001f3f097899 */ /* 0x000fe20008011410 */
[----:B------:R-:W-:Y:S01]  /*1e070*/  SHF.R.S32.HI R2, RZ, 0x2, R2 ;  /* 0x00000002ff027819 */ /* 0x000fe20000011402 */
[----:B------:R-:W-:Y:S01]  /*1e080*/  ULDC.64 UR4, c[0x0][0x3a0] ;  /* 0x0000e80000047ab9 */ /* 0x000fe20000000a00 */
[----:B------:R-:W-:Y:S01]  /*1e090*/  LEA.HI R21, R41, R40, RZ, 0x6 ;  /* 0x0000002829157211 */ /* 0x000fe200078f30ff */
[----:B------:R-:W-:Y:S01]  /*1e0a0*/  IMAD.IADD R0, R34, 0x1, -R0 ;  /* 0x0000000122007824 */ /* 0x000fe200078e0a00 */
[----:B------:R-:W-:-:S02]  /*1e0b0*/  UIMAD UR14, UR7, UR4, URZ ;  /* 0x00000004070e72a4 */ /* 0x000fc4000f8e023f */
[----:B------:R-:W-:Y:S01]  /*1e0c0*/  USEL UR9, UR9, URZ, !UP1 ;  /* 0x0000003f09097287 */ /* 0x000fe2000c800000 */
        /* <DEDUP_REMOVED lines=10> */
[----:B------:R-:W-:Y:S01]  /*1e170*/  UIMAD UR15, UR9, UR6, URZ ;  /* 0x00000006090f72a4 */ /* 0x000fe2000f8e023f */
[----:B------:R-:W-:Y:S01]  /*1e180*/  @P0 IMAD.HI.U32 R4, R3, c[0x0][0x4ec], RZ ;  /* 0x00013b0003040a27 */ /* 0x000fe200078e00ff */
[----:B------:R-:W-:-:S02]  /*1e190*/  ULDC.64 UR4, c[0x0][0x3e8] ;  /* 0x0000fa0000047ab9 */ /* 0x000fc40000000a00 */
[----:B------:R-:W-:Y:S01]  /*1e1a0*/  UIADD3 UR19, UR19, UR12, URZ ;  /* 0x0000000c13137290 */ /* 0x000fe2000fffe03f */
[----:B------:R-:W-:Y:S01]  /*1e1b0*/  IMAD R10, R22, 0x80, R6 ;  /* 0x00000080160a7824 */ /* 0x000fe200078e0206 */
[----:B------:R-:W-:Y:S01]  /*1e1c0*/  UIMAD UR7, UR10, UR7, UR15 ;  /* 0x000000070a0772a4 */ /* 0x000fe2000f8e020f */
[--C-:B------:R-:W-:Y:S01]  /*1e1d0*/  IMAD.MOV.U32 R2, RZ, RZ, R3.reuse ;  /* 0x000000ffff027224 */ /* 0x100fe200078e0003 */
        /* <DEDUP_REMOVED lines=33> */
[----:B------:R-:W-:-:S02]  /*1e3f0*/  ISETP.GE.AND P6, PT, R0, c[0x0][0x3c8], PT ;  /* 0x0000f20000007a0c */ /* 0x000fc40003fc6270 */
[----:B------:R-:W-:Y:S01]  /*1e400*/  SHF.R.S32.HI R53, RZ, 0x1f, R0 ;  /* 0x0000001fff357819 */ /* 0x000fe20000011400 */
[----:B------:R-:W-:Y:S02]  /*1e410*/  IMAD R8, R6, c[0x0][0x48c], R8 ;  /* 0x0001230006087a24 */ /* 0x000fe400078e0208 */
[----:B------:R-:W-:Y:S02]  /*1e420*/  IMAD.U32 R3, RZ, RZ, UR15 ;  /* 0x0000000fff037e24 */ /* 0x000fe4000f8e00ff */
[----:B------:R-:W-:Y:S01]  /*1e430*/  IMAD R6, R9, c[0x0][0x3e0], RZ ;  /* 0x0000f80009067a24 */ /* 0x000fe200078e02ff */
[----:B------:R-:W-:Y:S01]  /*1e440*/  LEA R9, P0, R4, c[0x0][0x450], 0x2 ;  /* 0x0001140004097a11 */ /* 0x000fe200078010ff */
[----:B------:R-:W-:Y:S02]  /*1e450*/  IMAD.U32 R2, RZ, RZ, UR14 ;  /* 0x0000000eff027e24 */ /* 0x000fe4000f8e00ff */
[----:B------:R-:W-:Y:S02]  /*1e460*/  IMAD.U32 R3, RZ, RZ, UR5 ;  /* 0x00000005ff037e24 */ /* 0x000fe4000f8e00ff */
[----:B------:R-:W-:Y:S01]  /*1e470*/  IMAD.IADD R8, R5, 0x1, R8 ;  /* 0x0000000105087824 */ /* 0x000fe200078e0208 */
[----:B------:R-:W-:Y:S01]  /*1e480*/  SHFL.IDX PT, R16, R9, RZ, 0x1c1f ;  /* 0x001c1fff09107589 */ /* 0x000fe200000e0000 */
[----:B------:R-:W-:-:S02]  /*1e490*/  IMAD R5, R7, c[0x0][0x3e4], R6 ;  /* 0x0000f90007057a24 */ /* 0x000fc400078e0206 */
[----:B------:R-:W-:Y:S01]  /*1e4a0*/  IMAD.WIDE.U32 R6, R7, c[0x0][0x3e0], R2 ;  /* 0x0000f80007067a25 */ /* 0x000fe200078e0002 */
[----:B------:R-:W-:Y:S01]  /*1e4b0*/  LEA.HI.X R3, R4, c[0x0][0x454], R8, 0x2, P0 ;  /* 0x0001150004037a11 */ /* 0x000fe200000f1408 */
[----:B------:R-:W-:Y:S02]  /*1e4c0*/  SHFL.IDX PT, R14, R9, 0x1, 0x1c1f ;  /* 0x003c1f00090e7f89 */ /* 0x000fe400000e0000 */
[----:B------:R-:W-:Y:S02]  /*1e4d0*/  IMAD R18, R18, c[0x0][0x4e8], R10 ;  /* 0x00013a0012127a24 */ /* 0x000fe400078e020a */
[----:B------:R-:W1:Y:S01]  /*1e4e0*/  SHFL.IDX PT, R17, R3, RZ, 0x1c1f ;  /* 0x001c1fff03117589 */ /* 0x000e6200000e0000 */
[----:B-----5:R-:W-:Y:S02]  /*1e4f0*/  IMAD R2, R12, c[0x0][0x4e8], RZ ;  /* 0x00013a000c027a24 */ /* 0x020fe400078e02ff */
[----:B------:R-:W-:Y:S01]  /*1e500*/  IMAD R8, R22, 0x80, R11 ;  /* 0x0000008016087824 */ /* 0x000fe200078e020b */
[----:B------:R-:W2:Y:S01]  /*1e510*/  SHFL.IDX PT, R15, R3, 0x1, 0x1c1f ;  /* 0x003c1f00030f7f89 */ /* 0x000ea200000e0000 */
[----:B------:R-:W-:Y:S01]  /*1e520*/  SHF.R.S32.HI R10, RZ, 0x1f, R18 ;  /* 0x0000001fff0a7819 */ /* 0x000fe20000011412 */
[----:B------:R-:W-:-:S02]  /*1e530*/  IMAD.IADD R5, R7, 0x1, R5 ;  /* 0x0000000107057824 */ /* 0x000fc400078e0205 */
[----:B------:R-:W-:Y:S01]  /*1e540*/  SHFL.IDX PT, R12, R9, 0x2, 0x1c1f ;  /* 0x005c1f00090c7f89 */ /* 0x000fe200000e0000 */
[C---:B------:R-:W-:Y:S01]  /*1e550*/  IADD3 R7, R8.reuse, 0x8, RZ ;  /* 0x0000000808077810 */ /* 0x040fe20007ffe0ff */
[----:B------:R-:W-:Y:S01]  /*1e560*/  IMAD.MOV.U32 R4, RZ, RZ, R6 ;  /* 0x000000ffff047224 */ /* 0x000fe200078e0006 */
[-C--:B------:R-:W-:Y:S01]  /*1e570*/  ISETP.GE.OR P4, PT, R8, R2.reuse, P1 ;  /* 0x000000020800720c */ /* 0x080fe20000f86670 */
[----:B------:R-:W3:Y:S01]  /*1e580*/  SHFL.IDX PT, R13, R3, 0x2, 0x1c1f ;  /* 0x005c1f00030d7f89 */ /* 0x000ee200000e0000 */
[----:B------:R-:W-:Y:S01]  /*1e590*/  IMAD R6, R10, c[0x0][0x3d8], RZ ;  /* 0x0000f6000a067a24 */ /* 0x000fe200078e02ff */
[----:B------:R-:W-:Y:S01]  /*1e5a0*/  ISETP.GE.OR P3, PT, R7, R2, P1 ;  /* 0x000000020700720c */ /* 0x000fe20000f66670 */
[C---:B------:R-:W-:Y:S01]  /*1e5b0*/  IMAD.WIDE.U32 R4, R18.reuse, c[0x0][0x3d8], R4 ;  /* 0x0000f60012047a25 */ /* 0x040fe200078e0004 */
[----:B------:R4:W-:Y:S03]  /*1e5c0*/  SHFL.IDX PT, R11, R3, 0x3, 0x1c1f ;  /* 0x007c1f00030b7f89 */ /* 0x0009e600000e0000 */
[----:B------:R-:W-:Y:S01]  /*1e5d0*/  IMAD R6, R18, c[0x0][0x3dc], R6 ;  /* 0x0000f70012067a24 */ /* 0x000fe200078e0206 */
[----:B------:R-:W3:Y:S01]  /*1e5e0*/  SHFL.IDX PT, R10, R9, 0x3, 0x1c1f ;  /* 0x007c1f00090a7f89 */ /* 0x000ee200000e0000 */
[----:B------:R-:W-:-:S02]  /*1e5f0*/  IMAD.SHL.U32 R7, R21, 0x8, RZ ;  /* 0x0000000815077824 */ /* 0x000fc400078e00ff */
[----:B------:R-:W-:Y:S01]  /*1e600*/  IMAD.IADD R6, R5, 0x1, R6 ;  /* 0x0000000105067824 */ /* 0x000fe200078e0206 */
[----:B------:R-:W-:Y:S01]  /*1e610*/  LEA R5, P0, R4, c[0x0][0x380], 0x1 ;  /* 0x0000e00004057a11 */ /* 0x000fe200078008ff */
[----:B-1----:R-:W-:Y:S01]  /*1e620*/  @!P4 ST.E [R16.64], R36 ;  /* 0x000000241000c985 */ /* 0x002fe2000c101932 */
[----:B------:R-:W-:Y:S02]  /*1e630*/  LOP3.LUT R7, R20, 0x7ffffe00, R7, 0xf8, !PT ;  /* 0x7ffffe0014077812 */ /* 0x000fe400078ef807 */
[----:B------:R-:W-:Y:S01]  /*1e640*/  LEA.HI.X R4, R4, c[0x0][0x384], R6, 0x1, P0 ;  /* 0x0000e10004047a11 */ /* 0x000fe200000f0c06 */
[----:B--2---:R-:W-:Y:S02]  /*1e650*/  @!P3 ST.E [R14.64], R37 ;  /* 0x000000250e00b985 */ /* 0x004fe4000c101932 */
[----:B------:R-:W-:Y:S02]  /*1e660*/  IMAD.SHL.U32 R6, R7, 0x2, RZ ;  /* 0x0000000207067824 */ /* 0x000fe400078e00ff */
[----:B------:R-:W-:Y:S04]  /*1e670*/  SHFL.IDX PT, R9, R4, RZ, 0x181f ;  /* 0x00181fff04097589 */ /* 0x000fe800000e0000 */
[----:B------:R-:W-:Y:S01]  /*1e680*/  SHFL.IDX PT, R14, R5, 0x2, 0x181f ;  /* 0x00581f00050e7f89 */ /* 0x000fe200000e0000 */
[----:B----4-:R-:W-:-:S02]  /*1e690*/  IADD3 R3, R8, 0x40, RZ ;  /* 0x0000004008037810 */ /* 0x010fc40007ffe0ff */
[----:B------:R-:W-:Y:S01]  /*1e6a0*/  IADD3 R8, R8, 0x48, RZ ;  /* 0x0000004808087810 */ /* 0x000fe20007ffe0ff */
[----:B------:R-:W-:Y:S01]  /*1e6b0*/  SHFL.IDX PT, R15, R5, 0x3, 0x181f ;  /* 0x00781f00050f7f89 */ /* 0x000fe200000e0000 */
        /* <DEDUP_REMOVED lines=67> */
.L_x_318:
        /* <DEDUP_REMOVED lines=31> */
.L_x_320:
[----:B-1----:R-:W1:Y:S01]  /*1ece0*/  S2R R7, SR_TID.X ;  /* 0x0000000000077919 */ /* 0x002e620000002100 */
[----:B------:R-:W-:Y:S01]  /*1ecf0*/  USHF.R.S32.HI UR6, URZ, 0x1f, UR16 ;  /* 0x0000001f3f067899 */ /* 0x000fe20008011410 */
[----:B------:R-:W-:Y:S01]  /*1ed00*/  BSSY B0, `(.L_x_321) ;  /* 0x0000029000007945 */ /* 0x000fe20003800000 */
[----:B------:R-:W-:-:S02]  /*1ed10*/  USEL UR16, UR16, URZ, !UP1 ;  /* 0x0000003f10107287 */ /* 0x000fc4000c800000 */
[----:B------:R-:W-:Y:S01]  /*1ed20*/  USEL UR6, UR6, URZ, !UP1 ;  /* 0x0000003f06067287 */ /* 0x000fe2000c800000 */
[----:B-1----:R-:W-:-:S13]  /*1ed30*/  ISETP.GT.AND P0, PT, R7, 0x7f, PT ;  /* 0x0000007f0700780c */ /* 0x002fda0003f04270 */
        /* <DEDUP_REMOVED lines=37> */
.L_x_322:
[----:B------:R-:W-:Y:S05]  /*1ef90*/  BSYNC B0 ;  /* 0x0000000000007941 */ /* 0x000fea0003800000 */
.L_x_321:
        /* <DEDUP_REMOVED lines=107> */
.L_x_323:
        /* <DEDUP_REMOVED lines=11> */
.L_x_1600:


//--------------------- .text._ZN7cutlass13device_kernelIN5flash19enable_sm80_to_sm89INS1_16FlashAttnFwdSm80INS1_25CollectiveMainloopFwdSm80ILi4ELi1ELb0EN4cute5tupleIJNS5_1CILi128EEENS7_ILi96EEENS7_ILi64EEEEEELi64ENS_6half_tEfNS_4arch4Sm80ELb0ELb1ELb1ELb1ELb1ELb1ELb1ELb0EEENS1_21CollectiveEpilogueFwdINS6_IJS8_SA_S9_EEENS6_IJNS7_ILi1EEESI_SI_EEESC_SE_Li128ELb1ELb1ELb0ELb0EEENS1_19SingleTileSchedulerILb1ELb0ELb1ELi128EEEEEEEEEvNT_6ParamsE --------------------------
	.section	.text._ZN7cutlass13device_kernelIN5flash19enable_sm80_to_sm89INS1_16FlashAttnFwdSm80INS1_25CollectiveMainloopFwdSm80ILi4ELi1ELb0EN4cute5tupleIJNS5_1CILi128EEENS7_ILi96EEENS7_ILi64EEEEEELi64ENS_6half_tEfNS_4arch4Sm80ELb0ELb1ELb1ELb1ELb1ELb1ELb1ELb0EEENS1_21CollectiveEpilogueFwdINS6_IJS8_SA_S9_EEENS6_IJNS7_ILi1EEESI_SI_EEESC_SE_Li128ELb1ELb1ELb0ELb0EEENS1_19SingleTileSchedulerILb1ELb0ELb1ELi128EEEEEEEEEvNT_6ParamsE,"ax",@progbits
	.sectioninfo	@"SHI_REGISTERS=255"
	.align	128
.text._ZN7cutlass13device_kernelIN5flash19enable_sm80_to_sm89INS1_16FlashAttnFwdSm80INS1_25CollectiveMainloopFwdSm80ILi4ELi1ELb0EN4cute5tupleIJNS5_1CILi128EEENS7_ILi96EEENS7_ILi64EEEEEELi64ENS_6half_tEfNS_4arch4Sm80ELb0ELb1ELb1ELb1ELb1ELb1ELb1ELb0EEENS1_21CollectiveEpilogueFwdINS6_IJS8_SA_S9_EEENS6_IJNS7_ILi1EEESI_SI_EEESC_SE_Li128ELb1ELb1ELb0ELb0EEENS1_19SingleTileSchedulerILb1ELb0ELb1ELi128EEEEEEEEEvNT_6ParamsE:
        .type           _ZN7cutlass13device_kernelIN5flash19enable_sm80_to_sm89INS1_16FlashAttnFwdSm80INS1_25CollectiveMainloopFwdSm80ILi4ELi1ELb0EN4cute5tupleIJNS5_1CILi128EEENS7_ILi96EEENS7_ILi64EEEEEELi64ENS_6half_tEfNS_4arch4Sm80ELb0ELb1ELb1ELb1ELb1ELb1ELb1ELb0EEENS1_21CollectiveEpilogueFwdINS6_IJS8_SA_S9_EEENS6_IJNS7_ILi1EEESI_SI_EEESC_SE_Li128ELb1ELb1ELb0ELb0EEENS1_19SingleTileSchedulerILb1ELb0ELb1ELi128EEEEEEEEEvNT_6ParamsE,@function
        .size           _ZN7cutlass13device_kernelIN5flash19enable_sm80_to_sm89INS1_16FlashAttnFwdSm80INS1_25CollectiveMainloopFwdSm80ILi4ELi1ELb0EN4cute5tupleIJNS5_1CILi128EEENS7_ILi96EEENS7_ILi64EEEEEELi64ENS_6half_tEfNS_4arch4Sm80ELb0ELb1ELb1ELb1ELb1ELb1ELb1ELb0EEENS1_21CollectiveEpilogueFwdINS6_IJS8_SA_S9_EEENS6_IJNS7_ILi1EEESI_SI_EEESC_SE_Li128ELb1ELb1ELb0ELb0EEENS1_19SingleTileSchedulerILb1ELb0ELb1ELi128EEEEEEEEEvNT_6ParamsE,(.L_x_1601 - _ZN7cutlass13device_kernelIN5flash19enable_sm80_to_sm89INS1_16FlashAttnFwdSm80INS1_25CollectiveMainloopFwdSm80ILi4ELi1ELb0EN4cute5tupleIJNS5_1CILi128EEENS7_ILi96EEENS7_ILi64EEEEEELi64ENS_6half_tEfNS_4arch4Sm80ELb0ELb1ELb1ELb1ELb1ELb1ELb1ELb0EEENS1_21CollectiveEpilogueFwdINS6_IJS8_SA_S9_EEENS6_IJNS7_ILi1EEESI_SI_EEESC_SE_Li128ELb1ELb1ELb0ELb0EEENS1_19SingleTileSchedulerILb1ELb0ELb1ELi128EEEEEEEEEvNT_6ParamsE)
        .other          _ZN7cutlass13device_kernelIN5flash19enable_sm80_to_sm89INS1_16FlashAttnFwdSm80INS1_25CollectiveMainloopFwdSm80ILi4ELi1ELb0EN4cute5tupleIJNS5_1CILi128EEENS7_ILi96EEENS7_ILi64EEEEEELi64ENS_6half_tEfNS_4arch4Sm80ELb0ELb1ELb1ELb1ELb1ELb1ELb1ELb0EEENS1_21CollectiveEpilogueFwdINS6_IJS8_SA_S9_EEENS6_IJNS7_ILi1EEESI_SI_EEESC_SE_Li128ELb1ELb1ELb0ELb0EEENS1_19SingleTileSchedulerILb1ELb0ELb1ELi128EEEEEEEEEvNT_6ParamsE,@"STO_CUDA_ENTRY STV_DEFAULT"
_ZN7cutlass13device_kernelIN5flash19enable_sm80_to_sm89INS1_16FlashAttnFwdSm80INS1_25CollectiveMainloopFwdSm80ILi4ELi1ELb0EN4cute5tupleIJNS5_1CILi128EEENS7_ILi96EEENS7_ILi64EEEEEELi64ENS_6half_tEfNS_4arch4Sm80ELb0ELb1ELb1ELb1ELb1ELb1ELb1ELb0EEENS1_21CollectiveEpilogueFwdINS6_IJS8_SA_S9_EEENS6_IJNS7_ILi1EEESI_SI_EEESC_SE_Li128ELb1ELb1ELb0ELb0EEENS1_19SingleTileSchedulerILb1ELb0ELb1ELi128EEEEEEEEEvNT_6ParamsE:
[----:B------:R-:W-:Y:S02]  /*0000*/  MOV R1, c[0x0][0x28] ;  /* 0x00000a0000017a02 */ /* 0x000fe40000000f00 */
[----:B------:R-:W1:Y:S01]  /*0010*/  S2R R209, SR_TID.X ;  /* 0x0000000000d17919 */ /* 0x000e620000002100 */
[----:B------:R-:W-:Y:S01]  /*0020*/  IMAD.MOV.U32 R11, RZ, RZ, 0x4 ;  /* 0x00000004ff0b7424 */ /* 0x000fe200078e00ff */
[----:B------:R-:W2:Y:S01]  /*0030*/  S2UR UR18, SR_CTAID.X ;  /* 0x00000000001279c3 */ /* 0x000ea20000002500 */
[----:B------:R-:W-:Y:S01]  /*0040*/  ULDC.64 UR26, c[0x0][0x118] ;  /* 0x00004600001a7ab9 */ /* 0x000fe20000000a00 */
[----:B------:R-:W3:Y:S01]  /*0050*/  S2R R4, SR_CTAID.Z ;  /* 0x0000000000047919 */ /* 0x000ee20000002700 */
[----:B------:R-:W-:-:S05]  /*0060*/  IADD3 R1, R1, -0x50, RZ ;  /* 0xffffffb001017810 */ /* 0x000fca0007ffe0ff */
[----:B------:R-:W4:Y:S01]  /*0070*/  S2UR UR22, SR_CTAID.Z ;  /* 0x00000000001679c3 */ /* 0x000f220000002700 */
[----:B-1----:R-:W-:Y:S01]  /*0080*/  SHF.R.U32.HI R0, RZ, 0x5, R209 ;  /* 0x00000005ff007819 */ /* 0x002fe200000116d1 */
[----:B---3--:R-:W-:-:S05]  /*0090*/  IMAD.WIDE R2, R4, R11, c[0x0][0x568] ;  /* 0x00015a0004027625 */ /* 0x008fca00078e020b */
[----:B------:R-:W1:Y:S02]  /*00a0*/  SHFL.IDX PT, R0, R0, RZ, 0x1f ;  /* 0x00001fff00007589 */ /* 0x000e6400000e0000 */
[----:B-1----:R-:W-:-:S13]  /*00b0*/  ISETP.NE.AND P0, PT, R0, RZ, PT ;  /* 0x000000ff0000720c */ /* 0x002fda0003f05270 */
[----:B--2-4-:R-:W-:Y:S05]  /*00c0*/  @!P0 BRA `(.L_x_324) ;  /* 0x0000017000008947 */ /* 0x014fea0003800000 */
[----:B------:R-:W-:-:S04]  /*00d0*/  ISETP.NE.U32.AND P0, PT, RZ, c[0x0][0x568], PT ;  /* 0x00015a00ff007a0c */ /* 0x000fc80003f05070 */
[----:B------:R-:W-:-:S13]  /*00e0*/  ISETP.NE.AND.EX P0, PT, RZ, c[0x0][0x56c], PT, P0 ;  /* 0x00015b00ff007a0c */ /* 0x000fda0003f05300 */
[----:B------:R-:W-:Y:S05]  /*00f0*/  @!P0 BRA `(.L_x_325) ;  /* 0x0000003000008947 */ /* 0x000fea0003800000 */
[----:B------:R-:W2:Y:S02]  /*0100*/  LDG.E R0, [R2.64] ;  /* 0x0000001a02007981 */ /* 0x000ea4000c1e1900 */
[----:B--2---:R1:W2:Y:S02]  /*0110*/  R2UR UR5, R0 ;  /* 0x00000000000573c2 */ /* 0x0042a400000e0000 */
[----:B-12---:R-:W-:Y:S05]  /*0120*/  BRA `(.L_x_326) ;  /* 0x000000b000007947 */ /* 0x006fea0003800000 */
.L_x_325:
[----:B------:R-:W-:-:S04]  /*0130*/  ISETP.NE.U32.AND P0, PT, RZ, c[0x0][0x560], PT ;  /* 0x00015800ff007a0c */ /* 0x000fc80003f05070 */
[----:B------:R-:W-:-:S13]  /*0140*/  ISETP.NE.AND.EX P0, PT, RZ, c[0x0][0x564], PT, P0 ;  /* 0x00015900ff007a0c */ /* 0x000fda0003f05300 */
[----:B------:R-:W-:Y:S05]  /*0150*/  @!P0 BRA `(.L_x_327) ;  /* 0x0000007000008947 */ /* 0x000fea0003800000 */
[----:B------:R-:W-:-:S05]  /*0160*/  IMAD.WIDE R2, R4, R11, c[0x0][0x560] ;  /* 0x0001580004027625 */ /* 0x000fca00078e020b */
[----:B------:R-:W2:Y:S04]  /*0170*/  LDG.E R4, [R2.64] ;  /* 0x0000001a02047981 */ /* 0x000ea8000c1e1900 */
[----:B------:R-:W3:Y:S01]  /*0180*/  LDG.E R0, [R2.64+0x4] ;  /* 0x0000041a02007981 */ /* 0x000ee2000c1e1900 */
[----:B--2---:R-:W1:Y:S08]  /*0190*/  R2UR UR4, R4 ;  /* 0x00000000040473c2 */ /* 0x004e7000000e0000 */
[----:B---3--:R-:W1:Y:S02]  /*01a0*/  R2UR UR5, R0 ;  /* 0x00000000000573c2 */ /* 0x008e6400000e0000 */
[----:B-1----:R-:W-:Y:S01]  /*01b0*/  UIADD3 UR5, -UR4, UR5, URZ ;  /* 0x0000000504057290 */ /* 0x002fe2000fffe13f */
[----:B------:R-:W-:Y:S05]  /*01c0*/  BRA `(.L_x_326) ;  /* 0x0000001000007947 */ /* 0x000fea0003800000 */
.L_x_327:
[----:B------:R-:W-:Y:S02]  /*01d0*/  ULDC UR5, c[0x0][0x54c] ;  /* 0x0001530000057ab9 */ /* 0x000fe40000000800 */
.L_x_326:
[----:B------:R-:W-:Y:S02]  /*01e0*/  ULDC UR4, c[0x0][0x548] ;  /* 0x0001520000047ab9 */ /* 0x000fe40000000800 */
[----:B------:R-:W-:-:S02]  /*01f0*/  USHF.L.U32 UR18, UR18, 0x7, URZ ;  /* 0x0000000712127899 */ /* 0x000fc4000800063f */
[----:B------:R-:W-:-:S04]  /*0200*/  UIMAD UR4, UR5, UR4, URZ ;  /* 0x00000004050472a4 */ /* 0x000fc8000f8e023f */
[----:B------:R-:W-:-:S04]  /*0210*/  UISETP.GE.AND UP0, UPT, UR18, UR4, UPT ;  /* 0x000000041200728c */ /* 0x000fc8000bf06270 */
[----:B------:R-:W-:Y:S01]  /*0220*/  USEL UR22, UR22, 0xffffffff, !UP0 ;  /* 0xffffffff16167887 */ /* 0x000fe2000c000000 */
[----:B------:R-:W-:Y:S05]  /*0230*/  BRA `(.L_x_328) ;  /* 0x0000016000007947 */ /* 0x000fea0003800000 */
.L_x_324:
[----:B------:R-:W-:-:S04]  /*0240*/  ISETP.NE.U32.AND P0, PT, RZ, c[0x0][0x568], PT ;  /* 0x00015a00ff007a0c */ /* 0x000fc80003f05070 */
[----:B------:R-:W-:-:S13]  /*0250*/  ISETP.NE.AND.EX P0, PT, RZ, c[0x0][0x56c], PT, P0 ;  /* 0x00015b00ff007a0c */ /* 0x000fda0003f05300 */
[----:B------:R-:W-:Y:S05]  /*0260*/  @!P0 BRA `(.L_x_329) ;  /* 0x0000003000008947 */ /* 0x000fea0003800000 */
[----:B------:R-:W2:Y:S02]  /*0270*/  LDG.E R0, [R2.64] ;  /* 0x0000001a02007981 */ /* 0x000ea4000c1e1900 */
[----:B--2---:R1:W2:Y:S02]  /*0280*/  R2UR UR5, R0 ;  /* 0x00000000000573c2 */ /* 0x0042a400000e0000 */
[----:B-12---:R-:W-:Y:S05]  /*0290*/  BRA `(.L_x_330) ;  /* 0x000000b000007947 */ /* 0x006fea0003800000 */
.L_x_329:
        /* <DEDUP_REMOVED lines=10> */
.L_x_331:
[----:B------:R-:W-:Y:S02]  /*0340*/  ULDC UR5, c[0x0][0x54c] ;  /* 0x0001530000057ab9 */ /* 0x000fe40000000800 */
.L_x_330:
[----:B------:R-:W-:Y:S02]  /*0350*/  ULDC UR4, c[0x0][0x548] ;  /* 0x0001520000047ab9 */ /* 0x000fe40000000800 */
[----:B------:R-:W-:-:S02]  /*0360*/  USHF.L.U32 UR18, UR18, 0x7, URZ ;  /* 0x0000000712127899 */ /* 0x000fc4000800063f */
[----:B------:R-:W-:-:S04]  /*0370*/  UIMAD UR4, UR5, UR4, URZ ;  /* 0x00000004050472a4 */ /* 0x000fc8000f8e023f */
[----:B------:R-:W-:-:S04]  /*0380*/  UISETP.GE.AND UP0, UPT, UR18, UR4, UPT ;  /* 0x000000041200728c */ /* 0x000fc8000bf06270 */
[----:B------:R-:W-:-:S06]  /*0390*/  USEL UR22, UR22, 0xffffffff, !UP0 ;  /* 0xffffffff16167887 */ /* 0x000fcc000c000000 */
.L_x_328:
[----:B------:R-:W-:-:S13]  /*03a0*/  ISETP.LE.AND P0, PT, RZ, UR22, PT ;  /* 0x00000016ff007c0c */ /* 0x000fda000bf03270 */
[----:B------:R-:W-:Y:S05]  /*03b0*/  @!P0 EXIT ;  /* 0x000000000000894d */ /* 0x000fea0003800000 */
[----:B------:R-:W-:Y:S01]  /*03c0*/  ISETP.NE.U32.AND P0, PT, RZ, c[0x0][0x370], PT ;  /* 0x0000dc00ff007a0c */ /* 0x000fe20003f05070 */
[----:B------:R-:W-:Y:S01]  /*03d0*/  ULDC.64 UR4, c[0x0][0x358] ;  /* 0x0000d60000047ab9 */ /* 0x000fe20000000a00 */
[----:B------:R-:W-:Y:S01]  /*03e0*/  ISETP.NE.U32.AND P1, PT, RZ, c[0x0][0x360], PT ;  /* 0x0000d800ff007a0c */ /* 0x000fe20003f25070 */
[----:B------:R-:W-:Y:S01]  /*03f0*/  IMAD.U32 R2, RZ, RZ, UR22 ;  /* 0x00000016ff027e24 */ /* 0x000fe2000f8e00ff */
[----:B------:R-:W-:Y:S01]  /*0400*/  ISETP.NE.AND.EX P3, PT, RZ, c[0x0][0x374], PT, P0 ;  /* 0x0000dd00ff007a0c */ /* 0x000fe20003f65300 */
[----:B------:R-:W-:Y:S01]  /*0410*/  IMAD.U32 R0, RZ, RZ, UR22 ;  /* 0x00000016ff007e24 */ /* 0x000fe2000f8e00ff */
[----:B------:R-:W-:Y:S01]  /*0420*/  ISETP.NE.AND.EX P1, PT, RZ, c[0x0][0x364], PT, P1 ;  /* 0x0000d900ff007a0c */ /* 0x000fe20003f25310 */
[----:B------:R-:W-:Y:S01]  /*0430*/  UISETP.NE.U32.AND UP2, UPT, URZ, UR4, UPT ;  /* 0x000000043f00728c */ /* 0x000fe2000bf45070 */
[----:B------:R-:W-:Y:S02]  /*0440*/  ISETP.NE.U32.AND P2, PT, RZ, c[0x0][0x348], PT ;  /* 0x0000d200ff007a0c */ /* 0x000fe40003f45070 */
[----:B------:R-:W-:Y:S01]  /*0450*/  MOV R4, UR22 ;  /* 0x0000001600047c02 */ /* 0x000fe20008000f00 */
[----:B------:R-:W-:Y:S01]  /*0460*/  UISETP.NE.AND.EX UP2, UPT, URZ, UR5, UPT, UP2 ;  /* 0x000000053f00728c */ /* 0x000fe2000bf45320 */
[----:B------:R-:W-:-:S02]  /*0470*/  ISETP.NE.AND.EX P2, PT, RZ, c[0x0][0x34c], PT, P2 ;  /* 0x0000d300ff007a0c */ /* 0x000fc40003f45320 */
[----:B------:R-:W-:Y:S01]  /*0480*/  ISETP.NE.U32.AND P4, PT, RZ, c[0x0][0x350], PT ;  /* 0x0000d400ff007a0c */ /* 0x000fe20003f85070 */
[----:B------:R-:W-:-:S04]  /*0490*/  IMAD.WIDE R4, R11, R4, c[0x0][0x348] ;  /* 0x0000d2000b047625 */ /* 0x000fc800078e0204 */
[----:B------:R-:W-:Y:S01]  /*04a0*/  @P3 IMAD.WIDE R6, R11, R2, c[0x0][0x370] ;  /* 0x0000dc000b063625 */ /* 0x000fe200078e0202 */
[----:B------:R-:W-:-:S03]  /*04b0*/  ISETP.NE.AND.EX P4, PT, RZ, c[0x0][0x354], PT, P4 ;  /* 0x0000d500ff007a0c */ /* 0x000fc60003f85340 */
[----:B------:R-:W-:Y:S01]  /*04c0*/  @P1 IMAD.WIDE R2, R11, R0, c[0x0][0x360] ;  /* 0x0000d8000b021625 */ /* 0x000fe200078e0200 */
[----:B------:R-:W-:Y:S01]  /*04d0*/  PLOP3.LUT P0, PT, PT, PT, UP2, 0x80, 0x0 ;  /* 0x000000000000781c */ /* 0x000fe20003f0f028 */
[----:B------:R1:W2:Y:S04]  /*04e0*/  @P3 LDG.E R9, [R6.64] ;  /* 0x0000001a06093981 */ /* 0x0002a8000c1e1900 */
[----:B------:R3:W4:Y:S01]  /*04f0*/  @P1 LDG.E R0, [R2.64] ;  /* 0x0000001a02001981 */ /* 0x000722000c1e1900 */
[----:B------:R-:W-:Y:S01]  /*0500*/  IMAD.MOV.U32 R28, RZ, RZ, RZ ;  /* 0x000000ffff1c7224 */ /* 0x000fe200078e00ff */
[----:B------:R-:W-:Y:S02]  /*0510*/  MOV R10, RZ ;  /* 0x000000ff000a7202 */ /* 0x000fe40000000f00 */
[----:B------:R-:W4:Y:S01]  /*0520*/  @P2 LDG.E R8, [R4.64] ;  /* 0x0000001a04082981 */ /* 0x000f22000c1e1900 */
[----:B-1----:R-:W-:Y:S01]  /*0530*/  MOV R6, UR22 ;  /* 0x0000001600067c02 */ /* 0x002fe20008000f00 */
[----:B---3--:R-:W-:-:S04]  /*0540*/  IMAD.U32 R2, RZ, RZ, UR22 ;  /* 0x00000016ff027e24 */ /* 0x008fc8000f8e00ff */
[----:B------:R-:W-:-:S04]  /*0550*/  IMAD.WIDE R6, R11, R6, c[0x0][0x358] ;  /* 0x0000d6000b067625 */ /* 0x000fc800078e0206 */
[----:B------:R-:W-:Y:S01]  /*0560*/  IMAD.WIDE R2, R11, R2, c[0x0][0x350] ;  /* 0x0000d4000b027625 */ /* 0x000fe200078e0202 */
[----:B------:R1:W5:Y:S04]  /*0570*/  @P0 LDG.E R10, [R6.64] ;  /* 0x0000001a060a0981 */ /* 0x000368000c1e1900 */
[----:B------:R1:W5:Y:S01]  /*0580*/  @P4 LDG.E R28, [R2.64] ;  /* 0x0000001a021c4981 */ /* 0x000362000c1e1900 */
[----:B------:R-:W3:Y:S01]  /*0590*/  S2UR UR17, SR_CTAID.Y ;  /* 0x00000000001179c3 */ /* 0x000ee20000002600 */
[----:B------:R-:W-:Y:S02]  /*05a0*/  UMOV UR19, URZ ;  /* 0x0000003f00137c82 */ /* 0x000fe40008000000 */
[----:B------:R-:W-:Y:S02]  /*05b0*/  ULDC UR21, c[0x0][0x168] ;  /* 0x00005a0000157ab9 */ /* 0x000fe40000000800 */
[----:B------:R-:W-:-:S02]  /*05c0*/  UMOV UR20, URZ ;  /* 0x0000003f00147c82 */ /* 0x000fc40008000000 */
[----:B------:R-:W-:Y:S02]  /*05d0*/  ULDC UR4, c[0x0][0x2ac] ;  /* 0x0000ab0000047ab9 */ /* 0x000fe40000000800 */
[----:B------:R-:W-:Y:S02]  /*05e0*/  ULDC UR31, c[0x0][0x1d0] ;  /* 0x00007400001f7ab9 */ /* 0x000fe40000000800 */
[----:B------:R-:W-:-:S03]  /*05f0*/  UIMAD UR31, UR4, UR31, URZ ;  /* 0x0000001f041f72a4 */ /* 0x000fc6000f8e023f */
[----:B------:R-:W-:Y:S02]  /*0600*/  ULDC UR4, c[0x0][0x228] ;  /* 0x00008a0000047ab9 */ /* 0x000fe40000000800 */
[----:B---3--:R-:W-:Y:S01]  /*0610*/  USHF.R.S32.HI UR16, URZ, 0x1f, UR17 ;  /* 0x0000001f3f107899 */ /* 0x008fe20008011411 */
[----:B--2---:R1:W2:Y:S08]  /*0620*/  @P3 R2UR UR19, R9 ;  /* 0x00000000091333c2 */ /* 0x0042b000000e0000 */
[----:B----4-:R1:W3:Y:S08]  /*0630*/  @P1 R2UR UR21, R0 ;  /* 0x00000000001513c2 */ /* 0x0102f000000e0000 */
[----:B------:R1:W4:Y:S01]  /*0640*/  @P2 R2UR UR20, R8 ;  /* 0x00000000081423c2 */ /* 0x00032200000e0000 */
[----:B------:R-:W-:Y:S05]  /*0650*/  @P1 BRA `(.L_x_332) ;  /* 0x0000006000001947 */ /* 0x000fea0003800000 */
[----:B------:R-:W-:Y:S05]  /*0660*/  @!P2 BRA `(.L_x_332) ;  /* 0x000000500000a947 */ /* 0x000fea0003800000 */
[----:B-1--4-:R1:W4:Y:S04]  /*0670*/  LDG.E R0, [R4.64] ;  /* 0x0000001a04007981 */ /* 0x012328000c1e1900 */
[----:B-1-3--:R-:W3:Y:S01]  /*0680*/  LDG.E R4, [R4.64+0x4] ;  /* 0x0000041a04047981 */ /* 0x00aee2000c1e1900 */
[----:B----4-:R-:W1:Y:S08]  /*0690*/  R2UR UR21, R0 ;  /* 0x00000000001573c2 */ /* 0x010e7000000e0000 */
[----:B---3--:R-:W1:Y:S02]  /*06a0*/  R2UR UR5, R4 ;  /* 0x00000000040573c2 */ /* 0x008e6400000e0000 */
[----:B-1----:R-:W-:-:S06]  /*06b0*/  UIADD3 UR21, -UR21, UR5, URZ ;  /* 0x0000000515157290 */ /* 0x002fcc000fffe13f */
.L_x_332:
[----:B------:R-:W-:-:S04]  /*06c0*/  ISETP.NE.U32.AND P1, PT, RZ, c[0x0][0x368], PT ;  /* 0x0000da00ff007a0c */ /* 0x000fc80003f25070 */
[----:B------:R-:W-:-:S13]  /*06d0*/  ISETP.NE.AND.EX P1, PT, RZ, c[0x0][0x36c], PT, P1 ;  /* 0x0000db00ff007a0c */ /* 0x000fda0003f25310 */
[----:B------:R-:W-:Y:S05]  /*06e0*/  @!P1 BRA `(.L_x_333) ;  /* 0x0000005000009947 */ /* 0x000fea0003800000 */
[----:B-1----:R-:W-:-:S05]  /*06f0*/  MOV R0, UR22 ;  /* 0x0000001600007c02 */ /* 0x002fca0008000f00 */
[----:B------:R-:W-:-:S05]  /*0700*/  IMAD.WIDE R2, R11, R0, c[0x0][0x368] ;  /* 0x0000da000b027625 */ /* 0x000fca00078e0200 */
[----:B----4-:R-:W4:Y:S02]  /*0710*/  LDG.E R0, [R2.64] ;  /* 0x0000001a02007981 */ /* 0x010f24000c1e1900 */
[----:B----4-:R1:W4:Y:S02]  /*0720*/  R2UR UR31, R0 ;  /* 0x00000000001f73c2 */ /* 0x01032400000e0000 */
[----:B-1--4-:R-:W-:Y:S05]  /*0730*/  BRA `(.L_x_334) ;  /* 0x0000006000007947 */ /* 0x012fea0003800000 */
.L_x_333:
[----:B------:R-:W-:Y:S05]  /*0740*/  @!P4 BRA `(.L_x_334) ;  /* 0x000000500000c947 */ /* 0x000fea0003800000 */
[----:B-1--4-:R1:W4:Y:S04]  /*0750*/  LDG.E R0, [R2.64] ;  /* 0x0000001a02007981 */ /* 0x012328000c1e1900 */
[----:B-1-3--:R-:W3:Y:S01]  /*0760*/  LDG.E R2, [R2.64+0x4] ;  /* 0x0000041a02027981 */ /* 0x00aee2000c1e1900 */
[----:B----4-:R-:W1:Y:S08]  /*0770*/  R2UR UR31, R0 ;  /* 0x00000000001f73c2 */ /* 0x010e7000000e0000 */
[----:B---3--:R-:W1:Y:S02]  /*0780*/  R2UR UR5, R2 ;  /* 0x00000000020573c2 */ /* 0x008e6400000e0000 */
[----:B-1----:R-:W-:-:S06]  /*0790*/  UIADD3 UR31, -UR31, UR5, URZ ;  /* 0x000000051f1f7290 */ /* 0x002fcc000fffe13f */
.L_x_334:
[----:B----4-:R1:W4:Y:S01]  /*07a0*/  @P0 LDG.E R4, [R6.64] ;  /* 0x0000001a06040981 */ /* 0x010322000c1e1900 */
[----:B------:R-:W-:Y:S01]  /*07b0*/  ISETP.NE.U32.AND P1, PT, RZ, c[0x0][0x378], PT ;  /* 0x0000de00ff007a0c */ /* 0x000fe20003f25070 */
[----:B-1----:R-:W-:Y:S01]  /*07c0*/  IMAD.U32 R0, RZ, RZ, UR22 ;  /* 0x00000016ff007e24 */ /* 0x002fe2000f8e00ff */
[----:B------:R-:W-:Y:S01]  /*07d0*/  MOV R133, UR31 ;  /* 0x0000001f00857c02 */ /* 0x000fe20008000f00 */
[----:B------:R-:W-:-:S02]  /*07e0*/  ULDC UR5, c[0x0][0x2c4] ;  /* 0x0000b10000057ab9 */ /* 0x000fc40000000800 */
[----:B------:R-:W-:Y:S01]  /*07f0*/  ULDC.64 UR6, c[0x0][0x2c8] ;  /* 0x0000b20000067ab9 */ /* 0x000fe20000000a00 */
[----:B---3--:R-:W3:Y:S01]  /*0800*/  @P0 LDG.E R6, [R6.64+0x4] ;  /* 0x0000041a06060981 */ /* 0x008ee2000c1e1900 */
[----:B------:R-:W-:-:S13]  /*0810*/  ISETP.NE.AND.EX P1, PT, RZ, c[0x0][0x37c], PT, P1 ;  /* 0x0000df00ff007a0c */ /* 0x000fda0003f25310 */
[----:B------:R-:W-:-:S05]  /*0820*/  @P1 IMAD.WIDE R2, R11, R0, c[0x0][0x378] ;  /* 0x0000de000b021625 */ /* 0x000fca00078e0200 */
[----:B------:R1:W5:Y:S01]  /*0830*/  @P1 LDG.E R133, [R2.64] ;  /* 0x0000001a02851981 */ /* 0x000362000c1e1900 */
[----:B------:R-:W-:Y:S02]  /*0840*/  UISETP.NE.AND UP0, UPT, UR5, 0x1, UPT ;  /* 0x000000010500788c */ /* 0x000fe4000bf05270 */
[----:B--2---:R-:W-:Y:S02]  /*0850*/  UIADD3 UR5, -UR19, UR31, URZ ;  /* 0x0000001f13057290 */ /* 0x004fe4000fffe13f */
[----:B------:R-:W-:-:S07]  /*0860*/  UP2UR UR24, UPR, URZ, 0x1 ;  /* 0x000000013f187883 */ /* 0x000fce0008000000 */
[----:B------:R-:W-:-:S04]  /*0870*/  @UP0 UIADD3 UR10, UR18, 0x7f, URZ ;  /* 0x0000007f120a0890 */ /* 0x000fc8000fffe03f */
[----:B------:R-:W-:Y:S01]  /*0880*/  UIMAD.WIDE.U32 UR10, UR10, UR6, URZ ;  /* 0x000000060a0a72a5 */ /* 0x000fe2000f8e003f */
[----:B----4-:R-:W2:Y:S08]  /*0890*/  @P0 R2UR UR8, R4 ;  /* 0x00000000040803c2 */ /* 0x010eb000000e0000 */
[----:B---3--:R-:W2:Y:S02]  /*08a0*/  @P0 R2UR UR9, R6 ;  /* 0x00000000060903c2 */ /* 0x008ea400000e0000 */
[----:B--2---:R-:W-:-:S02]  /*08b0*/  @UP2 UIADD3 UR4, -UR8, UR9, URZ ;  /* 0x0000000908042290 */ /* 0x004fc4000fffe13f */
[----:B------:R-:W-:Y:S02]  /*08c0*/  UIADD3 UR8, UR18, 0x7f, URZ ;  /* 0x0000007f12087890 */ /* 0x000fe4000fffe03f */
[----:B------:R-:W-:Y:S02]  /*08d0*/  @UP0 USHF.R.U32.HI UR8, URZ, UR7, UR11 ;  /* 0x000000073f080299 */ /* 0x000fe4000801160b */
[----:B------:R-:W-:Y:S02]  /*08e0*/  UIADD3 UR15, UR5, UR4, URZ ;  /* 0x00000004050f7290 */ /* 0x000fe4000fffe03f */
[----:B------:R-:W-:Y:S02]  /*08f0*/  ULDC.64 UR6, c[0x0][0x328] ;  /* 0x0000ca0000067ab9 */ /* 0x000fe40000000a00 */
[----:B------:R-:W-:Y:S02]  /*0900*/  UISETP.GE.AND UP0, UPT, UR7, 0x1, UPT ;  /* 0x000000010700788c */ /* 0x000fe4000bf06270 */
[----:B------:R-:W-:-:S02]  /*0910*/  UIADD3 UR14, UR15, 0x1, -UR21 ;  /* 0x000000010f0e7890 */ /* 0x000fc4000fffe815 */
[----:B------:R-:W-:Y:S02]  /*0920*/  UP2UR UR23, UPR, URZ, 0x1 ;  /* 0x000000013f177883 */ /* 0x000fe40008000000 */
[----:B------:R-:W-:Y:S01]  /*0930*/  PLOP3.LUT P0, PT, PT, PT, UP0, 0x40, 0x0 ;  /* 0x000000000000781c */ /* 0x000fe20003f0e808 */
[----:B------:R-:W-:-:S04]  /*0940*/  UIADD3 UR8, UR14, UR8, URZ ;  /* 0x000000080e087290 */ /* 0x000fc8000fffe03f */
[----:B------:R-:W-:-:S06]  /*0950*/  UIADD3 UR6, UR8, UR6, URZ ;  /* 0x0000000608067290 */ /* 0x000fcc000fffe03f */
[----:B------:R-:W-:Y:S02]  /*0960*/  IMAD.U32 R0, RZ, RZ, UR6 ;  /* 0x00000006ff007e24 */ /* 0x000fe4000f8e00ff */
[----:B------:R-:W-:Y:S05]  /*0970*/  @P0 BRA `(.L_x_335) ;  /* 0x0000011000000947 */ /* 0x000fea0003800000 */
[----:B-1----:R-:W-:Y:S01]  /*0980*/  ISETP.LT.AND P0, PT, RZ, UR8, PT ;  /* 0x00000008ff007c0c */ /* 0x002fe2000bf01270 */
[----:B------:R-:W-:-:S12]  /*0990*/  UIADD3 UR6, UR8, -0x1, URZ ;  /* 0xffffffff08067890 */ /* 0x000fd8000fffe03f */
[----:B------:R-:W-:Y:S05]  /*09a0*/  @P0 BRA `(.L_x_336) ;  /* 0x0000007000000947 */ /* 0x000fea0003800000 */
[----:B------:R-:W-:Y:S02]  /*09b0*/  UISETP.NE.AND UP0, UPT, UR7, 0x1, UPT ;  /* 0x000000010700788c */ /* 0x000fe4000bf05270 */
[----:B------:R-:W-:-:S03]  /*09c0*/  UIADD3 UR6, -UR8, URZ, URZ ;  /* 0x0000003f08067290 */ /* 0x000fc6000fffe13f */
[----:B------:R-:W-:Y:S02]  /*09d0*/  ULDC.64 UR8, c[0x0][0x330] ;  /* 0x0000cc0000087ab9 */ /* 0x000fe40000000a00 */
[----:B------:R-:W-:-:S04]  /*09e0*/  UIMAD.WIDE.U32 UR10, UR6, UR8, URZ ;  /* 0x00000008060a72a5 */ /* 0x000fc8000f8e003f */
[----:B------:R-:W-:-:S04]  /*09f0*/  @UP0 USHF.R.U32.HI UR6, URZ, UR9, UR11 ;  /* 0x000000093f060299 */ /* 0x000fc8000801160b */
[----:B------:R-:W-:Y:S01]  /*0a00*/  ULOP3.LUT UR6, URZ, UR6, URZ, 0x33, !UPT ;  /* 0x000000063f067292 */ /* 0x000fe2000f8e333f */
[----:B------:R-:W-:Y:S05]  /*0a10*/  BRA `(.L_x_337) ;  /* 0x0000004000007947 */ /* 0x000fea0003800000 */
.L_x_336:
[----:B------:R-:W-:Y:S02]  /*0a20*/  UISETP.NE.AND UP0, UPT, UR7, 0x1, UPT ;  /* 0x000000010700788c */ /* 0x000fe4000bf05270 */
[----:B------:R-:W-:Y:S02]  /*0a30*/  ULDC.64 UR8, c[0x0][0x330] ;  /* 0x0000cc0000087ab9 */ /* 0x000fe40000000a00 */
[----:B------:R-:W-:-:S07]  /*0a40*/  UIMAD.WIDE.U32 UR10, UR6, UR8, URZ ;  /* 0x00000008060a72a5 */ /* 0x000fce000f8e003f */
[----:B------:R-:W-:Y:S02]  /*0a50*/  @UP0 USHF.R.U32.HI UR6, URZ, UR9, UR11 ;  /* 0x000000093f060299 */ /* 0x000fe4000801160b */
.L_x_337:
[----:B------:R-:W-:Y:S02]  /*0a60*/  ULDC UR8, c[0x0][0x32c] ;  /* 0x0000cb0000087ab9 */ /* 0x000fe40000000800 */
[----:B------:R-:W-:-:S06]  /*0a70*/  UIMAD UR8, UR6, UR7, UR8 ;  /* 0x00000007060872a4 */ /* 0x000fcc000f8e0208 */
[----:B------:R-:W-:Y:S02]  /*0a80*/  IMNMX R0, R0, UR8, PT ;  /* 0x0000000800007c17 */ /* 0x000fe4000b800200 */
.L_x_335:
[----:B-1----:R-:W-:Y:S02]  /*0a90*/  UISETP.NE.AND UP0, UPT, UR24, URZ, UPT ;  /* 0x0000003f1800728c */ /* 0x002fe4000bf05270 */
[----:B------:R-:W-:Y:S02]  /*0aa0*/  ULDC.64 UR8, c[0x0][0x2c8] ;  /* 0x0000b20000087ab9 */ /* 0x000fe40000000a00 */
[----:B------:R-:W-:Y:S02]  /*0ab0*/  UIMAD.WIDE.U32 UR10, UR18, UR8, URZ ;  /* 0x00000008120a72a5 */ /* 0x000fe4000f8e003f */
[----:B------:R-:W-:Y:S02]  /*0ac0*/  UMOV UR6, UR18 ;  /* 0x0000001200067c82 */ /* 0x000fe40008000000 */
[----:B------:R-:W-:Y:S02]  /*0ad0*/  UIADD3 UR28, UR15, 0x5f, URZ ;  /* 0x0000005f0f1c7890 */ /* 0x000fe4000fffe03f */
[----:B------:R-:W-:-:S02]  /*0ae0*/  UIADD3 UR13, UR15, -UR21, URZ ;  /* 0x800000150f0d7290 */ /* 0x000fc4000fffe03f */
[----:B------:R-:W-:Y:S02]  /*0af0*/  @UP0 USHF.R.U32.HI UR6, URZ, UR9, UR11 ;  /* 0x000000093f060299 */ /* 0x000fe4000801160b */
[----:B------:R-:W-:Y:S02]  /*0b00*/  UISETP.GE.AND UP0, UPT, UR7, 0x1, UPT ;  /* 0x000000010700788c */ /* 0x000fe4000bf06270 */
[----:B------:R-:W-:Y:S02]  /*0b10*/  UIMAD.WIDE UR28, UR28, 0x2aaaaaab, URZ ;  /* 0x2aaaaaab1c1c78a5 */ /* 0x000fe4000f8e023f */
[----:B------:R-:W-:Y:S02]  /*0b20*/  UIADD3 UR9, UR13, UR6, URZ ;  /* 0x000000060d097290 */ /* 0x000fe4000fffe03f */
[----:B------:R-:W-:Y:S01]  /*0b30*/  PLOP3.LUT P0, PT, PT, PT, UP0, 0x40, 0x0 ;  /* 0x000000000000781c */ /* 0x000fe20003f0e808 */
[----:B------:R-:W-:Y:S02]  /*0b40*/  ULDC UR8, c[0x0][0x324] ;  /* 0x0000c90000087ab9 */ /* 0x000fe40000000800 */
[----:B------:R-:W-:-:S02]  /*0b50*/  UMOV UR11, UR29 ;  /* 0x0000001d000b7c82 */ /* 0x000fc40008000000 */
[----:B------:R-:W-:Y:S02]  /*0b60*/  USHF.R.U32.HI UR12, URZ, 0x1f, UR11 ;  /* 0x0000001f3f0c7899 */ /* 0x000fe4000801160b */
[----:B------:R-:W-:Y:S02]  /*0b70*/  UIADD3 UR8, UR9, -UR8, URZ ;  /* 0x8000000809087290 */ /* 0x000fe4000fffe03f */
[----:B------:R-:W-:-:S04]  /*0b80*/  ULEA.HI.SX32 UR12, UR11, UR12, 0x1c ;  /* 0x0000000c0b0c7291 */ /* 0x000fc8000f8fe23f */
[----:B------:R-:W-:Y:S05]  /*0b90*/  @P0 BRA `(.L_x_338) ;  /* 0x0000012000000947 */ /* 0x000fea0003800000 */
[----:B------:R-:W-:-:S06]  /*0ba0*/  UISETP.GT.AND UP0, UPT, UR9, -0x1, UPT ;  /* 0xffffffff0900788c */ /* 0x000fcc000bf04270 */
[----:B------:R-:W-:-:S13]  /*0bb0*/  PLOP3.LUT P0, PT, PT, PT, UP0, 0x80, 0x0 ;  /* 0x000000000000781c */ /* 0x000fda0003f0f008 */
[----:B------:R-:W-:Y:S05]  /*0bc0*/  @P0 BRA `(.L_x_339) ;  /* 0x0000007000000947 */ /* 0x000fea0003800000 */
[----:B------:R-:W-:Y:S02]  /*0bd0*/  UISETP.NE.AND UP0, UPT, UR7, 0x1, UPT ;  /* 0x000000010700788c */ /* 0x000fe4000bf05270 */
[----:B------:R-:W-:Y:S02]  /*0be0*/  ULOP3.LUT UR9, URZ, UR9, URZ, 0x33, !UPT ;  /* 0x000000093f097292 */ /* 0x000fe4000f8e333f */
[----:B------:R-:W-:Y:S02]  /*0bf0*/  ULDC.64 UR6, c[0x0][0x330] ;  /* 0x0000cc0000067ab9 */ /* 0x000fe40000000a00 */
[----:B------:R-:W-:-:S05]  /*0c00*/  UIMAD.WIDE.U32 UR10, UR9, UR6, URZ ;  /* 0x00000006090a72a5 */ /* 0x000fca000f8e003f */
[----:B------:R-:W-:-:S04]  /*0c10*/  @UP0 USHF.R.U32.HI UR9, URZ, UR7, UR11 ;  /* 0x000000073f090299 */ /* 0x000fc8000801160b */
[----:B------:R-:W-:Y:S01]  /*0c20*/  ULOP3.LUT UR9, URZ, UR9, URZ, 0x33, !UPT ;  /* 0x000000093f097292 */ /* 0x000fe2000f8e333f */
[----:B------:R-:W-:Y:S05]  /*0c30*/  BRA `(.L_x_340) ;  /* 0x0000004000007947 */ /* 0x000fea0003800000 */
.L_x_339:
[----:B------:R-:W-:-:S03]  /*0c40*/  UISETP.NE.AND UP0, UPT, UR7, 0x1, UPT ;  /* 0x000000010700788c */ /* 0x000fc6000bf05270 */
[----:B------:R-:W-:Y:S02]  /*0c50*/  ULDC.64 UR6, c[0x0][0x330] ;  /* 0x0000cc0000067ab9 */ /* 0x000fe40000000a00 */
[----:B------:R-:W-:-:S06]  /*0c60*/  UIMAD.WIDE.U32 UR10, UR9, UR6, URZ ;  /* 0x00000006090a72a5 */ /* 0x000fcc000f8e003f */
[----:B------:R-:W-:Y:S02]  /*0c70*/  @UP0 USHF.R.U32.HI UR9, URZ, UR7, UR11 ;  /* 0x000000073f090299 */ /* 0x000fe4000801160b */
.L_x_340:
[----:B------:R-:W-:Y:S02]  /*0c80*/  ULDC UR6, c[0x0][0x32c] ;  /* 0x0000cb0000067ab9 */ /* 0x000fe40000000800 */
[----:B------:R-:W-:-:S04]  /*0c90*/  UIMAD UR6, UR9, UR6, URZ ;  /* 0x00000006090672a4 */ /* 0x000fc8000f8e023f */
[----:B------:R-:W-:-:S04]  /*0ca0*/  UISETP.LT.AND UP0, UPT, UR8, UR6, UPT ;  /* 0x000000060800728c */ /* 0x000fc8000bf01270 */
[----:B------:R-:W-:-:S03]  /*0cb0*/  USEL UR8, UR8, UR6, !UP0 ;  /* 0x0000000608087287 */ /* 0x000fc6000c000000 */
.L_x_338:
[----:B------:R-:W-:Y:S01]  /*0cc0*/  IADD3 R0, R0, 0x5f, RZ ;  /* 0x0000005f00007810 */ /* 0x000fe20007ffe0ff */
[----:B------:R-:W-:-:S04]  /*0cd0*/  UIMAD.WIDE UR8, UR8, 0x2aaaaaab, URZ ;  /* 0x2aaaaaab080878a5 */ /* 0x000fc8000f8e023f */
[----:B------:R-:W-:Y:S01]  /*0ce0*/  IMAD.HI R0, R0, 0x2aaaaaab, RZ ;  /* 0x2aaaaaab00007827 */ /* 0x000fe200078e02ff */
[----:B------:R-:W-:-:S03]  /*0cf0*/  USHF.R.U32.HI UR7, URZ, 0x1f, UR9 ;  /* 0x0000001f3f077899 */ /* 0x000fc60008011609 */
[----:B------:R-:W1:Y:S01]  /*0d00*/  R2UR UR6, R0 ;  /* 0x00000000000673c2 */ /* 0x000e6200000e0000 */
[----:B------:R-:W-:-:S04]  /*0d10*/  ULEA.HI.SX32 UR7, UR9, UR7, 0x1c ;  /* 0x0000000709077291 */ /* 0x000fc8000f8fe23f */
[----:B------:R-:W-:-:S04]  /*0d20*/  UISETP.LT.AND UP1, UPT, URZ, UR7, UPT ;  /* 0x000000073f00728c */ /* 0x000fc8000bf21270 */
[----:B------:R-:W-:-:S04]  /*0d30*/  USEL UR7, URZ, UR7, !UP1 ;  /* 0x000000073f077287 */ /* 0x000fc8000c800000 */
[----:B------:R-:W-:-:S04]  /*0d40*/  UIMAD UR7, UR7, 0x60, -UR5 ;  /* 0x00000060070778a4 */ /* 0x000fc8000f8e0a05 */
[----:B------:R-:W-:-:S04]  /*0d50*/  UISETP.LT.AND UP1, UPT, URZ, UR7, UPT ;  /* 0x000000073f00728c */ /* 0x000fc8000bf21270 */
[----:B------:R-:W-:Y:S02]  /*0d60*/  USEL UR7, URZ, UR7, !UP1 ;  /* 0x000000073f077287 */ /* 0x000fe4000c800000 */
[----:B-1----:R-:W-:-:S04]  /*0d70*/  USHF.R.U32.HI UR8, URZ, 0x1f, UR6 ;  /* 0x0000001f3f087899 */ /* 0x002fc80008011606 */
[----:B------:R-:W-:-:S04]  /*0d80*/  ULEA.HI.SX32 UR8, UR6, UR8, 0x1c ;  /* 0x0000000806087291 */ /* 0x000fc8000f8fe23f */
[----:B------:R-:W-:-:S04]  /*0d90*/  UISETP.LT.AND UP0, UPT, UR8, UR12, UPT ;  /* 0x0000000c0800728c */ /* 0x000fc8000bf01270 */
[----:B------:R-:W-:-:S04]  /*0da0*/  USEL UR8, UR8, UR12, UP0 ;  /* 0x0000000c08087287 */ /* 0x000fc80008000000 */
[----:B------:R-:W-:-:S04]  /*0db0*/  UIMAD UR8, UR8, 0x60, -UR5 ;  /* 0x00000060080878a4 */ /* 0x000fc8000f8e0a05 */
[----:B------:R-:W-:-:S04]  /*0dc0*/  UISETP.LT.AND UP0, UPT, UR8, UR4, UPT ;  /* 0x000000040800728c */ /* 0x000fc8000bf01270 */
[----:B------:R-:W-:-:S04]  /*0dd0*/  USEL UR8, UR8, UR4, UP0 ;  /* 0x0000000408087287 */ /* 0x000fc80008000000 */
[----:B------:R-:W-:Y:S02]  /*0de0*/  UISETP.GT.AND UP0, UPT, UR8, UR7, UPT ;  /* 0x000000070800728c */ /* 0x000fe4000bf04270 */
[----:B------:R-:W-:-:S04]  /*0df0*/  UIMAD.WIDE.U32 UR6, UR7, -0x55555555, URZ ;  /* 0xaaaaaaab070678a5 */ /* 0x000fc8000f8e003f */
[----:B------:R-:W-:-:S05]  /*0e00*/  USHF.R.U32.HI UR7, URZ, 0x6, UR7 ;  /* 0x000000063f077899 */ /* 0x000fca0008011607 */
[----:B------:R-:W-:Y:S02]  /*0e10*/  @UP0 UIADD3 UR8, UR8, 0x5f, URZ ;  /* 0x0000005f08080890 */ /* 0x000fe4000fffe03f */
[----:B------:R-:W-:Y:S02]  /*0e20*/  UMOV UR5, UR7 ;  /* 0x0000000700057c82 */ /* 0x000fe40008000000 */
[----:B------:R-:W-:-:S04]  /*0e30*/  UIMAD.WIDE UR8, UR8, 0x2aaaaaab, URZ ;  /* 0x2aaaaaab080878a5 */ /* 0x000fc8000f8e023f */
[----:B------:R-:W-:-:S04]  /*0e40*/  @UP0 USHF.R.U32.HI UR6, URZ, 0x1f, UR9 ;  /* 0x0000001f3f060899 */ /* 0x000fc80008011609 */
[----:B------:R-:W-:-:S04]  /*0e50*/  @UP0 ULEA.HI.SX32 UR5, UR9, UR6, 0x1c ;  /* 0x0000000609050291 */ /* 0x000fc8000f8fe23f */
[----:B------:R-:W-:-:S06]  /*0e60*/  UISETP.GT.AND UP0, UPT, UR5, UR7, UPT ;  /* 0x000000070500728c */ /* 0x000fcc000bf04270 */
[----:B------:R-:W-:-:S13]  /*0e70*/  PLOP3.LUT P0, PT, PT, PT, UP0, 0x80, 0x0 ;  /* 0x000000000000781c */ /* 0x000fda0003f0f008 */
[----:B------:R-:W-:Y:S05]  /*0e80*/  @!P0 BRA `(.L_x_341) ;  /* 0x0000615000008947 */ /* 0x000fea0003800000 */
[----:B------:R-:W-:Y:S01]  /*0e90*/  ISETP.NE.U32.AND P0, PT, RZ, c[0x0][0x340], PT ;  /* 0x0000d000ff007a0c */ /* 0x000fe20003f05070 */
[----:B------:R-:W-:Y:S01]  /*0ea0*/  IMAD.U32 R0, RZ, RZ, UR22 ;  /* 0x00000016ff007e24 */ /* 0x000fe2000f8e00ff */
[----:B------:R-:W-:Y:S01]  /*0eb0*/  SHF.R.S32.HI R29, RZ, 0x1f, R209 ;  /* 0x0000001fff1d7819 */ /* 0x000fe200000114d1 */
[----:B------:R-:W-:Y:S01]  /*0ec0*/  IMAD.MOV.U32 R134, RZ, RZ, 0x60 ;  /* 0x00000060ff867424 */ /* 0x000fe200078e00ff */
[----:B------:R-:W-:Y:S01]  /*0ed0*/  ISETP.NE.AND.EX P5, PT, RZ, c[0x0][0x344], PT, P0 ;  /* 0x0000d100ff007a0c */ /* 0x000fe20003fa5300 */
[----:B------:R-:W-:-:S12]  /*0ee0*/  ULDC.64 UR8, c[0x0][0x240] ;  /* 0x0000900000087ab9 */ /* 0x000fd80000000a00 */
[----:B------:R-:W-:-:S05]  /*0ef0*/  @P5 IMAD.WIDE R2, R11, R0, c[0x0][0x340] ;  /* 0x0000d0000b025625 */ /* 0x000fca00078e0200 */
[----:B------:R1:W2:Y:S01]  /*0f00*/  @P5 LDG.E R27, [R2.64] ;  /* 0x0000001a021b5981 */ /* 0x0002a2000c1e1900 */
[CC--:B------:R-:W-:Y:S01]  /*0f10*/  LEA.HI R0, R29.reuse, R209.reuse, RZ, 0x3 ;  /* 0x000000d11d007211 */ /* 0x0c0fe200078f18ff */
[----:B------:R-:W-:Y:S01]  /*0f20*/  IMAD.WIDE.U32 R142, R134, c[0x0][0x238], RZ ;  /* 0x00008e00868e7a25 */ /* 0x000fe200078e00ff */
[----:B------:R-:W-:Y:S01]  /*0f30*/  UIMAD UR8, UR16, UR8, URZ ;  /* 0x00000008100872a4 */ /* 0x000fe2000f8e023f */
[-C--:B------:R-:W-:Y:S01]  /*0f40*/  LEA.HI R9, R29, R209.reuse, RZ, 0x6 ;  /* 0x000000d11d097211 */ /* 0x080fe200078f30ff */
[----:B------:R-:W-:Y:S01]  /*0f50*/  UIADD3 UR6, UR5, -0x1, URZ ;  /* 0xffffffff05067890 */ /* 0x000fe2000fffe03f */
[----:B------:R-:W-:Y:S01]  /*0f60*/  SHF.R.S32.HI R6, RZ, 0x3, R0 ;  /* 0x00000003ff067819 */ /* 0x000fe20000011400 */
[----:B------:R-:W3:Y:S01]  /*0f70*/  R2UR UR33, R143 ;  /* 0x000000008f2173c2 */ /* 0x000ee200000e0000 */
[----:B------:R-:W-:Y:S01]  /*0f80*/  LOP3.LUT R0, R0, 0x1ffffff8, RZ, 0xc0, !PT ;  /* 0x1ffffff800007812 */ /* 0x000fe200078ec0ff */
[----:B------:R-:W-:Y:S01]  /*0f90*/  USHF.R.S32.HI UR30, URZ, 0x1f, UR22 ;  /* 0x0000001f3f1e7899 */ /* 0x000fe20008011416 */
[C---:B-----5:R-:W-:Y:S01]  /*0fa0*/  IADD3 R110, P0, R6.reuse, R10, RZ ;  /* 0x0000000a066e7210 */ /* 0x060fe20007f1e0ff */
[----:B------:R-:W-:Y:S01]  /*0fb0*/  UIMAD UR25, UR17, UR9, UR8 ;  /* 0x00000009111972a4 */ /* 0x000fe2000f8e0208 */
[----:B------:R-:W-:Y:S01]  /*0fc0*/  IADD3 R109, -R6, UR4, RZ ;  /* 0x00000004066d7c10 */ /* 0x000fe2000fffe1ff */
[----:B------:R-:W-:Y:S01]  /*0fd0*/  IMAD.IADD R0, R209, 0x1, -R0 ;  /* 0x00000001d1007824 */ /* 0x000fe200078e0a00 */
[----:B------:R-:W-:Y:S01]  /*0fe0*/  USEL UR29, UR22, URZ, !UP2 ;  /* 0x0000003f161d7287 */ /* 0x000fe2000d000000 */
[----:B------:R-:W-:Y:S01]  /*0ff0*/  IMAD.U32 R8, RZ, RZ, UR6 ;  /* 0x00000006ff087e24 */ /* 0x000fe2000f8e00ff */
[----:B------:R-:W-:Y:S01]  /*1000*/  UMOV UR11, 0x60 ;  /* 0x00000060000b7882 */ /* 0x000fe20000000000 */
[----:B------:R-:W-:Y:S01]  /*1010*/  IMAD.SHL.U32 R4, R0, 0x8, RZ ;  /* 0x0000000800047824 */ /* 0x000fe200078e00ff */
[----:B------:R-:W-:Y:S01]  /*1020*/  ULDC UR10, c[0x0][0x23c] ;  /* 0x00008f00000a7ab9 */ /* 0x000fe20000000800 */
[----:B------:R-:W-:Y:S01]  /*1030*/  IMAD R8, R8, -0x60, R109 ;  /* 0xffffffa008087824 */ /* 0x000fe200078e026d */
[----:B------:R-:W-:Y:S01]  /*1040*/  USEL UR28, UR30, URZ, !UP2 ;  /* 0x0000003f1e1c7287 */ /* 0x000fe2000d000000 */
[----:B------:R-:W-:Y:S01]  /*1050*/  IMAD.U32 R84, RZ, RZ, UR29 ;  /* 0x0000001dff547e24 */ /* 0x000fe2000f8e00ff */
[----:B------:R-:W-:Y:S01]  /*1060*/  SHF.R.S32.HI R5, RZ, 0x1f, R4 ;  /* 0x0000001fff057819 */ /* 0x000fe20000011404 */
[----:B------:R-:W-:Y:S01]  /*1070*/  UIMAD UR10, UR11, UR10, URZ ;  /* 0x0000000a0b0a72a4 */ /* 0x000fe2000f8e023f */
[----:B------:R-:W-:Y:S01]  /*1080*/  ISETP.GE.AND P4, PT, R8, 0x11, PT ;  /* 0x000000110800780c */ /* 0x000fe20003f86270 */
[----:B------:R-:W-:Y:S01]  /*1090*/  ULDC.64 UR8, c[0x0][0x248] ;  /* 0x0000920000087ab9 */ /* 0x000fe20000000a00 */
[----:B-1----:R-:W-:Y:S01]  /*10a0*/  SHF.R.S32.HI R2, RZ, 0x1f, R10 ;  /* 0x0000001fff027819 */ /* 0x002fe2000001140a */
[----:B------:R-:W-:Y:S01]  /*10b0*/  UIMAD UR8, UR28, UR8, URZ ;  /* 0x000000081c0872a4 */ /* 0x000fe2000f8e023f */
[----:B------:R-:W-:Y:S01]  /*10c0*/  IMAD R7, R134, c[0x0][0x294], RZ ;  /* 0x0000a50086077a24 */ /* 0x000fe200078e02ff */
[----:B------:R-:W-:Y:S01]  /*10d0*/  ISETP.GE.AND P1, PT, R8, 0x1, PT ;  /* 0x000000010800780c */ /* 0x000fe20003f26270 */
[----:B------:R-:W-:Y:S01]  /*10e0*/  IMAD.MOV.U32 R132, RZ, RZ, c[0x0][0x238] ;  /* 0x00008e00ff847624 */ /* 0x000fe200078e00ff */
[----:B------:R-:W-:Y:S01]  /*10f0*/  LEA.HI.X.SX32 R111, R6, R2, 0x1, P0 ;  /* 0x00000002066f7211 */ /* 0x000fe200000f0eff */
[----:B------:R-:W-:Y:S01]  /*1100*/  IMAD.WIDE.U32 R2, R110, c[0x0][0x238], R4 ;  /* 0x00008e006e027a25 */ /* 0x000fe200078e0004 */
[----:B------:R-:W-:Y:S01]  /*1110*/  UIMAD UR9, UR29, UR9, UR8 ;  /* 0x000000091d0972a4 */ /* 0x000fe2000f8e0208 */
[----:B------:R1:W4:Y:S01]  /*1120*/  R2UR UR5, R7 ;  /* 0x00000000070573c2 */ /* 0x00032200000e0000 */
[----:B------:R-:W-:Y:S01]  /*1130*/  LEA.HI R26, R29, R209, RZ, 0x2 ;  /* 0x000000d11d1a7211 */ /* 0x000fe200078f10ff */
[----:B------:R-:W-:Y:S01]  /*1140*/  IMAD R0, R111, c[0x0][0x238], RZ ;  /* 0x00008e006f007a24 */ /* 0x000fe200078e02ff */
[----:B------:R-:W-:Y:S01]  /*1150*/  ISETP.GE.AND P6, PT, R4, c[0x0][0x1d4], PT ;  /* 0x0000750004007a0c */ /* 0x000fe20003fc6270 */
[----:B------:R-:W-:Y:S01]  /*1160*/  IMAD.MOV.U32 R131, RZ, RZ, c[0x0][0x23c] ;  /* 0x00008f00ff837624 */ /* 0x000fe200078e00ff */
[----:B------:R-:W-:Y:S01]  /*1170*/  SHF.R.S32.HI R35, RZ, 0x2, R26 ;  /* 0x00000002ff237819 */ /* 0x000fe2000001141a */
[----:B------:R-:W-:Y:S01]  /*1180*/  IMAD R0, R110, c[0x0][0x23c], R0 ;  /* 0x00008f006e007a24 */ /* 0x000fe200078e0200 */
[C---:B------:R-:W-:Y:S01]  /*1190*/  ISETP.GE.AND P3, PT, R8.reuse, 0x21, PT ;  /* 0x000000210800780c */ /* 0x040fe20003f66270 */
[----:B------:R-:W-:Y:S01]  /*11a0*/  IMAD.U32 R12, RZ, RZ, UR17 ;  /* 0x00000011ff0c7e24 */ /* 0x000fe2000f8e00ff */
[----:B------:R-:W-:Y:S01]  /*11b0*/  ISETP.GE.AND P2, PT, R8, 0x41, PT ;  /* 0x000000410800780c */ /* 0x000fe20003f46270 */
[----:B------:R-:W-:Y:S01]  /*11c0*/  IMAD.IADD R3, R3, 0x1, R0 ;  /* 0x0000000103037824 */ /* 0x000fe200078e0200 */
[C---:B------:R-:W-:Y:S01]  /*11d0*/  IADD3 R138, R35.reuse, 0x20, RZ ;  /* 0x00000020238a7810 */ /* 0x040fe20007ffe0ff */
[----:B------:R-:W-:Y:S01]  /*11e0*/  IMAD.U32 R0, RZ, RZ, UR17 ;  /* 0x00000011ff007e24 */ /* 0x000fe2000f8e00ff */
[----:B------:R-:W-:Y:S01]  /*11f0*/  IADD3 R137, R35, 0x40, RZ ;  /* 0x0000004023897810 */ /* 0x000fe20007ffe0ff */
[----:B------:R-:W-:Y:S01]  /*1200*/  IMAD.WIDE.U32 R12, R12, c[0x0][0x260], R4 ;  /* 0x000098000c0c7a25 */ /* 0x000fe200078e0004 */
[----:B------:R-:W-:Y:S01]  /*1210*/  UMOV UR36, 0x6 ;  /* 0x0000000600247882 */ /* 0x000fe20000000000 */
[----:B------:R2:W4:Y:S01]  /*1220*/  R2UR UR32, R142 ;  /* 0x000000008e2073c2 */ /* 0x00052200000e0000 */
[----:B------:R-:W-:Y:S01]  /*1230*/  UMOV UR38, 0x5 ;  /* 0x0000000500267882 */ /* 0x000fe20000000000 */
[----:B------:R-:W-:Y:S01]  /*1240*/  IMAD.WIDE.U32 R2, R0, c[0x0][0x240], R2 ;  /* 0x0000900000027a25 */ /* 0x000fe200078e0002 */
[----:B------:R-:W-:Y:S01]  /*1250*/  ULDC UR34, c[0x0][0x284] ;  /* 0x0000a10000227ab9 */ /* 0x000fe20000000800 */
[----:B------:R-:W-:-:S02]  /*1260*/  P2R R130, PR, RZ, 0x40 ;  /* 0x00000040ff827803 */ /* 0x000fc40000000000 */
[----:B------:R-:W-:Y:S01]  /*1270*/  IMAD.SHL.U32 R0, R6, 0x40, RZ ;  /* 0x0000004006007824 */ /* 0x000fe200078e00ff */
[----:B------:R-:W-:Y:S01]  /*1280*/  IADD3 R3, R3, UR25, RZ ;  /* 0x0000001903037c10 */ /* 0x000fe2000fffe0ff */
[----:B---3--:R-:W-:Y:S01]  /*1290*/  UIADD3 UR25, UR33, UR10, URZ ;  /* 0x0000000a21197290 */ /* 0x008fe2000fffe03f */
[----:B------:R-:W-:Y:S01]  /*12a0*/  IMAD.MOV.U32 R14, RZ, RZ, R12 ;  /* 0x000000ffff0e7224 */ /* 0x000fe200078e000c */
[----:B------:R-:W-:Y:S01]  /*12b0*/  USHF.R.S32.HI UR10, URZ, 0x1f, UR6 ;  /* 0x0000001f3f0a7899 */ /* 0x000fe20008011406 */
[----:B------:R-:W-:Y:S01]  /*12c0*/  LOP3.LUT R0, R0, 0x1c0, RZ, 0xc0, !PT ;  /* 0x000001c000007812 */ /* 0x000fe200078ec0ff */
[----:B------:R-:W-:Y:S01]  /*12d0*/  UIMAD UR8, UR25, UR6, URZ ;  /* 0x00000006190872a4 */ /* 0x000fe2000f8e023f */
[----:B------:R-:W-:Y:S01]  /*12e0*/  IMAD.WIDE.U32 R116, R84, c[0x0][0x248], R2 ;  /* 0x0000920054747a25 */ /* 0x000fe200078e0002 */
[----:B------:R-:W-:Y:S02]  /*12f0*/  IADD3 R127, R28, UR31, RZ ;  /* 0x0000001f1c7f7c10 */ /* 0x000fe4000fffe0ff */
[----:B-1----:R-:W-:Y:S01]  /*1300*/  LOP3.LUT R7, R0, 0x38, R4, 0xf8, !PT ;  /* 0x0000003800077812 */ /* 0x002fe200078ef804 */
[----:B------:R-:W-:Y:S01]  /*1310*/  IMAD.MOV.U32 R112, RZ, RZ, R116 ;  /* 0x000000ffff707224 */ /* 0x000fe200078e0074 */
[----:B------:R-:W-:Y:S01]  /*1320*/  IADD3 R113, R117, UR9, RZ ;  /* 0x0000000975717c10 */ /* 0x000fe2000fffe0ff */
[----:B------:R-:W-:Y:S01]  /*1330*/  IMAD.U32 R2, RZ, RZ, UR8 ;  /* 0x00000008ff027e24 */ /* 0x000fe2000f8e00ff */
[----:B------:R-:W-:Y:S01]  /*1340*/  SHF.R.U32.HI R6, RZ, 0x3, R0 ;  /* 0x00000003ff067819 */ /* 0x000fe20000011600 */
[----:B------:R-:W-:Y:S01]  /*1350*/  ULDC.64 UR8, c[0x0][0x260] ;  /* 0x0000980000087ab9 */ /* 0x000fe20000000a00 */
[----:B------:R-:W-:Y:S01]  /*1360*/  IMAD R139, R134, c[0x0][0x284], RZ ;  /* 0x0000a100868b7a24 */ /* 0x000fe200078e02ff */
[----:B------:R-:W-:Y:S01]  /*1370*/  UIMAD UR8, UR16, UR8, URZ ;  /* 0x00000008100872a4 */ /* 0x000fe2000f8e023f */
[C---:B------:R-:W-:Y:S01]  /*1380*/  IMAD R2, R142.reuse, UR10, R2 ;  /* 0x0000000a8e027c24 */ /* 0x040fe2000f8e0202 */
[----:B------:R-:W-:Y:S01]  /*1390*/  LOP3.LUT R6, R7, R6, RZ, 0x3c, !PT ;  /* 0x0000000607067212 */ /* 0x000fe200078e3cff */
[----:B------:R-:W-:Y:S01]  /*13a0*/  IMAD.WIDE.U32 R10, R142, UR6, R112 ;  /* 0x000000068e0a7c25 */ /* 0x000fe2000f8e0070 */
[----:B------:R-:W-:-:S02]  /*13b0*/  UIMAD UR8, UR17, UR9, UR8 ;  /* 0x00000009110872a4 */ /* 0x000fc4000f8e0208 */
[----:B------:R-:W-:Y:S01]  /*13c0*/  ULDC UR10, c[0x0][0x294] ;  /* 0x0000a500000a7ab9 */ /* 0x000fe20000000800 */
[----:B------:R-:W-:Y:S01]  /*13d0*/  IMAD.IADD R3, R11, 0x1, R2 ;  /* 0x000000010b037824 */ /* 0x000fe200078e0202 */
[C---:B------:R-:W-:Y:S01]  /*13e0*/  @P4 LEA R0, P0, R132.reuse, R10, 0x4 ;  /* 0x0000000a84004211 */ /* 0x040fe200078020ff */
[----:B------:R-:W-:Y:S01]  /*13f0*/  IMAD.SHL.U32 R2, R9, 0x8, RZ ;  /* 0x0000000809027824 */ /* 0x000fe200078e00ff */
[----:B------:R-:W-:Y:S01]  /*1400*/  IADD3 R15, R13, UR8, RZ ;  /* 0x000000080d0f7c10 */ /* 0x000fe2000fffe0ff */
[C---:B------:R-:W-:Y:S01]  /*1410*/  IMAD.WIDE.U32 R12, R132.reuse, 0x20, RZ ;  /* 0x00000020840c7825 */ /* 0x040fe200078e00ff */
[----:B------:R-:W-:Y:S01]  /*1420*/  @P4 LEA.HI.X R7, R132, R3, R131, 0x4, P0 ;  /* 0x0000000384074211 */ /* 0x000fe200000f2483 */
[----:B------:R-:W-:Y:S01]  /*1430*/  ULDC.64 UR8, c[0x0][0x280] ;  /* 0x0000a00000087ab9 */ /* 0x000fe20000000a00 */
[----:B------:R-:W-:Y:S01]  /*1440*/  @P4 LEA R16, P0, R0, c[0x0][0x220], 0x1 ;  /* 0x0000880000104a11 */ /* 0x000fe200078008ff */
[----:B----4-:R-:W-:Y:S01]  /*1450*/  USHF.L.U64.HI UR32, UR8, UR36, UR9 ;  /* 0x0000002408207299 */ /* 0x010fe20008010209 */
[----:B------:R-:W-:Y:S01]  /*1460*/  LOP3.LUT R6, R6, 0xfffffe00, R2, 0xf8, !PT ;  /* 0xfffffe0006067812 */ /* 0x000fe200078ef802 */
[----:B------:R-:W-:Y:S01]  /*1470*/  USHF.L.U64.HI UR34, UR8, UR38, UR34 ;  /* 0x0000002608227299 */ /* 0x000fe20008010222 */
[----:B------:R-:W-:Y:S01]  /*1480*/  @P4 LEA.HI.X R17, R0, c[0x0][0x224], R7, 0x1, P0 ;  /* 0x0000890000114a11 */ /* 0x000fe200000f0c07 */
[----:B------:R-:W-:Y:S01]  /*1490*/  USHF.L.U32 UR33, UR8, 0x6, URZ ;  /* 0x0000000608217899 */ /* 0x000fe2000800063f */
[----:B------:R-:W-:Y:S01]  /*14a0*/  LOP3.LUT R0, R26, 0xfffffffc, RZ, 0xc0, !PT ;  /* 0xfffffffc1a007812 */ /* 0x000fe200078ec0ff */
[----:B------:R-:W-:Y:S01]  /*14b0*/  IMAD.SHL.U32 R78, R6, 0x2, RZ ;  /* 0x00000002064e7824 */ /* 0x000fe200078e00ff */
[C---:B------:R-:W-:Y:S01]  /*14c0*/  @P1 LEA R4, P0, R10.reuse, c[0x0][0x220], 0x1 ;  /* 0x000088000a041a11 */ /* 0x040fe200078008ff */
[----:B------:R-:W-:Y:S01]  /*14d0*/  USHF.L.U32 UR35, UR8, 0x5, URZ ;  /* 0x0000000508237899 */ /* 0x000fe2000800063f */
[----:B------:R-:W-:Y:S01]  /*14e0*/  SHF.R.S32.HI R2, RZ, 0x1f, R35 ;  /* 0x0000001fff027819 */ /* 0x000fe20000011423 */
[----:B------:R-:W-:Y:S01]  /*14f0*/  IMAD.IADD R0, R209, 0x1, -R0 ;  /* 0x00000001d1007824 */ /* 0x000fe200078e0a00 */
[----:B------:R-:W-:Y:S01]  /*1500*/  @P1 LEA.HI.X R5, R10, c[0x0][0x224], R3, 0x1, P0 ;  /* 0x000089000a051a11 */ /* 0x000fe200000f0c03 */
[----:B------:R-:W-:Y:S01]  /*1510*/  ULDC.64 UR8, c[0x0][0x290] ;  /* 0x0000a40000087ab9 */ /* 0x000fe20000000a00 */
[----:B------:R-:W-:Y:S01]  /*1520*/  ISETP.GT.AND P0, PT, R8, 0x50, PT ;  /* 0x000000500800780c */ /* 0x000fe20003f04270 */
[C---:B------:R-:W-:Y:S01]  /*1530*/  IMAD.SHL.U32 R32, R0.reuse, 0x4, RZ ;  /* 0x0000000400207824 */ /* 0x040fe200078e00ff */
[----:B------:R-:W-:Y:S01]  /*1540*/  USHF.L.U64.HI UR36, UR8, UR36, UR9 ;  /* 0x0000002408247299 */ /* 0x000fe20008010209 */
[----:B------:R-:W-:Y:S01]  /*1550*/  @!PT LDS RZ, [RZ] ;  /* 0x00000000fffff984 */ /* 0x000fe20000000800 */
[----:B------:R-:W-:Y:S01]  /*1560*/  @!PT LDS RZ, [RZ] ;  /* 0x00000000fffff984 */ /* 0x000fe20000000800 */
[----:B------:R-:W-:Y:S01]  /*1570*/  @!PT LDS RZ, [RZ] ;  /* 0x00000000fffff984 */ /* 0x000fe20000000800 */
[----:B------:R1:W-:Y:S01]  /*1580*/  @P1 LDGSTS.E.BYPASS.LTC128B.128 [R78+0x3100], [R4.64], !P6 ;  /* 0x03100000044e1fae */ /* 0x0003e2000f101d5a */
[----:B------:R-:W-:Y:S01]  /*1590*/  IMAD.SHL.U32 R20, R0, 0x8, RZ ;  /* 0x0000000800147824 */ /* 0x000fe200078e00ff */
[----:B------:R-:W-:Y:S01]  /*15a0*/  ISETP.GE.AND P1, PT, R8, 0x31, PT ;  /* 0x000000310800780c */ /* 0x000fe20003f26270 */
[----:B------:R-:W-:Y:S01]  /*15b0*/  USHF.L.U64.HI UR38, UR8, UR38, UR10 ;  /* 0x0000002608267299 */ /* 0x000fe2000801020a */
[----:B------:R-:W-:Y:S01]  /*15c0*/  SHF.R.S32.HI R33, RZ, 0x1f, R32 ;  /* 0x0000001fff217819 */ /* 0x000fe20000011420 */
[----:B------:R3:W-:Y:S01]  /*15d0*/  @P4 LDGSTS.E.BYPASS.LTC128B.128 [R78+0x3900], [R16.64], !P6 ;  /* 0x03900000104e4fae */ /* 0x0007e2000f101d5a */
[----:B------:R-:W-:Y:S01]  /*15e0*/  SHF.R.S32.HI R21, RZ, 0x1f, R20 ;  /* 0x0000001fff157819 */ /* 0x000fe20000011414 */
[----:B------:R-:W-:Y:S01]  /*15f0*/  USHF.L.U32 UR37, UR8, 0x6, URZ ;  /* 0x0000000608257899 */ /* 0x000fe2000800063f */
[----:B------:R-:W-:Y:S01]  /*1600*/  IADD3 R83, R20, 0x20, RZ ;  /* 0x0000002014537810 */ /* 0x000fe20007ffe0ff */
[----:B------:R-:W-:Y:S01]  /*1610*/  IMAD.WIDE.U32 R6, R35, c[0x0][0x280], R32 ;  /* 0x0000a00023067a25 */ /* 0x000fe200078e0020 */
[----:B------:R-:W-:Y:S01]  /*1620*/  USHF.L.U32 UR39, UR8, 0x5, URZ ;  /* 0x0000000508277899 */ /* 0x000fe2000800063f */
[----:B------:R-:W-:Y:S01]  /*1630*/  IADD3 R34, R32, 0x10, RZ ;  /* 0x0000001020227810 */ /* 0x000fe20007ffe0ff */
[----:B------:R-:W-:Y:S01]  /*1640*/  UIMAD.WIDE.U32 UR40, UR8, 0x60, URZ ;  /* 0x00000060082878a5 */ /* 0x000fe2000f8e003f */
[----:B------:R-:W-:Y:S01]  /*1650*/  IMAD.MOV.U32 R24, RZ, RZ, R6 ;  /* 0x000000ffff187224 */ /* 0x000fe200078e0006 */
[----:B------:R-:W-:Y:S01]  /*1660*/  ULDC.64 UR10, c[0x0][0x268] ;  /* 0x00009a00000a7ab9 */ /* 0x000fe20000000a00 */
[----:B------:R-:W-:Y:S01]  /*1670*/  @P1 IMAD R8, R131, 0x30, RZ ;  /* 0x0000003083081824 */ /* 0x000fe200078e02ff */
[----:B------:R-:W-:Y:S01]  /*1680*/  ULDC.64 UR8, c[0x0][0x1e8] ;  /* 0x00007a0000087ab9 */ /* 0x000fe20000000a00 */
[----:B------:R-:W-:Y:S01]  /*1690*/  IMAD.MOV.U32 R145, RZ, RZ, c[0x0][0x2b8] ;  /* 0x0000ae00ff917624 */ /* 0x000fe200078e00ff */
[----:B------:R-:W-:Y:S01]  /*16a0*/  UIMAD UR43, UR16, UR8, URZ ;  /* 0x00000008102b72a4 */ /* 0x000fe2000f8e023f */
[----:B------:R-:W-:Y:S01]  /*16b0*/  IMAD.MOV.U32 R144, RZ, RZ, c[0x0][0x27c] ;  /* 0x00009f00ff907624 */ /* 0x000fe200078e00ff */
[----:B------:R-:W-:Y:S01]  /*16c0*/  UIMAD.WIDE.U32 UR44, UR17, UR8, URZ ;  /* 0x00000008112c72a5 */ /* 0x000fe2000f8e003f */
[----:B------:R-:W-:Y:S01]  /*16d0*/  IMAD.MOV.U32 R136, RZ, RZ, c[0x0][0x27c] ;  /* 0x00009f00ff887624 */ /* 0x000fe200078e00ff */
[----:B------:R-:W-:Y:S01]  /*16e0*/  UIMAD UR43, UR17, UR9, UR43 ;  /* 0x00000009112b72a4 */ /* 0x000fe2000f8e022b */
[----:B------:R-:W-:Y:S01]  /*16f0*/  IMAD.WIDE.U32 R134, R134, c[0x0][0x280], RZ ;  /* 0x0000a00086867a25 */ /* 0x000fe200078e00ff */
[----:B------:R-:W-:-:S02]  /*1700*/  UIMAD UR10, UR28, UR10, URZ ;  /* 0x0000000a1c0a72a4 */ /* 0x000fc4000f8e023f */
[----:B------:R-:W-:Y:S01]  /*1710*/  ULDC.64 UR8, c[0x0][0x210] ;  /* 0x0000840000087ab9 */ /* 0x000fe20000000a00 */
[C---:B-1----:R-:W-:Y:S01]  /*1720*/  IMAD R4, R2.reuse, c[0x0][0x280], RZ ;  /* 0x0000a00002047a24 */ /* 0x042fe200078e02ff */
[----:B------:R-:W-:Y:S01]  /*1730*/  UIMAD UR42, UR16, UR8, URZ ;  /* 0x00000008102a72a4 */ /* 0x000fe2000f8e023f */
[----:B------:R-:W-:Y:S01]  /*1740*/  IMAD R2, R2, c[0x0][0x290], RZ ;  /* 0x0000a40002027a24 */ /* 0x000fe200078e02ff */
[----:B------:R-:W-:Y:S01]  /*1750*/  UIMAD UR10, UR29, UR11, UR10 ;  /* 0x0000000b1d0a72a4 */ /* 0x000fe2000f8e020a */
[C---:B------:R-:W-:Y:S01]  /*1760*/  IMAD R9, R35.reuse, c[0x0][0x284], R4 ;  /* 0x0000a10023097a24 */ /* 0x040fe200078e0204 */
[----:B------:R-:W-:Y:S01]  /*1770*/  UIMAD.WIDE.U32 UR46, UR17, UR8, URZ ;  /* 0x00000008112e72a5 */ /* 0x000fe2000f8e003f */
[----:B------:R-:W-:Y:S01]  /*1780*/  IMAD R11, R35, c[0x0][0x294], R2 ;  /* 0x0000a500230b7a24 */ /* 0x000fe200078e0202 */
[----:B------:R-:W-:Y:S01]  /*1790*/  @P3 IADD3 R2, P4, R10, R12, RZ ;  /* 0x0000000c0a023210 */ /* 0x000fe20007f9e0ff */
[----:B------:R-:W-:Y:S01]  /*17a0*/  IMAD.IADD R25, R7, 0x1, R9 ;  /* 0x0000000107197824 */ /* 0x000fe200078e0209 */
[----:B------:R-:W-:Y:S01]  /*17b0*/  UIMAD UR9, UR17, UR9, UR42 ;  /* 0x00000009110972a4 */ /* 0x000fe2000f8e022a */
[----:B------:R-:W-:Y:S01]  /*17c0*/  IMAD.WIDE.U32 R4, R35, c[0x0][0x290], R32 ;  /* 0x0000a40023047a25 */ /* 0x000fe200078e0020 */
[----:B------:R-:W-:-:S02]  /*17d0*/  UIADD3 UR43, UR45, UR43, URZ ;  /* 0x0000002b2d2b7290 */ /* 0x000fc4000fffe03f */
[----:B------:R-:W-:Y:S01]  /*17e0*/  UIADD3 UR9, UR47, UR9, URZ ;  /* 0x000000092f097290 */ /* 0x000fe2000fffe03f */
[----:B------:R-:W-:Y:S01]  /*17f0*/  IMAD.WIDE.U32 R6, R35, c[0x0][0x280], R20 ;  /* 0x0000a00023067a25 */ /* 0x000fe200078e0014 */
[----:B------:R-:W-:-:S03]  /*1800*/  UIADD3 UR8, UR41, UR5, URZ ;  /* 0x0000000529087290 */ /* 0x000fc6000fffe03f */
[----:B------:R-:W-:Y:S02]  /*1810*/  IMAD.IADD R23, R5, 0x1, R11 ;  /* 0x0000000105177824 */ /* 0x000fe400078e020b */
[----:B------:R-:W-:Y:S02]  /*1820*/  IMAD.MOV.U32 R22, RZ, RZ, R4 ;  /* 0x000000ffff167224 */ /* 0x000fe400078e0004 */
[----:B------:R-:W-:Y:S02]  /*1830*/  IMAD.IADD R19, R9, 0x1, R7 ;  /* 0x0000000109137824 */ /* 0x000fe400078e0207 */
[----:B------:R-:W-:-:S04]  /*1840*/  IMAD.WIDE.U32 R4, R35, c[0x0][0x290], R20 ;  /* 0x0000a40023047a25 */ /* 0x000fc800078e0014 */
[----:B------:R-:W-:Y:S02]  /*1850*/  IMAD.SHL.U32 R7, R131, 0x20, RZ ;  /* 0x0000002083077824 */ /* 0x000fe400078e00ff */
[----:B---3--:R-:W-:Y:S02]  /*1860*/  IMAD.IADD R17, R11, 0x1, R5 ;  /* 0x000000010b117824 */ /* 0x008fe400078e0205 */
[----:B------:R-:W-:Y:S01]  /*1870*/  IMAD.MOV.U32 R18, RZ, RZ, R6 ;  /* 0x000000ffff127224 */ /* 0x000fe200078e0006 */
[----:B------:R-:W-:Y:S01]  /*1880*/  @P3 IADD3.X R5, R3, R13, R7, P4, !PT ;  /* 0x0000000d03053210 */ /* 0x000fe200027fe407 */
[----:B------:R-:W-:Y:S01]  /*1890*/  IMAD.MOV.U32 R16, RZ, RZ, R4 ;  /* 0x000000ffff107224 */ /* 0x000fe200078e0004 */
[C---:B------:R-:W-:Y:S01]  /*18a0*/  @P3 LEA R6, P4, R2.reuse, c[0x0][0x220], 0x1 ;  /* 0x0000880002063a11 */ /* 0x040fe200078808ff */
[----:B------:R-:W-:Y:S02]  /*18b0*/  @P0 IMAD R11, R131, 0x50, RZ ;  /* 0x00000050830b0824 */ /* 0x000fe400078e02ff */
[----:B------:R-:W-:Y:S01]  /*18c0*/  IMAD.WIDE.U32 R96, R133, c[0x0][0x280], R24 ;  /* 0x0000a00085607a25 */ /* 0x000fe200078e0018 */
[----:B------:R-:W-:-:S02]  /*18d0*/  @P3 LEA.HI.X R7, R2, c[0x0][0x224], R5, 0x1, P4 ;  /* 0x0000890002073a11 */ /* 0x000fc400020f0c05 */
[----:B------:R-:W-:Y:S01]  /*18e0*/  ISETP.GE.AND P4, PT, R20, c[0x0][0x27c], PT ;  /* 0x00009f0014007a0c */ /* 0x000fe20003f86270 */
[----:B------:R-:W-:Y:S02]  /*18f0*/  @P1 IMAD.MOV.U32 R2, RZ, RZ, R10 ;  /* 0x000000ffff021224 */ /* 0x000fe400078e000a */
[----:B------:R1:W-:Y:S01]  /*1900*/  @P3 LDGSTS.E.BYPASS.LTC128B.128 [R78+0x4100], [R6.64], !P6 ;  /* 0x04100000064e3fae */ /* 0x0003e2000f101d5a */
[----:B------:R-:W-:Y:S01]  /*1910*/  IMAD.WIDE.U32 R94, R133, c[0x0][0x290], R22 ;  /* 0x0000a400855e7a25 */ /* 0x000fe200078e0016 */
[----:B------:R-:W-:-:S03]  /*1920*/  P2R R129, PR, RZ, 0x10 ;  /* 0x00000010ff817803 */ /* 0x000fc60000000000 */
[----:B------:R-:W-:Y:S01]  /*1930*/  @P1 IMAD.WIDE.U32 R4, R132, 0x30, R2 ;  /* 0x0000003084041825 */ /* 0x000fe200078e0002 */
[----:B------:R-:W-:-:S03]  /*1940*/  SEL R2, RZ, c[0x0][0x27c], !P4 ;  /* 0x00009f00ff027a07 */ /* 0x000fc60006000000 */
[----:B------:R-:W-:Y:S01]  /*1950*/  @P1 IMAD.IADD R8, R5, 0x1, R8 ;  /* 0x0000000105081824 */ /* 0x000fe200078e0208 */
[----:B------:R-:W-:Y:S01]  /*1960*/  @P1 LEA R12, P3, R4, c[0x0][0x220], 0x1 ;  /* 0x00008800040c1a11 */ /* 0x000fe200078608ff */
[----:B------:R-:W-:-:S03]  /*1970*/  IMAD.WIDE.U32 R92, R133, c[0x0][0x280], R18 ;  /* 0x0000a000855c7a25 */ /* 0x000fc600078e0012 */
[----:B------:R-:W-:Y:S01]  /*1980*/  @P1 LEA.HI.X R13, R4, c[0x0][0x224], R8, 0x1, P3 ;  /* 0x00008900040d1a11 */ /* 0x000fe200018f0c08 */
[----:B------:R-:W-:Y:S01]  /*1990*/  IMAD.IADD R4, R20, 0x1, R2 ;  /* 0x0000000114047824 */ /* 0x000fe200078e0202 */
[----:B------:R-:W-:Y:S01]  /*19a0*/  @P2 LEA R5, P3, R132, R10, 0x6 ;  /* 0x0000000a84052211 */ /* 0x000fe200078630ff */
[----:B------:R-:W-:Y:S02]  /*19b0*/  @P0 IMAD.MOV.U32 R2, RZ, RZ, R10 ;  /* 0x000000ffff020224 */ /* 0x000fe400078e000a */
[----:B------:R3:W-:Y:S01]  /*19c0*/  @P1 LDGSTS.E.BYPASS.LTC128B.128 [R78+0x4900], [R12.64], !P6 ;  /* 0x049000000c4e1fae */ /* 0x0007e2000f101d5a */
[----:B------:R-:W-:Y:S01]  /*19d0*/  ISETP.GE.AND P1, PT, R83, c[0x0][0x1d4], PT ;  /* 0x0000750053007a0c */ /* 0x000fe20003f26270 */
[----:B------:R-:W-:-:S03]  /*19e0*/  IMAD.WIDE.U32 R90, R133, c[0x0][0x290], R16 ;  /* 0x0000a400855a7a25 */ /* 0x000fc600078e0010 */
[----:B------:R-:W-:Y:S01]  /*19f0*/  P2R R106, PR, RZ, 0x2 ;  /* 0x00000002ff6a7803 */ /* 0x000fe20000000000 */
[----:B------:R-:W-:Y:S01]  /*1a00*/  IMAD.WIDE.U32 R84, R84, c[0x0][0x268], R14 ;  /* 0x00009a0054547a25 */ /* 0x000fe200078e000e */
[----:B------:R-:W-:Y:S02]  /*1a10*/  ISETP.NE.AND P1, PT, R145, 0x1, PT ;  /* 0x000000019100780c */ /* 0x000fe40003f25270 */
[C---:B-1----:R-:W-:Y:S01]  /*1a20*/  @P2 LEA.HI.X R6, R132.reuse, R3, R131, 0x6, P3 ;  /* 0x0000000384062211 */ /* 0x042fe200018f3483 */
[----:B------:R-:W-:Y:S01]  /*1a30*/  @P0 IMAD.WIDE.U32 R2, R132, 0x50, R2 ;  /* 0x0000005084020825 */ /* 0x000fe200078e0002 */
[----:B------:R-:W-:Y:S02]  /*1a40*/  @P2 LEA R8, P3, R5, c[0x0][0x220], 0x1 ;  /* 0x0000880005082a11 */ /* 0x000fe400078608ff */
[----:B------:R-:W-:Y:S01]  /*1a50*/  SHF.R.S32.HI R7, RZ, 0x1f, R4 ;  /* 0x0000001fff077819 */ /* 0x000fe20000011404 */
[----:B------:R-:W-:Y:S01]  /*1a60*/  @P0 IMAD.IADD R3, R3, 0x1, R11 ;  /* 0x0000000103030824 */ /* 0x000fe200078e020b */
[----:B------:R-:W-:Y:S01]  /*1a70*/  @P2 LEA.HI.X R9, R5, c[0x0][0x224], R6, 0x1, P3 ;  /* 0x0000890005092a11 */ /* 0x000fe200018f0c06 */
[----:B------:R-:W-:Y:S01]  /*1a80*/  IMAD.U32 R5, RZ, RZ, UR30 ;  /* 0x0000001eff057e24 */ /* 0x000fe2000f8e00ff */
[C---:B------:R-:W-:Y:S01]  /*1a90*/  @P0 LEA R6, P3, R2.reuse, c[0x0][0x220], 0x1 ;  /* 0x0000880002060a11 */ /* 0x040fe200078608ff */
[----:B------:R-:W-:Y:S01]  /*1aa0*/  IMAD.SHL.U32 R11, R137, 0x40, RZ ;  /* 0x00000040890b7824 */ /* 0x000fe200078e00ff */
[----:B------:R-:W-:Y:S01]  /*1ab0*/  LEA.HI R4, R7, R4, RZ, 0x3 ;  /* 0x0000000407047211 */ /* 0x000fe200078f18ff */
[----:B------:R1:W-:Y:S01]  /*1ac0*/  @P2 LDGSTS.E.BYPASS.LTC128B.128 [R78+0x5100], [R8.64], !P6 ;  /* 0x05100000084e2fae */ /* 0x0003e2000f101d5a */
[----:B------:R-:W-:Y:S01]  /*1ad0*/  @P0 LEA.HI.X R7, R2, c[0x0][0x224], R3, 0x1, P3 ;  /* 0x0000890002070a11 */ /* 0x000fe200018f0c03 */
[----:B------:R-:W-:Y:S01]  /*1ae0*/  IMAD.SHL.U32 R136, R136, 0x2, RZ ;  /* 0x0000000288887824 */ /* 0x000fe200078e00ff */
[----:B------:R-:W-:Y:S01]  /*1af0*/  LOP3.LUT R107, R11, 0x1c0, RZ, 0xc0, !PT ;  /* 0x000001c00b6b7812 */ /* 0x000fe200078ec0ff */
[----:B------:R-:W-:Y:S01]  /*1b00*/  IMAD.IADD R139, R135, 0x1, R139 ;  /* 0x00000001878b7824 */ /* 0x000fe200078e028b */
[----:B------:R-:W-:Y:S01]  /*1b10*/  LOP3.LUT R88, R4, 0xfffffff8, RZ, 0xc0, !PT ;  /* 0xfffffff804587812 */ /* 0x000fe200078ec0ff */
[----:B------:R4:W-:Y:S01]  /*1b20*/  @P0 LDGSTS.E.BYPASS.LTC128B.128 [R78+0x5900], [R6.64], !P6 ;  /* 0x05900000064e0fae */ /* 0x0009e2000f101d5a */
[----:B------:R-:W-:Y:S01]  /*1b30*/  ISETP.GE.AND P0, PT, R20, c[0x0][0x1d4], PT ;  /* 0x0000750014007a0c */ /* 0x000fe20003f06270 */
[----:B------:R-:W-:Y:S01]  /*1b40*/  IMAD R0, R0, 0x20, R35 ;  /* 0x0000002000007824 */ /* 0x000fe200078e0223 */
[----:B------:R-:W-:Y:S01]  /*1b50*/  SHF.R.U32.HI R140, RZ, 0x3, R107 ;  /* 0x00000003ff8c7819 */ /* 0x000fe2000001166b */
[----:B------:R-:W0:Y:S01]  /*1b60*/  LDGDEPBAR ;  /* 0x00000000000079af */ /* 0x000e220000000000 */
[----:B------:R-:W-:-:S02]  /*1b70*/  P2R R89, PR, RZ, 0x1 ;  /* 0x00000001ff597803 */ /* 0x000fc40000000000 */
[C---:B------:R-:W-:Y:S01]  /*1b80*/  SHF.L.U64.HI R131, R132.reuse, 0x5, R131 ;  /* 0x0000000584837819 */ /* 0x040fe20000010283 */
[----:B------:R-:W-:Y:S01]  /*1b90*/  IMAD.SHL.U32 R132, R132, 0x20, RZ ;  /* 0x0000002084847824 */ /* 0x000fe200078e00ff */
[----:B------:R-:W-:Y:S02]  /*1ba0*/  SHF.R.S32.HI R105, RZ, 0x3, R4 ;  /* 0x00000003ff697819 */ /* 0x000fe40000011404 */
[----:B------:R-:W-:Y:S02]  /*1bb0*/  SHF.R.S32.HI R100, RZ, 0x1f, R88 ;  /* 0x0000001fff647819 */ /* 0x000fe40000011458 */
[----:B------:R-:W-:Y:S01]  /*1bc0*/  IADD3 R87, R85, UR10, RZ ;  /* 0x0000000a55577c10 */ /* 0x000fe2000fffe0ff */
[----:B------:R-:W-:Y:S01]  /*1bd0*/  ULDC.U8 UR10, c[0x0][0x298] ;  /* 0x0000a600000a7ab9 */ /* 0x000fe20000000000 */
[----:B-1----:R-:W-:Y:S01]  /*1be0*/  IMAD.U32 R8, RZ, RZ, UR22 ;  /* 0x00000016ff087e24 */ /* 0x002fe2000f8e00ff */
[----:B----4-:R-:W-:Y:S02]  /*1bf0*/  LEA.HI R6, R29, R209, RZ, 0x5 ;  /* 0x000000d11d067211 */ /* 0x010fe400078f28ff */
[----:B------:R-:W-:-:S03]  /*1c00*/  SHF.R.S32.HI R7, RZ, 0x1f, R26 ;  /* 0x0000001fff077819 */ /* 0x000fc6000001141a */
[----:B------:R-:W-:-:S05]  /*1c10*/  IMAD.SHL.U32 R6, R6, 0x10, RZ ;  /* 0x0000001006067824 */ /* 0x000fca00078e00ff */
[----:B------:R-:W-:Y:S01]  /*1c20*/  LOP3.LUT R120, R6, 0xfffffe00, RZ, 0xc0, !PT ;  /* 0xfffffe0006787812 */ /* 0x000fe200078ec0ff */
[----:B------:R-:W-:-:S05]  /*1c30*/  IMAD.SHL.U32 R6, R138, 0x40, RZ ;  /* 0x000000408a067824 */ /* 0x000fca00078e00ff */
[----:B------:R-:W-:-:S04]  /*1c40*/  LOP3.LUT R108, R6, 0x1c0, RZ, 0xc0, !PT ;  /* 0x000001c0066c7812 */ /* 0x000fc800078ec0ff */
[----:B------:R-:W-:Y:S02]  /*1c50*/  SHF.R.U32.HI R141, RZ, 0x3, R108 ;  /* 0x00000003ff8d7819 */ /* 0x000fe4000001166c */
[----:B--2---:R-:W-:Y:S01]  /*1c60*/  @P5 SHF.R.S32.HI R3, RZ, 0x1f, R27 ;  /* 0x0000001fff035819 */ /* 0x004fe2000001141b */
[----:B------:R-:W-:Y:S01]  /*1c70*/  @!P5 IMAD.MOV.U32 R3, RZ, RZ, R5 ;  /* 0x000000ffff03d224 */ /* 0x000fe200078e0005 */
[----:B------:R-:W-:Y:S01]  /*1c80*/  SHF.R.S32.HI R5, RZ, 0x1f, R133 ;  /* 0x0000001fff057819 */ /* 0x000fe20000011485 */
[----:B------:R-:W-:Y:S02]  /*1c90*/  @P5 IMAD.MOV.U32 R2, RZ, RZ, R27 ;  /* 0x000000ffff025224 */ /* 0x000fe400078e001b */
[----:B------:R-:W-:Y:S02]  /*1ca0*/  @!P5 IMAD.MOV.U32 R2, RZ, RZ, R8 ;  /* 0x000000ffff02d224 */ /* 0x000fe400078e0008 */
[C---:B------:R-:W-:Y:S02]  /*1cb0*/  IMAD R8, R5.reuse, c[0x0][0x280], RZ ;  /* 0x0000a00005087a24 */ /* 0x040fe400078e02ff */
[----:B------:R-:W-:-:S02]  /*1cc0*/  IMAD R5, R5, c[0x0][0x290], RZ ;  /* 0x0000a40005057a24 */ /* 0x000fc400078e02ff */
[C---:B------:R-:W-:Y:S01]  /*1cd0*/  IMAD R10, R133.reuse, c[0x0][0x284], R8 ;  /* 0x0000a100850a7a24 */ /* 0x040fe200078e0208 */
[----:B------:R-:W-:Y:S01]  /*1ce0*/  SHF.R.S32.HI R8, RZ, 0x1f, R137 ;  /* 0x0000001fff087819 */ /* 0x000fe20000011489 */
[----:B------:R-:W-:Y:S01]  /*1cf0*/  IMAD R9, R133, c[0x0][0x294], R5 ;  /* 0x0000a50085097a24 */ /* 0x000fe200078e0205 */
[----:B------:R-:W-:Y:S01]  /*1d00*/  LEA.HI R5, R7, R35, RZ, 0x3 ;  /* 0x0000002307057211 */ /* 0x000fe200078f18ff */
[----:B------:R-:W-:Y:S01]  /*1d10*/  IMAD R3, R3, c[0x0][0x2b0], RZ ;  /* 0x0000ac0003037a24 */ /* 0x000fe200078e02ff */
[----:B------:R-:W-:Y:S01]  /*1d20*/  LEA.HI R6, R8, R137, RZ, 0x3 ;  /* 0x0000008908067211 */ /* 0x000fe200078f18ff */
[C---:B------:R-:W-:Y:S01]  /*1d30*/  IMAD.WIDE.U32 R114, R2.reuse, c[0x0][0x2b0], RZ ;  /* 0x0000ac0002727a25 */ /* 0x040fe200078e00ff */
[----:B------:R-:W-:Y:S02]  /*1d40*/  LOP3.LUT R5, R5, 0xfffffff8, RZ, 0xc0, !PT ;  /* 0xfffffff805057812 */ /* 0x000fe400078ec0ff */
[----:B------:R-:W-:Y:S01]  /*1d50*/  SHF.R.S32.HI R7, RZ, 0x1f, R138 ;  /* 0x0000001fff077819 */ /* 0x000fe2000001148a */
[----:B------:R-:W-:-:S02]  /*1d60*/  IMAD R3, R2, c[0x0][0x2b4], R3 ;  /* 0x0000ad0002037a24 */ /* 0x000fc400078e0203 */
[----:B------:R-:W-:Y:S01]  /*1d70*/  IMAD.IADD R5, R35, 0x1, -R5 ;  /* 0x0000000123057824 */ /* 0x000fe200078e0a05 */
[----:B------:R-:W-:Y:S01]  /*1d80*/  LEA.HI R7, R7, R138, RZ, 0x3 ;  /* 0x0000008a07077211 */ /* 0x000fe200078f18ff */
[----:B------:R-:W-:Y:S02]  /*1d90*/  IMAD.SHL.U32 R6, R6, 0x40, RZ ;  /* 0x0000004006067824 */ /* 0x000fe400078e00ff */
[C---:B------:R-:W-:Y:S01]  /*1da0*/  IMAD.SHL.U32 R8, R5.reuse, 0x40, RZ ;  /* 0x0000004005087824 */ /* 0x040fe200078e00ff */
[----:B------:R-:W-:Y:S01]  /*1db0*/  LOP3.LUT P0, RZ, R5, 0x4, RZ, 0xc0, !PT ;  /* 0x0000000405ff7812 */ /* 0x000fe2000780c0ff */
[----:B------:R-:W-:Y:S01]  /*1dc0*/  IMAD.IADD R126, R115, 0x1, R3 ;  /* 0x00000001737e7824 */ /* 0x000fe200078e0203 */
[----:B------:R-:W-:Y:S01]  /*1dd0*/  SHF.R.S32.HI R5, RZ, 0x1f, R83 ;  /* 0x0000001fff057819 */ /* 0x000fe20000011453 */
[----:B------:R-:W-:Y:S01]  /*1de0*/  IMAD.SHL.U32 R7, R7, 0x40, RZ ;  /* 0x0000004007077824 */ /* 0x000fe200078e00ff */
[----:B------:R-:W-:Y:S01]  /*1df0*/  LOP3.LUT R118, R8, 0x1c0, RZ, 0xc0, !PT ;  /* 0x000001c008767812 */ /* 0x000fe200078ec0ff */
[----:B------:R-:W-:Y:S01]  /*1e00*/  IMAD.IADD R104, R97, 0x1, R10 ;  /* 0x0000000161687824 */ /* 0x000fe200078e020a */
[----:B------:R-:W-:Y:S01]  /*1e10*/  LEA.HI R5, R5, R83, RZ, 0x3 ;  /* 0x0000005305057211 */ /* 0x000fe200078f18ff */
[----:B------:R-:W-:Y:S01]  /*1e20*/  IMAD.IADD R102, R10, 0x1, R93 ;  /* 0x000000010a667824 */ /* 0x000fe200078e025d */
[----:B------:R-:W-:Y:S01]  /*1e30*/  SHF.R.U32.HI R119, RZ, 0x3, R118 ;  /* 0x00000003ff777819 */ /* 0x000fe20000011676 */
[----:B------:R-:W-:Y:S01]  /*1e40*/  IMAD.IADD R103, R95, 0x1, R9 ;  /* 0x000000015f677824 */ /* 0x000fe200078e0209 */
[----:B------:R-:W-:Y:S01]  /*1e50*/  LOP3.LUT R2, R118, 0x18, R20, 0xf8, !PT ;  /* 0x0000001876027812 */ /* 0x000fe200078ef814 */
[----:B------:R-:W-:Y:S01]  /*1e60*/  IMAD.IADD R101, R9, 0x1, R91 ;  /* 0x0000000109657824 */ /* 0x000fe200078e025b */
[----:B------:R-:W-:-:S02]  /*1e70*/  LOP3.LUT R121, R6, 0xfffffe00, RZ, 0xc0, !PT ;  /* 0xfffffe0006797812 */ /* 0x000fc400078ec0ff */
[----:B------:R-:W-:Y:S02]  /*1e80*/  LOP3.LUT R2, R2, R119, RZ, 0x3c, !PT ;  /* 0x0000007702027212 */ /* 0x000fe400078e3cff */
[----:B------:R-:W-:Y:S02]  /*1e90*/  LOP3.LUT R6, R118, 0x38, R4, 0xf8, !PT ;  /* 0x0000003876067812 */ /* 0x000fe400078ef804 */
[----:B------:R-:W-:Y:S01]  /*1ea0*/  LOP3.LUT R73, R5, 0xfffffff8, RZ, 0xc0, !PT ;  /* 0xfffffff805497812 */ /* 0x000fe200078ec0ff */
[----:B------:R-:W-:Y:S01]  /*1eb0*/  IMAD.IADD R3, R2, 0x1, R120 ;  /* 0x0000000102037824 */ /* 0x000fe200078e0278 */
[----:B------:R-:W-:Y:S02]  /*1ec0*/  LOP3.LUT R122, R7, 0xfffffe00, RZ, 0xc0, !PT ;  /* 0xfffffe00077a7812 */ /* 0x000fe400078ec0ff */
[----:B------:R-:W-:Y:S02]  /*1ed0*/  LOP3.LUT R5, R108, 0x38, R4, 0xf8, !PT ;  /* 0x000000386c057812 */ /* 0x000fe400078ef804 */
[----:B------:R-:W-:-:S02]  /*1ee0*/  LEA R79, R3, 0x100, 0x1 ;  /* 0x00000100034f7811 */ /* 0x000fc400078e08ff */
[----:B------:R-:W-:Y:S02]  /*1ef0*/  LOP3.LUT R2, R107, 0x38, R4, 0xf8, !PT ;  /* 0x000000386b027812 */ /* 0x000fe400078ef804 */
[----:B------:R-:W-:Y:S02]  /*1f00*/  LOP3.LUT R3, R6, R119, RZ, 0x3c, !PT ;  /* 0x0000007706037212 */ /* 0x000fe400078e3cff */
[----:B------:R-:W-:Y:S02]  /*1f10*/  LOP3.LUT R5, R122, R5, R141, 0xf6, !PT ;  /* 0x000000057a057212 */ /* 0x000fe400078ef68d */
[----:B------:R-:W-:Y:S01]  /*1f20*/  LOP3.LUT R2, R121, R2, R140, 0xf6, !PT ;  /* 0x0000000279027212 */ /* 0x000fe200078ef68c */
[----:B------:R-:W-:Y:S01]  /*1f30*/  IMAD.IADD R3, R3, 0x1, R120 ;  /* 0x0000000103037824 */ /* 0x000fe200078e0278 */
[----:B------:R-:W-:Y:S01]  /*1f40*/  IADD3 R80, R79, 0x40, RZ ;  /* 0x000000404f507810 */ /* 0x000fe20007ffe0ff */
[----:B------:R-:W-:Y:S01]  /*1f50*/  IMAD.SHL.U32 R125, R5, 0x2, RZ ;  /* 0x00000002057d7824 */ /* 0x000fe200078e00ff */
[----:B------:R-:W-:Y:S01]  /*1f60*/  @P0 IADD3 R80, R79, -0x40, RZ ;  /* 0xffffffc04f500810 */ /* 0x000fe20007ffe0ff */
[----:B------:R-:W-:Y:S01]  /*1f70*/  IMAD.SHL.U32 R124, R2, 0x2, RZ ;  /* 0x00000002027c7824 */ /* 0x000fe200078e00ff */
[----:B------:R-:W-:Y:S01]  /*1f80*/  SHF.R.S32.HI R81, RZ, 0x1f, R73 ;  /* 0x0000001fff517819 */ /* 0x000fe20000011449 */
[----:B------:R-:W-:Y:S01]  /*1f90*/  IMAD.SHL.U32 R123, R3, 0x2, RZ ;  /* 0x00000002037b7824 */ /* 0x000fe200078e00ff */
[----:B------:R-:W-:Y:S01]  /*1fa0*/  BAR.SYNC.DEFER_BLOCKING 0x0 ;  /* 0x0000000000007b1d */ /* 0x000fe20000010000 */
[----:B---3--:R-:W-:-:S05]  /*1fb0*/  ISETP.GE.AND P0, PT, R144, 0x1, PT ;  /* 0x000000019000780c */ /* 0x008fca0003f06270 */
.L_x_376:
        /* <DEDUP_REMOVED lines=13> */
[C---:B------:R-:W-:Y:S04]  /*2090*/  @!P0 IADD3 R3, P1, R5.reuse, R114, RZ ;  /* 0x0000007205038210 */ /* 0x040fe80007f3e0ff */
[----:B------:R-:W-:Y:S02]  /*20a0*/  @!P0 LEA.HI.X.SX32 R6, R5, R126, 0x1, P1 ;  /* 0x0000007e05068211 */ /* 0x000fe400008f0eff */
[C---:B------:R-:W-:Y:S04]  /*20b0*/  @!P0 LEA R2, P1, R3.reuse, c[0x0][0x2a0], 0x2 ;  /* 0x0000a80003028a11 */ /* 0x040fe800078210ff */
[----:B------:R-:W-:Y:S05]  /*20c0*/  @!P0 LEA.HI.X R3, R3, c[0x0][0x2a4], R6, 0x2, P1 ;  /* 0x0000a90003038a11 */ /* 0x000fea00008f1406 */
[----:B------:R1:W2:Y:S04]  /*20d0*/  @!P0 LDG.E R82, [R2.64] ;  /* 0x0000001a02528981 */ /* 0x0002a8000c1e1900 */
[----:B------:R-:W-:Y:S01]  /*20e0*/  BAR.SYNC.DEFER_BLOCKING 0x0 ;  /* 0x0000000000007b1d */ /* 0x000fe20000010000 */
[----:B-1----:R-:W-:Y:S04]  /*20f0*/  IMAD.MOV R2, RZ, RZ, -R5 ;  /* 0x000000ffff027224 */ /* 0x002fe800078e0a05 */
[----:B------:R-:W-:Y:S04]  /*2100*/  IMAD R86, R2, c[0x0][0x2b8], R4 ;  /* 0x0000ae0002567a24 */ /* 0x000fe800078e0204 */
[----:B------:R-:W-:Y:S01]  /*2110*/  IMAD.WIDE.U32 R2, R86, c[0x0][0x1e0], RZ ;  /* 0x0000780056027a25 */ /* 0x000fe200078e00ff */
[----:B------:R-:W-:Y:S05]  /*2120*/  SHF.R.S32.HI R98, RZ, 0x1f, R86 ;  /* 0x0000001fff627819 */ /* 0x000fea0000011456 */
        /* <DEDUP_REMOVED lines=11> */
[----:B------:R-:W-:-:S05]  /*21e0*/  @!P2 BRA `(.L_x_343) ;  /* 0x00003b400000a947 */ /* 0x000fca0003800000 */
[----:B------:R-:W-:Y:S01]  /*21f0*/  USHF.R.S32.HI UR28, URZ, 0x1f, UR6 ;  /* 0x0000001f3f1c7899 */ /* 0x000fe20008011406 */
[----:B------:R-:W-:Y:S01]  /*2200*/  ISETP.NE.AND P0, PT, RZ, UR10, PT ;  /* 0x0000000aff007c0c */ /* 0x000fe2000bf05270 */
[----:B------:R-:W-:Y:S01]  /*2210*/  UIMAD UR11, UR8, UR6, URZ ;  /* 0x00000006080b72a4 */ /* 0x000fe2000f8e023f */
[----:B------:R-:W-:Y:S01]  /*2220*/  IMAD R2, R139, UR6, RZ ;  /* 0x000000068b027c24 */ /* 0x000fe2000f8e02ff */
[----:B------:R-:W-:Y:S01]  /*2230*/  UIMAD UR5, UR6, -0x60, UR4 ;  /* 0xffffffa0060578a4 */ /* 0x000fe2000f8e0204 */
[C---:B------:R-:W-:Y:S01]  /*2240*/  IMAD.WIDE.U32 R60, R134.reuse, UR6, RZ ;  /* 0x00000006863c7c25 */ /* 0x040fe2000f8e00ff */
[----:B------:R-:W-:Y:S02]  /*2250*/  UIMAD.WIDE.U32 UR30, UR40, UR6, URZ ;  /* 0x00000006281e72a5 */ /* 0x000fe4000f8e003f */
[----:B------:R-:W-:Y:S01]  /*2260*/  UIMAD UR11, UR28, UR40, UR11 ;  /* 0x000000281c0b72a4 */ /* 0x000fe2000f8e020b */
[----:B------:R-:W-:Y:S01]  /*2270*/  IMAD R2, R134, UR28, R2 ;  /* 0x0000001c86027c24 */ /* 0x000fe2000f8e0202 */
[----:B------:R-:W-:Y:S02]  /*2280*/  UISETP.LT.AND UP0, UPT, UR5, 0x60, UPT ;  /* 0x000000600500788c */ /* 0x000fe4000bf01270 */
[----:B------:R-:W-:Y:S02]  /*2290*/  UIADD3 UR11, UR31, UR11, URZ ;  /* 0x0000000b1f0b7290 */ /* 0x000fe4000fffe03f */
[----:B------:R-:W-:Y:S01]  /*22a0*/  USEL UR28, UR5, 0x60, UP0 ;  /* 0x00000060051c7887 */ /* 0x000fe20008000000 */
        /* <DEDUP_REMOVED lines=15> */
[----:B------:R-:W-:Y:S04]  /*23a0*/  IADD3 R3, P0, R94, UR30, RZ ;  /* 0x0000001e5e037c10 */ /* 0x000fe8000ff1e0ff */
[----:B------:R-:W-:Y:S02]  /*23b0*/  IADD3.X R5, R103, UR11, RZ, P0, !PT ;  /* 0x0000000b67057c10 */ /* 0x000fe400087fe4ff */
        /* <DEDUP_REMOVED lines=13> */
.L_x_346:
[----:B------:R-:W-:Y:S05]  /*2490*/  BSYNC B0 ;  /* 0x0000000000007941 */ /* 0x000fea0003800000 */
.L_x_345:
        /* <DEDUP_REMOVED lines=19> */
[----:B------:R-:W-:Y:S01]  /*25d0*/  IADD3 R4, P1, P0, R96, UR35, R60 ;  /* 0x0000002360047c10 */ /* 0x000fe2000f83e03c */
[----:B------:R-:W-:Y:S01]  /*25e0*/  IMAD.U32 R5, RZ, RZ, UR39 ;  /* 0x00000027ff057e24 */ /* 0x000fe2000f8e00ff */
[----:B------:R-:W-:Y:S01]  /*25f0*/  CS2R R42, SRZ ;  /* 0x00000000002a7805 */ /* 0x000fe2000001ff00 */
[----:B------:R-:W-:Y:S01]  /*2600*/  IMAD.U32 R8, RZ, RZ, UR38 ;  /* 0x00000026ff087e24 */ /* 0x000fe2000f8e00ff */
[----:B------:R-:W-:Y:S01]  /*2610*/  IADD3.X R7, R104, UR34, R37, P1, P0 ;  /* 0x0000002268077c10 */ /* 0x000fe20008fe0425 */
[----:B------:R-:W-:Y:S01]  /*2620*/  CS2R R14, SRZ ;  /* 0x00000000000e7805 */ /* 0x000fe2000001ff00 */
[----:B------:R-:W-:Y:S01]  /*2630*/  IADD3 R5, P1, P0, R94, UR30, R5 ;  /* 0x0000001e5e057c10 */ /* 0x000fe2000f83e005 */
[----:B------:R-:W-:Y:S01]  /*2640*/  CS2R R44, SRZ ;  /* 0x00000000002c7805 */ /* 0x000fe2000001ff00 */
[----:B------:R-:W-:Y:S02]  /*2650*/  CS2R R16, SRZ ;  /* 0x0000000000107805 */ /* 0x000fe4000001ff00 */
[----:B------:R-:W-:Y:S02]  /*2660*/  IADD3.X R8, R103, UR11, R8, P1, P0 ;  /* 0x0000000b67087c10 */ /* 0x000fe40008fe0408 */
        /* <DEDUP_REMOVED lines=12> */
.L_x_348:
[----:B------:R-:W-:Y:S05]  /*2730*/  BSYNC B0 ;  /* 0x0000000000007941 */ /* 0x000fea0003800000 */
.L_x_347:
        /* <DEDUP_REMOVED lines=24> */
[----:B------:R-:W-:Y:S01]  /*28c0*/  IMAD.U32 R5, RZ, RZ, UR31 ;  /* 0x0000001fff057e24 */ /* 0x000fe2000f8e00ff */
[----:B------:R-:W-:Y:S01]  /*28d0*/  IADD3 R5, P1, P0, R94, UR37, R4 ;  /* 0x000000255e057c10 */ /* 0x000fe2000f83e004 */
[----:B------:R-:W-:Y:S03]  /*28e0*/  CS2R R24, SRZ ;  /* 0x0000000000187805 */ /* 0x000fe6000001ff00 */
        /* <DEDUP_REMOVED lines=13> */
.L_x_350:
[----:B------:R-:W-:Y:S05]  /*29c0*/  BSYNC B0 ;  /* 0x0000000000007941 */ /* 0x000fea0003800000 */
.L_x_349:
        /* <DEDUP_REMOVED lines=74> */
.L_x_354:
[----:B------:R-:W-:Y:S05]  /*2e70*/  BSYNC B0 ;  /* 0x0000000000007941 */ /* 0x000fea0003800000 */
.L_x_353:
        /* <DEDUP_REMOVED lines=57> */
.L_x_352:
[----:B------:R-:W-:Y:S05]  /*3210*/  BSYNC B1 ;  /* 0x0000000000017941 */ /* 0x000fea0003800000 */
.L_x_351:
[----:B--2---:R2:W4:Y:S01]  /*3220*/  SHFL.IDX PT, R38, R76, 0x1, 0x1c1f ;  /* 0x003c1f004c267f89 */ /* 0x00452200000e0000 */
[----:B------:R-:W-:Y:S03]  /*3230*/  BSSY B1, `(.L_x_355) ;  /* 0x0000077000017945 */ /* 0x000fe60003800000 */
[----:B------:R2:W1:Y:S01]  /*3240*/  SHFL.IDX PT, R37, R77, 0x1, 0x1c1f ;  /* 0x003c1f004d257f89 */ /* 0x00046200000e0000 */
[----:B------:R-:W-:-:S05]  /*3250*/  @P4 BRA `(.L_x_356) ;  /* 0x0000074000004947 */ /* 0x000fca0003800000 */
[----:B------:R-:W-:Y:S01]  /*3260*/  ISETP.NE.AND P0, PT, R89, RZ, PT ;  /* 0x000000ff5900720c */ /* 0x000fe20003f05270 */
[----:B------:R-:W-:Y:S01]  /*3270*/  @!UPT UIADD3 URZ, URZ, URZ, URZ ;  /* 0x0000003f3f3ff290 */ /* 0x000fe2000fffe03f */
[----:B------:R-:W-:Y:S11]  /*3280*/  BSSY B0, `(.L_x_357) ;  /* 0x0000038000007945 */ /* 0x000ff60003800000 */
[----:B------:R-:W-:-:S05]  /*3290*/  @P0 BRA `(.L_x_358) ;  /* 0x0000036000000947 */ /* 0x000fca0003800000 */
[C---:B-1----:R-:W-:Y:S01]  /*32a0*/  LEA R30, P0, R20.reuse, R37, 0x1 ;  /* 0x00000025141e7211 */ /* 0x042fe200078008ff */
[----:B------:R-:W1:Y:S03]  /*32b0*/  LDS.128 R8, [R79+0x4000] ;  /* 0x004000004f087984 */ /* 0x000e660000000c00 */
        /* <DEDUP_REMOVED lines=39> */
[----:B------:R-:W-:Y:S01]  /*3530*/  @!P0 FMUL.FTZ R4, R7, R4 ;  /* 0x0000000407048220 */ /* 0x000fe20000410000 */
        /* <DEDUP_REMOVED lines=12> */
.L_x_358:
[----:B------:R-:W-:Y:S05]  /*3600*/  BSYNC B0 ;  /* 0x0000000000007941 */ /* 0x000fea0003800000 */
.L_x_357:
[----:B------:R-:W-:Y:S11]  /*3610*/  ISETP.NE.AND P0, PT, R106, RZ, PT ;  /* 0x000000ff6a00720c */ /* 0x000ff60003f05270 */
[----:B------:R-:W-:Y:S02]  /*3620*/  @!UPT UIADD3 URZ, URZ, URZ, URZ ;  /* 0x0000003f3f3ff290 */ /* 0x000fe4000fffe03f */
        /* <DEDUP_REMOVED lines=55> */
.L_x_356:
[----:B------:R-:W-:Y:S05]  /*39a0*/  BSYNC B1 ;  /* 0x0000000000017941 */ /* 0x000fea0003800000 */
.L_x_355:
[----:B-1----:R1:W2:Y:S04]  /*39b0*/  SHFL.IDX PT, R31, R76, 0x2, 0x1c1f ;  /* 0x005c1f004c1f7f89 */ /* 0x0022a800000e0000 */
[----:B------:R1:W4:Y:S01]  /*39c0*/  SHFL.IDX PT, R30, R77, 0x2, 0x1c1f ;  /* 0x005c1f004d1e7f89 */ /* 0x00032200000e0000 */
[----:B------:R-:W-:-:S05]  /*39d0*/  @P2 BRA `(.L_x_359) ;  /* 0x000026e000002947 */ /* 0x000fca0003800000 */
[----:B------:R-:W-:Y:S01]  /*39e0*/  ISETP.NE.AND P0, PT, R89, RZ, PT ;  /* 0x000000ff5900720c */ /* 0x000fe20003f05270 */
[----:B------:R-:W-:Y:S01]  /*39f0*/  @!UPT UIADD3 URZ, URZ, URZ, URZ ;  /* 0x0000003f3f3ff290 */ /* 0x000fe2000fffe03f */
[----:B------:R-:W-:Y:S11]  /*3a00*/  BSSY B0, `(.L_x_360) ;  /* 0x0000038000007945 */ /* 0x000ff60003800000 */
[----:B------:R-:W-:-:S05]  /*3a10*/  @P0 BRA `(.L_x_361) ;  /* 0x0000036000000947 */ /* 0x000fca0003800000 */
[C---:B----4-:R-:W-:Y:S01]  /*3a20*/  LEA R26, P0, R20.reuse, R30, 0x1 ;  /* 0x0000001e141a7211 */ /* 0x050fe200078008ff */
[----:B------:R-:W4:Y:S03]  /*3a30*/  LDS.128 R8, [R79+0x5000] ;  /* 0x005000004f087984 */ /* 0x000f260000000c00 */
[----:B--2---:R-:W-:Y:S02]  /*3a40*/  LEA.HI.X R27, R20, R31, R21, 0x1, P0 ;  /* 0x0000001f141b7211 */ /* 0x004fe400000f0c15 */
        /* <DEDUP_REMOVED lines=13> */
[----:B----4-:R-:W-:Y:S02]  /*3b20*/  @!P0 MOV R3, R8 ;  /* 0x0000000800038202 */ /* 0x010fe40000000f00 */
        /* <DEDUP_REMOVED lines=37> */
.L_x_361:
[----:B------:R-:W-:Y:S05]  /*3d80*/  BSYNC B0 ;  /* 0x0000000000007941 */ /* 0x000fea0003800000 */
.L_x_360:
[----:B------:R-:W-:Y:S11]  /*3d90*/  ISETP.NE.AND P0, PT, R106, RZ, PT ;  /* 0x000000ff6a00720c */ /* 0x000ff60003f05270 */
[----:B------:R-:W-:Y:S02]  /*3da0*/  @!UPT UIADD3 URZ, URZ, URZ, URZ ;  /* 0x0000003f3f3ff290 */ /* 0x000fe4000fffe03f */
[----:B------:R-:W-:-:S05]  /*3db0*/  @P0 BRA `(.L_x_359) ;  /* 0x0000230000000947 */ /* 0x000fca0003800000 */
[C---:B----4-:R-:W-:Y:S01]  /*3dc0*/  LEA R22, P0, R73.reuse, R30, 0x1 ;  /* 0x0000001e49167211 */ /* 0x050fe200078008ff */
[----:B--2---:R-:W2:Y:S03]  /*3dd0*/  LDS.128 R8, [R80+0x5000] ;  /* 0x0050000050087984 */ /* 0x004ea60000000c00 */
        /* <DEDUP_REMOVED lines=53> */
.L_x_344:
[----:B------:R-:W-:Y:S01]  /*4130*/  ISETP.GE.AND P0, PT, R138, UR28, PT ;  /* 0x0000001c8a007c0c */ /* 0x000fe2000bf06270 */
[----:B------:R-:W-:Y:S01]  /*4140*/  CS2R R26, SRZ ;  /* 0x00000000001a7805 */ /* 0x000fe2000001ff00 */
[----:B------:R-:W-:Y:S01]  /*4150*/  ISETP.NE.AND P5, PT, R89, RZ, PT ;  /* 0x000000ff5900720c */ /* 0x000fe20003fa5270 */
[----:B------:R-:W-:Y:S01]  /*4160*/  CS2R R24, SRZ ;  /* 0x0000000000187805 */ /* 0x000fe2000001ff00 */
[----:B------:R-:W-:Y:S01]  /*4170*/  ISETP.GE.OR P2, PT, R20, c[0x0][0x27c], P0 ;  /* 0x00009f0014007a0c */ /* 0x000fe20000746670 */
[----:B------:R-:W-:Y:S01]  /*4180*/  IMAD.U32 R7, RZ, RZ, UR39 ;  /* 0x00000027ff077e24 */ /* 0x000fe2000f8e00ff */
[----:B------:R-:W-:Y:S01]  /*4190*/  ISETP.NE.AND P4, PT, R129, RZ, PT ;  /* 0x000000ff8100720c */ /* 0x000fe20003f85270 */
[----:B------:R-:W-:Y:S01]  /*41a0*/  IMAD.U32 R8, RZ, RZ, UR38 ;  /* 0x00000026ff087e24 */ /* 0x000fe2000f8e00ff */
        /* <DEDUP_REMOVED lines=9> */
[----:B------:R-:W-:Y:S01]  /*4240*/  @!P2 IADD3 R7, P1, P0, R90, UR30, R7 ;  /* 0x0000001e5a07ac10 */ /* 0x000fe2000f83e007 */
[----:B------:R-:W-:Y:S01]  /*4250*/  IMAD.U32 R2, RZ, RZ, UR30 ;  /* 0x0000001eff027e24 */ /* 0x000fe2000f8e00ff */
[----:B------:R1:W2:Y:S01]  /*4260*/  SHFL.IDX PT, R65, R76, RZ, 0x1c1f ;  /* 0x001c1fff4c417589 */ /* 0x0002a200000e0000 */
[----:B------:R-:W-:Y:S01]  /*4270*/  IMAD.U32 R3, RZ, RZ, UR31 ;  /* 0x0000001fff037e24 */ /* 0x000fe2000f8e00ff */
[----:B------:R-:W-:Y:S01]  /*4280*/  @!P2 IADD3.X R8, R101, UR11, R8, P1, P0 ;  /* 0x0000000b6508ac10 */ /* 0x000fe20008fe0408 */
[----:B------:R-:W-:Y:S01]  /*4290*/  IMAD.U32 R3, RZ, RZ, UR11 ;  /* 0x0000000bff037e24 */ /* 0x000fe2000f8e00ff */
[----:B------:R-:W-:Y:S01]  /*42a0*/  ISETP.GE.AND P0, PT, R137, UR28, PT ;  /* 0x0000001c89007c0c */ /* 0x000fe2000bf06270 */
[----:B------:R-:W-:Y:S03]  /*42b0*/  BSSY B0, `(.L_x_362) ;  /* 0x00000b8000007945 */ /* 0x000fe60003800000 */
[----:B------:R-:W-:Y:S01]  /*42c0*/  ISETP.GE.OR P1, PT, R20, c[0x0][0x27c], P0 ;  /* 0x00009f0014007a0c */ /* 0x000fe20000726670 */
[----:B------:R1:W3:Y:S11]  /*42d0*/  SHFL.IDX PT, R64, R77, RZ, 0x1c1f ;  /* 0x001c1fff4d407589 */ /* 0x0002f600000e0000 */
[----:B------:R-:W-:Y:S01]  /*42e0*/  @!UPT UIADD3 URZ, URZ, URZ, URZ ;  /* 0x0000003f3f3ff290 */ /* 0x000fe2000fffe03f */
[----:B------:R-:W-:Y:S04]  /*42f0*/  @!P1 IADD3 R10, P3, P0, R90, UR37, R2 ;  /* 0x000000255a0a9c10 */ /* 0x000fe8000f87e002 */
[----:B------:R-:W-:Y:S02]  /*4300*/  @!P1 IADD3.X R11, R101, UR36, R3, P3, P0 ;  /* 0x00000024650b9c10 */ /* 0x000fe40009fe0403 */
[--C-:B------:R-:W-:Y:S04]  /*4310*/  @!P2 IADD3 R2, P3, P0, R92, UR35, R60.reuse ;  /* 0x000000235c02ac10 */ /* 0x100fe8000f87e03c */
[--C-:B------:R-:W-:Y:S02]  /*4320*/  @!P2 IADD3.X R3, R102, UR34, R37.reuse, P3, P0 ;  /* 0x000000226603ac10 */ /* 0x100fe40009fe0425 */
[----:B------:R-:W-:Y:S04]  /*4330*/  @!P1 IADD3 R6, P3, P0, R92, UR33, R60 ;  /* 0x000000215c069c10 */ /* 0x000fe8000f87e03c */
[----:B------:R-:W-:Y:S02]  /*4340*/  @!P1 IADD3.X R9, R102, UR32, R37, P3, P0 ;  /* 0x0000002066099c10 */ /* 0x000fe40009fe0425 */
        /* <DEDUP_REMOVED lines=10> */
[----:B------:R-:W-:Y:S01]  /*43f0*/  ISETP.GE.AND P0, PT, R35, UR28, PT ;  /* 0x0000001c23007c0c */ /* 0x000fe2000bf06270 */
[----:B------:R4:W3:Y:S03]  /*4400*/  @!P1 LDG.E.128 R56, [R8.64] ;  /* 0x0000001a08389981 */ /* 0x0008e6000c1e1d00 */
[----:B------:R-:W-:Y:S05]  /*4410*/  ISETP.GE.OR P0, PT, R20, c[0x0][0x27c], P0 ;  /* 0x00009f0014007a0c */ /* 0x000fea0000706670 */
[----:B------:R4:W3:Y:S08]  /*4420*/  @!P1 LDG.E.128 R28, [R6.64] ;  /* 0x0000001a061c9981 */ /* 0x0008f0000c1e1d00 */
[----:B-1----:R-:W-:Y:S05]  /*4430*/  @!P0 IADD3 R2, P1, R92, R60, RZ ;  /* 0x0000003c5c028210 */ /* 0x002fea0007f3e0ff */
[----:B------:R-:W-:Y:S01]  /*4440*/  @!P0 IMAD.X R3, R102, 0x1, R37, P1 ;  /* 0x0000000166038824 */ /* 0x000fe200008e0625 */
[C---:B----4-:R-:W-:Y:S04]  /*4450*/  @!P0 LEA R8, P1, R2.reuse, c[0x0][0x270], 0x1 ;  /* 0x00009c0002088a11 */ /* 0x050fe800078208ff */
[----:B------:R-:W-:Y:S02]  /*4460*/  @!P0 LEA.HI.X R9, R2, c[0x0][0x274], R3, 0x1, P1 ;  /* 0x00009d0002098a11 */ /* 0x000fe400008f0c03 */
[----:B------:R-:W-:Y:S01]  /*4470*/  @!P0 IADD3 R3, P1, R90, UR30, RZ ;  /* 0x0000001e5a038c10 */ /* 0x000fe2000ff3e0ff */
[----:B------:R-:W-:Y:S02]  /*4480*/  CS2R R6, SRZ ;  /* 0x0000000000067805 */ /* 0x000fe4000001ff00 */
[----:B------:R2:W5:Y:S01]  /*4490*/  @!P0 LDG.E.128 R40, [R8.64] ;  /* 0x0000001a08288981 */ /* 0x000562000c1e1d00 */
[----:B------:R-:W-:Y:S02]  /*44a0*/  @!P0 IADD3.X R4, R101, UR11, RZ, P1, !PT ;  /* 0x0000000b65048c10 */ /* 0x000fe40008ffe4ff */
[C---:B------:R-:W-:Y:S04]  /*44b0*/  @!P0 LEA R2, P1, R3.reuse, c[0x0][0x288], 0x1 ;  /* 0x0000a20003028a11 */ /* 0x040fe800078208ff */
[----:B------:R-:W-:Y:S02]  /*44c0*/  @!P0 LEA.HI.X R3, R3, c[0x0][0x28c], R4, 0x1, P1 ;  /* 0x0000a30003038a11 */ /* 0x000fe400008f0c04 */
[----:B------:R-:W-:Y:S01]  /*44d0*/  CS2R R4, SRZ ;  /* 0x0000000000047805 */ /* 0x000fe2000001ff00 */
[----:B------:R-:W-:Y:S05]  /*44e0*/  ISETP.GE.AND P1, PT, R20, c[0x0][0x27c], PT ;  /* 0x00009f0014007a0c */ /* 0x000fea0003f26270 */
        /* <DEDUP_REMOVED lines=49> */
[----:B------:R-:W-:Y:S01]  /*4800*/  LEA R70, P0, R88, R64, 0x1 ;  /* 0x0000004058467211 */ /* 0x000fe200078008ff */
[----:B------:R-:W-:Y:S01]  /*4810*/  @!P1 HADD2.F32 R38, -RZ, R38.H0_H0 ;  /* 0x20000026ff269230 */ /* 0x000fe20000004100 */
[----:B------:R-:W-:Y:S01]  /*4820*/  MOV R13, R7 ;  /* 0x00000007000d7202 */ /* 0x000fe20000000f00 */
[----:B------:R-:W-:Y:S01]  /*4830*/  IMAD.SHL.U32 R48, R48, 0x2, RZ ;  /* 0x0000000230307824 */ /* 0x000fe200078e00ff */
[----:B------:R-:W-:Y:S02]  /*4840*/  @!P1 SHF.R.U32.HI R14, RZ, 0x10, R7 ;  /* 0x00000010ff0e9819 */ /* 0x000fe40000011607 */
[----:B------:R-:W-:Y:S02]  /*4850*/  @!P1 SHF.R.U32.HI R40, RZ, 0x10, R41 ;  /* 0x00000010ff289819 */ /* 0x000fe40000011629 */
[----:B------:R-:W-:Y:S01]  /*4860*/  LEA.HI.X R71, R88, R65, R100, 0x1, P0 ;  /* 0x0000004158477211 */ /* 0x000fe200000f0c64 */
[----:B------:R-:W1:Y:S01]  /*4870*/  LDS.128 R48, [R48+0x3100] ;  /* 0x0031000030307984 */ /* 0x000e620000000c00 */
[----:B------:R-:W-:Y:S01]  /*4880*/  ISETP.GE.AND P0, PT, R66, c[0x0][0x1d4], PT ;  /* 0x0000750042007a0c */ /* 0x000fe20003f06270 */
[----:B------:R-:W-:Y:S01]  /*4890*/  @!P1 HADD2.F32 R40, -RZ, R40.H0_H0 ;  /* 0x20000028ff289230 */ /* 0x000fe20000004100 */
[--C-:B------:R-:W-:Y:S02]  /*48a0*/  @!P1 SHF.R.U32.HI R47, RZ, 0x10, R43.reuse ;  /* 0x00000010ff2f9819 */ /* 0x100fe4000001162b */
[----:B------:R-:W-:Y:S01]  /*48b0*/  @!P1 SHF.R.U64 R45, R42, 0x10, R43 ;  /* 0x000000102a2d9819 */ /* 0x000fe2000000122b */
[----:B------:R-:W-:Y:S01]  /*48c0*/  @!P1 HADD2.F32 R42, -RZ, R44.H0_H0 ;  /* 0x2000002cff2a9230 */ /* 0x000fe20000004100 */
[----:B------:R-:W-:Y:S03]  /*48d0*/  MOV R46, R43 ;  /* 0x0000002b002e7202 */ /* 0x000fe60000000f00 */
[----:B------:R-:W-:Y:S04]  /*48e0*/  @!P1 HADD2.F32 R44, -RZ, R45.H0_H0 ;  /* 0x2000002dff2c9230 */ /* 0x000fe80000004100 */
        /* <DEDUP_REMOVED lines=18> */
[----:B------:R-:W-:Y:S01]  /*4a10*/  @!P1 HADD2.F32 R37, -RZ, R7.H0_H0 ;  /* 0x20000007ff259230 */ /* 0x000fe20000004100 */
[----:B------:R-:W-:Y:S01]  /*4a20*/  @!P1 IMAD.MOV.U32 R9, RZ, RZ, R50 ;  /* 0x000000ffff099224 */ /* 0x000fe200078e0032 */
[----:B------:R-:W-:Y:S02]  /*4a30*/  @!P1 HADD2.F32 R4, -RZ, R10.H0_H0 ;  /* 0x2000000aff049230 */ /* 0x000fe40000004100 */
[----:B------:R-:W-:Y:S01]  /*4a40*/  @!P1 HADD2.F32 R38, -RZ, R39.H0_H0 ;  /* 0x20000027ff269230 */ /* 0x000fe20000004100 */
[----:B------:R-:W-:Y:S01]  /*4a50*/  @!P1 F2FP.PACK_AB R2, R3, R2 ;  /* 0x000000020302923e */ /* 0x000fe200000000ff */
[----:B------:R-:W-:Y:S02]  /*4a60*/  @!P1 HADD2.F32 R39, -RZ, R7.H1_H1 ;  /* 0x30000007ff279230 */ /* 0x000fe40000004100 */
[--C-:B------:R-:W-:Y:S01]  /*4a70*/  @!P1 HADD2.F32 R7, -RZ, R5.reuse.H1_H1 ;  /* 0x30000005ff079230 */ /* 0x100fe20000004100 */
[----:B------:R-:W-:Y:S01]  /*4a80*/  @!P1 MOV R48, R2 ;  /* 0x0000000200309202 */ /* 0x000fe20000000f00 */
[----:B------:R-:W-:Y:S01]  /*4a90*/  @!P1 HADD2.F32 R8, -RZ, R5.H0_H0 ;  /* 0x20000005ff089230 */ /* 0x000fe20000004100 */
[----:B------:R-:W-:Y:S01]  /*4aa0*/  @!P1 FMUL.FTZ R5, R37, R4 ;  /* 0x0000000425059220 */ /* 0x000fe20000410000 */
[--C-:B------:R-:W-:Y:S01]  /*4ab0*/  @!P1 HADD2.F32 R41, -RZ, R9.reuse.H0_H0 ;  /* 0x20000009ff299230 */ /* 0x100fe20000004100 */
[----:B------:R-:W-:Y:S01]  /*4ac0*/  @!P1 FMUL.FTZ R10, R39, R6 ;  /* 0x00000006270a9220 */ /* 0x000fe20000410000 */
[----:B------:R-:W-:Y:S01]  /*4ad0*/  @!P1 HADD2.F32 R43, -RZ, R9.H1_H1 ;  /* 0x30000009ff2b9230 */ /* 0x000fe20000004100 */
[C---:B------:R-:W-:Y:S02]  /*4ae0*/  @!P1 FFMA.FTZ R72, R8.reuse, R38, -R5 ;  /* 0x0000002608489223 */ /* 0x040fe40000010805 */
[C---:B------:R-:W-:Y:S01]  /*4af0*/  @!P1 FMUL.FTZ R5, R7.reuse, R6 ;  /* 0x0000000607059220 */ /* 0x040fe20000410000 */
[----:B------:R-:W-:Y:S01]  /*4b00*/  @!P1 HADD2.F32 R6, -RZ, R11.H0_H0 ;  /* 0x2000000bff069230 */ /* 0x000fe20000004100 */
[----:B------:R-:W-:Y:S01]  /*4b10*/  @!P1 FFMA.FTZ R69, R7, R40, -R10 ;  /* 0x0000002807459223 */ /* 0x000fe2000001080a */
[----:B------:R-:W-:Y:S01]  /*4b20*/  @!P1 MOV R7, R18 ;  /* 0x0000001200079202 */ /* 0x000fe20000000f00 */
[----:B------:R-:W-:Y:S01]  /*4b30*/  @!P1 FMUL.FTZ R4, R8, R4 ;  /* 0x0000000408049220 */ /* 0x000fe20000410000 */
[----:B------:R-:W-:Y:S01]  /*4b40*/  @!P1 HADD2.F32 R8, -RZ, R12.H0_H0 ;  /* 0x2000000cff089230 */ /* 0x000fe20000004100 */
[----:B------:R-:W-:Y:S02]  /*4b50*/  @!P1 MOV R11, R51 ;  /* 0x00000033000b9202 */ /* 0x000fe40000000f00 */
[----:B------:R-:W-:Y:S01]  /*4b60*/  @!P1 FFMA.FTZ R4, R37, R38, R4 ;  /* 0x0000002625049223 */ /* 0x000fe20000010004 */
[--C-:B------:R-:W-:Y:S01]  /*4b70*/  @!P1 HADD2.F32 R9, -RZ, R7.reuse.H1_H1 ;  /* 0x30000007ff099230 */ /* 0x100fe20000004100 */
[----:B------:R-:W-:Y:S01]  /*4b80*/  @!P1 FMUL.FTZ R12, R43, R8 ;  /* 0x000000082b0c9220 */ /* 0x000fe20000410000 */
[----:B------:R-:W-:Y:S01]  /*4b90*/  @!P1 HADD2.F32 R10, -RZ, R7.H0_H0 ;  /* 0x20000007ff0a9230 */ /* 0x000fe20000004100 */
[----:B------:R-:W-:Y:S01]  /*4ba0*/  @!P1 FMUL.FTZ R7, R41, R6 ;  /* 0x0000000629079220 */ /* 0x000fe20000410000 */
[----:B------:R-:W-:Y:S01]  /*4bb0*/  @!P1 HADD2.F32 R45, -RZ, R11.H1_H1 ;  /* 0x3000000bff2d9230 */ /* 0x000fe20000004100 */
[C---:B------:R-:W-:Y:S02]  /*4bc0*/  @!P1 FFMA.FTZ R67, R9.reuse, R44, -R12 ;  /* 0x0000002c09439223 */ /* 0x040fe4000001080c */
[C---:B------:R-:W-:Y:S02]  /*4bd0*/  @!P1 FFMA.FTZ R68, R10.reuse, R42, -R7 ;  /* 0x0000002a0a449223 */ /* 0x040fe40000010807 */
[----:B------:R-:W-:Y:S01]  /*4be0*/  @!P1 FMUL.FTZ R7, R9, R8 ;  /* 0x0000000809079220 */ /* 0x000fe20000410000 */
[----:B------:R-:W-:Y:S01]  /*4bf0*/  @!P1 HADD2.F32 R8, -RZ, R13.H0_H0 ;  /* 0x2000000dff089230 */ /* 0x000fe20000004100 */
[----:B------:R-:W-:Y:S01]  /*4c00*/  @!P1 IMAD.MOV.U32 R9, RZ, RZ, R19 ;  /* 0x000000ffff099224 */ /* 0x000fe200078e0013 */
[----:B------:R-:W-:Y:S01]  /*4c10*/  @!P1 HADD2.F32 R13, -RZ, R11.H0_H0 ;  /* 0x2000000bff0d9230 */ /* 0x000fe20000004100 */
[----:B------:R-:W-:Y:S01]  /*4c20*/  @!P1 FMUL.FTZ R6, R10, R6 ;  /* 0x000000060a069220 */ /* 0x000fe20000410000 */
[----:B------:R-:W-:Y:S01]  /*4c30*/  @!P1 HADD2.F32 R10, -RZ, R14.H0_H0 ;  /* 0x2000000eff0a9230 */ /* 0x000fe20000004100 */
[----:B------:R-:W-:Y:S01]  /*4c40*/  @!P1 FFMA.FTZ R5, R39, R40, R5 ;  /* 0x0000002827059223 */ /* 0x000fe20000010005 */
[--C-:B------:R-:W-:Y:S01]  /*4c50*/  @!P1 HADD2.F32 R12, -RZ, R9.reuse.H0_H0 ;  /* 0x20000009ff0c9230 */ /* 0x100fe20000004100 */
[----:B------:R-:W-:Y:S01]  /*4c60*/  @!P1 FFMA.FTZ R6, R41, R42, R6 ;  /* 0x0000002a29069223 */ /* 0x000fe20000010006 */
[----:B------:R-:W-:Y:S01]  /*4c70*/  @!P1 HADD2.F32 R11, -RZ, R9.H1_H1 ;  /* 0x30000009ff0b9230 */ /* 0x000fe20000004100 */
[----:B------:R-:W-:Y:S01]  /*4c80*/  @!P1 FMUL.FTZ R9, R13, R8 ;  /* 0x000000080d099220 */ /* 0x000fe20000410000 */
[----:B------:R-:W-:Y:S01]  /*4c90*/  @!P1 F2FP.PACK_AB R4, R5, R4 ;  /* 0x000000040504923e */ /* 0x000fe200000000ff */
        /* <DEDUP_REMOVED lines=16> */
[----:B------:R-:W-:Y:S01]  /*4da0*/  @!P1 MOV R17, R11 ;  /* 0x0000000b00119202 */ /* 0x000fe20000000f00 */
[----:B------:R-:W-:Y:S01]  /*4db0*/  @!P1 IMAD.MOV.U32 R49, RZ, RZ, R4 ;  /* 0x000000ffff319224 */ /* 0x000fe200078e0004 */
[----:B------:R-:W-:Y:S02]  /*4dc0*/  @!P1 MOV R19, R37 ;  /* 0x0000002500139202 */ /* 0x000fe40000000f00 */
[----:B------:R-:W-:Y:S02]  /*4dd0*/  @!P1 F2FP.PACK_AB R6, R7, R6 ;  /* 0x000000060706923e */ /* 0x000fe400000000ff */
[----:B------:R-:W-:Y:S01]  /*4de0*/  @!P1 F2FP.PACK_AB R8, R9, R8 ;  /* 0x000000080908923e */ /* 0x000fe200000000ff */
[----:B------:R1:W-:Y:S01]  /*4df0*/  ST.E.128 [R70.64], R16 ;  /* 0x0000001046007985 */ /* 0x0003e2000c101d1a */
[----:B------:R-:W-:Y:S02]  /*4e00*/  @!P1 MOV R50, R6 ;  /* 0x0000000600329202 */ /* 0x000fe40000000f00 */
[----:B------:R-:W-:Y:S05]  /*4e10*/  @!P1 MOV R51, R8 ;  /* 0x0000000800339202 */ /* 0x000fea0000000f00 */
[----:B------:R1:W-:Y:S02]  /*4e20*/  @!P0 ST.E.128 [R64.64], R48 ;  /* 0x0000003040008985 */ /* 0x0003e4000c101d1a */
.L_x_363:
[----:B------:R-:W-:Y:S05]  /*4e30*/  BSYNC B0 ;  /* 0x0000000000007941 */ /* 0x000fea0003800000 */
.L_x_362:
        /* <DEDUP_REMOVED lines=13> */
[----:B------:R-:W-:Y:S02]  /*4f10*/  @!P1 SHF.R.U64 R3, R24, 0x10, R25 ;  /* 0x0000001018039819 */ /* 0x000fe40000001219 */
[----:B------:R-:W-:Y:S02]  /*4f20*/  LEA.HI.SX32 R6, R6, R105, 0x1c ;  /* 0x0000006906067211 */ /* 0x000fe400078fe2ff */
[----:B------:R-:W-:Y:S01]  /*4f30*/  @!P1 SHF.R.U64 R13, R52, 0x10, R53 ;  /* 0x00000010340d9819 */ /* 0x000fe20000001235 */
[----:B------:R-:W-:Y:S01]  /*4f40*/  @!P1 HADD2.F32 R3, -RZ, R3.H0_H0 ;  /* 0x20000003ff039230 */ /* 0x000fe20000004100 */
[----:B------:R-:W-:Y:S02]  /*4f50*/  SHF.L.U32 R6, R6, 0x3, RZ ;  /* 0x0000000306067819 */ /* 0x000fe400000006ff */
[----:B------:R-:W-:Y:S01]  /*4f60*/  @!P1 SHF.R.U64 R11, R26, 0x10, R27 ;  /* 0x000000101a0b9819 */ /* 0x000fe2000000121b */
[----:B------:R-:W-:Y:S01]  /*4f70*/  @!P1 HADD2.F32 R13, -RZ, R13.H0_H0 ;  /* 0x2000000dff0d9230 */ /* 0x000fe20000004100 */
[----:B------:R-:W-:Y:S02]  /*4f80*/  LOP3.LUT R44, R108, 0x38, R6, 0xf8, !PT ;  /* 0x000000386c2c7812 */ /* 0x000fe400078ef806 */
[----:B------:R-:W-:Y:S02]  /*4f90*/  ISETP.GE.AND P0, PT, R6, c[0x0][0x1d4], PT ;  /* 0x0000750006007a0c */ /* 0x000fe40003f06270 */
[----:B------:R-:W-:Y:S02]  /*4fa0*/  LOP3.LUT R44, R44, R141, RZ, 0x3c, !PT ;  /* 0x0000008d2c2c7212 */ /* 0x000fe400078e3cff */
[----:B------:R-:W-:Y:S01]  /*4fb0*/  @!P1 SHF.R.U32.HI R7, RZ, 0x10, R25 ;  /* 0x00000010ff079819 */ /* 0x000fe20000011619 */
[----:B------:R-:W-:Y:S01]  /*4fc0*/  @!P1 HADD2.F32 R25, -RZ, R61.H1_H1 ;  /* 0x3000003dff199230 */ /* 0x000fe20000004100 */
[----:B------:R-:W-:Y:S02]  /*4fd0*/  IADD3 R44, R122, R44, RZ ;  /* 0x0000002c7a2c7210 */ /* 0x000fe40007ffe0ff */
[----:B------:R-:W-:Y:S02]  /*4fe0*/  @!P1 SHF.R.U32.HI R24, RZ, 0x10, R53 ;  /* 0x00000010ff189819 */ /* 0x000fe40000011635 */
[----:B------:R-:W-:Y:S01]  /*4ff0*/  @!P1 SHF.R.U32.HI R9, RZ, 0x10, R27 ;  /* 0x00000010ff099819 */ /* 0x000fe2000001161b */
        /* <DEDUP_REMOVED lines=90> */
.L_x_365:
[----:B------:R-:W-:Y:S05]  /*55a0*/  BSYNC B0 ;  /* 0x0000000000007941 */ /* 0x000fea0003800000 */
.L_x_364:
[----:B-1----:R1:W2:Y:S01]  /*55b0*/  SHFL.IDX PT, R47, R76, 0x2, 0x1c1f ;  /* 0x005c1f004c2f7f89 */ /* 0x0022a200000e0000 */
[----:B------:R-:W-:Y:S03]  /*55c0*/  ISETP.GE.OR P0, PT, R137, UR28, P5 ;  /* 0x0000001c89007c0c */ /* 0x000fe6000af06670 */
[----:B------:R1:W4:Y:S10]  /*55d0*/  SHFL.IDX PT, R46, R77, 0x2, 0x1c1f ;  /* 0x005c1f004d2e7f89 */ /* 0x00033400000e0000 */
[----:B------:R-:W-:-:S05]  /*55e0*/  @P0 BRA `(.L_x_359) ;  /* 0x00000ad000000947 */ /* 0x000fca0003800000 */
[----:B------:R-:W-:Y:S01]  /*55f0*/  SEL R2, R136, R128, !P4 ;  /* 0x0000008088027207 */ /* 0x000fe20006000000 */
[----:B------:R-:W5:Y:S01]  /*5600*/  LDS.128 R16, [R124+0x3100] ;  /* 0x003100007c107984 */ /* 0x000f620000000c00 */
[C---:B----4-:R-:W-:Y:S01]  /*5610*/  LEA R52, P0, R88.reuse, R46, 0x1 ;  /* 0x0000002e58347211 */ /* 0x050fe200078008ff */
[--C-:B------:R-:W-:Y:S01]  /*5620*/  @!P1 HADD2.F32 R25, -RZ, R62.reuse.H0_H0 ;  /* 0x2000003eff199230 */ /* 0x100fe20000004100 */
[----:B------:R-:W-:Y:S01]  /*5630*/  SHF.R.S32.HI R3, RZ, 0x1f, R2 ;  /* 0x0000001fff037819 */ /* 0x000fe20000011402 */
[----:B------:R-:W-:Y:S01]  /*5640*/  @!P1 HADD2.F32 R15, -RZ, R62.H1_H1 ;  /* 0x3000003eff0f9230 */ /* 0x000fe20000004100 */
[----:B--2---:R-:W-:Y:S01]  /*5650*/  LEA.HI.X R53, R88, R47, R100, 0x1, P0 ;  /* 0x0000002f58357211 */ /* 0x004fe200000f0c64 */
[----:B------:R-:W-:Y:S01]  /*5660*/  @!P1 HADD2.F32 R38, -RZ, R63.H0_H0 ;  /* 0x2000003fff269230 */ /* 0x000fe20000004100 */
[----:B------:R-:W-:Y:S02]  /*5670*/  LEA.HI R2, R3, R2, RZ, 0x4 ;  /* 0x0000000203027211 */ /* 0x000fe400078f20ff */
[----:B------:R-:W-:Y:S02]  /*5680*/  @!P1 SHF.R.U32.HI R10, RZ, 0x10, R57 ;  /* 0x00000010ff0a9819 */ /* 0x000fe40000011639 */
[----:B------:R-:W-:Y:S02]  /*5690*/  LEA.HI.SX32 R2, R2, R105, 0x1c ;  /* 0x0000006902027211 */ /* 0x000fe400078fe2ff */
[--C-:B------:R-:W-:Y:S01]  /*56a0*/  @!P1 SHF.R.U64 R11, R30, 0x10, R31.reuse ;  /* 0x000000101e0b9819 */ /* 0x100fe2000000121f */
[----:B------:R-:W-:Y:S01]  /*56b0*/  @!P1 HADD2.F32 R27, -RZ, R10.H0_H0 ;  /* 0x2000000aff1b9230 */ /* 0x000fe20000004100 */
[----:B------:R-:W-:Y:S01]  /*56c0*/  SHF.L.U32 R45, R2, 0x3, RZ ;  /* 0x00000003022d7819 */ /* 0x000fe200000006ff */
[----:B------:R-:W-:Y:S01]  /*56d0*/  @!P1 HADD2.F32 R2, -RZ, R23.H0_H0 ;  /* 0x20000017ff029230 */ /* 0x000fe20000004100 */
[----:B------:R-:W-:Y:S02]  /*56e0*/  @!P1 SHF.R.U32.HI R13, RZ, 0x10, R31 ;  /* 0x00000010ff0d9819 */ /* 0x000fe4000001161f */
[----:B------:R-:W-:Y:S02]  /*56f0*/  LOP3.LUT R40, R107, 0x38, R45, 0xf8, !PT ;  /* 0x000000386b287812 */ /* 0x000fe400078ef82d */
[--C-:B------:R-:W-:Y:S01]  /*5700*/  @!P1 SHF.R.U32.HI R6, RZ, 0x10, R29.reuse ;  /* 0x00000010ff069819 */ /* 0x100fe2000001161d */
[----:B------:R-:W-:Y:S01]  /*5710*/  @!P1 HADD2.F32 R13, -RZ, R13.H0_H0 ;  /* 0x2000000dff0d9230 */ /* 0x000fe20000004100 */
[----:B------:R-:W-:Y:S02]  /*5720*/  LOP3.LUT R40, R40, R140, RZ, 0x3c, !PT ;  /* 0x0000008c28287212 */ /* 0x000fe400078e3cff */
[----:B------:R-:W-:Y:S01]  /*5730*/  @!P1 SHF.R.U64 R9, R28, 0x10, R29 ;  /* 0x000000101c099819 */ /* 0x000fe2000000121d */
[----:B------:R-:W-:Y:S01]  /*5740*/  @!P1 HADD2.F32 R29, -RZ, R63.H1_H1 ;  /* 0x3000003fff1d9230 */ /* 0x000fe20000004100 */
[----:B------:R-:W-:Y:S02]  /*5750*/  IADD3 R40, R121, R40, RZ ;  /* 0x0000002879287210 */ /* 0x000fe40007ffe0ff */
[----:B------:R-:W-:Y:S02]  /*5760*/  @!P1 SHF.R.U64 R28, R56, 0x10, R57 ;  /* 0x00000010381c9819 */ /* 0x000fe40000001239 */
[--C-:B------:R-:W-:Y:S01]  /*5770*/  @!P1 SHF.R.U64 R31, R58, 0x10, R59.reuse ;  /* 0x000000103a1f9819 */ /* 0x100fe2000000123b */
[----:B------:R-:W-:Y:S01]  /*5780*/  IMAD.SHL.U32 R40, R40, 0x2, RZ ;  /* 0x0000000228287824 */ /* 0x000fe200078e00ff */
[----:B------:R-:W-:Y:S02]  /*5790*/  @!P1 SHF.R.U32.HI R39, RZ, 0x10, R59 ;  /* 0x00000010ff279819 */ /* 0x000fe4000001163b */
[----:B------:R-:W-:Y:S01]  /*57a0*/  ISETP.GE.AND P0, PT, R45, c[0x0][0x1d4], PT ;  /* 0x000075002d007a0c */ /* 0x000fe20003f06270 */
[----:B------:R-:W-:Y:S02]  /*57b0*/  @!P1 HADD2.F32 R31, -RZ, R31.H0_H0 ;  /* 0x2000001fff1f9230 */ /* 0x000fe40000004100 */
[----:B------:R-:W2:Y:S01]  /*57c0*/  LDS.128 R40, [R40+0x3100] ;  /* 0x0031000028287984 */ /* 0x000ea20000000c00 */
[----:B------:R-:W-:Y:S01]  /*57d0*/  @!P1 HADD2.F32 R39, -RZ, R39.H0_H0 ;  /* 0x20000027ff279230 */ /* 0x000fe20000004100 */
[----:B---3-5:R-:W-:Y:S05]  /*57e0*/  @!P1 IMAD.MOV.U32 R5, RZ, RZ, R17 ;  /* 0x000000ffff059224 */ /* 0x028fea00078e0011 */
[----:B------:R-:W-:Y:S05]  /*57f0*/  @!P1 HADD2.F32 R3, -RZ, R5.H0_H0 ;  /* 0x20000005ff039230 */ /* 0x000fea0000004100 */
[C---:B------:R-:W-:Y:S02]  /*5800*/  @!P1 FMUL.FTZ R4, R3.reuse, R2 ;  /* 0x0000000203049220 */ /* 0x040fe40000410000 */
[----:B--2---:R-:W-:Y:S01]  /*5810*/  @!P1 IMAD.MOV.U32 R44, RZ, RZ, R43 ;  /* 0x000000ffff2c9224 */ /* 0x004fe200078e002b */
[----:B------:R-:W-:Y:S01]  /*5820*/  @!P1 MOV R7, R41 ;  /* 0x0000002900079202 */ /* 0x000fe20000000f00 */
[----:B------:R-:W-:Y:S01]  /*5830*/  @!P1 IMAD.MOV.U32 R30, RZ, RZ, R42 ;  /* 0x000000ffff1e9224 */ /* 0x000fe200078e002a */
[----:B------:R-:W-:Y:S02]  /*5840*/  @!P1 MOV R12, R40 ;  /* 0x00000028000c9202 */ /* 0x000fe40000000f00 */
[----:B------:R-:W-:Y:S02]  /*5850*/  @!P1 HADD2.F32 R37, -RZ, R44.H0_H0 ;  /* 0x2000002cff259230 */ /* 0x000fe40000004100 */
[--C-:B------:R-:W-:Y:S02]  /*5860*/  @!P1 HADD2.F32 R24, -RZ, R7.reuse.H0_H0 ;  /* 0x20000007ff189230 */ /* 0x100fe40000004100 */
[----:B------:R-:W-:Y:S02]  /*5870*/  @!P1 HADD2.F32 R26, -RZ, R7.H1_H1 ;  /* 0x30000007ff1a9230 */ /* 0x000fe40000004100 */
[----:B------:R-:W-:Y:S01]  /*5880*/  @!P1 HADD2.F32 R14, -RZ, R12.H0_H0 ;  /* 0x2000000cff0e9230 */ /* 0x000fe20000004100 */
        /* <DEDUP_REMOVED lines=11> */
[C---:B------:R-:W-:Y:S01]  /*5940*/  @!P1 FMUL.FTZ R22, R14.reuse, R3 ;  /* 0x000000030e169220 */ /* 0x040fe20000410000 */
[----:B------:R-:W-:Y:S01]  /*5950*/  @!P1 MOV R10, R19 ;  /* 0x00000013000a9202 */ /* 0x000fe20000000f00 */
[----:B------:R-:W-:Y:S02]  /*5960*/  @!P1 HADD2.F32 R6, -RZ, R36.H0_H0 ;  /* 0x20000024ff069230 */ /* 0x000fe40000004100 */
        /* <DEDUP_REMOVED lines=11> */
[----:B------:R-:W-:Y:S01]  /*5a20*/  @!P1 HADD2.F32 R28, -RZ, R30.H0_H0 ;  /* 0x2000001eff1c9230 */ /* 0x000fe20000004100 */
[-C--:B------:R-:W-:Y:S01]  /*5a30*/  @!P1 FFMA.FTZ R51, R7, R23.reuse, -R8 ;  /* 0x0000001707339223 */ /* 0x080fe20000010808 */
[----:B------:R-:W-:Y:S01]  /*5a40*/  @!P1 MOV R7, R18 ;  /* 0x0000001200079202 */ /* 0x000fe20000000f00 */
[C---:B------:R-:W-:Y:S01]  /*5a50*/  @!P1 FMUL.FTZ R8, R9.reuse, R6 ;  /* 0x0000000609089220 */ /* 0x040fe20000410000 */
[----:B------:R-:W-:Y:S01]  /*5a60*/  @!P1 HADD2.F32 R6, -RZ, R36.H1_H1 ;  /* 0x30000024ff069230 */ /* 0x000fe20000004100 */
[----:B------:R-:W-:Y:S01]  /*5a70*/  @!P1 FFMA.FTZ R50, R9, R38, -R12 ;  /* 0x0000002609329223 */ /* 0x000fe2000001080c */
[----:B------:R-:W-:Y:S01]  /*5a80*/  @!P1 HADD2.F32 R9, -RZ, R11.H0_H0 ;  /* 0x2000000bff099230 */ /* 0x000fe20000004100 */
[----:B------:R-:W-:Y:S01]  /*5a90*/  @!P1 FFMA.FTZ R3, R22, R23, R3 ;  /* 0x0000001716039223 */ /* 0x000fe20000010003 */
[----:B------:R-:W-:Y:S01]  /*5aa0*/  @!P1 HADD2.F32 R30, -RZ, R30.H1_H1 ;  /* 0x3000001eff1e9230 */ /* 0x000fe20000004100 */
[----:B------:R-:W-:Y:S01]  /*5ab0*/  @!P1 FFMA.FTZ R4, R24, R25, R4 ;  /* 0x0000001918049223 */ /* 0x000fe20000010004 */
[----:B------:R-:W-:Y:S01]  /*5ac0*/  @!P1 HADD2.F32 R36, -RZ, R44.H1_H1 ;  /* 0x3000002cff249230 */ /* 0x000fe20000004100 */
[----:B------:R-:W-:Y:S01]  /*5ad0*/  @!P1 FFMA.FTZ R5, R26, R27, R5 ;  /* 0x0000001b1a059223 */ /* 0x000fe20000010005 */
[--C-:B------:R-:W-:Y:S01]  /*5ae0*/  @!P1 HADD2.F32 R12, -RZ, R7.reuse.H0_H0 ;  /* 0x20000007ff0c9230 */ /* 0x100fe20000004100 */
[----:B------:R-:W-:Y:S01]  /*5af0*/  @!P1 FMUL.FTZ R48, R30, R9 ;  /* 0x000000091e309220 */ /* 0x000fe20000410000 */
[----:B------:R-:W-:Y:S01]  /*5b00*/  @!P1 F2FP.PACK_AB R2, R3, R2 ;  /* 0x000000020302923e */ /* 0x000fe200000000ff */
[----:B------:R-:W-:Y:S01]  /*5b10*/  @!P1 FMUL.FTZ R44, R36, R13 ;  /* 0x0000000d242c9220 */ /* 0x000fe20000410000 */
[----:B------:R-:W-:Y:S01]  /*5b20*/  @!P1 F2FP.PACK_AB R4, R5, R4 ;  /* 0x000000040504923e */ /* 0x000fe200000000ff */
[----:B------:R-:W-:Y:S01]  /*5b30*/  @!P1 HADD2.F32 R11, -RZ, R7.H1_H1 ;  /* 0x30000007ff0b9230 */ /* 0x000fe20000004100 */
[----:B------:R-:W-:Y:S01]  /*5b40*/  @!P1 FMUL.FTZ R7, R28, R6 ;  /* 0x000000061c079220 */ /* 0x000fe20000410000 */
[----:B------:R-:W-:Y:S01]  /*5b50*/  @!P1 MOV R40, R2 ;  /* 0x0000000200289202 */ /* 0x000fe20000000f00 */
[----:B------:R-:W-:Y:S02]  /*5b60*/  @!P1 FFMA.FTZ R44, R10, R39, -R44 ;  /* 0x000000270a2c9223 */ /* 0x000fe4000001082c */
[----:B------:R-:W-:Y:S02]  /*5b70*/  @!P1 FFMA.FTZ R49, R12, R29, -R7 ;  /* 0x0000001d0c319223 */ /* 0x000fe40000010807 */
[C---:B------:R-:W-:Y:S02]  /*5b80*/  @!P1 FFMA.FTZ R48, R11.reuse, R31, -R48 ;  /* 0x0000001f0b309223 */ /* 0x040fe40000010830 */
[----:B------:R-:W-:Y:S01]  /*5b90*/  @!P1 FMUL.FTZ R7, R11, R9 ;  /* 0x000000090b079220 */ /* 0x000fe20000410000 */
[----:B------:R-:W-:Y:S01]  /*5ba0*/  @!P1 F2FP.PACK_AB R11, R44, R50 ;  /* 0x000000322c0b923e */ /* 0x000fe200000000ff */
[----:B------:R-:W-:Y:S01]  /*5bb0*/  @!P1 FMUL.FTZ R9, R10, R13 ;  /* 0x0000000d0a099220 */ /* 0x000fe20000410000 */
[----:B------:R-:W-:Y:S01]  /*5bc0*/  @!P1 F2FP.PACK_AB R10, R48, R49 ;  /* 0x00000031300a923e */ /* 0x000fe200000000ff */
[----:B------:R-:W-:Y:S01]  /*5bd0*/  @!P1 FMUL.FTZ R6, R12, R6 ;  /* 0x000000060c069220 */ /* 0x000fe20000410000 */
[----:B------:R-:W-:Y:S01]  /*5be0*/  @!P1 F2FP.PACK_AB R13, R55, R56 ;  /* 0x00000038370d923e */ /* 0x000fe200000000ff */
[----:B------:R-:W-:Y:S01]  /*5bf0*/  @!P1 IMAD.MOV.U32 R41, RZ, RZ, R4 ;  /* 0x000000ffff299224 */ /* 0x000fe200078e0004 */
[----:B------:R-:W-:Y:S01]  /*5c00*/  @!P1 F2FP.PACK_AB R12, R51, R54 ;  /* 0x00000036330c923e */ /* 0x000fe200000000ff */
[----:B------:R-:W-:Y:S01]  /*5c10*/  @!P1 IMAD.MOV.U32 R18, RZ, RZ, R10 ;  /* 0x000000ffff129224 */ /* 0x000fe200078e000a */
[----:B------:R-:W-:Y:S01]  /*5c20*/  @!P1 MOV R17, R13 ;  /* 0x0000000d00119202 */ /* 0x000fe20000000f00 */
[----:B------:R-:W-:Y:S01]  /*5c30*/  @!P1 FFMA.FTZ R6, R28, R29, R6 ;  /* 0x0000001d1c069223 */ /* 0x000fe20000010006 */
[----:B------:R-:W-:Y:S01]  /*5c40*/  @!P1 MOV R16, R12 ;  /* 0x0000000c00109202 */ /* 0x000fe20000000f00 */
[----:B------:R-:W-:Y:S01]  /*5c50*/  @!P1 FFMA.FTZ R7, R30, R31, R7 ;  /* 0x0000001f1e079223 */ /* 0x000fe20000010007 */
[----:B------:R-:W-:Y:S01]  /*5c60*/  @!P1 MOV R19, R11 ;  /* 0x0000000b00139202 */ /* 0x000fe20000000f00 */
[----:B------:R-:W-:Y:S02]  /*5c70*/  @!P1 FFMA.FTZ R8, R37, R38, R8 ;  /* 0x0000002625089223 */ /* 0x000fe40000010008 */
[----:B------:R-:W-:Y:S01]  /*5c80*/  @!P1 FFMA.FTZ R9, R36, R39, R9 ;  /* 0x0000002724099223 */ /* 0x000fe20000010009 */
[----:B------:R-:W-:Y:S01]  /*5c90*/  @!P1 F2FP.PACK_AB R6, R7, R6 ;  /* 0x000000060706923e */ /* 0x000fe200000000ff */
[----:B------:R2:W-:Y:S03]  /*5ca0*/  ST.E.128 [R52.64], R16 ;  /* 0x0000001034007985 */ /* 0x0005e6000c101d1a */
[----:B------:R-:W-:Y:S02]  /*5cb0*/  @!P1 F2FP.PACK_AB R8, R9, R8 ;  /* 0x000000080908923e */ /* 0x000fe400000000ff */
[----:B------:R-:W-:Y:S02]  /*5cc0*/  @!P1 MOV R42, R6 ;  /* 0x00000006002a9202 */ /* 0x000fe40000000f00 */
[----:B------:R-:W-:Y:S01]  /*5cd0*/  @!P1 MOV R43, R8 ;  /* 0x00000008002b9202 */ /* 0x000fe20000000f00 */
[----:B------:R-:W-:-:S05]  /*5ce0*/  @P0 BRA `(.L_x_359) ;  /* 0x000003d000000947 */ /* 0x000fca0003800000 */
[C---:B------:R-:W-:Y:S04]  /*5cf0*/  LEA R2, P0, R45.reuse, R46, 0x1 ;  /* 0x0000002e2d027211 */ /* 0x040fe800078008ff */
[----:B------:R-:W-:Y:S05]  /*5d00*/  LEA.HI.X.SX32 R3, R45, R47, 0x1, P0 ;  /* 0x0000002f2d037211 */ /* 0x000fea00000f0eff */
[----:B------:R3:W-:Y:S01]  /*5d10*/  ST.E.128 [R2.64], R40 ;  /* 0x0000002802007985 */ /* 0x0007e2000c101d1a */
[----:B------:R-:W-:-:S05]  /*5d20*/  BRA `(.L_x_359) ;  /* 0x0000039000007947 */ /* 0x000fca0003800000 */
.L_x_343:
        /* <DEDUP_REMOVED lines=22> */
.L_x_367:
[----:B-123--:R-:W-:Y:S05]  /*5e90*/  BSYNC B0 ;  /* 0x0000000000007941 */ /* 0x00efea0003800000 */
.L_x_366:
        /* <DEDUP_REMOVED lines=17> */
.L_x_369:
[----:B------:R-:W-:Y:S05]  /*5fb0*/  BSYNC B0 ;  /* 0x0000000000007941 */ /* 0x000fea0003800000 */
.L_x_368:
[----:B--2---:R2:W4:Y:S01]  /*5fc0*/  SHFL.IDX PT, R3, R76, 0x2, 0x1c1f ;  /* 0x005c1f004c037f89 */ /* 0x00452200000e0000 */
[----:B------:R-:W-:Y:S03]  /*5fd0*/  ISETP.GE.AND P0, PT, R12, 0x41, PT ;  /* 0x000000410c00780c */ /* 0x000fe60003f06270 */
        /* <DEDUP_REMOVED lines=14> */
.L_x_359:
[----:B------:R-:W-:Y:S05]  /*60c0*/  BSYNC B2 ;  /* 0x0000000000027941 */ /* 0x000fea0003800000 */
.L_x_342:
[----:B---3--:R-:W-:Y:S01]  /*60d0*/  IMAD.U32 R2, RZ, RZ, UR6 ;  /* 0x00000006ff027e24 */ /* 0x008fe2000f8e00ff */
        /* <DEDUP_REMOVED lines=10> */
[----:B------:R-:W-:Y:S07]  /*6180*/  ISETP.GE.AND P1, PT, R4, 0x41, PT ;  /* 0x000000410400780c */ /* 0x000fee0003f26270 */
[C---:B------:R-:W-:Y:S05]  /*6190*/  @P4 IADD3 R6, P0, R2.reuse, 0x10, RZ ;  /* 0x0000001002064810 */ /* 0x040fea0007f1e0ff */
[--C-:B------:R-:W-:Y:S01]  /*61a0*/  @P4 IMAD.X R7, RZ, RZ, R3.reuse, P0 ;  /* 0x000000ffff074224 */ /* 0x100fe200000e0603 */
[C---:B--2---:R-:W-:Y:S04]  /*61b0*/  @P3 IADD3 R8, P0, R2.reuse, 0x20, RZ ;  /* 0x0000002002083810 */ /* 0x044fe80007f1e0ff */
        /* <DEDUP_REMOVED lines=9> */
[----:B------:R-:W-:Y:S11]  /*6250*/  ISETP.GE.AND P5, PT, R4, 0x1, PT ;  /* 0x000000010400780c */ /* 0x000ff60003fa6270 */
[----:B------:R-:W-:Y:S02]  /*6260*/  @!UPT UIADD3 URZ, URZ, URZ, URZ ;  /* 0x0000003f3f3ff290 */ /* 0x000fe4000fffe03f */
[----:B------:R-:W-:Y:S02]  /*6270*/  @P5 IMAD R3, R3, c[0x0][0x258], RZ ;  /* 0x0000960003035a24 */ /* 0x000fe400078e02ff */
[----:B------:R-:W-:Y:S02]  /*6280*/  @P5 IMAD.MOV.U32 R4, RZ, RZ, R84 ;  /* 0x000000ffff045224 */ /* 0x000fe400078e0054 */
[----:B------:R-:W-:Y:S04]  /*6290*/  @P5 IMAD.MOV.U32 R5, RZ, RZ, R87 ;  /* 0x000000ffff055224 */ /* 0x000fe800078e0057 */
[C---:B------:R-:W-:Y:S04]  /*62a0*/  @P5 IMAD.WIDE.U32 R4, R2.reuse, c[0x0][0x258], R4 ;  /* 0x0000960002045a25 */ /* 0x040fe800078e0004 */
[----:B------:R-:W-:Y:S01]  /*62b0*/  @P5 IMAD R2, R2, c[0x0][0x25c], R3 ;  /* 0x0000970002025a24 */ /* 0x000fe200078e0203 */
[C---:B------:R-:W-:Y:S02]  /*62c0*/  @P5 LEA R14, P6, R4.reuse, c[0x0][0x250], 0x1 ;  /* 0x00009400040e5a11 */ /* 0x040fe400078c08ff */
[-C--:B------:R-:W-:Y:S02]  /*62d0*/  @P4 MOV R3, R87.reuse ;  /* 0x0000005700034202 */ /* 0x080fe40000000f00 */
[----:B------:R-:W-:Y:S04]  /*62e0*/  @P5 IADD3 R2, R5, R2, RZ ;  /* 0x0000000205025210 */ /* 0x000fe80007ffe0ff */
[----:B------:R-:W-:Y:S01]  /*62f0*/  @P5 LEA.HI.X R15, R4, c[0x0][0x254], R2, 0x1, P6 ;  /* 0x00009500040f5a11 */ /* 0x000fe200030f0c02 */
[----:B------:R-:W-:Y:S02]  /*6300*/  @P4 IMAD R4, R7, c[0x0][0x258], RZ ;  /* 0x0000960007044a24 */ /* 0x000fe400078e02ff */
[----:B------:R-:W-:Y:S02]  /*6310*/  @P4 IMAD.MOV.U32 R2, RZ, RZ, R84 ;  /* 0x000000ffff024224 */ /* 0x000fe400078e0054 */
[C---:B------:R-:W-:Y:S02]  /*6320*/  @P4 IMAD R4, R6.reuse, c[0x0][0x25c], R4 ;  /* 0x0000970006044a24 */ /* 0x040fe400078e0204 */
[----:B------:R-:W-:Y:S04]  /*6330*/  @P4 IMAD.WIDE.U32 R2, R6, c[0x0][0x258], R2 ;  /* 0x0000960006024a25 */ /* 0x000fe800078e0002 */
[----:B------:R-:W-:Y:S01]  /*6340*/  @P4 IMAD.IADD R4, R3, 0x1, R4 ;  /* 0x0000000103044824 */ /* 0x000fe200078e0204 */
[----:B------:R-:W-:Y:S01]  /*6350*/  @P4 LEA R12, P6, R2, c[0x0][0x250], 0x1 ;  /* 0x00009400020c4a11 */ /* 0x000fe200078c08ff */
[----:B------:R-:W-:Y:S02]  /*6360*/  @P3 IMAD.MOV.U32 R3, RZ, RZ, R87 ;  /* 0x000000ffff033224 */ /* 0x000fe400078e0057 */
[----:B------:R-:W-:Y:S01]  /*6370*/  @P0 IMAD R6, R22, c[0x0][0x258], RZ ;  /* 0x0000960016060a24 */ /* 0x000fe200078e02ff */
[----:B------:R-:W-:Y:S01]  /*6380*/  @P4 LEA.HI.X R13, R2, c[0x0][0x254], R4, 0x1, P6 ;  /* 0x00009500020d4a11 */ /* 0x000fe200030f0c04 */
[----:B------:R-:W-:Y:S01]  /*6390*/  @P3 IMAD R4, R10, c[0x0][0x258], RZ ;  /* 0x000096000a043a24 */ /* 0x000fe200078e02ff */
[----:B------:R-:W-:Y:S01]  /*63a0*/  @P3 MOV R2, R84 ;  /* 0x0000005400023202 */ /* 0x000fe20000000f00 */
[----:B------:R-:W-:Y:S02]  /*63b0*/  @P0 IMAD R6, R18, c[0x0][0x25c], R6 ;  /* 0x0000970012060a24 */ /* 0x000fe400078e0206 */
[C---:B------:R-:W-:Y:S02]  /*63c0*/  @P3 IMAD R4, R8.reuse, c[0x0][0x25c], R4 ;  /* 0x0000970008043a24 */ /* 0x040fe400078e0204 */
[----:B------:R-:W-:Y:S05]  /*63d0*/  @P3 IMAD.WIDE.U32 R2, R8, c[0x0][0x258], R2 ;  /* 0x0000960008023a25 */ /* 0x000fea00078e0002 */
[C---:B------:R-:W-:Y:S02]  /*63e0*/  @P3 LEA R10, P6, R2.reuse, c[0x0][0x250], 0x1 ;  /* 0x00009400020a3a11 */ /* 0x040fe400078c08ff */
[----:B------:R-:W-:Y:S02]  /*63f0*/  @P3 IADD3 R4, R3, R4, RZ ;  /* 0x0000000403043210 */ /* 0x000fe40007ffe0ff */
[-C--:B------:R-:W-:Y:S02]  /*6400*/  @P2 MOV R3, R87.reuse ;  /* 0x0000005700032202 */ /* 0x080fe40000000f00 */
[----:B------:R-:W-:Y:S01]  /*6410*/  @P3 LEA.HI.X R11, R2, c[0x0][0x254], R4, 0x1, P6 ;  /* 0x00009500020b3a11 */ /* 0x000fe200030f0c04 */
[----:B------:R-:W-:Y:S02]  /*6420*/  @P2 IMAD R4, R17, c[0x0][0x258], RZ ;  /* 0x0000960011042a24 */ /* 0x000fe400078e02ff */
[----:B------:R-:W-:Y:S02]  /*6430*/  @P2 IMAD.MOV.U32 R2, RZ, RZ, R84 ;  /* 0x000000ffff022224 */ /* 0x000fe400078e0054 */
[C---:B------:R-:W-:Y:S02]  /*6440*/  @P2 IMAD R4, R9.reuse, c[0x0][0x25c], R4 ;  /* 0x0000970009042a24 */ /* 0x040fe400078e0204 */
[----:B------:R-:W-:Y:S04]  /*6450*/  @P2 IMAD.WIDE.U32 R2, R9, c[0x0][0x258], R2 ;  /* 0x0000960009022a25 */ /* 0x000fe800078e0002 */
[----:B------:R-:W-:Y:S01]  /*6460*/  @P2 IMAD.IADD R4, R3, 0x1, R4 ;  /* 0x0000000103042824 */ /* 0x000fe200078e0204 */
[C---:B------:R-:W-:Y:S01]  /*6470*/  @P2 LEA R8, P6, R2.reuse, c[0x0][0x250], 0x1 ;  /* 0x0000940002082a11 */ /* 0x040fe200078c08ff */
[----:B------:R-:W-:Y:S03]  /*6480*/  @P1 IMAD.MOV.U32 R3, RZ, RZ, R87 ;  /* 0x000000ffff031224 */ /* 0x000fe600078e0057 */
[----:B------:R-:W-:Y:S01]  /*6490*/  @P2 LEA.HI.X R9, R2, c[0x0][0x254], R4, 0x1, P6 ;  /* 0x0000950002092a11 */ /* 0x000fe200030f0c04 */
[----:B------:R-:W-:Y:S01]  /*64a0*/  @P1 IMAD R4, R19, c[0x0][0x258], RZ ;  /* 0x0000960013041a24 */ /* 0x000fe200078e02ff */
[----:B------:R-:W-:Y:S03]  /*64b0*/  @P1 MOV R2, R84 ;  /* 0x0000005400021202 */ /* 0x000fe60000000f00 */
[C---:B------:R-:W-:Y:S02]  /*64c0*/  @P1 IMAD R4, R16.reuse, c[0x0][0x25c], R4 ;  /* 0x0000970010041a24 */ /* 0x040fe400078e0204 */
[----:B------:R-:W-:Y:S05]  /*64d0*/  @P1 IMAD.WIDE.U32 R2, R16, c[0x0][0x258], R2 ;  /* 0x0000960010021a25 */ /* 0x000fea00078e0002 */
[----:B------:R-:W-:Y:S02]  /*64e0*/  @P1 IADD3 R3, R3, R4, RZ ;  /* 0x0000000403031210 */ /* 0x000fe40007ffe0ff */
[C---:B------:R-:W-:Y:S04]  /*64f0*/  @P1 LEA R4, P6, R2.reuse, c[0x0][0x250], 0x1 ;  /* 0x0000940002041a11 */ /* 0x040fe800078c08ff */
[----:B------:R-:W-:Y:S01]  /*6500*/  @P1 LEA.HI.X R5, R2, c[0x0][0x254], R3, 0x1, P6 ;  /* 0x0000950002051a11 */ /* 0x000fe200030f0c03 */
[----:B------:R-:W-:Y:S01]  /*6510*/  @P0 IMAD.MOV.U32 R2, RZ, RZ, R84 ;  /* 0x000000ffff020224 */ /* 0x000fe200078e0054 */
[----:B------:R-:W-:Y:S05]  /*6520*/  @P0 MOV R3, R87 ;  /* 0x0000005700030202 */ /* 0x000fea0000000f00 */
[----:B------:R-:W-:Y:S04]  /*6530*/  @P0 IMAD.WIDE.U32 R2, R18, c[0x0][0x258], R2 ;  /* 0x0000960012020a25 */ /* 0x000fe800078e0002 */
[----:B------:R-:W-:Y:S01]  /*6540*/  @P0 IMAD.IADD R3, R3, 0x1, R6 ;  /* 0x0000000103030824 */ /* 0x000fe200078e0206 */
        /* <DEDUP_REMOVED lines=16> */
[C---:B-----5:R-:W-:Y:S02]  /*6650*/  IMAD R4, R86.reuse, c[0x0][0x20c], R2 ;  /* 0x0000830056047a24 */ /* 0x060fe400078e0202 */
[----:B------:R-:W-:Y:S05]  /*6660*/  IMAD.WIDE.U32 R2, R86, c[0x0][0x208], RZ ;  /* 0x0000820056027a25 */ /* 0x000fea00078e00ff */
[----:B------:R-:W-:Y:S01]  /*6670*/  IADD3 R3, R3, R4, RZ ;  /* 0x0000000403037210 */ /* 0x000fe20007ffe0ff */
[----:B------:R-:W-:Y:S04]  /*6680*/  IMAD R4, R99, c[0x0][0x218], RZ ;  /* 0x0000860063047a24 */ /* 0x000fe800078e02ff */
        /* <DEDUP_REMOVED lines=14> */
[----:B----4-:R-:W4:Y:S01]  /*6770*/  @!P1 LDS.128 R8, [R79] ;  /* 0x000000004f089984 */ /* 0x010f220000000c00 */
[CC--:B--2---:R-:W-:Y:S04]  /*6780*/  @!P1 LEA R4, P0, R20.reuse, R2.reuse, 0x1 ;  /* 0x0000000214049211 */ /* 0x0c4fe800078008ff */
[-C--:B---3--:R-:W-:Y:S02]  /*6790*/  @!P1 LEA.HI.X R5, R20, R3.reuse, R21, 0x1, P0 ;  /* 0x0000000314059211 */ /* 0x088fe400000f0c15 */
[----:B------:R-:W-:Y:S11]  /*67a0*/  ISETP.GE.AND P0, PT, R83, c[0x0][0x1d4], PT ;  /* 0x0000750053007a0c */ /* 0x000ff60003f06270 */
[----:B------:R-:W-:Y:S02]  /*67b0*/  @!UPT UIADD3 URZ, URZ, URZ, URZ ;  /* 0x0000003f3f3ff290 */ /* 0x000fe4000fffe03f */
[C---:B------:R-:W-:Y:S04]  /*67c0*/  @!P0 LEA R2, P2, R73.reuse, R2, 0x1 ;  /* 0x0000000249028211 */ /* 0x040fe800078408ff */
[----:B------:R-:W-:Y:S01]  /*67d0*/  @!P0 LEA.HI.X R3, R73, R3, R81, 0x1, P2 ;  /* 0x0000000349038211 */ /* 0x000fe200010f0c51 */
[----:B----4-:R-:W-:Y:S04]  /*67e0*/  @!P1 ST.E.128 [R4.64], R8 ;  /* 0x0000000804009985 */ /* 0x010fe8000c101d1a */
[----:B------:R-:W2:Y:S04]  /*67f0*/  @!P0 LDS.128 R4, [R80] ;  /* 0x0000000050048984 */ /* 0x000ea80000000c00 */
[----:B--2---:R2:W-:Y:S02]  /*6800*/  @!P0 ST.E.128 [R2.64], R4 ;  /* 0x0000000402008985 */ /* 0x0045e4000c101d1a */
.L_x_371:
[----:B------:R-:W-:Y:S05]  /*6810*/  BSYNC B0 ;  /* 0x0000000000007941 */ /* 0x000fea0003800000 */
.L_x_370:
[----:B--23--:R2:W3:Y:S01]  /*6820*/  SHFL.IDX PT, R3, R12, 0x1, 0x1c1f ;  /* 0x003c1f000c037f89 */ /* 0x00c4e200000e0000 */
[----:B------:R-:W-:Y:S01]  /*6830*/  ISETP.GE.AND P0, PT, R13, 0x21, PT ;  /* 0x000000210d00780c */ /* 0x000fe20003f06270 */
[----:B------:R-:W-:Y:S02]  /*6840*/  BSSY B0, `(.L_x_372) ;  /* 0x000000f000007945 */ /* 0x000fe40003800000 */
[----:B------:R2:W1:Y:S10]  /*6850*/  SHFL.IDX PT, R2, R14, 0x1, 0x1c1f ;  /* 0x003c1f000e027f89 */ /* 0x00047400000e0000 */
[----:B------:R-:W-:-:S05]  /*6860*/  @!P0 BRA `(.L_x_373) ;  /* 0x000000c000008947 */ /* 0x000fca0003800000 */
[C---:B------:R-:W-:Y:S11]  /*6870*/  ISETP.GE.AND P1, PT, R20.reuse, c[0x0][0x1d4], PT ;  /* 0x0000750014007a0c */ /* 0x040ff60003f26270 */
[----:B------:R-:W-:Y:S02]  /*6880*/  @!UPT UIADD3 URZ, URZ, URZ, URZ ;  /* 0x0000003f3f3ff290 */ /* 0x000fe4000fffe03f */
[----:B----4-:R-:W4:Y:S01]  /*6890*/  @!P1 LDS.128 R8, [R79+0x1000] ;  /* 0x001000004f089984 */ /* 0x010f220000000c00 */
[CC--:B-1----:R-:W-:Y:S04]  /*68a0*/  @!P1 LEA R4, P0, R20.reuse, R2.reuse, 0x1 ;  /* 0x0000000214049211 */ /* 0x0c2fe800078008ff */
[-C--:B---3--:R-:W-:Y:S02]  /*68b0*/  @!P1 LEA.HI.X R5, R20, R3.reuse, R21, 0x1, P0 ;  /* 0x0000000314059211 */ /* 0x088fe400000f0c15 */
[----:B------:R-:W-:Y:S11]  /*68c0*/  ISETP.GE.AND P0, PT, R83, c[0x0][0x1d4], PT ;  /* 0x0000750053007a0c */ /* 0x000ff60003f06270 */
[----:B------:R-:W-:Y:S02]  /*68d0*/  @!UPT UIADD3 URZ, URZ, URZ, URZ ;  /* 0x0000003f3f3ff290 */ /* 0x000fe4000fffe03f */
[C---:B------:R-:W-:Y:S04]  /*68e0*/  @!P0 LEA R2, P2, R73.reuse, R2, 0x1 ;  /* 0x0000000249028211 */ /* 0x040fe800078408ff */
[----:B------:R-:W-:Y:S01]  /*68f0*/  @!P0 LEA.HI.X R3, R73, R3, R81, 0x1, P2 ;  /* 0x0000000349038211 */ /* 0x000fe200010f0c51 */
[----:B----4-:R-:W-:Y:S04]  /*6900*/  @!P1 ST.E.128 [R4.64], R8 ;  /* 0x0000000804009985 */ /* 0x010fe8000c101d1a */
[----:B------:R-:W1:Y:S04]  /*6910*/  @!P0 LDS.128 R4, [R80+0x1000] ;  /* 0x0010000050048984 */ /* 0x000e680000000c00 */
[----:B-1----:R1:W-:Y:S02]  /*6920*/  @!P0 ST.E.128 [R2.64], R4 ;  /* 0x0000000402008985 */ /* 0x0023e4000c101d1a */
.L_x_373:
[----:B------:R-:W-:Y:S05]  /*6930*/  BSYNC B0 ;  /* 0x0000000000007941 */ /* 0x000fea0003800000 */
.L_x_372:
[----:B-1-3--:R1:W3:Y:S01]  /*6940*/  SHFL.IDX PT, R3, R12, 0x2, 0x1c1f ;  /* 0x005c1f000c037f89 */ /* 0x00a2e200000e0000 */
[----:B------:R-:W-:Y:S01]  /*6950*/  ISETP.GE.AND P0, PT, R13, 0x41, PT ;  /* 0x000000410d00780c */ /* 0x000fe20003f06270 */
[----:B------:R-:W-:Y:S02]  /*6960*/  BSSY B0, `(.L_x_374) ;  /* 0x000000f000007945 */ /* 0x000fe40003800000 */
[----:B------:R1:W2:Y:S10]  /*6970*/  SHFL.IDX PT, R2, R14, 0x2, 0x1c1f ;  /* 0x005c1f000e027f89 */ /* 0x0002b400000e0000 */
[----:B------:R-:W-:-:S05]  /*6980*/  @!P0 BRA `(.L_x_375) ;  /* 0x000000c000008947 */ /* 0x000fca0003800000 */
[C---:B------:R-:W-:Y:S11]  /*6990*/  ISETP.GE.AND P1, PT, R20.reuse, c[0x0][0x1d4], PT ;  /* 0x0000750014007a0c */ /* 0x040ff60003f26270 */
[----:B------:R-:W-:Y:S02]  /*69a0*/  @!UPT UIADD3 URZ, URZ, URZ, URZ ;  /* 0x0000003f3f3ff290 */ /* 0x000fe4000fffe03f */
[----:B----4-:R-:W4:Y:S01]  /*69b0*/  @!P1 LDS.128 R8, [R79+0x2000] ;  /* 0x002000004f089984 */ /* 0x010f220000000c00 */
        /* <DEDUP_REMOVED lines=9> */
.L_x_375:
[----:B------:R-:W-:Y:S05]  /*6a50*/  BSYNC B0 ;  /* 0x0000000000007941 */ /* 0x000fea0003800000 */
.L_x_374:
[----:B------:R-:W-:Y:S02]  /*6a60*/  UISETP.GT.AND UP0, UPT, UR6, UR7, UPT ;  /* 0x000000070600728c */ /* 0x000fe4000bf04270 */
[----:B------:R-:W-:Y:S04]  /*6a70*/  UIADD3 UR6, UR6, -0x1, URZ ;  /* 0xffffffff06067890 */ /* 0x000fe8000fffe03f */
[----:B------:R-:W-:Y:S05]  /*6a80*/  PLOP3.LUT P0, PT, PT, PT, UP0, 0x80, 0x0 ;  /* 0x000000000000781c */ /* 0x000fea0003f0f008 */
[----:B------:R-:W-:Y:S02]  /*6a90*/  @UP0 UIMAD UR5, UR25, UR6, URZ ;  /* 0x00000006190502a4 */ /* 0x000fe4000f8e023f */
[----:B------:R-:W-:Y:S04]  /*6aa0*/  @UP0 USHF.R.S32.HI UR11, URZ, 0x1f, UR6 ;  /* 0x0000001f3f0b0899 */ /* 0x000fe80008011406 */
[----:B--2---:R-:W-:Y:S02]  /*6ab0*/  IMAD.U32 R4, RZ, RZ, UR5 ;  /* 0x00000005ff047e24 */ /* 0x004fe4000f8e00ff */
[----:B------:R-:W-:Y:S02]  /*6ac0*/  @P0 IMAD.MOV.U32 R2, RZ, RZ, R116 ;  /* 0x000000ffff020224 */ /* 0x000fe400078e0074 */
[----:B---3--:R-:W-:Y:S01]  /*6ad0*/  @P0 IMAD.MOV.U32 R3, RZ, RZ, R113 ;  /* 0x000000ffff030224 */ /* 0x008fe200078e0071 */
[----:B------:R-:W-:Y:S11]  /*6ae0*/  PLOP3.LUT P0, PT, PT, PT, UP0, 0x80, 0x0 ;  /* 0x000000000000781c */ /* 0x000ff60003f0f008 */
[----:B------:R-:W-:Y:S02]  /*6af0*/  @!UPT UIADD3 URZ, URZ, URZ, URZ ;  /* 0x0000003f3f3ff290 */ /* 0x000fe4000fffe03f */
[C---:B------:R-:W-:Y:S01]  /*6b00*/  @P0 IMAD.WIDE.U32 R2, R142.reuse, UR6, R2 ;  /* 0x000000068e020c25 */ /* 0x040fe2000f8e0002 */
[----:B------:R-:W-:Y:S11]  /*6b10*/  PLOP3.LUT P0, PT, PT, PT, UP0, 0x80, 0x0 ;  /* 0x000000000000781c */ /* 0x000ff60003f0f008 */
[----:B------:R-:W-:Y:S02]  /*6b20*/  @!UPT UIADD3 URZ, URZ, URZ, URZ ;  /* 0x0000003f3f3ff290 */ /* 0x000fe4000fffe03f */
[----:B------:R-:W-:Y:S01]  /*6b30*/  @P0 IMAD R4, R142, UR11, R4 ;  /* 0x0000000b8e040c24 */ /* 0x000fe2000f8e0204 */
[----:B------:R-:W-:Y:S11]  /*6b40*/  PLOP3.LUT P0, PT, PT, PT, UP0, 0x80, 0x0 ;  /* 0x000000000000781c */ /* 0x000ff60003f0f008 */
[----:B------:R-:W-:Y:S02]  /*6b50*/  @!UPT UIADD3 URZ, URZ, URZ, URZ ;  /* 0x0000003f3f3ff290 */ /* 0x000fe4000fffe03f */
[----:B------:R-:W-:Y:S01]  /*6b60*/  @P0 IMAD.IADD R4, R3, 0x1, R4 ;  /* 0x0000000103040824 */ /* 0x000fe200078e0204 */
[----:B------:R-:W-:Y:S11]  /*6b70*/  PLOP3.LUT P0, PT, PT, PT, UP0, 0x80, 0x0 ;  /* 0x000000000000781c */ /* 0x000ff60003f0f008 */
[----:B------:R-:W-:Y:S02]  /*6b80*/  @!UPT UIADD3 URZ, URZ, URZ, URZ ;  /* 0x0000003f3f3ff290 */ /* 0x000fe4000fffe03f */
[C---:B-1--4-:R-:W-:Y:S02]  /*6b90*/  @P0 LEA R12, P1, R2.reuse, c[0x0][0x220], 0x1 ;  /* 0x00008800020c0a11 */ /* 0x052fe400078208ff */
[----:B------:R-:W-:Y:S11]  /*6ba0*/  PLOP3.LUT P0, PT, PT, PT, UP0, 0x80, 0x0 ;  /* 0x000000000000781c */ /* 0x000ff60003f0f008 */
[----:B------:R-:W-:Y:S02]  /*6bb0*/  @!UPT UIADD3 URZ, URZ, URZ, URZ ;  /* 0x0000003f3f3ff290 */ /* 0x000fe4000fffe03f */
[----:B------:R-:W-:Y:S02]  /*6bc0*/  @P0 LEA.HI.X R10, R2, c[0x0][0x224], R4, 0x1, P1 ;  /* 0x00008900020a0a11 */ /* 0x000fe400008f0c04 */
[----:B------:R-:W-:Y:S11]  /*6bd0*/  PLOP3.LUT P0, PT, PT, PT, UP0, 0x80, 0x0 ;  /* 0x000000000000781c */ /* 0x000ff60003f0f008 */
[----:B------:R-:W-:Y:S02]  /*6be0*/  @!UPT UIADD3 URZ, URZ, URZ, URZ ;  /* 0x0000003f3f3ff290 */ /* 0x000fe4000fffe03f */
[-C--:B------:R-:W-:Y:S02]  /*6bf0*/  @P0 IADD3 R14, P1, R12, R132.reuse, RZ ;  /* 0x000000840c0e0210 */ /* 0x080fe40007f3e0ff */
[----:B------:R-:W-:Y:S11]  /*6c00*/  PLOP3.LUT P0, PT, PT, PT, UP0, 0x80, 0x0 ;  /* 0x000000000000781c */ /* 0x000ff60003f0f008 */
[----:B------:R-:W-:Y:S02]  /*6c10*/  @!UPT UIADD3 URZ, URZ, URZ, URZ ;  /* 0x0000003f3f3ff290 */ /* 0x000fe4000fffe03f */
[--C-:B------:R-:W-:Y:S01]  /*6c20*/  @P0 IMAD.X R11, R10, 0x1, R131.reuse, P1 ;  /* 0x000000010a0b0824 */ /* 0x100fe200008e0683 */
        /* <DEDUP_REMOVED lines=20> */
[----:B------:R-:W-:Y:S02]  /*6d70*/  @P0 IADD3 R2, P1, R4, R132, RZ ;  /* 0x0000008404020210 */ /* 0x000fe40007f3e0ff */
[----:B------:R-:W-:Y:S11]  /*6d80*/  PLOP3.LUT P0, PT, PT, PT, UP0, 0x80, 0x0 ;  /* 0x000000000000781c */ /* 0x000ff60003f0f008 */
[----:B------:R-:W-:Y:S02]  /*6d90*/  @!UPT UIADD3 URZ, URZ, URZ, URZ ;  /* 0x0000003f3f3ff290 */ /* 0x000fe4000fffe03f */
[----:B------:R-:W-:Y:S01]  /*6da0*/  @P0 IMAD.X R3, R5, 0x1, R131, P1 ;  /* 0x0000000105030824 */ /* 0x000fe200008e0683 */
[----:B------:R-:W-:Y:S11]  /*6db0*/  PLOP3.LUT P0, PT, PT, PT, UP0, 0x80, 0x0 ;  /* 0x000000000000781c */ /* 0x000ff60003f0f008 */
[----:B------:R-:W-:Y:S02]  /*6dc0*/  @!UPT UIADD3 URZ, URZ, URZ, URZ ;  /* 0x0000003f3f3ff290 */ /* 0x000fe4000fffe03f */
[----:B------:R-:W-:Y:S01]  /*6dd0*/  @P0 IMAD.MOV.U32 R13, RZ, RZ, R10 ;  /* 0x000000ffff0d0224 */ /* 0x000fe200078e000a */
[----:B------:R-:W-:Y:S11]  /*6de0*/  PLOP3.LUT P0, PT, PT, PT, UP0, 0x80, 0x0 ;  /* 0x000000000000781c */ /* 0x000ff60003f0f008 */
[----:B------:R-:W-:Y:S02]  /*6df0*/  @!UPT UIADD3 URZ, URZ, URZ, URZ ;  /* 0x0000003f3f3ff290 */ /* 0x000fe4000fffe03f */
[----:B------:R-:W-:Y:S01]  /*6e00*/  @!PT LDS RZ, [RZ] ;  /* 0x00000000fffff984 */ /* 0x000fe20000000800 */
[----:B------:R-:W-:Y:S01]  /*6e10*/  @!PT LDS RZ, [RZ] ;  /* 0x00000000fffff984 */ /* 0x000fe20000000800 */
[----:B------:R-:W-:Y:S01]  /*6e20*/  @!PT LDS RZ, [RZ] ;  /* 0x00000000fffff984 */ /* 0x000fe20000000800 */
[----:B------:R1:W-:Y:S01]  /*6e30*/  @P0 LDGSTS.E.BYPASS.LTC128B.128 [R78+0x3100], [R12.64], !P6 ;  /* 0x031000000c4e0fae */ /* 0x0003e2000f101d5a */
[----:B------:R-:W-:Y:S11]  /*6e40*/  PLOP3.LUT P0, PT, PT, PT, UP0, 0x80, 0x0 ;  /* 0x000000000000781c */ /* 0x000ff60003f0f008 */
[----:B------:R-:W-:Y:S02]  /*6e50*/  @!UPT UIADD3 URZ, URZ, URZ, URZ ;  /* 0x0000003f3f3ff290 */ /* 0x000fe4000fffe03f */
[----:B------:R-:W-:Y:S01]  /*6e60*/  @P0 IMAD.MOV.U32 R10, RZ, RZ, R14 ;  /* 0x000000ffff0a0224 */ /* 0x000fe200078e000e */
[----:B------:R-:W-:Y:S11]  /*6e70*/  PLOP3.LUT P0, PT, PT, PT, UP0, 0x80, 0x0 ;  /* 0x000000000000781c */ /* 0x000ff60003f0f008 */
[----:B------:R-:W-:Y:S02]  /*6e80*/  @!UPT UIADD3 URZ, URZ, URZ, URZ ;  /* 0x0000003f3f3ff290 */ /* 0x000fe4000fffe03f */
[----:B------:R1:W-:Y:S01]  /*6e90*/  @P0 LDGSTS.E.BYPASS.LTC128B.128 [R78+0x3900], [R10.64], !P6 ;  /* 0x039000000a4e0fae */ /* 0x0003e2000f101d5a */
[----:B------:R-:W-:Y:S02]  /*6ea0*/  PLOP3.LUT P0, PT, PT, PT, UP0, 0x80, 0x0 ;  /* 0x000000000000781c */ /* 0x000fe40003f0f008 */
        /* <DEDUP_REMOVED lines=15> */
[----:B------:R-:W-:Y:S05]  /*6fa0*/  PLOP3.LUT P0, PT, PT, PT, UP0, 0x80, 0x0 ;  /* 0x000000000000781c */ /* 0x000fea0003f0f008 */
[----:B------:R-:W0:Y:S08]  /*6fb0*/  LDGDEPBAR ;  /* 0x00000000000079af */ /* 0x000e300000000000 */
[----:B------:R-:W-:-:S05]  /*6fc0*/  @P0 BRA `(.L_x_376) ;  /* 0xffffaff000000947 */ /* 0x000fca000383ffff */
[----:B------:R-:W-:Y:S06]  /*6fd0*/  BAR.SYNC.DEFER_BLOCKING 0x0 ;  /* 0x0000000000007b1d */ /* 0x000fec0000010000 */
.L_x_341:
[----:B------:R-:W-:Y:S02]  /*6fe0*/  UISETP.NE.AND UP1, UPT, UR24, URZ, UPT ;  /* 0x0000003f1800728c */ /* 0x000fe4000bf25270 */
[----:B------:R-:W-:-:S02]  /*6ff0*/  UISETP.NE.AND UP0, UPT, UR23, URZ, UPT ;  /* 0x0000003f1700728c */ /* 0x000fc4000bf05270 */
[----:B------:R-:W-:Y:S02]  /*7000*/  UIADD3 UR6, UR18, 0x7f, URZ ;  /* 0x0000007f12067890 */ /* 0x000fe4000fffe03f */
[----:B------:R-:W-:Y:S02]  /*7010*/  ULDC.64 UR4, c[0x0][0x2c8] ;  /* 0x0000b20000047ab9 */ /* 0x000fe40000000a00 */
[----:B------:R-:W-:Y:S01]  /*7020*/  UIMAD.WIDE.U32 UR8, UR6, UR4, URZ ;  /* 0x00000004060872a5 */ /* 0x000fe2000f8e003f */
[----:B------:R-:W-:Y:S01]  /*7030*/  PLOP3.LUT P0, PT, PT, PT, UP0, 0x40, 0x0 ;  /* 0x000000000000781c */ /* 0x000fe20003f0e808 */
[----:B------:R-:W-:Y:S02]  /*7040*/  ULDC UR7, c[0x0][0x328] ;  /* 0x0000ca0000077ab9 */ /* 0x000fe40000000800 */
[----:B------:R-:W-:-:S04]  /*7050*/  @UP1 USHF.R.U32.HI UR6, URZ, UR5, UR9 ;  /* 0x000000053f061299 */ /* 0x000fc80008011609 */
[----:B------:R-:W-:-:S04]  /*7060*/  UIADD3 UR14, UR14, UR6, URZ ;  /* 0x000000060e0e7290 */ /* 0x000fc8000fffe03f */
[----:B------:R-:W-:Y:S02]  /*7070*/  UIADD3 UR7, UR14, UR7, URZ ;  /* 0x000000070e077290 */ /* 0x000fe4000fffe03f */
[----:B------:R-:W-:Y:S05]  /*7080*/  @P0 BRA `(.L_x_377) ;  /* 0x0000015000000947 */ /* 0x000fea0003800000 */
[----:B------:R-:W-:Y:S01]  /*7090*/  ISETP.LT.AND P0, PT, RZ, UR14, PT ;  /* 0x0000000eff007c0c */ /* 0x000fe2000bf01270 */
[----:B------:R-:W-:Y:S02]  /*70a0*/  UIADD3 UR8, UR14, -0x1, URZ ;  /* 0xffffffff0e087890 */ /* 0x000fe4000fffe03f */
[----:B------:R-:W-:-:S10]  /*70b0*/  ULDC UR6, c[0x0][0x32c] ;  /* 0x0000cb0000067ab9 */ /* 0x000fd40000000800 */
[----:B------:R-:W-:Y:S05]  /*70c0*/  @P0 BRA `(.L_x_378) ;  /* 0x0000008000000947 */ /* 0x000fea0003800000 */
[----:B------:R-:W-:Y:S02]  /*70d0*/  UISETP.NE.AND UP0, UPT, UR6, 0x1, UPT ;  /* 0x000000010600788c */ /* 0x000fe4000bf05270 */
[----:B------:R-:W-:Y:S02]  /*70e0*/  UIADD3 UR8, -UR14, URZ, URZ ;  /* 0x0000003f0e087290 */ /* 0x000fe4000fffe13f */
[----:B------:R-:W-:Y:S02]  /*70f0*/  ULDC.64 UR4, c[0x0][0x330] ;  /* 0x0000cc0000047ab9 */ /* 0x000fe40000000a00 */
[----:B------:R-:W-:-:S07]  /*7100*/  UIMAD.WIDE.U32 UR10, UR8, UR4, URZ ;  /* 0x00000004080a72a5 */ /* 0x000fce000f8e003f */
[----:B------:R-:W-:Y:S02]  /*7110*/  @UP0 UMOV UR9, UR11 ;  /* 0x0000000b00090c82 */ /* 0x000fe40008000000 */
[----:B------:R-:W-:-:S04]  /*7120*/  @UP0 USHF.R.U32.HI UR8, URZ, UR5, UR9 ;  /* 0x000000053f080299 */ /* 0x000fc80008011609 */
[----:B------:R-:W-:Y:S01]  /*7130*/  ULOP3.LUT UR8, URZ, UR8, URZ, 0x33, !UPT ;  /* 0x000000083f087292 */ /* 0x000fe2000f8e333f */
[----:B------:R-:W-:Y:S05]  /*7140*/  BRA `(.L_x_379) ;  /* 0x0000005000007947 */ /* 0x000fea0003800000 */
.L_x_378:
[----:B------:R-:W-:Y:S02]  /*7150*/  UISETP.NE.AND UP0, UPT, UR6, 0x1, UPT ;  /* 0x000000010600788c */ /* 0x000fe4000bf05270 */
[----:B------:R-:W-:Y:S02]  /*7160*/  ULDC.64 UR4, c[0x0][0x330] ;  /* 0x0000cc0000047ab9 */ /* 0x000fe40000000a00 */
[----:B------:R-:W-:-:S07]  /*7170*/  UIMAD.WIDE.U32 UR10, UR8, UR4, URZ ;  /* 0x00000004080a72a5 */ /* 0x000fce000f8e003f */
[----:B------:R-:W-:Y:S02]  /*7180*/  @UP0 UMOV UR9, UR11 ;  /* 0x0000000b00090c82 */ /* 0x000fe40008000000 */
[----:B------:R-:W-:Y:S02]  /*7190*/  @UP0 USHF.R.U32.HI UR8, URZ, UR5, UR9 ;  /* 0x000000053f080299 */ /* 0x000fe40008011609 */
.L_x_379:
[----:B------:R-:W-:Y:S02]  /*71a0*/  ULDC UR4, c[0x0][0x32c] ;  /* 0x0000cb0000047ab9 */ /* 0x000fe40000000800 */
[----:B------:R-:W-:-:S04]  /*71b0*/  UIMAD UR4, UR8, UR6, UR4 ;  /* 0x00000006080472a4 */ /* 0x000fc8000f8e0204 */
[----:B------:R-:W-:-:S04]  /*71c0*/  UISETP.LT.AND UP0, UPT, UR7, UR4, UPT ;  /* 0x000000040700728c */ /* 0x000fc8000bf01270 */
[----:B------:R-:W-:Y:S02]  /*71d0*/  USEL UR7, UR7, UR4, UP0 ;  /* 0x0000000407077287 */ /* 0x000fe40008000000 */
.L_x_377:
[----:B------:R-:W-:Y:S02]  /*71e0*/  UISETP.NE.AND UP0, UPT, UR24, URZ, UPT ;  /* 0x0000003f1800728c */ /* 0x000fe4000bf05270 */
[----:B------:R-:W-:Y:S02]  /*71f0*/  UIADD3 UR8, UR7, 0x5f, URZ ;  /* 0x0000005f07087890 */ /* 0x000fe4000fffe03f */
[----:B------:R-:W-:Y:S02]  /*7200*/  ULDC.64 UR4, c[0x0][0x2c8] ;  /* 0x0000b20000047ab9 */ /* 0x000fe40000000a00 */
[----:B------:R-:W-:Y:S02]  /*7210*/  UISETP.NE.AND UP1, UPT, UR23, URZ, UPT ;  /* 0x0000003f1700728c */ /* 0x000fe4000bf25270 */
[----:B------:R-:W-:Y:S02]  /*7220*/  UIMAD.WIDE.U32 UR10, UR18, UR4, URZ ;  /* 0x00000004120a72a5 */ /* 0x000fe4000f8e003f */
[----:B------:R-:W-:-:S02]  /*7230*/  UIMAD.WIDE UR8, UR8, 0x2aaaaaab, URZ ;  /* 0x2aaaaaab080878a5 */ /* 0x000fc4000f8e023f */
[----:B------:R-:W-:Y:S01]  /*7240*/  PLOP3.LUT P0, PT, PT, PT, UP1, 0x40, 0x0 ;  /* 0x000000000000781c */ /* 0x000fe20003f0e818 */
[----:B------:R-:W-:Y:S02]  /*7250*/  UMOV UR4, UR18 ;  /* 0x0000001200047c82 */ /* 0x000fe40008000000 */
[----:B------:R-:W-:Y:S02]  /*7260*/  USHF.R.U32.HI UR8, URZ, 0x1f, UR9 ;  /* 0x0000001f3f087899 */ /* 0x000fe40008011609 */
[----:B------:R-:W-:Y:S02]  /*7270*/  @UP0 UMOV UR7, UR11 ;  /* 0x0000000b00070c82 */ /* 0x000fe40008000000 */
[----:B------:R-:W-:Y:S02]  /*7280*/  @UP0 USHF.R.U32.HI UR4, URZ, UR5, UR7 ;  /* 0x000000053f040299 */ /* 0x000fe40008011607 */
        /* <DEDUP_REMOVED lines=15> */
[----:B------:R-:W-:-:S05]  /*7380*/  UIMAD.WIDE.U32 UR8, UR7, UR4, URZ ;  /* 0x00000004070872a5 */ /* 0x000fca000f8e003f */
[----:B------:R-:W-:-:S04]  /*7390*/  @UP0 USHF.R.U32.HI UR7, URZ, UR5, UR9 ;  /* 0x000000053f070299 */ /* 0x000fc80008011609 */
[----:B------:R-:W-:Y:S01]  /*73a0*/  ULOP3.LUT UR7, URZ, UR7, URZ, 0x33, !UPT ;  /* 0x000000073f077292 */ /* 0x000fe2000f8e333f */
[----:B------:R-:W-:Y:S05]  /*73b0*/  BRA `(.L_x_382) ;  /* 0x0000005000007947 */ /* 0x000fea0003800000 */
.L_x_381:
[----:B------:R-:W-:Y:S02]  /*73c0*/  ULDC UR4, c[0x0][0x32c] ;  /* 0x0000cb0000047ab9 */ /* 0x000fe40000000800 */
[----:B------:R-:W-:-:S03]  /*73d0*/  UISETP.NE.AND UP0, UPT, UR4, 0x1, UPT ;  /* 0x000000010400788c */ /* 0x000fc6000bf05270 */
[----:B------:R-:W-:Y:S02]  /*73e0*/  ULDC.64 UR4, c[0x0][0x330] ;  /* 0x0000cc0000047ab9 */ /* 0x000fe40000000a00 */
[----:B------:R-:W-:-:S06]  /*73f0*/  UIMAD.WIDE.U32 UR8, UR7, UR4, URZ ;  /* 0x00000004070872a5 */ /* 0x000fcc000f8e003f */
[----:B------:R-:W-:Y:S02]  /*7400*/  @UP0 USHF.R.U32.HI UR7, URZ, UR5, UR9 ;  /* 0x000000053f070299 */ /* 0x000fe40008011609 */
.L_x_382:
[----:B------:R-:W-:Y:S02]  /*7410*/  ULDC UR4, c[0x0][0x32c] ;  /* 0x0000cb0000047ab9 */ /* 0x000fe40000000800 */
[----:B------:R-:W-:-:S04]  /*7420*/  UIMAD UR4, UR7, UR4, URZ ;  /* 0x00000004070472a4 */ /* 0x000fc8000f8e023f */
[----:B------:R-:W-:-:S04]  /*7430*/  UISETP.LT.AND UP0, UPT, UR6, UR4, UPT ;  /* 0x000000040600728c */ /* 0x000fc8000bf01270 */
[----:B------:R-:W-:-:S04]  /*7440*/  USEL UR6, UR6, UR4, !UP0 ;  /* 0x0000000406067287 */ /* 0x000fc8000c000000 */
.L_x_380:
[----:B------:R-:W-:Y:S01]  /*7450*/  UIMAD.WIDE UR4, UR6, 0x2aaaaaab, URZ ;  /* 0x2aaaaaab060478a5 */ /* 0x000fe2000f8e023f */
[----:B------:R-:W-:Y:S01]  /*7460*/  PLOP3.LUT P4, PT, PT, PT, PT, 0x80, 0x0 ;  /* 0x000000000000781c */ /* 0x000fe20003f8f070 */
[----:B------:R-:W-:Y:S01]  /*7470*/  CS2R R162, SRZ ;  /* 0x0000000000a27805 */ /* 0x000fe2000001ff00 */
[----:B------:R-:W-:Y:S01]  /*7480*/  CS2R R160, SRZ ;  /* 0x0000000000a07805 */ /* 0x000fe2000001ff00 */
[----:B------:R-:W-:Y:S01]  /*7490*/  USHF.R.U32.HI UR4, URZ, 0x1f, UR5 ;  /* 0x0000001f3f047899 */ /* 0x000fe20008011605 */
[----:B------:R-:W-:Y:S01]  /*74a0*/  CS2R R166, SRZ ;  /* 0x0000000000a67805 */ /* 0x000fe2000001ff00 */
[----:B------:R-:W-:Y:S01]  /*74b0*/  CS2R R164, SRZ ;  /* 0x0000000000a47805 */ /* 0x000fe2000001ff00 */
[----:B-1----:R-:W-:Y:S01]  /*74c0*/  CS2R R12, SRZ ;  /* 0x00000000000c7805 */ /* 0x002fe2000001ff00 */
[----:B------:R-:W-:Y:S01]  /*74d0*/  ULEA.HI.SX32 UR4, UR5, UR4, 0x1c ;  /* 0x0000000405047291 */ /* 0x000fe2000f8fe23f */
[----:B------:R-:W-:Y:S01]  /*74e0*/  IMAD.MOV.U32 R158, RZ, RZ, RZ ;  /* 0x000000ffff9e7224 */ /* 0x000fe200078e00ff */
[----:B------:R-:W-:Y:S01]  /*74f0*/  MOV R16, RZ ;  /* 0x000000ff00107202 */ /* 0x000fe20000000f00 */
[----:B------:R-:W-:Y:S01]  /*7500*/  IMAD.MOV.U32 R156, RZ, RZ, RZ ;  /* 0x000000ffff9c7224 */ /* 0x000fe200078e00ff */
[----:B------:R-:W-:Y:S01]  /*7510*/  UISETP.LT.AND UP0, UPT, URZ, UR4, UPT ;  /* 0x000000043f00728c */ /* 0x000fe2000bf01270 */
[----:B------:R-:W-:Y:S01]  /*7520*/  IMAD.MOV.U32 R154, RZ, RZ, RZ ;  /* 0x000000ffff9a7224 */ /* 0x000fe200078e00ff */
[----:B------:R-:W-:Y:S01]  /*7530*/  CS2R R18, SRZ ;  /* 0x0000000000127805 */ /* 0x000fe2000001ff00 */
[----:B------:R-:W-:Y:S01]  /*7540*/  MOV R152, RZ ;  /* 0x000000ff00987202 */ /* 0x000fe20000000f00 */
[----:B------:R-:W-:Y:S01]  /*7550*/  USEL UR4, URZ, UR4, !UP0 ;  /* 0x000000043f047287 */ /* 0x000fe2000c000000 */
[----:B------:R-:W-:Y:S01]  /*7560*/  CS2R R20, SRZ ;  /* 0x0000000000147805 */ /* 0x000fe2000001ff00 */
[----:B------:R-:W-:Y:S01]  /*7570*/  IMAD.MOV.U32 R146, RZ, RZ, RZ ;  /* 0x000000ffff927224 */ /* 0x000fe200078e00ff */
[----:B------:R-:W-:Y:S01]  /*7580*/  CS2R R14, SRZ ;  /* 0x00000000000e7805 */ /* 0x000fe2000001ff00 */
[----:B------:R-:W-:Y:S01]  /*7590*/  UISETP.GT.AND UP0, UPT, UR12, UR4, UPT ;  /* 0x000000040c00728c */ /* 0x000fe2000bf04270 */
[----:B------:R-:W-:Y:S01]  /*75a0*/  MOV R144, RZ ;  /* 0x000000ff00907202 */ /* 0x000fe20000000f00 */
[----:B------:R-:W-:Y:S01]  /*75b0*/  IMAD.MOV.U32 R150, RZ, RZ, RZ ;  /* 0x000000ffff967224 */ /* 0x000fe200078e00ff */
[----:B------:R-:W-:Y:S01]  /*75c0*/  MOV R148, RZ ;  /* 0x000000ff00947202 */ /* 0x000fe20000000f00 */
[----:B------:R-:W-:Y:S01]  /*75d0*/  CS2R R142, SRZ ;  /* 0x00000000008e7805 */ /* 0x000fe2000001ff00 */
[----:B------:R-:W-:Y:S01]  /*75e0*/  CS2R R22, SRZ ;  /* 0x0000000000167805 */ /* 0x000fe2000001ff00 */
[----:B------:R-:W-:Y:S01]  /*75f0*/  PLOP3.LUT P0, PT, PT, PT, UP0, 0x80, 0x0 ;  /* 0x000000000000781c */ /* 0x000fe20003f0f008 */
        /* <DEDUP_REMOVED lines=8> */
[----:B------:R-:W-:Y:S01]  /*7680*/  MOV R132, RZ ;  /* 0x000000ff00847202 */ /* 0x000fe20000000f00 */
[----:B------:R-:W-:Y:S01]  /*7690*/  CS2R R126, SRZ ;  /* 0x00000000007e7805 */ /* 0x000fe2000001ff00 */
[----:B------:R-:W-:Y:S01]  /*76a0*/  IMAD.MOV.U32 R124, RZ, RZ, RZ ;  /* 0x000000ffff7c7224 */ /* 0x000fe200078e00ff */
[----:B------:R-:W-:Y:S01]  /*76b0*/  CS2R R26, SRZ ;  /* 0x00000000001a7805 */ /* 0x000fe2000001ff00 */
[----:B------:R-:W-:Y:S01]  /*76c0*/  MOV R122, RZ ;  /* 0x000000ff007a7202 */ /* 0x000fe20000000f00 */
[----:B-----5:R-:W-:Y:S01]  /*76d0*/  CS2R R28, SRZ ;  /* 0x00000000001c7805 */ /* 0x020fe2000001ff00 */
[----:B------:R-:W-:Y:S01]  /*76e0*/  IMAD.MOV.U32 R120, RZ, RZ, RZ ;  /* 0x000000ffff787224 */ /* 0x000fe200078e00ff */
[----:B------:R-:W-:Y:S01]  /*76f0*/  CS2R R114, SRZ ;  /* 0x0000000000727805 */ /* 0x000fe2000001ff00 */
        /* <DEDUP_REMOVED lines=14> */
[----:B------:R-:W-:Y:S02]  /*77e0*/  UISETP.NE.AND.EX UP0, UPT, URZ, UR7, UPT, UP0 ;  /* 0x000000073f00728c */ /* 0x000fe4000bf05300 */
[----:B------:R-:W-:Y:S02]  /*77f0*/  ULDC.64 UR8, c[0x0][0x348] ;  /* 0x0000d20000087ab9 */ /* 0x000fe40000000a00 */
[----:B------:R-:W-:Y:S02]  /*7800*/  ULDC.64 UR6, c[0x0][0x340] ;  /* 0x0000d00000067ab9 */ /* 0x000fe40000000a00 */
[----:B------:R-:W-:-:S05]  /*7810*/  PLOP3.LUT P3, PT, PT, PT, UP0, 0x80, 0x0 ;  /* 0x000000000000781c */ /* 0x000fca0003f6f008 */
[----:B------:R-:W-:Y:S02]  /*7820*/  @UP0 UMOV UR5, 0x4 ;  /* 0x0000000400050882 */ /* 0x000fe40000000000 */
[----:B------:R-:W-:-:S06]  /*7830*/  @UP0 UIMAD.WIDE UR6, UR22, UR5, UR6 ;  /* 0x00000005160602a5 */ /* 0x000fcc000f8e0206 */
[----:B------:R-:W-:Y:S02]  /*7840*/  IMAD.U32 R2, RZ, RZ, UR6 ;  /* 0x00000006ff027e24 */ /* 0x000fe4000f8e00ff */
[----:B------:R-:W-:Y:S01]  /*7850*/  IMAD.U32 R3, RZ, RZ, UR7 ;  /* 0x00000007ff037e24 */ /* 0x000fe2000f8e00ff */
[----:B------:R-:W-:Y:S01]  /*7860*/  SHF.R.S32.HI R210, RZ, 0x1f, R209 ;  /* 0x0000001fffd27819 */ /* 0x000fe200000114d1 */
[----:B------:R-:W-:Y:S02]  /*7870*/  USHF.R.S32.HI UR5, URZ, 0x1f, UR20 ;  /* 0x0000001f3f057899 */ /* 0x000fe40008011414 */
[----:B------:R-:W-:Y:S01]  /*7880*/  ULDC.64 UR6, c[0x0][0x178] ;  /* 0x00005e0000067ab9 */ /* 0x000fe20000000a00 */
[----:B------:R1:W5:Y:S01]  /*7890*/  @P3 LDG.E R13, [R2.64] ;  /* 0x0000001a020d3981 */ /* 0x000362000c1e1900 */
[----:B------:R-:W-:Y:S01]  /*78a0*/  UIMAD UR5, UR5, UR6, URZ ;  /* 0x00000006050572a4 */ /* 0x000fe2000f8e023f */
[----:B------:R-:W-:Y:S01]  /*78b0*/  PLOP3.LUT P1, PT, PT, PT, UP1, 0x80, 0x0 ;  /* 0x000000000000781c */ /* 0x000fe20003f2f018 */
[----:B------:R-:W-:Y:S01]  /*78c0*/  UIMAD.WIDE.U32 UR10, UR20, UR6, URZ ;  /* 0x00000006140a72a5 */ /* 0x000fe2000f8e003f */
[----:B------:R-:W-:Y:S01]  /*78d0*/  PLOP3.LUT P0, PT, PT, PT, UP1, 0x80, 0x0 ;  /* 0x000000000000781c */ /* 0x000fe20003f0f018 */
[----:B------:R-:W-:Y:S01]  /*78e0*/  UIMAD UR20, UR20, UR7, UR5 ;  /* 0x00000007141472a4 */ /* 0x000fe2000f8e0205 */
[----:B------:R-:W-:Y:S01]  /*78f0*/  LEA.HI R83, R210, R209, RZ, 0x4 ;  /* 0x000000d1d2537211 */ /* 0x000fe200078f20ff */
[----:B------:R-:W-:Y:S01]  /*7900*/  UISETP.NE.U32.AND UP0, UPT, URZ, UR8, UPT ;  /* 0x000000083f00728c */ /* 0x000fe2000bf05070 */
[----:B------:R-:W-:Y:S01]  /*7910*/  BSSY B0, `(.L_x_384) ;  /* 0x0000053000007945 */ /* 0x000fe20003800000 */
[----:B------:R-:W-:-:S02]  /*7920*/  ULDC.64 UR6, c[0x0][0x1b8] ;  /* 0x00006e0000067ab9 */ /* 0x000fc40000000a00 */
[----:B------:R-:W-:Y:S02]  /*7930*/  UIADD3 UR11, UR11, UR20, URZ ;  /* 0x000000140b0b7290 */ /* 0x000fe4000fffe03f */
[----:B------:R-:W-:Y:S02]  /*7940*/  UIMAD UR5, UR16, UR6, URZ ;  /* 0x00000006100572a4 */ /* 0x000fe4000f8e023f */
[----:B------:R-:W-:Y:S02]  /*7950*/  UISETP.NE.AND.EX UP0, UPT, URZ, UR9, UPT, UP0 ;  /* 0x000000093f00728c */ /* 0x000fe4000bf05300 */
[----:B------:R-:W-:Y:S02]  /*7960*/  USHF.R.S32.HI UR8, URZ, 0x1f, UR22 ;  /* 0x0000001f3f087899 */ /* 0x000fe40008011416 */
[----:B------:R-:W-:Y:S02]  /*7970*/  UIMAD UR5, UR17, UR7, UR5 ;  /* 0x00000007110572a4 */ /* 0x000fe4000f8e0205 */
[----:B------:R-:W-:-:S02]  /*7980*/  UIMAD.WIDE.U32 UR10, UR17, UR6, UR10 ;  /* 0x00000006110a72a5 */ /* 0x000fc4000f8e000a */
[----:B------:R-:W-:Y:S01]  /*7990*/  USEL UR8, UR8, URZ, !UP0 ;  /* 0x0000003f08087287 */ /* 0x000fe2000c000000 */
[----:B-1----:R-:W-:Y:S01]  /*79a0*/  LEA.HI R2, R210, R209, RZ, 0x3 ;  /* 0x000000d1d2027211 */ /* 0x002fe200078f18ff */
[----:B------:R-:W-:Y:S02]  /*79b0*/  ULDC.64 UR6, c[0x0][0x1c0] ;  /* 0x0000700000067ab9 */ /* 0x000fe40000000a00 */
[----:B------:R-:W-:Y:S01]  /*79c0*/  USEL UR9, UR22, URZ, !UP0 ;  /* 0x0000003f16097287 */ /* 0x000fe2000c000000 */
[----:B------:R-:W-:Y:S01]  /*79d0*/  LOP3.LUT R0, R2, 0xfffffff8, RZ, 0xc0, !PT ;  /* 0xfffffff802007812 */ /* 0x000fe200078ec0ff */
[----:B------:R-:W-:Y:S01]  /*79e0*/  UIMAD UR8, UR8, UR6, URZ ;  /* 0x00000006080872a4 */ /* 0x000fe2000f8e023f */
[----:B------:R-:W-:Y:S01]  /*79f0*/  SHF.R.S32.HI R76, RZ, 0x3, R2 ;  /* 0x00000003ff4c7819 */ /* 0x000fe20000011402 */
[----:B------:R-:W-:Y:S02]  /*7a00*/  UIADD3 UR11, UR11, UR5, URZ ;  /* 0x000000050b0b7290 */ /* 0x000fe4000fffe03f */
[----:B------:R-:W-:Y:S01]  /*7a10*/  IMAD.IADD R6, R209, 0x1, -R0 ;  /* 0x00000001d1067824 */ /* 0x000fe200078e0a00 */
[----:B------:R-:W-:-:S02]  /*7a20*/  UIMAD UR7, UR9, UR7, UR8 ;  /* 0x00000007090772a4 */ /* 0x000fc4000f8e0208 */
[----:B------:R-:W-:Y:S01]  /*7a30*/  UIMAD.WIDE.U32 UR10, UR9, UR6, UR10 ;  /* 0x00000006090a72a5 */ /* 0x000fe2000f8e000a */
[C---:B------:R-:W-:Y:S02]  /*7a40*/  IMAD R227, R6.reuse, 0x10, R76 ;  /* 0x0000001006e37824 */ /* 0x040fe400078e024c */
[----:B------:R-:W-:Y:S01]  /*7a50*/  IMAD.SHL.U32 R6, R6, 0x8, RZ ;  /* 0x0000000806067824 */ /* 0x000fe200078e00ff */
[----:B------:R-:W-:Y:S02]  /*7a60*/  UIADD3 UR7, UR11, UR7, URZ ;  /* 0x000000070b077290 */ /* 0x000fe4000fffe03f */
[----:B------:R-:W-:Y:S01]  /*7a70*/  IADD3 R4, R227, UR18, RZ ;  /* 0x00000012e3047c10 */ /* 0x000fe2000fffe0ff */
[----:B------:R-:W-:Y:S01]  /*7a80*/  IMAD.U32 R3, RZ, RZ, UR11 ;  /* 0x0000000bff037e24 */ /* 0x000fe2000f8e00ff */
[----:B------:R-:W-:Y:S01]  /*7a90*/  ULDC UR11, c[0x0][0x2c4] ;  /* 0x0000b100000b7ab9 */ /* 0x000fe20000000800 */
[----:B------:R1:W-:Y:S01]  /*7aa0*/  STL [R1+0x24], R227 ;  /* 0x000024e301007387 */ /* 0x0003e20000100800 */
[----:B------:R-:W-:Y:S01]  /*7ab0*/  IMAD.U32 R3, RZ, RZ, UR7 ;  /* 0x00000007ff037e24 */ /* 0x000fe2000f8e00ff */
[----:B------:R-:W-:Y:S01]  /*7ac0*/  UIMAD UR11, UR21, UR11, URZ ;  /* 0x0000000b150b72a4 */ /* 0x000fe2000f8e023f */
[----:B------:R-:W-:Y:S01]  /*7ad0*/  @P1 IMAD.HI.U32 R2, R4, c[0x0][0x2c8], RZ ;  /* 0x0000b20004021a27 */ /* 0x000fe200078e00ff */
[----:B------:R-:W-:-:S03]  /*7ae0*/  ISETP.GE.AND P4, PT, R6, c[0x0][0x198], PT ;  /* 0x0000660006007a0c */ /* 0x000fc60003f86270 */
[----:B------:R-:W-:Y:S01]  /*7af0*/  IMAD.MOV.U32 R0, RZ, RZ, R4 ;  /* 0x000000ffff007224 */ /* 0x000fe200078e0004 */
[----:B------:R-:W-:Y:S01]  /*7b00*/  @P0 SHF.R.U32.HI R0, RZ, c[0x0][0x2cc], R2 ;  /* 0x0000b300ff000a19 */ /* 0x000fe20000011602 */
[----:B------:R-:W-:-:S03]  /*7b10*/  IMAD.U32 R2, RZ, RZ, UR10 ;  /* 0x0000000aff027e24 */ /* 0x000fc6000f8e00ff */
        /* <DEDUP_REMOVED lines=19> */
[----:B------:R1:W2:Y:S02]  /*7c50*/  SHFL.IDX PT, R6, R9, RZ, 0x181f ;  /* 0x00181fff09067589 */ /* 0x0002a400000e0000 */
[----:B------:R-:W-:Y:S02]  /*7c60*/  LEA.HI.X R8, R2, c[0x0][0x164], R3, 0x1, P0 ;  /* 0x0000590002087a11 */ /* 0x000fe400000f0c03 */
[----:B------:R-:W-:-:S02]  /*7c70*/  LEA.HI R2, R210, R209, RZ, 0x3 ;  /* 0x000000d1d2027211 */ /* 0x000fc400078f18ff */
[----:B------:R-:W-:Y:S01]  /*7c80*/  LOP3.LUT R10, R5, R4, RZ, 0x3c, !PT ;  /* 0x00000004050a7212 */ /* 0x000fe200078e3cff */
[----:B------:R1:W3:Y:S01]  /*7c90*/  SHFL.IDX PT, R7, R8, RZ, 0x181f ;  /* 0x00181fff08077589 */ /* 0x0002e200000e0000 */
[----:B------:R-:W-:Y:S02]  /*7ca0*/  LOP3.LUT R2, R2, 0xfffffff8, RZ, 0xc0, !PT ;  /* 0xfffffff802027812 */ /* 0x000fe400078ec0ff */
[----:B------:R-:W-:Y:S02]  /*7cb0*/  SHF.R.S32.HI R3, RZ, 0x1f, R0 ;  /* 0x0000001fff037819 */ /* 0x000fe40000011400 */
[----:B------:R-:W-:Y:S01]  /*7cc0*/  LEA.HI R5, R210, R209, RZ, 0x6 ;  /* 0x000000d1d2057211 */ /* 0x000fe200078f30ff */
[----:B------:R-:W-:Y:S01]  /*7cd0*/  IMAD.IADD R69, R209, 0x1, -R2 ;  /* 0x00000001d1457824 */ /* 0x000fe200078e0a02 */
[----:B------:R-:W-:Y:S01]  /*7ce0*/  LEA.HI R82, R3, R0, RZ, 0x3 ;  /* 0x0000000003527211 */ /* 0x000fe200078f18ff */
[----:B------:R-:W-:Y:S02]  /*7cf0*/  IMAD.MOV.U32 R2, RZ, RZ, 0x10 ;  /* 0x00000010ff027424 */ /* 0x000fe400078e00ff */
[----:B------:R-:W-:Y:S01]  /*7d00*/  IMAD.SHL.U32 R90, R69, 0x8, RZ ;  /* 0x00000008455a7824 */ /* 0x000fe200078e00ff */
[----:B------:R-:W-:Y:S01]  /*7d10*/  LOP3.LUT R4, R82, 0xfffffff8, RZ, 0xc0, !PT ;  /* 0xfffffff852047812 */ /* 0x000fe200078ec0ff */
[----:B------:R-:W-:Y:S01]  /*7d20*/  IMAD.SHL.U32 R3, R5, 0x8, RZ ;  /* 0x0000000805037824 */ /* 0x000fe200078e00ff */
[----:B------:R-:W-:-:S02]  /*7d30*/  IADD3 R5, R76, UR18, RZ ;  /* 0x000000124c057c10 */ /* 0x000fc4000fffe0ff */
[----:B------:R1:W-:Y:S01]  /*7d40*/  STL [R1+0xc], R90 ;  /* 0x00000c5a01007387 */ /* 0x0003e20000100800 */
[----:B------:R-:W-:Y:S01]  /*7d50*/  IMAD.IADD R81, R0, 0x1, -R4 ;  /* 0x0000000100517824 */ /* 0x000fe200078e0a04 */
[----:B------:R-:W-:Y:S01]  /*7d60*/  ISETP.GE.AND P0, PT, R5, UR11, PT ;  /* 0x0000000b05007c0c */ /* 0x000fe2000bf06270 */
[----:B------:R-:W-:Y:S01]  /*7d70*/  IMAD.MOV.U32 R4, RZ, RZ, 0x20 ;  /* 0x00000020ff047424 */ /* 0x000fe200078e00ff */
[----:B------:R-:W-:Y:S02]  /*7d80*/  LOP3.LUT R58, R10, 0xfffffe00, R3, 0xf8, !PT ;  /* 0xfffffe000a3a7812 */ /* 0x000fe400078ef803 */
[----:B------:R-:W-:Y:S02]  /*7d90*/  R2P PR, R81, 0x6 ;  /* 0x0000000651007804 */ /* 0x000fe40000000000 */
[----:B------:R-:W-:-:S03]  /*7da0*/  SHF.R.S32.HI R225, RZ, 0x1f, R90 ;  /* 0x0000001fffe17819 */ /* 0x000fc6000001145a */
[----:B------:R-:W-:Y:S02]  /*7db0*/  SEL R2, R2, 0xfffffff0, !P1 ;  /* 0xfffffff002027807 */ /* 0x000fe40004800000 */
[----:B------:R-:W-:Y:S01]  /*7dc0*/  SEL R4, R4, 0xffffffe0, !P2 ;  /* 0xffffffe004047807 */ /* 0x000fe20005000000 */
[----:B------:R-:W-:Y:S01]  /*7dd0*/  @!P3 IMAD.U32 R13, RZ, RZ, UR22 ;  /* 0x00000016ff0dbe24 */ /* 0x000fe2000f8e00ff */
[----:B------:R-:W-:Y:S05]  /*7de0*/  @P0 BRA `(.L_x_385) ;  /* 0x0000005000000947 */ /* 0x000fea0003800000 */
[----:B-123--:R-:W-:Y:S01]  /*7df0*/  LEA R6, P0, R90, R6, 0x1 ;  /* 0x000000065a067211 */ /* 0x00efe200078008ff */
[----:B------:R-:W-:-:S03]  /*7e00*/  IMAD.SHL.U32 R0, R58, 0x2, RZ ;  /* 0x000000023a007824 */ /* 0x000fc600078e00ff */
[----:B------:R-:W-:-:S05]  /*7e10*/  LEA.HI.X R7, R90, R7, R225, 0x1, P0 ;  /* 0x000000075a077211 */ /* 0x000fca00000f0ce1 */
[----:B------:R-:W-:Y:S01]  /*7e20*/  @!PT LDS RZ, [RZ] ;  /* 0x00000000fffff984 */ /* 0x000fe20000000800 */
[----:B------:R1:W-:Y:S04]  /*7e30*/  LDGSTS.E.BYPASS.LTC128B.128 [R0+0x6100], [R6.64], !P4 ;  /* 0x0610000006007fae */ /* 0x0003e8000e101d5a */
.L_x_385:
[----:B-123--:R-:W-:Y:S05]  /*7e40*/  BSYNC B0 ;  /* 0x0000000000007941 */ /* 0x00efea0003800000 */
.L_x_384:
        /* <DEDUP_REMOVED lines=11> */
.L_x_387:
[----:B------:R-:W-:Y:S05]  /*7f00*/  BSYNC B0 ;  /* 0x0000000000007941 */ /* 0x000fea0003800000 */
.L_x_386:
        /* <DEDUP_REMOVED lines=11> */
.L_x_389:
[----:B------:R-:W-:Y:S05]  /*7fc0*/  BSYNC B0 ;  /* 0x0000000000007941 */ /* 0x000fea0003800000 */
.L_x_388:
        /* <DEDUP_REMOVED lines=11> */
.L_x_391:
[----:B------:R-:W-:Y:S05]  /*8080*/  BSYNC B0 ;  /* 0x0000000000007941 */ /* 0x000fea0003800000 */
.L_x_390:
        /* <DEDUP_REMOVED lines=11> */
.L_x_393:
[----:B------:R-:W-:Y:S05]  /*8140*/  BSYNC B0 ;  /* 0x0000000000007941 */ /* 0x000fea0003800000 */
.L_x_392:
        /* <DEDUP_REMOVED lines=11> */
.L_x_395:
[----:B------:R-:W-:Y:S05]  /*8200*/  BSYNC B0 ;  /* 0x0000000000007941 */ /* 0x000fea0003800000 */
.L_x_394:
        /* <DEDUP_REMOVED lines=11> */
.L_x_397:
[----:B------:R-:W-:Y:S05]  /*82c0*/  BSYNC B0 ;  /* 0x0000000000007941 */ /* 0x000fea0003800000 */
.L_x_396:
[----:B-123--:R-:W1:Y:S01]  /*82d0*/  SHFL.IDX PT, R9, R9, 0x7, 0x181f ;  /* 0x00f81f0009097f89 */ /* 0x00ee6200000e0000 */
[----:B------:R-:W-:Y:S01]  /*82e0*/  IMAD.MOV.U32 R230, RZ, RZ, c[0x0][0x2b8] ;  /* 0x0000ae00ffe67624 */ /* 0x000fe200078e00ff */
[----:B------:R-:W-:Y:S01]  /*82f0*/  UMOV UR38, 0x60 ;  /* 0x0000006000267882 */ /* 0x000fe20000000000 */
[----:B------:R-:W-:Y:S01]  /*8300*/  IADD3 R5, R5, 0x70, RZ ;  /* 0x0000007005057810 */ /* 0x000fe20007ffe0ff */
[----:B------:R1:W2:Y:S01]  /*8310*/  SHFL.IDX PT, R11, R8, 0x7, 0x181f ;  /* 0x00f81f00080b7f89 */ /* 0x0002a200000e0000 */
[----:B------:R-:W-:Y:S01]  /*8320*/  UIMAD UR10, UR12, UR38, -0x60 ;  /* 0xffffffa00c0a74a4 */ /* 0x000fe2000f8e0226 */
[----:B------:R-:W-:Y:S01]  /*8330*/  ISETP.NE.AND P2, PT, R230, 0x1, PT ;  /* 0x00000001e600780c */ /* 0x000fe20003f45270 */
[----:B-----5:R-:W-:Y:S01]  /*8340*/  IMAD.WIDE.U32 R228, R13, c[0x0][0x2b0], RZ ;  /* 0x0000ac000de47a25 */ /* 0x020fe200078e00ff */
[----:B------:R-:W-:Y:S01]  /*8350*/  ISETP.GE.AND P1, PT, R5, UR11, PT ;  /* 0x0000000b05007c0c */ /* 0x000fe2000bf26270 */
[----:B------:R-:W-:Y:S01]  /*8360*/  ULDC.64 UR6, c[0x0][0x1e8] ;  /* 0x00007a0000067ab9 */ /* 0x000fe20000000a00 */
[----:B----4-:R-:W-:Y:S01]  /*8370*/  SHF.R.S32.HI R3, RZ, 0x1f, R13 ;  /* 0x0000001fff037819 */ /* 0x010fe2000001140d */
[----:B------:R-:W-:Y:S01]  /*8380*/  IMAD.MOV.U32 R240, RZ, RZ, RZ ;  /* 0x000000fffff07224 */ /* 0x000fe200078e00ff */
[----:B------:R-:W-:Y:S01]  /*8390*/  IADD3 R0, R227, UR10, RZ ;  /* 0x0000000ae3007c10 */ /* 0x000fe2000fffe0ff */
[----:B------:R-:W-:Y:S01]  /*83a0*/  UIMAD UR38, UR12, -0x60, UR38 ;  /* 0xffffffa00c2678a4 */ /* 0x000fe2000f8e0226 */
[----:B------:R-:W-:Y:S01]  /*83b0*/  ISETP.GE.AND P6, PT, R90, c[0x0][0x1d4], PT ;  /* 0x000075005a007a0c */ /* 0x000fe20003fc6270 */
[----:B------:R-:W-:Y:S01]  /*83c0*/  IMAD R3, R3, c[0x0][0x2b0], RZ ;  /* 0x0000ac0003037a24 */ /* 0x000fe200078e02ff */
[C---:B------:R-:W-:Y:S01]  /*83d0*/  IADD3 R10, R0.reuse, UR19, RZ ;  /* 0x00000013000a7c10 */ /* 0x040fe2000fffe0ff */
[----:B------:R-:W-:Y:S01]  /*83e0*/  STL.64 [R1+0x30], R228 ;  /* 0x000030e401007387 */ /* 0x000fe20000100a00 */
[----:B------:R-:W-:Y:S01]  /*83f0*/  ISETP.GE.AND P0, PT, R0, UR15, PT ;  /* 0x0000000f00007c0c */ /* 0x000fe2000bf06270 */
[----:B------:R-:W-:-:S02]  /*8400*/  IMAD R3, R13, c[0x0][0x2b4], R3 ;  /* 0x0000ad000d037a24 */ /* 0x000fc400078e0203 */
[----:B------:R-:W-:Y:S01]  /*8410*/  @P2 IMAD.HI.U32 R5, R10, c[0x0][0x2bc], RZ ;  /* 0x0000af000a052a27 */ /* 0x000fe200078e00ff */
[----:B------:R-:W-:-:S03]  /*8420*/  ISETP.GT.OR P0, PT, R227, 0x5f, P0 ;  /* 0x0000005fe300780c */ /* 0x000fc60000704670 */
[----:B------:R-:W-:Y:S01]  /*8430*/  IMAD.MOV.U32 R0, RZ, RZ, R10 ;  /* 0x000000ffff007224 */ /* 0x000fe200078e000a */
[----:B------:R-:W-:Y:S01]  /*8440*/  @P2 SHF.R.U32.HI R0, RZ, c[0x0][0x2c0], R5 ;  /* 0x0000b000ff002a19 */ /* 0x000fe20000011605 */
[----:B------:R-:W-:Y:S01]  /*8450*/  @!P1 IMAD.SHL.U32 R5, R58, 0x2, RZ ;  /* 0x000000023a059824 */ /* 0x000fe200078e00ff */
[----:B-1----:R-:W-:Y:S01]  /*8460*/  @!P1 LEA R8, P3, R90, R9, 0x1 ;  /* 0x000000095a089211 */ /* 0x002fe200078608ff */
[----:B------:R-:W-:-:S03]  /*8470*/  IMAD.IADD R226, R229, 0x1, R3 ;  /* 0x00000001e5e27824 */ /* 0x000fc600078e0203 */
[----:B--2---:R-:W-:Y:S01]  /*8480*/  @!P1 LEA.HI.X R9, R90, R11, R225, 0x1, P3 ;  /* 0x0000000b5a099211 */ /* 0x004fe200018f0ce1 */
[----:B------:R-:W-:Y:S01]  /*8490*/  UIMAD UR5, UR16, UR6, URZ ;  /* 0x00000006100572a4 */ /* 0x000fe2000f8e023f */
[----:B------:R-:W-:Y:S01]  /*84a0*/  STL [R1+0x2c], R226 ;  /* 0x00002ce201007387 */ /* 0x000fe20000100800 */
[----:B------:R-:W-:-:S03]  /*84b0*/  @!P0 IADD3 R3, P2, R0, R228, RZ ;  /* 0x000000e400038210 */ /* 0x000fc60007f5e0ff */
[----:B------:R-:W-:Y:S01]  /*84c0*/  @!PT LDS RZ, [RZ] ;  /* 0x00000000fffff984 */ /* 0x000fe20000000800 */
[----:B------:R1:W-:Y:S01]  /*84d0*/  @!P1 LDGSTS.E.BYPASS.LTC128B.128 [R5+0x9900], [R8.64], !P4 ;  /* 0x0990000008059fae */ /* 0x0003e2000e101d5a */
[----:B------:R-:W-:Y:S02]  /*84e0*/  @!P0 LEA.HI.X.SX32 R7, R0, R226, 0x1, P2 ;  /* 0x000000e200078211 */ /* 0x000fe400010f0eff */
[C---:B------:R-:W-:Y:S01]  /*84f0*/  @!P0 LEA R6, P2, R3.reuse, c[0x0][0x2a0], 0x2 ;  /* 0x0000a80003068a11 */ /* 0x040fe200078410ff */
[----:B------:R-:W0:Y:S03]  /*8500*/  LDGDEPBAR ;  /* 0x00000000000079af */ /* 0x000e260000000000 */
[----:B------:R-:W-:Y:S01]  /*8510*/  @!P0 LEA.HI.X R7, R3, c[0x0][0x2a4], R7, 0x2, P2 ;  /* 0x0000a90003078a11 */ /* 0x000fe200010f1407 */
[----:B------:R-:W-:Y:S06]  /*8520*/  BAR.SYNC.DEFER_BLOCKING 0x0 ;  /* 0x0000000000007b1d */ /* 0x000fec0000010000 */
[----:B------:R2:W3:Y:S01]  /*8530*/  @!P0 LDG.E R240, [R6.64] ;  /* 0x0000001a06f08981 */ /* 0x0004e2000c1e1900 */
[----:B------:R-:W-:Y:S01]  /*8540*/  IMAD.MOV R0, RZ, RZ, -R0 ;  /* 0x000000ffff007224 */ /* 0x000fe200078e0a00 */
[----:B------:R-:W-:Y:S01]  /*8550*/  UIMAD.WIDE.U32 UR8, UR17, UR6, URZ ;  /* 0x00000006110872a5 */ /* 0x000fe2000f8e003f */
[----:B------:R-:W-:Y:S01]  /*8560*/  LEA.HI R206, R210, R209, RZ, 0x5 ;  /* 0x000000d1d2ce7211 */ /* 0x000fe200078f28ff */
[----:B------:R-:W-:Y:S01]  /*8570*/  UIMAD UR5, UR17, UR7, UR5 ;  /* 0x00000007110572a4 */ /* 0x000fe2000f8e0205 */
[----:B------:R-:W-:Y:S01]  /*8580*/  IMAD R91, R0, c[0x0][0x2b8], R10 ;  /* 0x0000ae00005b7a24 */ /* 0x000fe200078e020a */
[----:B------:R-:W-:Y:S01]  /*8590*/  UIADD3 UR14, UR15, UR38, URZ ;  /* 0x000000260f0e7290 */ /* 0x000fe2000fffe03f */
[----:B------:R-:W-:Y:S01]  /*85a0*/  SHF.R.S32.HI R207, RZ, 0x5, R206 ;  /* 0x00000005ffcf7819 */ /* 0x000fe200000114ce */
[----:B------:R-:W-:-:S02]  /*85b0*/  UIADD3 UR5, UR9, UR5, URZ ;  /* 0x0000000509057290 */ /* 0x000fc4000fffe03f */
[----:B------:R-:W-:Y:S01]  /*85c0*/  SHF.R.S32.HI R88, RZ, 0x1f, R91 ;  /* 0x0000001fff587819 */ /* 0x000fe2000001145b */
[----:B------:R-:W-:Y:S01]  /*85d0*/  STL [R1], R91 ;  /* 0x0000005b01007387 */ /* 0x000fe20000100800 */
[----:B------:R-:W-:Y:S01]  /*85e0*/  IADD3 R68, -R76, UR14, RZ ;  /* 0x0000000e4c447c10 */ /* 0x000fe2000fffe1ff */
[----:B------:R-:W-:Y:S02]  /*85f0*/  ULDC.64 UR6, c[0x0][0x210] ;  /* 0x0000840000067ab9 */ /* 0x000fe40000000a00 */
[----:B------:R-:W-:Y:S01]  /*8600*/  IMAD R0, R88, c[0x0][0x1e0], RZ ;  /* 0x0000780058007a24 */ /* 0x000fe200078e02ff */
[C---:B------:R-:W-:Y:S01]  /*8610*/  ISETP.GE.AND P1, PT, R68.reuse, 0x1, PT ;  /* 0x000000014400780c */ /* 0x040fe20003f26270 */
[----:B------:R-:W-:Y:S01]  /*8620*/  UIMAD UR16, UR16, UR6, URZ ;  /* 0x00000006101072a4 */ /* 0x000fe2000f8e023f */
[----:B------:R-:W-:Y:S01]  /*8630*/  ISETP.GE.AND P3, PT, R68, 0x21, PT ;  /* 0x000000214400780c */ /* 0x000fe20003f66270 */
[----:B------:R-:W-:Y:S01]  /*8640*/  IMAD R0, R91, c[0x0][0x1e4], R0 ;  /* 0x000079005b007a24 */ /* 0x000fe200078e0200 */
[----:B------:R-:W-:-:S02]  /*8650*/  UIMAD.WIDE.U32 UR44, UR17, UR6, URZ ;  /* 0x00000006112c72a5 */ /* 0x000fc4000f8e003f */
[----:B------:R-:W-:Y:S02]  /*8660*/  UIMAD UR6, UR17, UR7, UR16 ;  /* 0x00000007110672a4 */ /* 0x000fe4000f8e0210 */
[----:B------:R-:W-:Y:S01]  /*8670*/  UIADD3 UR16, UR12, -0x1, URZ ;  /* 0xffffffff0c107890 */ /* 0x000fe2000fffe03f */
[----:B--2---:R-:W-:Y:S01]  /*8680*/  IMAD.WIDE.U32 R6, R91, c[0x0][0x1e0], RZ ;  /* 0x000078005b067a25 */ /* 0x004fe200078e00ff */
[----:B------:R-:W-:-:S03]  /*8690*/  UIADD3 UR6, UR45, UR6, URZ ;  /* 0x000000062d067290 */ /* 0x000fc6000fffe03f */
[----:B------:R-:W-:Y:S02]  /*86a0*/  IMAD.IADD R7, R7, 0x1, R0 ;  /* 0x0000000107077824 */ /* 0x000fe400078e0200 */
[----:B------:R-:W-:Y:S01]  /*86b0*/  @P1 IMAD.SHL.U32 R10, R58, 0x2, RZ ;  /* 0x000000023a0a1824 */ /* 0x000fe200078e00ff */
[----:B---3--:R-:W-:Y:S01]  /*86c0*/  SHF.R.S32.HI R89, RZ, 0x1f, R240 ;  /* 0x0000001fff597819 */ /* 0x008fe200000114f0 */
[----:B------:R-:W-:-:S04]  /*86d0*/  IMAD.WIDE.U32 R6, R240, c[0x0][0x1f0], R6 ;  /* 0x00007c00f0067a25 */ /* 0x000fc800078e0006 */
[----:B------:R-:W-:Y:S01]  /*86e0*/  IMAD R3, R89, c[0x0][0x1f0], RZ ;  /* 0x00007c0059037a24 */ /* 0x000fe200078e02ff */
[----:B------:R-:W-:-:S03]  /*86f0*/  IADD3 R0, P0, R6, UR8, RZ ;  /* 0x0000000806007c10 */ /* 0x000fc6000ff1e0ff */
[----:B------:R-:W-:-:S05]  /*8700*/  IMAD R3, R240, c[0x0][0x1f4], R3 ;  /* 0x00007d00f0037a24 */ /* 0x000fca00078e0203 */
[----:B------:R-:W-:Y:S02]  /*8710*/  IADD3.X R6, R7, UR5, R3, P0, !PT ;  /* 0x0000000507067c10 */ /* 0x000fe400087fe403 */
[----:B------:R-:W-:-:S04]  /*8720*/  LEA R3, P0, R0, c[0x0][0x1c8], 0x1 ;  /* 0x0000720000037a11 */ /* 0x000fc800078008ff */
[----:B------:R-:W-:Y:S01]  /*8730*/  LEA.HI.X R0, R0, c[0x0][0x1cc], R6, 0x1, P0 ;  /* 0x0000730000007a11 */ /* 0x000fe200000f0c06 */
[----:B-1----:R-:W1:Y:S01]  /*8740*/  SHFL.IDX PT, R8, R3, RZ, 0x181f ;  /* 0x00181fff03087589 */ /* 0x002e6200000e0000 */
[----:B------:R-:W-:-:S03]  /*8750*/  ISETP.GE.AND P0, PT, R68, 0x11, PT ;  /* 0x000000114400780c */ /* 0x000fc60003f06270 */
[----:B------:R-:W2:Y:S04]  /*8760*/  SHFL.IDX PT, R6, R3, 0x1, 0x181f ;  /* 0x00381f0003067f89 */ /* 0x000ea800000e0000 */
[----:B------:R-:W3:Y:S04]  /*8770*/  SHFL.IDX PT, R9, R0, RZ, 0x181f ;  /* 0x00181fff00097589 */ /* 0x000ee800000e0000 */
[----:B------:R-:W4:Y:S02]  /*8780*/  SHFL.IDX PT, R7, R0, 0x1, 0x181f ;  /* 0x00381f0000077f89 */ /* 0x000f2400000e0000 */
[----:B------:R-:W-:-:S02]  /*8790*/  @P0 IMAD.SHL.U32 R5, R58, 0x2, RZ ;  /* 0x000000023a050824 */ /* 0x000fc400078e00ff */
[----:B------:R-:W-:Y:S04]  /*87a0*/  SHFL.IDX PT, R11, R3, 0x2, 0x181f ;  /* 0x00581f00030b7f89 */ /* 0x000fe800000e0000 */
[----:B------:R-:W-:Y:S04]  /*87b0*/  SHFL.IDX PT, R13, R0, 0x2, 0x181f ;  /* 0x00581f00000d7f89 */ /* 0x000fe800000e0000 */
[----:B------:R-:W4:Y:S01]  /*87c0*/  SHFL.IDX PT, R14, R3, 0x3, 0x181f ;  /* 0x00781f00030e7f89 */ /* 0x000f2200000e0000 */
[----:B-1----:R-:W-:-:S03]  /*87d0*/  @P1 LEA R8, P4, R90, R8, 0x1 ;  /* 0x000000085a081211 */ /* 0x002fc600078808ff */
[----:B------:R-:W-:Y:S01]  /*87e0*/  SHFL.IDX PT, R15, R3, 0x4, 0x181f ;  /* 0x00981f00030f7f89 */ /* 0x000fe200000e0000 */
[----:B--2---:R-:W-:-:S03]  /*87f0*/  @P0 LEA R6, P2, R90, R6, 0x1 ;  /* 0x000000065a060211 */ /* 0x004fc600078408ff */
[----:B------:R-:W-:Y:S01]  /*8800*/  SHFL.IDX PT, R3, R3, 0x5, 0x181f ;  /* 0x00b81f0003037f89 */ /* 0x000fe200000e0000 */
[----:B---3--:R-:W-:-:S03]  /*8810*/  @P1 LEA.HI.X R9, R90, R9, R225, 0x1, P4 ;  /* 0x000000095a091211 */ /* 0x008fc600020f0ce1 */
[----:B------:R-:W1:Y:S01]  /*8820*/  SHFL.IDX PT, R17, R0, 0x3, 0x181f ;  /* 0x00781f0000117f89 */ /* 0x000e6200000e0000 */
[----:B----4-:R-:W-:Y:S02]  /*8830*/  @P0 LEA.HI.X R7, R90, R7, R225, 0x1, P2 ;  /* 0x000000075a070211 */ /* 0x010fe400010f0ce1 */
[C---:B------:R-:W-:Y:S01]  /*8840*/  ISETP.GE.AND P2, PT, R68.reuse, 0x31, PT ;  /* 0x000000314400780c */ /* 0x040fe20003f46270 */
[----:B------:R-:W2:Y:S04]  /*8850*/  SHFL.IDX PT, R18, R0, 0x4, 0x181f ;  /* 0x00981f0000127f89 */ /* 0x000ea800000e0000 */
[----:B------:R3:W4:Y:S04]  /*8860*/  SHFL.IDX PT, R16, R0, 0x5, 0x181f ;  /* 0x00b81f0000107f89 */ /* 0x00072800000e0000 */
[----:B------:R1:W-:Y:S01]  /*8870*/  @P1 LDGSTS.E.BYPASS.LTC128B.128 [R10+0x3100], [R8.64], !P6 ;  /* 0x03100000080a1fae */ /* 0x0003e2000f101d5a */
[----:B------:R-:W-:-:S03]  /*8880*/  ISETP.GE.AND P1, PT, R68, 0x41, PT ;  /* 0x000000414400780c */ /* 0x000fc60003f26270 */
[----:B------:R2:W-:Y:S01]  /*8890*/  @P0 LDGSTS.E.BYPASS.LTC128B.128 [R5+0x3900], [R6.64], !P6 ;  /* 0x0390000006050fae */ /* 0x0005e2000f101d5a */
[----:B------:R-:W-:Y:S01]  /*88a0*/  ISETP.GE.AND P0, PT, R68, 0x51, PT ;  /* 0x000000514400780c */ /* 0x000fe20003f06270 */
[----:B---3--:R-:W-:Y:S01]  /*88b0*/  @P3 IMAD.SHL.U32 R0, R58, 0x2, RZ ;  /* 0x000000023a003824 */ /* 0x008fe200078e00ff */
[C---:B-1----:R-:W-:Y:S02]  /*88c0*/  @P2 LEA R10, P5, R90.reuse, R14, 0x1 ;  /* 0x0000000e5a0a2211 */ /* 0x042fe400078a08ff */
[----:B--2---:R-:W-:Y:S01]  /*88d0*/  @P3 LEA R6, P4, R90, R11, 0x1 ;  /* 0x0000000b5a063211 */ /* 0x004fe200078808ff */
[----:B------:R-:W-:Y:S01]  /*88e0*/  @P2 IMAD.SHL.U32 R5, R58, 0x2, RZ ;  /* 0x000000023a052824 */ /* 0x000fe200078e00ff */
[C-C-:B------:R-:W-:Y:S02]  /*88f0*/  @P2 LEA.HI.X R11, R90.reuse, R17, R225.reuse, 0x1, P5 ;  /* 0x000000115a0b2211 */ /* 0x140fe400028f0ce1 */
[C---:B------:R-:W-:Y:S02]  /*8900*/  @P3 LEA.HI.X R7, R90.reuse, R13, R225, 0x1, P4 ;  /* 0x0000000d5a073211 */ /* 0x040fe400020f0ce1 */
[----:B------:R-:W-:-:S02]  /*8910*/  @P1 LEA R8, P4, R90, R15, 0x1 ;  /* 0x0000000f5a081211 */ /* 0x000fc400078808ff */
[----:B------:R-:W-:Y:S01]  /*8920*/  ISETP.GT.AND P5, PT, R227, 0x5f, PT ;  /* 0x0000005fe300780c */ /* 0x000fe20003fa4270 */
[----:B------:R1:W-:Y:S01]  /*8930*/  @P3 LDGSTS.E.BYPASS.LTC128B.128 [R0+0x4100], [R6.64], !P6 ;  /* 0x0410000006003fae */ /* 0x0003e2000f101d5a */
[----:B------:R-:W-:-:S03]  /*8940*/  @P1 LEA.HI.X R9, R90, R18, R225, 0x1, P4 ;  /* 0x000000125a091211 */ /* 0x000fc600020f0ce1 */
[----:B------:R2:W-:Y:S01]  /*8950*/  @P2 LDGSTS.E.BYPASS.LTC128B.128 [R5+0x4900], [R10.64], !P6 ;  /* 0x049000000a052fae */ /* 0x0005e2000f101d5a */
[----:B-1----:R-:W-:Y:S01]  /*8960*/  @P0 LEA R6, P3, R90, R3, 0x1 ;  /* 0x000000035a060211 */ /* 0x002fe200078608ff */
[C---:B------:R-:W-:Y:S02]  /*8970*/  @P1 IMAD.SHL.U32 R3, R58.reuse, 0x2, RZ ;  /* 0x000000023a031824 */ /* 0x040fe400078e00ff */
[----:B------:R-:W-:Y:S01]  /*8980*/  @P0 IMAD.SHL.U32 R0, R58, 0x2, RZ ;  /* 0x000000023a000824 */ /* 0x000fe200078e00ff */
[----:B----4-:R-:W-:Y:S02]  /*8990*/  @P0 LEA.HI.X R7, R90, R16, R225, 0x1, P3 ;  /* 0x000000105a070211 */ /* 0x010fe400018f0ce1 */
[----:B------:R2:W-:Y:S04]  /*89a0*/  @P1 LDGSTS.E.BYPASS.LTC128B.128 [R3+0x5100], [R8.64], !P6 ;  /* 0x0510000008031fae */ /* 0x0005e8000f101d5a */
[----:B------:R2:W-:Y:S01]  /*89b0*/  @P0 LDGSTS.E.BYPASS.LTC128B.128 [R0+0x5900], [R6.64], !P6 ;  /* 0x0590000006000fae */ /* 0x0005e2000f101d5a */
[----:B------:R-:W-:-:S03]  /*89c0*/  ISETP.LT.AND P0, PT, RZ, c[0x0][0x27c], PT ;  /* 0x00009f00ff007a0c */ /* 0x000fc60003f01270 */
[----:B------:R-:W0:Y:S10]  /*89d0*/  LDGDEPBAR ;  /* 0x00000000000079af */ /* 0x000e340000000000 */
[----:B------:R-:W-:Y:S05]  /*89e0*/  @P0 BRA `(.L_x_398) ;  /* 0x0000002000000947 */ /* 0x000fea0003800000 */
[----:B------:R-:W-:-:S04]  /*89f0*/  DEPBAR.LE SB0, 0x1 ;  /* 0x000080400000791a */ /* 0x000fc80000000000 */
[----:B------:R-:W-:Y:S05]  /*8a00*/  BRA `(.L_x_399) ;  /* 0x00004ba000007947 */ /* 0x000fea0003800000 */
.L_x_398:
[----:B------:R-:W-:Y:S01]  /*8a10*/  ULDC.U8 UR7, c[0x0][0x298] ;  /* 0x0000a60000077ab9 */ /* 0x000fe20000000000 */
[----:B--2---:R-:W-:Y:S01]  /*8a20*/  SHF.R.S32.HI R0, RZ, 0x1f, R133 ;  /* 0x0000001fff007819 */ /* 0x004fe20000011485 */
[C---:B------:R-:W-:Y:S01]  /*8a30*/  IMAD.WIDE.U32 R12, R133.reuse, c[0x0][0x280], RZ ;  /* 0x0000a000850c7a25 */ /* 0x040fe200078e00ff */
[----:B------:R-:W-:Y:S01]  /*8a40*/  ISETP.NE.AND P0, PT, RZ, UR7, PT ;  /* 0x00000007ff007c0c */ /* 0x000fe2000bf05270 */
[----:B------:R-:W-:Y:S01]  /*8a50*/  BSSY B2, `(.L_x_399) ;  /* 0x00004b5000027945 */ /* 0x000fe20003800000 */
[-C--:B------:R-:W-:Y:S01]  /*8a60*/  LEA.HI R6, R210, R209.reuse, RZ, 0x2 ;  /* 0x000000d1d2067211 */ /* 0x080fe200078f10ff */
[C---:B------:R-:W-:Y:S02]  /*8a70*/  IMAD R3, R0.reuse, c[0x0][0x280], RZ ;  /* 0x0000a00000037a24 */ /* 0x040fe400078e02ff */
[----:B------:R-:W-:Y:S01]  /*8a80*/  IMAD R0, R0, c[0x0][0x290], RZ ;  /* 0x0000a40000007a24 */ /* 0x000fe200078e02ff */
[----:B------:R-:W-:Y:S01]  /*8a90*/  LOP3.LUT R5, R6, 0xfffffffc, RZ, 0xc0, !PT ;  /* 0xfffffffc06057812 */ /* 0x000fe200078ec0ff */
[C---:B------:R-:W-:Y:S01]  /*8aa0*/  IMAD R3, R133.reuse, c[0x0][0x284], R3 ;  /* 0x0000a10085037a24 */ /* 0x040fe200078e0203 */
[----:B------:R-:W-:Y:S01]  /*8ab0*/  SHF.R.S32.HI R56, RZ, 0x2, R6 ;  /* 0x00000002ff387819 */ /* 0x000fe20000011406 */
[----:B------:R-:W-:Y:S01]  /*8ac0*/  IMAD R0, R133, c[0x0][0x294], R0 ;  /* 0x0000a50085007a24 */ /* 0x000fe200078e0200 */
[----:B------:R-:W-:Y:S01]  /*8ad0*/  IADD3 R14, -R5, R209, RZ ;  /* 0x000000d1050e7210 */ /* 0x000fe20007ffe1ff */
[----:B------:R-:W-:Y:S01]  /*8ae0*/  IMAD.WIDE.U32 R10, R133, c[0x0][0x290], RZ ;  /* 0x0000a400850a7a25 */ /* 0x000fe200078e00ff */
[----:B------:R-:W-:-:S02]  /*8af0*/  IADD3 R24, R56, UR18, RZ ;  /* 0x0000001238187c10 */ /* 0x000fc4000fffe0ff */
[----:B------:R-:W-:Y:S01]  /*8b00*/  IADD3 R9, R3, R13, RZ ;  /* 0x0000000d03097210 */ /* 0x000fe20007ffe0ff */
[----:B------:R-:W-:Y:S01]  /*8b10*/  IMAD.IADD R7, R0, 0x1, R11 ;  /* 0x0000000100077824 */ /* 0x000fe200078e020b */
[C---:B------:R-:W-:Y:S01]  /*8b20*/  SHF.L.U32 R25, R14.reuse, 0x3, RZ ;  /* 0x000000030e197819 */ /* 0x040fe200000006ff */
[----:B------:R-:W-:Y:S01]  /*8b30*/  IMAD R0, R14, 0x20, R24 ;  /* 0x000000200e007824 */ /* 0x000fe200078e0218 */
[----:B------:R-:W-:Y:S05]  /*8b40*/  @!P0 BRA `(.L_x_400) ;  /* 0x0000260000008947 */ /* 0x000fea0003800000 */
[----:B------:R-:W-:Y:S01]  /*8b50*/  UISETP.NE.AND UP0, UPT, UR24, URZ, UPT ;  /* 0x0000003f1800728c */ /* 0x000fe2000bf05270 */
[----:B------:R-:W-:Y:S01]  /*8b60*/  MOV R6, R10 ;  /* 0x0000000a00067202 */ /* 0x000fe20000000f00 */
[----:B------:R-:W-:Y:S01]  /*8b70*/  IMAD.MOV.U32 R8, RZ, RZ, R12 ;  /* 0x000000ffff087224 */ /* 0x000fe200078e000c */
[----:B------:R-:W-:Y:S01]  /*8b80*/  BSSY B0, `(.L_x_401) ;  /* 0x0000030000007945 */ /* 0x000fe20003800000 */
[----:B------:R-:W-:Y:S01]  /*8b90*/  IMAD.SHL.U32 R16, R14, 0x4, RZ ;  /* 0x000000040e107824 */ /* 0x000fe200078e00ff */
[----:B------:R-:W-:Y:S01]  /*8ba0*/  CS2R R36, SRZ ;  /* 0x0000000000247805 */ /* 0x000fe2000001ff00 */
[----:B------:R-:W-:Y:S01]  /*8bb0*/  PLOP3.LUT P1, PT, PT, PT, UP0, 0x80, 0x0 ;  /* 0x000000000000781c */ /* 0x000fe20003f2f008 */
[----:B------:R-:W-:Y:S01]  /*8bc0*/  CS2R R26, SRZ ;  /* 0x00000000001a7805 */ /* 0x000fe2000001ff00 */
[----:B------:R-:W-:Y:S01]  /*8bd0*/  PLOP3.LUT P0, PT, PT, PT, UP0, 0x80, 0x0 ;  /* 0x000000000000781c */ /* 0x000fe20003f0f008 */
[----:B------:R-:W-:Y:S01]  /*8be0*/  CS2R R14, SRZ ;  /* 0x00000000000e7805 */ /* 0x000fe2000001ff00 */
[----:B------:R-:W-:Y:S01]  /*8bf0*/  CS2R R28, SRZ ;  /* 0x00000000001c7805 */ /* 0x000fe2000001ff00 */
[----:B------:R-:W-:-:S08]  /*8c00*/  CS2R R18, SRZ ;  /* 0x0000000000127805 */ /* 0x000fd0000001ff00 */
[----:B------:R-:W-:-:S05]  /*8c10*/  @P1 IMAD.HI.U32 R3, R0, c[0x0][0x2c8], RZ ;  /* 0x0000b20000031a27 */ /* 0x000fca00078e00ff */
[----:B------:R-:W-:-:S04]  /*8c20*/  @P0 SHF.R.U32.HI R0, RZ, c[0x0][0x2cc], R3 ;  /* 0x0000b300ff000a19 */ /* 0x000fc80000011603 */
[----:B------:R-:W-:Y:S01]  /*8c30*/  SHF.R.S32.HI R3, RZ, 0x1f, R0 ;  /* 0x0000001fff037819 */ /* 0x000fe20000011400 */
[----:B------:R-:W-:-:S04]  /*8c40*/  IMAD.WIDE.U32 R8, R0, c[0x0][0x280], R8 ;  /* 0x0000a00000087a25 */ /* 0x000fc800078e0008 */
[C---:B------:R-:W-:Y:S01]  /*8c50*/  IMAD R10, R3.reuse, c[0x0][0x280], RZ ;  /* 0x0000a000030a7a24 */ /* 0x040fe200078e02ff */
[----:B------:R-:W-:Y:S01]  /*8c60*/  LEA R21, P1, R8, c[0x0][0x270], 0x1 ;  /* 0x00009c0008157a11 */ /* 0x000fe200078208ff */
[----:B------:R-:W-:Y:S02]  /*8c70*/  IMAD R5, R3, c[0x0][0x290], RZ ;  /* 0x0000a40003057a24 */ /* 0x000fe400078e02ff */
[----:B------:R-:W-:-:S04]  /*8c80*/  IMAD.WIDE.U32 R6, R0, c[0x0][0x290], R6 ;  /* 0x0000a40000067a25 */ /* 0x000fc800078e0006 */
[----:B------:R-:W-:Y:S01]  /*8c90*/  IMAD R3, R0, c[0x0][0x284], R10 ;  /* 0x0000a10000037a24 */ /* 0x000fe200078e020a */
[----:B------:R-:W-:Y:S01]  /*8ca0*/  LEA R22, P0, R6, c[0x0][0x288], 0x1 ;  /* 0x0000a20006167a11 */ /* 0x000fe200078008ff */
[----:B------:R-:W-:Y:S02]  /*8cb0*/  IMAD R0, R0, c[0x0][0x294], R5 ;  /* 0x0000a50000007a24 */ /* 0x000fe400078e0205 */
[----:B------:R-:W-:-:S03]  /*8cc0*/  IMAD.IADD R3, R9, 0x1, R3 ;  /* 0x0000000109037824 */ /* 0x000fc600078e0203 */
[----:B------:R-:W-:Y:S02]  /*8cd0*/  IADD3 R0, R7, R0, RZ ;  /* 0x0000000007007210 */ /* 0x000fe40007ffe0ff */
[----:B------:R-:W-:Y:S02]  /*8ce0*/  LEA.HI.X R20, R8, c[0x0][0x274], R3, 0x1, P1 ;  /* 0x00009d0008147a11 */ /* 0x000fe400008f0c03 */
[----:B------:R-:W-:Y:S01]  /*8cf0*/  LEA.HI.X R17, R6, c[0x0][0x28c], R0, 0x1, P0 ;  /* 0x0000a30006117a11 */ /* 0x000fe200000f0c00 */
[----:B------:R1:W2:Y:S01]  /*8d00*/  SHFL.IDX PT, R8, R21, RZ, 0x1c1f ;  /* 0x001c1fff15087589 */ /* 0x0002a200000e0000 */
[----:B------:R-:W-:-:S03]  /*8d10*/  ISETP.GE.AND P0, PT, R24, UR11, PT ;  /* 0x0000000b18007c0c */ /* 0x000fc6000bf06270 */
[----:B------:R1:W3:Y:S04]  /*8d20*/  SHFL.IDX PT, R6, R22, RZ, 0x1c1f ;  /* 0x001c1fff16067589 */ /* 0x0002e800000e0000 */
[----:B------:R1:W4:Y:S04]  /*8d30*/  SHFL.IDX PT, R9, R20, RZ, 0x1c1f ;  /* 0x001c1fff14097589 */ /* 0x00032800000e0000 */
[----:B------:R1:W1:Y:S02]  /*8d40*/  SHFL.IDX PT, R7, R17, RZ, 0x1c1f ;  /* 0x001c1fff11077589 */ /* 0x00026400000e0000 */
[----:B------:R-:W-:Y:S05]  /*8d50*/  @P0 BRA `(.L_x_402) ;  /* 0x0000012000000947 */ /* 0x000fea0003800000 */
[C---:B------:R-:W-:Y:S01]  /*8d60*/  IADD3 R3, R16.reuse, 0x10, RZ ;  /* 0x0000001010037810 */ /* 0x040fe20007ffe0ff */
[----:B------:R-:W-:Y:S01]  /*8d70*/  CS2R R14, SRZ ;  /* 0x00000000000e7805 */ /* 0x000fe2000001ff00 */
[----:B------:R-:W-:Y:S01]  /*8d80*/  ISETP.GE.AND P1, PT, R16, c[0x0][0x27c], PT ;  /* 0x00009f0010007a0c */ /* 0x000fe20003f26270 */
[----:B------:R-:W-:Y:S01]  /*8d90*/  CS2R R18, SRZ ;  /* 0x0000000000127805 */ /* 0x000fe2000001ff00 */
[----:B------:R-:W-:Y:S01]  /*8da0*/  ISETP.GE.AND P0, PT, R3, c[0x0][0x27c], PT ;  /* 0x00009f0003007a0c */ /* 0x000fe20003f06270 */
[----:B------:R-:W-:Y:S01]  /*8db0*/  CS2R R26, SRZ ;  /* 0x00000000001a7805 */ /* 0x000fe2000001ff00 */
[----:B------:R-:W-:-:S09]  /*8dc0*/  CS2R R28, SRZ ;  /* 0x00000000001c7805 */ /* 0x000fd2000001ff00 */
[----:B--2-4-:R-:W-:Y:S02]  /*8dd0*/  @!P1 IMAD.WIDE R12, R16, 0x2, R8 ;  /* 0x00000002100c9825 */ /* 0x014fe400078e0208 */
[----:B------:R-:W-:-:S03]  /*8de0*/  @!P0 SHF.R.S32.HI R0, RZ, 0x1f, R3 ;  /* 0x0000001fff008819 */ /* 0x000fc60000011403 */
[----:B------:R2:W5:Y:S01]  /*8df0*/  @!P1 LD.E.64 R14, [R12.64] ;  /* 0x0000001a0c0e9980 */ /* 0x000562000c101b00 */
[----:B------:R-:W-:-:S04]  /*8e00*/  @!P0 LEA.HI R0, R0, R3, RZ, 0x2 ;  /* 0x0000000300008211 */ /* 0x000fc800078f10ff */
[----:B------:R-:W-:-:S05]  /*8e10*/  @!P0 LOP3.LUT R0, R0, 0xfffffffc, RZ, 0xc0, !PT ;  /* 0xfffffffc00008812 */ /* 0x000fca00078ec0ff */
[----:B------:R-:W-:-:S04]  /*8e20*/  @!P0 IMAD.WIDE R10, R0, 0x2, R8 ;  /* 0x00000002000a8825 */ /* 0x000fc800078e0208 */
[--C-:B-1-3--:R-:W-:Y:S01]  /*8e30*/  @!P0 IMAD.WIDE R8, R0, 0x2, R6.reuse ;  /* 0x0000000200088825 */ /* 0x10afe200078e0206 */
[----:B------:R2:W5:Y:S03]  /*8e40*/  @!P0 LD.E.64 R26, [R10.64] ;  /* 0x0000001a0a1a8980 */ /* 0x000566000c101b00 */
[----:B------:R-:W-:Y:S01]  /*8e50*/  @!P1 IMAD.WIDE R6, R16, 0x2, R6 ;  /* 0x0000000210069825 */ /* 0x000fe200078e0206 */
[----:B------:R2:W5:Y:S04]  /*8e60*/  @!P0 LD.E.64 R28, [R8.64] ;  /* 0x0000001a081c8980 */ /* 0x000568000c101b00 */
[----:B------:R2:W5:Y:S02]  /*8e70*/  @!P1 LD.E.64 R18, [R6.64] ;  /* 0x0000001a06129980 */ /* 0x000564000c101b00 */
.L_x_402:
[----:B------:R-:W-:Y:S05]  /*8e80*/  BSYNC B0 ;  /* 0x0000000000007941 */ /* 0x000fea0003800000 */
.L_x_401:
[----:B------:R-:W-:Y:S01]  /*8e90*/  IADD3 R0, R24, 0x20, RZ ;  /* 0x0000002018007810 */ /* 0x000fe20007ffe0ff */
[----:B--2--5:R-:W-:Y:S01]  /*8ea0*/  IMAD.MOV.U32 R10, RZ, RZ, R26 ;  /* 0x000000ffff0a7224 */ /* 0x024fe200078e001a */
[----:B----4-:R2:W4:Y:S01]  /*8eb0*/  SHFL.IDX PT, R9, R20, 0x1, 0x1c1f ;  /* 0x003c1f0014097f89 */ /* 0x01052200000e0000 */
[----:B------:R-:W-:Y:S01]  /*8ec0*/  IMAD.MOV.U32 R5, RZ, RZ, R27 ;  /* 0x000000ffff057224 */ /* 0x000fe200078e001b */
[----:B------:R-:W-:Y:S01]  /*8ed0*/  ISETP.GE.AND P0, PT, R0, UR11, PT ;  /* 0x0000000b00007c0c */ /* 0x000fe2000bf06270 */
[----:B------:R-:W-:Y:S01]  /*8ee0*/  IMAD.MOV.U32 R3, RZ, RZ, R14 ;  /* 0x000000ffff037224 */ /* 0x000fe200078e000e */
[----:B------:R-:W-:Y:S01]  /*8ef0*/  PRMT R55, R55, 0x5410, R10 ;  /* 0x0000541037377816 */ /* 0x000fe2000000000a */
[----:B------:R-:W-:Y:S01]  /*8f00*/  IMAD.MOV.U32 R0, RZ, RZ, R15 ;  /* 0x000000ffff007224 */ /* 0x000fe200078e000f */
[----:B------:R-:W-:Y:S01]  /*8f10*/  PRMT R57, R57, 0x5410, R5 ;  /* 0x0000541039397816 */ /* 0x000fe20000000005 */
[----:B------:R-:W-:Y:S01]  /*8f20*/  IMAD.MOV.U32 R10, RZ, RZ, R28 ;  /* 0x000000ffff0a7224 */ /* 0x000fe200078e001c */
[----:B------:R-:W-:Y:S01]  /*8f30*/  PRMT R23, R23, 0x5410, R3 ;  /* 0x0000541017177816 */ /* 0x000fe20000000003 */
[----:B------:R-:W-:Y:S01]  /*8f40*/  IMAD.MOV.U32 R5, RZ, RZ, R29 ;  /* 0x000000ffff057224 */ /* 0x000fe200078e001d */
[----:B------:R-:W-:Y:S01]  /*8f50*/  PRMT R54, R54, 0x5410, R0 ;  /* 0x0000541036367816 */ /* 0x000fe20000000000 */
[----:B------:R-:W-:Y:S01]  /*8f60*/  IMAD.MOV.U32 R3, RZ, RZ, R18 ;  /* 0x000000ffff037224 */ /* 0x000fe200078e0012 */
[----:B------:R2:W3:Y:S01]  /*8f70*/  SHFL.IDX PT, R8, R21, 0x1, 0x1c1f ;  /* 0x003c1f0015087f89 */ /* 0x0004e200000e0000 */
[----:B------:R-:W-:Y:S01]  /*8f80*/  IMAD.MOV.U32 R0, RZ, RZ, R19 ;  /* 0x000000ffff007224 */ /* 0x000fe200078e0013 */
[----:B------:R-:W-:Y:S01]  /*8f90*/  BSSY B0, `(.L_x_403) ;  /* 0x000001d000007945 */ /* 0x000fe20003800000 */
[----:B------:R-:W-:Y:S01]  /*8fa0*/  PRMT R55, R10, 0x7610, R55 ;  /* 0x000076100a377816 */ /* 0x000fe20000000037 */
[----:B-1----:R2:W1:Y:S01]  /*8fb0*/  SHFL.IDX PT, R7, R17, 0x1, 0x1c1f ;  /* 0x003c1f0011077f89 */ /* 0x00246200000e0000 */
[----:B------:R-:W-:Y:S01]  /*8fc0*/  PRMT R57, R5, 0x7610, R57 ;  /* 0x0000761005397816 */ /* 0x000fe20000000039 */
[----:B------:R-:W-:Y:S01]  /*8fd0*/  CS2R R30, SRZ ;  /* 0x00000000001e7805 */ /* 0x000fe2000001ff00 */
[----:B------:R-:W-:Y:S01]  /*8fe0*/  PRMT R23, R3, 0x7610, R23 ;  /* 0x0000761003177816 */ /* 0x000fe20000000017 */
[----:B---3--:R2:W3:Y:S01]  /*8ff0*/  SHFL.IDX PT, R6, R22, 0x1, 0x1c1f ;  /* 0x003c1f0016067f89 */ /* 0x0084e200000e0000 */
[----:B------:R-:W-:Y:S01]  /*9000*/  PRMT R54, R0, 0x7610, R54 ;  /* 0x0000761000367816 */ /* 0x000fe20000000036 */
[----:B------:R-:W-:Y:S01]  /*9010*/  CS2R R34, SRZ ;  /* 0x0000000000227805 */ /* 0x000fe2000001ff00 */
[----:B------:R-:W-:Y:S01]  /*9020*/  CS2R R32, SRZ ;  /* 0x0000000000207805 */ /* 0x000fe2000001ff00 */
[----:B------:R-:W-:Y:S05]  /*9030*/  @P0 BRA `(.L_x_404) ;  /* 0x0000012000000947 */ /* 0x000fea0003800000 */
[C---:B----4-:R-:W-:Y:S01]  /*9040*/  IADD3 R3, R16.reuse, 0x10, RZ ;  /* 0x0000001010037810 */ /* 0x050fe20007ffe0ff */
[----:B------:R-:W-:Y:S01]  /*9050*/  CS2R R30, SRZ ;  /* 0x00000000001e7805 */ /* 0x000fe2000001ff00 */
[----:B------:R-:W-:Y:S01]  /*9060*/  ISETP.GE.AND P1, PT, R16, c[0x0][0x27c], PT ;  /* 0x00009f0010007a0c */ /* 0x000fe20003f26270 */
[----:B------:R-:W-:Y:S01]  /*9070*/  CS2R R32, SRZ ;  /* 0x0000000000207805 */ /* 0x000fe2000001ff00 */
[----:B------:R-:W-:Y:S01]  /*9080*/  ISETP.GE.AND P0, PT, R3, c[0x0][0x27c], PT ;  /* 0x00009f0003007a0c */ /* 0x000fe20003f06270 */
[----:B------:R-:W-:Y:S01]  /*9090*/  CS2R R36, SRZ ;  /* 0x0000000000247805 */ /* 0x000fe2000001ff00 */
[----:B------:R-:W-:-:S09]  /*90a0*/  CS2R R34, SRZ ;  /* 0x0000000000227805 */ /* 0x000fd2000001ff00 */
[----:B------:R-:W-:Y:S02]  /*90b0*/  @!P1 IMAD.WIDE R12, R16, 0x2, R8 ;  /* 0x00000002100c9825 */ /* 0x000fe400078e0208 */
        /* <DEDUP_REMOVED lines=10> */
.L_x_404:
[----:B----4-:R-:W-:Y:S05]  /*9160*/  BSYNC B0 ;  /* 0x0000000000007941 */ /* 0x010fea0003800000 */
.L_x_403:
[----:B------:R-:W-:Y:S01]  /*9170*/  IADD3 R0, R24, 0x40, RZ ;  /* 0x0000004018007810 */ /* 0x000fe20007ffe0ff */
[----:B-----5:R-:W-:Y:S01]  /*9180*/  IMAD.MOV.U32 R10, RZ, RZ, R36 ;  /* 0x000000ffff0a7224 */ /* 0x020fe200078e0024 */
[----:B------:R4:W2:Y:S01]  /*9190*/  SHFL.IDX PT, R9, R20, 0x2, 0x1c1f ;  /* 0x005c1f0014097f89 */ /* 0x0008a200000e0000 */
        /* <DEDUP_REMOVED lines=23> */
[----:B------:R-:W-:Y:S01]  /*9310*/  CS2R R44, SRZ ;  /* 0x00000000002c7805 */ /* 0x000fe2000001ff00 */
[----:B------:R-:W-:Y:S01]  /*9320*/  CS2R R40, SRZ ;  /* 0x0000000000287805 */ /* 0x000fe2000001ff00 */
[----:B------:R-:W-:Y:S05]  /*9330*/  @P0 BRA `(.L_x_406) ;  /* 0x0000012000000947 */ /* 0x000fea0003800000 */
[C---:B--2---:R-:W-:Y:S01]  /*9340*/  IADD3 R3, R16.reuse, 0x10, RZ ;  /* 0x0000001010037810 */ /* 0x044fe20007ffe0ff */
        /* <DEDUP_REMOVED lines=17> */
.L_x_406:
[----:B--2---:R-:W-:Y:S05]  /*9460*/  BSYNC B0 ;  /* 0x0000000000007941 */ /* 0x004fea0003800000 */
.L_x_405:
[----:B------:R-:W-:Y:S01]  /*9470*/  IADD3 R0, R24, 0x60, RZ ;  /* 0x0000006018007810 */ /* 0x000fe20007ffe0ff */
[----:B-----5:R-:W-:Y:S01]  /*9480*/  IMAD.MOV.U32 R10, RZ, RZ, R42 ;  /* 0x000000ffff0a7224 */ /* 0x020fe200078e002a */
[----:B------:R2:W4:Y:S01]  /*9490*/  SHFL.IDX PT, R9, R20, 0x3, 0x1c1f ;  /* 0x007c1f0014097f89 */ /* 0x00052200000e0000 */
        /* <DEDUP_REMOVED lines=42> */
.L_x_408:
[----:B----4-:R-:W-:Y:S05]  /*9740*/  BSYNC B0 ;  /* 0x0000000000007941 */ /* 0x010fea0003800000 */
.L_x_407:
[----:B------:R-:W-:Y:S01]  /*9750*/  SHF.R.S32.HI R0, RZ, 0x1f, R56 ;  /* 0x0000001fff007819 */ /* 0x000fe20000011438 */
[----:B---3-5:R-:W-:Y:S01]  /*9760*/  IMAD.MOV.U32 R6, RZ, RZ, R52 ;  /* 0x000000ffff067224 */ /* 0x028fe200078e0034 */
[----:B------:R-:W-:Y:S01]  /*9770*/  UIADD3 UR7, -UR18, UR11, URZ ;  /* 0x0000000b12077290 */ /* 0x000fe2000fffe13f */
[----:B------:R-:W-:Y:S01]  /*9780*/  IMAD.MOV.U32 R5, RZ, RZ, R53 ;  /* 0x000000ffff057224 */ /* 0x000fe200078e0035 */
[----:B------:R-:W-:Y:S01]  /*9790*/  LEA.HI R0, R0, R56, RZ, 0x3 ;  /* 0x0000003800007211 */ /* 0x000fe200078f18ff */
[----:B------:R-:W-:Y:S01]  /*97a0*/  IMAD.MOV.U32 R3, RZ, RZ, R46 ;  /* 0x000000ffff037224 */ /* 0x000fe200078e002e */
[----:B------:R-:W-:Y:S01]  /*97b0*/  UISETP.LT.AND UP0, UPT, UR7, 0x80, UPT ;  /* 0x000000800700788c */ /* 0x000fe2000bf01270 */
[----:B-1----:R-:W-:Y:S01]  /*97c0*/  IMAD.MOV.U32 R7, RZ, RZ, R51 ;  /* 0x000000ffff077224 */ /* 0x002fe200078e0033 */
[----:B------:R-:W-:Y:S01]  /*97d0*/  LOP3.LUT R0, R0, 0xfffffff8, RZ, 0xc0, !PT ;  /* 0xfffffff800007812 */ /* 0x000fe200078ec0ff */
[----:B------:R-:W-:-:S04]  /*97e0*/  DEPBAR.LE SB0, 0x1 ;  /* 0x000080400000791a */ /* 0x000fc80000000000 */
[----:B------:R-:W-:Y:S01]  /*97f0*/  IMAD.IADD R0, R56, 0x1, -R0 ;  /* 0x0000000138007824 */ /* 0x000fe200078e0a00 */
[----:B------:R-:W-:Y:S01]  /*9800*/  PRMT R70, R6, 0x5410, R5 ;  /* 0x0000541006467816 */ /* 0x000fe20000000005 */
[----:B------:R-:W-:Y:S01]  /*9810*/  USEL UR7, UR7, 0x80, UP0 ;  /* 0x0000008007077887 */ /* 0x000fe20008000000 */
[----:B------:R-:W-:Y:S01]  /*9820*/  PRMT R66, R3, 0x7610, R66 ;  /* 0x0000761003427816 */ /* 0x000fe20000000042 */
[C---:B------:R-:W-:Y:S01]  /*9830*/  IMAD.SHL.U32 R6, R0.reuse, 0x40, RZ ;  /* 0x0000004000067824 */ /* 0x040fe200078e00ff */
[----:B------:R-:W-:Y:S01]  /*9840*/  BAR.SYNC.DEFER_BLOCKING 0x0 ;  /* 0x0000000000007b1d */ /* 0x000fe20000010000 */
[----:B------:R-:W-:Y:S01]  /*9850*/  LOP3.LUT P1, RZ, R0, 0x4, RZ, 0xc0, !PT ;  /* 0x0000000400ff7812 */ /* 0x000fe2000782c0ff */
[----:B------:R-:W-:Y:S01]  /*9860*/  IMAD.MOV.U32 R5, RZ, RZ, R47 ;  /* 0x000000ffff057224 */ /* 0x000fe200078e002f */
[----:B------:R-:W-:Y:S02]  /*9870*/  ISETP.GE.AND P0, PT, R56, UR7, PT ;  /* 0x0000000738007c0c */ /* 0x000fe4000bf06270 */
[----:B------:R-:W-:Y:S01]  /*9880*/  LOP3.LUT R0, R6, 0x1c0, RZ, 0xc0, !PT ;  /* 0x000001c006007812 */ /* 0x000fe200078ec0ff */
[----:B------:R-:W-:Y:S01]  /*9890*/  IMAD.MOV.U32 R6, RZ, RZ, R48 ;  /* 0x000000ffff067224 */ /* 0x000fe200078e0030 */
[----:B------:R-:W-:Y:S01]  /*98a0*/  PRMT R66, R66, 0x5410, R5 ;  /* 0x0000541042427816 */ /* 0x000fe20000000005 */
[----:B------:R-:W-:Y:S01]  /*98b0*/  IMAD.MOV.U32 R5, RZ, RZ, R49 ;  /* 0x000000ffff057224 */ /* 0x000fe200078e0031 */
[----:B------:R-:W-:Y:S01]  /*98c0*/  LOP3.LUT R3, R0, 0x18, R25, 0xf8, !PT ;  /* 0x0000001800037812 */ /* 0x000fe200078ef819 */
[----:B------:R-:W-:Y:S01]  /*98d0*/  BSSY B1, `(.L_x_409) ;  /* 0x0000068000017945 */ /* 0x000fe20003800000 */
[----:B------:R-:W-:-:S02]  /*98e0*/  SHF.R.U32.HI R0, RZ, 0x3, R0 ;  /* 0x00000003ff007819 */ /* 0x000fc40000011600 */
[----:B------:R-:W-:Y:S02]  /*98f0*/  PRMT R25, R6, 0x5410, R5 ;  /* 0x0000541006197816 */ /* 0x000fe40000000005 */
[----:B------:R-:W-:Y:S01]  /*9900*/  LOP3.LUT R0, R3, R0, RZ, 0x3c, !PT ;  /* 0x0000000003007212 */ /* 0x000fe200078e3cff */
[----:B------:R-:W-:-:S04]  /*9910*/  IMAD.MOV.U32 R3, RZ, RZ, R50 ;  /* 0x000000ffff037224 */ /* 0x000fc800078e0032 */
[----:B------:R-:W-:Y:S01]  /*9920*/  IMAD R0, R207, 0x200, R0 ;  /* 0x00000200cf007824 */ /* 0x000fe200078e0200 */
[----:B------:R-:W-:-:S04]  /*9930*/  PRMT R67, R3, 0x7610, R67 ;  /* 0x0000761003437816 */ /* 0x000fc80000000043 */
[C---:B------:R-:W-:Y:S02]  /*9940*/  IADD3 R3, R0.reuse, 0x20, RZ ;  /* 0x0000002000037810 */ /* 0x040fe40007ffe0ff */
[C---:B------:R-:W-:Y:S02]  /*9950*/  @P1 IADD3 R3, R0.reuse, -0x20, RZ ;  /* 0xffffffe000031810 */ /* 0x040fe40007ffe0ff */
[----:B------:R-:W-:Y:S02]  /*9960*/  PRMT R67, R67, 0x5410, R7 ;  /* 0x0000541043437816 */ /* 0x000fe40000000007 */
[----:B--2---:R-:W-:Y:S02]  /*9970*/  LEA R21, R0, 0x6100, 0x1 ;  /* 0x0000610000157811 */ /* 0x004fe400078e08ff */
[----:B------:R-:W-:Y:S01]  /*9980*/  LEA R22, R3, 0x6100, 0x1 ;  /* 0x0000610003167811 */ /* 0x000fe200078e08ff */
[----:B------:R-:W-:Y:S05]  /*9990*/  @P0 BRA `(.L_x_410) ;  /* 0x000005b000000947 */ /* 0x000fea0003800000 */
[----:B------:R-:W-:Y:S01]  /*99a0*/  ISETP.GE.AND P0, PT, R16, c[0x0][0x27c], PT ;  /* 0x00009f0010007a0c */ /* 0x000fe20003f06270 */
[----:B------:R-:W-:-:S12]  /*99b0*/  BSSY B0, `(.L_x_411) ;  /* 0x000002c000007945 */ /* 0x000fd80003800000 */
[----:B------:R-:W-:Y:S05]  /*99c0*/  @P0 BRA `(.L_x_412) ;  /* 0x000002a000000947 */ /* 0x000fea0003800000 */
[----:B------:R-:W1:Y:S01]  /*99d0*/  LDS.128 R8, [R21] ;  /* 0x0000000015087984 */ /* 0x000e620000000c00 */
[----:B------:R-:W-:Y:S02]  /*99e0*/  SHF.R.U32.HI R0, RZ, 0x10, R19 ;  /* 0x00000010ff007819 */ /* 0x000fe40000011613 */
[----:B------:R-:W-:Y:S02]  /*99f0*/  SHF.R.U32.HI R3, RZ, 0x10, R15 ;  /* 0x00000010ff037819 */ /* 0x000fe4000001160f */
[----:B------:R-:W-:Y:S02]  /*9a00*/  SHF.R.U64 R18, R18, 0x10, R19 ;  /* 0x0000001012127819 */ /* 0x000fe40000001213 */
[----:B------:R-:W-:Y:S01]  /*9a10*/  SHF.R.U64 R20, R14, 0x10, R15 ;  /* 0x000000100e147819 */ /* 0x000fe2000000120f */
[----:B------:R-:W-:Y:S02]  /*9a20*/  HADD2.F32 R19, -RZ, R3.H0_H0 ;  /* 0x20000003ff137230 */ /* 0x000fe40000004100 */
[----:B------:R-:W-:-:S02]  /*9a30*/  HADD2.F32 R3, -RZ, R23.H1_H1 ;  /* 0x30000017ff037230 */ /* 0x000fc40000004100 */
[----:B------:R-:W-:Y:S02]  /*9a40*/  HADD2.F32 R20, -RZ, R20.H0_H0 ;  /* 0x20000014ff147230 */ /* 0x000fe40000004100 */
[--C-:B-1----:R-:W-:Y:S02]  /*9a50*/  HADD2.F32 R5, -RZ, R11.reuse.H0_H0 ;  /* 0x2000000bff057230 */ /* 0x102fe40000004100 */
[--C-:B------:R-:W-:Y:S02]  /*9a60*/  HADD2.F32 R13, -RZ, R10.reuse.H0_H0 ;  /* 0x2000000aff0d7230 */ /* 0x100fe40000004100 */
[----:B------:R-:W-:Y:S02]  /*9a70*/  HADD2.F32 R12, -RZ, R10.H1_H1 ;  /* 0x3000000aff0c7230 */ /* 0x000fe40000004100 */
[----:B------:R-:W-:Y:S02]  /*9a80*/  HADD2.F32 R11, -RZ, R11.H1_H1 ;  /* 0x3000000bff0b7230 */ /* 0x000fe40000004100 */
[----:B------:R-:W-:-:S02]  /*9a90*/  HADD2.F32 R10, -RZ, R0.H0_H0 ;  /* 0x20000000ff0a7230 */ /* 0x000fc40000004100 */
[--C-:B------:R-:W-:Y:S02]  /*9aa0*/  HADD2.F32 R6, -RZ, R8.reuse.H0_H0 ;  /* 0x20000008ff067230 */ /* 0x100fe40000004100 */
[----:B------:R-:W-:Y:S01]  /*9ab0*/  HADD2.F32 R8, -RZ, R8.H1_H1 ;  /* 0x30000008ff087230 */ /* 0x000fe20000004100 */
[-C--:B------:R-:W-:Y:S01]  /*9ac0*/  FMUL.FTZ R7, R11, R10.reuse ;  /* 0x0000000a0b077220 */ /* 0x080fe20000410000 */
[--C-:B------:R-:W-:Y:S02]  /*9ad0*/  HADD2.F32 R15, -RZ, R9.reuse.H0_H0 ;  /* 0x20000009ff0f7230 */ /* 0x100fe40000004100 */
[----:B------:R-:W-:Y:S01]  /*9ae0*/  HADD2.F32 R14, -RZ, R9.H1_H1 ;  /* 0x30000009ff0e7230 */ /* 0x000fe20000004100 */
[C---:B------:R-:W-:Y:S01]  /*9af0*/  FMUL.FTZ R9, R5.reuse, R10 ;  /* 0x0000000a05097220 */ /* 0x040fe20000410000 */
[----:B------:R-:W-:Y:S01]  /*9b00*/  HADD2.F32 R0, -RZ, R23.H0_H0 ;  /* 0x20000017ff007230 */ /* 0x000fe20000004100 */
[-C--:B------:R-:W-:Y:S02]  /*9b10*/  FFMA.FTZ R17, R5, R19.reuse, -R7 ;  /* 0x0000001305117223 */ /* 0x080fe40000010807 */
[----:B------:R-:W-:Y:S01]  /*9b20*/  FFMA.FTZ R11, R11, R19, R9 ;  /* 0x000000130b0b7223 */ /* 0x000fe20000010009 */
[----:B------:R-:W-:Y:S01]  /*9b30*/  HADD2.F32 R9, -RZ, R18.H0_H0 ;  /* 0x20000012ff097230 */ /* 0x000fe20000004100 */
[----:B------:R-:W-:-:S02]  /*9b40*/  FMUL.FTZ R10, R8, R0 ;  /* 0x00000000080a7220 */ /* 0x000fc40000410000 */
[C---:B------:R-:W-:Y:S01]  /*9b50*/  FMUL.FTZ R5, R6.reuse, R0 ;  /* 0x0000000006057220 */ /* 0x040fe20000410000 */
[--C-:B------:R-:W-:Y:S01]  /*9b60*/  HADD2.F32 R0, -RZ, R54.reuse.H0_H0 ;  /* 0x20000036ff007230 */ /* 0x100fe20000004100 */
[----:B------:R-:W-:Y:S01]  /*9b70*/  FFMA.FTZ R7, R6, R3, -R10 ;  /* 0x0000000306077223 */ /* 0x000fe2000001080a */
[----:B------:R-:W-:Y:S01]  /*9b80*/  F2FP.PACK_AB R11, R11, R17 ;  /* 0x000000110b0b723e */ /* 0x000fe200000000ff */
[----:B------:R-:W-:Y:S01]  /*9b90*/  FFMA.FTZ R8, R8, R3, R5 ;  /* 0x0000000308087223 */ /* 0x000fe20000010005 */
[----:B------:R-:W-:Y:S01]  /*9ba0*/  HADD2.F32 R3, -RZ, R54.H1_H1 ;  /* 0x30000036ff037230 */ /* 0x000fe20000004100 */
[-C--:B------:R-:W-:Y:S02]  /*9bb0*/  FMUL.FTZ R5, R12, R0.reuse ;  /* 0x000000000c057220 */ /* 0x080fe40000410000 */
[----:B------:R-:W-:Y:S01]  /*9bc0*/  FMUL.FTZ R6, R14, R9 ;  /* 0x000000090e067220 */ /* 0x000fe20000410000 */
[----:B------:R-:W-:Y:S01]  /*9bd0*/  F2FP.PACK_AB R8, R8, R7 ;  /* 0x000000070808723e */ /* 0x000fe200000000ff */
[----:B------:R-:W-:-:S02]  /*9be0*/  FMUL.FTZ R0, R13, R0 ;  /* 0x000000000d007220 */ /* 0x000fc40000410000 */
[----:B------:R-:W-:Y:S02]  /*9bf0*/  FMUL.FTZ R9, R15, R9 ;  /* 0x000000090f097220 */ /* 0x000fe40000410000 */
[-C--:B------:R-:W-:Y:S02]  /*9c00*/  FFMA.FTZ R5, R13, R3.reuse, -R5 ;  /* 0x000000030d057223 */ /* 0x080fe40000010805 */
[----:B------:R-:W-:Y:S02]  /*9c10*/  FFMA.FTZ R3, R12, R3, R0 ;  /* 0x000000030c037223 */ /* 0x000fe40000010000 */
[-C--:B------:R-:W-:Y:S02]  /*9c20*/  FFMA.FTZ R6, R15, R20.reuse, -R6 ;  /* 0x000000140f067223 */ /* 0x080fe40000010806 */
[----:B------:R-:W-:Y:S01]  /*9c30*/  FFMA.FTZ R9, R14, R20, R9 ;  /* 0x000000140e097223 */ /* 0x000fe20000010009 */
[----:B------:R-:W-:-:S04]  /*9c40*/  F2FP.PACK_AB R10, R3, R5 ;  /* 0x00000005030a723e */ /* 0x000fc800000000ff */
[----:B------:R-:W-:-:S05]  /*9c50*/  F2FP.PACK_AB R9, R9, R6 ;  /* 0x000000060909723e */ /* 0x000fca00000000ff */
[----:B------:R1:W-:Y:S02]  /*9c60*/  STS.128 [R21], R8 ;  /* 0x0000000815007388 */ /* 0x0003e40000000c00 */
.L_x_412:
[----:B------:R-:W-:Y:S05]  /*9c70*/  BSYNC B0 ;  /* 0x0000000000007941 */ /* 0x000fea0003800000 */
.L_x_411:
[----:B------:R-:W-:-:S04]  /*9c80*/  IADD3 R0, R16, 0x10, RZ ;  /* 0x0000001010007810 */ /* 0x000fc80007ffe0ff */
[----:B------:R-:W-:-:S13]  /*9c90*/  ISETP.GE.AND P0, PT, R0, c[0x0][0x27c], PT ;  /* 0x00009f0000007a0c */ /* 0x000fda0003f06270 */
[----:B------:R-:W-:Y:S05]  /*9ca0*/  @P0 BRA `(.L_x_410) ;  /* 0x000002a000000947 */ /* 0x000fea0003800000 */
[----:B-1----:R-:W1:Y:S01]  /*9cb0*/  LDS.128 R8, [R22] ;  /* 0x0000000016087984 */ /* 0x002e620000000c00 */
        /* <DEDUP_REMOVED lines=25> */
[-C--:B------:R-:W-:Y:S01]  /*9e50*/  FFMA.FTZ R7, R6, R3.reuse, -R10 ;  /* 0x0000000306077223 */ /* 0x080fe2000001080a */
        /* <DEDUP_REMOVED lines=15> */
.L_x_410:
[----:B------:R-:W-:Y:S05]  /*9f50*/  BSYNC B1 ;  /* 0x0000000000017941 */ /* 0x000fea0003800000 */
.L_x_409:
        /* <DEDUP_REMOVED lines=48> */
[----:B------:R1:W-:Y:S02]  /*a260*/  STS.128 [R21+0x1000], R8 ;  /* 0x0010000815007388 */ /* 0x0003e40000000c00 */
.L_x_416:
[----:B------:R-:W-:Y:S05]  /*a270*/  BSYNC B0 ;  /* 0x0000000000007941 */ /* 0x000fea0003800000 */
.L_x_415:
[----:B------:R-:W-:-:S04]  /*a280*/  IADD3 R0, R16, 0x10, RZ ;  /* 0x0000001010007810 */ /* 0x000fc80007ffe0ff */
[----:B------:R-:W-:-:S13]  /*a290*/  ISETP.GE.AND P0, PT, R0, c[0x0][0x27c], PT ;  /* 0x00009f0000007a0c */ /* 0x000fda0003f06270 */
        /* <DEDUP_REMOVED lines=43> */
.L_x_414:
[----:B------:R-:W-:Y:S05]  /*a550*/  BSYNC B1 ;  /* 0x0000000000017941 */ /* 0x000fea0003800000 */
.L_x_413:
        /* <DEDUP_REMOVED lines=49> */
.L_x_420:
[----:B------:R-:W-:Y:S05]  /*a870*/  BSYNC B0 ;  /* 0x0000000000007941 */ /* 0x000fea0003800000 */
.L_x_419:
        /* <DEDUP_REMOVED lines=45> */
.L_x_418:
[----:B------:R-:W-:Y:S05]  /*ab50*/  BSYNC B1 ;  /* 0x0000000000017941 */ /* 0x000fea0003800000 */
.L_x_417:
[----:B------:R-:W-:-:S04]  /*ab60*/  IADD3 R0, R56, 0x60, RZ ;  /* 0x0000006038007810 */ /* 0x000fc80007ffe0ff */
        /* <DEDUP_REMOVED lines=11> */
[----:B------:R-:W-:-:S02]  /*ac20*/  HADD2.F32 R3, -RZ, R66.H0_H0 ;  /* 0x20000042ff037230 */ /* 0x000fc40000004100 */
        /* <DEDUP_REMOVED lines=18> */
[----:B------:R-:W-:Y:S01]  /*ad50*/  HADD2.F32 R0, -RZ, R25.H1_H1 ;  /* 0x30000019ff007230 */ /* 0x000fe20000004100 */
        /* <DEDUP_REMOVED lines=16> */
.L_x_423:
[----:B------:R-:W-:Y:S05]  /*ae60*/  BSYNC B0 ;  /* 0x0000000000007941 */ /* 0x000fea0003800000 */
.L_x_422:
        /* <DEDUP_REMOVED lines=44> */
[----:B------:R1:W-:Y:S01]  /*b130*/  STS.128 [R22+0x3000], R8 ;  /* 0x0030000816007388 */ /* 0x0003e20000000c00 */
[----:B------:R-:W-:Y:S05]  /*b140*/  BRA `(.L_x_421) ;  /* 0x0000245000007947 */ /* 0x000fea0003800000 */
.L_x_400:
[----:B------:R-:W-:Y:S01]  /*b150*/  UISETP.NE.AND UP0, UPT, UR24, URZ, UPT ;  /* 0x0000003f1800728c */ /* 0x000fe2000bf05270 */
[----:B------:R-:W-:Y:S01]  /*b160*/  IMAD.MOV.U32 R8, RZ, RZ, R12 ;  /* 0x000000ffff087224 */ /* 0x000fe200078e000c */
[----:B------:R-:W-:Y:S01]  /*b170*/  ISETP.GE.AND P2, PT, R25, c[0x0][0x27c], PT ;  /* 0x00009f0019007a0c */ /* 0x000fe20003f46270 */
[----:B------:R-:W-:Y:S01]  /*b180*/  IMAD.MOV.U32 R6, RZ, RZ, R10 ;  /* 0x000000ffff067224 */ /* 0x000fe200078e000a */
[----:B------:R-:W-:Y:S01]  /*b190*/  SHF.R.S32.HI R26, RZ, 0x1f, R25 ;  /* 0x0000001fff1a7819 */ /* 0x000fe20000011419 */
[----:B------:R-:W-:Y:S01]  /*b1a0*/  CS2R R22, SRZ ;  /* 0x0000000000167805 */ /* 0x000fe2000001ff00 */
[----:B------:R-:W-:Y:S01]  /*b1b0*/  PLOP3.LUT P1, PT, PT, PT, UP0, 0x80, 0x0 ;  /* 0x000000000000781c */ /* 0x000fe20003f2f008 */
[----:B------:R-:W-:Y:S01]  /*b1c0*/  CS2R R20, SRZ ;  /* 0x0000000000147805 */ /* 0x000fe2000001ff00 */
[----:B------:R-:W-:-:S11]  /*b1d0*/  PLOP3.LUT P0, PT, PT, PT, UP0, 0x80, 0x0 ;  /* 0x000000000000781c */ /* 0x000fd60003f0f008 */
[----:B------:R-:W-:-:S05]  /*b1e0*/  @P1 IMAD.HI.U32 R3, R0, c[0x0][0x2c8], RZ ;  /* 0x0000b20000031a27 */ /* 0x000fca00078e00ff */
[----:B------:R-:W-:-:S04]  /*b1f0*/  @P0 SHF.R.U32.HI R0, RZ, c[0x0][0x2cc], R3 ;  /* 0x0000b300ff000a19 */ /* 0x000fc80000011603 */
[----:B------:R-:W-:Y:S01]  /*b200*/  SHF.R.S32.HI R3, RZ, 0x1f, R0 ;  /* 0x0000001fff037819 */ /* 0x000fe20000011400 */
[----:B------:R-:W-:-:S04]  /*b210*/  IMAD.WIDE.U32 R8, R0, c[0x0][0x280], R8 ;  /* 0x0000a00000087a25 */ /* 0x000fc800078e0008 */
[C---:B------:R-:W-:Y:S01]  /*b220*/  IMAD R5, R3.reuse, c[0x0][0x280], RZ ;  /* 0x0000a00003057a24 */ /* 0x040fe200078e02ff */
[----:B------:R-:W-:Y:S01]  /*b230*/  LEA R14, P0, R8, c[0x0][0x270], 0x1 ;  /* 0x00009c00080e7a11 */ /* 0x000fe200078008ff */
[----:B------:R-:W-:Y:S02]  /*b240*/  IMAD R3, R3, c[0x0][0x290], RZ ;  /* 0x0000a40003037a24 */ /* 0x000fe400078e02ff */
[C---:B------:R-:W-:Y:S02]  /*b250*/  IMAD R5, R0.reuse, c[0x0][0x284], R5 ;  /* 0x0000a10000057a24 */ /* 0x040fe400078e0205 */
[----:B------:R-:W-:-:S04]  /*b260*/  IMAD.WIDE.U32 R6, R0, c[0x0][0x290], R6 ;  /* 0x0000a40000067a25 */ /* 0x000fc800078e0006 */
[----:B------:R-:W-:Y:S02]  /*b270*/  IMAD.IADD R5, R9, 0x1, R5 ;  /* 0x0000000109057824 */ /* 0x000fe400078e0205 */
[----:B------:R-:W-:-:S03]  /*b280*/  IMAD R0, R0, c[0x0][0x294], R3 ;  /* 0x0000a50000007a24 */ /* 0x000fc600078e0203 */
[----:B------:R-:W-:Y:S01]  /*b290*/  LEA.HI.X R12, R8, c[0x0][0x274], R5, 0x1, P0 ;  /* 0x00009d00080c7a11 */ /* 0x000fe200000f0c05 */
[----:B------:R-:W-:Y:S01]  /*b2a0*/  IMAD.IADD R0, R7, 0x1, R0 ;  /* 0x0000000107007824 */ /* 0x000fe200078e0200 */
[----:B------:R-:W1:Y:S01]  /*b2b0*/  SHFL.IDX PT, R8, R14, RZ, 0x1c1f ;  /* 0x001c1fff0e087589 */ /* 0x000e6200000e0000 */
[----:B------:R-:W-:-:S03]  /*b2c0*/  LEA R13, P0, R6, c[0x0][0x288], 0x1 ;  /* 0x0000a200060d7a11 */ /* 0x000fc600078008ff */
[----:B------:R-:W2:Y:S01]  /*b2d0*/  SHFL.IDX PT, R7, R12, RZ, 0x1c1f ;  /* 0x001c1fff0c077589 */ /* 0x000ea200000e0000 */
[----:B------:R-:W-:Y:S02]  /*b2e0*/  LEA.HI.X R11, R6, c[0x0][0x28c], R0, 0x1, P0 ;  /* 0x0000a300060b7a11 */ /* 0x000fe400000f0c00 */
[----:B------:R-:W-:Y:S01]  /*b2f0*/  ISETP.GE.OR P0, PT, R24, UR11, P2 ;  /* 0x0000000b18007c0c */ /* 0x000fe20009706670 */
[----:B------:R-:W3:Y:S04]  /*b300*/  SHFL.IDX PT, R6, R13, RZ, 0x1c1f ;  /* 0x001c1fff0d067589 */ /* 0x000ee800000e0000 */
[----:B------:R-:W4:Y:S08]  /*b310*/  SHFL.IDX PT, R5, R11, RZ, 0x1c1f ;  /* 0x001c1fff0b057589 */ /* 0x000f3000000e0000 */
[C---:B------:R-:W-:Y:S01]  /*b320*/  @!P0 IMAD.SHL.U32 R0, R25.reuse, 0x2, RZ ;  /* 0x0000000219008824 */ /* 0x040fe200078e00ff */
[----:B------:R-:W-:-:S04]  /*b330*/  @!P0 SHF.L.U64.HI R3, R25, 0x1, R26 ;  /* 0x0000000119038819 */ /* 0x000fc8000001021a */
[----:B-1----:R-:W-:-:S05]  /*b340*/  @!P0 IADD3 R8, P1, R8, R0, RZ ;  /* 0x0000000008088210 */ /* 0x002fca0007f3e0ff */
[--C-:B--2---:R-:W-:Y:S01]  /*b350*/  @!P0 IMAD.X R9, R7, 0x1, R3.reuse, P1 ;  /* 0x0000000107098824 */ /* 0x104fe200008e0603 */
[----:B---3--:R-:W-:Y:S01]  /*b360*/  @!P0 IADD3 R6, P1, R6, R0, RZ ;  /* 0x0000000006068210 */ /* 0x008fe20007f3e0ff */
[----:B------:R-:W-:Y:S01]  /*b370*/  CS2R R18, SRZ ;  /* 0x0000000000127805 */ /* 0x000fe2000001ff00 */
[----:B------:R-:W-:Y:S02]  /*b380*/  CS2R R16, SRZ ;  /* 0x0000000000107805 */ /* 0x000fe4000001ff00 */
[----:B------:R1:W2:Y:S01]  /*b390*/  @!P0 LD.E.128 R20, [R8.64] ;  /* 0x0000001a08148980 */ /* 0x0002a2000c101d00 */
[----:B----4-:R-:W-:-:S05]  /*b3a0*/  @!P0 IMAD.X R7, R5, 0x1, R3, P1 ;  /* 0x0000000105078824 */ /* 0x010fca00008e0603 */
[----:B------:R3:W4:Y:S01]  /*b3b0*/  @!P0 LD.E.128 R16, [R6.64] ;  /* 0x0000001a06108980 */ /* 0x000722000c101d00 */
[----:B------:R-:W-:Y:S01]  /*b3c0*/  IADD3 R0, R24, 0x20, RZ ;  /* 0x0000002018007810 */ /* 0x000fe20007ffe0ff */
[----:B------:R-:W-:Y:S01]  /*b3d0*/  BSSY B0, `(.L_x_424) ;  /* 0x0000027000007945 */ /* 0x000fe20003800000 */
[----:B------:R-:W-:Y:S01]  /*b3e0*/  CS2R R34, SRZ ;  /* 0x0000000000227805 */ /* 0x000fe2000001ff00 */
[----:B------:R2:W2:Y:S01]  /*b3f0*/  SHFL.IDX PT, R15, R12, 0x1, 0x1c1f ;  /* 0x003c1f000c0f7f89 */ /* 0x0004a200000e0000 */
[----:B------:R-:W-:Y:S01]  /*b400*/  ISETP.GE.AND P0, PT, R0, UR11, PT ;  /* 0x0000000b00007c0c */ /* 0x000fe2000bf06270 */
[----:B------:R-:W-:Y:S01]  /*b410*/  CS2R R32, SRZ ;  /* 0x0000000000207805 */ /* 0x000fe2000001ff00 */
[----:B------:R-:W-:Y:S01]  /*b420*/  CS2R R30, SRZ ;  /* 0x00000000001e7805 */ /* 0x000fe2000001ff00 */
[----:B------:R2:W2:Y:S01]  /*b430*/  SHFL.IDX PT, R10, R11, 0x1, 0x1c1f ;  /* 0x003c1f000b0a7f89 */ /* 0x0004a200000e0000 */
[----:B------:R-:W-:-:S03]  /*b440*/  CS2R R28, SRZ ;  /* 0x00000000001c7805 */ /* 0x000fc6000001ff00 */
[----:B-1----:R1:W1:Y:S04]  /*b450*/  SHFL.IDX PT, R9, R13, 0x1, 0x1c1f ;  /* 0x003c1f000d097f89 */ /* 0x00226800000e0000 */
[----:B---3--:R3:W1:Y:S01]  /*b460*/  SHFL.IDX PT, R7, R14, 0x1, 0x1c1f ;  /* 0x003c1f000e077f89 */ /* 0x00866200000e0000 */
[----:B--2---:R-:W-:Y:S02]  /*b470*/  IMAD.MOV.U32 R6, RZ, RZ, R22 ;  /* 0x000000ffff067224 */ /* 0x004fe400078e0016 */
[----:B------:R-:W-:Y:S02]  /*b480*/  IMAD.MOV.U32 R5, RZ, RZ, R23 ;  /* 0x000000ffff057224 */ /* 0x000fe400078e0017 */
[----:B------:R-:W-:Y:S01]  /*b490*/  IMAD.MOV.U32 R3, RZ, RZ, R20 ;  /* 0x000000ffff037224 */ /* 0x000fe200078e0014 */
[----:B------:R-:W-:Y:S01]  /*b4a0*/  PRMT R65, R6, 0x7610, R65 ;  /* 0x0000761006417816 */ /* 0x000fe20000000041 */
[----:B------:R-:W-:Y:S01]  /*b4b0*/  IMAD.MOV.U32 R0, RZ, RZ, R21 ;  /* 0x000000ffff007224 */ /* 0x000fe200078e0015 */
[----:B------:R-:W-:Y:S01]  /*b4c0*/  PRMT R59, R5, 0x7610, R59 ;  /* 0x00007610053b7816 */ /* 0x000fe2000000003b */
[----:B----4-:R-:W-:Y:S01]  /*b4d0*/  IMAD.MOV.U32 R6, RZ, RZ, R18 ;  /* 0x000000ffff067224 */ /* 0x010fe200078e0012 */
[----:B------:R-:W-:Y:S01]  /*b4e0*/  PRMT R64, R64, 0x5410, R3 ;  /* 0x0000541040407816 */ /* 0x000fe20000000003 */
[----:B------:R-:W-:Y:S01]  /*b4f0*/  IMAD.MOV.U32 R5, RZ, RZ, R19 ;  /* 0x000000ffff057224 */ /* 0x000fe200078e0013 */
[----:B------:R-:W-:Y:S01]  /*b500*/  PRMT R37, R37, 0x5410, R0 ;  /* 0x0000541025257816 */ /* 0x000fe20000000000 */
[----:B------:R-:W-:Y:S01]  /*b510*/  IMAD.MOV.U32 R3, RZ, RZ, R16 ;  /* 0x000000ffff037224 */ /* 0x000fe200078e0010 */
[----:B------:R-:W-:Y:S01]  /*b520*/  PRMT R64, R6, 0x7610, R64 ;  /* 0x0000761006407816 */ /* 0x000fe20000000040 */
[----:B------:R-:W-:Y:S01]  /*b530*/  IMAD.MOV.U32 R0, RZ, RZ, R17 ;  /* 0x000000ffff007224 */ /* 0x000fe200078e0011 */
[----:B------:R-:W-:-:S02]  /*b540*/  PRMT R39, R5, 0x7610, R39 ;  /* 0x0000761005277816 */ /* 0x000fc40000000027 */
[----:B------:R-:W-:Y:S02]  /*b550*/  PRMT R59, R59, 0x5410, R3 ;  /* 0x000054103b3b7816 */ /* 0x000fe40000000003 */
[----:B------:R-:W-:Y:S01]  /*b560*/  PRMT R37, R0, 0x7610, R37 ;  /* 0x0000761000257816 */ /* 0x000fe20000000025 */
[----:B------:R-:W-:Y:S05]  /*b570*/  @P0 BRA `(.L_x_425) ;  /* 0x000000c000000947 */ /* 0x000fea0003800000 */
[----:B-1-3--:R-:W-:Y:S01]  /*b580*/  CS2R R32, SRZ ;  /* 0x0000000000207805 */ /* 0x00afe2000001ff00 */
[----:B------:R-:W-:Y:S01]  /*b590*/  CS2R R30, SRZ ;  /* 0x00000000001e7805 */ /* 0x000fe2000001ff00 */
[----:B------:R-:W-:Y:S01]  /*b5a0*/  CS2R R28, SRZ ;  /* 0x00000000001c7805 */ /* 0x000fe2000001ff00 */
[----:B------:R-:W-:Y:S05]  /*b5b0*/  @P2 BRA `(.L_x_425) ;  /* 0x0000008000002947 */ /* 0x000fea0003800000 */
[C---:B------:R-:W-:Y:S01]  /*b5c0*/  IMAD.SHL.U32 R6, R25.reuse, 0x2, RZ ;  /* 0x0000000219067824 */ /* 0x040fe200078e00ff */
[----:B------:R-:W-:-:S04]  /*b5d0*/  SHF.L.U64.HI R0, R25, 0x1, R26 ;  /* 0x0000000119007819 */ /* 0x000fc8000001021a */
[-C--:B------:R-:W-:Y:S02]  /*b5e0*/  IADD3 R8, P1, R7, R6.reuse, RZ ;  /* 0x0000000607087210 */ /* 0x080fe40007f3e0ff */
[----:B------:R-:W-:-:S03]  /*b5f0*/  IADD3 R6, P0, R9, R6, RZ ;  /* 0x0000000609067210 */ /* 0x000fc60007f1e0ff */
[--C-:B------:R-:W-:Y:S02]  /*b600*/  IMAD.X R9, R15, 0x1, R0.reuse, P1 ;  /* 0x000000010f097824 */ /* 0x100fe400008e0600 */
[----:B------:R-:W-:-:S03]  /*b610*/  IMAD.X R7, R10, 0x1, R0, P0 ;  /* 0x000000010a077824 */ /* 0x000fc600000e0600 */
[----:B------:R1:W5:Y:S04]  /*b620*/  LD.E.128 R32, [R8.64] ;  /* 0x0000001a08207980 */ /* 0x000368000c101d00 */
[----:B------:R1:W5:Y:S02]  /*b630*/  LD.E.128 R28, [R6.64] ;  /* 0x0000001a061c7980 */ /* 0x000364000c101d00 */
.L_x_425:
[----:B-1-3--:R-:W-:Y:S05]  /*b640*/  BSYNC B0 ;  /* 0x0000000000007941 */ /* 0x00afea0003800000 */
.L_x_424:
[----:B------:R-:W1:Y:S01]  /*b650*/  SHFL.IDX PT, R5, R14, 0x2, 0x1c1f ;  /* 0x005c1f000e057f89 */ /* 0x000e6200000e0000 */
[----:B------:R-:W-:Y:S01]  /*b660*/  IADD3 R0, R24, 0x40, RZ ;  /* 0x0000004018007810 */ /* 0x000fe20007ffe0ff */
[----:B------:R-:W-:Y:S01]  /*b670*/  CS2R R50, SRZ ;  /* 0x0000000000327805 */ /* 0x000fe2000001ff00 */
[----:B------:R-:W-:Y:S01]  /*b680*/  CS2R R48, SRZ ;  /* 0x0000000000307805 */ /* 0x000fe2000001ff00 */
[----:B------:R-:W2:Y:S01]  /*b690*/  SHFL.IDX PT, R7, R12, 0x2, 0x1c1f ;  /* 0x005c1f000c077f89 */ /* 0x000ea200000e0000 */
[----:B------:R-:W-:-:S03]  /*b6a0*/  ISETP.GE.OR P0, PT, R0, UR11, P2 ;  /* 0x0000000b00007c0c */ /* 0x000fc60009706670 */
[----:B------:R-:W3:Y:S04]  /*b6b0*/  SHFL.IDX PT, R6, R13, 0x2, 0x1c1f ;  /* 0x005c1f000d067f89 */ /* 0x000ee800000e0000 */
[----:B------:R-:W4:Y:S06]  /*b6c0*/  SHFL.IDX PT, R10, R11, 0x2, 0x1c1f ;  /* 0x005c1f000b0a7f89 */ /* 0x000f2c00000e0000 */
[C---:B------:R-:W-:Y:S01]  /*b6d0*/  @!P0 IMAD.SHL.U32 R0, R25.reuse, 0x2, RZ ;  /* 0x0000000219008824 */ /* 0x040fe200078e00ff */
[----:B------:R-:W-:-:S04]  /*b6e0*/  @!P0 SHF.L.U64.HI R3, R25, 0x1, R26 ;  /* 0x0000000119038819 */ /* 0x000fc8000001021a */
[----:B-1----:R-:W-:-:S05]  /*b6f0*/  @!P0 IADD3 R8, P1, R5, R0, RZ ;  /* 0x0000000005088210 */ /* 0x002fca0007f3e0ff */
[----:B--2---:R-:W-:Y:S01]  /*b700*/  @!P0 IMAD.X R9, R7, 0x1, R3, P1 ;  /* 0x0000000107098824 */ /* 0x004fe200008e0603 */
[----:B---3--:R-:W-:Y:S01]  /*b710*/  @!P0 IADD3 R6, P1, R6, R0, RZ ;  /* 0x0000000006068210 */ /* 0x008fe20007f3e0ff */
[----:B------:R-:W-:-:S03]  /*b720*/  CS2R R46, SRZ ;  /* 0x00000000002e7805 */ /* 0x000fc6000001ff00 */
[----:B------:R1:W2:Y:S01]  /*b730*/  @!P0 LD.E.128 R48, [R8.64] ;  /* 0x0000001a08308980 */ /* 0x0002a2000c101d00 */
[----:B------:R-:W-:Y:S01]  /*b740*/  CS2R R44, SRZ ;  /* 0x00000000002c7805 */ /* 0x000fe2000001ff00 */
[----:B----4-:R-:W-:-:S05]  /*b750*/  @!P0 IMAD.X R7, R10, 0x1, R3, P1 ;  /* 0x000000010a078824 */ /* 0x010fca00008e0603 */
[----:B------:R3:W4:Y:S01]  /*b760*/  @!P0 LD.E.128 R44, [R6.64] ;  /* 0x0000001a062c8980 */ /* 0x000722000c101d00 */
[----:B------:R-:W-:Y:S01]  /*b770*/  IADD3 R0, R24, 0x60, RZ ;  /* 0x0000006018007810 */ /* 0x000fe20007ffe0ff */
[----:B-----5:R-:W-:Y:S01]  /*b780*/  IMAD.MOV.U32 R5, RZ, RZ, R35 ;  /* 0x000000ffff057224 */ /* 0x020fe200078e0023 */
[----:B------:R-:W-:Y:S01]  /*b790*/  BSSY B0, `(.L_x_426) ;  /* 0x0000035000007945 */ /* 0x000fe20003800000 */
        /* <DEDUP_REMOVED lines=10> */
[----:B------:R-:W2:Y:S01]  /*b840*/  SHFL.IDX PT, R12, R12, 0x3, 0x1c1f ;  /* 0x007c1f000c0c7f89 */ /* 0x000ea200000e0000 */
[----:B------:R-:W-:Y:S01]  /*b850*/  PRMT R67, R67, 0x5410, R3 ;  /* 0x0000541043437816 */ /* 0x000fe20000000003 */
[----:B------:R-:W-:Y:S01]  /*b860*/  CS2R R62, SRZ ;  /* 0x00000000003e7805 */ /* 0x000fe2000001ff00 */
[----:B------:R-:W-:Y:S01]  /*b870*/  PRMT R66, R66, 0x5410, R0 ;  /* 0x0000541042427816 */ /* 0x000fe20000000000 */
[----:B-1----:R1:W1:Y:S01]  /*b880*/  SHFL.IDX PT, R9, R13, 0x3, 0x1c1f ;  /* 0x007c1f000d097f89 */ /* 0x00226200000e0000 */
[----:B------:R-:W-:Y:S01]  /*b890*/  CS2R R60, SRZ ;  /* 0x00000000003c7805 */ /* 0x000fe2000001ff00 */
[----:B------:R-:W-:Y:S01]  /*b8a0*/  CS2R R54, SRZ ;  /* 0x0000000000367805 */ /* 0x000fe2000001ff00 */
[----:B------:R-:W-:Y:S01]  /*b8b0*/  CS2R R52, SRZ ;  /* 0x0000000000347805 */ /* 0x000fe2000001ff00 */
[----:B------:R1:W1:Y:S01]  /*b8c0*/  SHFL.IDX PT, R10, R11, 0x3, 0x1c1f ;  /* 0x007c1f000b0a7f89 */ /* 0x00026200000e0000 */
[----:B---3--:R-:W-:-:S03]  /*b8d0*/  IMAD.MOV.U32 R6, RZ, RZ, R34 ;  /* 0x000000ffff067224 */ /* 0x008fc600078e0022 */
[----:B------:R3:W1:Y:S02]  /*b8e0*/  SHFL.IDX PT, R7, R14, 0x3, 0x1c1f ;  /* 0x007c1f000e077f89 */ /* 0x00066400000e0000 */
[----:B------:R-:W-:Y:S01]  /*b8f0*/  PRMT R71, R6, 0x7610, R71 ;  /* 0x0000761006477816 */ /* 0x000fe20000000047 */
[----:B------:R-:W-:-:S05]  /*b900*/  IMAD.MOV.U32 R6, RZ, RZ, R30 ;  /* 0x000000ffff067224 */ /* 0x000fca00078e001e */
[----:B------:R-:W-:Y:S01]  /*b910*/  PRMT R70, R6, 0x7610, R70 ;  /* 0x0000761006467816 */ /* 0x000fe20000000046 */
        /* <DEDUP_REMOVED lines=17> */
[C---:B-1-3--:R-:W-:Y:S01]  /*ba30*/  IMAD.SHL.U32 R3, R25.reuse, 0x2, RZ ;  /* 0x0000000219037824 */ /* 0x04afe200078e00ff */
[----:B------:R-:W-:Y:S01]  /*ba40*/  SHF.L.U64.HI R0, R25, 0x1, R26 ;  /* 0x0000000119007819 */ /* 0x000fe2000001021a */
[----:B------:R-:W-:Y:S01]  /*ba50*/  CS2R R60, SRZ ;  /* 0x00000000003c7805 */ /* 0x000fe2000001ff00 */
[----:B------:R-:W-:Y:S01]  /*ba60*/  CS2R R54, SRZ ;  /* 0x0000000000367805 */ /* 0x000fe2000001ff00 */
[----:B------:R-:W-:Y:S01]  /*ba70*/  CS2R R52, SRZ ;  /* 0x0000000000347805 */ /* 0x000fe2000001ff00 */
[-C--:B------:R-:W-:Y:S02]  /*ba80*/  IADD3 R8, P1, R7, R3.reuse, RZ ;  /* 0x0000000307087210 */ /* 0x080fe40007f3e0ff */
[----:B------:R-:W-:-:S03]  /*ba90*/  IADD3 R6, P0, R9, R3, RZ ;  /* 0x0000000309067210 */ /* 0x000fc60007f1e0ff */
[--C-:B------:R-:W-:Y:S02]  /*baa0*/  IMAD.X R9, R12, 0x1, R0.reuse, P1 ;  /* 0x000000010c097824 */ /* 0x100fe400008e0600 */
[----:B------:R-:W-:-:S03]  /*bab0*/  IMAD.X R7, R10, 0x1, R0, P0 ;  /* 0x000000010a077824 */ /* 0x000fc600000e0600 */
[----:B------:R1:W5:Y:S04]  /*bac0*/  @!P2 LD.E.128 R60, [R8.64] ;  /* 0x0000001a083ca980 */ /* 0x000368000c101d00 */
[----:B------:R1:W5:Y:S02]  /*bad0*/  @!P2 LD.E.128 R52, [R6.64] ;  /* 0x0000001a0634a980 */ /* 0x000364000c101d00 */
.L_x_427:
[----:B-1-3--:R-:W-:Y:S05]  /*bae0*/  BSYNC B0 ;  /* 0x0000000000007941 */ /* 0x00afea0003800000 */
.L_x_426:
[----:B------:R-:W-:Y:S01]  /*baf0*/  UIADD3 UR7, -UR18, UR11, URZ ;  /* 0x0000000b12077290 */ /* 0x000fe2000fffe13f */
[----:B-----5:R-:W-:Y:S01]  /*bb00*/  IMAD.MOV.U32 R0, RZ, RZ, R62 ;  /* 0x000000ffff007224 */ /* 0x020fe200078e003e */
[----:B------:R-:W-:-:S04]  /*bb10*/  DEPBAR.LE SB0, 0x1 ;  /* 0x000080400000791a */ /* 0x000fc80000000000 */
[----:B------:R-:W-:Y:S01]  /*bb20*/  UISETP.LT.AND UP0, UPT, UR7, 0x80, UPT ;  /* 0x000000800700788c */ /* 0x000fe2000bf01270 */
[----:B------:R-:W-:Y:S01]  /*bb30*/  PRMT R80, R0, 0x7610, R80 ;  /* 0x0000761000507816 */ /* 0x000fe20000000050 */
[----:B------:R-:W-:Y:S01]  /*bb40*/  IMAD.MOV.U32 R5, RZ, RZ, R63 ;  /* 0x000000ffff057224 */ /* 0x000fe200078e003f */
[----:B------:R-:W-:Y:S01]  /*bb50*/  BSSY B0, `(.L_x_428) ;  /* 0x0000071000007945 */ /* 0x000fe20003800000 */
[----:B------:R-:W-:Y:S01]  /*bb60*/  USEL UR7, UR7, 0x80, UP0 ;  /* 0x0000008007077887 */ /* 0x000fe20008000000 */
[----:B------:R-:W-:Y:S02]  /*bb70*/  IMAD.MOV.U32 R3, RZ, RZ, R60 ;  /* 0x000000ffff037224 */ /* 0x000fe400078e003c */
[----:B------:R-:W-:Y:S01]  /*bb80*/  IMAD.MOV.U32 R0, RZ, RZ, R61 ;  /* 0x000000ffff007224 */ /* 0x000fe200078e003d */
[----:B------:R-:W-:Y:S01]  /*bb90*/  PRMT R77, R5, 0x7610, R77 ;  /* 0x00007610054d7816 */ /* 0x000fe2000000004d */
[----:B------:R-:W-:Y:S01]  /*bba0*/  IMAD.MOV.U32 R6, RZ, RZ, R54 ;  /* 0x000000ffff067224 */ /* 0x000fe200078e0036 */
[----:B------:R-:W-:Y:S01]  /*bbb0*/  BAR.SYNC.DEFER_BLOCKING 0x0 ;  /* 0x0000000000007b1d */ /* 0x000fe20000010000 */
[----:B------:R-:W-:Y:S01]  /*bbc0*/  ISETP.GE.OR P0, PT, R56, UR7, P2 ;  /* 0x0000000738007c0c */ /* 0x000fe20009706670 */
[----:B------:R-:W-:Y:S01]  /*bbd0*/  IMAD.MOV.U32 R5, RZ, RZ, R55 ;  /* 0x000000ffff057224 */ /* 0x000fe200078e0037 */
[----:B------:R-:W-:Y:S01]  /*bbe0*/  PRMT R79, R79, 0x5410, R3 ;  /* 0x000054104f4f7816 */ /* 0x000fe20000000003 */
[----:B------:R-:W-:Y:S01]  /*bbf0*/  IMAD.MOV.U32 R3, RZ, RZ, R52 ;  /* 0x000000ffff037224 */ /* 0x000fe200078e0034 */
[----:B------:R-:W-:Y:S01]  /*bc00*/  PRMT R78, R0, 0x7610, R78 ;  /* 0x00007610004e7816 */ /* 0x000fe2000000004e */
[----:B------:R-:W-:Y:S01]  /*bc10*/  IMAD.MOV.U32 R0, RZ, RZ, R53 ;  /* 0x000000ffff007224 */ /* 0x000fe200078e0035 */
[----:B------:R-:W-:-:S02]  /*bc20*/  PRMT R79, R6, 0x7610, R79 ;  /* 0x00007610064f7816 */ /* 0x000fc4000000004f */
[----:B------:R-:W-:Y:S02]  /*bc30*/  PRMT R75, R75, 0x5410, R5 ;  /* 0x000054104b4b7816 */ /* 0x000fe40000000005 */
[----:B------:R-:W-:Y:S02]  /*bc40*/  PRMT R78, R78, 0x5410, R3 ;  /* 0x000054104e4e7816 */ /* 0x000fe40000000003 */
[----:B------:R-:W-:Y:S01]  /*bc50*/  PRMT R77, R77, 0x5410, R0 ;  /* 0x000054104d4d7816 */ /* 0x000fe20000000000 */
[----:B------:R-:W-:Y:S05]  /*bc60*/  @P0 BRA `(.L_x_429) ;  /* 0x000005f000000947 */ /* 0x000fea0003800000 */
[----:B------:R-:W-:Y:S02]  /*bc70*/  SHF.L.U32 R0, R56, 0x6, RZ ;  /* 0x0000000638007819 */ /* 0x000fe400000006ff */
[----:B------:R-:W-:Y:S02]  /*bc80*/  IADD3 R5, R25, c[0x0][0x27c], RZ ;  /* 0x00009f0019057a10 */ /* 0x000fe40007ffe0ff */
[----:B------:R-:W-:Y:S02]  /*bc90*/  LOP3.LUT R0, R0, 0x1c0, RZ, 0xc0, !PT ;  /* 0x000001c000007812 */ /* 0x000fe400078ec0ff */
[----:B------:R-:W-:-:S02]  /*bca0*/  SHF.L.U32 R7, R207, 0x9, RZ ;  /* 0x00000009cf077819 */ /* 0x000fc400000006ff */
[C---:B------:R-:W-:Y:S02]  /*bcb0*/  LOP3.LUT R3, R0.reuse, 0x38, R25, 0xf8, !PT ;  /* 0x0000003800037812 */ /* 0x040fe400078ef819 */
[----:B------:R-:W-:Y:S02]  /*bcc0*/  SHF.R.U32.HI R6, RZ, 0x3, R0 ;  /* 0x00000003ff067819 */ /* 0x000fe40000011600 */
[----:B------:R-:W-:Y:S02]  /*bcd0*/  LOP3.LUT R0, R0, 0x38, R5, 0xf8, !PT ;  /* 0x0000003800007812 */ /* 0x000fe400078ef805 */
[C-C-:B------:R-:W-:Y:S02]  /*bce0*/  LOP3.LUT R3, R7.reuse, R3, R6.reuse, 0xf6, !PT ;  /* 0x0000000307037212 */ /* 0x140fe400078ef606 */
[----:B------:R-:W-:Y:S02]  /*bcf0*/  LOP3.LUT R0, R7, R0, R6, 0xf6, !PT ;  /* 0x0000000007007212 */ /* 0x000fe400078ef606 */
[----:B------:R-:W-:Y:S01]  /*bd00*/  SHF.L.U32 R38, R3, 0x1, RZ ;  /* 0x0000000103267819 */ /* 0x000fe200000006ff */
[--C-:B------:R-:W-:Y:S01]  /*bd10*/  HADD2.F32 R3, -RZ, R37.reuse.H1_H1 ;  /* 0x30000025ff037230 */ /* 0x100fe20000004100 */
[----:B------:R-:W-:Y:S01]  /*bd20*/  SHF.L.U32 R36, R0, 0x1, RZ ;  /* 0x0000000100247819 */ /* 0x000fe200000006ff */
[----:B------:R-:W-:Y:S01]  /*bd30*/  HADD2.F32 R0, -RZ, R37.H0_H0 ;  /* 0x20000025ff007230 */ /* 0x000fe20000004100 */
[----:B------:R-:W-:Y:S01]  /*bd40*/  SHF.R.U32.HI R5, RZ, 0x10, R17 ;  /* 0x00000010ff057819 */ /* 0x000fe20000011611 */
[----:B------:R-:W1:Y:S01]  /*bd50*/  LDS.128 R8, [R38+0x6100] ;  /* 0x0061000026087984 */ /* 0x000e620000000c00 */
[----:B------:R-:W-:-:S02]  /*bd60*/  SHF.R.U64 R57, R20, 0x10, R21 ;  /* 0x0000001014397819 */ /* 0x000fc40000001215 */
[----:B------:R-:W-:Y:S01]  /*bd70*/  SHF.R.U32.HI R26, RZ, 0x10, R21 ;  /* 0x00000010ff1a7819 */ /* 0x000fe20000011615 */
[----:B------:R-:W2:Y:S01]  /*bd80*/  LDS.128 R12, [R36+0x6100] ;  /* 0x00610000240c7984 */ /* 0x000ea20000000c00 */
[----:B------:R-:W-:Y:S01]  /*bd90*/  HADD2.F32 R37, -RZ, R5.H0_H0 ;  /* 0x20000005ff257230 */ /* 0x000fe20000004100 */
[----:B------:R-:W-:Y:S02]  /*bda0*/  SHF.R.U64 R42, R16, 0x10, R17 ;  /* 0x00000010102a7819 */ /* 0x000fe40000001211 */
[--C-:B------:R-:W-:Y:S02]  /*bdb0*/  SHF.R.U64 R43, R22, 0x10, R23.reuse ;  /* 0x00000010162b7819 */ /* 0x100fe40000001217 */
[----:B------:R-:W-:Y:S02]  /*bdc0*/  SHF.R.U32.HI R27, RZ, 0x10, R23 ;  /* 0x00000010ff1b7819 */ /* 0x000fe40000011617 */
[--C-:B------:R-:W-:Y:S02]  /*bdd0*/  SHF.R.U64 R41, R18, 0x10, R19.reuse ;  /* 0x0000001012297819 */ /* 0x100fe40000001213 */
[----:B------:R-:W-:Y:S01]  /*bde0*/  SHF.R.U32.HI R21, RZ, 0x10, R19 ;  /* 0x00000010ff157819 */ /* 0x000fe20000011613 */
[----:B-1----:R-:W-:-:S02]  /*bdf0*/  HADD2.F32 R16, -RZ, R9.H0_H0 ;  /* 0x20000009ff107230 */ /* 0x002fc40000004100 */
[--C-:B------:R-:W-:Y:S02]  /*be00*/  HADD2.F32 R19, -RZ, R8.reuse.H0_H0 ;  /* 0x20000008ff137230 */ /* 0x100fe40000004100 */
[----:B--2---:R-:W-:Y:S01]  /*be10*/  HADD2.F32 R5, -RZ, R13.H0_H0 ;  /* 0x2000000dff057230 */ /* 0x004fe20000004100 */
[CC--:B------:R-:W-:Y:S01]  /*be20*/  FMUL.FTZ R7, R16.reuse, R0.reuse ;  /* 0x0000000010077220 */ /* 0x0c0fe20000410000 */
[----:B------:R-:W-:Y:S02]  /*be30*/  HADD2.F32 R23, -RZ, R8.H1_H1 ;  /* 0x30000008ff177230 */ /* 0x000fe40000004100 */
[--C-:B------:R-:W-:Y:S01]  /*be40*/  HADD2.F32 R17, -RZ, R11.reuse.H0_H0 ;  /* 0x2000000bff117230 */ /* 0x100fe20000004100 */
[----:B------:R-:W-:Y:S01]  /*be50*/  FMUL.FTZ R6, R5, R0 ;  /* 0x0000000005067220 */ /* 0x000fe20000410000 */
[----:B------:R-:W-:Y:S02]  /*be60*/  HADD2.F32 R18, -RZ, R11.H1_H1 ;  /* 0x3000000bff127230 */ /* 0x000fe40000004100 */
[--C-:B------:R-:W-:Y:S01]  /*be70*/  HADD2.F32 R20, -RZ, R10.reuse.H0_H0 ;  /* 0x2000000aff147230 */ /* 0x100fe20000004100 */
[----:B------:R-:W-:Y:S01]  /*be80*/  FFMA.FTZ R40, R16, R3, -R6 ;  /* 0x0000000310287223 */ /* 0x000fe20000010806 */
[----:B------:R-:W-:-:S02]  /*be90*/  HADD2.F32 R24, -RZ, R10.H1_H1 ;  /* 0x3000000aff187230 */ /* 0x000fc40000004100 */
[----:B------:R-:W-:Y:S02]  /*bea0*/  HADD2.F32 R8, -RZ, R13.H1_H1 ;  /* 0x3000000dff087230 */ /* 0x000fe40000004100 */
[--C-:B------:R-:W-:Y:S02]  /*beb0*/  HADD2.F32 R11, -RZ, R15.reuse.H0_H0 ;  /* 0x2000000fff0b7230 */ /* 0x100fe40000004100 */
[----:B------:R-:W-:Y:S01]  /*bec0*/  HADD2.F32 R10, -RZ, R15.H1_H1 ;  /* 0x3000000fff0a7230 */ /* 0x000fe20000004100 */
[----:B------:R-:W-:Y:S01]  /*bed0*/  FMUL.FTZ R6, R8, R37 ;  /* 0x0000002508067220 */ /* 0x000fe20000410000 */
[--C-:B------:R-:W-:Y:S02]  /*bee0*/  HADD2.F32 R13, -RZ, R12.reuse.H0_H0 ;  /* 0x2000000cff0d7230 */ /* 0x100fe40000004100 */
[----:B------:R-:W-:Y:S02]  /*bef0*/  HADD2.F32 R15, -RZ, R12.H1_H1 ;  /* 0x3000000cff0f7230 */ /* 0x000fe40000004100 */
[----:B------:R-:W-:-:S02]  /*bf00*/  HADD2.F32 R12, -RZ, R14.H0_H0 ;  /* 0x2000000eff0c7230 */ /* 0x000fc40000004100 */
[----:B------:R-:W-:Y:S02]  /*bf10*/  HADD2.F32 R22, -RZ, R14.H1_H1 ;  /* 0x3000000eff167230 */ /* 0x000fe40000004100 */
[----:B------:R-:W-:Y:S02]  /*bf20*/  HADD2.F32 R9, -RZ, R9.H1_H1 ;  /* 0x30000009ff097230 */ /* 0x000fe40000004100 */
[----:B------:R-:W-:Y:S02]  /*bf30*/  HADD2.F32 R14, -RZ, R26.H0_H0 ;  /* 0x2000001aff0e7230 */ /* 0x000fe40000004100 */
[----:B------:R-:W-:Y:S01]  /*bf40*/  HADD2.F32 R0, -RZ, R39.H0_H0 ;  /* 0x20000027ff007230 */ /* 0x000fe20000004100 */
[----:B------:R-:W-:Y:S01]  /*bf50*/  FFMA.FTZ R39, R5, R3, R7 ;  /* 0x0000000305277223 */ /* 0x000fe20000010007 */
[----:B------:R-:W-:Y:S01]  /*bf60*/  HADD2.F32 R3, -RZ, R59.H0_H0 ;  /* 0x2000003bff037230 */ /* 0x000fe20000004100 */
[C---:B------:R-:W-:Y:S01]  /*bf70*/  FFMA.FTZ R26, R9.reuse, R14, -R6 ;  /* 0x0000000e091a7223 */ /* 0x040fe20000010806 */
[----:B------:R-:W-:Y:S01]  /*bf80*/  HADD2.F32 R7, -RZ, R27.H0_H0 ;  /* 0x2000001bff077230 */ /* 0x000fe20000004100 */
[----:B------:R-:W-:Y:S01]  /*bf90*/  FMUL.FTZ R5, R9, R37 ;  /* 0x0000002509057220 */ /* 0x000fe20000410000 */
[----:B------:R-:W-:Y:S01]  /*bfa0*/  HADD2.F32 R9, -RZ, R21.H0_H0 ;  /* 0x20000015ff097230 */ /* 0x000fe20000004100 */
[----:B------:R-:W-:-:S02]  /*bfb0*/  FMUL.FTZ R6, R11, R0 ;  /* 0x000000000b067220 */ /* 0x000fc40000410000 */
[C---:B------:R-:W-:Y:S02]  /*bfc0*/  FMUL.FTZ R0, R17.reuse, R0 ;  /* 0x0000000011007220 */ /* 0x040fe40000410000 */
[----:B------:R-:W-:Y:S02]  /*bfd0*/  FFMA.FTZ R21, R8, R14, R5 ;  /* 0x0000000e08157223 */ /* 0x000fe40000010005 */
[-C--:B------:R-:W-:Y:S02]  /*bfe0*/  FFMA.FTZ R17, R17, R3.reuse, -R6 ;  /* 0x0000000311117223 */ /* 0x080fe40000010806 */
[----:B------:R-:W-:Y:S01]  /*bff0*/  FFMA.FTZ R16, R11, R3, R0 ;  /* 0x000000030b107223 */ /* 0x000fe20000010000 */
[----:B------:R-:W-:Y:S01]  /*c000*/  HADD2.F32 R3, -RZ, R59.H1_H1 ;  /* 0x3000003bff037230 */ /* 0x000fe20000004100 */
[-C--:B------:R-:W-:Y:S01]  /*c010*/  FMUL.FTZ R6, R10, R9.reuse ;  /* 0x000000090a067220 */ /* 0x080fe20000410000 */
[--C-:B------:R-:W-:Y:S01]  /*c020*/  HADD2.F32 R0, -RZ, R64.reuse.H0_H0 ;  /* 0x20000040ff007230 */ /* 0x100fe20000004100 */
[C---:B------:R-:W-:Y:S01]  /*c030*/  FMUL.FTZ R5, R18.reuse, R9 ;  /* 0x0000000912057220 */ /* 0x040fe20000410000 */
[----:B------:R-:W-:Y:S01]  /*c040*/  HADD2.F32 R9, -RZ, R43.H0_H0 ;  /* 0x2000002bff097230 */ /* 0x000fe20000004100 */
[-C--:B------:R-:W-:Y:S01]  /*c050*/  FFMA.FTZ R18, R18, R7.reuse, -R6 ;  /* 0x0000000712127223 */ /* 0x080fe20000010806 */
[----:B------:R-:W-:Y:S01]  /*c060*/  HADD2.F32 R6, -RZ, R64.H1_H1 ;  /* 0x30000040ff067230 */ /* 0x000fe20000004100 */
[----:B------:R-:W-:Y:S01]  /*c070*/  FFMA.FTZ R11, R10, R7, R5 ;  /* 0x000000070a0b7223 */ /* 0x000fe20000010005 */
[----:B------:R-:W-:Y:S01]  /*c080*/  HADD2.F32 R5, -RZ, R65.H0_H0 ;  /* 0x20000041ff057230 */ /* 0x000fe20000004100 */
[----:B------:R-:W-:-:S02]  /*c090*/  FMUL.FTZ R8, R13, R3 ;  /* 0x000000030d087220 */ /* 0x000fc40000410000 */
[----:B------:R-:W-:Y:S01]  /*c0a0*/  FMUL.FTZ R7, R19, R3 ;  /* 0x0000000313077220 */ /* 0x000fe20000410000 */
[----:B------:R-:W-:Y:S01]  /*c0b0*/  F2FP.PACK_AB R11, R11, R16 ;  /* 0x000000100b0b723e */ /* 0x000fe200000000ff */
[-C--:B------:R-:W-:Y:S02]  /*c0c0*/  FMUL.FTZ R3, R12, R0.reuse ;  /* 0x000000000c037220 */ /* 0x080fe40000410000 */
[C---:B------:R-:W-:Y:S02]  /*c0d0*/  FMUL.FTZ R0, R20.reuse, R0 ;  /* 0x0000000014007220 */ /* 0x040fe40000410000 */
[-C--:B------:R-:W-:Y:S01]  /*c0e0*/  FFMA.FTZ R14, R20, R5.reuse, -R3 ;  /* 0x00000005140e7223 */ /* 0x080fe20000010803 */
[----:B------:R-:W-:Y:S01]  /*c0f0*/  HADD2.F32 R3, -RZ, R42.H0_H0 ;  /* 0x2000002aff037230 */ /* 0x000fe20000004100 */
[----:B------:R-:W-:Y:S01]  /*c100*/  FFMA.FTZ R10, R12, R5, R0 ;  /* 0x000000050c0a7223 */ /* 0x000fe20000010000 */
[----:B------:R-:W-:Y:S01]  /*c110*/  HADD2.F32 R0, -RZ, R41.H0_H0 ;  /* 0x20000029ff007230 */ /* 0x000fe20000004100 */
[----:B------:R-:W-:-:S02]  /*c120*/  FFMA.FTZ R19, R19, R6, -R8 ;  /* 0x0000000613137223 */ /* 0x000fc40000010808 */
[----:B------:R-:W-:Y:S01]  /*c130*/  FFMA.FTZ R8, R13, R6, R7 ;  /* 0x000000060d087223 */ /* 0x000fe20000010007 */
[----:B------:R-:W-:Y:S01]  /*c140*/  HADD2.F32 R7, -RZ, R57.H0_H0 ;  /* 0x20000039ff077230 */ /* 0x000fe20000004100 */
[-C--:B------:R-:W-:Y:S01]  /*c150*/  FMUL.FTZ R6, R15, R3.reuse ;  /* 0x000000030f067220 */ /* 0x080fe20000410000 */
[----:B------:R-:W-:Y:S01]  /*c160*/  F2FP.PACK_AB R13, R26, R40 ;  /* 0x000000281a0d723e */ /* 0x000fe200000000ff */
[C---:B------:R-:W-:Y:S02]  /*c170*/  FMUL.FTZ R5, R23.reuse, R3 ;  /* 0x0000000317057220 */ /* 0x040fe40000410000 */
[-C--:B------:R-:W-:Y:S02]  /*c180*/  FMUL.FTZ R3, R22, R0.reuse ;  /* 0x0000000016037220 */ /* 0x080fe40000410000 */
[----:B------:R-:W-:Y:S02]  /*c190*/  FMUL.FTZ R0, R24, R0 ;  /* 0x0000000018007220 */ /* 0x000fe40000410000 */
[----:B------:R-:W-:-:S02]  /*c1a0*/  FFMA.FTZ R6, R23, R7, -R6 ;  /* 0x0000000717067223 */ /* 0x000fc40000010806 */
[----:B------:R-:W-:Y:S02]  /*c1b0*/  FFMA.FTZ R3, R24, R9, -R3 ;  /* 0x0000000918037223 */ /* 0x000fe40000010803 */
[----:B------:R-:W-:Y:S01]  /*c1c0*/  FFMA.FTZ R5, R15, R7, R5 ;  /* 0x000000070f057223 */ /* 0x000fe20000010005 */
[----:B------:R-:W-:Y:S01]  /*c1d0*/  F2FP.PACK_AB R15, R18, R17 ;  /* 0x00000011120f723e */ /* 0x000fe200000000ff */
[----:B------:R-:W-:Y:S01]  /*c1e0*/  FFMA.FTZ R0, R22, R9, R0 ;  /* 0x0000000916007223 */ /* 0x000fe20000010000 */
[----:B------:R-:W-:Y:S02]  /*c1f0*/  F2FP.PACK_AB R12, R6, R19 ;  /* 0x00000013060c723e */ /* 0x000fe400000000ff */
[----:B------:R-:W-:Y:S02]  /*c200*/  F2FP.PACK_AB R14, R3, R14 ;  /* 0x0000000e030e723e */ /* 0x000fe400000000ff */
[----:B------:R-:W-:Y:S02]  /*c210*/  F2FP.PACK_AB R9, R21, R39 ;  /* 0x000000271509723e */ /* 0x000fe400000000ff */
[----:B------:R-:W-:Y:S01]  /*c220*/  F2FP.PACK_AB R8, R5, R8 ;  /* 0x000000080508723e */ /* 0x000fe200000000ff */
[----:B------:R1:W-:Y:S01]  /*c230*/  STS.128 [R38+0x6100], R12 ;  /* 0x0061000c26007388 */ /* 0x0003e20000000c00 */
[----:B------:R-:W-:-:S05]  /*c240*/  F2FP.PACK_AB R10, R0, R10 ;  /* 0x0000000a000a723e */ /* 0x000fca00000000ff */
[----:B------:R1:W-:Y:S02]  /*c250*/  STS.128 [R36+0x6100], R8 ;  /* 0x0061000824007388 */ /* 0x0003e40000000c00 */
.L_x_429:
[----:B------:R-:W-:Y:S05]  /*c260*/  BSYNC B0 ;  /* 0x0000000000007941 */ /* 0x000fea0003800000 */
.L_x_428:
        /* <DEDUP_REMOVED lines=9> */
[----:B------:R-:W-:-:S02]  /*c300*/  LOP3.LUT R5, R0, 0x38, R25, 0xf8, !PT ;  /* 0x0000003800057812 */ /* 0x000fc400078ef819 */
[----:B------:R-:W-:Y:S02]  /*c310*/  SHF.R.U32.HI R7, RZ, 0x3, R0 ;  /* 0x00000003ff077819 */ /* 0x000fe40000011600 */
[----:B------:R-:W-:Y:S02]  /*c320*/  LOP3.LUT R6, R3, 0xfffffe00, RZ, 0xc0, !PT ;  /* 0xfffffe0003067812 */ /* 0x000fe400078ec0ff */
[----:B-1----:R-:W-:Y:S02]  /*c330*/  SHF.R.U64 R38, R34, 0x10, R35 ;  /* 0x0000001022267819 */ /* 0x002fe40000001223 */
[----:B------:R-:W-:Y:S02]  /*c340*/  LOP3.LUT R3, R6, R5, R7, 0xf6, !PT ;  /* 0x0000000506037212 */ /* 0x000fe400078ef607 */
[----:B------:R-:W-:Y:S02]  /*c350*/  IADD3 R5, R25, c[0x0][0x27c], RZ ;  /* 0x00009f0019057a10 */ /* 0x000fe40007ffe0ff */
[----:B------:R-:W-:Y:S01]  /*c360*/  SHF.L.U32 R37, R3, 0x1, RZ ;  /* 0x0000000103257819 */ /* 0x000fe200000006ff */
[----:B------:R-:W-:Y:S01]  /*c370*/  HADD2.F32 R3, -RZ, R66.H0_H0 ;  /* 0x20000042ff037230 */ /* 0x000fe20000004100 */
[----:B------:R-:W-:-:S02]  /*c380*/  LOP3.LUT R0, R0, 0x38, R5, 0xf8, !PT ;  /* 0x0000003800007812 */ /* 0x000fc400078ef805 */
[----:B------:R-:W-:Y:S01]  /*c390*/  SHF.R.U32.HI R5, RZ, 0x10, R31 ;  /* 0x00000010ff057819 */ /* 0x000fe2000001161f */
[----:B------:R-:W1:Y:S01]  /*c3a0*/  LDS.128 R8, [R37+0x6100] ;  /* 0x0061000025087984 */ /* 0x000e620000000c00 */
[----:B------:R-:W-:Y:S02]  /*c3b0*/  LOP3.LUT R0, R6, R0, R7, 0xf6, !PT ;  /* 0x0000000006007212 */ /* 0x000fe400078ef607 */
[----:B------:R-:W-:Y:S02]  /*c3c0*/  SHF.R.U64 R34, R32, 0x10, R33 ;  /* 0x0000001020227819 */ /* 0x000fe40000001221 */
[----:B------:R-:W-:Y:S01]  /*c3d0*/  SHF.L.U32 R36, R0, 0x1, RZ ;  /* 0x0000000100247819 */ /* 0x000fe200000006ff */
[----:B------:R-:W-:Y:S01]  /*c3e0*/  HADD2.F32 R0, -RZ, R65.H1_H1 ;  /* 0x30000041ff007230 */ /* 0x000fe20000004100 */
[----:B------:R-:W-:Y:S01]  /*c3f0*/  SHF.R.U64 R32, R28, 0x10, R29 ;  /* 0x000000101c207819 */ /* 0x000fe2000000121d */
[----:B------:R-:W-:Y:S01]  /*c400*/  HADD2.F32 R28, -RZ, R5.H0_H0 ;  /* 0x20000005ff1c7230 */ /* 0x000fe20000004100 */
[----:B------:R-:W-:Y:S01]  /*c410*/  SHF.R.U32.HI R19, RZ, 0x10, R35 ;  /* 0x00000010ff137819 */ /* 0x000fe20000011623 */
[----:B------:R-:W2:Y:S01]  /*c420*/  LDS.128 R12, [R36+0x6100] ;  /* 0x00610000240c7984 */ /* 0x000ea20000000c00 */
[----:B------:R-:W-:-:S02]  /*c430*/  SHF.R.U64 R35, R30, 0x10, R31 ;  /* 0x000000101e237819 */ /* 0x000fc4000000121f */
[----:B------:R-:W-:Y:S02]  /*c440*/  SHF.R.U32.HI R22, RZ, 0x10, R29 ;  /* 0x00000010ff167819 */ /* 0x000fe4000001161d */
[----:B------:R-:W-:Y:S01]  /*c450*/  SHF.R.U32.HI R27, RZ, 0x10, R33 ;  /* 0x00000010ff1b7819 */ /* 0x000fe20000011621 */
[----:B-1----:R-:W-:Y:S02]  /*c460*/  HADD2.F32 R16, -RZ, R11.H0_H0 ;  /* 0x2000000bff107230 */ /* 0x002fe40000004100 */
[--C-:B------:R-:W-:Y:S02]  /*c470*/  HADD2.F32 R20, -RZ, R8.reuse.H0_H0 ;  /* 0x20000008ff147230 */ /* 0x100fe40000004100 */
[----:B------:R-:W-:Y:S01]  /*c480*/  HADD2.F32 R24, -RZ, R8.H1_H1 ;  /* 0x30000008ff187230 */ /* 0x000fe20000004100 */
[----:B------:R-:W-:Y:S01]  /*c490*/  FMUL.FTZ R7, R16, R0 ;  /* 0x0000000010077220 */ /* 0x000fe20000410000 */
[--C-:B------:R-:W-:Y:S02]  /*c4a0*/  HADD2.F32 R17, -RZ, R9.reuse.H0_H0 ;  /* 0x20000009ff117230 */ /* 0x100fe40000004100 */
[----:B------:R-:W-:-:S02]  /*c4b0*/  HADD2.F32 R18, -RZ, R9.H1_H1 ;  /* 0x30000009ff127230 */ /* 0x000fc40000004100 */
[--C-:B--2---:R-:W-:Y:S02]  /*c4c0*/  HADD2.F32 R5, -RZ, R15.reuse.H0_H0 ;  /* 0x2000000fff057230 */ /* 0x104fe40000004100 */
[--C-:B------:R-:W-:Y:S02]  /*c4d0*/  HADD2.F32 R21, -RZ, R10.reuse.H0_H0 ;  /* 0x2000000aff157230 */ /* 0x100fe40000004100 */
[----:B------:R-:W-:Y:S01]  /*c4e0*/  HADD2.F32 R26, -RZ, R10.H1_H1 ;  /* 0x3000000aff1a7230 */ /* 0x000fe20000004100 */
[C---:B------:R-:W-:Y:S01]  /*c4f0*/  FMUL.FTZ R6, R5.reuse, R0 ;  /* 0x0000000005067220 */ /* 0x040fe20000410000 */
[----:B------:R-:W-:Y:S01]  /*c500*/  HADD2.F32 R8, -RZ, R15.H1_H1 ;  /* 0x3000000fff087230 */ /* 0x000fe20000004100 */
[-C--:B------:R-:W-:Y:S01]  /*c510*/  FFMA.FTZ R30, R5, R3.reuse, R7 ;  /* 0x00000003051e7223 */ /* 0x080fe20000010007 */
[--C-:B------:R-:W-:Y:S01]  /*c520*/  HADD2.F32 R10, -RZ, R13.reuse.H0_H0 ;  /* 0x2000000dff0a7230 */ /* 0x100fe20000004100 */
[----:B------:R-:W-:Y:S01]  /*c530*/  FFMA.FTZ R31, R16, R3, -R6 ;  /* 0x00000003101f7223 */ /* 0x000fe20000010806 */
[----:B------:R-:W-:Y:S01]  /*c540*/  HADD2.F32 R9, -RZ, R13.H1_H1 ;  /* 0x3000000dff097230 */ /* 0x000fe20000004100 */
[----:B------:R-:W-:Y:S01]  /*c550*/  FMUL.FTZ R6, R8, R28 ;  /* 0x0000001c08067220 */ /* 0x000fe20000410000 */
[----:B------:R-:W-:-:S02]  /*c560*/  HADD2.F32 R13, -RZ, R12.H0_H0 ;  /* 0x2000000cff0d7230 */ /* 0x000fc40000004100 */
[----:B------:R-:W-:Y:S02]  /*c570*/  HADD2.F32 R15, -RZ, R12.H1_H1 ;  /* 0x3000000cff0f7230 */ /* 0x000fe40000004100 */
[--C-:B------:R-:W-:Y:S02]  /*c580*/  HADD2.F32 R12, -RZ, R14.reuse.H0_H0 ;  /* 0x2000000eff0c7230 */ /* 0x100fe40000004100 */
[----:B------:R-:W-:Y:S02]  /*c590*/  HADD2.F32 R23, -RZ, R14.H1_H1 ;  /* 0x3000000eff177230 */ /* 0x000fe40000004100 */
[----:B------:R-:W-:Y:S02]  /*c5a0*/  HADD2.F32 R11, -RZ, R11.H1_H1 ;  /* 0x3000000bff0b7230 */ /* 0x000fe40000004100 */
[----:B------:R-:W-:Y:S02]  /*c5b0*/  HADD2.F32 R14, -RZ, R19.H0_H0 ;  /* 0x20000013ff0e7230 */ /* 0x000fe40000004100 */
[----:B------:R-:W-:Y:S01]  /*c5c0*/  HADD2.F32 R0, -RZ, R66.H1_H1 ;  /* 0x30000042ff007230 */ /* 0x000fe20000004100 */
[C---:B------:R-:W-:Y:S01]  /*c5d0*/  FMUL.FTZ R5, R11.reuse, R28 ;  /* 0x0000001c0b057220 */ /* 0x040fe20000410000 */
[----:B------:R-:W-:Y:S01]  /*c5e0*/  HADD2.F32 R3, -RZ, R67.H0_H0 ;  /* 0x20000043ff037230 */ /* 0x000fe20000004100 */
[----:B------:R-:W-:Y:S01]  /*c5f0*/  FFMA.FTZ R29, R11, R14, -R6 ;  /* 0x0000000e0b1d7223 */ /* 0x000fe20000010806 */
[----:B------:R-:W-:Y:S01]  /*c600*/  HADD2.F32 R11, -RZ, R22.H0_H0 ;  /* 0x20000016ff0b7230 */ /* 0x000fe20000004100 */
[-C--:B------:R-:W-:Y:S01]  /*c610*/  FMUL.FTZ R6, R10, R0.reuse ;  /* 0x000000000a067220 */ /* 0x080fe20000410000 */
[----:B------:R-:W-:Y:S01]  /*c620*/  HADD2.F32 R7, -RZ, R27.H0_H0 ;  /* 0x2000001bff077230 */ /* 0x000fe20000004100 */
[----:B------:R-:W-:-:S02]  /*c630*/  FMUL.FTZ R0, R17, R0 ;  /* 0x0000000011007220 */ /* 0x000fc40000410000 */
[----:B------:R-:W-:Y:S02]  /*c640*/  FFMA.FTZ R28, R8, R14, R5 ;  /* 0x0000000e081c7223 */ /* 0x000fe40000010005 */
[-C--:B------:R-:W-:Y:S02]  /*c650*/  FFMA.FTZ R22, R17, R3.reuse, -R6 ;  /* 0x0000000311167223 */ /* 0x080fe40000010806 */
[----:B------:R-:W-:Y:S01]  /*c660*/  FFMA.FTZ R19, R10, R3, R0 ;  /* 0x000000030a137223 */ /* 0x000fe20000010000 */
[----:B------:R-:W-:Y:S01]  /*c670*/  HADD2.F32 R3, -RZ, R67.H1_H1 ;  /* 0x30000043ff037230 */ /* 0x000fe20000004100 */
[CC--:B------:R-:W-:Y:S01]  /*c680*/  FMUL.FTZ R6, R9.reuse, R11.reuse ;  /* 0x0000000b09067220 */ /* 0x0c0fe20000410000 */
[--C-:B------:R-:W-:Y:S01]  /*c690*/  HADD2.F32 R0, -RZ, R70.reuse.H0_H0 ;  /* 0x20000046ff007230 */ /* 0x100fe20000004100 */
[----:B------:R-:W-:Y:S01]  /*c6a0*/  FMUL.FTZ R5, R18, R11 ;  /* 0x0000000b12057220 */ /* 0x000fe20000410000 */
[----:B------:R-:W-:Y:S01]  /*c6b0*/  F2FP.PACK_AB R11, R28, R30 ;  /* 0x0000001e1c0b723e */ /* 0x000fe200000000ff */
[-C--:B------:R-:W-:Y:S01]  /*c6c0*/  FFMA.FTZ R18, R18, R7.reuse, -R6 ;  /* 0x0000000712127223 */ /* 0x080fe20000010806 */
[----:B------:R-:W-:Y:S01]  /*c6d0*/  HADD2.F32 R6, -RZ, R70.H1_H1 ;  /* 0x30000046ff067230 */ /* 0x000fe20000004100 */
[----:B------:R-:W-:Y:S01]  /*c6e0*/  FFMA.FTZ R9, R9, R7, R5 ;  /* 0x0000000709097223 */ /* 0x000fe20000010005 */
[----:B------:R-:W-:Y:S01]  /*c6f0*/  HADD2.F32 R5, -RZ, R71.H0_H0 ;  /* 0x20000047ff057230 */ /* 0x000fe20000004100 */
[----:B------:R-:W-:-:S02]  /*c700*/  FMUL.FTZ R8, R13, R3 ;  /* 0x000000030d087220 */ /* 0x000fc40000410000 */
[----:B------:R-:W-:Y:S01]  /*c710*/  FMUL.FTZ R7, R20, R3 ;  /* 0x0000000314077220 */ /* 0x000fe20000410000 */
[----:B------:R-:W-:Y:S01]  /*c720*/  F2FP.PACK_AB R9, R9, R19 ;  /* 0x000000130909723e */ /* 0x000fe200000000ff */
[CC--:B------:R-:W-:Y:S02]  /*c730*/  FMUL.FTZ R3, R12.reuse, R0.reuse ;  /* 0x000000000c037220 */ /* 0x0c0fe40000410000 */
[C---:B------:R-:W-:Y:S02]  /*c740*/  FMUL.FTZ R0, R21.reuse, R0 ;  /* 0x0000000015007220 */ /* 0x040fe40000410000 */
[-C--:B------:R-:W-:Y:S01]  /*c750*/  FFMA.FTZ R14, R21, R5.reuse, -R3 ;  /* 0x00000005150e7223 */ /* 0x080fe20000010803 */
[----:B------:R-:W-:Y:S01]  /*c760*/  HADD2.F32 R3, -RZ, R32.H0_H0 ;  /* 0x20000020ff037230 */ /* 0x000fe20000004100 */
[----:B------:R-:W-:Y:S01]  /*c770*/  FFMA.FTZ R10, R12, R5, R0 ;  /* 0x000000050c0a7223 */ /* 0x000fe20000010000 */
[----:B------:R-:W-:Y:S01]  /*c780*/  HADD2.F32 R0, -RZ, R35.H0_H0 ;  /* 0x20000023ff007230 */ /* 0x000fe20000004100 */
[-C--:B------:R-:W-:Y:S01]  /*c790*/  FFMA.FTZ R17, R20, R6.reuse, -R8 ;  /* 0x0000000614117223 */ /* 0x080fe20000010808 */
[----:B------:R-:W-:Y:S01]  /*c7a0*/  HADD2.F32 R8, -RZ, R38.H0_H0 ;  /* 0x20000026ff087230 */ /* 0x000fe20000004100 */
[----:B------:R-:W-:Y:S01]  /*c7b0*/  FFMA.FTZ R16, R13, R6, R7 ;  /* 0x000000060d107223 */ /* 0x000fe20000010007 */
[----:B------:R-:W-:Y:S01]  /*c7c0*/  HADD2.F32 R7, -RZ, R34.H0_H0 ;  /* 0x20000022ff077230 */ /* 0x000fe20000004100 */
[-C--:B------:R-:W-:Y:S01]  /*c7d0*/  FMUL.FTZ R6, R15, R3.reuse ;  /* 0x000000030f067220 */ /* 0x080fe20000410000 */
[----:B------:R-:W-:Y:S01]  /*c7e0*/  F2FP.PACK_AB R13, R18, R22 ;  /* 0x00000016120d723e */ /* 0x000fe200000000ff */
[----:B------:R-:W-:-:S02]  /*c7f0*/  FMUL.FTZ R5, R24, R3 ;  /* 0x0000000318057220 */ /* 0x000fc40000410000 */
[-C--:B------:R-:W-:Y:S02]  /*c800*/  FMUL.FTZ R3, R23, R0.reuse ;  /* 0x0000000017037220 */ /* 0x080fe40000410000 */
[----:B------:R-:W-:Y:S02]  /*c810*/  FMUL.FTZ R0, R26, R0 ;  /* 0x000000001a007220 */ /* 0x000fe40000410000 */
[-C--:B------:R-:W-:Y:S02]  /*c820*/  FFMA.FTZ R6, R24, R7.reuse, -R6 ;  /* 0x0000000718067223 */ /* 0x080fe40000010806 */
[-C--:B------:R-:W-:Y:S02]  /*c830*/  FFMA.FTZ R3, R26, R8.reuse, -R3 ;  /* 0x000000081a037223 */ /* 0x080fe40000010803 */
[----:B------:R-:W-:Y:S01]  /*c840*/  FFMA.FTZ R5, R15, R7, R5 ;  /* 0x000000070f057223 */ /* 0x000fe20000010005 */
[----:B------:R-:W-:Y:S01]  /*c850*/  F2FP.PACK_AB R15, R29, R31 ;  /* 0x0000001f1d0f723e */ /* 0x000fe200000000ff */
[----:B------:R-:W-:Y:S01]  /*c860*/  FFMA.FTZ R0, R23, R8, R0 ;  /* 0x0000000817007223 */ /* 0x000fe20000010000 */
[----:B------:R-:W-:-:S02]  /*c870*/  F2FP.PACK_AB R12, R6, R17 ;  /* 0x00000011060c723e */ /* 0x000fc400000000ff */
[----:B------:R-:W-:Y:S02]  /*c880*/  F2FP.PACK_AB R14, R3, R14 ;  /* 0x0000000e030e723e */ /* 0x000fe400000000ff */
[----:B------:R-:W-:Y:S02]  /*c890*/  F2FP.PACK_AB R8, R5, R16 ;  /* 0x000000100508723e */ /* 0x000fe400000000ff */
[----:B------:R-:W-:Y:S01]  /*c8a0*/  F2FP.PACK_AB R10, R0, R10 ;  /* 0x0000000a000a723e */ /* 0x000fe200000000ff */
[----:B------:R1:W-:Y:S04]  /*c8b0*/  STS.128 [R37+0x6100], R12 ;  /* 0x0061000c25007388 */ /* 0x0003e80000000c00 */
[----:B------:R1:W-:Y:S02]  /*c8c0*/  STS.128 [R36+0x6100], R8 ;  /* 0x0061000824007388 */ /* 0x0003e40000000c00 */
.L_x_431:
[----:B------:R-:W-:Y:S05]  /*c8d0*/  BSYNC B0 ;  /* 0x0000000000007941 */ /* 0x000fea0003800000 */
.L_x_430:
        /* <DEDUP_REMOVED lines=12> */
[----:B------:R-:W-:Y:S02]  /*c9a0*/  SHF.R.U32.HI R19, RZ, 0x10, R51 ;  /* 0x00000010ff137819 */ /* 0x000fe40000011633 */
[----:B------:R-:W-:Y:S02]  /*c9b0*/  LOP3.LUT R3, R6, R5, R7, 0xf6, !PT ;  /* 0x0000000506037212 */ /* 0x000fe400078ef607 */
[----:B------:R-:W-:Y:S02]  /*c9c0*/  IADD3 R5, R25, c[0x0][0x27c], RZ ;  /* 0x00009f0019057a10 */ /* 0x000fe40007ffe0ff */
[----:B------:R-:W-:Y:S01]  /*c9d0*/  SHF.L.U32 R31, R3, 0x1, RZ ;  /* 0x00000001031f7819 */ /* 0x000fe200000006ff */
[----:B------:R-:W-:Y:S01]  /*c9e0*/  HADD2.F32 R3, -RZ, R72.H0_H0 ;  /* 0x20000048ff037230 */ /* 0x000fe20000004100 */
[----:B------:R-:W-:-:S02]  /*c9f0*/  LOP3.LUT R0, R0, 0x38, R5, 0xf8, !PT ;  /* 0x0000003800007812 */ /* 0x000fc400078ef805 */
[----:B------:R-:W-:Y:S01]  /*ca00*/  SHF.R.U32.HI R5, RZ, 0x10, R47 ;  /* 0x00000010ff057819 */ /* 0x000fe2000001162f */
[----:B-1----:R-:W1:Y:S01]  /*ca10*/  LDS.128 R8, [R31+0x6100] ;  /* 0x006100001f087984 */ /* 0x002e620000000c00 */
[----:B------:R-:W-:Y:S02]  /*ca20*/  LOP3.LUT R0, R6, R0, R7, 0xf6, !PT ;  /* 0x0000000006007212 */ /* 0x000fe400078ef607 */
[----:B------:R-:W-:Y:S01]  /*ca30*/  SHF.R.U32.HI R22, RZ, 0x10, R45 ;  /* 0x00000010ff167819 */ /* 0x000fe2000001162d */
[----:B------:R-:W-:Y:S01]  /*ca40*/  HADD2.F32 R28, -RZ, R5.H0_H0 ;  /* 0x20000005ff1c7230 */ /* 0x000fe20000004100 */
[----:B------:R-:W-:Y:S01]  /*ca50*/  SHF.L.U32 R29, R0, 0x1, RZ ;  /* 0x00000001001d7819 */ /* 0x000fe200000006ff */
[----:B------:R-:W-:Y:S01]  /*ca60*/  HADD2.F32 R0, -RZ, R71.H1_H1 ;  /* 0x30000047ff007230 */ /* 0x000fe20000004100 */
[----:B------:R-:W-:Y:S02]  /*ca70*/  SHF.R.U32.HI R24, RZ, 0x10, R49 ;  /* 0x00000010ff187819 */ /* 0x000fe40000011631 */
[----:B------:R-:W-:Y:S01]  /*ca80*/  SHF.R.U64 R33, R44, 0x10, R45 ;  /* 0x000000102c217819 */ /* 0x000fe2000000122d */
[----:B------:R-:W2:Y:S01]  /*ca90*/  LDS.128 R12, [R29+0x6100] ;  /* 0x006100001d0c7984 */ /* 0x000ea20000000c00 */
[----:B------:R-:W-:-:S02]  /*caa0*/  SHF.R.U64 R35, R46, 0x10, R47 ;  /* 0x000000102e237819 */ /* 0x000fc4000000122f */
[----:B------:R-:W-:Y:S02]  /*cab0*/  SHF.R.U64 R36, R50, 0x10, R51 ;  /* 0x0000001032247819 */ /* 0x000fe40000001233 */
[----:B------:R-:W-:Y:S01]  /*cac0*/  SHF.R.U64 R37, R48, 0x10, R49 ;  /* 0x0000001030257819 */ /* 0x000fe20000001231 */
        /* <DEDUP_REMOVED lines=59> */
[C---:B------:R-:W-:Y:S02]  /*ce80*/  FMUL.FTZ R0, R27.reuse, R0 ;  /* 0x000000001b007220 */ /* 0x040fe40000410000 */
[-C--:B------:R-:W-:Y:S02]  /*ce90*/  FFMA.FTZ R6, R26, R7.reuse, -R6 ;  /* 0x000000071a067223 */ /* 0x080fe40000010806 */
[----:B------:R-:W-:Y:S02]  /*cea0*/  FFMA.FTZ R3, R27, R8, -R3 ;  /* 0x000000081b037223 */ /* 0x000fe40000010803 */
        /* <DEDUP_REMOVED lines=9> */
.L_x_433:
[----:B------:R-:W-:Y:S05]  /*cf40*/  BSYNC B0 ;  /* 0x0000000000007941 */ /* 0x000fea0003800000 */
.L_x_432:
        /* <DEDUP_REMOVED lines=13> */
[----:B------:R-:W-:Y:S01]  /*d020*/  IADD3 R5, R25, c[0x0][0x27c], RZ ;  /* 0x00009f0019057a10 */ /* 0x000fe20007ffe0ff */
[----:B------:R-:W-:Y:S01]  /*d030*/  HADD2.F32 R19, -RZ, R19.H0_H0 ;  /* 0x20000013ff137230 */ /* 0x000fe20000004100 */
        /* <DEDUP_REMOVED lines=16> */
[--C-:B-1----:R-:W-:Y:S02]  /*d140*/  HADD2.F32 R16, -RZ, R11.reuse.H0_H0 ;  /* 0x2000000bff107230 */ /* 0x102fe40000004100 */
[----:B------:R-:W-:Y:S02]  /*d150*/  HADD2.F32 R11, -RZ, R11.H1_H1 ;  /* 0x3000000bff0b7230 */ /* 0x000fe40000004100 */
[--C-:B------:R-:W-:Y:S01]  /*d160*/  HADD2.F32 R20, -RZ, R8.reuse.H0_H0 ;  /* 0x20000008ff147230 */ /* 0x100fe20000004100 */
[----:B------:R-:W-:Y:S01]  /*d170*/  FMUL.FTZ R7, R16, R0 ;  /* 0x0000000010077220 */ /* 0x000fe20000410000 */
[----:B------:R-:W-:Y:S02]  /*d180*/  HADD2.F32 R26, -RZ, R8.H1_H1 ;  /* 0x30000008ff1a7230 */ /* 0x000fe40000004100 */
[----:B------:R-:W-:-:S02]  /*d190*/  HADD2.F32 R17, -RZ, R9.H0_H0 ;  /* 0x20000009ff117230 */ /* 0x000fc40000004100 */
[--C-:B--2---:R-:W-:Y:S02]  /*d1a0*/  HADD2.F32 R5, -RZ, R15.reuse.H0_H0 ;  /* 0x2000000fff057230 */ /* 0x104fe40000004100 */
[----:B------:R-:W-:Y:S02]  /*d1b0*/  HADD2.F32 R15, -RZ, R15.H1_H1 ;  /* 0x3000000fff0f7230 */ /* 0x000fe40000004100 */
[----:B------:R-:W-:Y:S01]  /*d1c0*/  HADD2.F32 R8, -RZ, R13.H0_H0 ;  /* 0x2000000dff087230 */ /* 0x000fe20000004100 */
[C---:B------:R-:W-:Y:S01]  /*d1d0*/  FMUL.FTZ R6, R5.reuse, R0 ;  /* 0x0000000005067220 */ /* 0x040fe20000410000 */
[----:B------:R-:W-:Y:S01]  /*d1e0*/  HADD2.F32 R0, -RZ, R77.H1_H1 ;  /* 0x3000004dff007230 */ /* 0x000fe20000004100 */
[-C--:B------:R-:W-:Y:S01]  /*d1f0*/  FFMA.FTZ R31, R5, R3.reuse, R7 ;  /* 0x00000003051f7223 */ /* 0x080fe20000010007 */
[----:B------:R-:W-:Y:S01]  /*d200*/  HADD2.F32 R13, -RZ, R13.H1_H1 ;  /* 0x3000000dff0d7230 */ /* 0x000fe20000004100 */
[----:B------:R-:W-:Y:S01]  /*d210*/  FFMA.FTZ R33, R16, R3, -R6 ;  /* 0x0000000310217223 */ /* 0x000fe20000010806 */
[----:B------:R-:W-:Y:S01]  /*d220*/  HADD2.F32 R3, -RZ, R78.H0_H0 ;  /* 0x2000004eff037230 */ /* 0x000fe20000004100 */
[-C--:B------:R-:W-:Y:S01]  /*d230*/  FMUL.FTZ R6, R15, R28.reuse ;  /* 0x0000001c0f067220 */ /* 0x080fe20000410000 */
[----:B------:R-:W-:Y:S01]  /*d240*/  HADD2.F32 R9, -RZ, R9.H1_H1 ;  /* 0x30000009ff097230 */ /* 0x000fe20000004100 */
[C---:B------:R-:W-:Y:S01]  /*d250*/  FMUL.FTZ R5, R11.reuse, R28 ;  /* 0x0000001c0b057220 */ /* 0x040fe20000410000 */
[----:B------:R-:W-:Y:S01]  /*d260*/  HADD2.F32 R7, -RZ, R25.H0_H0 ;  /* 0x20000019ff077230 */ /* 0x000fe20000004100 */
[-C--:B------:R-:W-:Y:S01]  /*d270*/  FFMA.FTZ R28, R11, R19.reuse, -R6 ;  /* 0x000000130b1c7223 */ /* 0x080fe20000010806 */
[----:B------:R-:W-:Y:S01]  /*d280*/  HADD2.F32 R11, -RZ, R22.H0_H0 ;  /* 0x20000016ff0b7230 */ /* 0x000fe20000004100 */
[CC--:B------:R-:W-:Y:S01]  /*d290*/  FMUL.FTZ R6, R8.reuse, R0.reuse ;  /* 0x0000000008067220 */ /* 0x0c0fe20000410000 */
[--C-:B------:R-:W-:Y:S01]  /*d2a0*/  HADD2.F32 R21, -RZ, R10.reuse.H0_H0 ;  /* 0x2000000aff157230 */ /* 0x100fe20000004100 */
[----:B------:R-:W-:Y:S01]  /*d2b0*/  FMUL.FTZ R0, R17, R0 ;  /* 0x0000000011007220 */ /* 0x000fe20000410000 */
[----:B------:R-:W-:Y:S01]  /*d2c0*/  HADD2.F32 R27, -RZ, R10.H1_H1 ;  /* 0x3000000aff1b7230 */ /* 0x000fe20000004100 */
[----:B------:R-:W-:Y:S01]  /*d2d0*/  FFMA.FTZ R22, R15, R19, R5 ;  /* 0x000000130f167223 */ /* 0x000fe20000010005 */
[----:B------:R-:W-:Y:S01]  /*d2e0*/  HADD2.F32 R18, -RZ, R12.H0_H0 ;  /* 0x2000000cff127230 */ /* 0x000fe20000004100 */
[----:B------:R-:W-:Y:S01]  /*d2f0*/  FFMA.FTZ R19, R17, R3, -R6 ;  /* 0x0000000311137223 */ /* 0x000fe20000010806 */
[--C-:B------:R-:W-:Y:S01]  /*d300*/  HADD2.F32 R10, -RZ, R14.reuse.H0_H0 ;  /* 0x2000000eff0a7230 */ /* 0x100fe20000004100 */
[----:B------:R-:W-:Y:S01]  /*d310*/  FMUL.FTZ R6, R13, R11 ;  /* 0x0000000b0d067220 */ /* 0x000fe20000410000 */
[----:B------:R-:W-:Y:S01]  /*d320*/  HADD2.F32 R24, -RZ, R14.H1_H1 ;  /* 0x3000000eff187230 */ /* 0x000fe20000004100 */
[----:B------:R-:W-:Y:S01]  /*d330*/  FFMA.FTZ R17, R8, R3, R0 ;  /* 0x0000000308117223 */ /* 0x000fe20000010000 */
[----:B------:R-:W-:Y:S01]  /*d340*/  HADD2.F32 R3, -RZ, R78.H1_H1 ;  /* 0x3000004eff037230 */ /* 0x000fe20000004100 */
[C---:B------:R-:W-:Y:S01]  /*d350*/  FMUL.FTZ R5, R9.reuse, R11 ;  /* 0x0000000b09057220 */ /* 0x040fe20000410000 */
[--C-:B------:R-:W-:Y:S01]  /*d360*/  HADD2.F32 R0, -RZ, R79.reuse.H0_H0 ;  /* 0x2000004fff007230 */ /* 0x100fe20000004100 */
[-C--:B------:R-:W-:Y:S01]  /*d370*/  FFMA.FTZ R16, R9, R7.reuse, -R6 ;  /* 0x0000000709107223 */ /* 0x080fe20000010806 */
[----:B------:R-:W-:Y:S01]  /*d380*/  HADD2.F32 R6, -RZ, R79.H1_H1 ;  /* 0x3000004fff067230 */ /* 0x000fe20000004100 */
[----:B------:R-:W-:Y:S01]  /*d390*/  FFMA.FTZ R9, R13, R7, R5 ;  /* 0x000000070d097223 */ /* 0x000fe20000010005 */
[----:B------:R-:W-:Y:S01]  /*d3a0*/  HADD2.F32 R5, -RZ, R80.H0_H0 ;  /* 0x20000050ff057230 */ /* 0x000fe20000004100 */
[-C--:B------:R-:W-:Y:S01]  /*d3b0*/  FMUL.FTZ R8, R18, R3.reuse ;  /* 0x0000000312087220 */ /* 0x080fe20000410000 */
[----:B------:R-:W-:Y:S01]  /*d3c0*/  HADD2.F32 R23, -RZ, R12.H1_H1 ;  /* 0x3000000cff177230 */ /* 0x000fe20000004100 */
[----:B------:R-:W-:Y:S01]  /*d3d0*/  FMUL.FTZ R7, R20, R3 ;  /* 0x0000000314077220 */ /* 0x000fe20000410000 */
[----:B------:R-:W-:Y:S01]  /*d3e0*/  F2FP.PACK_AB R15, R28, R33 ;  /* 0x000000211c0f723e */ /* 0x000fe200000000ff */
[-C--:B------:R-:W-:Y:S01]  /*d3f0*/  FMUL.FTZ R3, R10, R0.reuse ;  /* 0x000000000a037220 */ /* 0x080fe20000410000 */
[----:B------:R-:W-:Y:S01]  /*d400*/  F2FP.PACK_AB R13, R16, R19 ;  /* 0x00000013100d723e */ /* 0x000fe200000000ff */
[C---:B------:R-:W-:Y:S01]  /*d410*/  FMUL.FTZ R0, R21.reuse, R0 ;  /* 0x0000000015007220 */ /* 0x040fe20000410000 */
[----:B------:R-:W-:Y:S01]  /*d420*/  F2FP.PACK_AB R11, R22, R31 ;  /* 0x0000001f160b723e */ /* 0x000fe200000000ff */
        /* <DEDUP_REMOVED lines=8> */
[----:B------:R-:W-:Y:S01]  /*d4b0*/  FMUL.FTZ R6, R23, R3 ;  /* 0x0000000317067220 */ /* 0x000fe20000410000 */
        /* <DEDUP_REMOVED lines=11> */
[----:B------:R-:W-:Y:S01]  /*d570*/  F2FP.PACK_AB R10, R0, R10 ;  /* 0x0000000a000a723e */ /* 0x000fe200000000ff */
[----:B------:R1:W-:Y:S04]  /*d580*/  STS.128 [R30+0x6100], R12 ;  /* 0x0061000c1e007388 */ /* 0x0003e80000000c00 */
[----:B------:R1:W-:Y:S02]  /*d590*/  STS.128 [R29+0x6100], R8 ;  /* 0x006100081d007388 */ /* 0x0003e40000000c00 */
.L_x_421:
[----:B------:R-:W-:Y:S05]  /*d5a0*/  BSYNC B2 ;  /* 0x0000000000027941 */ /* 0x000fea0003800000 */
.L_x_399:
[----:B--2---:R-:W-:Y:S01]  /*d5b0*/  SHF.R.S32.HI R7, RZ, 0x4, R83 ;  /* 0x00000004ff077819 */ /* 0x004fe20000011453 */
[----:B------:R-:W-:Y:S01]  /*d5c0*/  IMAD.SHL.U32 R6, R69, 0x40, RZ ;  /* 0x0000004045067824 */ /* 0x000fe200078e00ff */
[----:B------:R-:W-:-:S04]  /*d5d0*/  DEPBAR.LE SB0, 0x0 ;  /* 0x000080000000791a */ /* 0x000fc80000000000 */
[----:B------:R-:W-:Y:S01]  /*d5e0*/  LEA.HI R0, R83, R7, RZ, 0x1 ;  /* 0x0000000753007211 */ /* 0x000fe200078f08ff */
[----:B------:R-:W-:Y:S01]  /*d5f0*/  IMAD.SHL.U32 R3, R81, 0x40, RZ ;  /* 0x0000004051037824 */ /* 0x000fe200078e00ff */
[----:B------:R-:W-:Y:S01]  /*d600*/  LOP3.LUT P1, RZ, R69, 0x2, RZ, 0xc0, !PT ;  /* 0x0000000245ff7812 */ /* 0x000fe2000782c0ff */
[----:B------:R-:W-:Y:S01]  /*d610*/  IMAD.SHL.U32 R5, R82, 0x40, RZ ;  /* 0x0000004052057824 */ /* 0x000fe200078e00ff */
[----:B------:R-:W-:Y:S01]  /*d620*/  LOP3.LUT R0, R0, 0xfffffffe, RZ, 0xc0, !PT ;  /* 0xfffffffe00007812 */ /* 0x000fe200078ec0ff */
[----:B-1----:R-:W-:Y:S01]  /*d630*/  IMAD.SHL.U32 R8, R76, 0x8, RZ ;  /* 0x000000084c087824 */ /* 0x002fe200078e00ff */
[----:B------:R-:W-:Y:S01]  /*d640*/  LOP3.LUT R3, R3, 0x1c0, RZ, 0xc0, !PT ;  /* 0x000001c003037812 */ /* 0x000fe200078ec0ff */
[----:B------:R-:W-:Y:S01]  /*d650*/  IMAD.SHL.U32 R212, R90, 0x2, RZ ;  /* 0x000000025ad47824 */ /* 0x000fe200078e00ff */
[----:B------:R-:W-:Y:S01]  /*d660*/  LOP3.LUT R205, R5, 0xfffffe00, RZ, 0xc0, !PT ;  /* 0xfffffe0005cd7812 */ /* 0x000fe200078ec0ff */
[----:B------:R-:W-:Y:S01]  /*d670*/  IMAD.IADD R7, R7, 0x1, -R0 ;  /* 0x0000000107077824 */ /* 0x000fe200078e0a00 */
[----:B------:R-:W-:Y:S01]  /*d680*/  LOP3.LUT R0, R6, 0x1c0, RZ, 0xc0, !PT ;  /* 0x000001c006007812 */ /* 0x000fe200078ec0ff */
[----:B------:R-:W-:Y:S01]  /*d690*/  IMAD.SHL.U32 R211, R58, 0x2, RZ ;  /* 0x000000023ad37824 */ /* 0x000fe200078e00ff */
[----:B------:R-:W-:Y:S01]  /*d6a0*/  SHF.L.U64.HI R225, R90, 0x1, R225 ;  /* 0x000000015ae17819 */ /* 0x000fe200000102e1 */
[----:B------:R-:W-:Y:S01]  /*d6b0*/  IMAD.SHL.U32 R6, R7, 0x8, RZ ;  /* 0x0000000807067824 */ /* 0x000fe200078e00ff */
[----:B------:R-:W-:Y:S01]  /*d6c0*/  LOP3.LUT R5, R0, 0x8, R8, 0xf8, !PT ;  /* 0x0000000800057812 */ /* 0x000fe200078ef808 */
[----:B------:R-:W-:Y:S01]  /*d6d0*/  STL [R1+0x38], R212 ;  /* 0x000038d401007387 */ /* 0x000fe20000100800 */
[----:B------:R-:W-:Y:S01]  /*d6e0*/  SHF.R.U32.HI R0, RZ, 0x3, R0 ;  /* 0x00000003ff007819 */ /* 0x000fe20000011600 */
[----:B------:R-:W-:Y:S01]  /*d6f0*/  UISETP.GT.AND UP0, UPT, UR16, UR4, UPT ;  /* 0x000000041000728c */ /* 0x000fe2000bf04270 */
[----:B------:R-:W-:Y:S01]  /*d700*/  LOP3.LUT R8, R3, 0x8, R6, 0xf8, !PT ;  /* 0x0000000803087812 */ /* 0x000fe200078ef806 */
[----:B------:R-:W-:Y:S01]  /*d710*/  STL [R1+0x4], R211 ;  /* 0x000004d301007387 */ /* 0x000fe20000100800 */
[----:B------:R-:W-:Y:S01]  /*d720*/  SHF.R.U32.HI R6, RZ, 0x3, R3 ;  /* 0x00000003ff067819 */ /* 0x000fe20000011603 */
[----:B------:R-:W-:Y:S01]  /*d730*/  IMAD R3, R207, 0x400, R205 ;  /* 0x00000400cf037824 */ /* 0x000fe200078e02cd */
[----:B------:R-:W-:-:S02]  /*d740*/  LOP3.LUT R0, R5, R0, RZ, 0x3c, !PT ;  /* 0x0000000005007212 */ /* 0x000fc400078e3cff */
[----:B------:R-:W-:-:S03]  /*d750*/  LOP3.LUT R204, R8, R6, RZ, 0x3c, !PT ;  /* 0x0000000608cc7212 */ /* 0x000fc600078e3cff */
[----:B------:R-:W-:Y:S02]  /*d760*/  IMAD R0, R7, 0x200, R0 ;  /* 0x0000020007007824 */ /* 0x000fe400078e0200 */
[----:B------:R-:W-:Y:S02]  /*d770*/  IMAD.IADD R3, R204, 0x1, R3 ;  /* 0x00000001cc037824 */ /* 0x000fe400078e0203 */
[----:B------:R-:W-:Y:S01]  /*d780*/  IMAD.SHL.U32 R208, R0, 0x2, RZ ;  /* 0x0000000200d07824 */ /* 0x000fe200078e00ff */
[----:B------:R-:W-:Y:S01]  /*d790*/  BAR.SYNC.DEFER_BLOCKING 0x0 ;  /* 0x0000000000007b1d */ /* 0x000fe20000010000 */
[----:B------:R-:W-:Y:S02]  /*d7a0*/  IMAD.SHL.U32 R215, R3, 0x2, RZ ;  /* 0x0000000203d77824 */ /* 0x000fe400078e00ff */
[----:B------:R-:W-:Y:S01]  /*d7b0*/  IMAD R0, R88, c[0x0][0x208], RZ ;  /* 0x0000820058007a24 */ /* 0x000fe200078e02ff */
[C---:B------:R-:W-:Y:S01]  /*d7c0*/  IADD3 R5, R208.reuse, 0x3100, RZ ;  /* 0x00003100d0057810 */ /* 0x040fe20007ffe0ff */
[----:B------:R-:W-:Y:S01]  /*d7d0*/  IMAD.WIDE.U32 R6, R91, c[0x0][0x208], RZ ;  /* 0x000082005b067a25 */ /* 0x000fe200078e00ff */
[----:B------:R-:W-:-:S02]  /*d7e0*/  IADD3 R219, R208, 0x3120, RZ ;  /* 0x00003120d0db7810 */ /* 0x000fc40007ffe0ff */
[----:B------:R-:W-:Y:S01]  /*d7f0*/  @P1 IADD3 R219, R5, -0x20, RZ ;  /* 0xffffffe005db1810 */ /* 0x000fe20007ffe0ff */
[----:B------:R-:W-:Y:S01]  /*d800*/  IMAD R0, R91, c[0x0][0x20c], R0 ;  /* 0x000083005b007a24 */ /* 0x000fe200078e0200 */
[----:B------:R-:W-:Y:S01]  /*d810*/  ISETP.GE.AND P1, PT, R90, c[0x0][0x1d4], PT ;  /* 0x000075005a007a0c */ /* 0x000fe20003f26270 */
[----:B------:R-:W-:Y:S01]  /*d820*/  IMAD R3, R89, c[0x0][0x218], RZ ;  /* 0x0000860059037a24 */ /* 0x000fe200078e02ff */
[----:B------:R-:W-:Y:S01]  /*d830*/  IADD3 R224, R219, 0x800, RZ ;  /* 0x00000800dbe07810 */ /* 0x000fe20007ffe0ff */
[----:B------:R-:W-:Y:S01]  /*d840*/  IMAD.IADD R7, R7, 0x1, R0 ;  /* 0x0000000107077824 */ /* 0x000fe200078e0200 */
[----:B------:R-:W-:Y:S01]  /*d850*/  ISETP.LT.OR P3, PT, R68, 0x1, P1 ;  /* 0x000000014400780c */ /* 0x000fe20000f61670 */
[----:B------:R-:W-:Y:S01]  /*d860*/  IMAD R3, R240, c[0x0][0x21c], R3 ;  /* 0x00008700f0037a24 */ /* 0x000fe200078e0203 */
[----:B------:R-:W-:Y:S01]  /*d870*/  ISETP.LT.OR P4, PT, R68, 0x11, P1 ;  /* 0x000000114400780c */ /* 0x000fe20000f81670 */
[----:B------:R-:W-:Y:S01]  /*d880*/  IMAD.WIDE.U32 R6, R240, c[0x0][0x218], R6 ;  /* 0x00008600f0067a25 */ /* 0x000fe200078e0006 */
[----:B------:R-:W-:-:S02]  /*d890*/  IADD3 R223, R219, 0x1000, RZ ;  /* 0x00001000dbdf7810 */ /* 0x000fc40007ffe0ff */
[C---:B------:R-:W-:Y:S01]  /*d8a0*/  IADD3 R222, R219.reuse, 0x1800, RZ ;  /* 0x00001800dbde7810 */ /* 0x040fe20007ffe0ff */
[--C-:B------:R-:W-:Y:S01]  /*d8b0*/  IMAD R218, R2, 0x2, R215.reuse ;  /* 0x0000000202da7824 */ /* 0x100fe200078e02d7 */
[----:B------:R-:W-:Y:S01]  /*d8c0*/  IADD3 R0, P0, R6, UR44, RZ ;  /* 0x0000002c06007c10 */ /* 0x000fe2000ff1e0ff */
[----:B------:R-:W-:Y:S01]  /*d8d0*/  IMAD R216, R4, 0x2, R215 ;  /* 0x0000000204d87824 */ /* 0x000fe200078e02d7 */
[----:B------:R-:W-:Y:S01]  /*d8e0*/  LDSM.16.M88.4 R20, [R208+0x3100] ;  /* 0x00310000d014783b */ /* 0x000fe20000000200 */
[----:B------:R-:W-:Y:S02]  /*d8f0*/  IADD3 R221, R219, 0x2000, RZ ;  /* 0x00002000dbdd7810 */ /* 0x000fe40007ffe0ff */
[----:B------:R-:W-:Y:S01]  /*d900*/  IADD3.X R6, R7, UR6, R3, P0, !PT ;  /* 0x0000000607067c10 */ /* 0x000fe200087fe403 */
[----:B------:R-:W1:Y:S01]  /*d910*/  LDSM.16.M88.4 R8, [R215+0x8100] ;  /* 0x00810000d708783b */ /* 0x000e620000000200 */
[----:B------:R-:W-:Y:S01]  /*d920*/  LEA R3, P0, R0, c[0x0][0x1f8], 0x1 ;  /* 0x00007e0000037a11 */ /* 0x000fe200078008ff */
[----:B------:R-:W-:Y:S01]  /*d930*/  IMAD R217, R2, 0x2, R216 ;  /* 0x0000000202d97824 */ /* 0x000fe200078e02d8 */
[----:B------:R-:W-:Y:S01]  /*d940*/  IADD3 R220, R219, 0x2800, RZ ;  /* 0x00002800dbdc7810 */ /* 0x000fe20007ffe0ff */
[----:B------:R-:W2:Y:S01]  /*d950*/  LDSM.16.M88.4 R16, [R208+0x3900] ;  /* 0x00390000d010783b */ /* 0x000ea20000000200 */
[----:B------:R-:W-:-:S03]  /*d960*/  LEA.HI.X R0, R0, c[0x0][0x1fc], R6, 0x1, P0 ;  /* 0x00007f0000007a11 */ /* 0x000fc600000f0c06 */
[----:B------:R-:W-:Y:S04]  /*d970*/  LDSM.16.M88.4 R24, [R208+0x4100] ;  /* 0x00410000d018783b */ /* 0x000fe80000000200 */
[----:B------:R-:W-:Y:S04]  /*d980*/  LDSM.16.M88.4 R28, [R208+0x4900] ;  /* 0x00490000d01c783b */ /* 0x000fe80000000200 */
[----:B------:R-:W-:Y:S04]  /*d990*/  LDSM.16.M88.4 R32, [R208+0x5100] ;  /* 0x00510000d020783b */ /* 0x000fe80000000200 */
[----:B------:R-:W-:Y:S04]  /*d9a0*/  LDSM.16.M88.4 R36, [R208+0x5900] ;  /* 0x00590000d024783b */ /* 0x000fe80000000200 */
[----:B------:R-:W-:Y:S04]  /*d9b0*/  LDSM.16.M88.4 R12, [R215+0x6100] ;  /* 0x00610000d70c783b */ /* 0x000fe80000000200 */
[----:B------:R-:W3:Y:S04]  /*d9c0*/  SHFL.IDX PT, R6, R3, RZ, 0x181f ;  /* 0x00181fff03067589 */ /* 0x000ee800000e0000 */
[----:B------:R-:W-:Y:S04]  /*d9d0*/  SHFL.IDX PT, R5, R3, 0x1, 0x181f ;  /* 0x00381f0003057f89 */ /* 0x000fe800000e0000 */
[----:B------:R-:W4:Y:S01]  /*d9e0*/  SHFL.IDX PT, R7, R0, RZ, 0x181f ;  /* 0x00181fff00077589 */ /* 0x000f2200000e0000 */
[C---:B-1----:R-:W-:Y:S03]  /*d9f0*/  HMMA.16816.F32 R84, R8.reuse, R20, RZ ;  /* 0x000000140854723c */ /* 0x042fe600000018ff */
[----:B------:R-:W-:Y:S04]  /*da00*/  LDSM.16.M88.4 R44, [R219] ;  /* 0x00000000db2c783b */ /* 0x000fe80000000200 */
[----:B------:R-:W-:Y:S01]  /*da10*/  LDSM.16.M88.4 R40, [R219+0x800] ;  /* 0x00080000db28783b */ /* 0x000fe20000000200 */
[----:B--2---:R-:W-:Y:S01]  /*da20*/  HMMA.16816.F32 R80, R8, R16, RZ ;  /* 0x000000100850723c */ /* 0x004fe200000018ff */
[----:B---3--:R-:W-:-:S07]  /*da30*/  IADD3 R6, P2, R6, R212, RZ ;  /* 0x000000d406067210 */ /* 0x008fce0007f5e0ff */
[----:B------:R-:W-:Y:S01]  /*da40*/  HMMA.16816.F32 R72, R8, R24, RZ ;  /* 0x000000180848723c */ /* 0x000fe200000018ff */
[----:B----4-:R-:W-:Y:S01]  /*da50*/  IMAD.X R7, R7, 0x1, R225, P2 ;  /* 0x0000000107077824 */ /* 0x010fe200010e06e1 */
[----:B------:R-:W-:-:S06]  /*da60*/  ISETP.LT.OR P2, PT, R68, 0x21, P1 ;  /* 0x000000214400780c */ /* 0x000fcc0000f41670 */
[C---:B------:R-:W-:Y:S08]  /*da70*/  HMMA.16816.F32 R64, R8.reuse, R28, RZ ;  /* 0x0000001c0840723c */ /* 0x040ff000000018ff */
[C---:B------:R-:W-:Y:S08]  /*da80*/  HMMA.16816.F32 R48, R8.reuse, R32, RZ ;  /* 0x000000200830723c */ /* 0x040ff000000018ff */
[C---:B------:R-:W-:Y:S08]  /*da90*/  HMMA.16816.F32 R76, R8.reuse, R36, RZ ;  /* 0x00000024084c723c */ /* 0x040ff000000018ff */
[C---:B------:R-:W-:Y:S08]  /*daa0*/  HMMA.16816.F32 R92, R8.reuse, R22, RZ ;  /* 0x00000016085c723c */ /* 0x040ff000000018ff */
[C---:B------:R-:W-:Y:S08]  /*dab0*/  HMMA.16816.F32 R100, R8.reuse, R18, RZ ;  /* 0x000000120864723c */ /* 0x040ff000000018ff */
[C---:B------:R-:W-:Y:S08]  /*dac0*/  HMMA.16816.F32 R96, R8.reuse, R26, RZ ;  /* 0x0000001a0860723c */ /* 0x040ff000000018ff */
[C---:B------:R-:W-:Y:S08]  /*dad0*/  HMMA.16816.F32 R128, R8.reuse, R30, RZ ;  /* 0x0000001e0880723c */ /* 0x040ff000000018ff */
[C---:B------:R-:W-:Y:S08]  /*dae0*/  HMMA.16816.F32 R136, R8.reuse, R34, RZ ;  /* 0x000000220888723c */ /* 0x040ff000000018ff */
[----:B------:R-:W-:Y:S01]  /*daf0*/  HMMA.16816.F32 R172, R8, R38, RZ ;  /* 0x0000002608ac723c */ /* 0x000fe200000018ff */
[----:B------:R-:W-:Y:S04]  /*db00*/  SHFL.IDX PT, R9, R0, 0x1, 0x181f ;  /* 0x00381f0000097f89 */ /* 0x000fe800000e0000 */
[----:B------:R-:W-:Y:S03]  /*db10*/  SHFL.IDX PT, R8, R3, 0x2, 0x181f ;  /* 0x00581f0003087f89 */ /* 0x000fe600000e0000 */
[C---:B------:R-:W-:Y:S01]  /*db20*/  HMMA.16816.F32 R176, R12.reuse, R20, RZ ;  /* 0x000000140cb0723c */ /* 0x040fe200000018ff */
[----:B------:R-:W-:Y:S04]  /*db30*/  SHFL.IDX PT, R20, R3, 0x3, 0x181f ;  /* 0x00781f0003147f89 */ /* 0x000fe800000e0000 */
[----:B------:R-:W-:Y:S03]  /*db40*/  SHFL.IDX PT, R21, R3, 0x4, 0x181f ;  /* 0x00981f0003157f89 */ /* 0x000fe600000e0000 */
[C---:B------:R-:W-:Y:S01]  /*db50*/  HMMA.16816.F32 R144, R12.reuse, R22, RZ ;  /* 0x000000160c90723c */ /* 0x040fe200000018ff */
[----:B------:R-:W-:Y:S04]  /*db60*/  SHFL.IDX PT, R23, R0, 0x3, 0x181f ;  /* 0x00781f0000177f89 */ /* 0x000fe800000e0000 */
[----:B------:R-:W-:Y:S03]  /*db70*/  SHFL.IDX PT, R22, R0, 0x4, 0x181f ;  /* 0x00981f0000167f89 */ /* 0x000fe600000e0000 */
[C---:B------:R-:W-:Y:S01]  /*db80*/  HMMA.16816.F32 R132, R12.reuse, R16, RZ ;  /* 0x000000100c84723c */ /* 0x040fe200000018ff */
[----:B------:R-:W-:Y:S07]  /*db90*/  SHFL.IDX PT, R3, R3, 0x5, 0x181f ;  /* 0x00b81f0003037f89 */ /* 0x000fee00000e0000 */
[C---:B------:R-:W-:Y:S01]  /*dba0*/  HMMA.16816.F32 R140, R12.reuse, R18, RZ ;  /* 0x000000120c8c723c */ /* 0x040fe200000018ff */
[----:B------:R-:W1:Y:S07]  /*dbb0*/  LDSM.16.M88.4 R16, [R218+0x8100] ;  /* 0x00810000da10783b */ /* 0x000e6e0000000200 */
[C---:B------:R-:W-:Y:S08]  /*dbc0*/  HMMA.16816.F32 R124, R12.reuse, R24, RZ ;  /* 0x000000180c7c723c */ /* 0x040ff000000018ff */
[C---:B------:R-:W-:Y:S01]  /*dbd0*/  HMMA.16816.F32 R148, R12.reuse, R26, RZ ;  /* 0x0000001a0c94723c */ /* 0x040fe200000018ff */
[----:B------:R-:W-:Y:S07]  /*dbe0*/  LDSM.16.M88.4 R24, [R219+0x2800] ;  /* 0x00280000db18783b */ /* 0x000fee0000000200 */
[C---:B------:R-:W-:Y:S08]  /*dbf0*/  HMMA.16816.F32 R120, R12.reuse, R28, RZ ;  /* 0x0000001c0c78723c */ /* 0x040ff000000018ff */
[C---:B------:R-:W-:Y:S01]  /*dc00*/  HMMA.16816.F32 R164, R12.reuse, R30, RZ ;  /* 0x0000001e0ca4723c */ /* 0x040fe200000018ff */
[----:B------:R-:W-:Y:S07]  /*dc10*/  LDSM.16.M88.4 R28, [R219+0x2000] ;  /* 0x00200000db1c783b */ /* 0x000fee0000000200 */
[C---:B------:R-:W-:Y:S08]  /*dc20*/  HMMA.16816.F32 R116, R12.reuse, R32, RZ ;  /* 0x000000200c74723c */ /* 0x040ff000000018ff */
[C---:B------:R-:W-:Y:S01]  /*dc30*/  HMMA.16816.F32 R112, R12.reuse, R34, RZ ;  /* 0x000000220c70723c */ /* 0x040fe200000018ff */
[----:B------:R-:W-:Y:S07]  /*dc40*/  LDSM.16.M88.4 R32, [R219+0x1800] ;  /* 0x00180000db20783b */ /* 0x000fee0000000200 */
[C---:B------:R-:W-:Y:S08]  /*dc50*/  HMMA.16816.F32 R108, R12.reuse, R36, RZ ;  /* 0x000000240c6c723c */ /* 0x040ff000000018ff */
[----:B------:R-:W-:Y:S01]  /*dc60*/  HMMA.16816.F32 R104, R12, R38, RZ ;  /* 0x000000260c68723c */ /* 0x000fe200000018ff */
[----:B------:R-:W2:Y:S04]  /*dc70*/  SHFL.IDX PT, R15, R0, 0x2, 0x181f ;  /* 0x00581f00000f7f89 */ /* 0x000ea800000e0000 */
[----:B------:R-:W3:Y:S02]  /*dc80*/  LDSM.16.M88.4 R36, [R219+0x1000] ;  /* 0x00100000db24783b */ /* 0x000ee40000000200 */
[-C--:B------:R-:W-:Y:S01]  /*dc90*/  IADD3 R12, P0, R5, R212.reuse, RZ ;  /* 0x000000d4050c7210 */ /* 0x080fe20007f1e0ff */
[----:B-1----:R-:W-:Y:S01]  /*dca0*/  HMMA.16816.F32 R84, R16, R44, R84 ;  /* 0x0000002c1054723c */ /* 0x002fe20000001854 */
[----:B------:R1:W4:Y:S03]  /*dcb0*/  SHFL.IDX PT, R5, R0, 0x5, 0x181f ;  /* 0x00b81f0000057f89 */ /* 0x00032600000e0000 */
[----:B------:R-:W-:Y:S01]  /*dcc0*/  IMAD.X R13, R9, 0x1, R225, P0 ;  /* 0x00000001090d7824 */ /* 0x000fe200000e06e1 */
[----:B------:R-:W-:-:S02]  /*dcd0*/  IADD3 R14, P0, R8, R212, RZ ;  /* 0x000000d4080e7210 */ /* 0x000fc40007f1e0ff */
[----:B------:R-:W5:Y:S01]  /*dce0*/  LDSM.16.M88.4 R8, [R218+0x6100] ;  /* 0x00610000da08783b */ /* 0x000f620000000200 */
[----:B------:R-:W-:Y:S03]  /*dcf0*/  HMMA.16816.F32 R80, R16, R40, R80 ;  /* 0x000000281050723c */ /* 0x000fe60000001850 */
[----:B------:R-:W-:Y:S01]  /*dd00*/  @!PT LDS RZ, [RZ] ;  /* 0x00000000fffff984 */ /* 0x000fe20000000800 */
[----:B------:R-:W-:Y:S01]  /*dd10*/  @!PT LDS RZ, [RZ] ;  /* 0x00000000fffff984 */ /* 0x000fe20000000800 */
[----:B------:R-:W-:Y:S01]  /*dd20*/  @!PT LDS RZ, [RZ] ;  /* 0x00000000fffff984 */ /* 0x000fe20000000800 */
[----:B------:R3:W-:Y:S01]  /*dd30*/  LDGSTS.E.BYPASS.LTC128B.128 [R211+0x100], [R6.64], !P3 ;  /* 0x0010000006d37fae */ /* 0x0007e2000d901d5a */
[----:B------:R-:W-:-:S03]  /*dd40*/  ISETP.LT.OR P3, PT, R68, 0x41, P1 ;  /* 0x000000414400780c */ /* 0x000fc60000f61670 */
[----:B------:R4:W-:Y:S01]  /*dd50*/  LDGSTS.E.BYPASS.LTC128B.128 [R211+0x900], [R12.64], !P4 ;  /* 0x009000000cd37fae */ /* 0x0009e2000e101d5a */
[C---:B------:R-:W-:Y:S01]  /*dd60*/  ISETP.LT.OR P4, PT, R68.reuse, 0x31, P1 ;  /* 0x000000314400780c */ /* 0x040fe20000f81670 */
[----:B--2---:R-:W-:Y:S01]  /*dd70*/  IMAD.X R15, R15, 0x1, R225, P0 ;  /* 0x000000010f0f7824 */ /* 0x004fe200000e06e1 */
[----:B------:R-:W-:Y:S01]  /*dd80*/  ISETP.LT.OR P1, PT, R68, 0x51, P1 ;  /* 0x000000514400780c */ /* 0x000fe20000f21670 */
[----:B------:R-:W-:Y:S03]  /*dd90*/  HMMA.16816.F32 R64, R16, R32, R64 ;  /* 0x000000201040723c */ /* 0x000fe60000001840 */
[----:B------:R2:W-:Y:S01]  /*dda0*/  LDGSTS.E.BYPASS.LTC128B.128 [R211+0x1100], [R14.64], !P2 ;  /* 0x011000000ed37fae */ /* 0x0005e2000d101d5a */
[----:B------:R-:W-:Y:S01]  /*ddb0*/  LOP3.LUT P2, RZ, R69, 0x4, RZ, 0xc0, !PT ;  /* 0x0000000445ff7812 */ /* 0x000fe2000784c0ff */
[----:B-1----:R-:W-:-:S03]  /*ddc0*/  IMAD.MOV.U32 R0, RZ, RZ, 0x40 ;  /* 0x00000040ff007424 */ /* 0x002fc600078e00ff */
[----:B------:R-:W-:Y:S02]  /*ddd0*/  HMMA.16816.F32 R76, R16, R24, R76 ;  /* 0x00000018104c723c */ /* 0x000fe4000000184c */
[----:B------:R-:W-:-:S05]  /*dde0*/  SEL R0, R0, 0xffffffc0, !P2 ;  /* 0xffffffc000007807 */ /* 0x000fca0005000000 */
[----:B------:R-:W-:Y:S01]  /*ddf0*/  IMAD.IADD R214, R208, 0x1, R0 ;  /* 0x00000001d0d67824 */ /* 0x000fe200078e0200 */
[----:B------:R-:W-:Y:S01]  /*de00*/  HMMA.16816.F32 R92, R16, R46, R92 ;  /* 0x0000002e105c723c */ /* 0x000fe2000000185c */
[----:B------:R-:W-:Y:S01]  /*de10*/  IMAD.IADD R213, R0, 0x1, R219 ;  /* 0x0000000100d57824 */ /* 0x000fe200078e02db */
[----:B------:R-:W-:Y:S02]  /*de20*/  LOP3.LUT R0, R204, R205, RZ, 0xfc, !PT ;  /* 0x000000cdcc007212 */ /* 0x000fe400078efcff */
[----:B---3--:R-:W-:-:S04]  /*de30*/  IADD3 R6, P0, R20, R212, RZ ;  /* 0x000000d414067210 */ /* 0x008fc80007f1e0ff */
[----:B------:R-:W-:Y:S01]  /*de40*/  HMMA.16816.F32 R72, R16, R36, R72 ;  /* 0x000000241048723c */ /* 0x000fe20000001848 */
[----:B------:R-:W-:Y:S01]  /*de50*/  IMAD.X R7, R23, 0x1, R225, P0 ;  /* 0x0000000117077824 */ /* 0x000fe200000e06e1 */
[----:B----4-:R-:W-:-:S04]  /*de60*/  IADD3 R12, P0, R21, R212, RZ ;  /* 0x000000d4150c7210 */ /* 0x010fc80007f1e0ff */
[----:B------:R1:W-:Y:S01]  /*de70*/  LDGSTS.E.BYPASS.LTC128B.128 [R211+0x1900], [R6.64], !P4 ;  /* 0x0190000006d37fae */ /* 0x0003e2000e101d5a */
[----:B------:R-:W-:Y:S01]  /*de80*/  IMAD.X R13, R22, 0x1, R225, P0 ;  /* 0x00000001160d7824 */ /* 0x000fe200000e06e1 */
[C---:B------:R-:W-:Y:S04]  /*de90*/  HMMA.16816.F32 R100, R16.reuse, R42, R100 ;  /* 0x0000002a1064723c */ /* 0x040fe80000001864 */
[----:B------:R2:W-:Y:S04]  /*dea0*/  LDGSTS.E.BYPASS.LTC128B.128 [R211+0x2100], [R12.64], !P3 ;  /* 0x021000000cd37fae */ /* 0x0005e8000d901d5a */
[C---:B------:R-:W-:Y:S08]  /*deb0*/  HMMA.16816.F32 R96, R16.reuse, R38, R96 ;  /* 0x000000261060723c */ /* 0x040ff00000001860 */
[C---:B------:R-:W-:Y:S08]  /*dec0*/  HMMA.16816.F32 R128, R16.reuse, R34, R128 ;  /* 0x000000221080723c */ /* 0x040ff00000001880 */
[----:B------:R-:W-:Y:S01]  /*ded0*/  HMMA.16816.F32 R188, R16, R30, R136 ;  /* 0x0000001e10bc723c */ /* 0x000fe20000001888 */
[----:B-1----:R-:W-:-:S02]  /*dee0*/  IADD3 R6, P0, R3, R212, RZ ;  /* 0x000000d403067210 */ /* 0x002fc40007f1e0ff */
[----:B------:R-:W-:-:S03]  /*def0*/  IADD3 R3, R211, 0x100, RZ ;  /* 0x00000100d3037810 */ /* 0x000fc60007ffe0ff */
[----:B------:R-:W-:Y:S01]  /*df00*/  IMAD.X R7, R5, 0x1, R225, P0 ;  /* 0x0000000105077824 */ /* 0x000fe200000e06e1 */
[----:B------:R-:W-:Y:S01]  /*df10*/  PLOP3.LUT P0, PT, PT, PT, UP0, 0x80, 0x0 ;  /* 0x000000000000781c */ /* 0x000fe20003f0f008 */
[C---:B--2---:R-:W-:Y:S01]  /*df20*/  HMMA.16816.F32 R12, R16.reuse, R28, R48 ;  /* 0x0000001c100c723c */ /* 0x044fe20000001830 */
[----:B------:R-:W-:Y:S04]  /*df30*/  STL [R1+0x8], R3 ;  /* 0x0000080301007387 */ /* 0x000fe80000100800 */
[----:B------:R1:W-:Y:S03]  /*df40*/  LDGSTS.E.BYPASS.LTC128B.128 [R211+0x2900], [R6.64], !P1 ;  /* 0x0290000006d37fae */ /* 0x0003e6000c901d5a */
[----:B------:R-:W-:Y:S01]  /*df50*/  HMMA.16816.F32 R172, R16, R26, R172 ;  /* 0x0000001a10ac723c */ /* 0x000fe200000018ac */
[----:B------:R-:W-:Y:S04]  /*df60*/  LDSM.16.M88.4 R20, [R216+0x8100] ;  /* 0x00810000d814783b */ /* 0x000fe80000000200 */
[----:B------:R-:W2:Y:S03]  /*df70*/  LDSM.16.M88.4 R68, [R214+0x5100] ;  /* 0x00510000d644783b */ /* 0x000ea60000000200 */
[C---:B-----5:R-:W-:Y:S01]  /*df80*/  HMMA.16816.F32 R192, R8.reuse, R32, R120 ;  /* 0x0000002008c0723c */ /* 0x060fe20000001878 */
[----:B------:R-:W3:Y:S04]  /*df90*/  LDSM.16.M88.4 R60, [R214+0x3100] ;  /* 0x00310000d63c783b */ /* 0x000ee80000000200 */
[----:B------:R-:W4:Y:S03]  /*dfa0*/  LDSM.16.M88.4 R56, [R214+0x3900] ;  /* 0x00390000d638783b */ /* 0x000f260000000200 */
[C---:B------:R-:W-:Y:S01]  /*dfb0*/  HMMA.16816.F32 R176, R8.reuse, R44, R176 ;  /* 0x0000002c08b0723c */ /* 0x040fe200000018b0 */
[----:B------:R-:W-:Y:S04]  /*dfc0*/  LDSM.16.M88.4 R52, [R214+0x4100] ;  /* 0x00410000d634783b */ /* 0x000fe80000000200 */
[----:B------:R-:W5:Y:S03]  /*dfd0*/  LDSM.16.M88.4 R88, [R214+0x5900] ;  /* 0x00590000d658783b */ /* 0x000f660000000200 */
[C---:B------:R-:W-:Y:S01]  /*dfe0*/  HMMA.16816.F32 R180, R8.reuse, R40, R132 ;  /* 0x0000002808b4723c */ /* 0x040fe20000001884 */
[----:B------:R-:W1:Y:S04]  /*dff0*/  LDSM.16.M88.4 R48, [R214+0x4900] ;  /* 0x00490000d630783b */ /* 0x000e680000000200 */
[----:B------:R-:W1:Y:S03]  /*e000*/  LDSM.16.M88.4 R16, [R216+0x6100] ;  /* 0x00610000d810783b */ /* 0x000e660000000200 */
[C---:B------:R-:W-:Y:S01]  /*e010*/  HMMA.16816.F32 R120, R8.reuse, R46, R144 ;  /* 0x0000002e0878723c */ /* 0x040fe20000001890 */
[----:B------:R-:W-:Y:S04]  /*e020*/  LDSM.16.M88.4 R44, [R213] ;  /* 0x00000000d52c783b */ /* 0x000fe80000000200 */
[----:B------:R-:W0:Y:S03]  /*e030*/  LDGDEPBAR ;  /* 0x00000000000079af */ /* 0x000e260000000000 */
[C---:B------:R-:W-:Y:S01]  /*e040*/  HMMA.16816.F32 R140, R8.reuse, R42, R140 ;  /* 0x0000002a088c723c */ /* 0x040fe2000000188c */
[----:B------:R-:W-:Y:S07]  /*e050*/  LDSM.16.M88.4 R40, [R213+0x800] ;  /* 0x00080000d528783b */ /* 0x000fee0000000200 */
        /* <DEDUP_REMOVED lines=11> */
[----:B------:R-:W1:Y:S03]  /*e110*/  LDSM.16.M88.4 R24, [R213+0x2800] ;  /* 0x00280000d518783b */ /* 0x000e660000000200 */
[----:B--2---:R-:W-:Y:S01]  /*e120*/  HMMA.16816.F32 R132, R20, R68, R12 ;  /* 0x000000441484723c */ /* 0x004fe2000000180c */
[----:B------:R-:W2:Y:S01]  /*e130*/  LDSM.16.M88.4 R12, [R217+0x6100] ;  /* 0x00610000d90c783b */ /* 0x000ea20000000200 */
[----:B------:R-:W-:-:S06]  /*e140*/  DEPBAR.LE SB0, 0x0 ;  /* 0x000080000000791a */ /* 0x000fcc0000000000 */
[C---:B---3--:R-:W-:Y:S08]  /*e150*/  HMMA.16816.F32 R156, R20.reuse, R60, R84 ;  /* 0x0000003c149c723c */ /* 0x048ff00000001854 */
[C---:B----4-:R-:W-:Y:S08]  /*e160*/  HMMA.16816.F32 R152, R20.reuse, R56, R80 ;  /* 0x000000381498723c */ /* 0x050ff00000001850 */
[C---:B-----5:R-:W-:Y:S08]  /*e170*/  HMMA.16816.F32 R124, R20.reuse, R88, R76 ;  /* 0x00000058147c723c */ /* 0x060ff0000000184c */
[C---:B------:R-:W-:Y:S08]  /*e180*/  HMMA.16816.F32 R116, R20.reuse, R62, R92 ;  /* 0x0000003e1474723c */ /* 0x040ff0000000185c */
[C---:B------:R-:W-:Y:S08]  /*e190*/  HMMA.16816.F32 R108, R20.reuse, R54, R96 ;  /* 0x00000036146c723c */ /* 0x040ff00000001860 */
[C---:B------:R-:W-:Y:S08]  /*e1a0*/  HMMA.16816.F32 R144, R20.reuse, R52, R72 ;  /* 0x000000341490723c */ /* 0x040ff00000001848 */
[C---:B-1----:R-:W-:Y:S08]  /*e1b0*/  HMMA.16816.F32 R136, R20.reuse, R48, R64 ;  /* 0x000000301488723c */ /* 0x042ff00000001840 */
[C---:B------:R-:W-:Y:S08]  /*e1c0*/  HMMA.16816.F32 R112, R20.reuse, R58, R100 ;  /* 0x0000003a1470723c */ /* 0x040ff00000001864 */
[----:B------:R-:W-:Y:S08]  /*e1d0*/  HMMA.16816.F32 R96, R20, R90, R172 ;  /* 0x0000005a1460723c */ /* 0x000ff000000018ac */
[C---:B------:R-:W-:Y:S08]  /*e1e0*/  HMMA.16816.F32 R92, R16.reuse, R60, R176 ;  /* 0x0000003c105c723c */ /* 0x040ff000000018b0 */
[C---:B------:R-:W-:Y:S08]  /*e1f0*/  HMMA.16816.F32 R84, R16.reuse, R62, R120 ;  /* 0x0000003e1054723c */ /* 0x040ff00000001878 */
[C---:B------:R-:W-:Y:S08]  /*e200*/  HMMA.16816.F32 R80, R16.reuse, R56, R180 ;  /* 0x000000381050723c */ /* 0x040ff000000018b4 */
[----:B------:R-:W-:Y:S08]  /*e210*/  HMMA.16816.F32 R76, R16, R58, R140 ;  /* 0x0000003a104c723c */ /* 0x000ff0000000188c */
[C---:B------:R-:W-:Y:S08]  /*e220*/  HMMA.16816.F32 R104, R20.reuse, R50, R128 ;  /* 0x000000321468723c */ /* 0x040ff00000001880 */
        /* <DEDUP_REMOVED lines=15> */
[C---:B--2---:R-:W-:Y:S08]  /*e320*/  HMMA.16816.F32 R108, R12.reuse, R44, R92 ;  /* 0x0000002c0c6c723c */ /* 0x044ff0000000185c */
[----:B------:R-:W-:Y:S08]  /*e330*/  HMMA.16816.F32 R96, R12, R40, R80 ;  /* 0x000000280c60723c */ /* 0x000ff00000001850 */
[----:B------:R-:W-:Y:S08]  /*e340*/  HMMA.16816.F32 R184, R8, R44, R156 ;  /* 0x0000002c08b8723c */ /* 0x000ff0000000189c */
        /* <DEDUP_REMOVED lines=17> */
[----:B------:R-:W-:Y:S01]  /*e460*/  IMAD.U32 R3, RZ, RZ, UR19 ;  /* 0x00000013ff037e24 */ /* 0x000fe2000f8e00ff */
[----:B------:R-:W-:Y:S01]  /*e470*/  ISETP.NE.AND P4, PT, R230, 0x1, PT ;  /* 0x00000001e600780c */ /* 0x000fe20003f85270 */
[----:B------:R-:W-:-:S03]  /*e480*/  IMAD.MOV.U32 R240, RZ, RZ, RZ ;  /* 0x000000fffff07224 */ /* 0x000fc600078e00ff */
[----:B------:R-:W-:-:S04]  /*e490*/  IADD3 R3, R227, UR10, R3 ;  /* 0x0000000ae3037c10 */ /* 0x000fc8000fffe003 */
[----:B------:R-:W-:-:S05]  /*e4a0*/  IADD3 R5, R3, -0x60, RZ ;  /* 0xffffffa003057810 */ /* 0x000fca0007ffe0ff */
[----:B------:R-:W-:-:S04]  /*e4b0*/  @P4 IMAD.HI.U32 R6, R5, c[0x0][0x2bc], RZ ;  /* 0x0000af0005064a27 */ /* 0x000fc800078e00ff */
[----:B------:R-:W-:Y:S01]  /*e4c0*/  IMAD.MOV.U32 R3, RZ, RZ, R5 ;  /* 0x000000ffff037224 */ /* 0x000fe200078e0005 */
[----:B------:R-:W-:-:S04]  /*e4d0*/  @P4 SHF.R.U32.HI R3, RZ, c[0x0][0x2c0], R6 ;  /* 0x0000b000ff034a19 */ /* 0x000fc80000011606 */
[----:B------:R-:W-:-:S04]  /*e4e0*/  @!P5 IADD3 R7, P0, R3, R228, RZ ;  /* 0x000000e40307d210 */ /* 0x000fc80007f1e0ff */
[----:B------:R-:W-:Y:S02]  /*e4f0*/  @!P5 LEA.HI.X.SX32 R8, R3, R226, 0x1, P0 ;  /* 0x000000e20308d211 */ /* 0x000fe400000f0eff */
[----:B------:R-:W-:-:S04]  /*e500*/  @!P5 LEA R6, P0, R7, c[0x0][0x2a0], 0x2 ;  /* 0x0000a8000706da11 */ /* 0x000fc800078010ff */
[----:B------:R-:W-:-:S05]  /*e510*/  @!P5 LEA.HI.X R7, R7, c[0x0][0x2a4], R8, 0x2, P0 ;  /* 0x0000a9000707da11 */ /* 0x000fca00000f1408 */
[----:B------:R1:W2:Y:S01]  /*e520*/  @!P5 LDG.E R240, [R6.64] ;  /* 0x0000001a06f0d981 */ /* 0x0002a2000c1e1900 */
[----:B------:R-:W-:-:S04]  /*e530*/  IMAD.MOV R3, RZ, RZ, -R3 ;  /* 0x000000ffff037224 */ /* 0x000fc800078e0a03 */
[----:B------:R-:W-:-:S05]  /*e540*/  IMAD R5, R3, c[0x0][0x2b8], R5 ;  /* 0x0000ae0003057a24 */ /* 0x000fca00078e0205 */
[----:B------:R-:W-:Y:S01]  /*e550*/  SHF.R.S32.HI R3, RZ, 0x1f, R5 ;  /* 0x0000001fff037819 */ /* 0x000fe20000011405 */
[----:B------:R3:W-:Y:S04]  /*e560*/  STL [R1], R5 ;  /* 0x0000000501007387 */ /* 0x0007e80000100800 */
[----:B------:R-:W-:-:S04]  /*e570*/  IMAD R3, R3, c[0x0][0x1e0], RZ ;  /* 0x0000780003037a24 */ /* 0x000fc800078e02ff */
[C---:B------:R-:W-:Y:S02]  /*e580*/  IMAD R3, R5.reuse, c[0x0][0x1e4], R3 ;  /* 0x0000790005037a24 */ /* 0x040fe400078e0203 */
[----:B-1----:R-:W-:-:S04]  /*e590*/  IMAD.WIDE.U32 R6, R5, c[0x0][0x1e0], RZ ;  /* 0x0000780005067a25 */ /* 0x002fc800078e00ff */
[----:B------:R-:W-:Y:S01]  /*e5a0*/  IMAD.IADD R7, R7, 0x1, R3 ;  /* 0x0000000107077824 */ /* 0x000fe200078e0203 */
[----:B--2---:R-:W-:-:S03]  /*e5b0*/  SHF.R.S32.HI R3, RZ, 0x1f, R240 ;  /* 0x0000001fff037819 */ /* 0x004fc600000114f0 */
[----:B------:R-:W-:-:S04]  /*e5c0*/  IMAD.WIDE.U32 R6, R240, c[0x0][0x1f0], R6 ;  /* 0x00007c00f0067a25 */ /* 0x000fc800078e0006 */
[----:B------:R-:W-:-:S04]  /*e5d0*/  IMAD R3, R3, c[0x0][0x1f0], RZ ;  /* 0x00007c0003037a24 */ /* 0x000fc800078e02ff */
[----:B---3--:R-:W-:Y:S01]  /*e5e0*/  IMAD R5, R240, c[0x0][0x1f4], R3 ;  /* 0x00007d00f0057a24 */ /* 0x008fe200078e0203 */
        /* <DEDUP_REMOVED lines=34> */
.L_x_434:
[----:B------:R-:W-:Y:S01]  /*e810*/  FMUL.FTZ R3, R104, c[0x0][0x320] ;  /* 0x0000c80068037a20 */ /* 0x000fe20000410000 */
[----:B-1----:R-:W-:Y:S01]  /*e820*/  SHF.R.S32.HI R7, RZ, 0x1f, R207 ;  /* 0x0000001fff077819 */ /* 0x002fe200000114cf */
[----:B------:R-:W-:Y:S01]  /*e830*/  FMUL.FTZ R5, R68, c[0x0][0x320] ;  /* 0x0000c80044057a20 */ /* 0x000fe20000410000 */
[----:B------:R-:W-:Y:S01]  /*e840*/  LEA.HI R6, R210, R209, RZ, 0x2 ;  /* 0x000000d1d2067211 */ /* 0x000fe200078f10ff */
[----:B------:R1:W2:Y:S01]  /*e850*/  MUFU.TANH R55, R3 ;  /* 0x0000000300377308 */ /* 0x0002a20000002400 */
[----:B------:R-:W-:Y:S01]  /*e860*/  FMUL.FTZ R9, R69, c[0x0][0x320] ;  /* 0x0000c80045097a20 */ /* 0x000fe20000410000 */
[----:B------:R-:W-:Y:S01]  /*e870*/  UISETP.NE.AND UP1, UPT, UR24, URZ, UPT ;  /* 0x0000003f1800728c */ /* 0x000fe2000bf25270 */
[----:B------:R-:W-:Y:S01]  /*e880*/  LOP3.LUT R6, R6, 0xfffffffc, RZ, 0xc0, !PT ;  /* 0xfffffffc06067812 */ /* 0x000fe200078ec0ff */
[----:B------:R-:W-:Y:S01]  /*e890*/  FMUL.FTZ R10, R84, c[0x0][0x320] ;  /* 0x0000c800540a7a20 */ /* 0x000fe20000410000 */
[----:B------:R-:W-:Y:S01]  /*e8a0*/  UISETP.NE.AND UP0, UPT, UR23, URZ, UPT ;  /* 0x0000003f1700728c */ /* 0x000fe2000bf05270 */
[----:B------:R-:W0:Y:S01]  /*e8b0*/  LDGDEPBAR ;  /* 0x00000000000079af */ /* 0x000e220000000000 */
[----:B------:R-:W-:Y:S01]  /*e8c0*/  ULDC UR7, c[0x0][0x324] ;  /* 0x0000c90000077ab9 */ /* 0x000fe20000000800 */
[----:B------:R3:W4:Y:S01]  /*e8d0*/  MUFU.TANH R17, R5 ;  /* 0x0000000500117308 */ /* 0x0007220000002400 */
[----:B------:R-:W-:Y:S01]  /*e8e0*/  PLOP3.LUT P1, PT, PT, PT, UP1, 0x80, 0x0 ;  /* 0x000000000000781c */ /* 0x000fe20003f2f018 */
[----:B------:R-:W-:Y:S01]  /*e8f0*/  ULOP3.LUT UR7, URZ, UR7, URZ, 0x33, !UPT ;  /* 0x000000073f077292 */ /* 0x000fe2000f8e333f */
[----:B------:R-:W-:Y:S01]  /*e900*/  PLOP3.LUT P0, PT, PT, PT, UP1, 0x80, 0x0 ;  /* 0x000000000000781c */ /* 0x000fe20003f0f018 */
[----:B-1----:R-:W-:-:S04]  /*e910*/  FMUL.FTZ R3, R105, c[0x0][0x320] ;  /* 0x0000c80069037a20 */ /* 0x002fc80000410000 */
[----:B------:R1:W1:Y:S01]  /*e920*/  MUFU.TANH R16, R9 ;  /* 0x0000000900107308 */ /* 0x0002620000002400 */
[----:B---3--:R-:W-:-:S07]  /*e930*/  LEA.HI R5, R7, R207, RZ, 0x2 ;  /* 0x000000cf07057211 */ /* 0x008fce00078f10ff */
[----:B------:R3:W2:Y:S01]  /*e940*/  MUFU.TANH R54, R3 ;  /* 0x0000000300367308 */ /* 0x0006a20000002400 */
[----:B------:R-:W-:Y:S02]  /*e950*/  LOP3.LUT R8, R5, 0xffffffc, RZ, 0xc0, !PT ;  /* 0x0ffffffc05087812 */ /* 0x000fe400078ec0ff */
[----:B------:R-:W-:-:S03]  /*e960*/  IADD3 R5, -R6, R209, RZ ;  /* 0x000000d106057210 */ /* 0x000fc60007ffe1ff */
[----:B-1----:R-:W-:Y:S01]  /*e970*/  IMAD.IADD R9, R207, 0x1, -R8 ;  /* 0x00000001cf097824 */ /* 0x002fe200078e0a08 */
[----:B------:R-:W-:Y:S01]  /*e980*/  LEA.HI R6, R5, R5, RZ, 0x1 ;  /* 0x0000000505067211 */ /* 0x000fe200078f08ff */
[----:B------:R1:W1:Y:S01]  /*e990*/  MUFU.TANH R15, R10 ;  /* 0x0000000a000f7308 */ /* 0x0002620000002400 */
[----:B---3--:R-:W-:-:S07]  /*e9a0*/  FMUL.FTZ R3, R96, c[0x0][0x320] ;  /* 0x0000c80060037a20 */ /* 0x008fce0000410000 */
[----:B------:R3:W2:Y:S01]  /*e9b0*/  MUFU.TANH R53, R3 ;  /* 0x0000000300357308 */ /* 0x0006a20000002400 */
[----:B-1----:R-:W-:-:S07]  /*e9c0*/  FMUL.FTZ R10, R85, c[0x0][0x320] ;  /* 0x0000c800550a7a20 */ /* 0x002fce0000410000 */
        /* <DEDUP_REMOVED lines=37> */
[----:B------:R-:W-:-:S03]  /*ec20*/  IADD3 R8, R5, -R9, RZ ;  /* 0x8000000905087210 */ /* 0x000fc60007ffe0ff */
[----:B------:R-:W-:-:S05]  /*ec30*/  IMAD.IADD R5, R6, 0x1, R11 ;  /* 0x0000000106057824 */ /* 0x000fca00078e020b */
[----:B------:R-:W-:Y:S01]  /*ec40*/  LEA R12, R8, R5, 0x3 ;  /* 0x00000005080c7211 */ /* 0x000fe200078e18ff */
[----:B------:R-:W-:Y:S01]  /*ec50*/  FMUL.FTZ R5, R76, c[0x0][0x320] ;  /* 0x0000c8004c057a20 */ /* 0x000fe20000410000 */
[----:B------:R-:W-:Y:S01]  /*ec60*/  SHF.L.U32 R8, R7, 0x1, RZ ;  /* 0x0000000107087819 */ /* 0x000fe200000006ff */
[----:B------:R-:W-:Y:S02]  /*ec70*/  FMUL.FTZ R7, R88, c[0x0][0x320] ;  /* 0x0000c80058077a20 */ /* 0x000fe40000410000 */
[----:B------:R-:W-:Y:S01]  /*ec80*/  @P1 IMAD.HI.U32 R6, R12, c[0x0][0x2c8], RZ ;  /* 0x0000b2000c061a27 */ /* 0x000fe200078e00ff */
[----:B------:R3:W1:Y:S01]  /*ec90*/  MUFU.TANH R13, R5 ;  /* 0x00000005000d7308 */ /* 0x0006620000002400 */
[----:B------:R5:W-:Y:S01]  /*eca0*/  STL [R1+0x28], R12 ;  /* 0x0000280c01007387 */ /* 0x000be20000100800 */
[----:B------:R-:W-:Y:S01]  /*ecb0*/  IADD3 R3, -R8, 0x1, R3 ;  /* 0x0000000108037810 */ /* 0x000fe20007ffe103 */
[----:B------:R-:W-:Y:S01]  /*ecc0*/  IMAD.MOV.U32 R19, RZ, RZ, R12 ;  /* 0x000000ffff137224 */ /* 0x000fe200078e000c */
[----:B------:R-:W-:Y:S01]  /*ecd0*/  @P0 SHF.R.U32.HI R19, RZ, c[0x0][0x2cc], R6 ;  /* 0x0000b300ff130a19 */ /* 0x000fe20000011606 */
[----:B------:R-:W-:Y:S01]  /*ece0*/  STL [R1+0x10], R8 ;  /* 0x0000100801007387 */ /* 0x000fe20000100800 */
[----:B------:R-:W-:-:S02]  /*ecf0*/  PLOP3.LUT P0, PT, PT, PT, UP0, 0x40, 0x0 ;  /* 0x000000000000781c */ /* 0x000fc40003f0e808 */
[----:B------:R-:W-:Y:S01]  /*ed00*/  IADD3 R3, R3, -UR21, RZ ;  /* 0x8000001503037c10 */ /* 0x000fe2000fffe0ff */
[----:B------:R-:W1:Y:S01]  /*ed10*/  SHFL.IDX PT, R6, R19, RZ, 0x1c1f ;  /* 0x001c1fff13067589 */ /* 0x000e6200000e0000 */
[----:B------:R-:W1:Y:S01]  /*ed20*/  MUFU.TANH R9, R7 ;  /* 0x0000000700097308 */ /* 0x000e620000002400 */
[----:B------:R-:W-:Y:S02]  /*ed30*/  IADD3 R23, -R8, UR38, RZ ;  /* 0x0000002608177c10 */ /* 0x000fe4000fffe1ff */
[C---:B------:R-:W-:Y:S02]  /*ed40*/  IADD3 R20, R3.reuse, c[0x0][0x328], RZ ;  /* 0x0000ca0003147a10 */ /* 0x040fe40007ffe0ff */
[----:B------:R-:W-:Y:S01]  /*ed50*/  IADD3 R22, R3, UR7, RZ ;  /* 0x0000000703167c10 */ /* 0x000fe2000fffe0ff */
[----:B---3--:R-:W-:-:S04]  /*ed60*/  FMUL.FTZ R5, R77, c[0x0][0x320] ;  /* 0x0000c8004d057a20 */ /* 0x008fc80000410000 */
[----:B-----5:R3:W2:Y:S01]  /*ed70*/  MUFU.TANH R12, R5 ;  /* 0x00000005000c7308 */ /* 0x0206a20000002400 */
[----:B-1----:R-:W-:Y:S02]  /*ed80*/  IMAD.IADD R3, R22, 0x1, R6 ;  /* 0x0000000116037824 */ /* 0x002fe400078e0206 */
[----:B---3--:R-:W-:-:S05]  /*ed90*/  FMUL.FTZ R5, R108, c[0x0][0x320] ;  /* 0x0000c8006c057a20 */ /* 0x008fca0000410000 */
[----:B------:R1:W3:Y:S02]  /*eda0*/  MUFU.TANH R11, R5 ;  /* 0x00000005000b7308 */ /* 0x0002e40000002400 */
        /* <DEDUP_REMOVED lines=19> */
.L_x_437:
[----:B------:R-:W-:-:S04]  /*eee0*/  MOV R7, c[0x0][0x32c] ;  /* 0x0000cb0000077a02 */ /* 0x000fc80000000f00 */
[----:B------:R-:W-:-:S13]  /*eef0*/  ISETP.NE.AND P0, PT, R7, 0x1, PT ;  /* 0x000000010700780c */ /* 0x000fda0003f05270 */
[----:B------:R-:W-:-:S05]  /*ef00*/  @P0 IMAD.HI.U32 R7, R6, c[0x0][0x330], RZ ;  /* 0x0000cc0006070a27 */ /* 0x000fca00078e00ff */
[----:B------:R-:W-:Y:S02]  /*ef10*/  @P0 SHF.R.U32.HI R6, RZ, c[0x0][0x334], R7 ;  /* 0x0000cd00ff060a19 */ /* 0x000fe40000011607 */
.L_x_438:
[----:B------:R-:W-:Y:S05]  /*ef20*/  BSYNC B0 ;  /* 0x0000000000007941 */ /* 0x000fea0003800000 */
.L_x_436:
[----:B------:R-:W-:-:S05]  /*ef30*/  IMAD R6, R6, c[0x0][0x32c], R23 ;  /* 0x0000cb0006067a24 */ /* 0x000fca00078e0217 */
[----:B------:R-:W-:Y:S02]  /*ef40*/  IADD3 R7, R6, c[0x0][0x32c], RZ ;  /* 0x0000cb0006077a10 */ /* 0x000fe40007ffe0ff */
[----:B------:R-:W-:Y:S02]  /*ef50*/  IMNMX R3, R3, R6, !PT ;  /* 0x0000000603037217 */ /* 0x000fe40007800200 */
[----:B------:R-:W-:Y:S02]  /*ef60*/  IMNMX R5, R5, R7, PT ;  /* 0x0000000705057217 */ /* 0x000fe40003800200 */
.L_x_435:
[----:B--234-:R-:W-:Y:S01]  /*ef70*/  FMUL.FTZ R6, R95, c[0x0][0x320] ;  /* 0x0000c8005f067a20 */ /* 0x01cfe20000410000 */
[----:B------:R-:W-:Y:S01]  /*ef80*/  UISETP.GE.AND UP0, UPT, UR38, 0x1, UPT ;  /* 0x000000012600788c */ /* 0x000fe2000bf06270 */
[----:B------:R-:W-:Y:S01]  /*ef90*/  FMUL.FTZ R8, R107, c[0x0][0x320] ;  /* 0x0000c8006b087a20 */ /* 0x000fe20000410000 */
[----:B------:R-:W-:Y:S01]  /*efa0*/  UISETP.GE.AND UP3, UPT, UR38, 0x2, UPT ;  /* 0x000000022600788c */ /* 0x000fe2000bf66270 */
[----:B------:R1:W2:Y:S01]  /*efb0*/  MUFU.TANH R64, R6 ;  /* 0x0000000600407308 */ /* 0x0002a20000002400 */
[----:B------:R-:W-:Y:S01]  /*efc0*/  UISETP.GE.AND UP2, UPT, UR38, 0x9, UPT ;  /* 0x000000092600788c */ /* 0x000fe2000bf46270 */
[----:B------:R-:W-:Y:S01]  /*efd0*/  FMUL.FTZ R7, R94, c[0x0][0x320] ;  /* 0x0000c8005e077a20 */ /* 0x000fe20000410000 */
[----:B------:R-:W-:Y:S01]  /*efe0*/  UP2UR UR37, UPR, URZ, 0x1 ;  /* 0x000000013f257883 */ /* 0x000fe20008000000 */
[----:B------:R-:W-:Y:S01]  /*eff0*/  PLOP3.LUT P0, PT, PT, PT, UP0, 0x40, 0x0 ;  /* 0x000000000000781c */ /* 0x000fe20003f0e808 */
[----:B------:R-:W-:Y:S01]  /*f000*/  UISETP.GE.AND UP0, UPT, UR38, 0x11, UPT ;  /* 0x000000112600788c */ /* 0x000fe2000bf06270 */
[----:B------:R-:W-:Y:S01]  /*f010*/  PLOP3.LUT P1, PT, PT, PT, UP3, 0x40, 0x0 ;  /* 0x000000000000781c */ /* 0x000fe20003f2e838 */
[----:B------:R-:W-:Y:S01]  /*f020*/  UISETP.GE.AND UP1, UPT, UR38, 0xa, UPT ;  /* 0x0000000a2600788c */ /* 0x000fe2000bf26270 */
[----:B------:R-:W-:Y:S01]  /*f030*/  PLOP3.LUT P3, PT, PT, PT, UP2, 0x40, 0x0 ;  /* 0x000000000000781c */ /* 0x000fe20003f6e828 */
[----:B------:R-:W-:Y:S01]  /*f040*/  UP2UR UR33, UPR, URZ, 0x1 ;  /* 0x000000013f217883 */ /* 0x000fe20008000000 */
[C---:B------:R-:W-:Y:S01]  /*f050*/  ISETP.GT.AND P0, PT, R3.reuse, RZ, P0 ;  /* 0x000000ff0300720c */ /* 0x040fe20000704270 */
[----:B------:R-:W-:Y:S01]  /*f060*/  UISETP.GE.AND UP6, UPT, UR38, 0x42, UPT ;  /* 0x000000422600788c */ /* 0x000fe2000bfc6270 */
[C---:B------:R-:W-:Y:S01]  /*f070*/  ISETP.GT.AND P4, PT, R3.reuse, 0x1, P1 ;  /* 0x000000010300780c */ /* 0x040fe20000f84270 */
[----:B------:R-:W-:Y:S01]  /*f080*/  UISETP.GE.AND UP5, UPT, UR38, 0x49, UPT ;  /* 0x000000492600788c */ /* 0x000fe2000bfa6270 */
[----:B------:R-:W-:Y:S01]  /*f090*/  ISETP.GT.AND P1, PT, R3, 0x8, P3 ;  /* 0x000000080300780c */ /* 0x000fe20001f24270 */
[----:B------:R-:W-:Y:S01]  /*f0a0*/  UISETP.GE.AND UP4, UPT, UR38, 0x4a, UPT ;  /* 0x0000004a2600788c */ /* 0x000fe2000bf86270 */
[----:B-1----:R-:W-:Y:S01]  /*f0b0*/  FMUL.FTZ R6, R82, c[0x0][0x320] ;  /* 0x0000c80052067a20 */ /* 0x002fe20000410000 */
[----:B------:R-:W-:Y:S01]  /*f0c0*/  PLOP3.LUT P3, PT, PT, PT, UP0, 0x40, 0x0 ;  /* 0x000000000000781c */ /* 0x000fe20003f6e808 */
[----:B------:R-:W-:Y:S01]  /*f0d0*/  UISETP.GE.AND UP0, UPT, UR38, 0x12, UPT ;  /* 0x000000122600788c */ /* 0x000fe2000bf06270 */
[C---:B------:R-:W-:Y:S01]  /*f0e0*/  ISETP.LT.OR P2, PT, R5.reuse, 0x1, P0 ;  /* 0x000000010500780c */ /* 0x040fe20000741670 */
[----:B------:R1:W3:Y:S01]  /*f0f0*/  MUFU.TANH R63, R6 ;  /* 0x00000006003f7308 */ /* 0x0002e20000002400 */
[----:B------:R-:W-:Y:S01]  /*f100*/  PLOP3.LUT P0, PT, PT, PT, UP1, 0x40, 0x0 ;  /* 0x000000000000781c */ /* 0x000fe20003f0e818 */
[----:B------:R-:W-:Y:S01]  /*f110*/  UP2UR UR32, UPR, URZ, 0x1 ;  /* 0x000000013f207883 */ /* 0x000fe20008000000 */
[----:B------:R-:W-:Y:S01]  /*f120*/  ISETP.LT.OR P5, PT, R5, 0x2, P4 ;  /* 0x000000020500780c */ /* 0x000fe200027a1670 */
[----:B------:R-:W-:Y:S01]  /*f130*/  UP2UR UR35, UPR, URZ, 0x4 ;  /* 0x000000043f237883 */ /* 0x000fe20008000000 */
[----:B------:R-:W-:Y:S01]  /*f140*/  ISETP.GT.AND P4, PT, R3, 0x9, P0 ;  /* 0x000000090300780c */ /* 0x000fe20000784270 */
[----:B------:R-:W-:Y:S01]  /*f150*/  UP2UR UR34, UPR, URZ, 0x2 ;  /* 0x000000023f227883 */ /* 0x000fe20008000000 */
[----:B------:R-:W-:Y:S01]  /*f160*/  PLOP3.LUT P0, PT, PT, PT, UP0, 0x40, 0x0 ;  /* 0x000000000000781c */ /* 0x000fe20003f0e808 */
[----:B------:R-:W-:Y:S01]  /*f170*/  UISETP.GE.AND UP0, UPT, UR38, 0x19, UPT ;  /* 0x000000192600788c */ /* 0x000fe2000bf06270 */
[----:B------:R-:W4:Y:S01]  /*f180*/  MUFU.TANH R18, R8 ;  /* 0x0000000800127308 */ /* 0x000f220000002400 */
[----:B------:R-:W-:-:S02]  /*f190*/  UISETP.GE.AND UP2, UPT, UR38, 0x52, UPT ;  /* 0x000000522600788c */ /* 0x000fc4000bf46270 */
[----:B------:R-:W-:Y:S02]  /*f1a0*/  UP2UR UR31, UPR, URZ, 0x1 ;  /* 0x000000013f1f7883 */ /* 0x000fe40008000000 */
[----:B------:R-:W-:Y:S01]  /*f1b0*/  UISETP.GE.AND UP1, UPT, UR38, 0x59, UPT ;  /* 0x000000592600788c */ /* 0x000fe2000bf26270 */
[----:B-1----:R-:W-:Y:S01]  /*f1c0*/  FMUL.FTZ R6, R83, c[0x0][0x320] ;  /* 0x0000c80053067a20 */ /* 0x002fe20000410000 */
[----:B------:R-:W-:Y:S02]  /*f1d0*/  UP2UR UR39, UPR, URZ, 0x40 ;  /* 0x000000403f277883 */ /* 0x000fe40008000000 */
[----:B------:R-:W-:Y:S01]  /*f1e0*/  UP2UR UR36, UPR, URZ, 0x8 ;  /* 0x000000083f247883 */ /* 0x000fe20008000000 */
[----:B------:R1:W1:Y:S01]  /*f1f0*/  MUFU.TANH R61, R6 ;  /* 0x00000006003d7308 */ /* 0x0002620000002400 */
[----:B------:R-:W-:Y:S01]  /*f200*/  UISETP.GE.AND UP3, UPT, UR38, 0x51, UPT ;  /* 0x000000512600788c */ /* 0x000fe2000bf66270 */
        /* <DEDUP_REMOVED lines=16> */
[----:B------:R-:W-:-:S03]  /*f310*/  ISETP.LT.OR P5, PT, R5, 0xa, P4 ;  /* 0x0000000a0500780c */ /* 0x000fc600027a1670 */
[----:B------:R1:W1:Y:S01]  /*f320*/  MUFU.TANH R47, R6 ;  /* 0x00000006002f7308 */ /* 0x0002620000002400 */
[----:B------:R-:W-:Y:S02]  /*f330*/  ISETP.GT.AND P4, PT, R3, 0x11, P0 ;  /* 0x000000110300780c */ /* 0x000fe40000784270 */
[----:B------:R-:W-:Y:S02]  /*f340*/  FSEL R76, R54, -INF , !P5 ;  /* 0xff800000364c7808 */ /* 0x000fe40006800000 */
[----:B------:R-:W-:-:S04]  /*f350*/  ISETP.LT.OR P5, PT, R5, 0x12, P4 ;  /* 0x000000120500780c */ /* 0x000fc800027a1670 */
[----:B------:R-:W-:Y:S01]  /*f360*/  FSEL R83, R52, -INF , !P5 ;  /* 0xff80000034537808 */ /* 0x000fe20006800000 */
[----:B-1----:R-:W-:-:S04]  /*f370*/  FMUL.FTZ R6, R110, c[0x0][0x320] ;  /* 0x0000c8006e067a20 */ /* 0x002fc80000410000 */
[----:B------:R1:W1:Y:S02]  /*f380*/  MUFU.TANH R28, R6 ;  /* 0x00000006001c7308 */ /* 0x0002640000002400 */
[----:B-1----:R-:W-:Y:S01]  /*f390*/  FMUL.FTZ R6, R70, c[0x0][0x320] ;  /* 0x0000c80046067a20 */ /* 0x002fe20000410000 */
[----:B------:R-:W-:Y:S02]  /*f3a0*/  FSEL R70, R11, -INF , !P2 ;  /* 0xff8000000b467808 */ /* 0x000fe40005000000 */
[----:B------:R-:W-:-:S03]  /*f3b0*/  ISETP.LT.OR P2, PT, R5, 0x9, P1 ;  /* 0x000000090500780c */ /* 0x000fc60000f41670 */
[----:B------:R1:W1:Y:S01]  /*f3c0*/  MUFU.TANH R41, R6 ;  /* 0x0000000600297308 */ /* 0x0002620000002400 */
[----:B------:R-:W-:Y:S02]  /*f3d0*/  ISETP.GT.AND P1, PT, R3, 0x10, P3 ;  /* 0x000000100300780c */ /* 0x000fe40001f24270 */
[----:B------:R-:W-:Y:S01]  /*f3e0*/  PLOP3.LUT P3, PT, PT, PT, UP0, 0x40, 0x0 ;  /* 0x000000000000781c */ /* 0x000fe20003f6e808 */
[----:B------:R-:W-:Y:S01]  /*f3f0*/  UISETP.GE.AND UP0, UPT, UR38, 0x1a, UPT ;  /* 0x0000001a2600788c */ /* 0x000fe2000bf06270 */
[----:B------:R-:W-:Y:S02]  /*f400*/  FSEL R75, R55, -INF , !P2 ;  /* 0xff800000374b7808 */ /* 0x000fe40005000000 */
[----:B------:R-:W-:Y:S01]  /*f410*/  ISETP.LT.OR P2, PT, R5, 0x11, P1 ;  /* 0x000000110500780c */ /* 0x000fe20000f41670 */
[----:B------:R-:W-:Y:S01]  /*f420*/  UP2UR UR30, UPR, URZ, 0x1 ;  /* 0x000000013f1e7883 */ /* 0x000fe20008000000 */
[----:B------:R-:W-:Y:S02]  /*f430*/  ISETP.GT.AND P1, PT, R3, 0x18, P3 ;  /* 0x000000180300780c */ /* 0x000fe40001f24270 */
[----:B------:R-:W-:Y:S01]  /*f440*/  PLOP3.LUT P0, PT, PT, PT, UP0, 0x40, 0x0 ;  /* 0x000000000000781c */ /* 0x000fe20003f0e808 */
[----:B------:R-:W-:Y:S01]  /*f450*/  UISETP.GE.AND UP0, UPT, UR38, 0x21, UPT ;  /* 0x000000212600788c */ /* 0x000fe2000bf06270 */
[----:B------:R-:W-:-:S02]  /*f460*/  FSEL R82, R53, -INF , !P2 ;  /* 0xff80000035527808 */ /* 0x000fc40005000000 */
[----:B------:R-:W-:Y:S01]  /*f470*/  ISETP.GT.AND P4, PT, R3, 0x19, P0 ;  /* 0x000000190300780c */ /* 0x000fe20000784270 */
[----:B------:R-:W-:Y:S01]  /*f480*/  UP2UR UR29, UPR, URZ, 0x1 ;  /* 0x000000013f1d7883 */ /* 0x000fe20008000000 */
[----:B------:R-:W-:Y:S01]  /*f490*/  ISETP.LT.OR P2, PT, R5, 0x19, P1 ;  /* 0x000000190500780c */ /* 0x000fe20000f41670 */
[----:B-1----:R-:W-:Y:S01]  /*f4a0*/  FMUL.FTZ R6, R71, c[0x0][0x320] ;  /* 0x0000c80047067a20 */ /* 0x002fe20000410000 */
        /* <DEDUP_REMOVED lines=32> */
[----:B------:R-:W-:Y:S01]  /*f6b0*/  FSEL R110, R42, -INF , !P2 ;  /* 0xff8000002a6e7808 */ /* 0x000fe20005000000 */
        /* <DEDUP_REMOVED lines=16> */
[----:B------:R-:W-:Y:S01]  /*f7c0*/  PLOP3.LUT P2, PT, PT, PT, UP6, 0x40, 0x0 ;  /* 0x000000000000781c */ /* 0x000fe20003f4e868 */
[----:B-1----:R-:W-:Y:S01]  /*f7d0*/  FMUL.FTZ R6, R86, c[0x0][0x320] ;  /* 0x0000c80056067a20 */ /* 0x002fe20000410000 */
[----:B------:R-:W-:Y:S01]  /*f7e0*/  ISETP.GT.AND P4, PT, R3, 0x39, P0 ;  /* 0x000000390300780c */ /* 0x000fe20000784270 */
[----:B------:R-:W-:Y:S01]  /*f7f0*/  UP2UR UR7, UPR, URZ, 0x1 ;  /* 0x000000013f077883 */ /* 0x000fe20008000000 */
[----:B------:R-:W-:Y:S01]  /*f800*/  ISETP.LT.OR P0, PT, R5, 0x39, P1 ;  /* 0x000000390500780c */ /* 0x000fe20000f01670 */
[----:B------:R1:W1:Y:S01]  /*f810*/  MUFU.TANH R40, R6 ;  /* 0x0000000600287308 */ /* 0x0002620000002400 */
[----:B------:R-:W-:Y:S01]  /*f820*/  PLOP3.LUT P1, PT, PT, PT, UP5, 0x40, 0x0 ;  /* 0x000000000000781c */ /* 0x000fe20003f2e858 */
[----:B------:R-:W-:Y:S01]  /*f830*/  UISETP.NE.AND UP6, UPT, UR23, URZ, UPT ;  /* 0x0000003f1700728c */ /* 0x000fe2000bfc5270 */
[----:B------:R-:W-:-:S02]  /*f840*/  FSEL R144, R34, -INF , !P0 ;  /* 0xff80000022907808 */ /* 0x000fc40004000000 */
[----:B------:R-:W-:Y:S02]  /*f850*/  PLOP3.LUT P0, PT, PT, PT, UP4, 0x40, 0x0 ;  /* 0x000000000000781c */ /* 0x000fe40003f0e848 */
[C---:B------:R-:W-:Y:S02]  /*f860*/  ISETP.GT.AND P2, PT, R3.reuse, 0x41, P2 ;  /* 0x000000410300780c */ /* 0x040fe40001744270 */
[C---:B------:R-:W-:Y:S02]  /*f870*/  ISETP.GT.AND P1, PT, R3.reuse, 0x48, P1 ;  /* 0x000000480300780c */ /* 0x040fe40000f24270 */
[----:B------:R-:W-:Y:S02]  /*f880*/  ISETP.GT.AND P0, PT, R3, 0x49, P0 ;  /* 0x000000490300780c */ /* 0x000fe40000704270 */
[----:B------:R-:W-:Y:S01]  /*f890*/  PLOP3.LUT P3, PT, PT, PT, UP0, 0x40, 0x0 ;  /* 0x000000000000781c */ /* 0x000fe20003f6e808 */
[----:B------:R-:W-:Y:S01]  /*f8a0*/  UISETP.GE.AND UP0, UPT, UR38, 0x5a, UPT ;  /* 0x0000005a2600788c */ /* 0x000fe2000bf06270 */
[----:B------:R-:W-:Y:S01]  /*f8b0*/  ISETP.LT.OR P2, PT, R5, 0x42, P2 ;  /* 0x000000420500780c */ /* 0x000fe20001741670 */
[----:B-1----:R-:W-:Y:S01]  /*f8c0*/  FMUL.FTZ R6, R87, c[0x0][0x320] ;  /* 0x0000c80057067a20 */ /* 0x002fe20000410000 */
[----:B------:R-:W-:-:S02]  /*f8d0*/  ISETP.LT.OR P1, PT, R5, 0x49, P1 ;  /* 0x000000490500780c */ /* 0x000fc40000f21670 */
[----:B------:R-:W-:Y:S01]  /*f8e0*/  ISETP.LT.OR P0, PT, R5, 0x4a, P0 ;  /* 0x0000004a0500780c */ /* 0x000fe20000701670 */
[----:B------:R1:W1:Y:S01]  /*f8f0*/  MUFU.TANH R44, R6 ;  /* 0x00000006002c7308 */ /* 0x0002620000002400 */
[----:B------:R-:W-:Y:S02]  /*f900*/  ISETP.GT.AND P3, PT, R3, 0x40, P3 ;  /* 0x000000400300780c */ /* 0x000fe40001f64270 */
[----:B------:R-:W-:Y:S02]  /*f910*/  FSEL R192, R31, -INF , !P2 ;  /* 0xff8000001fc07808 */ /* 0x000fe40005000000 */
[----:B------:R-:W-:Y:S02]  /*f920*/  PLOP3.LUT P2, PT, PT, PT, UP2, 0x40, 0x0 ;  /* 0x000000000000781c */ /* 0x000fe40003f4e828 */
[----:B------:R-:W-:Y:S02]  /*f930*/  FSEL R191, R17, -INF , !P1 ;  /* 0xff80000011bf7808 */ /* 0x000fe40004800000 */
[----:B------:R-:W-:Y:S01]  /*f940*/  PLOP3.LUT P1, PT, PT, PT, UP1, 0x40, 0x0 ;  /* 0x000000000000781c */ /* 0x000fe20003f2e818 */
[----:B------:R-:W2:Y:S01]  /*f950*/  MUFU.TANH R17, R7 ;  /* 0x0000000700117308 */ /* 0x000ea20000002400 */
[----:B------:R-:W-:-:S02]  /*f960*/  FSEL R193, R16, -INF , !P0 ;  /* 0xff80000010c17808 */ /* 0x000fc40004000000 */
[----:B------:R-:W-:Y:S02]  /*f970*/  PLOP3.LUT P0, PT, PT, PT, UP0, 0x40, 0x0 ;  /* 0x000000000000781c */ /* 0x000fe40003f0e808 */
[----:B------:R-:W-:Y:S01]  /*f980*/  ISETP.LT.OR P3, PT, R5, 0x41, P3 ;  /* 0x000000410500780c */ /* 0x000fe20001f61670 */
[----:B-1----:R-:W-:Y:S01]  /*f990*/  FMUL.FTZ R6, R103, c[0x0][0x320] ;  /* 0x0000c80067067a20 */ /* 0x002fe20000410000 */
[C---:B------:R-:W-:Y:S02]  /*f9a0*/  ISETP.GT.AND P2, PT, R3.reuse, 0x51, P2 ;  /* 0x000000510300780c */ /* 0x040fe40001744270 */
[C---:B------:R-:W-:Y:S01]  /*f9b0*/  ISETP.GT.AND P1, PT, R3.reuse, 0x58, P1 ;  /* 0x000000580300780c */ /* 0x040fe20000f24270 */
[----:B------:R1:W1:Y:S01]  /*f9c0*/  MUFU.TANH R25, R6 ;  /* 0x0000000600197308 */ /* 0x0002620000002400 */
[----:B------:R-:W-:Y:S02]  /*f9d0*/  ISETP.GT.AND P0, PT, R3, 0x59, P0 ;  /* 0x000000590300780c */ /* 0x000fe40000704270 */
[----:B------:R-:W-:-:S02]  /*f9e0*/  ISETP.LT.OR P4, PT, R5, 0x3a, P4 ;  /* 0x0000003a0500780c */ /* 0x000fc40002781670 */
[----:B------:R-:W-:Y:S02]  /*f9f0*/  FSEL R152, R32, -INF , !P3 ;  /* 0xff80000020987808 */ /* 0x000fe40005800000 */
[C---:B------:R-:W-:Y:S02]  /*fa00*/  ISETP.LT.OR P3, PT, R5.reuse, 0x52, P2 ;  /* 0x000000520500780c */ /* 0x040fe40001761670 */
[C---:B------:R-:W-:Y:S02]  /*fa10*/  ISETP.LT.OR P2, PT, R5.reuse, 0x59, P1 ;  /* 0x000000590500780c */ /* 0x040fe40000f41670 */
[----:B------:R-:W-:Y:S02]  /*fa20*/  ISETP.LT.OR P1, PT, R5, 0x5a, P0 ;  /* 0x0000005a0500780c */ /* 0x000fe40000721670 */
[----:B------:R-:W-:Y:S02]  /*fa30*/  FSEL R148, R33, -INF , !P4 ;  /* 0xff80000021947808 */ /* 0x000fe40006000000 */
[----:B------:R-:W-:Y:S01]  /*fa40*/  PLOP3.LUT P0, PT, PT, PT, UP6, 0x40, 0x0 ;  /* 0x000000000000781c */ /* 0x000fe20003f0e868 */
[----:B-1----:R-:W-:Y:S01]  /*fa50*/  FMUL.FTZ R6, R78, c[0x0][0x320] ;  /* 0x0000c8004e067a20 */ /* 0x002fe20000410000 */
[----:B------:R-:W-:Y:S01]  /*fa60*/  PLOP3.LUT P4, PT, PT, PT, UP3, 0x40, 0x0 ;  /* 0x000000000000781c */ /* 0x000fe20003f8e838 */
[----:B------:R-:W-:Y:S01]  /*fa70*/  UISETP.NE.AND UP6, UPT, UR39, URZ, UPT ;  /* 0x0000003f2700728c */ /* 0x000fe2000bfc5270 */
[----:B------:R-:W-:Y:S01]  /*fa80*/  FSEL R141, R36, -INF , !P5 ;  /* 0xff800000248d7808 */ /* 0x000fe20006800000 */
[----:B------:R1:W1:Y:S01]  /*fa90*/  MUFU.TANH R37, R6 ;  /* 0x0000000600257308 */ /* 0x0002620000002400 */
[----:B------:R-:W-:-:S02]  /*faa0*/  ISETP.GT.AND P4, PT, R3, 0x50, P4 ;  /* 0x000000500300780c */ /* 0x000fc40002784270 */
[----:B------:R-:W-:Y:S02]  /*fab0*/  FSEL R234, R14, -INF , !P3 ;  /* 0xff8000000eea7808 */ /* 0x000fe40005800000 */
[----:B------:R-:W-:Y:S02]  /*fac0*/  ISETP.LT.OR P4, PT, R5, 0x51, P4 ;  /* 0x000000510500780c */ /* 0x000fe40002781670 */
[----:B------:R-:W-:Y:S02]  /*fad0*/  FSEL R233, R13, -INF , !P2 ;  /* 0xff8000000de97808 */ /* 0x000fe40005000000 */
[----:B------:R-:W-:Y:S02]  /*fae0*/  FSEL R235, R15, -INF , !P4 ;  /* 0xff8000000feb7808 */ /* 0x000fe40006000000 */
[----:B------:R-:W-:Y:S01]  /*faf0*/  FSEL R232, R12, -INF , !P1 ;  /* 0xff8000000ce87808 */ /* 0x000fe20004800000 */
[----:B-1----:R-:W-:-:S04]  /*fb00*/  FMUL.FTZ R6, R79, c[0x0][0x320] ;  /* 0x0000c8004f067a20 */ /* 0x002fc80000410000 */
[----:B------:R1:W1:Y:S02]  /*fb10*/  MUFU.TANH R35, R6 ;  /* 0x0000000600237308 */ /* 0x0002640000002400 */
[----:B-1----:R-:W-:-:S06]  /*fb20*/  FMUL.FTZ R6, R106, c[0x0][0x320] ;  /* 0x0000c8006a067a20 */ /* 0x002fcc0000410000 */
[----:B------:R1:W1:Y:S02]  /*fb30*/  MUFU.TANH R24, R6 ;  /* 0x0000000600187308 */ /* 0x0002640000002400 */
[----:B-1----:R-:W1:Y:S02]  /*fb40*/  SHFL.IDX PT, R6, R19, 0x1, 0x1c1f ;  /* 0x003c1f0013067f89 */ /* 0x002e6400000e0000 */
[--C-:B-1----:R-:W-:Y:S02]  /*fb50*/  IMAD.IADD R5, R20, 0x1, R6.reuse ;  /* 0x0000000114057824 */ /* 0x102fe400078e0206 */
        /* <DEDUP_REMOVED lines=15> */
.L_x_441:
[----:B------:R-:W-:-:S04]  /*fc50*/  MOV R7, c[0x0][0x32c] ;  /* 0x0000cb0000077a02 */ /* 0x000fc80000000f00 */
[----:B------:R-:W-:-:S13]  /*fc60*/  ISETP.NE.AND P0, PT, R7, 0x1, PT ;  /* 0x000000010700780c */ /* 0x000fda0003f05270 */
[----:B------:R-:W-:-:S05]  /*fc70*/  @P0 IMAD.HI.U32 R7, R6, c[0x0][0x330], RZ ;  /* 0x0000cc0006070a27 */ /* 0x000fca00078e00ff */
[----:B------:R-:W-:Y:S02]  /*fc80*/  @P0 SHF.R.U32.HI R6, RZ, c[0x0][0x334], R7 ;  /* 0x0000cd00ff060a19 */ /* 0x000fe40000011607 */
.L_x_442:
[----:B------:R-:W-:Y:S05]  /*fc90*/  BSYNC B0 ;  /* 0x0000000000007941 */ /* 0x000fea0003800000 */
.L_x_440:
[----:B------:R-:W-:-:S05]  /*fca0*/  IMAD R6, R6, c[0x0][0x32c], R23 ;  /* 0x0000cb0006067a24 */ /* 0x000fca00078e0217 */
[----:B------:R-:W-:Y:S02]  /*fcb0*/  IADD3 R7, R6, c[0x0][0x32c], RZ ;  /* 0x0000cb0006077a10 */ /* 0x000fe40007ffe0ff */
[----:B------:R-:W-:Y:S02]  /*fcc0*/  IMNMX R3, R3, R6, !PT ;  /* 0x0000000603037217 */ /* 0x000fe40007800200 */
[----:B------:R-:W-:Y:S02]  /*fcd0*/  IMNMX R5, R5, R7, PT ;  /* 0x0000000705057217 */ /* 0x000fe40003800200 */
.L_x_439:
        /* <DEDUP_REMOVED lines=12> */
[----:B------:R-:W-:Y:S01]  /*fda0*/  PLOP3.LUT P0, PT, PT, PT, UP4, 0x40, 0x0 ;  /* 0x000000000000781c */ /* 0x000fe20003f0e848 */
[----:B------:R-:W-:Y:S01]  /*fdb0*/  UP2UR UR41, UPR, URZ, 0x8 ;  /* 0x000000083f297883 */ /* 0x000fe20008000000 */
[C---:B------:R-:W-:Y:S01]  /*fdc0*/  ISETP.GT.AND P1, PT, R3.reuse, RZ, P1 ;  /* 0x000000ff0300720c */ /* 0x040fe20000f24270 */
[----:B------:R-:W-:Y:S01]  /*fdd0*/  UISETP.NE.AND UP3, UPT, UR34, URZ, UPT ;  /* 0x0000003f2200728c */ /* 0x000fe2000bf65270 */
[----:B------:R-:W-:Y:S01]  /*fde0*/  ISETP.GT.AND P0, PT, R3, 0x1, P0 ;  /* 0x000000010300780c */ /* 0x000fe20000704270 */
[----:B------:R-:W-:Y:S01]  /*fdf0*/  UP2UR UR39, UPR, URZ, 0x2 ;  /* 0x000000023f277883 */ /* 0x000fe20008000000 */
[C---:B------:R-:W-:Y:S01]  /*fe00*/  ISETP.LT.OR P1, PT, R5.reuse, 0x1, P1 ;  /* 0x000000010500780c */ /* 0x040fe20000f21670 */
[----:B------:R-:W-:Y:S01]  /*fe10*/  UISETP.NE.AND UP1, UPT, UR33, URZ, UPT ;  /* 0x0000003f2100728c */ /* 0x000fe2000bf25270 */
[----:B------:R-:W-:Y:S01]  /*fe20*/  PLOP3.LUT P4, PT, PT, PT, UP2, 0x40, 0x0 ;  /* 0x000000000000781c */ /* 0x000fe20003f8e828 */
[----:B------:R-:W-:Y:S01]  /*fe30*/  UISETP.NE.AND UP0, UPT, UR32, URZ, UPT ;  /* 0x0000003f2000728c */ /* 0x000fe2000bf05270 */
[----:B------:R-:W-:Y:S01]  /*fe40*/  ISETP.LT.OR P2, PT, R5, 0x2, P0 ;  /* 0x000000020500780c */ /* 0x000fe20000741670 */
[----:B-1----:R-:W-:Y:S01]  /*fe50*/  FMUL.FTZ R6, R173, c[0x0][0x320] ;  /* 0x0000c800ad067a20 */ /* 0x002fe20000410000 */
[----:B------:R-:W-:Y:S01]  /*fe60*/  FSEL R57, R28, -INF , !P1 ;  /* 0xff8000001c397808 */ /* 0x000fe20004800000 */
[----:B------:R-:W-:Y:S01]  /*fe70*/  UISETP.NE.AND UP2, UPT, UR30, URZ, UPT ;  /* 0x0000003f1e00728c */ /* 0x000fe2000bf45270 */
[----:B------:R-:W-:Y:S01]  /*fe80*/  PLOP3.LUT P3, PT, PT, PT, UP3, 0x40, 0x0 ;  /* 0x000000000000781c */ /* 0x000fe20003f6e838 */
[----:B------:R-:W-:Y:S01]  /*fe90*/  UISETP.NE.AND UP3, UPT, UR31, URZ, UPT ;  /* 0x0000003f1f00728c */ /* 0x000fe2000bf65270 */
[----:B------:R-:W-:Y:S01]  /*fea0*/  ISETP.GT.AND P1, PT, R3, 0x8, P4 ;  /* 0x000000080300780c */ /* 0x000fe20002724270 */
[----:B------:R1:W3:Y:S01]  /*feb0*/  MUFU.TANH R56, R6 ;  /* 0x0000000600387308 */ /* 0x0002e20000002400 */
[----:B------:R-:W-:Y:S01]  /*fec0*/  FSEL R59, R27, -INF , !P2 ;  /* 0xff8000001b3b7808 */ /* 0x000fe20005000000 */
[----:B------:R-:W-:Y:S01]  /*fed0*/  UISETP.NE.AND UP4, UPT, UR42, URZ, UPT ;  /* 0x0000003f2a00728c */ /* 0x000fe2000bf85270 */
[----:B------:R-:W-:Y:S01]  /*fee0*/  PLOP3.LUT P0, PT, PT, PT, UP1, 0x40, 0x0 ;  /* 0x000000000000781c */ /* 0x000fe20003f0e818 */
[----:B------:R-:W-:Y:S01]  /*fef0*/  UISETP.NE.AND UP1, UPT, UR29, URZ, UPT ;  /* 0x0000003f1d00728c */ /* 0x000fe2000bf25270 */
[----:B------:R-:W-:Y:S01]  /*ff00*/  ISETP.GT.AND P2, PT, R3, 0x9, P3 ;  /* 0x000000090300780c */ /* 0x000fe20001f44270 */
[----:B------:R-:W-:Y:S01]  /*ff10*/  FMUL.FTZ R16, R125, c[0x0][0x320] ;  /* 0x0000c8007d107a20 */ /* 0x000fe20000410000 */
[----:B------:R-:W-:Y:S01]  /*ff20*/  ISETP.LT.OR P1, PT, R5, 0x9, P1 ;  /* 0x000000090500780c */ /* 0x000fe20000f21670 */
[----:B------:R4:W2:Y:S01]  /*ff30*/  MUFU.TANH R46, R11 ;  /* 0x0000000b002e7308 */ /* 0x0008a20000002400 */
[----:B------:R-:W-:Y:S01]  /*ff40*/  PLOP3.LUT P5, PT, PT, PT, UP0, 0x40, 0x0 ;  /* 0x000000000000781c */ /* 0x000fe20003fae808 */
[----:B------:R-:W-:Y:S01]  /*ff50*/  UISETP.NE.AND UP0, UPT, UR28, URZ, UPT ;  /* 0x0000003f1c00728c */ /* 0x000fe2000bf05270 */
[----:B------:R-:W-:Y:S01]  /*ff60*/  ISETP.GT.AND P0, PT, R3, 0x10, P0 ;  /* 0x000000100300780c */ /* 0x000fe20000704270 */
[----:B------:R-:W-:Y:S01]  /*ff70*/  FMUL.FTZ R15, R121, c[0x0][0x320] ;  /* 0x0000c800790f7a20 */ /* 0x000fe20000410000 */
[----:B------:R-:W-:Y:S01]  /*ff80*/  ISETP.LT.OR P2, PT, R5, 0xa, P2 ;  /* 0x0000000a0500780c */ /* 0x000fe20001741670 */
[----:B------:R-:W-:Y:S01]  /*ff90*/  FMUL.FTZ R13, R129, c[0x0][0x320] ;  /* 0x0000c800810d7a20 */ /* 0x000fe20000410000 */
[----:B------:R-:W-:Y:S01]  /*ffa0*/  FSEL R65, R24, -INF , !P1 ;  /* 0xff80000018417808 */ /* 0x000fe20004800000 */
[----:B-1----:R-:W-:Y:S01]  /*ffb0*/  FMUL.FTZ R6, R161, c[0x0][0x320] ;  /* 0x0000c800a1067a20 */ /* 0x002fe20000410000 */
[----:B------:R-:W-:Y:S01]  /*ffc0*/  ISETP.GT.AND P1, PT, R3, 0x11, P5 ;  /* 0x000000110300780c */ /* 0x000fe20002f24270 */
[----:B------:R-:W-:Y:S01]  /*ffd0*/  FMUL.FTZ R10, R172, c[0x0][0x320] ;  /* 0x0000c800ac0a7a20 */ /* 0x000fe20000410000 */
[----:B------:R-:W-:Y:S01]  /*ffe0*/  PLOP3.LUT P4, PT, PT, PT, UP3, 0x40, 0x0 ;  /* 0x000000000000781c */ /* 0x000fe20003f8e838 */
[----:B------:R1:W1:Y:S01]  /*fff0*/  MUFU.TANH R53, R6 ;  /* 0x0000000600357308 */ /* 0x0002620000002400 */
[C---:B------:R-:W-:Y:S01]  /*10000*/  ISETP.LT.OR P0, PT, R5.reuse, 0x11, P0 ;  /* 0x000000110500780c */ /* 0x040fe20000701670 */
[----:B------:R-:W-:Y:S01]  /*10010*/  UISETP.NE.AND UP3, UPT, UR14, URZ, UPT ;  /* 0x0000003f0e00728c */ /* 0x000fe2000bf65270 */
[----:B------:R-:W-:Y:S01]  /*10020*/  FSEL R66, R18, -INF , !P2 ;  /* 0xff80000012427808 */ /* 0x000fe20005000000 */
[----:B------:R-:W-:Y:S01]  /*10030*/  FMUL.FTZ R9, R116, c[0x0][0x320] ;  /* 0x0000c80074097a20 */ /* 0x000fe20000410000 */
[----:B------:R-:W-:Y:S01]  /*10040*/  ISETP.LT.OR P2, PT, R5, 0x12, P1 ;  /* 0x000000120500780c */ /* 0x000fe20000f41670 */
[----:B------:R-:W-:Y:S01]  /*10050*/  FMUL.FTZ R8, R117, c[0x0][0x320] ;  /* 0x0000c80075087a20 */ /* 0x000fe20000410000 */
[----:B------:R-:W-:Y:S01]  /*10060*/  PLOP3.LUT P3, PT, PT, PT, UP2, 0x40, 0x0 ;  /* 0x000000000000781c */ /* 0x000fe20003f6e828 */
[----:B------:R-:W-:Y:S01]  /*10070*/  UISETP.NE.AND UP2, UPT, UR25, URZ, UPT ;  /* 0x0000003f1900728c */ /* 0x000fe2000bf45270 */
[----:B------:R-:W-:Y:S01]  /*10080*/  ISETP.GT.AND P1, PT, R3, 0x18, P4 ;  /* 0x000000180300780c */ /* 0x000fe20002724270 */
[----:B------:R-:W-:Y:S01]  /*10090*/  FMUL.FTZ R7, R169, c[0x0][0x320] ;  /* 0x0000c800a9077a20 */ /* 0x000fe20000410000 */
[----:B------:R-:W-:Y:S01]  /*100a0*/  FSEL R80, R30, -INF , !P0 ;  /* 0xff8000001e507808 */ /* 0x000fe20004000000 */
[----:B----4-:R-:W-:Y:S01]  /*100b0*/  FMUL.FTZ R11, R132, c[0x0][0x320] ;  /* 0x0000c800840b7a20 */ /* 0x010fe20000410000 */
[----:B------:R-:W-:Y:S01]  /*100c0*/  PLOP3.LUT P0, PT, PT, PT, UP1, 0x40, 0x0 ;  /* 0x000000000000781c */ /* 0x000fe20003f0e818 */
[----:B------:R-:W-:Y:S01]  /*100d0*/  UISETP.NE.AND UP1, UPT, UR20, URZ, UPT ;  /* 0x0000003f1400728c */ /* 0x000fe2000bf25270 */
[----:B------:R-:W-:Y:S01]  /*100e0*/  FSEL R81, R29, -INF , !P2 ;  /* 0xff8000001d517808 */ /* 0x000fe20005000000 */
[----:B-1----:R-:W-:Y:S01]  /*100f0*/  FMUL.FTZ R6, R137, c[0x0][0x320] ;  /* 0x0000c80089067a20 */ /* 0x002fe20000410000 */
[----:B------:R-:W-:Y:S01]  /*10100*/  ISETP.GT.AND P2, PT, R3, 0x19, P3 ;  /* 0x000000190300780c */ /* 0x000fe20001f44270 */
[----:B------:R-:W1:Y:S01]  /*10110*/  MUFU.TANH R49, R16 ;  /* 0x0000001000317308 */ /* 0x000e620000002400 */
[----:B------:R-:W-:-:S02]  /*10120*/  ISETP.LT.OR P1, PT, R5, 0x19, P1 ;  /* 0x000000190500780c */ /* 0x000fc40000f21670 */
[----:B------:R-:W-:Y:S01]  /*10130*/  PLOP3.LUT P5, PT, PT, PT, UP0, 0x40, 0x0 ;  /* 0x000000000000781c */ /* 0x000fe20003fae808 */
[----:B------:R-:W-:Y:S01]  /*10140*/  UISETP.NE.AND UP0, UPT, UR16, URZ, UPT ;  /* 0x0000003f1000728c */ /* 0x000fe2000bf05270 */
[----:B------:R-:W-:Y:S02]  /*10150*/  ISETP.GT.AND P0, PT, R3, 0x20, P0 ;  /* 0x000000200300780c */ /* 0x000fe40000704270 */
[----:B------:R-:W-:Y:S01]  /*10160*/  ISETP.LT.OR P2, PT, R5, 0x1a, P2 ;  /* 0x0000001a0500780c */ /* 0x000fe20001741670 */
[----:B------:R4:W1:Y:S01]  /*10170*/  MUFU.TANH R55, R6 ;  /* 0x0000000600377308 */ /* 0x0008620000002400 */
[----:B------:R-:W-:Y:S02]  /*10180*/  FSEL R96, R26, -INF , !P1 ;  /* 0xff8000001a607808 */ /* 0x000fe40004800000 */
[----:B------:R-:W-:Y:S02]  /*10190*/  ISETP.GT.AND P1, PT, R3, 0x21, P5 ;  /* 0x000000210300780c */ /* 0x000fe40002f24270 */
[----:B------:R-:W-:Y:S01]  /*101a0*/  PLOP3.LUT P4, PT, PT, PT, UP2, 0x40, 0x0 ;  /* 0x000000000000781c */ /* 0x000fe20003f8e828 */
[----:B------:R-:W-:Y:S01]  /*101b0*/  UISETP.NE.AND UP2, UPT, UR11, URZ, UPT ;  /* 0x0000003f0b00728c */ /* 0x000fe2000bf45270 */
[----:B------:R-:W-:Y:S01]  /*101c0*/  ISETP.LT.OR P0, PT, R5, 0x21, P0 ;  /* 0x000000210500780c */ /* 0x000fe20000701670 */
[----:B------:R-:W1:Y:S01]  /*101d0*/  MUFU.TANH R34, R15 ;  /* 0x0000000f00227308 */ /* 0x000e620000002400 */
[----:B------:R-:W-:-:S02]  /*101e0*/  FSEL R97, R25, -INF , !P2 ;  /* 0xff80000019617808 */ /* 0x000fc40005000000 */
[----:B------:R-:W-:Y:S02]  /*101f0*/  ISETP.LT.OR P2, PT, R5, 0x22, P1 ;  /* 0x000000220500780c */ /* 0x000fe40000f41670 */
[----:B------:R-:W-:Y:S01]  /*10200*/  PLOP3.LUT P3, PT, PT, PT, UP1, 0x40, 0x0 ;  /* 0x000000000000781c */ /* 0x000fe20003f6e818 */
[----:B------:R-:W-:Y:S01]  /*10210*/  UISETP.NE.AND UP1, UPT, UR10, URZ, UPT ;  /* 0x0000003f0a00728c */ /* 0x000fe2000bf25270 */
[----:B------:R-:W-:Y:S01]  /*10220*/  ISETP.GT.AND P1, PT, R3, 0x28, P4 ;  /* 0x000000280300780c */ /* 0x000fe20002724270 */
[----:B----4-:R-:W-:Y:S01]  /*10230*/  FMUL.FTZ R6, R185, c[0x0][0x320] ;  /* 0x0000c800b9067a20 */ /* 0x010fe20000410000 */
[----:B------:R-:W-:Y:S01]  /*10240*/  FSEL R104, R17, -INF , !P0 ;  /* 0xff80000011687808 */ /* 0x000fe20004000000 */
[----:B------:R-:W4:Y:S01]  /*10250*/  MUFU.TANH R33, R14 ;  /* 0x0000000e00217308 */ /* 0x000f220000002400 */
[----:B------:R-:W-:Y:S01]  /*10260*/  PLOP3.LUT P0, PT, PT, PT, UP0, 0x40, 0x0 ;  /* 0x000000000000781c */ /* 0x000fe20003f0e808 */
[----:B------:R-:W-:Y:S01]  /*10270*/  UISETP.NE.AND UP0, UPT, UR7, URZ, UPT ;  /* 0x0000003f0700728c */ /* 0x000fe2000bf05270 */
[----:B------:R-:W-:-:S02]  /*10280*/  FSEL R105, R64, -INF , !P2 ;  /* 0xff80000040697808 */ /* 0x000fc40005000000 */
[----:B------:R-:W-:Y:S02]  /*10290*/  ISETP.GT.AND P2, PT, R3, 0x29, P3 ;  /* 0x000000290300780c */ /* 0x000fe40001f44270 */
[----:B------:R-:W-:Y:S01]  /*102a0*/  ISETP.LT.OR P1, PT, R5, 0x29, P1 ;  /* 0x000000290500780c */ /* 0x000fe20000f21670 */
[----:B------:R5:W1:Y:S01]  /*102b0*/  MUFU.TANH R50, R6 ;  /* 0x0000000600327308 */ /* 0x000a620000002400 */
[----:B------:R-:W-:Y:S01]  /*102c0*/  PLOP3.LUT P5, PT, PT, PT, UP3, 0x40, 0x0 ;  /* 0x000000000000781c */ /* 0x000fe20003fae838 */
[----:B------:R-:W-:Y:S01]  /*102d0*/  UISETP.NE.AND UP3, UPT, UR41, URZ, UPT ;  /* 0x0000003f2900728c */ /* 0x000fe2000bf65270 */
[----:B------:R-:W-:Y:S02]  /*102e0*/  ISETP.GT.AND P0, PT, R3, 0x30, P0 ;  /* 0x000000300300780c */ /* 0x000fe40000704270 */
[----:B------:R-:W-:Y:S02]  /*102f0*/  ISETP.LT.OR P2, PT, R5, 0x2a, P2 ;  /* 0x0000002a0500780c */ /* 0x000fe40001741670 */
[----:B------:R-:W-:Y:S01]  /*10300*/  FSEL R106, R63, -INF , !P1 ;  /* 0xff8000003f6a7808 */ /* 0x000fe20004800000 */
[----:B------:R-:W1:Y:S01]  /*10310*/  MUFU.TANH R32, R13 ;  /* 0x0000000d00207308 */ /* 0x000e620000002400 */
[----:B------:R-:W-:-:S02]  /*10320*/  ISETP.GT.AND P1, PT, R3, 0x31, P5 ;  /* 0x000000310300780c */ /* 0x000fc40002f24270 */
[----:B------:R-:W-:Y:S01]  /*10330*/  PLOP3.LUT P4, PT, PT, PT, UP2, 0x40, 0x0 ;  /* 0x000000000000781c */ /* 0x000fe20003f8e828 */
[----:B------:R-:W-:Y:S01]  /*10340*/  UISETP.NE.AND UP2, UPT, UR40, URZ, UPT ;  /* 0x0000003f2800728c */ /* 0x000fe2000bf45270 */
[----:B------:R-:W-:Y:S02]  /*10350*/  ISETP.LT.OR P0, PT, R5, 0x31, P0 ;  /* 0x000000310500780c */ /* 0x000fe40000701670 */
[----:B------:R-:W-:Y:S01]  /*10360*/  FSEL R109, R61, -INF , !P2 ;  /* 0xff8000003d6d7808 */ /* 0x000fe20005000000 */
[----:B-----5:R-:W-:Y:S01]  /*10370*/  FMUL.FTZ R6, R112, c[0x0][0x320] ;  /* 0x0000c80070067a20 */ /* 0x020fe20000410000 */
[----:B------:R-:W-:Y:S01]  /*10380*/  ISETP.LT.OR P2, PT, R5, 0x32, P1 ;  /* 0x000000320500780c */ /* 0x000fe20000f41670 */
[----:B------:R-:W1:Y:S01]  /*10390*/  MUFU.TANH R30, R10 ;  /* 0x0000000a001e7308 */ /* 0x000e620000002400 */
[----:B------:R-:W-:Y:S01]  /*103a0*/  PLOP3.LUT P3, PT, PT, PT, UP1, 0x40, 0x0 ;  /* 0x000000000000781c */ /* 0x000fe20003f6e818 */
[----:B------:R-:W-:Y:S01]  /*103b0*/  UISETP.NE.AND UP1, UPT, UR39, URZ, UPT ;  /* 0x0000003f2700728c */ /* 0x000fe2000bf25270 */
[----:B------:R-:W-:-:S02]  /*103c0*/  FSEL R164, R58, -INF , !P0 ;  /* 0xff8000003aa47808 */ /* 0x000fc40004000000 */
[C---:B------:R-:W-:Y:S02]  /*103d0*/  ISETP.GT.AND P1, PT, R3.reuse, 0x38, P4 ;  /* 0x000000380300780c */ /* 0x040fe40002724270 */
[----:B------:R-:W-:Y:S01]  /*103e0*/  PLOP3.LUT P0, PT, PT, PT, UP0, 0x40, 0x0 ;  /* 0x000000000000781c */ /* 0x000fe20003f0e808 */
[----:B------:R5:W1:Y:S01]  /*103f0*/  MUFU.TANH R54, R6 ;  /* 0x0000000600367308 */ /* 0x000a620000002400 */
[----:B------:R-:W-:Y:S01]  /*10400*/  FSEL R166, R60, -INF , !P2 ;  /* 0xff8000003ca67808 */ /* 0x000fe20005000000 */
[----:B------:R-:W-:Y:S01]  /*10410*/  UISETP.NE.AND UP0, UPT, UR38, URZ, UPT ;  /* 0x0000003f2600728c */ /* 0x000fe2000bf05270 */
[----:B------:R-:W-:Y:S01]  /*10420*/  ISETP.GT.AND P2, PT, R3, 0x39, P3 ;  /* 0x000000390300780c */ /* 0x000fe20001f44270 */
[----:B------:R-:W-:Y:S01]  /*10430*/  UP2UR UR38, UPR, URZ, 0x40 ;  /* 0x000000403f267883 */ /* 0x000fe20008000000 */
[----:B------:R-:W-:Y:S02]  /*10440*/  ISETP.LT.OR P1, PT, R5, 0x39, P1 ;  /* 0x000000390500780c */ /* 0x000fe40000f21670 */
[----:B------:R-:W-:Y:S01]  /*10450*/  ISETP.GT.AND P0, PT, R3, 0x40, P0 ;  /* 0x000000400300780c */ /* 0x000fe20000704270 */
[----:B------:R-:W1:Y:S01]  /*10460*/  MUFU.TANH R31, R9 ;  /* 0x00000009001f7308 */ /* 0x000e620000002400 */
[----:B------:R-:W-:-:S02]  /*10470*/  ISETP.LT.OR P2, PT, R5, 0x3a, P2 ;  /* 0x0000003a0500780c */ /* 0x000fc40001741670 */
[----:B------:R-:W-:Y:S02]  /*10480*/  FSEL R165, R51, -INF , !P1 ;  /* 0xff80000033a57808 */ /* 0x000fe40004800000 */
[----:B------:R-:W-:Y:S01]  /*10490*/  PLOP3.LUT P4, PT, PT, PT, UP6, 0x40, 0x0 ;  /* 0x000000000000781c */ /* 0x000fe20003f8e868 */
[----:B------:R-:W-:Y:S01]  /*104a0*/  UISETP.NE.AND UP6, UPT, UR23, URZ, UPT ;  /* 0x0000003f1700728c */ /* 0x000fe2000bfc5270 */
[----:B------:R-:W-:Y:S01]  /*104b0*/  ISETP.LT.OR P1, PT, R5, 0x41, P0 ;  /* 0x000000410500780c */ /* 0x000fe20000721670 */
[----:B-----5:R-:W-:Y:S01]  /*104c0*/  FMUL.FTZ R6, R113, c[0x0][0x320] ;  /* 0x0000c80071067a20 */ /* 0x020fe20000410000 */
[----:B------:R-:W-:Y:S01]  /*104d0*/  PLOP3.LUT P3, PT, PT, PT, UP5, 0x40, 0x0 ;  /* 0x000000000000781c */ /* 0x000fe20003f6e858 */
[----:B------:R-:W1:Y:S01]  /*104e0*/  MUFU.TANH R29, R8 ;  /* 0x00000008001d7308 */ /* 0x000e620000002400 */
[----:B------:R-:W-:Y:S02]  /*104f0*/  PLOP3.LUT P0, PT, PT, PT, UP4, 0x40, 0x0 ;  /* 0x000000000000781c */ /* 0x000fe40003f0e848 */
[----:B------:R-:W-:-:S02]  /*10500*/  FSEL R168, R48, -INF , !P2 ;  /* 0xff80000030a87808 */ /* 0x000fc40005000000 */
[----:B------:R-:W-:Y:S02]  /*10510*/  FSEL R179, R45, -INF , !P1 ;  /* 0xff8000002db37808 */ /* 0x000fe40004800000 */
[C---:B------:R-:W-:Y:S01]  /*10520*/  ISETP.GT.AND P2, PT, R3.reuse, 0x41, P4 ;  /* 0x000000410300780c */ /* 0x040fe20002744270 */
[----:B------:R5:W1:Y:S01]  /*10530*/  MUFU.TANH R52, R6 ;  /* 0x0000000600347308 */ /* 0x000a620000002400 */
[C---:B------:R-:W-:Y:S02]  /*10540*/  ISETP.GT.AND P1, PT, R3.reuse, 0x48, P3 ;  /* 0x000000480300780c */ /* 0x040fe40001f24270 */
[----:B------:R-:W-:Y:S02]  /*10550*/  ISETP.GT.AND P0, PT, R3, 0x49, P0 ;  /* 0x000000490300780c */ /* 0x000fe40000704270 */
[C---:B------:R-:W-:Y:S02]  /*10560*/  ISETP.LT.OR P2, PT, R5.reuse, 0x42, P2 ;  /* 0x000000420500780c */ /* 0x040fe40001741670 */
[C---:B------:R-:W-:Y:S01]  /*10570*/  ISETP.LT.OR P1, PT, R5.reuse, 0x49, P1 ;  /* 0x000000490500780c */ /* 0x040fe20000f21670 */
[----:B------:R-:W1:Y:S01]  /*10580*/  MUFU.TANH R28, R7 ;  /* 0x00000007001c7308 */ /* 0x000e620000002400 */
[----:B------:R-:W-:-:S02]  /*10590*/  ISETP.LT.OR P0, PT, R5, 0x4a, P0 ;  /* 0x0000004a0500780c */ /* 0x000fc40000701670 */
[----:B------:R-:W-:Y:S02]  /*105a0*/  FSEL R180, R47, -INF , !P2 ;  /* 0xff8000002fb47808 */ /* 0x000fe40005000000 */
[----:B------:R-:W-:Y:S02]  /*105b0*/  PLOP3.LUT P2, PT, PT, PT, UP2, 0x40, 0x0 ;  /* 0x000000000000781c */ /* 0x000fe40003f4e828 */
[----:B------:R-:W-:Y:S01]  /*105c0*/  FSEL R182, R41, -INF , !P1 ;  /* 0xff80000029b67808 */ /* 0x000fe20004800000 */
[----:B-----5:R-:W-:Y:S01]  /*105d0*/  FMUL.FTZ R6, R156, c[0x0][0x320] ;  /* 0x0000c8009c067a20 */ /* 0x020fe20000410000 */
[----:B------:R-:W-:Y:S01]  /*105e0*/  PLOP3.LUT P1, PT, PT, PT, UP1, 0x40, 0x0 ;  /* 0x000000000000781c */ /* 0x000fe20003f2e818 */
[----:B------:R-:W1:Y:S01]  /*105f0*/  MUFU.TANH R26, R12 ;  /* 0x0000000c001a7308 */ /* 0x000e620000002400 */
[----:B------:R-:W-:Y:S02]  /*10600*/  FSEL R184, R38, -INF , !P0 ;  /* 0xff80000026b87808 */ /* 0x000fe40004000000 */
[----:B------:R-:W-:-:S02]  /*10610*/  PLOP3.LUT P0, PT, PT, PT, UP0, 0x40, 0x0 ;  /* 0x000000000000781c */ /* 0x000fc40003f0e808 */
[C---:B------:R-:W-:Y:S02]  /*10620*/  ISETP.GT.AND P2, PT, R3.reuse, 0x51, P2 ;  /* 0x000000510300780c */ /* 0x040fe40001744270 */
[C---:B------:R-:W-:Y:S01]  /*10630*/  ISETP.GT.AND P1, PT, R3.reuse, 0x58, P1 ;  /* 0x000000580300780c */ /* 0x040fe20000f24270 */
[----:B------:R5:W1:Y:S01]  /*10640*/  MUFU.TANH R43, R6 ;  /* 0x00000006002b7308 */ /* 0x000a620000002400 */
[----:B------:R-:W-:Y:S02]  /*10650*/  ISETP.GT.AND P0, PT, R3, 0x59, P0 ;  /* 0x000000590300780c */ /* 0x000fe40000704270 */
[C---:B------:R-:W-:Y:S02]  /*10660*/  ISETP.LT.OR P3, PT, R5.reuse, 0x52, P2 ;  /* 0x000000520500780c */ /* 0x040fe40001761670 */
[C---:B------:R-:W-:Y:S02]  /*10670*/  ISETP.LT.OR P2, PT, R5.reuse, 0x59, P1 ;  /* 0x000000590500780c */ /* 0x040fe40000f41670 */
[----:B------:R-:W-:Y:S01]  /*10680*/  ISETP.LT.OR P1, PT, R5, 0x5a, P0 ;  /* 0x0000005a0500780c */ /* 0x000fe20000721670 */
[----:B------:R-:W1:Y:S01]  /*10690*/  MUFU.TANH R25, R11 ;  /* 0x0000000b00197308 */ /* 0x000e620000002400 */
[----:B------:R-:W-:Y:S01]  /*106a0*/  PLOP3.LUT P0, PT, PT, PT, UP6, 0x40, 0x0 ;  /* 0x000000000000781c */ /* 0x000fe20003f0e868 */
[----:B------:R-:W-:Y:S01]  /*106b0*/  UISETP.NE.AND UP6, UPT, UR38, URZ, UPT ;  /* 0x0000003f2600728c */ /* 0x000fe2000bfc5270 */
[----:B------:R-:W-:-:S02]  /*106c0*/  PLOP3.LUT P5, PT, PT, PT, UP3, 0x40, 0x0 ;  /* 0x000000000000781c */ /* 0x000fc40003fae838 */
[----:B------:R-:W-:Y:S02]  /*106d0*/  FSEL R204, R44, -INF , !P3 ;  /* 0xff8000002ccc7808 */ /* 0x000fe40005800000 */
[----:B------:R-:W-:Y:S01]  /*106e0*/  ISETP.GT.AND P4, PT, R3, 0x50, P5 ;  /* 0x000000500300780c */ /* 0x000fe20002f84270 */
[----:B-----5:R-:W-:Y:S01]  /*106f0*/  FMUL.FTZ R6, R157, c[0x0][0x320] ;  /* 0x0000c8009d067a20 */ /* 0x020fe20000410000 */
[----:B------:R-:W-:Y:S01]  /*10700*/  FSEL R203, R37, -INF , !P2 ;  /* 0xff80000025cb7808 */ /* 0x000fe20005000000 */
[----:B------:R-:W-:Y:S01]  /*10710*/  FMUL.FTZ R3, R136, c[0x0][0x320] ;  /* 0x0000c80088037a20 */ /* 0x000fe20000410000 */
[----:B------:R-:W-:Y:S01]  /*10720*/  ISETP.LT.OR P4, PT, R5, 0x51, P4 ;  /* 0x000000510500780c */ /* 0x000fe20002781670 */
[----:B------:R5:W1:Y:S01]  /*10730*/  MUFU.TANH R42, R6 ;  /* 0x00000006002a7308 */ /* 0x000a620000002400 */
[----:B------:R-:W-:Y:S02]  /*10740*/  FSEL R202, R35, -INF , !P1 ;  /* 0xff80000023ca7808 */ /* 0x000fe40004800000 */
[----:B------:R-:W-:-:S05]  /*10750*/  FSEL R205, R40, -INF , !P4 ;  /* 0xff80000028cd7808 */ /* 0x000fca0006000000 */
[----:B------:R-:W1:Y:S01]  /*10760*/  MUFU.TANH R24, R3 ;  /* 0x0000000300187308 */ /* 0x000e620000002400 */
[----:B-----5:R-:W-:-:S07]  /*10770*/  FMUL.FTZ R6, R128, c[0x0][0x320] ;  /* 0x0000c80080067a20 */ /* 0x020fce0000410000 */
[----:B------:R5:W1:Y:S02]  /*10780*/  MUFU.TANH R39, R6 ;  /* 0x0000000600277308 */ /* 0x000a640000002400 */
[----:B-----5:R-:W-:-:S06]  /*10790*/  FMUL.FTZ R6, R120, c[0x0][0x320] ;  /* 0x0000c80078067a20 */ /* 0x020fcc0000410000 */
[----:B------:R5:W1:Y:S02]  /*107a0*/  MUFU.TANH R36, R6 ;  /* 0x0000000600247308 */ /* 0x000a640000002400 */
[----:B-----5:R-:W-:-:S06]  /*107b0*/  FMUL.FTZ R6, R160, c[0x0][0x320] ;  /* 0x0000c800a0067a20 */ /* 0x020fcc0000410000 */
[----:B------:R5:W1:Y:S02]  /*107c0*/  MUFU.TANH R27, R6 ;  /* 0x00000006001b7308 */ /* 0x000a640000002400 */
[----:B-----5:R-:W5:Y:S02]  /*107d0*/  SHFL.IDX PT, R6, R19, 0x2, 0x1c1f ;  /* 0x005c1f0013067f89 */ /* 0x020f6400000e0000 */
[--C-:B-----5:R-:W-:Y:S02]  /*107e0*/  IMAD.IADD R5, R20, 0x1, R6.reuse ;  /* 0x0000000114057824 */ /* 0x120fe400078e0206 */
        /* <DEDUP_REMOVED lines=15> */
.L_x_445:
[----:B------:R-:W-:-:S04]  /*108e0*/  MOV R7, c[0x0][0x32c] ;  /* 0x0000cb0000077a02 */ /* 0x000fc80000000f00 */
[----:B------:R-:W-:-:S13]  /*108f0*/  ISETP.NE.AND P0, PT, R7, 0x1, PT ;  /* 0x000000010700780c */ /* 0x000fda0003f05270 */
[----:B------:R-:W-:-:S05]  /*10900*/  @P0 IMAD.HI.U32 R7, R6, c[0x0][0x330], RZ ;  /* 0x0000cc0006070a27 */ /* 0x000fca00078e00ff */
[----:B------:R-:W-:Y:S02]  /*10910*/  @P0 SHF.R.U32.HI R6, RZ, c[0x0][0x334], R7 ;  /* 0x0000cd00ff060a19 */ /* 0x000fe40000011607 */
.L_x_446:
[----:B------:R-:W-:Y:S05]  /*10920*/  BSYNC B0 ;  /* 0x0000000000007941 */ /* 0x000fea0003800000 */
.L_x_444:
[----:B------:R-:W-:-:S05]  /*10930*/  IMAD R6, R6, c[0x0][0x32c], R23 ;  /* 0x0000cb0006067a24 */ /* 0x000fca00078e0217 */
[----:B------:R-:W-:Y:S02]  /*10940*/  IADD3 R7, R6, c[0x0][0x32c], RZ ;  /* 0x0000cb0006077a10 */ /* 0x000fe40007ffe0ff */
[----:B------:R-:W-:Y:S02]  /*10950*/  IMNMX R3, R3, R6, !PT ;  /* 0x0000000603037217 */ /* 0x000fe40007800200 */
[----:B------:R-:W-:Y:S02]  /*10960*/  IMNMX R5, R5, R7, PT ;  /* 0x0000000705057217 */ /* 0x000fe40003800200 */
.L_x_443:
[----:B-1234-:R-:W-:Y:S01]  /*10970*/  UP2UR UR42, UPR, URZ, 0x10 ;  /* 0x000000103f2a7883 */ /* 0x01efe20008000000 */
        /* <DEDUP_REMOVED lines=17> */
[----:B------:R-:W-:Y:S01]  /*10a90*/  PLOP3.LUT P0, PT, PT, PT, UP2, 0x40, 0x0 ;  /* 0x000000000000781c */ /* 0x000fe20003f0e828 */
[----:B------:R-:W-:Y:S01]  /*10aa0*/  UISETP.NE.AND UP1, UPT, UR33, URZ, UPT ;  /* 0x0000003f2100728c */ /* 0x000fe2000bf25270 */
[C---:B------:R-:W-:Y:S01]  /*10ab0*/  ISETP.GT.AND P1, PT, R3.reuse, 0x1, P1 ;  /* 0x000000010300780c */ /* 0x040fe20000f24270 */
[----:B------:R-:W-:Y:S01]  /*10ac0*/  UISETP.NE.AND UP3, UPT, UR32, URZ, UPT ;  /* 0x0000003f2000728c */ /* 0x000fe2000bf65270 */
[----:B------:R-:W-:Y:S01]  /*10ad0*/  PLOP3.LUT P3, PT, PT, PT, UP0, 0x40, 0x0 ;  /* 0x000000000000781c */ /* 0x000fe20003f6e808 */
[----:B------:R-:W-:Y:S01]  /*10ae0*/  UISETP.NE.AND UP2, UPT, UR31, URZ, UPT ;  /* 0x0000003f1f00728c */ /* 0x000fe2000bf45270 */
[----:B------:R-:W-:Y:S01]  /*10af0*/  FSEL R100, R26, -INF , !P2 ;  /* 0xff8000001a647808 */ /* 0x000fe20005000000 */
[----:B------:R-:W-:Y:S01]  /*10b00*/  UISETP.NE.AND UP0, UPT, UR29, URZ, UPT ;  /* 0x0000003f1d00728c */ /* 0x000fe2000bf05270 */
[----:B------:R-:W-:Y:S01]  /*10b10*/  ISETP.GT.AND P2, PT, R3, 0x8, P0 ;  /* 0x000000080300780c */ /* 0x000fe20000744270 */
[----:B-1----:R-:W-:Y:S01]  /*10b20*/  FMUL.FTZ R6, R162, c[0x0][0x320] ;  /* 0x0000c800a2067a20 */ /* 0x002fe20000410000 */
[----:B------:R-:W-:Y:S01]  /*10b30*/  ISETP.LT.OR P0, PT, R5, 0x2, P1 ;  /* 0x000000020500780c */ /* 0x000fe20000f01670 */
[----:B------:R-:W-:Y:S01]  /*10b40*/  UISETP.NE.AND UP4, UPT, UR42, URZ, UPT ;  /* 0x0000003f2a00728c */ /* 0x000fe2000bf85270 */
[----:B------:R-:W-:Y:S01]  /*10b50*/  PLOP3.LUT P5, PT, PT, PT, UP1, 0x40, 0x0 ;  /* 0x000000000000781c */ /* 0x000fe20003fae818 */
[----:B------:R-:W-:Y:S01]  /*10b60*/  UISETP.NE.AND UP1, UPT, UR30, URZ, UPT ;  /* 0x0000003f1e00728c */ /* 0x000fe2000bf25270 */
[----:B------:R-:W-:Y:S01]  /*10b70*/  ISETP.GT.AND P1, PT, R3, 0x9, P3 ;  /* 0x000000090300780c */ /* 0x000fe20001f24270 */
[----:B------:R1:W3:Y:S01]  /*10b80*/  MUFU.TANH R74, R6 ;  /* 0x00000006004a7308 */ /* 0x0002e20000002400 */
[----:B------:R-:W-:Y:S01]  /*10b90*/  ISETP.LT.OR P2, PT, R5, 0x9, P2 ;  /* 0x000000090500780c */ /* 0x000fe20001741670 */
[----:B------:R-:W-:Y:S01]  /*10ba0*/  FMUL.FTZ R13, R118, c[0x0][0x320] ;  /* 0x0000c800760d7a20 */ /* 0x000fe20000410000 */
[----:B------:R-:W-:Y:S01]  /*10bb0*/  FSEL R101, R50, -INF , !P0 ;  /* 0xff80000032657808 */ /* 0x000fe20004000000 */
[----:B------:R-:W-:Y:S01]  /*10bc0*/  FMUL.FTZ R12, R119, c[0x0][0x320] ;  /* 0x0000c800770c7a20 */ /* 0x000fe20000410000 */
[----:B------:R-:W-:Y:S01]  /*10bd0*/  ISETP.GT.AND P0, PT, R3, 0x10, P5 ;  /* 0x000000100300780c */ /* 0x000fe20002f04270 */
[----:B------:R-:W-:Y:S01]  /*10be0*/  FMUL.FTZ R11, R135, c[0x0][0x320] ;  /* 0x0000c800870b7a20 */ /* 0x000fe20000410000 */
[----:B------:R-:W-:Y:S01]  /*10bf0*/  ISETP.LT.OR P1, PT, R5, 0xa, P1 ;  /* 0x0000000a0500780c */ /* 0x000fe20000f21670 */
[----:B------:R-:W-:Y:S01]  /*10c00*/  FMUL.FTZ R18, R131, c[0x0][0x320] ;  /* 0x0000c80083127a20 */ /* 0x000fe20000410000 */
[----:B------:R-:W-:Y:S01]  /*10c10*/  PLOP3.LUT P4, PT, PT, PT, UP3, 0x40, 0x0 ;  /* 0x000000000000781c */ /* 0x000fe20003f8e838 */
[----:B------:R-:W-:Y:S01]  /*10c20*/  UISETP.NE.AND UP3, UPT, UR28, URZ, UPT ;  /* 0x0000003f1c00728c */ /* 0x000fe2000bf65270 */
[----:B------:R-:W-:Y:S01]  /*10c30*/  FSEL R102, R27, -INF , !P2 ;  /* 0xff8000001b667808 */ /* 0x000fe20005000000 */
[----:B------:R-:W-:Y:S01]  /*10c40*/  FMUL.FTZ R14, R134, c[0x0][0x320] ;  /* 0x0000c800860e7a20 */ /* 0x000fe20000410000 */
[----:B------:R-:W-:Y:S01]  /*10c50*/  ISETP.LT.OR P2, PT, R5, 0x11, P0 ;  /* 0x000000110500780c */ /* 0x000fe20000741670 */
[----:B------:R-:W-:Y:S01]  /*10c60*/  FMUL.FTZ R15, R158, c[0x0][0x320] ;  /* 0x0000c8009e0f7a20 */ /* 0x000fe20000410000 */
[----:B------:R-:W-:Y:S01]  /*10c70*/  FSEL R103, R53, -INF , !P1 ;  /* 0xff80000035677808 */ /* 0x000fe20004800000 */
[----:B-1----:R-:W-:Y:S01]  /*10c80*/  FMUL.FTZ R6, R114, c[0x0][0x320] ;  /* 0x0000c80072067a20 */ /* 0x002fe20000410000 */
[----:B------:R-:W-:Y:S01]  /*10c90*/  PLOP3.LUT P3, PT, PT, PT, UP2, 0x40, 0x0 ;  /* 0x000000000000781c */ /* 0x000fe20003f6e828 */
[----:B------:R-:W-:Y:S01]  /*10ca0*/  UISETP.NE.AND UP2, UPT, UR25, URZ, UPT ;  /* 0x0000003f1900728c */ /* 0x000fe2000bf45270 */
[----:B------:R-:W-:Y:S01]  /*10cb0*/  ISETP.GT.AND P1, PT, R3, 0x11, P4 ;  /* 0x000000110300780c */ /* 0x000fe20002724270 */
[----:B------:R1:W4:Y:S01]  /*10cc0*/  MUFU.TANH R47, R6 ;  /* 0x00000006002f7308 */ /* 0x0003220000002400 */
        /* <DEDUP_REMOVED lines=8> */
[----:B------:R-:W-:Y:S01]  /*10d50*/  PLOP3.LUT P0, PT, PT, PT, UP1, 0x40, 0x0 ;  /* 0x000000000000781c */ /* 0x000fe20003f0e818 */
[----:B------:R-:W-:Y:S01]  /*10d60*/  UISETP.NE.AND UP1, UPT, UR20, URZ, UPT ;  /* 0x0000003f1400728c */ /* 0x000fe2000bf25270 */
[----:B------:R-:W-:Y:S01]  /*10d70*/  ISETP.LT.OR P2, PT, R5, 0x19, P2 ;  /* 0x000000190500780c */ /* 0x000fe20001741670 */
[----:B------:R5:W2:Y:S01]  /*10d80*/  MUFU.TANH R116, R7 ;  /* 0x0000000700747308 */ /* 0x000aa20000002400 */
[----:B------:R-:W-:-:S02]  /*10d90*/  FSEL R113, R56, -INF , !P1 ;  /* 0xff80000038717808 */ /* 0x000fc40004800000 */
[----:B------:R-:W-:Y:S01]  /*10da0*/  ISETP.GT.AND P1, PT, R3, 0x20, P5 ;  /* 0x000000200300780c */ /* 0x000fe20002f24270 */
[----:B-1----:R-:W-:Y:S01]  /*10db0*/  FMUL.FTZ R6, R115, c[0x0][0x320] ;  /* 0x0000c80073067a20 */ /* 0x002fe20000410000 */
[----:B------:R-:W-:Y:S02]  /*10dc0*/  ISETP.GT.AND P0, PT, R3, 0x19, P0 ;  /* 0x000000190300780c */ /* 0x000fe40000704270 */
[----:B------:R-:W-:Y:S01]  /*10dd0*/  PLOP3.LUT P4, PT, PT, PT, UP3, 0x40, 0x0 ;  /* 0x000000000000781c */ /* 0x000fe20003f8e838 */
[----:B------:R1:W1:Y:S01]  /*10de0*/  MUFU.TANH R48, R6 ;  /* 0x0000000600307308 */ /* 0x0002620000002400 */
[----:B------:R-:W-:Y:S01]  /*10df0*/  FSEL R114, R33, -INF , !P2 ;  /* 0xff80000021727808 */ /* 0x000fe20005000000 */
[----:B------:R-:W-:Y:S01]  /*10e00*/  UISETP.NE.AND UP3, UPT, UR14, URZ, UPT ;  /* 0x0000003f0e00728c */ /* 0x000fe2000bf65270 */
[C---:B------:R-:W-:Y:S02]  /*10e10*/  ISETP.LT.OR P2, PT, R5.reuse, 0x21, P1 ;  /* 0x000000210500780c */ /* 0x040fe40000f41670 */
[----:B------:R-:W-:-:S02]  /*10e20*/  ISETP.LT.OR P0, PT, R5, 0x1a, P0 ;  /* 0x0000001a0500780c */ /* 0x000fc40000701670 */
[----:B------:R-:W-:Y:S01]  /*10e30*/  PLOP3.LUT P3, PT, PT, PT, UP2, 0x40, 0x0 ;  /* 0x000000000000781c */ /* 0x000fe20003f6e828 */
[----:B------:R-:W-:Y:S01]  /*10e40*/  UISETP.NE.AND UP2, UPT, UR11, URZ, UPT ;  /* 0x0000003f0b00728c */ /* 0x000fe2000bf45270 */
[----:B------:R-:W-:Y:S01]  /*10e50*/  ISETP.GT.AND P1, PT, R3, 0x21, P4 ;  /* 0x000000210300780c */ /* 0x000fe20002724270 */
[----:B-----5:R-:W-:Y:S01]  /*10e60*/  FMUL.FTZ R7, R170, c[0x0][0x320] ;  /* 0x0000c800aa077a20 */ /* 0x020fe20000410000 */
[----:B------:R-:W-:Y:S01]  /*10e70*/  FSEL R167, R43, -INF , !P2 ;  /* 0xff8000002ba77808 */ /* 0x000fe20005000000 */
[----:B------:R-:W2:Y:S01]  /*10e80*/  MUFU.TANH R18, R18 ;  /* 0x0000001200127308 */ /* 0x000ea20000002400 */
[----:B------:R-:W-:Y:S02]  /*10e90*/  FSEL R115, R28, -INF , !P0 ;  /* 0xff8000001c737808 */ /* 0x000fe40004000000 */
[----:B------:R-:W-:Y:S01]  /*10ea0*/  ISETP.GT.AND P2, PT, R3, 0x28, P3 ;  /* 0x000000280300780c */ /* 0x000fe20001f44270 */
[----:B-1----:R-:W-:Y:S01]  /*10eb0*/  FMUL.FTZ R6, R163, c[0x0][0x320] ;  /* 0x0000c800a3067a20 */ /* 0x002fe20000410000 */
[----:B------:R-:W-:-:S02]  /*10ec0*/  ISETP.LT.OR P1, PT, R5, 0x22, P1 ;  /* 0x000000220500780c */ /* 0x000fc40000f21670 */
[----:B------:R-:W-:Y:S01]  /*10ed0*/  PLOP3.LUT P0, PT, PT, PT, UP1, 0x40, 0x0 ;  /* 0x000000000000781c */ /* 0x000fe20003f0e818 */
[----:B------:R1:W1:Y:S01]  /*10ee0*/  MUFU.TANH R44, R6 ;  /* 0x00000006002c7308 */ /* 0x0002620000002400 */
[----:B------:R-:W-:Y:S01]  /*10ef0*/  PLOP3.LUT P5, PT, PT, PT, UP0, 0x40, 0x0 ;  /* 0x000000000000781c */ /* 0x000fe20003fae808 */
[----:B------:R-:W-:Y:S01]  /*10f00*/  UISETP.NE.AND UP1, UPT, UR10, URZ, UPT ;  /* 0x0000003f0a00728c */ /* 0x000fe2000bf25270 */
[----:B------:R-:W-:Y:S01]  /*10f10*/  ISETP.LT.OR P2, PT, R5, 0x29, P2 ;  /* 0x000000290500780c */ /* 0x000fe20001741670 */
[----:B------:R-:W-:Y:S01]  /*10f20*/  UISETP.NE.AND UP0, UPT, UR7, URZ, UPT ;  /* 0x0000003f0700728c */ /* 0x000fe2000bf05270 */
[----:B------:R-:W-:Y:S02]  /*10f30*/  FSEL R169, R42, -INF , !P1 ;  /* 0xff8000002aa97808 */ /* 0x000fe40004800000 */
[C---:B------:R-:W-:Y:S01]  /*10f40*/  ISETP.GT.AND P0, PT, R3.reuse, 0x29, P0 ;  /* 0x000000290300780c */ /* 0x040fe20000704270 */
[----:B------:R-:W2:Y:S01]  /*10f50*/  MUFU.TANH R43, R13 ;  /* 0x0000000d002b7308 */ /* 0x000ea20000002400 */
[----:B------:R-:W-:-:S02]  /*10f60*/  ISETP.GT.AND P1, PT, R3, 0x30, P5 ;  /* 0x000000300300780c */ /* 0x000fc40002f24270 */
[----:B------:R-:W-:Y:S02]  /*10f70*/  FSEL R174, R39, -INF , !P2 ;  /* 0xff80000027ae7808 */ /* 0x000fe40005000000 */
[----:B------:R-:W-:Y:S01]  /*10f80*/  PLOP3.LUT P4, PT, PT, PT, UP3, 0x40, 0x0 ;  /* 0x000000000000781c */ /* 0x000fe20003f8e838 */
[----:B------:R-:W-:Y:S01]  /*10f90*/  UISETP.NE.AND UP3, UPT, UR41, URZ, UPT ;  /* 0x0000003f2900728c */ /* 0x000fe2000bf65270 */
[C---:B------:R-:W-:Y:S01]  /*10fa0*/  ISETP.LT.OR P0, PT, R5.reuse, 0x2a, P0 ;  /* 0x0000002a0500780c */ /* 0x040fe20000701670 */
[----:B-1----:R-:W-:Y:S01]  /*10fb0*/  FMUL.FTZ R6, R186, c[0x0][0x320] ;  /* 0x0000c800ba067a20 */ /* 0x002fe20000410000 */
[----:B------:R-:W-:Y:S01]  /*10fc0*/  ISETP.LT.OR P2, PT, R5, 0x31, P1 ;  /* 0x000000310500780c */ /* 0x000fe20000f41670 */
[----:B------:R-:W1:Y:S01]  /*10fd0*/  MUFU.TANH R39, R12 ;  /* 0x0000000c00277308 */ /* 0x000e620000002400 */
[----:B------:R-:W-:Y:S01]  /*10fe0*/  PLOP3.LUT P3, PT, PT, PT, UP2, 0x40, 0x0 ;  /* 0x000000000000781c */ /* 0x000fe20003f6e828 */
[----:B------:R-:W-:Y:S01]  /*10ff0*/  UISETP.NE.AND UP2, UPT, UR40, URZ, UPT ;  /* 0x0000003f2800728c */ /* 0x000fe2000bf45270 */
[----:B------:R-:W-:-:S02]  /*11000*/  FSEL R175, R32, -INF , !P0 ;  /* 0xff80000020af7808 */ /* 0x000fc40004000000 */
[C---:B------:R-:W-:Y:S02]  /*11010*/  ISETP.GT.AND P1, PT, R3.reuse, 0x31, P4 ;  /* 0x000000310300780c */ /* 0x040fe40002724270 */
[----:B------:R-:W-:Y:S01]  /*11020*/  FSEL R198, R24, -INF , !P2 ;  /* 0xff80000018c67808 */ /* 0x000fe20005000000 */
[----:B------:R5:W1:Y:S01]  /*11030*/  MUFU.TANH R41, R6 ;  /* 0x0000000600297308 */ /* 0x000a620000002400 */
[----:B------:R-:W-:Y:S01]  /*11040*/  PLOP3.LUT P0, PT, PT, PT, UP1, 0x40, 0x0 ;  /* 0x000000000000781c */ /* 0x000fe20003f0e818 */
[----:B------:R-:W-:Y:S01]  /*11050*/  UISETP.NE.AND UP1, UPT, UR39, URZ, UPT ;  /* 0x0000003f2700728c */ /* 0x000fe2000bf25270 */
[----:B------:R-:W-:Y:S02]  /*11060*/  ISETP.GT.AND P2, PT, R3, 0x38, P3 ;  /* 0x000000380300780c */ /* 0x000fe40001f44270 */
[----:B------:R-:W-:Y:S01]  /*11070*/  PLOP3.LUT P5, PT, PT, PT, UP0, 0x40, 0x0 ;  /* 0x000000000000781c */ /* 0x000fe20003fae808 */
[----:B------:R-:W-:Y:S01]  /*11080*/  UISETP.NE.AND UP0, UPT, UR38, URZ, UPT ;  /* 0x0000003f2600728c */ /* 0x000fe2000bf05270 */
[----:B------:R-:W-:Y:S01]  /*11090*/  ISETP.LT.OR P3, PT, R5, 0x32, P1 ;  /* 0x000000320500780c */ /* 0x000fe20000f61670 */
[----:B------:R-:W-:Y:S01]  /*110a0*/  UP2UR UR38, UPR, URZ, 0x40 ;  /* 0x000000403f267883 */ /* 0x000fe20008000000 */
[----:B------:R-:W-:Y:S01]  /*110b0*/  ISETP.GT.AND P0, PT, R3, 0x39, P0 ;  /* 0x000000390300780c */ /* 0x000fe20000704270 */
[----:B------:R-:W1:Y:S01]  /*110c0*/  MUFU.TANH R13, R11 ;  /* 0x0000000b000d7308 */ /* 0x000e620000002400 */
[----:B------:R-:W-:-:S02]  /*110d0*/  ISETP.LT.OR P1, PT, R5, 0x39, P2 ;  /* 0x000000390500780c */ /* 0x000fc40001721670 */
[----:B------:R-:W-:Y:S02]  /*110e0*/  ISETP.GT.AND P2, PT, R3, 0x40, P5 ;  /* 0x000000400300780c */ /* 0x000fe40002f44270 */
[----:B------:R-:W-:Y:S01]  /*110f0*/  FSEL R197, R55, -INF , !P3 ;  /* 0xff80000037c57808 */ /* 0x000fe20005800000 */
[----:B-----5:R-:W-:Y:S01]  /*11100*/  FMUL.FTZ R6, R187, c[0x0][0x320] ;  /* 0x0000c800bb067a20 */ /* 0x020fe20000410000 */
[C---:B------:R-:W-:Y:S01]  /*11110*/  ISETP.LT.OR P3, PT, R5.reuse, 0x3a, P0 ;  /* 0x0000003a0500780c */ /* 0x040fe20000761670 */
[----:B------:R-:W1:Y:S01]  /*11120*/  MUFU.TANH R12, R10 ;  /* 0x0000000a000c7308 */ /* 0x000e620000002400 */
[----:B------:R-:W-:Y:S02]  /*11130*/  FSEL R196, R36, -INF , !P1 ;  /* 0xff80000024c47808 */ /* 0x000fe40004800000 */
[----:B------:R-:W-:Y:S01]  /*11140*/  PLOP3.LUT P4, PT, PT, PT, UP6, 0x40, 0x0 ;  /* 0x000000000000781c */ /* 0x000fe20003f8e868 */
[----:B------:R-:W-:Y:S01]  /*11150*/  UISETP.NE.AND UP6, UPT, UR23, URZ, UPT ;  /* 0x0000003f1700728c */ /* 0x000fe2000bfc5270 */
[----:B------:R-:W-:-:S02]  /*11160*/  ISETP.LT.OR P1, PT, R5, 0x41, P2 ;  /* 0x000000410500780c */ /* 0x000fc40001721670 */
[----:B------:R-:W-:Y:S01]  /*11170*/  PLOP3.LUT P0, PT, PT, PT, UP5, 0x40, 0x0 ;  /* 0x000000000000781c */ /* 0x000fe20003f0e858 */
[----:B------:R5:W1:Y:S01]  /*11180*/  MUFU.TANH R40, R6 ;  /* 0x0000000600287308 */ /* 0x000a620000002400 */
[----:B------:R-:W-:Y:S02]  /*11190*/  PLOP3.LUT P2, PT, PT, PT, UP4, 0x40, 0x0 ;  /* 0x000000000000781c */ /* 0x000fe40003f4e848 */
[----:B------:R-:W-:Y:S02]  /*111a0*/  FSEL R201, R34, -INF , !P3 ;  /* 0xff80000022c97808 */ /* 0x000fe40005800000 */
[----:B------:R-:W-:Y:S02]  /*111b0*/  ISETP.GT.AND P3, PT, R3, 0x41, P4 ;  /* 0x000000410300780c */ /* 0x000fe40002764270 */
[----:B------:R-:W-:Y:S01]  /*111c0*/  FSEL R227, R25, -INF , !P1 ;  /* 0xff80000019e37808 */ /* 0x000fe20004800000 */
[----:B------:R-:W1:Y:S01]  /*111d0*/  MUFU.TANH R11, R9 ;  /* 0x00000009000b7308 */ /* 0x000e620000002400 */
[----:B------:R-:W-:-:S02]  /*111e0*/  ISETP.GT.AND P1, PT, R3, 0x48, P0 ;  /* 0x000000480300780c */ /* 0x000fc40000724270 */
[----:B------:R-:W-:Y:S02]  /*111f0*/  ISETP.GT.AND P0, PT, R3, 0x49, P2 ;  /* 0x000000490300780c */ /* 0x000fe40001704270 */
[C---:B------:R-:W-:Y:S02]  /*11200*/  ISETP.LT.OR P2, PT, R5.reuse, 0x42, P3 ;  /* 0x000000420500780c */ /* 0x040fe40001f41670 */
[C---:B------:R-:W-:Y:S01]  /*11210*/  ISETP.LT.OR P1, PT, R5.reuse, 0x49, P1 ;  /* 0x000000490500780c */ /* 0x040fe20000f21670 */
[----:B-----5:R-:W-:Y:S01]  /*11220*/  FMUL.FTZ R6, R122, c[0x0][0x320] ;  /* 0x0000c8007a067a20 */ /* 0x020fe20000410000 */
[----:B------:R-:W-:Y:S01]  /*11230*/  ISETP.LT.OR P0, PT, R5, 0x4a, P0 ;  /* 0x0000004a0500780c */ /* 0x000fe20000701670 */
[----:B------:R-:W1:Y:S01]  /*11240*/  MUFU.TANH R17, R17 ;  /* 0x0000001100117308 */ /* 0x000e620000002400 */
[----:B------:R-:W-:Y:S02]  /*11250*/  FSEL R226, R62, -INF , !P2 ;  /* 0xff8000003ee27808 */ /* 0x000fe40005000000 */
[----:B------:R-:W-:-:S02]  /*11260*/  PLOP3.LUT P2, PT, PT, PT, UP2, 0x40, 0x0 ;  /* 0x000000000000781c */ /* 0x000fc40003f4e828 */
[----:B------:R-:W-:Y:S02]  /*11270*/  FSEL R228, R54, -INF , !P1 ;  /* 0xff80000036e47808 */ /* 0x000fe40004800000 */
[----:B------:R-:W-:Y:S01]  /*11280*/  PLOP3.LUT P1, PT, PT, PT, UP1, 0x40, 0x0 ;  /* 0x000000000000781c */ /* 0x000fe20003f2e818 */
[----:B------:R5:W1:Y:S01]  /*11290*/  MUFU.TANH R38, R6 ;  /* 0x0000000600267308 */ /* 0x000a620000002400 */
[----:B------:R-:W-:Y:S02]  /*112a0*/  FSEL R229, R52, -INF , !P0 ;  /* 0xff80000034e57808 */ /* 0x000fe40004000000 */
[----:B------:R-:W-:Y:S02]  /*112b0*/  PLOP3.LUT P0, PT, PT, PT, UP0, 0x40, 0x0 ;  /* 0x000000000000781c */ /* 0x000fe40003f0e808 */
[C---:B------:R-:W-:Y:S02]  /*112c0*/  ISETP.GT.AND P2, PT, R3.reuse, 0x51, P2 ;  /* 0x000000510300780c */ /* 0x040fe40001744270 */
[C---:B------:R-:W-:Y:S01]  /*112d0*/  ISETP.GT.AND P1, PT, R3.reuse, 0x58, P1 ;  /* 0x000000580300780c */ /* 0x040fe20000f24270 */
[----:B------:R-:W1:Y:S01]  /*112e0*/  MUFU.TANH R16, R16 ;  /* 0x0000001000107308 */ /* 0x000e620000002400 */
[----:B------:R-:W-:-:S02]  /*112f0*/  ISETP.GT.AND P0, PT, R3, 0x59, P0 ;  /* 0x000000590300780c */ /* 0x000fc40000704270 */
[C---:B------:R-:W-:Y:S02]  /*11300*/  ISETP.LT.OR P3, PT, R5.reuse, 0x52, P2 ;  /* 0x000000520500780c */ /* 0x040fe40001761670 */
[C---:B------:R-:W-:Y:S02]  /*11310*/  ISETP.LT.OR P2, PT, R5.reuse, 0x59, P1 ;  /* 0x000000590500780c */ /* 0x040fe40000f41670 */
[----:B------:R-:W-:Y:S01]  /*11320*/  ISETP.LT.OR P1, PT, R5, 0x5a, P0 ;  /* 0x0000005a0500780c */ /* 0x000fe20000721670 */
[----:B-----5:R-:W-:Y:S01]  /*11330*/  FMUL.FTZ R6, R123, c[0x0][0x320] ;  /* 0x0000c8007b067a20 */ /* 0x020fe20000410000 */
[----:B------:R-:W-:Y:S01]  /*11340*/  PLOP3.LUT P0, PT, PT, PT, UP6, 0x40, 0x0 ;  /* 0x000000000000781c */ /* 0x000fe20003f0e868 */
[----:B------:R-:W1:Y:S01]  /*11350*/  MUFU.TANH R15, R15 ;  /* 0x0000000f000f7308 */ /* 0x000e620000002400 */
[----:B------:R-:W-:Y:S01]  /*11360*/  PLOP3.LUT P4, PT, PT, PT, UP3, 0x40, 0x0 ;  /* 0x000000000000781c */ /* 0x000fe20003f8e838 */
[----:B------:R-:W-:Y:S01]  /*11370*/  UISETP.NE.AND UP6, UPT, UR38, URZ, UPT ;  /* 0x0000003f2600728c */ /* 0x000fe2000bfc5270 */
[----:B------:R-:W-:-:S02]  /*11380*/  FSEL R206, R49, -INF , !P3 ;  /* 0xff80000031ce7808 */ /* 0x000fc40005800000 */
[----:B------:R-:W-:Y:S02]  /*11390*/  ISETP.GT.AND P4, PT, R3, 0x50, P4 ;  /* 0x000000500300780c */ /* 0x000fe40002784270 */
[----:B------:R-:W-:Y:S01]  /*113a0*/  FSEL R230, R31, -INF , !P2 ;  /* 0xff8000001fe67808 */ /* 0x000fe20005000000 */
[----:B------:R5:W1:Y:S01]  /*113b0*/  MUFU.TANH R37, R6 ;  /* 0x0000000600257308 */ /* 0x000a620000002400 */
[----:B------:R-:W-:Y:S02]  /*113c0*/  ISETP.LT.OR P4, PT, R5, 0x51, P4 ;  /* 0x000000510500780c */ /* 0x000fe40002781670 */
[----:B------:R-:W-:Y:S02]  /*113d0*/  FSEL R231, R29, -INF , !P1 ;  /* 0xff8000001de77808 */ /* 0x000fe40004800000 */
[----:B------:R-:W-:-:S03]  /*113e0*/  FSEL R207, R46, -INF , !P4 ;  /* 0xff8000002ecf7808 */ /* 0x000fc60006000000 */
[----:B------:R-:W1:Y:S01]  /*113f0*/  MUFU.TANH R14, R14 ;  /* 0x0000000e000e7308 */ /* 0x000e620000002400 */
[----:B-----5:R-:W-:-:S07]  /*11400*/  FMUL.FTZ R6, R130, c[0x0][0x320] ;  /* 0x0000c80082067a20 */ /* 0x020fce0000410000 */
[----:B------:R-:W1:Y:S08]  /*11410*/  MUFU.TANH R10, R8 ;  /* 0x00000008000a7308 */ /* 0x000e700000002400 */
[----:B------:R5:W1:Y:S08]  /*11420*/  MUFU.TANH R35, R6 ;  /* 0x0000000600237308 */ /* 0x000a700000002400 */
[----:B------:R-:W1:Y:S01]  /*11430*/  MUFU.TANH R9, R7 ;  /* 0x0000000700097308 */ /* 0x000e620000002400 */
[----:B-----5:R-:W-:-:S07]  /*11440*/  FMUL.FTZ R6, R127, c[0x0][0x320] ;  /* 0x0000c8007f067a20 */ /* 0x020fce0000410000 */
        /* <DEDUP_REMOVED lines=18> */
.L_x_449:
[----:B------:R-:W-:-:S04]  /*11570*/  MOV R7, c[0x0][0x32c] ;  /* 0x0000cb0000077a02 */ /* 0x000fc80000000f00 */
[----:B------:R-:W-:-:S13]  /*11580*/  ISETP.NE.AND P0, PT, R7, 0x1, PT ;  /* 0x000000010700780c */ /* 0x000fda0003f05270 */
[----:B------:R-:W-:-:S05]  /*11590*/  @P0 IMAD.HI.U32 R7, R6, c[0x0][0x330], RZ ;  /* 0x0000cc0006070a27 */ /* 0x000fca00078e00ff */
[----:B------:R-:W-:Y:S02]  /*115a0*/  @P0 SHF.R.U32.HI R6, RZ, c[0x0][0x334], R7 ;  /* 0x0000cd00ff060a19 */ /* 0x000fe40000011607 */
.L_x_450:
[----:B------:R-:W-:Y:S05]  /*115b0*/  BSYNC B0 ;  /* 0x0000000000007941 */ /* 0x000fea0003800000 */
.L_x_448:
[----:B------:R-:W-:-:S05]  /*115c0*/  IMAD R6, R6, c[0x0][0x32c], R23 ;  /* 0x0000cb0006067a24 */ /* 0x000fca00078e0217 */
[----:B------:R-:W-:Y:S02]  /*115d0*/  IADD3 R7, R6, c[0x0][0x32c], RZ ;  /* 0x0000cb0006077a10 */ /* 0x000fe40007ffe0ff */
[----:B------:R-:W-:Y:S02]  /*115e0*/  IMNMX R3, R3, R6, !PT ;  /* 0x0000000603037217 */ /* 0x000fe40007800200 */
[----:B------:R-:W-:Y:S02]  /*115f0*/  IMNMX R5, R5, R7, PT ;  /* 0x0000000705057217 */ /* 0x000fe40003800200 */
.L_x_447:
        /* <DEDUP_REMOVED lines=21> */
[----:B------:R-:W-:Y:S01]  /*11750*/  STL [R1+0x4c], R216 ;  /* 0x00004cd801007387 */ /* 0x000fe20000100800 */
[----:B------:R-:W-:Y:S01]  /*11760*/  FMNMX.FTZ R6, R96, R6, !PT ;  /* 0x0000000660067209 */ /* 0x000fe20007810000 */
[----:B------:R-:W-:Y:S01]  /*11770*/  IMAD.SHL.U32 R209, R0, 0x2, RZ ;  /* 0x0000000200d17824 */ /* 0x000fe200078e00ff */
[----:B------:R-:W-:Y:S01]  /*11780*/  FMNMX.FTZ R72, R99, R72, !PT ;  /* 0x0000004863487209 */ /* 0x000fe20007810000 */
[----:B------:R-:W-:Y:S01]  /*11790*/  STL [R1+0x48], R215 ;  /* 0x000048d701007387 */ /* 0x000fe20000100800 */
[----:B------:R-:W-:Y:S01]  /*117a0*/  FMNMX.FTZ R6, R97, R6, !PT ;  /* 0x0000000661067209 */ /* 0x000fe20007810000 */
[--C-:B------:R-:W-:Y:S01]  /*117b0*/  IMAD R210, R4, 0x2, R209.reuse ;  /* 0x0000000204d27824 */ /* 0x100fe200078e02d1 */
[----:B------:R-:W-:Y:S01]  /*117c0*/  FMNMX.FTZ R72, R107, R72, !PT ;  /* 0x000000486b487209 */ /* 0x000fe20007810000 */
[----:B------:R-:W-:Y:S01]  /*117d0*/  STL [R1+0x44], R214 ;  /* 0x000044d601007387 */ /* 0x000fe20000100800 */
        /* <DEDUP_REMOVED lines=39> */
[----:B------:R-:W-:Y:S01]  /*11a50*/  PLOP3.LUT P1, PT, PT, PT, UP2, 0x40, 0x0 ;  /* 0x000000000000781c */ /* 0x000fe20003f2e828 */
[----:B------:R-:W1:Y:S01]  /*11a60*/  SHFL.BFLY PT, R7, R72, 0x2, 0x1f ;  /* 0x0c401f0048077f89 */ /* 0x000e6200000e0000 */
[----:B------:R-:W-:Y:S01]  /*11a70*/  PLOP3.LUT P2, PT, PT, PT, UP3, 0x40, 0x0 ;  /* 0x000000000000781c */ /* 0x000fe20003f4e838 */
[----:B------:R-:W-:Y:S01]  /*11a80*/  UISETP.NE.AND UP3, UPT, UR33, URZ, UPT ;  /* 0x0000003f2100728c */ /* 0x000fe2000bf65270 */
[----:B------:R-:W-:Y:S01]  /*11a90*/  PLOP3.LUT P4, PT, PT, PT, UP4, 0x40, 0x0 ;  /* 0x000000000000781c */ /* 0x000fe20003f8e848 */
[----:B------:R-:W2:Y:S01]  /*11aa0*/  SHFL.BFLY PT, R8, R6, 0x2, 0x1f ;  /* 0x0c401f0006087f89 */ /* 0x000ea200000e0000 */
[----:B------:R-:W-:Y:S01]  /*11ab0*/  PLOP3.LUT P5, PT, PT, PT, UP0, 0x40, 0x0 ;  /* 0x000000000000781c */ /* 0x000fe20003fae808 */
[----:B------:R-:W-:Y:S01]  /*11ac0*/  UISETP.NE.AND UP2, UPT, UR32, URZ, UPT ;  /* 0x0000003f2000728c */ /* 0x000fe2000bf45270 */
[----:B------:R-:W-:Y:S01]  /*11ad0*/  LEA R211, R2, R210, 0x1 ;  /* 0x000000d202d37211 */ /* 0x000fe200078e08ff */
[----:B------:R-:W-:Y:S01]  /*11ae0*/  UISETP.NE.AND UP0, UPT, UR30, URZ, UPT ;  /* 0x0000003f1e00728c */ /* 0x000fe2000bf05270 */
[----:B------:R-:W-:Y:S01]  /*11af0*/  PLOP3.LUT P3, PT, PT, PT, UP3, 0x40, 0x0 ;  /* 0x000000000000781c */ /* 0x000fe20003f6e838 */
[----:B------:R-:W-:-:S02]  /*11b00*/  UISETP.NE.AND UP3, UPT, UR29, URZ, UPT ;  /* 0x0000003f1d00728c */ /* 0x000fc4000bf65270 */
[----:B------:R-:W-:Y:S01]  /*11b10*/  UISETP.NE.AND UP4, UPT, UR16, URZ, UPT ;  /* 0x0000003f1000728c */ /* 0x000fe2000bf85270 */
[----:B------:R-:W-:Y:S04]  /*11b20*/  LDSM.16.MT88.4 R88, [R211+0x100] ;  /* 0x00010000d358783b */ /* 0x000fe80000004200 */
[----:B------:R-:W-:Y:S04]  /*11b30*/  LDSM.16.MT88.4 R52, [R211+0x900] ;  /* 0x00090000d334783b */ /* 0x000fe80000004200 */
[----:B------:R-:W-:Y:S01]  /*11b40*/  LDSM.16.MT88.4 R156, [R211+0x1100] ;  /* 0x00110000d39c783b */ /* 0x000fe20000004200 */
[----:B-1----:R-:W-:-:S02]  /*11b50*/  FMNMX.FTZ R72, R72, R7, !PT ;  /* 0x0000000748487209 */ /* 0x002fc40007810000 */
[----:B--2---:R-:W-:-:S03]  /*11b60*/  FMNMX.FTZ R6, R6, R8, !PT ;  /* 0x0000000806067209 */ /* 0x004fc60007810000 */
[----:B------:R-:W1:Y:S04]  /*11b70*/  SHFL.BFLY PT, R7, R72, 0x1, 0x1f ;  /* 0x0c201f0048077f89 */ /* 0x000e6800000e0000 */
[----:B------:R-:W2:Y:S01]  /*11b80*/  SHFL.BFLY PT, R71, R6, 0x1, 0x1f ;  /* 0x0c201f0006477f89 */ /* 0x000ea200000e0000 */
[----:B-1----:R-:W-:Y:S02]  /*11b90*/  FMNMX.FTZ R72, R72, R7, !PT ;  /* 0x0000000748487209 */ /* 0x002fe40007810000 */
[----:B--2---:R-:W-:-:S03]  /*11ba0*/  FMNMX.FTZ R71, R6, R71, !PT ;  /* 0x0000004706477209 */ /* 0x004fc60007810000 */
[C---:B------:R-:W-:Y:S01]  /*11bb0*/  FMUL.FTZ R7, R72.reuse, c[0x0][0x2d0] ;  /* 0x0000b40048077a20 */ /* 0x040fe20000410000 */
[----:B------:R-:W-:Y:S01]  /*11bc0*/  FSETP.NEU.FTZ.AND P0, PT, R72, -INF , PT ;  /* 0xff8000004800780b */ /* 0x000fe20003f1d000 */
[----:B------:R-:W-:-:S03]  /*11bd0*/  FMUL.FTZ R6, R71, c[0x0][0x2d0] ;  /* 0x0000b40047067a20 */ /* 0x000fc60000410000 */
[----:B------:R-:W-:Y:S02]  /*11be0*/  FSEL R7, R7, RZ, P0 ;  /* 0x000000ff07077208 */ /* 0x000fe40000000000 */
[----:B------:R-:W-:-:S03]  /*11bf0*/  FSETP.NEU.FTZ.AND P0, PT, R71, -INF , PT ;  /* 0xff8000004700780b */ /* 0x000fc60003f1d000 */
[----:B------:R-:W-:Y:S01]  /*11c00*/  FFMA.FTZ R8, R70, c[0x0][0x2d0], -R7 ;  /* 0x0000b40046087a23 */ /* 0x000fe20000010807 */
[----:B------:R-:W-:Y:S02]  /*11c10*/  FSEL R6, R6, RZ, P0 ;  /* 0x000000ff06067208 */ /* 0x000fe40000000000 */
[----:B------:R-:W-:Y:S01]  /*11c20*/  ISETP.GT.AND P0, PT, R3, RZ, P1 ;  /* 0x000000ff0300720c */ /* 0x000fe20000f04270 */
[----:B------:R1:W-:Y:S01]  /*11c30*/  MUFU.EX2 R150, R8 ;  /* 0x0000000800967308 */ /* 0x0003e20000000800 */
[----:B------:R-:W-:Y:S01]  /*11c40*/  PLOP3.LUT P1, PT, PT, PT, UP2, 0x40, 0x0 ;  /* 0x000000000000781c */ /* 0x000fe20003f2e828 */
[----:B------:R-:W-:Y:S01]  /*11c50*/  UISETP.NE.AND UP2, UPT, UR28, URZ, UPT ;  /* 0x0000003f1c00728c */ /* 0x000fe2000bf45270 */
[----:B------:R-:W-:-:S04]  /*11c60*/  ISETP.LT.OR P0, PT, R5, 0x1, P0 ;  /* 0x000000010500780c */ /* 0x000fc80000701670 */
[----:B------:R-:W-:Y:S02]  /*11c70*/  FSEL R69, R41, -INF , !P0 ;  /* 0xff80000029457808 */ /* 0x000fe40004000000 */
[----:B------:R-:W-:Y:S02]  /*11c80*/  ISETP.GT.AND P0, PT, R3, 0x1, P2 ;  /* 0x000000010300780c */ /* 0x000fe40001704270 */
[----:B------:R-:W-:Y:S01]  /*11c90*/  PLOP3.LUT P2, PT, PT, PT, UP3, 0x40, 0x0 ;  /* 0x000000000000781c */ /* 0x000fe20003f4e838 */
[----:B------:R-:W-:Y:S01]  /*11ca0*/  UISETP.NE.AND UP3, UPT, UR14, URZ, UPT ;  /* 0x0000003f0e00728c */ /* 0x000fe2000bf65270 */
[----:B------:R-:W-:Y:S01]  /*11cb0*/  ISETP.LT.OR P0, PT, R5, 0x2, P0 ;  /* 0x000000020500780c */ /* 0x000fe20000701670 */
[----:B-1----:R-:W-:-:S03]  /*11cc0*/  FFMA.FTZ R8, R67, c[0x0][0x2d0], -R7 ;  /* 0x0000b40043087a23 */ /* 0x002fc60000010807 */
[----:B------:R-:W-:Y:S02]  /*11cd0*/  FSEL R68, R40, -INF , !P0 ;  /* 0xff80000028447808 */ /* 0x000fe40004000000 */
[----:B------:R-:W-:Y:S01]  /*11ce0*/  ISETP.GT.AND P0, PT, R3, 0x8, P4 ;  /* 0x000000080300780c */ /* 0x000fe20002704270 */
[----:B------:R1:W2:Y:S01]  /*11cf0*/  MUFU.EX2 R149, R8 ;  /* 0x0000000800957308 */ /* 0x0002a20000000800 */
[----:B------:R-:W-:Y:S01]  /*11d00*/  PLOP3.LUT P4, PT, PT, PT, UP1, 0x40, 0x0 ;  /* 0x000000000000781c */ /* 0x000fe20003f8e818 */
[----:B------:R-:W-:Y:S01]  /*11d10*/  UISETP.NE.AND UP1, UPT, UR25, URZ, UPT ;  /* 0x0000003f1900728c */ /* 0x000fe2000bf25270 */
[----:B------:R-:W-:-:S04]  /*11d20*/  ISETP.LT.OR P0, PT, R5, 0x9, P0 ;  /* 0x000000090500780c */ /* 0x000fc80000701670 */
[----:B------:R-:W-:Y:S02]  /*11d30*/  FSEL R74, R74, -INF , !P0 ;  /* 0xff8000004a4a7808 */ /* 0x000fe40004000000 */
[----:B------:R-:W-:Y:S02]  /*11d40*/  ISETP.GT.AND P0, PT, R3, 0x9, P5 ;  /* 0x000000090300780c */ /* 0x000fe40002f04270 */
[----:B------:R-:W-:Y:S01]  /*11d50*/  PLOP3.LUT P5, PT, PT, PT, UP0, 0x40, 0x0 ;  /* 0x000000000000781c */ /* 0x000fe20003fae808 */
[----:B------:R-:W-:Y:S01]  /*11d60*/  UISETP.NE.AND UP0, UPT, UR20, URZ, UPT ;  /* 0x0000003f1400728c */ /* 0x000fe2000bf05270 */
[----:B------:R-:W-:Y:S02]  /*11d70*/  ISETP.LT.OR P0, PT, R5, 0xa, P0 ;  /* 0x0000000a0500780c */ /* 0x000fe40000701670 */
[----:B-1----:R-:W-:Y:S02]  /*11d80*/  FMNMX.FTZ R8, R100, R101, !PT ;  /* 0x0000006564087209 */ /* 0x002fe40007810000 */
[----:B------:R-:W-:-:S02]  /*11d90*/  FSEL R73, R44, -INF , !P0 ;  /* 0xff8000002c497808 */ /* 0x000fc40004000000 */
[----:B------:R-:W-:Y:S02]  /*11da0*/  ISETP.GT.AND P0, PT, R3, 0x10, P3 ;  /* 0x000000100300780c */ /* 0x000fe40001f04270 */
[----:B------:R-:W-:Y:S01]  /*11db0*/  PLOP3.LUT P3, PT, PT, PT, UP1, 0x40, 0x0 ;  /* 0x000000000000781c */ /* 0x000fe20003f6e818 */
[----:B------:R-:W-:Y:S01]  /*11dc0*/  UISETP.NE.AND UP1, UPT, UR10, URZ, UPT ;  /* 0x0000003f0a00728c */ /* 0x000fe2000bf25270 */
[----:B------:R-:W-:Y:S02]  /*11dd0*/  ISETP.LT.OR P0, PT, R5, 0x11, P0 ;  /* 0x000000110500780c */ /* 0x000fe40000701670 */
[----:B------:R-:W-:Y:S02]  /*11de0*/  FMNMX.FTZ R8, R102, R8, !PT ;  /* 0x0000000866087209 */ /* 0x000fe40007810000 */
[----:B------:R-:W-:Y:S02]  /*11df0*/  FSEL R92, R17, -INF , !P0 ;  /* 0xff800000115c7808 */ /* 0x000fe40004000000 */
[----:B------:R-:W-:-:S02]  /*11e00*/  ISETP.GT.AND P0, PT, R3, 0x11, P1 ;  /* 0x000000110300780c */ /* 0x000fc40000f04270 */
[----:B------:R-:W-:Y:S01]  /*11e10*/  PLOP3.LUT P1, PT, PT, PT, UP2, 0x40, 0x0 ;  /* 0x000000000000781c */ /* 0x000fe20003f2e828 */
[----:B------:R-:W-:Y:S01]  /*11e20*/  UISETP.NE.AND UP2, UPT, UR11, URZ, UPT ;  /* 0x0000003f0b00728c */ /* 0x000fe2000bf45270 */
[----:B------:R-:W-:Y:S02]  /*11e30*/  ISETP.LT.OR P0, PT, R5, 0x12, P0 ;  /* 0x000000120500780c */ /* 0x000fe40000701670 */
[----:B------:R-:W-:Y:S01]  /*11e40*/  PLOP3.LUT P6, PT, PT, PT, UP1, 0x40, 0x0 ;  /* 0x000000000000781c */ /* 0x000fe20003fce818 */
[----:B------:R-:W-:Y:S01]  /*11e50*/  UISETP.NE.AND UP1, UPT, UR39, URZ, UPT ;  /* 0x0000003f2700728c */ /* 0x000fe2000bf25270 */
[----:B------:R-:W-:Y:S01]  /*11e60*/  FSEL R93, R16, -INF , !P0 ;  /* 0xff800000105d7808 */ /* 0x000fe20004000000 */
[----:B------:R-:W-:Y:S01]  /*11e70*/  ULDC.64 UR10, c[0x0][0x2c8] ;  /* 0x0000b200000a7ab9 */ /* 0x000fe20000000a00 */
[----:B------:R-:W-:Y:S02]  /*11e80*/  ISETP.GT.AND P0, PT, R3, 0x18, P4 ;  /* 0x000000180300780c */ /* 0x000fe40002704270 */
[----:B------:R-:W-:Y:S01]  /*11e90*/  PLOP3.LUT P4, PT, PT, PT, UP2, 0x40, 0x0 ;  /* 0x000000000000781c */ /* 0x000fe20003f8e828 */
[----:B------:R-:W-:Y:S01]  /*11ea0*/  UISETP.NE.AND UP2, UPT, UR36, URZ, UPT ;  /* 0x0000003f2400728c */ /* 0x000fe2000bf45270 */
[----:B------:R-:W-:-:S04]  /*11eb0*/  ISETP.LT.OR P0, PT, R5, 0x19, P0 ;  /* 0x000000190500780c */ /* 0x000fc80000701670 */
[----:B------:R-:W-:Y:S01]  /*11ec0*/  FSEL R94, R9, -INF , !P0 ;  /* 0xff800000095e7808 */ /* 0x000fe20004000000 */
[----:B------:R-:W-:Y:S01]  /*11ed0*/  FFMA.FTZ R9, R75, c[0x0][0x2d0], -R7 ;  /* 0x0000b4004b097a23 */ /* 0x000fe20000010807 */
[----:B------:R-:W-:Y:S02]  /*11ee0*/  ISETP.GT.AND P0, PT, R3, 0x19, P5 ;  /* 0x000000190300780c */ /* 0x000fe40002f04270 */
[----:B------:R-:W-:Y:S01]  /*11ef0*/  PLOP3.LUT P5, PT, PT, PT, UP0, 0x40, 0x0 ;  /* 0x000000000000781c */ /* 0x000fe20003fae808 */
[----:B------:R1:W-:Y:S01]  /*11f00*/  MUFU.EX2 R208, R9 ;  /* 0x0000000900d07308 */ /* 0x0003e20000000800 */
[----:B------:R-:W-:Y:S01]  /*11f10*/  ISETP.LT.OR P0, PT, R5, 0x1a, P0 ;  /* 0x0000001a0500780c */ /* 0x000fe20000701670 */
[----:B------:R-:W-:-:S03]  /*11f20*/  UISETP.NE.AND UP0, UPT, UR7, URZ, UPT ;  /* 0x0000003f0700728c */ /* 0x000fc6000bf05270 */
[----:B------:R-:W-:Y:S02]  /*11f30*/  FSEL R95, R45, -INF , !P0 ;  /* 0xff8000002d5f7808 */ /* 0x000fe40004000000 */
[----:B------:R-:W-:Y:S02]  /*11f40*/  ISETP.GT.AND P0, PT, R3, 0x20, P2 ;  /* 0x000000200300780c */ /* 0x000fe40001704270 */
        /* <DEDUP_REMOVED lines=8> */
[----:B-1----:R-:W-:Y:S01]  /*11fd0*/  FMNMX.FTZ R9, R103, R8, !PT ;  /* 0x0000000867097209 */ /* 0x002fe20007810000 */
[----:B------:R-:W-:Y:S01]  /*11fe0*/  FFMA.FTZ R8, R76, c[0x0][0x2d0], -R7 ;  /* 0x0000b4004c087a23 */ /* 0x000fe20000010807 */
[----:B------:R-:W-:Y:S01]  /*11ff0*/  FSEL R161, R12, -INF , !P0 ;  /* 0xff8000000ca17808 */ /* 0x000fe20004000000 */
[----:B------:R-:W-:Y:S01]  /*12000*/  LDSM.16.MT88.4 R76, [R212+0x100] ;  /* 0x00010000d44c783b */ /* 0x000fe20000004200 */
[----:B------:R-:W-:Y:S01]  /*12010*/  ISETP.GT.AND P0, PT, R3, 0x28, P3 ;  /* 0x000000280300780c */ /* 0x000fe20001f04270 */
[----:B------:R1:W3:Y:S01]  /*12020*/  MUFU.EX2 R154, R8 ;  /* 0x00000008009a7308 */ /* 0x0002e20000000800 */
[----:B------:R-:W-:-:S02]  /*12030*/  FMNMX.FTZ R9, R112, R9, !PT ;  /* 0x0000000970097209 */ /* 0x000fc40007810000 */
[----:B------:R-:W-:Y:S02]  /*12040*/  ISETP.LT.OR P0, PT, R5, 0x29, P0 ;  /* 0x000000290500780c */ /* 0x000fe40000701670 */
[----:B------:R-:W-:Y:S02]  /*12050*/  FMNMX.FTZ R0, R113, R9, !PT ;  /* 0x0000000971007209 */ /* 0x000fe40007810000 */
[----:B------:R-:W-:Y:S02]  /*12060*/  FSEL R162, R35, -INF , !P0 ;  /* 0xff80000023a27808 */ /* 0x000fe40004000000 */
[----:B------:R-:W-:Y:S02]  /*12070*/  ISETP.GT.AND P0, PT, R3, 0x29, P5 ;  /* 0x000000290300780c */ /* 0x000fe40002f04270 */
[----:B------:R-:W-:Y:S02]  /*12080*/  FMNMX.FTZ R9, R69, R68, !PT ;  /* 0x0000004445097209 */ /* 0x000fe40007810000 */
[----:B------:R-:W-:-:S02]  /*12090*/  ISETP.LT.OR P0, PT, R5, 0x2a, P0 ;  /* 0x0000002a0500780c */ /* 0x000fc40000701670 */
[----:B------:R-:W-:Y:S01]  /*120a0*/  FMNMX.FTZ R0, R114, R0, !PT ;  /* 0x0000000072007209 */ /* 0x000fe20007810000 */
[----:B-1----:R-:W-:Y:S01]  /*120b0*/  FFMA.FTZ R8, R57, c[0x0][0x2d0], -R6 ;  /* 0x0000b40039087a23 */ /* 0x002fe20000010806 */
[----:B------:R-:W-:Y:S02]  /*120c0*/  FSEL R163, R18, -INF , !P0 ;  /* 0xff80000012a37808 */ /* 0x000fe40004000000 */
[----:B------:R-:W-:Y:S01]  /*120d0*/  ISETP.GT.AND P0, PT, R3, 0x30, P2 ;  /* 0x000000300300780c */ /* 0x000fe20001704270 */
[----:B------:R1:W-:Y:S01]  /*120e0*/  MUFU.EX2 R215, R8 ;  /* 0x0000000800d77308 */ /* 0x0003e20000000800 */
[----:B------:R-:W-:Y:S02]  /*120f0*/  FMNMX.FTZ R9, R74, R9, !PT ;  /* 0x000000094a097209 */ /* 0x000fe40007810000 */
[----:B------:R-:W-:Y:S02]  /*12100*/  ISETP.LT.OR P0, PT, R5, 0x31, P0 ;  /* 0x000000310500780c */ /* 0x000fe40000701670 */
[----:B------:R-:W-:-:S02]  /*12110*/  FMNMX.FTZ R0, R115, R0, !PT ;  /* 0x0000000073007209 */ /* 0x000fc40007810000 */
[----:B------:R-:W-:Y:S02]  /*12120*/  FSEL R176, R11, -INF , !P0 ;  /* 0xff8000000bb07808 */ /* 0x000fe40004000000 */
[----:B------:R-:W-:Y:S02]  /*12130*/  ISETP.GT.AND P0, PT, R3, 0x31, P1 ;  /* 0x000000310300780c */ /* 0x000fe40000f04270 */
[----:B------:R-:W-:Y:S02]  /*12140*/  FMNMX.FTZ R9, R73, R9, !PT ;  /* 0x0000000949097209 */ /* 0x000fe40007810000 */
[----:B------:R-:W-:Y:S02]  /*12150*/  ISETP.LT.OR P0, PT, R5, 0x32, P0 ;  /* 0x000000320500780c */ /* 0x000fe40000701670 */
[----:B------:R-:W-:Y:S01]  /*12160*/  PLOP3.LUT P2, PT, PT, PT, UP0, 0x40, 0x0 ;  /* 0x000000000000781c */ /* 0x000fe20003f4e808 */
[----:B-1----:R-:W-:Y:S01]  /*12170*/  FFMA.FTZ R8, R59, c[0x0][0x2d0], -R6 ;  /* 0x0000b4003b087a23 */ /* 0x002fe20000010806 */
[----:B------:R-:W-:Y:S01]  /*12180*/  FSEL R183, R10, -INF , !P0 ;  /* 0xff8000000ab77808 */ /* 0x000fe20004000000 */
[----:B------:R-:W-:Y:S01]  /*12190*/  UISETP.NE.AND UP0, UPT, UR37, URZ, UPT ;  /* 0x0000003f2500728c */ /* 0x000fe2000bf05270 */
[----:B------:R-:W-:Y:S01]  /*121a0*/  ISETP.GT.AND P0, PT, R3, 0x38, P4 ;  /* 0x000000380300780c */ /* 0x000fe20002704270 */
[----:B------:R1:W4:Y:S01]  /*121b0*/  MUFU.EX2 R216, R8 ;  /* 0x0000000800d87308 */ /* 0x0003220000000800 */
[----:B------:R-:W-:Y:S01]  /*121c0*/  PLOP3.LUT P3, PT, PT, PT, UP6, 0x40, 0x0 ;  /* 0x000000000000781c */ /* 0x000fe20003f6e868 */
[----:B------:R-:W2:Y:S01]  /*121d0*/  LDSM.16.MT88.4 R56, [R209+0x100] ;  /* 0x00010000d138783b */ /* 0x000ea20000004200 */
[----:B------:R-:W-:Y:S01]  /*121e0*/  ISETP.LT.OR P0, PT, R5, 0x39, P0 ;  /* 0x000000390500780c */ /* 0x000fe20000701670 */
[----:B------:R-:W-:Y:S01]  /*121f0*/  UISETP.NE.AND UP6, UPT, UR23, URZ, UPT ;  /* 0x0000003f1700728c */ /* 0x000fe2000bfc5270 */
[----:B------:R-:W-:-:S02]  /*12200*/  FMNMX.FTZ R0, R167, R0, !PT ;  /* 0x00000000a7007209 */ /* 0x000fc40007810000 */
[----:B------:R-:W-:Y:S02]  /*12210*/  FSEL R185, R38, -INF , !P0 ;  /* 0xff80000026b97808 */ /* 0x000fe40004000000 */
[----:B------:R-:W-:Y:S02]  /*12220*/  ISETP.GT.AND P0, PT, R3, 0x39, P6 ;  /* 0x000000390300780c */ /* 0x000fe40003704270 */
[----:B------:R-:W-:Y:S02]  /*12230*/  FMNMX.FTZ R9, R92, R9, !PT ;  /* 0x000000095c097209 */ /* 0x000fe40007810000 */
[----:B------:R-:W-:Y:S02]  /*12240*/  ISETP.LT.OR P1, PT, R5, 0x3a, P0 ;  /* 0x0000003a0500780c */ /* 0x000fe40000721670 */
[----:B------:R-:W-:Y:S01]  /*12250*/  ISETP.GT.AND P2, PT, R3, 0x40, P2 ;  /* 0x000000400300780c */ /* 0x000fe20001744270 */
[----:B-1----:R-:W-:Y:S01]  /*12260*/  FFMA.FTZ R8, R65, c[0x0][0x2d0], -R6 ;  /* 0x0000b40041087a23 */ /* 0x002fe20000010806 */
[----:B------:R-:W-:-:S02]  /*12270*/  ISETP.GT.AND P0, PT, R3, 0x41, P3 ;  /* 0x000000410300780c */ /* 0x000fc40001f04270 */
[----:B------:R-:W-:Y:S01]  /*12280*/  FMNMX.FTZ R0, R169, R0, !PT ;  /* 0x00000000a9007209 */ /* 0x000fe20007810000 */
[----:B------:R1:W-:Y:S01]  /*12290*/  MUFU.EX2 R146, R8 ;  /* 0x0000000800927308 */ /* 0x0003e20000000800 */
[----:B------:R-:W-:Y:S02]  /*122a0*/  FMNMX.FTZ R4, R93, R9, !PT ;  /* 0x000000095d047209 */ /* 0x000fe40007810000 */
[C---:B------:R-:W-:Y:S02]  /*122b0*/  ISETP.LT.OR P3, PT, R5.reuse, 0x41, P2 ;  /* 0x000000410500780c */ /* 0x040fe40001761670 */
[----:B------:R-:W-:Y:S02]  /*122c0*/  ISETP.LT.OR P0, PT, R5, 0x42, P0 ;  /* 0x000000420500780c */ /* 0x000fe40000701670 */
[----:B------:R-:W-:Y:S02]  /*122d0*/  FMNMX.FTZ R0, R174, R0, !PT ;  /* 0x00000000ae007209 */ /* 0x000fe40007810000 */
[----:B------:R-:W-:Y:S01]  /*122e0*/  PLOP3.LUT P5, PT, PT, PT, UP5, 0x40, 0x0 ;  /* 0x000000000000781c */ /* 0x000fe20003fae858 */
[----:B------:R-:W-:Y:S01]  /*122f0*/  UISETP.NE.AND UP5, UPT, UR24, URZ, UPT ;  /* 0x0000003f1800728c */ /* 0x000fe2000bfa5270 */
[----:B------:R-:W-:-:S02]  /*12300*/  PLOP3.LUT P2, PT, PT, PT, UP4, 0x40, 0x0 ;  /* 0x000000000000781c */ /* 0x000fc40003f4e848 */
[----:B------:R-:W-:Y:S02]  /*12310*/  FSEL R186, R37, -INF , !P1 ;  /* 0xff80000025ba7808 */ /* 0x000fe40004800000 */
[----:B------:R-:W-:Y:S02]  /*12320*/  FSEL R199, R13, -INF , !P0 ;  /* 0xff8000000dc77808 */ /* 0x000fe40004000000 */
[----:B-1----:R-:W-:Y:S01]  /*12330*/  FMNMX.FTZ R8, R94, R4, !PT ;  /* 0x000000045e087209 */ /* 0x002fe20007810000 */
[----:B------:R-:W-:Y:S01]  /*12340*/  FFMA.FTZ R4, R66, c[0x0][0x2d0], -R6 ;  /* 0x0000b40042047a23 */ /* 0x000fe20000010806 */
[----:B------:R-:W-:Y:S01]  /*12350*/  FMNMX.FTZ R0, R175, R0, !PT ;  /* 0x00000000af007209 */ /* 0x000fe20007810000 */
[----:B------:R-:W-:Y:S01]  /*12360*/  LDSM.16.MT88.4 R64, [R212+0x900] ;  /* 0x00090000d440783b */ /* 0x000fe20000004200 */
[C---:B------:R-:W-:Y:S01]  /*12370*/  ISETP.GT.AND P1, PT, R3.reuse, 0x48, P5 ;  /* 0x000000480300780c */ /* 0x040fe20002f24270 */
[----:B------:R1:W1:Y:S01]  /*12380*/  MUFU.EX2 R237, R4 ;  /* 0x0000000400ed7308 */ /* 0x0002620000000800 */
[----:B------:R-:W-:-:S02]  /*12390*/  ISETP.GT.AND P0, PT, R3, 0x49, P2 ;  /* 0x000000490300780c */ /* 0x000fc40001704270 */
[----:B------:R-:W-:Y:S02]  /*123a0*/  FMNMX.FTZ R2, R95, R8, !PT ;  /* 0x000000085f027209 */ /* 0x000fe40007810000 */
[----:B------:R-:W-:Y:S02]  /*123b0*/  FMNMX.FTZ R0, R198, R0, !PT ;  /* 0x00000000c6007209 */ /* 0x000fe40007810000 */
[C---:B------:R-:W-:Y:S02]  /*123c0*/  ISETP.LT.OR P1, PT, R5.reuse, 0x49, P1 ;  /* 0x000000490500780c */ /* 0x040fe40000f21670 */
[----:B------:R-:W-:Y:S02]  /*123d0*/  ISETP.LT.OR P0, PT, R5, 0x4a, P0 ;  /* 0x0000004a0500780c */ /* 0x000fe40000701670 */
[----:B------:R-:W-:Y:S02]  /*123e0*/  FMNMX.FTZ R2, R160, R2, !PT ;  /* 0x00000002a0027209 */ /* 0x000fe40007810000 */
[----:B------:R-:W-:-:S02]  /*123f0*/  FMNMX.FTZ R0, R197, R0, !PT ;  /* 0x00000000c5007209 */ /* 0x000fc40007810000 */
[----:B------:R-:W-:Y:S01]  /*12400*/  FSEL R200, R14, -INF , !P3 ;  /* 0xff8000000ec87808 */ /* 0x000fe20005800000 */
[----:B-1----:R-:W-:Y:S01]  /*12410*/  FFMA.FTZ R4, R82, c[0x0][0x2d0], -R7 ;  /* 0x0000b40052047a23 */ /* 0x002fe20000010807 */
[----:B------:R-:W-:Y:S02]  /*12420*/  FSEL R195, R47, -INF , !P1 ;  /* 0xff8000002fc37808 */ /* 0x000fe40004800000 */
[----:B------:R-:W-:Y:S01]  /*12430*/  FSEL R194, R48, -INF , !P0 ;  /* 0xff80000030c27808 */ /* 0x000fe20004000000 */
[----:B------:R-:W-:Y:S01]  /*12440*/  MUFU.EX2 R249, R4 ;  /* 0x0000000400f97308 */ /* 0x000fe20000000800 */
[----:B------:R-:W-:Y:S02]  /*12450*/  PLOP3.LUT P3, PT, PT, PT, UP3, 0x40, 0x0 ;  /* 0x000000000000781c */ /* 0x000fe40003f6e838 */
[----:B------:R-:W-:Y:S02]  /*12460*/  PLOP3.LUT P4, PT, PT, PT, UP2, 0x40, 0x0 ;  /* 0x000000000000781c */ /* 0x000fe40003f8e828 */
[----:B------:R-:W-:-:S02]  /*12470*/  PLOP3.LUT P1, PT, PT, PT, UP1, 0x40, 0x0 ;  /* 0x000000000000781c */ /* 0x000fc40003f2e818 */
[----:B------:R-:W-:Y:S02]  /*12480*/  PLOP3.LUT P0, PT, PT, PT, UP0, 0x40, 0x0 ;  /* 0x000000000000781c */ /* 0x000fe40003f0e808 */
[----:B------:R-:W-:Y:S02]  /*12490*/  FMNMX.FTZ R2, R161, R2, !PT ;  /* 0x00000002a1027209 */ /* 0x000fe40007810000 */
[----:B------:R-:W-:Y:S02]  /*124a0*/  FMNMX.FTZ R0, R196, R0, !PT ;  /* 0x00000000c4007209 */ /* 0x000fe40007810000 */
[C---:B------:R-:W-:Y:S02]  /*124b0*/  ISETP.GT.AND P3, PT, R3.reuse, 0x50, P3 ;  /* 0x000000500300780c */ /* 0x040fe40001f64270 */
[C---:B------:R-:W-:Y:S02]  /*124c0*/  ISETP.GT.AND P2, PT, R3.reuse, 0x51, P4 ;  /* 0x000000510300780c */ /* 0x040fe40002744270 */
[----:B------:R-:W-:-:S02]  /*124d0*/  ISETP.GT.AND P1, PT, R3, 0x58, P1 ;  /* 0x000000580300780c */ /* 0x000fc40000f24270 */
[----:B------:R-:W-:Y:S02]  /*124e0*/  ISETP.GT.AND P0, PT, R3, 0x59, P0 ;  /* 0x000000590300780c */ /* 0x000fe40000704270 */
[----:B------:R-:W-:Y:S02]  /*124f0*/  FMNMX.FTZ R3, R162, R2, !PT ;  /* 0x00000002a2037209 */ /* 0x000fe40007810000 */
[----:B------:R-:W-:Y:S01]  /*12500*/  FMNMX.FTZ R2, R201, R0, !PT ;  /* 0x00000000c9027209 */ /* 0x000fe20007810000 */
[----:B------:R-:W-:Y:S01]  /*12510*/  FFMA.FTZ R0, R83, c[0x0][0x2d0], -R7 ;  /* 0x0000b40053007a23 */ /* 0x000fe20000010807 */
[----:B------:R-:W-:Y:S02]  /*12520*/  FMNMX.FTZ R3, R163, R3, !PT ;  /* 0x00000003a3037209 */ /* 0x000fe40007810000 */
[----:B------:R-:W-:Y:S01]  /*12530*/  FMNMX.FTZ R2, R227, R2, !PT ;  /* 0x00000002e3027209 */ /* 0x000fe20007810000 */
[----:B------:R1:W1:Y:S01]  /*12540*/  MUFU.EX2 R241, R0 ;  /* 0x0000000000f17308 */ /* 0x0002620000000800 */
[----:B------:R-:W-:-:S02]  /*12550*/  FMNMX.FTZ R3, R176, R3, !PT ;  /* 0x00000003b0037209 */ /* 0x000fc40007810000 */
[----:B------:R-:W-:Y:S02]  /*12560*/  FMNMX.FTZ R2, R226, R2, !PT ;  /* 0x00000002e2027209 */ /* 0x000fe40007810000 */
[----:B------:R-:W-:Y:S02]  /*12570*/  FMNMX.FTZ R3, R183, R3, !PT ;  /* 0x00000003b7037209 */ /* 0x000fe40007810000 */
[----:B------:R-:W-:Y:S02]  /*12580*/  ISETP.LT.OR P3, PT, R5, 0x51, P3 ;  /* 0x000000510500780c */ /* 0x000fe40001f61670 */
[----:B------:R-:W-:Y:S02]  /*12590*/  FMNMX.FTZ R3, R185, R3, !PT ;  /* 0x00000003b9037209 */ /* 0x000fe40007810000 */
[----:B------:R-:W-:Y:S02]  /*125a0*/  ISETP.LT.OR P2, PT, R5, 0x52, P2 ;  /* 0x000000520500780c */ /* 0x000fe40001741670 */
[----:B------:R-:W-:-:S02]  /*125b0*/  FMNMX.FTZ R3, R186, R3, !PT ;  /* 0x00000003ba037209 */ /* 0x000fc40007810000 */
[----:B------:R-:W-:Y:S01]  /*125c0*/  FSEL R187, R116, -INF , !P3 ;  /* 0xff80000074bb7808 */ /* 0x000fe20005800000 */
[----:B-1----:R-:W-:Y:S01]  /*125d0*/  FFMA.FTZ R0, R98, c[0x0][0x2d0], -R7 ;  /* 0x0000b40062007a23 */ /* 0x002fe20000010807 */
[----:B------:R-:W-:Y:S02]  /*125e0*/  FMNMX.FTZ R3, R200, R3, !PT ;  /* 0x00000003c8037209 */ /* 0x000fe40007810000 */
[----:B------:R-:W-:Y:S01]  /*125f0*/  ISETP.LT.OR P1, PT, R5, 0x59, P1 ;  /* 0x000000590500780c */ /* 0x000fe20000f21670 */
[----:B------:R1:W-:Y:S01]  /*12600*/  MUFU.EX2 R142, R0 ;  /* 0x00000000008e7308 */ /* 0x0003e20000000800 */
[----:B------:R-:W-:Y:S02]  /*12610*/  FMNMX.FTZ R3, R199, R3, !PT ;  /* 0x00000003c7037209 */ /* 0x000fe40007810000 */
[----:B------:R-:W-:Y:S02]  /*12620*/  FSEL R188, R51, -INF , !P2 ;  /* 0xff80000033bc7808 */ /* 0x000fe40005000000 */
[----:B------:R-:W-:-:S02]  /*12630*/  FMNMX.FTZ R3, R195, R3, !PT ;  /* 0x00000003c3037209 */ /* 0x000fc40007810000 */
[----:B------:R-:W-:Y:S02]  /*12640*/  ISETP.LT.OR P0, PT, R5, 0x5a, P0 ;  /* 0x0000005a0500780c */ /* 0x000fe40000701670 */
[----:B------:R-:W-:Y:S02]  /*12650*/  FMNMX.FTZ R3, R194, R3, !PT ;  /* 0x00000003c2037209 */ /* 0x000fe40007810000 */
[----:B------:R-:W-:Y:S02]  /*12660*/  FSEL R189, R43, -INF , !P1 ;  /* 0xff8000002bbd7808 */ /* 0x000fe40004800000 */
[----:B------:R-:W-:Y:S02]  /*12670*/  FMNMX.FTZ R3, R187, R3, !PT ;  /* 0x00000003bb037209 */ /* 0x000fe40007810000 */
[----:B------:R-:W-:Y:S02]  /*12680*/  FSEL R190, R39, -INF , !P0 ;  /* 0xff80000027be7808 */ /* 0x000fe40004000000 */
[----:B-1----:R-:W-:Y:S01]  /*12690*/  FMNMX.FTZ R0, R228, R2, !PT ;  /* 0x00000002e4007209 */ /* 0x002fe20007810000 */
[----:B------:R-:W-:Y:S01]  /*126a0*/  FFMA.FTZ R2, R99, c[0x0][0x2d0], -R7 ;  /* 0x0000b40063027a23 */ /* 0x000fe20000010807 */
[----:B------:R-:W-:-:S02]  /*126b0*/  FMNMX.FTZ R3, R188, R3, !PT ;  /* 0x00000003bc037209 */ /* 0x000fc40007810000 */
[----:B------:R-:W-:Y:S01]  /*126c0*/  FMNMX.FTZ R0, R229, R0, !PT ;  /* 0x00000000e5007209 */ /* 0x000fe20007810000 */
[----:B------:R1:W1:Y:S01]  /*126d0*/  MUFU.EX2 R147, R2 ;  /* 0x0000000200937308 */ /* 0x0002620000000800 */
[----:B------:R-:W-:Y:S02]  /*126e0*/  FMNMX.FTZ R3, R189, R3, !PT ;  /* 0x00000003bd037209 */ /* 0x000fe40007810000 */
[----:B------:R-:W-:Y:S02]  /*126f0*/  FMNMX.FTZ R0, R207, R0, !PT ;  /* 0x00000000cf007209 */ /* 0x000fe40007810000 */
[----:B------:R-:W-:Y:S02]  /*12700*/  FMNMX.FTZ R3, R190, R3, !PT ;  /* 0x00000003be037209 */ /* 0x000fe40007810000 */
[----:B------:R-:W-:Y:S02]  /*12710*/  FMNMX.FTZ R0, R206, R0, !PT ;  /* 0x00000000ce007209 */ /* 0x000fe40007810000 */
[----:B--2---:R-:W-:Y:S01]  /*12720*/  F2FP.PACK_AB R8, R149, R150 ;  /* 0x000000969508723e */ /* 0x004fe200000000ff */
[----:B------:R-:W2:Y:S01]  /*12730*/  SHFL.BFLY PT, R5, R3, 0x2, 0x1f ;  /* 0x0c401f0003057f89 */ /* 0x000ea200000e0000 */
[----:B------:R-:W-:-:S02]  /*12740*/  FMNMX.FTZ R0, R230, R0, !PT ;  /* 0x00000000e6007209 */ /* 0x000fc40007810000 */
[----:B---3--:R-:W-:Y:S02]  /*12750*/  F2FP.PACK_AB R10, R154, R208 ;  /* 0x000000d09a0a723e */ /* 0x008fe400000000ff */
[----:B------:R-:W-:Y:S01]  /*12760*/  FMNMX.FTZ R0, R231, R0, !PT ;  /* 0x00000000e7007209 */ /* 0x000fe20007810000 */
[----:B-1----:R-:W-:Y:S01]  /*12770*/  FFMA.FTZ R2, R80, c[0x0][0x2d0], -R6 ;  /* 0x0000b40050027a23 */ /* 0x002fe20000010806 */
[----:B----4-:R-:W-:Y:S02]  /*12780*/  F2FP.PACK_AB R9, R216, R215 ;  /* 0x000000d7d809723e */ /* 0x010fe400000000ff */
[----:B------:R-:W-:Y:S01]  /*12790*/  F2FP.PACK_AB R11, R237, R146 ;  /* 0x00000092ed0b723e */ /* 0x000fe200000000ff */
[----:B------:R-:W1:Y:S01]  /*127a0*/  SHFL.BFLY PT, R4, R0, 0x2, 0x1f ;  /* 0x0c401f0000047f89 */ /* 0x000e6200000e0000 */
[----:B------:R3:W-:Y:S01]  /*127b0*/  MUFU.EX2 R248, R2 ;  /* 0x0000000200f87308 */ /* 0x0007e20000000800 */
[----:B------:R-:W-:Y:S02]  /*127c0*/  F2FP.PACK_AB R12, R241, R249 ;  /* 0x000000f9f10c723e */ /* 0x000fe400000000ff */
[----:B------:R-:W-:-:S02]  /*127d0*/  F2FP.PACK_AB R14, R147, R142 ;  /* 0x0000008e930e723e */ /* 0x000fc400000000ff */
[----:B------:R-:W-:Y:S01]  /*127e0*/  HMMA.16816.F32 R32, R8, R56, RZ ;  /* 0x000000380820723c */ /* 0x000fe200000018ff */
[----:B--2---:R-:W-:-:S07]  /*127f0*/  FMNMX.FTZ R3, R3, R5, !PT ;  /* 0x0000000503037209 */ /* 0x004fce0007810000 */
[C---:B------:R-:W-:Y:S01]  /*12800*/  HMMA.16816.F32 R24, R8.reuse, R84, RZ ;  /* 0x000000540818723c */ /* 0x040fe200000018ff */
[--C-:B---3--:R-:W-:Y:S01]  /*12810*/  FFMA.FTZ R2, R81, c[0x0][0x2d0], -R6.reuse ;  /* 0x0000b40051027a23 */ /* 0x108fe20000010806 */
[----:B------:R-:W2:Y:S03]  /*12820*/  SHFL.BFLY PT, R5, R3, 0x1, 0x1f ;  /* 0x0c201f0003057f89 */ /* 0x000ea600000e0000 */
[----:B------:R3:W4:Y:S01]  /*12830*/  MUFU.EX2 R242, R2 ;  /* 0x0000000200f27308 */ /* 0x0007220000000800 */
[----:B------:R-:W-:Y:S01]  /*12840*/  LDSM.16.MT88.4 R80, [R209+0x900] ;  /* 0x00090000d150783b */ /* 0x000fe20000004200 */
[----:B-1----:R-:W-:Y:S01]  /*12850*/  FMNMX.FTZ R0, R0, R4, !PT ;  /* 0x0000000400007209 */ /* 0x002fe20007810000 */
[C---:B------:R-:W-:Y:S04]  /*12860*/  HMMA.16816.F32 R28, R8.reuse, R76, RZ ;  /* 0x0000004c081c723c */ /* 0x040fe800000018ff */
[----:B------:R-:W1:Y:S04]  /*12870*/  SHFL.BFLY PT, R4, R0, 0x1, 0x1f ;  /* 0x0c201f0000047f89 */ /* 0x000e6800000e0000 */
[----:B------:R-:W-:Y:S01]  /*12880*/  HMMA.16816.F32 R16, R8, R88, RZ ;  /* 0x000000580810723c */ /* 0x000fe200000018ff */
[----:B---3--:R-:W-:Y:S01]  /*12890*/  FFMA.FTZ R2, R96, c[0x0][0x2d0], -R6 ;  /* 0x0000b40060027a23 */ /* 0x008fe20000010806 */
[----:B----4-:R-:W-:-:S03]  /*128a0*/  F2FP.PACK_AB R13, R242, R248 ;  /* 0x000000f8f20d723e */ /* 0x010fc600000000ff */
[----:B------:R3:W-:Y:S03]  /*128b0*/  MUFU.EX2 R151, R2 ;  /* 0x0000000200977308 */ /* 0x0007e60000000800 */
[----:B------:R-:W-:Y:S01]  /*128c0*/  HMMA.16816.F32 R20, R8, R58, RZ ;  /* 0x0000003a0814723c */ /* 0x000fe200000018ff */
[----:B--2---:R-:W-:-:S07]  /*128d0*/  FMNMX.FTZ R3, R5, R3, !PT ;  /* 0x0000000305037209 */ /* 0x004fce0007810000 */
[C---:B------:R-:W-:Y:S01]  /*128e0*/  HMMA.16816.F32 R36, R8.reuse, R78, RZ ;  /* 0x0000004e0824723c */ /* 0x040fe200000018ff */
[----:B-1----:R-:W-:Y:S01]  /*128f0*/  FMNMX.FTZ R70, R0, R4, !PT ;  /* 0x0000000400467209 */ /* 0x002fe20007810000 */
[--C-:B------:R-:W-:Y:S02]  /*12900*/  FFMA.FTZ R0, R106, c[0x0][0x2d0], -R6.reuse ;  /* 0x0000b4006a007a23 */ /* 0x100fe40000010806 */
[--C-:B---3--:R-:W-:Y:S01]  /*12910*/  FFMA.FTZ R2, R97, c[0x0][0x2d0], -R6.reuse ;  /* 0x0000b40061027a23 */ /* 0x108fe20000010806 */
[----:B------:R-:W-:Y:S01]  /*12920*/  FSETP.NEU.FTZ.AND P0, PT, R70, -INF , PT ;  /* 0xff8000004600780b */ /* 0x000fe20003f1d000 */
[----:B------:R1:W-:Y:S02]  /*12930*/  MUFU.EX2 R145, R0 ;  /* 0x0000000000917308 */ /* 0x0003e40000000800 */
[C---:B------:R-:W-:Y:S06]  /*12940*/  HMMA.16816.F32 R40, R8.reuse, R86, RZ ;  /* 0x000000560828723c */ /* 0x040fec00000018ff */
[----:B------:R2:W3:Y:S02]  /*12950*/  MUFU.EX2 R245, R2 ;  /* 0x0000000200f57308 */ /* 0x0004e40000000800 */
[----:B------:R-:W-:Y:S01]  /*12960*/  HMMA.16816.F32 R8, R8, R90, RZ ;  /* 0x0000005a0808723c */ /* 0x000fe200000018ff */
[----:B-1----:R-:W-:-:S05]  /*12970*/  FFMA.FTZ R0, R109, c[0x0][0x2d0], -R6 ;  /* 0x0000b4006d007a23 */ /* 0x002fca0000010806 */
[----:B------:R-:W-:Y:S01]  /*12980*/  MUFU.EX2 R75, R0 ;  /* 0x00000000004b7308 */ /* 0x000fe20000000800 */
[----:B--2---:R-:W-:Y:S01]  /*12990*/  FFMA.FTZ R2, R107, c[0x0][0x2d0], -R7 ;  /* 0x0000b4006b027a23 */ /* 0x004fe20000010807 */
[----:B---3--:R-:W-:-:S06]  /*129a0*/  F2FP.PACK_AB R15, R245, R151 ;  /* 0x00000097f50f723e */ /* 0x008fcc00000000ff */
[----:B------:R1:W-:Y:S01]  /*129b0*/  MUFU.EX2 R153, R2 ;  /* 0x0000000200997308 */ /* 0x0003e20000000800 */
[C---:B------:R-:W-:Y:S08]  /*129c0*/  HMMA.16816.F32 R48, R12.reuse, R80, R32 ;  /* 0x000000500c30723c */ /* 0x040ff00000001820 */
[----:B------:R-:W-:Y:S01]  /*129d0*/  HMMA.16816.F32 R32, R12, R60, R24 ;  /* 0x0000003c0c20723c */ /* 0x000fe20000001818 */
[----:B-1----:R-:W-:-:S04]  /*129e0*/  FFMA.FTZ R2, R108, c[0x0][0x2d0], -R7 ;  /* 0x0000b4006c027a23 */ /* 0x002fc80000010807 */
[----:B------:R1:W2:Y:S03]  /*129f0*/  MUFU.EX2 R247, R2 ;  /* 0x0000000200f77308 */ /* 0x0002a60000000800 */
        /* <DEDUP_REMOVED lines=8> */
[----:B------:R1:W3:Y:S03]  /*12a80*/  MUFU.EX2 R243, R2 ;  /* 0x0000000200f37308 */ /* 0x0002e60000000800 */
[----:B------:R-:W-:Y:S07]  /*12a90*/  HMMA.16816.F32 R12, R12, R54, R8 ;  /* 0x000000360c0c723c */ /* 0x000fee0000001808 */
[----:B--2---:R-:W-:-:S02]  /*12aa0*/  F2FP.PACK_AB R8, R247, R153 ;  /* 0x00000099f708723e */ /* 0x004fc400000000ff */
[----:B------:R-:W-:Y:S01]  /*12ab0*/  F2FP.PACK_AB R11, R75, R145 ;  /* 0x000000914b0b723e */ /* 0x000fe200000000ff */
[----:B-1----:R-:W-:Y:S01]  /*12ac0*/  FFMA.FTZ R2, R104, c[0x0][0x2d0], -R6 ;  /* 0x0000b40068027a23 */ /* 0x002fe20000010806 */
[----:B---3--:R-:W-:-:S03]  /*12ad0*/  F2FP.PACK_AB R10, R243, R143 ;  /* 0x0000008ff30a723e */ /* 0x008fc600000000ff */
[----:B------:R1:W-:Y:S02]  /*12ae0*/  MUFU.EX2 R246, R2 ;  /* 0x0000000200f67308 */ /* 0x0003e40000000800 */
[----:B-1----:R-:W-:-:S06]  /*12af0*/  FFMA.FTZ R2, R105, c[0x0][0x2d0], -R6 ;  /* 0x0000b40069027a23 */ /* 0x002fcc0000010806 */
[----:B------:R1:W2:Y:S02]  /*12b00*/  MUFU.EX2 R244, R2 ;  /* 0x0000000200f47308 */ /* 0x0002a40000000800 */
[----:B-1----:R-:W-:Y:S01]  /*12b10*/  FMUL.FTZ R2, R70, c[0x0][0x2d0] ;  /* 0x0000b40046027a20 */ /* 0x002fe20000410000 */
[----:B--2---:R-:W-:-:S04]  /*12b20*/  F2FP.PACK_AB R9, R244, R246 ;  /* 0x000000f6f409723e */ /* 0x004fc800000000ff */
[----:B------:R-:W-:Y:S02]  /*12b30*/  FSEL R2, R2, RZ, P0 ;  /* 0x000000ff02027208 */ /* 0x000fe40000000000 */
[----:B------:R-:W-:Y:S01]  /*12b40*/  FSETP.NEU.FTZ.AND P0, PT, R3, -INF , PT ;  /* 0xff8000000300780b */ /* 0x000fe20003f1d000 */
[C---:B------:R-:W-:Y:S02]  /*12b50*/  HMMA.16816.F32 R120, R8.reuse, R136, R32 ;  /* 0x000000880878723c */ /* 0x040fe40000001820 */
[--C-:B------:R-:W-:Y:S02]  /*12b60*/  FFMA.FTZ R0, R100, c[0x0][0x2d0], -R2.reuse ;  /* 0x0000b40064007a23 */ /* 0x100fe40000010802 */
[--C-:B------:R-:W-:Y:S02]  /*12b70*/  FFMA.FTZ R4, R103, c[0x0][0x2d0], -R2.reuse ;  /* 0x0000b40067047a23 */ /* 0x100fe40000010802 */
[----:B------:R1:W-:Y:S02]  /*12b80*/  MUFU.EX2 R213, R0 ;  /* 0x0000000000d57308 */ /* 0x0003e40000000800 */
[C---:B------:R-:W-:Y:S06]  /*12b90*/  HMMA.16816.F32 R116, R8.reuse, R132, R44 ;  /* 0x000000840874723c */ /* 0x040fec000000182c */
[----:B------:R-:W-:Y:S02]  /*12ba0*/  MUFU.EX2 R238, R4 ;  /* 0x0000000400ee7308 */ /* 0x000fe40000000800 */
[----:B------:R-:W-:Y:S01]  /*12bb0*/  HMMA.16816.F32 R108, R8, R128, R48 ;  /* 0x00000080086c723c */ /* 0x000fe20000001830 */
[----:B-1----:R-:W-:-:S06]  /*12bc0*/  FFMA.FTZ R0, R101, c[0x0][0x2d0], -R2 ;  /* 0x0000b40065007a23 */ /* 0x002fcc0000010802 */
[----:B------:R-:W-:Y:S01]  /*12bd0*/  MOV R51, R149 ;  /* 0x0000009500337202 */ /* 0x000fe20000000f00 */
[----:B------:R-:W-:Y:S01]  /*12be0*/  HMMA.16816.F32 R124, R8, R156, R28 ;  /* 0x0000009c087c723c */ /* 0x000fe2000000181c */
[----:B------:R-:W-:Y:S01]  /*12bf0*/  IMAD.MOV.U32 R50, RZ, RZ, R147 ;  /* 0x000000ffff327224 */ /* 0x000fe200078e0093 */
[----:B------:R1:W2:Y:S01]  /*12c00*/  MUFU.EX2 R214, R0 ;  /* 0x0000000000d67308 */ /* 0x0002a20000000800 */
[----:B------:R-:W-:Y:S02]  /*12c10*/  IMAD.MOV.U32 R49, RZ, RZ, R146 ;  /* 0x000000ffff317224 */ /* 0x000fe400078e0092 */
[----:B------:R-:W-:-:S03]  /*12c20*/  IMAD.MOV.U32 R48, RZ, RZ, R145 ;  /* 0x000000ffff307224 */ /* 0x000fc600078e0091 */
[C---:B------:R-:W-:Y:S08]  /*12c30*/  HMMA.16816.F32 R44, R8.reuse, R130, R24 ;  /* 0x00000082082c723c */ /* 0x040ff00000001818 */
[----:B------:R-:W-:Y:S01]  /*12c40*/  HMMA.16816.F32 R96, R8, R134, R20 ;  /* 0x000000860860723c */ /* 0x000fe20000001814 */
[----:B-1----:R-:W-:-:S04]  /*12c50*/  FFMA.FTZ R0, R102, c[0x0][0x2d0], -R2 ;  /* 0x0000b40066007a23 */ /* 0x002fc80000010802 */
[----:B------:R1:W-:Y:S03]  /*12c60*/  MUFU.EX2 R155, R0 ;  /* 0x00000000009b7308 */ /* 0x0003e60000000800 */
[C---:B------:R-:W-:Y:S08]  /*12c70*/  HMMA.16816.F32 R100, R8.reuse, R138, R16 ;  /* 0x0000008a0864723c */ /* 0x040ff00000001810 */
[----:B------:R-:W-:Y:S01]  /*12c80*/  HMMA.16816.F32 R104, R8, R158, R12 ;  /* 0x0000009e0868723c */ /* 0x000fe2000000180c */
[----:B-1----:R-:W-:-:S06]  /*12c90*/  FMUL.FTZ R0, R3, c[0x0][0x2d0] ;  /* 0x0000b40003007a20 */ /* 0x002fcc0000410000 */
[----:B--2---:R-:W-:Y:S02]  /*12ca0*/  F2FP.PACK_AB R8, R214, R213 ;  /* 0x000000d5d608723e */ /* 0x004fe400000000ff */
[----:B------:R-:W-:-:S05]  /*12cb0*/  FSEL R0, R0, RZ, P0 ;  /* 0x000000ff00007208 */ /* 0x000fca0000000000 */
[----:B------:R-:W-:Y:S01]  /*12cc0*/  FFMA.FTZ R4, R69, c[0x0][0x2d0], -R0 ;  /* 0x0000b40045047a23 */ /* 0x000fe20000010800 */
[----:B------:R-:W-:-:S03]  /*12cd0*/  MOV R69, R143 ;  /* 0x0000008f00457202 */ /* 0x000fc60000000f00 */
[----:B------:R1:W-:Y:S02]  /*12ce0*/  MUFU.EX2 R181, R4 ;  /* 0x0000000400b57308 */ /* 0x0003e40000000800 */
[----:B-1----:R-:W-:Y:S02]  /*12cf0*/  FFMA.FTZ R4, R68, c[0x0][0x2d0], -R0 ;  /* 0x0000b40044047a23 */ /* 0x002fe40000010800 */
[----:B------:R-:W-:-:S04]  /*12d00*/  IMAD.MOV.U32 R68, RZ, RZ, R142 ;  /* 0x000000ffff447224 */ /* 0x000fc800078e008e */
[----:B------:R1:W2:Y:S02]  /*12d10*/  MUFU.EX2 R178, R4 ;  /* 0x0000000400b27308 */ /* 0x0002a40000000800 */
[----:B-1----:R-:W-:Y:S01]  /*12d20*/  FFMA.FTZ R4, R74, c[0x0][0x2d0], -R0 ;  /* 0x0000b4004a047a23 */ /* 0x002fe20000010800 */
[----:B--2---:R-:W-:-:S05]  /*12d30*/  F2FP.PACK_AB R9, R178, R181 ;  /* 0x000000b5b209723e */ /* 0x004fca00000000ff */
[----:B------:R1:W-:Y:S02]  /*12d40*/  MUFU.EX2 R239, R4 ;  /* 0x0000000400ef7308 */ /* 0x0003e40000000800 */
[----:B-1----:R-:W-:Y:S02]  /*12d50*/  FFMA.FTZ R4, R73, c[0x0][0x2d0], -R0 ;  /* 0x0000b40049047a23 */ /* 0x002fe40000010800 */
[----:B------:R-:W-:-:S04]  /*12d60*/  IMAD.MOV.U32 R73, RZ, RZ, R155 ;  /* 0x000000ffff497224 */ /* 0x000fc800078e009b */
[----:B------:R1:W2:Y:S01]  /*12d70*/  MUFU.EX2 R177, R4 ;  /* 0x0000000400b17308 */ /* 0x0002a20000000800 */
[----:B------:R-:W-:Y:S01]  /*12d80*/  F2FP.PACK_AB R10, R238, R73 ;  /* 0x00000049ee0a723e */ /* 0x000fe200000000ff */
[----:B-1----:R-:W-:Y:S01]  /*12d90*/  FFMA.FTZ R4, R112, c[0x0][0x2d0], -R2 ;  /* 0x0000b40070047a23 */ /* 0x002fe20000010802 */
[----:B--2---:R-:W-:Y:S02]  /*12da0*/  F2FP.PACK_AB R11, R177, R239 ;  /* 0x000000efb10b723e */ /* 0x004fe400000000ff */
[----:B------:R-:W-:-:S03]  /*12db0*/  MOV R112, R154 ;  /* 0x0000009a00707202 */ /* 0x000fc60000000f00 */
[----:B------:R1:W-:Y:S02]  /*12dc0*/  MUFU.EX2 R5, R4 ;  /* 0x0000000400057308 */ /* 0x0003e40000000800 */
[C---:B------:R-:W-:Y:S08]  /*12dd0*/  HMMA.16816.F32 R24, R8.reuse, R76, RZ ;  /* 0x0000004c0818723c */ /* 0x040ff000000018ff */
[----:B------:R-:W-:Y:S01]  /*12de0*/  HMMA.16816.F32 R28, R8, R56, RZ ;  /* 0x00000038081c723c */ /* 0x000fe200000018ff */
[----:B-1----:R-:W-:-:S02]  /*12df0*/  FFMA.FTZ R4, R113, c[0x0][0x2d0], -R2 ;  /* 0x0000b40071047a23 */ /* 0x002fc40000010802 */
[----:B------:R-:W-:Y:S02]  /*12e00*/  IMAD.MOV.U32 R113, RZ, RZ, R153 ;  /* 0x000000ffff717224 */ /* 0x000fe400078e0099 */
[----:B------:R1:W2:Y:S03]  /*12e10*/  MUFU.EX2 R33, R4 ;  /* 0x0000000400217308 */ /* 0x0002a60000000800 */
[C---:B------:R-:W-:Y:S08]  /*12e20*/  HMMA.16816.F32 R36, R8.reuse, R78, RZ ;  /* 0x0000004e0824723c */ /* 0x040ff000000018ff */
[----:B------:R-:W-:Y:S01]  /*12e30*/  HMMA.16816.F32 R40, R8, R58, RZ ;  /* 0x0000003a0828723c */ /* 0x000fe200000018ff */
[----:B------:R-:W-:Y:S01]  /*12e40*/  LDSM.16.MT88.4 R56, [R209+0x1900] ;  /* 0x00190000d138783b */ /* 0x000fe20000004200 */
[----:B-1----:R-:W-:-:S06]  /*12e50*/  FFMA.FTZ R4, R114, c[0x0][0x2d0], -R2 ;  /* 0x0000b40072047a23 */ /* 0x002fcc0000010802 */
[----:B------:R-:W-:Y:S01]  /*12e60*/  HMMA.16816.F32 R16, R8, R84, RZ ;  /* 0x000000540810723c */ /* 0x000fe200000018ff */
[----:B--2---:R-:W-:Y:S01]  /*12e70*/  IMAD.MOV.U32 R78, RZ, RZ, R33 ;  /* 0x000000ffff4e7224 */ /* 0x004fe200078e0021 */
[----:B------:R1:W-:Y:S01]  /*12e80*/  MUFU.EX2 R236, R4 ;  /* 0x0000000400ec7308 */ /* 0x0003e20000000800 */
[----:B------:R-:W-:-:S05]  /*12e90*/  IMAD.MOV.U32 R114, RZ, RZ, R151 ;  /* 0x000000ffff727224 */ /* 0x000fca00078e0097 */
[C---:B------:R-:W-:Y:S07]  /*12ea0*/  HMMA.16816.F32 R12, R8.reuse, R88, RZ ;  /* 0x00000058080c723c */ /* 0x040fee00000018ff */
[----:B------:R-:W-:Y:S01]  /*12eb0*/  IMAD.MOV.U32 R88, RZ, RZ, R249 ;  /* 0x000000ffff587224 */ /* 0x000fe200078e00f9 */
[----:B------:R-:W-:Y:S01]  /*12ec0*/  HMMA.16816.F32 R20, R8, R90, RZ ;  /* 0x0000005a0814723c */ /* 0x000fe200000018ff */
[----:B------:R-:W-:Y:S02]  /*12ed0*/  IMAD.MOV.U32 R89, RZ, RZ, R245 ;  /* 0x000000ffff597224 */ /* 0x000fe400078e00f5 */
[----:B-1----:R-:W-:-:S02]  /*12ee0*/  FFMA.FTZ R4, R115, c[0x0][0x2d0], -R2 ;  /* 0x0000b40073047a23 */ /* 0x002fc40000010802 */
[----:B------:R-:W-:Y:S02]  /*12ef0*/  IMAD.MOV.U32 R115, RZ, RZ, R150 ;  /* 0x000000ffff737224 */ /* 0x000fe400078e0096 */
[----:B------:R1:W2:Y:S01]  /*12f00*/  MUFU.EX2 R32, R4 ;  /* 0x0000000400207308 */ /* 0x0002a20000000800 */
[----:B------:R-:W-:Y:S02]  /*12f10*/  IMAD.MOV.U32 R90, RZ, RZ, R247 ;  /* 0x000000ffff5a7224 */ /* 0x000fe400078e00f7 */
[----:B------:R-:W-:Y:S02]  /*12f20*/  IMAD.MOV.U32 R91, RZ, RZ, R248 ;  /* 0x000000ffff5b7224 */ /* 0x000fe400078e00f8 */
[----:B-1----:R-:W-:Y:S01]  /*12f30*/  FFMA.FTZ R4, R92, c[0x0][0x2d0], -R0 ;  /* 0x0000b4005c047a23 */ /* 0x002fe20000010800 */
[----:B------:R-:W-:-:S03]  /*12f40*/  MOV R92, R246 ;  /* 0x000000f6005c7202 */ /* 0x000fc60000000f00 */
[----:B------:R1:W-:Y:S02]  /*12f50*/  MUFU.EX2 R171, R4 ;  /* 0x0000000400ab7308 */ /* 0x0003e40000000800 */
[----:B-1----:R-:W-:Y:S02]  /*12f60*/  FFMA.FTZ R4, R93, c[0x0][0x2d0], -R0 ;  /* 0x0000b4005d047a23 */ /* 0x002fe40000010800 */
[----:B------:R-:W-:-:S04]  /*12f70*/  IMAD.MOV.U32 R93, RZ, RZ, R113 ;  /* 0x000000ffff5d7224 */ /* 0x000fc800078e0071 */
[----:B------:R1:W3:Y:S02]  /*12f80*/  MUFU.EX2 R170, R4 ;  /* 0x0000000400aa7308 */ /* 0x0002e40000000800 */
[----:B-1----:R-:W-:Y:S02]  /*12f90*/  FFMA.FTZ R4, R94, c[0x0][0x2d0], -R0 ;  /* 0x0000b4005e047a23 */ /* 0x002fe40000010800 */
[----:B--2---:R-:W-:-:S04]  /*12fa0*/  IMAD.MOV.U32 R94, RZ, RZ, R32 ;  /* 0x000000ffff5e7224 */ /* 0x004fc800078e0020 */
[----:B------:R1:W-:Y:S01]  /*12fb0*/  MUFU.EX2 R173, R4 ;  /* 0x0000000400ad7308 */ /* 0x0003e20000000800 */
[----:B------:R-:W-:Y:S07]  /*12fc0*/  HMMA.16816.F32 R32, R8, R86, RZ ;  /* 0x000000560820723c */ /* 0x000fee00000018ff */
[----:B------:R-:W-:Y:S02]  /*12fd0*/  F2FP.PACK_AB R8, R78, R5 ;  /* 0x000000054e08723e */ /* 0x000fe400000000ff */
[----:B------:R-:W-:-:S02]  /*12fe0*/  F2FP.PACK_AB R10, R94, R236 ;  /* 0x000000ec5e0a723e */ /* 0x000fc400000000ff */
[----:B---3--:R-:W-:Y:S01]  /*12ff0*/  F2FP.PACK_AB R9, R170, R171 ;  /* 0x000000abaa09723e */ /* 0x008fe200000000ff */
[----:B-1----:R-:W-:Y:S02]  /*13000*/  FFMA.FTZ R4, R95, c[0x0][0x2d0], -R0 ;  /* 0x0000b4005f047a23 */ /* 0x002fe40000010800 */
[----:B------:R-:W-:Y:S02]  /*13010*/  IMAD.MOV.U32 R95, RZ, RZ, R114 ;  /* 0x000000ffff5f7224 */ /* 0x000fe400078e0072 */
[----:B------:R1:W2:Y:S02]  /*13020*/  MUFU.EX2 R172, R4 ;  /* 0x0000000400ac7308 */ /* 0x0002a40000000800 */
[----:B-1----:R-:W-:Y:S01]  /*13030*/  FFMA.FTZ R4, R140, c[0x0][0x2d0], -R7 ;  /* 0x0000b4008c047a23 */ /* 0x002fe20000010807 */
[----:B--2---:R-:W-:-:S05]  /*13040*/  F2FP.PACK_AB R11, R172, R173 ;  /* 0x000000adac0b723e */ /* 0x004fca00000000ff */
[----:B------:R1:W-:Y:S02]  /*13050*/  MUFU.EX2 R74, R4 ;  /* 0x00000004004a7308 */ /* 0x0003e40000000800 */
[----:B------:R-:W-:Y:S01]  /*13060*/  HMMA.16816.F32 R84, R8, R82, R40 ;  /* 0x000000520854723c */ /* 0x000fe20000001828 */
[----:B-1----:R-:W-:-:S07]  /*13070*/  FFMA.FTZ R4, R141, c[0x0][0x2d0], -R7 ;  /* 0x0000b4008d047a23 */ /* 0x002fce0000010807 */
[C---:B------:R-:W-:Y:S01]  /*13080*/  HMMA.16816.F32 R140, R8.reuse, R80, R28 ;  /* 0x00000050088c723c */ /* 0x040fe2000000181c */
[----:B------:R1:W-:Y:S06]  /*13090*/  MUFU.EX2 R76, R4 ;  /* 0x00000004004c7308 */ /* 0x0003ec0000000800 */
[----:B------:R-:W-:Y:S01]  /*130a0*/  IMAD.MOV.U32 R31, RZ, RZ, R68 ;  /* 0x000000ffff1f7224 */ /* 0x000fe200078e0044 */
[----:B------:R-:W-:Y:S01]  /*130b0*/  MOV R30, R69 ;  /* 0x00000045001e7202 */ /* 0x000fe20000000f00 */
[----:B------:R-:W-:Y:S01]  /*130c0*/  IMAD.MOV.U32 R69, RZ, RZ, R48 ;  /* 0x000000ffff457224 */ /* 0x000fe200078e0030 */
[----:B------:R-:W-:Y:S01]  /*130d0*/  MOV R28, R51 ;  /* 0x00000033001c7202 */ /* 0x000fe20000000f00 */
[----:B------:R-:W-:Y:S01]  /*130e0*/  IMAD.MOV.U32 R68, RZ, RZ, R49 ;  /* 0x000000ffff447224 */ /* 0x000fe200078e0031 */
[----:B------:R-:W-:Y:S01]  /*130f0*/  HMMA.16816.F32 R80, R8, R66, R36 ;  /* 0x000000420850723c */ /* 0x000fe20000001824 */
[----:B------:R-:W-:-:S02]  /*13100*/  IMAD.MOV.U32 R29, RZ, RZ, R50 ;  /* 0x000000ffff1d7224 */ /* 0x000fc400078e0032 */
[----:B------:R-:W-:Y:S01]  /*13110*/  LDSM.16.MT88.4 R48, [R212+0x1900] ;  /* 0x00190000d430783b */ /* 0x000fe20000004200 */
[----:B-1----:R-:W-:-:S04]  /*13120*/  FFMA.FTZ R4, R144, c[0x0][0x2d0], -R7 ;  /* 0x0000b40090047a23 */ /* 0x002fc80000010807 */
[C---:B------:R-:W-:Y:S01]  /*13130*/  HMMA.16816.F32 R144, R8.reuse, R64, R24 ;  /* 0x000000400890723c */ /* 0x040fe20000001818 */
[----:B------:R1:W-:Y:S07]  /*13140*/  MUFU.EX2 R77, R4 ;  /* 0x00000004004d7308 */ /* 0x0003ee0000000800 */
[----:B------:R-:W-:Y:S01]  /*13150*/  HMMA.16816.F32 R64, R8, R62, R32 ;  /* 0x0000003e0840723c */ /* 0x000fe20000001820 */
[----:B-1----:R-:W-:-:S07]  /*13160*/  FFMA.FTZ R4, R148, c[0x0][0x2d0], -R7 ;  /* 0x0000b40094047a23 */ /* 0x002fce0000010807 */
[----:B------:R-:W-:Y:S01]  /*13170*/  HMMA.16816.F32 R148, R8, R60, R16 ;  /* 0x0000003c0894723c */ /* 0x000fe20000001810 */
[----:B------:R-:W1:Y:S01]  /*13180*/  LDSM.16.MT88.4 R60, [R210+0x1900] ;  /* 0x00190000d23c783b */ /* 0x000e620000004200 */
[----:B------:R2:W3:Y:S05]  /*13190*/  MUFU.EX2 R79, R4 ;  /* 0x00000004004f7308 */ /* 0x0004ea0000000800 */
[----:B------:R-:W-:Y:S01]  /*131a0*/  IMAD.MOV.U32 R18, RZ, RZ, R244 ;  /* 0x000000ffff127224 */ /* 0x000fe200078e00f4 */
[----:B------:R-:W-:Y:S01]  /*131b0*/  MOV R16, R30 ;  /* 0x0000001e00107202 */ /* 0x000fe20000000f00 */
[----:B------:R-:W-:Y:S02]  /*131c0*/  IMAD.MOV.U32 R19, RZ, RZ, R243 ;  /* 0x000000ffff137224 */ /* 0x000fe400078e00f3 */
[----:B------:R-:W-:-:S02]  /*131d0*/  IMAD.MOV.U32 R17, RZ, RZ, R31 ;  /* 0x000000ffff117224 */ /* 0x000fc400078e001f */
[----:B--2---:R-:W-:Y:S02]  /*131e0*/  FFMA.FTZ R4, R152, c[0x0][0x2d0], -R7 ;  /* 0x0000b40098047a23 */ /* 0x004fe40000010807 */
[----:B------:R-:W-:Y:S02]  /*131f0*/  HMMA.16816.F32 R152, R8, R52, R12 ;  /* 0x000000340898723c */ /* 0x000fe4000000180c */
[----:B------:R2:W-:Y:S05]  /*13200*/  MUFU.EX2 R252, R4 ;  /* 0x0000000400fc7308 */ /* 0x0005ea0000000800 */
[----:B------:R-:W-:Y:S02]  /*13210*/  IMAD.MOV.U32 R15, RZ, RZ, R29 ;  /* 0x000000ffff0f7224 */ /* 0x000fe400078e001d */
[----:B--2---:R-:W-:Y:S01]  /*13220*/  FFMA.FTZ R4, R164, c[0x0][0x2d0], -R6 ;  /* 0x0000b400a4047a23 */ /* 0x004fe20000010806 */
[----:B------:R-:W-:-:S03]  /*13230*/  MOV R164, R73 ;  /* 0x0000004900a47202 */ /* 0x000fc60000000f00 */
[----:B------:R2:W-:Y:S02]  /*13240*/  MUFU.EX2 R251, R4 ;  /* 0x0000000400fb7308 */ /* 0x0005e40000000800 */
[----:B--2---:R-:W-:Y:S02]  /*13250*/  FFMA.FTZ R4, R166, c[0x0][0x2d0], -R6 ;  /* 0x0000b400a6047a23 */ /* 0x004fe40000010806 */
[----:B------:R-:W-:-:S04]  /*13260*/  IMAD.MOV.U32 R166, RZ, RZ, R92 ;  /* 0x000000ffffa67224 */ /* 0x000fc800078e005c */
[----:B------:R2:W4:Y:S02]  /*13270*/  MUFU.EX2 R250, R4 ;  /* 0x0000000400fa7308 */ /* 0x0005240000000800 */
[----:B--2---:R-:W-:Y:S02]  /*13280*/  FFMA.FTZ R4, R165, c[0x0][0x2d0], -R6 ;  /* 0x0000b400a5047a23 */ /* 0x004fe40000010806 */
[----:B---3--:R-:W-:-:S04]  /*13290*/  IMAD.MOV.U32 R165, RZ, RZ, R79 ;  /* 0x000000ffffa57224 */ /* 0x008fc800078e004f */
[----:B------:R2:W-:Y:S01]  /*132a0*/  MUFU.EX2 R247, R4 ;  /* 0x0000000400f77308 */ /* 0x0005e20000000800 */
[----:B------:R-:W-:Y:S02]  /*132b0*/  IMAD.MOV.U32 R79, RZ, RZ, R112 ;  /* 0x000000ffff4f7224 */ /* 0x000fe400078e0070 */
[----:B--2---:R-:W-:-:S05]  /*132c0*/  FFMA.FTZ R4, R168, c[0x0][0x2d0], -R6 ;  /* 0x0000b400a8047a23 */ /* 0x004fca0000010806 */
[----:B------:R2:W3:Y:S02]  /*132d0*/  MUFU.EX2 R249, R4 ;  /* 0x0000000400f97308 */ /* 0x0004e40000000800 */
[----:B--2---:R-:W-:-:S06]  /*132e0*/  FFMA.FTZ R4, R192, c[0x0][0x2d0], -R7 ;  /* 0x0000b400c0047a23 */ /* 0x004fcc0000010807 */
[----:B------:R2:W1:Y:S02]  /*132f0*/  MUFU.EX2 R248, R4 ;  /* 0x0000000400f87308 */ /* 0x0004640000000800 */
[----:B--2---:R-:W-:Y:S01]  /*13300*/  FFMA.FTZ R4, R191, c[0x0][0x2d0], -R7 ;  /* 0x0000b400bf047a23 */ /* 0x004fe20000010807 */
[----:B------:R-:W-:Y:S02]  /*13310*/  MOV R191, R115 ;  /* 0x0000007300bf7202 */ /* 0x000fe40000000f00 */
[----:B------:R-:W-:Y:S01]  /*13320*/  HMMA.16816.F32 R112, R8, R54, R20 ;  /* 0x000000360870723c */ /* 0x000fe20000001814 */
[----:B------:R-:W2:Y:S02]  /*13330*/  LDSM.16.MT88.4 R52, [R211+0x1900] ;  /* 0x00190000d334783b */ /* 0x000ea40000004200 */
[----:B------:R1:W-:Y:S04]  /*13340*/  MUFU.EX2 R246, R4 ;  /* 0x0000000400f67308 */ /* 0x0003e80000000800 */
[----:B------:R-:W-:-:S02]  /*13350*/  F2FP.PACK_AB R8, R76, R74 ;  /* 0x0000004a4c08723e */ /* 0x000fc400000000ff */
[----:B----4-:R-:W-:Y:S02]  /*13360*/  F2FP.PACK_AB R9, R250, R251 ;  /* 0x000000fbfa09723e */ /* 0x010fe400000000ff */
[----:B------:R-:W-:Y:S02]  /*13370*/  F2FP.PACK_AB R10, R165, R77 ;  /* 0x0000004da50a723e */ /* 0x000fe400000000ff */
[----:B---3--:R-:W-:Y:S01]  /*13380*/  F2FP.PACK_AB R11, R249, R247 ;  /* 0x000000f7f90b723e */ /* 0x008fe200000000ff */
[----:B-1----:R-:W-:-:S06]  /*13390*/  FFMA.FTZ R4, R193, c[0x0][0x2d0], -R7 ;  /* 0x0000b400c1047a23 */ /* 0x002fcc0000010807 */
[C---:B------:R-:W-:Y:S01]  /*133a0*/  HMMA.16816.F32 R24, R8.reuse, R60, R120 ;  /* 0x0000003c0818723c */ /* 0x040fe20000001878 */
[----:B------:R1:W-:Y:S06]  /*133b0*/  MUFU.EX2 R245, R4 ;  /* 0x0000000400f57308 */ /* 0x0003ec0000000800 */
[----:B------:R-:W-:Y:S01]  /*133c0*/  MOV R123, R238 ;  /* 0x000000ee007b7202 */ /* 0x000fe20000000f00 */
[----:B------:R-:W-:Y:S01]  /*133d0*/  HMMA.16816.F32 R32, R8, R48, R116 ;  /* 0x000000300820723c */ /* 0x000fe20000001874 */
[----:B------:R-:W-:Y:S01]  /*133e0*/  IMAD.MOV.U32 R121, RZ, RZ, R91 ;  /* 0x000000ffff797224 */ /* 0x000fe200078e005b */
[----:B------:R-:W-:Y:S01]  /*133f0*/  MOV R120, R16 ;  /* 0x0000001000787202 */ /* 0x000fe20000000f00 */
[----:B------:R-:W-:-:S04]  /*13400*/  IMAD.MOV.U32 R122, RZ, RZ, R88 ;  /* 0x000000ffff7a7224 */ /* 0x000fc800078e0058 */
[----:B------:R-:W-:Y:S01]  /*13410*/  MOV R119, R90 ;  /* 0x0000005a00777202 */ /* 0x000fe20000000f00 */
[C---:B------:R-:W-:Y:S01]  /*13420*/  HMMA.16816.F32 R20, R8.reuse, R62, R100 ;  /* 0x0000003e0814723c */ /* 0x040fe20000001864 */
[----:B------:R-:W-:Y:S01]  /*13430*/  LDSM.16.MT88.4 R100, [R211+0x2100] ;  /* 0x00210000d364783b */ /* 0x000fe20000004200 */
[----:B-1----:R-:W-:Y:S02]  /*13440*/  FFMA.FTZ R4, R179, c[0x0][0x2d0], -R6 ;  /* 0x0000b400b3047a23 */ /* 0x002fe40000010806 */
[----:B------:R-:W-:Y:S02]  /*13450*/  IMAD.MOV.U32 R179, RZ, RZ, R28 ;  /* 0x000000ffffb37224 */ /* 0x000fe400078e001c */
[----:B------:R1:W-:Y:S01]  /*13460*/  MUFU.EX2 R244, R4 ;  /* 0x0000000400f47308 */ /* 0x0003e20000000800 */
[----:B------:R-:W-:Y:S01]  /*13470*/  IMAD.MOV.U32 R116, RZ, RZ, R17 ;  /* 0x000000ffff747224 */ /* 0x000fe200078e0011 */
[----:B------:R-:W-:Y:S01]  /*13480*/  HMMA.16816.F32 R28, R8, R50, R96 ;  /* 0x00000032081c723c */ /* 0x000fe20000001860 */
[----:B------:R-:W-:-:S02]  /*13490*/  IMAD.MOV.U32 R117, RZ, RZ, R18 ;  /* 0x000000ffff757224 */ /* 0x000fc400078e0012 */
[----:B------:R-:W-:-:S04]  /*134a0*/  IMAD.MOV.U32 R118, RZ, RZ, R19 ;  /* 0x000000ffff767224 */ /* 0x000fc800078e0013 */
[----:B------:R-:W-:Y:S01]  /*134b0*/  IMAD.MOV.U32 R96, RZ, RZ, R77 ;  /* 0x000000ffff607224 */ /* 0x000fe200078e004d */
[----:B------:R-:W-:Y:S01]  /*134c0*/  MOV R98, R94 ;  /* 0x0000005e00627202 */ /* 0x000fe20000000f00 */
[----:B------:R-:W-:Y:S01]  /*134d0*/  IMAD.MOV.U32 R77, RZ, RZ, R241 ;  /* 0x000000ffff4d7224 */ /* 0x000fe200078e00f1 */
[----:B------:R-:W-:Y:S01]  /*134e0*/  HMMA.16816.F32 R40, R8, R56, R108 ;  /* 0x000000380828723c */ /* 0x000fe2000000186c */
[----:B------:R-:W-:Y:S02]  /*134f0*/  IMAD.MOV.U32 R99, RZ, RZ, R93 ;  /* 0x000000ffff637224 */ /* 0x000fe400078e005d */
[----:B-1----:R-:W-:-:S04]  /*13500*/  FFMA.FTZ R4, R180, c[0x0][0x2d0], -R6 ;  /* 0x0000b400b4047a23 */ /* 0x002fc80000010806 */
[----:B------:R1:W3:Y:S01]  /*13510*/  MUFU.EX2 R243, R4 ;  /* 0x0000000400f37308 */ /* 0x0002e20000000800 */
[C---:B------:R-:W-:Y:S08]  /*13520*/  HMMA.16816.F32 R36, R8.reuse, R58, R44 ;  /* 0x0000003a0824723c */ /* 0x040ff0000000182c */
[----:B--2---:R-:W-:Y:S01]  /*13530*/  HMMA.16816.F32 R16, R8, R52, R124 ;  /* 0x000000340810723c */ /* 0x004fe2000000187c */
[----:B-1----:R-:W-:Y:S01]  /*13540*/  FFMA.FTZ R4, R182, c[0x0][0x2d0], -R6 ;  /* 0x0000b400b6047a23 */ /* 0x002fe20000010806 */
[----:B------:R-:W-:Y:S01]  /*13550*/  MOV R182, R79 ;  /* 0x0000004f00b67202 */ /* 0x000fe20000000f00 */
[----:B------:R-:W-:-:S02]  /*13560*/  IMAD.MOV.U32 R79, RZ, RZ, R242 ;  /* 0x000000ffff4f7224 */ /* 0x000fc400078e00f2 */
[----:B------:R1:W-:Y:S02]  /*13570*/  MUFU.EX2 R242, R4 ;  /* 0x0000000400f27308 */ /* 0x0003e40000000800 */
[----:B-1----:R-:W-:-:S06]  /*13580*/  FFMA.FTZ R4, R184, c[0x0][0x2d0], -R6 ;  /* 0x0000b400b8047a23 */ /* 0x002fcc0000010806 */
[----:B------:R1:W2:Y:S02]  /*13590*/  MUFU.EX2 R241, R4 ;  /* 0x0000000400f17308 */ /* 0x0002a40000000800 */
[----:B-1----:R-:W-:Y:S01]  /*135a0*/  FFMA.FTZ R4, R167, c[0x0][0x2d0], -R2 ;  /* 0x0000b400a7047a23 */ /* 0x002fe20000010802 */
[----:B------:R-:W-:Y:S01]  /*135b0*/  MOV R167, R89 ;  /* 0x0000005900a77202 */ /* 0x000fe20000000f00 */
[----:B------:R-:W-:Y:S02]  /*135c0*/  IMAD.MOV.U32 R89, RZ, RZ, R95 ;  /* 0x000000ffff597224 */ /* 0x000fe400078e005f */
[----:B------:R-:W-:Y:S02]  /*135d0*/  IMAD.MOV.U32 R95, RZ, RZ, R237 ;  /* 0x000000ffff5f7224 */ /* 0x000fe400078e00ed */
[----:B------:R1:W-:Y:S02]  /*135e0*/  MUFU.EX2 R237, R4 ;  /* 0x0000000400ed7308 */ /* 0x0003e40000000800 */
[----:B------:R-:W-:-:S02]  /*135f0*/  IMAD.MOV.U32 R97, RZ, RZ, R95 ;  /* 0x000000ffff617224 */ /* 0x000fc400078e005f */
[----:B------:R-:W4:Y:S01]  /*13600*/  LDSM.16.MT88.4 R92, [R210+0x2100] ;  /* 0x00210000d25c783b */ /* 0x000f220000004200 */
[----:B-1----:R-:W-:Y:S02]  /*13610*/  FFMA.FTZ R4, R169, c[0x0][0x2d0], -R2 ;  /* 0x0000b400a9047a23 */ /* 0x002fe40000010802 */
[----:B------:R-:W-:Y:S02]  /*13620*/  IMAD.MOV.U32 R169, RZ, RZ, R15 ;  /* 0x000000ffffa97224 */ /* 0x000fe400078e000f */
[----:B------:R1:W1:Y:S01]  /*13630*/  MUFU.EX2 R238, R4 ;  /* 0x0000000400ee7308 */ /* 0x0002620000000800 */
[----:B------:R-:W-:Y:S07]  /*13640*/  HMMA.16816.F32 R12, R8, R54, R104 ;  /* 0x00000036080c723c */ /* 0x000fee0000001868 */
[----:B------:R-:W-:Y:S01]  /*13650*/  IMAD.MOV.U32 R104, RZ, RZ, R236 ;  /* 0x000000ffff687224 */ /* 0x000fe200078e00ec */
[----:B------:R-:W-:Y:S01]  /*13660*/  MOV R106, R77 ;  /* 0x0000004d006a7202 */ /* 0x000fe20000000f00 */
[----:B------:R-:W-:Y:S01]  /*13670*/  IMAD.MOV.U32 R107, RZ, RZ, R79 ;  /* 0x000000ffff6b7224 */ /* 0x000fe200078e004f */
[----:B------:R-:W-:Y:S01]  /*13680*/  F2FP.PACK_AB R8, R248, R252 ;  /* 0x000000fcf808723e */ /* 0x000fe200000000ff */
[----:B------:R-:W-:Y:S01]  /*13690*/  IMAD.MOV.U32 R105, RZ, RZ, R76 ;  /* 0x000000ffff697224 */ /* 0x000fe200078e004c */
[----:B---3--:R-:W-:-:S02]  /*136a0*/  F2FP.PACK_AB R9, R243, R244 ;  /* 0x000000f4f309723e */ /* 0x008fc400000000ff */
[----:B------:R-:W-:Y:S01]  /*136b0*/  F2FP.PACK_AB R10, R245, R246 ;  /* 0x000000f6f50a723e */ /* 0x000fe200000000ff */
[----:B-1----:R-:W-:Y:S01]  /*136c0*/  FFMA.FTZ R4, R174, c[0x0][0x2d0], -R2 ;  /* 0x0000b400ae047a23 */ /* 0x002fe20000010802 */
[----:B--2---:R-:W-:Y:S01]  /*136d0*/  F2FP.PACK_AB R11, R241, R242 ;  /* 0x000000f2f10b723e */ /* 0x004fe200000000ff */
[----:B------:R-:W-:Y:S02]  /*136e0*/  IMAD.MOV.U32 R174, RZ, RZ, R78 ;  /* 0x000000ffffae7224 */ /* 0x000fe400078e004e */
[----:B------:R1:W-:Y:S01]  /*136f0*/  MUFU.EX2 R236, R4 ;  /* 0x0000000400ec7308 */ /* 0x0003e20000000800 */
[----:B------:R-:W2:Y:S03]  /*13700*/  LDSM.16.MT88.4 R76, [R209+0x2100] ;  /* 0x00210000d14c783b */ /* 0x000ea60000004200 */
[C---:B----4-:R-:W-:Y:S08]  /*13710*/  HMMA.16816.F32 R24, R8.reuse, R92, R24 ;  /* 0x0000005c0818723c */ /* 0x050ff00000001818 */
[----:B------:R-:W-:Y:S01]  /*13720*/  HMMA.16816.F32 R20, R8, R94, R20 ;  /* 0x0000005e0814723c */ /* 0x000fe20000001814 */
[----:B-1----:R-:W-:Y:S01]  /*13730*/  FFMA.FTZ R4, R175, c[0x0][0x2d0], -R2 ;  /* 0x0000b400af047a23 */ /* 0x002fe20000010802 */
[----:B------:R-:W-:-:S03]  /*13740*/  MOV R175, R239 ;  /* 0x000000ef00af7202 */ /* 0x000fc60000000f00 */
[----:B------:R1:W3:Y:S03]  /*13750*/  MUFU.EX2 R239, R4 ;  /* 0x0000000400ef7308 */ /* 0x0002e60000000800 */
[C---:B------:R-:W-:Y:S08]  /*13760*/  HMMA.16816.F32 R16, R8.reuse, R100, R16 ;  /* 0x000000640810723c */ /* 0x040ff00000001810 */
[----:B------:R-:W-:Y:S01]  /*13770*/  HMMA.16816.F32 R12, R8, R102, R12 ;  /* 0x00000066080c723c */ /* 0x000fe2000000180c */
[----:B-1----:R-:W-:-:S02]  /*13780*/  FFMA.FTZ R4, R160, c[0x0][0x2d0], -R0 ;  /* 0x0000b400a0047a23 */ /* 0x002fc40000010800 */
[----:B------:R-:W-:Y:S02]  /*13790*/  IMAD.MOV.U32 R160, RZ, RZ, R89 ;  /* 0x000000ffffa07224 */ /* 0x000fe400078e0059 */
[----:B------:R-:W1:Y:S01]  /*137a0*/  LDSM.16.MT88.4 R88, [R212+0x2100] ;  /* 0x00210000d458783b */ /* 0x000e620000004200 */
[----:B------:R4:W-:Y:S02]  /*137b0*/  MUFU.EX2 R73, R4 ;  /* 0x0000000400497308 */ /* 0x0009e40000000800 */
[C---:B--2---:R-:W-:Y:S08]  /*137c0*/  HMMA.16816.F32 R40, R8.reuse, R76, R40 ;  /* 0x0000004c0828723c */ /* 0x044ff00000001828 */
[----:B------:R-:W-:Y:S01]  /*137d0*/  HMMA.16816.F32 R36, R8, R78, R36 ;  /* 0x0000004e0824723c */ /* 0x000fe20000001824 */
[----:B----4-:R-:W-:-:S02]  /*137e0*/  FFMA.FTZ R4, R161, c[0x0][0x2d0], -R0 ;  /* 0x0000b400a1047a23 */ /* 0x010fc40000010800 */
[----:B------:R-:W-:Y:S02]  /*137f0*/  IMAD.MOV.U32 R161, RZ, RZ, R74 ;  /* 0x000000ffffa17224 */ /* 0x000fe400078e004a */
[----:B------:R2:W4:Y:S02]  /*13800*/  MUFU.EX2 R168, R4 ;  /* 0x0000000400a87308 */ /* 0x0005240000000800 */
[--C-:B--2---:R-:W-:Y:S02]  /*13810*/  FFMA.FTZ R4, R162, c[0x0][0x2d0], -R0.reuse ;  /* 0x0000b400a2047a23 */ /* 0x104fe40000010800 */
[----:B------:R-:W-:Y:S01]  /*13820*/  IMAD.MOV.U32 R162, RZ, RZ, R75 ;  /* 0x000000ffffa27224 */ /* 0x000fe200078e004b */
[C---:B-1----:R-:W-:Y:S03]  /*13830*/  HMMA.16816.F32 R32, R8.reuse, R88, R32 ;  /* 0x000000580820723c */ /* 0x042fe60000001820 */
[----:B------:R1:W-:Y:S05]  /*13840*/  MUFU.EX2 R75, R4 ;  /* 0x00000004004b7308 */ /* 0x0003ea0000000800 */
[----:B------:R-:W-:Y:S07]  /*13850*/  HMMA.16816.F32 R28, R8, R90, R28 ;  /* 0x0000005a081c723c */ /* 0x000fee000000181c */
[----:B------:R-:W-:Y:S01]  /*13860*/  F2FP.PACK_AB R8, R238, R237 ;  /* 0x000000edee08723e */ /* 0x000fe200000000ff */
[----:B-1----:R-:W-:Y:S01]  /*13870*/  FFMA.FTZ R4, R163, c[0x0][0x2d0], -R0 ;  /* 0x0000b400a3047a23 */ /* 0x002fe20000010800 */
[----:B---3--:R-:W-:-:S02]  /*13880*/  F2FP.PACK_AB R10, R239, R236 ;  /* 0x000000ecef0a723e */ /* 0x008fc400000000ff */
[----:B----4-:R-:W-:Y:S01]  /*13890*/  F2FP.PACK_AB R9, R168, R73 ;  /* 0x00000049a809723e */ /* 0x010fe200000000ff */
[----:B------:R1:W2:Y:S01]  /*138a0*/  MUFU.EX2 R74, R4 ;  /* 0x00000004004a7308 */ /* 0x0002a20000000800 */
[----:B------:R-:W-:Y:S01]  /*138b0*/  MOV R163, R175 ;  /* 0x000000af00a37202 */ /* 0x000fe20000000f00 */
[----:B-1----:R-:W-:Y:S01]  /*138c0*/  FFMA.FTZ R4, R235, c[0x0][0x2d0], -R7 ;  /* 0x0000b400eb047a23 */ /* 0x002fe20000010807 */
[----:B--2---:R-:W-:-:S05]  /*138d0*/  F2FP.PACK_AB R11, R74, R75 ;  /* 0x0000004b4a0b723e */ /* 0x004fca00000000ff */
[----:B------:R1:W-:Y:S02]  /*138e0*/  MUFU.EX2 R192, R4 ;  /* 0x0000000400c07308 */ /* 0x0003e40000000800 */
[C---:B------:R-:W-:Y:S08]  /*138f0*/  HMMA.16816.F32 R44, R8.reuse, R130, R84 ;  /* 0x00000082082c723c */ /* 0x040ff00000001854 */
[----:B------:R-:W-:Y:S01]  /*13900*/  HMMA.16816.F32 R84, R8, R134, R80 ;  /* 0x000000860854723c */ /* 0x000fe20000001850 */
[----:B-1----:R-:W-:-:S06]  /*13910*/  FFMA.FTZ R4, R234, c[0x0][0x2d0], -R7 ;  /* 0x0000b400ea047a23 */ /* 0x002fcc0000010807 */
[----:B------:R-:W-:Y:S01]  /*13920*/  IMAD.MOV.U32 R134, RZ, RZ, R69 ;  /* 0x000000ffff867224 */ /* 0x000fe200078e0045 */
[----:B------:R1:W2:Y:S01]  /*13930*/  MUFU.EX2 R234, R4 ;  /* 0x0000000400ea7308 */ /* 0x0002a20000000800 */
[C---:B------:R-:W-:Y:S08]  /*13940*/  HMMA.16816.F32 R80, R8.reuse, R138, R64 ;  /* 0x0000008a0850723c */ /* 0x040ff00000001840 */
[----:B------:R-:W-:Y:S01]  /*13950*/  HMMA.16816.F32 R64, R8, R156, R152 ;  /* 0x0000009c0840723c */ /* 0x000fe20000001898 */
[----:B-1----:R-:W-:-:S07]  /*13960*/  FFMA.FTZ R4, R233, c[0x0][0x2d0], -R7 ;  /* 0x0000b400e9047a23 */ /* 0x002fce0000010807 */
[C---:B------:R-:W-:Y:S01]  /*13970*/  HMMA.16816.F32 R156, R8.reuse, R158, R112 ;  /* 0x0000009e089c723c */ /* 0x040fe20000001870 */
[----:B------:R-:W1:Y:S01]  /*13980*/  LDSM.16.MT88.4 R112, [R209+0x2900] ;  /* 0x00290000d170783b */ /* 0x000e620000004200 */
[----:B------:R-:W-:Y:S01]  /*13990*/  FFMA.FTZ R7, R232, c[0x0][0x2d0], -R7 ;  /* 0x0000b400e8077a23 */ /* 0x000fe20000010807 */
[----:B------:R3:W-:Y:S05]  /*139a0*/  MUFU.EX2 R233, R4 ;  /* 0x0000000400e97308 */ /* 0x0007ea0000000800 */
[C---:B------:R-:W-:Y:S03]  /*139b0*/  HMMA.16816.F32 R108, R8.reuse, R128, R140 ;  /* 0x00000080086c723c */ /* 0x040fe6000000188c */
[----:B------:R-:W4:Y:S04]  /*139c0*/  MUFU.EX2 R193, R7 ;  /* 0x0000000700c17308 */ /* 0x000f280000000800 */
[----:B------:R-:W-:Y:S01]  /*139d0*/  IMAD.MOV.U32 R129, RZ, RZ, R160 ;  /* 0x000000ffff817224 */ /* 0x000fe200078e00a0 */
[----:B------:R-:W-:Y:S01]  /*139e0*/  MOV R160, R106 ;  /* 0x0000006a00a07202 */ /* 0x000fe20000000f00 */
[C---:B------:R-:W-:Y:S01]  /*139f0*/  HMMA.16816.F32 R124, R8.reuse, R132, R144 ;  /* 0x00000084087c723c */ /* 0x040fe20000001890 */
[----:B------:R-:W-:Y:S01]  /*13a00*/  MOV R106, R169 ;  /* 0x000000a9006a7202 */ /* 0x000fe20000000f00 */
[----:B---3--:R-:W-:Y:S01]  /*13a10*/  FFMA.FTZ R4, R205, c[0x0][0x2d0], -R6 ;  /* 0x0000b400cd047a23 */ /* 0x008fe20000010806 */
[----:B------:R-:W-:Y:S01]  /*13a20*/  MOV R169, R182 ;  /* 0x000000b600a97202 */ /* 0x000fe20000000f00 */
[----:B------:R-:W-:Y:S02]  /*13a30*/  LDSM.16.MT88.4 R144, [R210+0x2900] ;  /* 0x00290000d290783b */ /* 0x000fe40000004200 */
[----:B------:R3:W-:Y:S01]  /*13a40*/  MUFU.EX2 R180, R4 ;  /* 0x0000000400b47308 */ /* 0x0007e20000000800 */
[----:B------:R-:W-:Y:S01]  /*13a50*/  IMAD.MOV.U32 R133, RZ, RZ, R160 ;  /* 0x000000ffff857224 */ /* 0x000fe200078e00a0 */
[----:B------:R-:W-:Y:S01]  /*13a60*/  HMMA.16816.F32 R140, R8, R136, R148 ;  /* 0x00000088088c723c */ /* 0x000fe20000001894 */
[----:B------:R-:W-:-:S06]  /*13a70*/  IMAD.MOV.U32 R139, RZ, RZ, R106 ;  /* 0x000000ffff8b7224 */ /* 0x000fcc00078e006a */
[----:B------:R-:W-:Y:S01]  /*13a80*/  MOV R10, R129 ;  /* 0x00000081000a7202 */ /* 0x000fe20000000f00 */
[----:B------:R-:W-:Y:S01]  /*13a90*/  IMAD.MOV.U32 R136, RZ, RZ, R169 ;  /* 0x000000ffff887224 */ /* 0x000fe200078e00a9 */
[----:B------:R-:W-:Y:S01]  /*13aa0*/  LDSM.16.MT88.4 R128, [R212+0x2900] ;  /* 0x00290000d480783b */ /* 0x000fe20000004200 */
[----:B------:R-:W-:Y:S01]  /*13ab0*/  IMAD.MOV.U32 R9, RZ, RZ, R163 ;  /* 0x000000ffff097224 */ /* 0x000fe200078e00a3 */
[----:B------:R-:W-:Y:S01]  /*13ac0*/  MOV R149, R99 ;  /* 0x0000006300957202 */ /* 0x000fe20000000f00 */
[----:B------:R-:W-:Y:S01]  /*13ad0*/  IMAD.MOV.U32 R137, RZ, RZ, R97 ;  /* 0x000000ffff897224 */ /* 0x000fe200078e0061 */
[----:B------:R-:W-:Y:S01]  /*13ae0*/  MOV R163, R164 ;  /* 0x000000a400a37202 */ /* 0x000fe20000000f00 */
[----:B---3--:R-:W-:Y:S01]  /*13af0*/  FFMA.FTZ R4, R204, c[0x0][0x2d0], -R6 ;  /* 0x0000b400cc047a23 */ /* 0x008fe20000010806 */
[----:B--2---:R-:W-:Y:S01]  /*13b00*/  F2FP.PACK_AB R164, R234, R192 ;  /* 0x000000c0eaa4723e */ /* 0x004fe200000000ff */
[----:B------:R-:W-:Y:S02]  /*13b10*/  IMAD.MOV.U32 R204, RZ, RZ, R161 ;  /* 0x000000ffffcc7224 */ /* 0x000fe400078e00a1 */
[----:B------:R2:W3:Y:S01]  /*13b20*/  MUFU.EX2 R184, R4 ;  /* 0x0000000400b87308 */ /* 0x0004e20000000800 */
[----:B------:R-:W-:-:S02]  /*13b30*/  IMAD.MOV.U32 R161, RZ, RZ, R105 ;  /* 0x000000ffffa17224 */ /* 0x000fc400078e0069 */
[----:B------:R-:W-:Y:S02]  /*13b40*/  IMAD.MOV.U32 R105, RZ, RZ, R174 ;  /* 0x000000ffff697224 */ /* 0x000fe400078e00ae */
[----:B------:R-:W-:Y:S01]  /*13b50*/  IMAD.MOV.U32 R174, RZ, RZ, R96 ;  /* 0x000000ffffae7224 */ /* 0x000fe200078e0060 */
[----:B------:R-:W-:Y:S01]  /*13b60*/  MOV R205, R161 ;  /* 0x000000a100cd7202 */ /* 0x000fe20000000f00 */
[----:B------:R-:W-:Y:S01]  /*13b70*/  IMAD.MOV.U32 R96, RZ, RZ, R191 ;  /* 0x000000ffff607224 */ /* 0x000fe200078e00bf */
[----:B------:R-:W-:Y:S01]  /*13b80*/  MOV R135, R105 ;  /* 0x0000006900877202 */ /* 0x000fe20000000f00 */
[----:B------:R-:W-:Y:S01]  /*13b90*/  IMAD.MOV.U32 R148, RZ, RZ, R98 ;  /* 0x000000ffff947224 */ /* 0x000fe200078e0062 */
[----:B------:R-:W-:Y:S01]  /*13ba0*/  MOV R235, R174 ;  /* 0x000000ae00eb7202 */ /* 0x000fe20000000f00 */
[----:B------:R-:W-:Y:S01]  /*13bb0*/  IMAD.MOV.U32 R150, RZ, RZ, R165 ;  /* 0x000000ffff967224 */ /* 0x000fe200078e00a5 */
[----:B------:R-:W-:Y:S01]  /*13bc0*/  MOV R161, R96 ;  /* 0x0000006000a17202 */ /* 0x000fe20000000f00 */
[----:B------:R-:W-:Y:S01]  /*13bd0*/  IMAD.MOV.U32 R151, RZ, RZ, R166 ;  /* 0x000000ffff977224 */ /* 0x000fe200078e00a6 */
[----:B------:R-:W1:Y:S01]  /*13be0*/  LDSM.16.MT88.4 R96, [R211+0x2900] ;  /* 0x00290000d360783b */ /* 0x000e620000004200 */
[----:B----4-:R-:W-:Y:S01]  /*13bf0*/  F2FP.PACK_AB R166, R193, R233 ;  /* 0x000000e9c1a6723e */ /* 0x010fe200000000ff */
[----:B--2---:R-:W-:Y:S01]  /*13c00*/  FFMA.FTZ R4, R203, c[0x0][0x2d0], -R6 ;  /* 0x0000b400cb047a23 */ /* 0x004fe20000010806 */
[----:B------:R-:W-:Y:S01]  /*13c10*/  MOV R203, R162 ;  /* 0x000000a200cb7202 */ /* 0x000fe20000000f00 */
[----:B------:R-:W-:Y:S01]  /*13c20*/  IMAD.MOV.U32 R162, RZ, RZ, R104 ;  /* 0x000000ffffa27224 */ /* 0x000fe200078e0068 */
[----:B---3--:R-:W-:Y:S01]  /*13c30*/  F2FP.PACK_AB R165, R184, R180 ;  /* 0x000000b4b8a5723e */ /* 0x008fe200000000ff */
[----:B------:R2:W-:Y:S01]  /*13c40*/  MUFU.EX2 R191, R4 ;  /* 0x0000000400bf7308 */ /* 0x0005e20000000800 */
[----:B------:R-:W-:-:S02]  /*13c50*/  IMAD.MOV.U32 R104, RZ, RZ, R107 ;  /* 0x000000ffff687224 */ /* 0x000fc400078e006b */
[----:B------:R-:W-:Y:S02]  /*13c60*/  FFMA.FTZ R6, R202, c[0x0][0x2d0], -R6 ;  /* 0x0000b400ca067a23 */ /* 0x000fe40000010806 */
[----:B------:R-:W-:Y:S02]  /*13c70*/  IMAD.MOV.U32 R107, RZ, RZ, R167 ;  /* 0x000000ffff6b7224 */ /* 0x000fe400078e00a7 */
[----:B------:R-:W-:Y:S01]  /*13c80*/  IMAD.MOV.U32 R167, RZ, RZ, R179 ;  /* 0x000000ffffa77224 */ /* 0x000fe200078e00b3 */
[----:B------:R-:W3:Y:S01]  /*13c90*/  MUFU.EX2 R182, R6 ;  /* 0x0000000600b67308 */ /* 0x000ee20000000800 */
[----:B------:R-:W-:Y:S02]  /*13ca0*/  IMAD.MOV.U32 R8, RZ, RZ, R162 ;  /* 0x000000ffff087224 */ /* 0x000fe400078e00a2 */
[----:B------:R-:W-:Y:S02]  /*13cb0*/  IMAD.MOV.U32 R162, RZ, RZ, R68 ;  /* 0x000000ffffa27224 */ /* 0x000fe400078e0044 */
[----:B------:R-:W-:-:S02]  /*13cc0*/  IMAD.MOV.U32 R160, RZ, RZ, R167 ;  /* 0x000000ffffa07224 */ /* 0x000fc400078e00a7 */
[----:B------:R-:W-:Y:S02]  /*13cd0*/  IMAD.MOV.U32 R132, RZ, RZ, R104 ;  /* 0x000000ffff847224 */ /* 0x000fe400078e0068 */
[----:B--2---:R-:W-:Y:S01]  /*13ce0*/  FFMA.FTZ R4, R198, c[0x0][0x2d0], -R2 ;  /* 0x0000b400c6047a23 */ /* 0x004fe20000010802 */
[----:B------:R-:W-:Y:S01]  /*13cf0*/  MOV R198, R134 ;  /* 0x0000008600c67202 */ /* 0x000fe20000000f00 */
[----:B------:R-:W-:Y:S02]  /*13d00*/  IMAD.MOV.U32 R232, RZ, RZ, R107 ;  /* 0x000000ffffe87224 */ /* 0x000fe400078e006b */
[----:B------:R2:W-:Y:S01]  /*13d10*/  MUFU.EX2 R175, R4 ;  /* 0x0000000400af7308 */ /* 0x0005e20000000800 */
[----:B------:R-:W-:Y:S01]  /*13d20*/  IMAD.MOV.U32 R11, RZ, RZ, R116 ;  /* 0x000000ffff0b7224 */ /* 0x000fe200078e0074 */
[----:B---3--:R-:W-:Y:S01]  /*13d30*/  F2FP.PACK_AB R167, R182, R191 ;  /* 0x000000bfb6a7723e */ /* 0x008fe200000000ff */
[----:B------:R-:W-:-:S06]  /*13d40*/  IMAD.MOV.U32 R202, RZ, RZ, R118 ;  /* 0x000000ffffca7224 */ /* 0x000fcc00078e0076 */
[----:B-1----:R-:W-:Y:S01]  /*13d50*/  HMMA.16816.F32 R104, R164, R112, R40 ;  /* 0x00000070a468723c */ /* 0x002fe20000001828 */
[----:B--2---:R-:W-:-:S06]  /*13d60*/  FFMA.FTZ R4, R197, c[0x0][0x2d0], -R2 ;  /* 0x0000b400c5047a23 */ /* 0x004fcc0000010802 */
[----:B------:R-:W-:Y:S01]  /*13d70*/  MOV R41, R136 ;  /* 0x0000008800297202 */ /* 0x000fe20000000f00 */
[----:B------:R-:W-:Y:S01]  /*13d80*/  IMAD.MOV.U32 R197, RZ, RZ, R120 ;  /* 0x000000ffffc57224 */ /* 0x000fe200078e0078 */
[----:B------:R-:W-:Y:S01]  /*13d90*/  HMMA.16816.F32 R152, R164, R96, R16 ;  /* 0x00000060a498723c */ /* 0x000fe20000001810 */
[----:B------:R1:W-:Y:S01]  /*13da0*/  MUFU.EX2 R179, R4 ;  /* 0x0000000400b37308 */ /* 0x0003e20000000800 */
[----:B------:R-:W-:Y:S01]  /*13db0*/  IMAD.MOV.U32 R42, RZ, RZ, R232 ;  /* 0x000000ffff2a7224 */ /* 0x000fe200078e00e8 */
[----:B------:R-:W-:Y:S01]  /*13dc0*/  MOV R43, R139 ;  /* 0x0000008b002b7202 */ /* 0x000fe20000000f00 */
[----:B------:R-:W-:Y:S02]  /*13dd0*/  IMAD.MOV.U32 R232, RZ, RZ, R235 ;  /* 0x000000ffffe87224 */ /* 0x000fe400078e00eb */
[----:B------:R-:W-:Y:S02]  /*13de0*/  IMAD.MOV.U32 R235, RZ, RZ, R150 ;  /* 0x000000ffffeb7224 */ /* 0x000fe400078e0096 */
[----:B-1----:R-:W-:Y:S01]  /*13df0*/  FFMA.FTZ R4, R196, c[0x0][0x2d0], -R2 ;  /* 0x0000b400c4047a23 */ /* 0x002fe20000010802 */
[----:B------:R-:W-:-:S03]  /*13e00*/  MOV R196, R117 ;  /* 0x0000007500c47202 */ /* 0x000fc60000000f00 */
[----:B------:R1:W-:Y:S02]  /*13e10*/  MUFU.EX2 R169, R4 ;  /* 0x0000000400a97308 */ /* 0x0003e40000000800 */
[----:B-1----:R-:W-:Y:S02]  /*13e20*/  FFMA.FTZ R4, R201, c[0x0][0x2d0], -R2 ;  /* 0x0000b400c9047a23 */ /* 0x002fe40000010802 */
[----:B------:R-:W-:-:S04]  /*13e30*/  IMAD.MOV.U32 R201, RZ, RZ, R119 ;  /* 0x000000ffffc97224 */ /* 0x000fc800078e0077 */
[----:B------:R1:W2:Y:S01]  /*13e40*/  MUFU.EX2 R174, R4 ;  /* 0x0000000400ae7308 */ /* 0x0002a20000000800 */
[----:B------:R-:W-:Y:S07]  /*13e50*/  HMMA.16816.F32 R116, R164, R114, R36 ;  /* 0x00000072a474723c */ /* 0x000fee0000001824 */
[----:B------:R-:W-:Y:S01]  /*13e60*/  MOV R37, R121 ;  /* 0x0000007900257202 */ /* 0x000fe20000000f00 */
[----:B------:R-:W-:Y:S02]  /*13e70*/  IMAD.MOV.U32 R38, RZ, RZ, R122 ;  /* 0x000000ffff267224 */ /* 0x000fe400078e007a */
[----:B------:R-:W-:-:S02]  /*13e80*/  IMAD.MOV.U32 R39, RZ, RZ, R123 ;  /* 0x000000ffff277224 */ /* 0x000fc400078e007b */
[----:B------:R-:W-:Y:S01]  /*13e90*/  HMMA.16816.F32 R120, R164, R128, R32 ;  /* 0x00000080a478723c */ /* 0x000fe20000001820 */
[----:B-1----:R-:W-:Y:S01]  /*13ea0*/  FFMA.FTZ R4, R176, c[0x0][0x2d0], -R0 ;  /* 0x0000b400b0047a23 */ /* 0x002fe20000010800 */
[----:B--2---:R-:W-:Y:S01]  /*13eb0*/  F2FP.PACK_AB R6, R174, R169 ;  /* 0x000000a9ae06723e */ /* 0x004fe200000000ff */
[----:B------:R-:W-:Y:S02]  /*13ec0*/  IMAD.MOV.U32 R176, RZ, RZ, R151 ;  /* 0x000000ffffb07224 */ /* 0x000fe400078e0097 */
[----:B------:R1:W-:Y:S02]  /*13ed0*/  MUFU.EX2 R68, R4 ;  /* 0x0000000400447308 */ /* 0x0003e40000000800 */
[----:B------:R-:W-:Y:S01]  /*13ee0*/  MOV R35, R5 ;  /* 0x0000000500237202 */ /* 0x000fe20000000f00 */
[----:B------:R-:W-:Y:S01]  /*13ef0*/  IMAD.MOV.U32 R33, RZ, RZ, R132 ;  /* 0x000000ffff217224 */ /* 0x000fe200078e0084 */
[----:B------:R-:W-:Y:S01]  /*13f00*/  MOV R32, R135 ;  /* 0x0000008700207202 */ /* 0x000fe20000000f00 */
[----:B------:R-:W-:-:S02]  /*13f10*/  IMAD.MOV.U32 R34, RZ, RZ, R133 ;  /* 0x000000ffff227224 */ /* 0x000fc400078e0085 */
[----:B------:R-:W-:Y:S01]  /*13f20*/  HMMA.16816.F32 R132, R164, R130, R28 ;  /* 0x00000082a484723c */ /* 0x000fe2000000181c */
[----:B-1----:R-:W-:Y:S01]  /*13f30*/  FFMA.FTZ R4, R183, c[0x0][0x2d0], -R0 ;  /* 0x0000b400b7047a23 */ /* 0x002fe20000010800 */
[----:B------:R-:W-:-:S03]  /*13f40*/  MOV R183, R149 ;  /* 0x0000009500b77202 */ /* 0x000fc60000000f00 */
[----:B------:R1:W2:Y:S02]  /*13f50*/  MUFU.EX2 R69, R4 ;  /* 0x0000000400457308 */ /* 0x0002a40000000800 */
[----:B-1----:R-:W-:Y:S01]  /*13f60*/  FFMA.FTZ R4, R185, c[0x0][0x2d0], -R0 ;  /* 0x0000b400b9047a23 */ /* 0x002fe20000010800 */
[----:B--2---:R-:W-:Y:S01]  /*13f70*/  F2FP.PACK_AB R5, R69, R68 ;  /* 0x000000444505723e */ /* 0x004fe200000000ff */
[----:B------:R-:W-:-:S04]  /*13f80*/  IMAD.MOV.U32 R185, RZ, RZ, R148 ;  /* 0x000000ffffb97224 */ /* 0x000fc800078e0094 */
[----:B------:R1:W-:Y:S01]  /*13f90*/  MUFU.EX2 R40, R4 ;  /* 0x0000000400287308 */ /* 0x0003e20000000800 */
[----:B------:R-:W-:Y:S01]  /*13fa0*/  HMMA.16816.F32 R148, R164, R146, R20 ;  /* 0x00000092a494723c */ /* 0x000fe20000001814 */
[----:B-1----:R-:W-:Y:S02]  /*13fb0*/  FFMA.FTZ R4, R186, c[0x0][0x2d0], -R0 ;  /* 0x0000b400ba047a23 */ /* 0x002fe40000010800 */
[----:B------:R-:W-:-:S04]  /*13fc0*/  IMAD.MOV.U32 R186, RZ, RZ, R137 ;  /* 0x000000ffffba7224 */ /* 0x000fc800078e0089 */
[----:B------:R1:W2:Y:S01]  /*13fd0*/  MUFU.EX2 R36, R4 ;  /* 0x0000000400247308 */ /* 0x0002a20000000800 */
[C---:B------:R-:W-:Y:S08]  /*13fe0*/  HMMA.16816.F32 R136, R164.reuse, R144, R24 ;  /* 0x00000090a488723c */ /* 0x040ff00000001818 */
[----:B------:R-:W-:Y:S01]  /*13ff0*/  HMMA.16816.F32 R164, R164, R98, R12 ;  /* 0x00000062a4a4723c */ /* 0x000fe2000000180c */
[----:B-1----:R-:W-:-:S02]  /*14000*/  F2FP.PACK_AB R4, R179, R175 ;  /* 0x000000afb304723e */ /* 0x002fc400000000ff */
[----:B--2---:R-:W-:-:S07]  /*14010*/  F2FP.PACK_AB R7, R36, R40 ;  /* 0x000000282407723e */ /* 0x004fce00000000ff */
[C---:B------:R-:W-:Y:S07]  /*14020*/  HMMA.16816.F32 R108, R4.reuse, R56, R108 ;  /* 0x00000038046c723c */ /* 0x040fee000000186c */
[----:B------:R-:W-:Y:S01]  /*14030*/  MOV R56, R8 ;  /* 0x0000000800387202 */ /* 0x000fe20000000f00 */
[----:B------:R-:W-:Y:S01]  /*14040*/  FFMA.FTZ R8, R227, c[0x0][0x2d0], -R2 ;  /* 0x0000b400e3087a23 */ /* 0x000fe20000010802 */
[----:B------:R-:W-:Y:S01]  /*14050*/  HMMA.16816.F32 R16, R4, R50, R84 ;  /* 0x000000320410723c */ /* 0x000fe20000001854 */
[----:B------:R-:W-:-:S06]  /*14060*/  IMAD.MOV.U32 R57, RZ, RZ, R43 ;  /* 0x000000ffff397224 */ /* 0x000fcc00078e002b */
[----:B------:R-:W-:Y:S01]  /*14070*/  IMAD.MOV.U32 R86, RZ, RZ, R37 ;  /* 0x000000ffff567224 */ /* 0x000fe200078e0025 */
[----:B------:R-:W-:Y:S01]  /*14080*/  MOV R85, R38 ;  /* 0x0000002600557202 */ /* 0x000fe20000000f00 */
[----:B------:R1:W-:Y:S01]  /*14090*/  MUFU.EX2 R37, R8 ;  /* 0x0000000800257308 */ /* 0x0003e20000000800 */
[----:B------:R-:W-:Y:S01]  /*140a0*/  MOV R50, R41 ;  /* 0x0000002900327202 */ /* 0x000fe20000000f00 */
[----:B------:R-:W-:Y:S01]  /*140b0*/  IMAD.MOV.U32 R51, RZ, RZ, R186 ;  /* 0x000000ffff337224 */ /* 0x000fe200078e00ba */
[----:B------:R-:W-:Y:S01]  /*140c0*/  HMMA.16816.F32 R12, R4, R58, R44 ;  /* 0x0000003a040c723c */ /* 0x000fe2000000182c */
[----:B------:R-:W-:Y:S02]  /*140d0*/  IMAD.MOV.U32 R186, RZ, RZ, R42 ;  /* 0x000000ffffba7224 */ /* 0x000fe400078e002a */
[----:B------:R-:W-:Y:S02]  /*140e0*/  IMAD.MOV.U32 R87, RZ, RZ, R35 ;  /* 0x000000ffff577224 */ /* 0x000fe400078e0023 */
[----:B------:R-:W-:-:S02]  /*140f0*/  IMAD.MOV.U32 R84, RZ, RZ, R39 ;  /* 0x000000ffff547224 */ /* 0x000fc400078e0027 */
[----:B------:R-:W-:Y:S01]  /*14100*/  IMAD.MOV.U32 R58, RZ, RZ, R32 ;  /* 0x000000ffff3a7224 */ /* 0x000fe200078e0020 */
[C---:B------:R-:W-:Y:S01]  /*14110*/  HMMA.16816.F32 R124, R4.reuse, R48, R124 ;  /* 0x00000030047c723c */ /* 0x040fe2000000187c */
[----:B------:R-:W-:Y:S01]  /*14120*/  IMAD.MOV.U32 R47, RZ, RZ, R9 ;  /* 0x000000ffff2f7224 */ /* 0x000fe200078e0009 */
[----:B------:R-:W-:Y:S01]  /*14130*/  MOV R59, R11 ;  /* 0x0000000b003b7202 */ /* 0x000fe20000000f00 */
[----:B------:R-:W-:Y:S02]  /*14140*/  IMAD.MOV.U32 R46, RZ, RZ, R10 ;  /* 0x000000ffff2e7224 */ /* 0x000fe400078e000a */
[----:B-1----:R-:W-:Y:S02]  /*14150*/  FFMA.FTZ R8, R226, c[0x0][0x2d0], -R2 ;  /* 0x0000b400e2087a23 */ /* 0x002fe40000010802 */
[----:B------:R-:W-:Y:S01]  /*14160*/  IMAD.MOV.U32 R49, RZ, RZ, R33 ;  /* 0x000000ffff317224 */ /* 0x000fe200078e0021 */
[----:B------:R-:W-:Y:S01]  /*14170*/  MOV R48, R34 ;  /* 0x0000002200307202 */ /* 0x000fe20000000f00 */
[----:B------:R1:W-:Y:S01]  /*14180*/  MUFU.EX2 R38, R8 ;  /* 0x0000000800267308 */ /* 0x0003e20000000800 */
[C---:B------:R-:W-:Y:S07]  /*14190*/  HMMA.16816.F32 R140, R4.reuse, R60, R140 ;  /* 0x0000003c048c723c */ /* 0x040fee000000188c */
[----:B------:R-:W-:Y:S01]  /*141a0*/  IMAD.MOV.U32 R60, RZ, RZ, R162 ;  /* 0x000000ffff3c7224 */ /* 0x000fe200078e00a2 */
[----:B------:R-:W-:Y:S01]  /*141b0*/  HMMA.16816.F32 R20, R4, R62, R80 ;  /* 0x0000003e0414723c */ /* 0x000fe20000001850 */
[----:B------:R-:W-:-:S02]  /*141c0*/  IMAD.MOV.U32 R61, RZ, RZ, R163 ;  /* 0x000000ffff3d7224 */ /* 0x000fc400078e00a3 */
[----:B-1----:R-:W-:-:S05]  /*141d0*/  FFMA.FTZ R8, R228, c[0x0][0x2d0], -R2 ;  /* 0x0000b400e4087a23 */ /* 0x002fca0000010802 */
[----:B------:R-:W-:Y:S01]  /*141e0*/  HMMA.16816.F32 R24, R4, R52, R64 ;  /* 0x000000340418723c */ /* 0x000fe20000001840 */
[----:B------:R-:W-:Y:S01]  /*141f0*/  MOV R83, R161 ;  /* 0x000000a100537202 */ /* 0x000fe20000000f00 */
[----:B------:R-:W-:Y:S01]  /*14200*/  IMAD.MOV.U32 R82, RZ, RZ, R160 ;  /* 0x000000ffff527224 */ /* 0x000fe200078e00a0 */
[----:B------:R1:W-:Y:S02]  /*14210*/  MUFU.EX2 R41, R8 ;  /* 0x0000000800297308 */ /* 0x0003e40000000800 */
[----:B-1----:R-:W-:-:S06]  /*14220*/  FFMA.FTZ R8, R229, c[0x0][0x2d0], -R2 ;  /* 0x0000b400e5087a23 */ /* 0x002fcc0000010802 */
[----:B------:R1:W-:Y:S02]  /*14230*/  MUFU.EX2 R42, R8 ;  /* 0x00000008002a7308 */ /* 0x0003e40000000800 */
[----:B-1----:R-:W-:-:S06]  /*14240*/  FFMA.FTZ R8, R207, c[0x0][0x2d0], -R2 ;  /* 0x0000b400cf087a23 */ /* 0x002fcc0000010802 */
[----:B------:R1:W-:Y:S02]  /*14250*/  MUFU.EX2 R44, R8 ;  /* 0x00000008002c7308 */ /* 0x0003e40000000800 */
[----:B-1----:R-:W-:-:S06]  /*14260*/  FFMA.FTZ R8, R206, c[0x0][0x2d0], -R2 ;  /* 0x0000b400ce087a23 */ /* 0x002fcc0000010802 */
        /* <DEDUP_REMOVED lines=14> */
[----:B------:R1:W-:Y:S08]  /*14350*/  MUFU.EX2 R43, R8 ;  /* 0x00000008002b7308 */ /* 0x0003f00000000800 */
[----:B------:R4:W2:Y:S01]  /*14360*/  MUFU.EX2 R39, R2 ;  /* 0x0000000200277308 */ /* 0x0008a20000000800 */
[----:B-1----:R-:W-:Y:S07]  /*14370*/  HMMA.16816.F32 R8, R4, R54, R156 ;  /* 0x000000360408723c */ /* 0x002fee000000189c */
[----:B------:R-:W-:Y:S01]  /*14380*/  F2FP.PACK_AB R4, R38, R37 ;  /* 0x000000252604723e */ /* 0x000fe200000000ff */
[----:B----4-:R-:W-:Y:S01]  /*14390*/  FFMA.FTZ R2, R187, c[0x0][0x2d0], -R0 ;  /* 0x0000b400bb027a23 */ /* 0x010fe20000010800 */
[----:B------:R-:W-:-:S02]  /*143a0*/  F2FP.PACK_AB R6, R42, R41 ;  /* 0x000000292a06723e */ /* 0x000fc400000000ff */
[----:B--2---:R-:W-:Y:S01]  /*143b0*/  F2FP.PACK_AB R5, R33, R32 ;  /* 0x000000202105723e */ /* 0x004fe200000000ff */
[----:B------:R1:W-:Y:S01]  /*143c0*/  MUFU.EX2 R31, R2 ;  /* 0x00000002001f7308 */ /* 0x0003e20000000800 */
[----:B---3--:R-:W-:Y:S01]  /*143d0*/  F2FP.PACK_AB R7, R35, R34 ;  /* 0x000000222307723e */ /* 0x008fe200000000ff */
[----:B------:R-:W-:Y:S01]  /*143e0*/  @UP5 UMOV UR7, UR29 ;  /* 0x0000001d00075c82 */ /* 0x000fe20008000000 */
[----:B------:R-:W-:-:S05]  /*143f0*/  F2FP.PACK_AB R162, R39, R43 ;  /* 0x0000002b27a2723e */ /* 0x000fca00000000ff */
[----:B------:R-:W-:Y:S01]  /*14400*/  HMMA.16816.F32 R108, R4, R76, R108 ;  /* 0x0000004c046c723c */ /* 0x000fe2000000186c */
[----:B-1----:R-:W-:-:S07]  /*14410*/  FFMA.FTZ R2, R188, c[0x0][0x2d0], -R0 ;  /* 0x0000b400bc027a23 */ /* 0x002fce0000010800 */
[C---:B------:R-:W-:Y:S01]  /*14420*/  HMMA.16816.F32 R12, R4.reuse, R78, R12 ;  /* 0x0000004e040c723c */ /* 0x040fe2000000180c */
[----:B------:R1:W2:Y:S07]  /*14430*/  MUFU.EX2 R30, R2 ;  /* 0x00000002001e7308 */ /* 0x0002ae0000000800 */
[C---:B------:R-:W-:Y:S08]  /*14440*/  HMMA.16816.F32 R124, R4.reuse, R88, R124 ;  /* 0x00000058047c723c */ /* 0x040ff0000000187c */
        /* <DEDUP_REMOVED lines=8> */
[----:B-1----:R-:W-:-:S07]  /*144d0*/  FADD.FTZ R2, R215, R216 ;  /* 0x000000d8d7027221 */ /* 0x002fce0000010000 */
[----:B------:R-:W-:Y:S01]  /*144e0*/  HMMA.16816.F32 R24, R4, R100, R24 ;  /* 0x000000640418723c */ /* 0x000fe20000001818 */
[----:B------:R1:W5:Y:S01]  /*144f0*/  LDL.LU R216, [R1+0x4c] ;  /* 0x00004c0001d87983 */ /* 0x0003620000300800 */
[----:B------:R-:W-:-:S03]  /*14500*/  FADD.FTZ R2, R60, R2 ;  /* 0x000000023c027221 */ /* 0x000fc60000010000 */
[----:B------:R1:W5:Y:S01]  /*14510*/  LDL.LU R215, [R1+0x48] ;  /* 0x0000480001d77983 */ /* 0x0003620000300800 */
[----:B--2---:R-:W-:Y:S02]  /*14520*/  FADD.FTZ R0, R83, R82 ;  /* 0x0000005253007221 */ /* 0x004fe40000010000 */
[----:B------:R-:W-:Y:S01]  /*14530*/  HMMA.16816.F32 R8, R4, R102, R8 ;  /* 0x000000660408723c */ /* 0x000fe20000001808 */
[----:B------:R-:W-:Y:S01]  /*14540*/  FADD.FTZ R2, R51, R2 ;  /* 0x0000000233027221 */ /* 0x000fe20000010000 */
[----:B---3--:R-:W-:Y:S01]  /*14550*/  F2FP.PACK_AB R163, R28, R29 ;  /* 0x0000001d1ca3723e */ /* 0x008fe200000000ff */
[----:B------:R-:W-:-:S04]  /*14560*/  FADD.FTZ R0, R208, R0 ;  /* 0x00000000d0007221 */ /* 0x000fc80000010000 */
        /* <DEDUP_REMOVED lines=14> */
[----:B------:R-:W-:Y:S01]  /*14650*/  UIADD3 UR18, UR13, UR18, URZ ;  /* 0x000000120d127290 */ /* 0x000fe2000fffe03f */
        /* <DEDUP_REMOVED lines=11> */
[----:B------:R-:W-:Y:S01]  /*14710*/  ULDC UR7, c[0x0][0x328] ;  /* 0x0000ca0000077ab9 */ /* 0x000fe20000000800 */
        /* <DEDUP_REMOVED lines=74> */
[----:B------:R-:W-:Y:S01]  /*14bc0*/  HMMA.16816.F32 R128, R160, R130, R16 ;  /* 0x00000082a080723c */ /* 0x000fe20000001810 */
[----:B------:R-:W-:-:S02]  /*14bd0*/  UIADD3 UR12, UR12, -0x2, URZ ;  /* 0xfffffffe0c0c7890 */ /* 0x000fc4000fffe03f */
[----:B------:R-:W-:-:S05]  /*14be0*/  UIADD3 UR7, UR18, UR7, URZ ;  /* 0x0000000712077290 */ /* 0x000fca000fffe03f */
        /* <DEDUP_REMOVED lines=10> */
[----:B------:R-:W-:Y:S02]  /*14c90*/  UIADD3 UR13, -UR18, URZ, URZ ;  /* 0x0000003f120d7290 */ /* 0x000fe4000fffe13f */
[----:B------:R-:W-:Y:S02]  /*14ca0*/  ULDC.64 UR10, c[0x0][0x330] ;  /* 0x0000cc00000a7ab9 */ /* 0x000fe40000000a00 */
[----:B------:R-:W-:-:S07]  /*14cb0*/  UIMAD.WIDE.U32 UR28, UR13, UR10, URZ ;  /* 0x0000000a0d1c72a5 */ /* 0x000fce000f8e003f */
[----:B------:R-:W-:Y:S02]  /*14cc0*/  @UP0 UMOV UR25, UR29 ;  /* 0x0000001d00190c82 */ /* 0x000fe40008000000 */
[----:B------:R-:W-:-:S04]  /*14cd0*/  @UP0 USHF.R.U32.HI UR13, URZ, UR11, UR25 ;  /* 0x0000000b3f0d0299 */ /* 0x000fc80008011619 */
[----:B------:R-:W-:Y:S01]  /*14ce0*/  ULOP3.LUT UR13, URZ, UR13, URZ, 0x33, !UPT ;  /* 0x0000000d3f0d7292 */ /* 0x000fe2000f8e333f */
[----:B------:R-:W-:Y:S05]  /*14cf0*/  BRA `(.L_x_453) ;  /* 0x0000007000007947 */ /* 0x000fea0003800000 */
.L_x_452:
[----:B------:R-:W-:Y:S02]  /*14d00*/  UMOV UR11, 0x1 ;  /* 0x00000001000b7882 */ /* 0x000fe40000000000 */
[----:B------:R-:W-:Y:S02]  /*14d10*/  ULDC UR10, c[0x0][0x32c] ;  /* 0x0000cb00000a7ab9 */ /* 0x000fe40000000800 */
[----:B------:R-:W-:-:S03]  /*14d20*/  UISETP.NE.AND UP0, UPT, UR11, UR10, UPT ;  /* 0x0000000a0b00728c */ /* 0x000fc6000bf05270 */
[----:B------:R-:W-:Y:S02]  /*14d30*/  ULDC.64 UR10, c[0x0][0x330] ;  /* 0x0000cc00000a7ab9 */ /* 0x000fe40000000a00 */
[----:B------:R-:W-:-:S07]  /*14d40*/  UIMAD.WIDE.U32 UR28, UR13, UR10, URZ ;  /* 0x0000000a0d1c72a5 */ /* 0x000fce000f8e003f */
[----:B------:R-:W-:Y:S02]  /*14d50*/  @UP0 UMOV UR25, UR29 ;  /* 0x0000001d00190c82 */ /* 0x000fe40008000000 */
[----:B------:R-:W-:Y:S02]  /*14d60*/  @UP0 USHF.R.U32.HI UR13, URZ, UR11, UR25 ;  /* 0x0000000b3f0d0299 */ /* 0x000fe40008011619 */
.L_x_453:
[----:B------:R-:W-:Y:S02]  /*14d70*/  ULDC UR10, c[0x0][0x32c] ;  /* 0x0000cb00000a7ab9 */ /* 0x000fe40000000800 */
[----:B------:R-:W-:-:S04]  /*14d80*/  UIMAD UR10, UR13, UR10, UR10 ;  /* 0x0000000a0d0a72a4 */ /* 0x000fc8000f8e020a */
[----:B------:R-:W-:-:S04]  /*14d90*/  UISETP.LT.AND UP0, UPT, UR7, UR10, UPT ;  /* 0x0000000a0700728c */ /* 0x000fc8000bf01270 */
[----:B------:R-:W-:-:S04]  /*14da0*/  USEL UR7, UR7, UR10, UP0 ;  /* 0x0000000a07077287 */ /* 0x000fc80008000000 */
.L_x_451:
        /* <DEDUP_REMOVED lines=11> */
[----:B------:R-:W-:Y:S01]  /*14e60*/  MOV R102, R70 ;  /* 0x0000004600667202 */ /* 0x000fe20000000f00 */
[----:B------:R-:W-:Y:S02]  /*14e70*/  ULDC UR7, c[0x0][0x324] ;  /* 0x0000c90000077ab9 */ /* 0x000fe40000000800 */
[----:B------:R-:W-:Y:S02]  /*14e80*/  ULOP3.LUT UR7, URZ, UR7, URZ, 0x33, !UPT ;  /* 0x000000073f077292 */ /* 0x000fe4000f8e333f */
.L_x_473:
[----:B-1----:R-:W2:Y:S01]  /*14e90*/  LDL R0, [R1+0xc] ;  /* 0x00000c0001007983 */ /* 0x002ea20000100800 */
[----:B------:R-:W-:Y:S04]  /*14ea0*/  DEPBAR.LE SB0, 0x0 ;  /* 0x000080000000791a */ /* 0x000fe80000000000 */
[----:B------:R-:W-:Y:S01]  /*14eb0*/  BAR.SYNC.DEFER_BLOCKING 0x0 ;  /* 0x0000000000007b1d */ /* 0x000fe20000010000 */
[----:B------:R-:W-:Y:S05]  /*14ec0*/  UISETP.GT.AND UP0, UPT, UR4, UR12, UPT ;  /* 0x0000000c0400728c */ /* 0x000fea000bf04270 */
[----:B-----5:R1:W5:Y:S01]  /*14ed0*/  LDL R226, [R1+0x38] ;  /* 0x0000380001e27983 */ /* 0x0203620000100800 */
[----:B------:R-:W-:Y:S03]  /*14ee0*/  PLOP3.LUT P0, PT, PT, PT, UP0, 0x80, 0x0 ;  /* 0x000000000000781c */ /* 0x000fe60003f0f008 */
        /* <DEDUP_REMOVED lines=16> */
[----:B--2---:R-:W-:Y:S01]  /*14ff0*/  ISETP.GE.AND P4, PT, R0, c[0x0][0x1d4], PT ;  /* 0x0000750000007a0c */ /* 0x004fe20003f86270 */
[----:B------:R-:W-:-:S05]  /*15000*/  @P0 BRA `(.L_x_455) ;  /* 0x000002d000000947 */ /* 0x000fca0003800000 */
[----:B-1-34-:R-:W2:Y:S04]  /*15010*/  LDL R4, [R1] ;  /* 0x0000000001047983 */ /* 0x01aea80000100800 */
[----:B------:R-:W3:Y:S01]  /*15020*/  LDL R15, [R1+0x8] ;  /* 0x00000800010f7983 */ /* 0x000ee20000100800 */
[----:B--2---:R-:W-:Y:S01]  /*15030*/  SHF.R.S32.HI R0, RZ, 0x1f, R4 ;  /* 0x0000001fff007819 */ /* 0x004fe20000011404 */
[----:B------:R-:W-:Y:S04]  /*15040*/  IMAD.WIDE.U32 R2, R4, c[0x0][0x208], RZ ;  /* 0x0000820004027a25 */ /* 0x000fe800078e00ff */
[----:B------:R-:W-:Y:S04]  /*15050*/  IMAD R0, R0, c[0x0][0x208], RZ ;  /* 0x0000820000007a24 */ /* 0x000fe800078e02ff */
[----:B------:R-:W-:Y:S01]  /*15060*/  IMAD R0, R4, c[0x0][0x20c], R0 ;  /* 0x0000830004007a24 */ /* 0x000fe200078e0200 */
[----:B------:R-:W-:Y:S03]  /*15070*/  SHF.R.S32.HI R4, RZ, 0x1f, R240 ;  /* 0x0000001fff047819 */ /* 0x000fe600000114f0 */
[----:B------:R-:W-:Y:S02]  /*15080*/  IMAD.IADD R3, R3, 0x1, R0 ;  /* 0x0000000103037824 */ /* 0x000fe400078e0200 */
[----:B------:R-:W-:Y:S02]  /*15090*/  IMAD R4, R4, c[0x0][0x218], RZ ;  /* 0x0000860004047a24 */ /* 0x000fe400078e02ff */
[C---:B------:R-:W-:Y:S04]  /*150a0*/  IMAD.WIDE.U32 R2, R240.reuse, c[0x0][0x218], R2 ;  /* 0x00008600f0027a25 */ /* 0x040fe800078e0002 */
[----:B------:R-:W-:Y:S01]  /*150b0*/  IMAD R4, R240, c[0x0][0x21c], R4 ;  /* 0x00008700f0047a24 */ /* 0x000fe200078e0204 */
[----:B------:R-:W-:Y:S04]  /*150c0*/  IADD3 R0, P0, R2, UR44, RZ ;  /* 0x0000002c02007c10 */ /* 0x000fe8000ff1e0ff */
[----:B------:R-:W-:Y:S02]  /*150d0*/  IADD3.X R3, R3, UR6, R4, P0, !PT ;  /* 0x0000000603037c10 */ /* 0x000fe400087fe404 */
[C---:B------:R-:W-:Y:S04]  /*150e0*/  LEA R2, P0, R0.reuse, c[0x0][0x1f8], 0x1 ;  /* 0x00007e0000027a11 */ /* 0x040fe800078008ff */
[----:B------:R-:W-:Y:S01]  /*150f0*/  LEA.HI.X R0, R0, c[0x0][0x1fc], R3, 0x1, P0 ;  /* 0x00007f0000007a11 */ /* 0x000fe200000f0c03 */
[----:B------:R-:W1:Y:S04]  /*15100*/  SHFL.IDX PT, R4, R2, RZ, 0x181f ;  /* 0x00181fff02047589 */ /* 0x000e6800000e0000 */
[----:B------:R-:W2:Y:S04]  /*15110*/  SHFL.IDX PT, R3, R0, RZ, 0x181f ;  /* 0x00181fff00037589 */ /* 0x000ea800000e0000 */
[----:B------:R-:W4:Y:S04]  /*15120*/  SHFL.IDX PT, R10, R2, 0x1, 0x181f ;  /* 0x00381f00020a7f89 */ /* 0x000f2800000e0000 */
[----:B------:R-:W3:Y:S04]  /*15130*/  SHFL.IDX PT, R8, R2, 0x2, 0x181f ;  /* 0x00581f0002087f89 */ /* 0x000ee800000e0000 */
[----:B------:R-:W3:Y:S04]  /*15140*/  SHFL.IDX PT, R7, R0, 0x1, 0x181f ;  /* 0x00381f0000077f89 */ /* 0x000ee800000e0000 */
[----:B------:R-:W3:Y:S04]  /*15150*/  SHFL.IDX PT, R6, R2, 0x3, 0x181f ;  /* 0x00781f0002067f89 */ /* 0x000ee800000e0000 */
[----:B------:R-:W-:Y:S01]  /*15160*/  SHFL.IDX PT, R9, R2, 0x4, 0x181f ;  /* 0x00981f0002097f89 */ /* 0x000fe200000e0000 */
[-C--:B-1---5:R-:W-:Y:S03]  /*15170*/  IADD3 R4, P0, R4, R226.reuse, RZ ;  /* 0x000000e204047210 */ /* 0x0a2fe60007f1e0ff */
[----:B------:R-:W-:Y:S02]  /*15180*/  SHFL.IDX PT, R14, R0, 0x2, 0x181f ;  /* 0x00581f00000e7f89 */ /* 0x000fe400000e0000 */
[--C-:B--2---:R-:W-:Y:S02]  /*15190*/  IMAD.X R5, R3, 0x1, R225.reuse, P0 ;  /* 0x0000000103057824 */ /* 0x104fe400000e06e1 */
[----:B------:R-:W1:Y:S01]  /*151a0*/  SHFL.IDX PT, R13, R0, 0x3, 0x181f ;  /* 0x00781f00000d7f89 */ /* 0x000e6200000e0000 */
[-C--:B----4-:R-:W-:Y:S03]  /*151b0*/  IADD3 R10, P0, R10, R226.reuse, RZ ;  /* 0x000000e20a0a7210 */ /* 0x090fe60007f1e0ff */
[----:B---3--:R2:W-:Y:S01]  /*151c0*/  LDGSTS.E.BYPASS.LTC128B.128 [R15], [R4.64], !P4 ;  /* 0x00000000040f7fae */ /* 0x0085e2000e101d5a */
[-C--:B------:R-:W-:Y:S03]  /*151d0*/  IADD3 R8, P3, R8, R226.reuse, RZ ;  /* 0x000000e208087210 */ /* 0x080fe60007f7e0ff */
[----:B------:R-:W3:Y:S01]  /*151e0*/  SHFL.IDX PT, R2, R2, 0x5, 0x181f ;  /* 0x00b81f0002027f89 */ /* 0x000ee200000e0000 */
[--C-:B------:R-:W-:Y:S03]  /*151f0*/  IMAD.X R11, R7, 0x1, R225.reuse, P0 ;  /* 0x00000001070b7824 */ /* 0x100fe600000e06e1 */
[----:B------:R-:W4:Y:S01]  /*15200*/  SHFL.IDX PT, R12, R0, 0x4, 0x181f ;  /* 0x00981f00000c7f89 */ /* 0x000f2200000e0000 */
[-C--:B------:R-:W-:Y:S03]  /*15210*/  IADD3 R6, P2, R6, R226.reuse, RZ ;  /* 0x000000e206067210 */ /* 0x080fe60007f5e0ff */
[----:B------:R-:W4:Y:S04]  /*15220*/  SHFL.IDX PT, R0, R0, 0x5, 0x181f ;  /* 0x00b81f0000007f89 */ /* 0x000f2800000e0000 */
[----:B------:R4:W-:Y:S01]  /*15230*/  LDGSTS.E.BYPASS.LTC128B.128 [R15+0x800], [R10.64], !P4 ;  /* 0x008000000a0f7fae */ /* 0x0009e2000e101d5a */
[--C-:B-1----:R-:W-:Y:S01]  /*15240*/  IMAD.X R7, R13, 0x1, R225.reuse, P2 ;  /* 0x000000010d077824 */ /* 0x102fe200010e06e1 */
[-C--:B--2---:R-:W-:Y:S02]  /*15250*/  IADD3 R4, P1, R9, R226.reuse, RZ ;  /* 0x000000e209047210 */ /* 0x084fe40007f3e0ff */
[-C--:B------:R-:W-:Y:S02]  /*15260*/  IADD3.X R9, R14, R225.reuse, RZ, P3, !PT ;  /* 0x000000e10e097210 */ /* 0x080fe40001ffe4ff */
[----:B---3--:R-:W-:Y:S01]  /*15270*/  IADD3 R2, P0, R2, R226, RZ ;  /* 0x000000e202027210 */ /* 0x008fe20007f1e0ff */
[----:B----4-:R-:W-:Y:S02]  /*15280*/  IMAD.X R5, R12, 0x1, R225, P1 ;  /* 0x000000010c057824 */ /* 0x010fe400008e06e1 */
[----:B------:R1:W-:Y:S01]  /*15290*/  LDGSTS.E.BYPASS.LTC128B.128 [R15+0x1000], [R8.64], !P4 ;  /* 0x01000000080f7fae */ /* 0x0003e2000e101d5a */
[----:B------:R-:W-:Y:S03]  /*152a0*/  IADD3.X R3, R0, R225, RZ, P0, !PT ;  /* 0x000000e100037210 */ /* 0x000fe600007fe4ff */
[----:B------:R1:W-:Y:S04]  /*152b0*/  LDGSTS.E.BYPASS.LTC128B.128 [R15+0x1800], [R6.64], !P4 ;  /* 0x01800000060f7fae */ /* 0x0003e8000e101d5a */
[----:B------:R1:W-:Y:S04]  /*152c0*/  LDGSTS.E.BYPASS.LTC128B.128 [R15+0x2000], [R4.64], !P4 ;  /* 0x02000000040f7fae */ /* 0x0003e8000e101d5a */
[----:B------:R1:W-:Y:S02]  /*152d0*/  LDGSTS.E.BYPASS.LTC128B.128 [R15+0x2800], [R2.64], !P4 ;  /* 0x02800000020f7fae */ /* 0x0003e4000e101d5a */
.L_x_455:
[----:B-1-34-:R-:W-:Y:S01]  /*152e0*/  LDSM.16.M88.4 R204, [R214+0x5900] ;  /* 0x00590000d6cc783b */ /* 0x01afe20000000200 */
[-C--:B------:R-:W-:Y:S01]  /*152f0*/  HMMA.16816.F32 R4, R96, R16.reuse, RZ ;  /* 0x000000106004723c */ /* 0x080fe200000018ff */
[----:B------:R-:W-:Y:S06]  /*15300*/  UISETP.GT.AND UP0, UPT, UR12, UR4, UPT ;  /* 0x000000040c00728c */ /* 0x000fec000bf04270 */
[----:B------:R-:W0:Y:S01]  /*15310*/  LDGDEPBAR ;  /* 0x00000000000079af */ /* 0x000e220000000000 */
[C---:B------:R-:W-:Y:S01]  /*15320*/  HMMA.16816.F32 R8, R92.reuse, R16, RZ ;  /* 0x000000105c08723c */ /* 0x040fe200000018ff */
[----:B------:R-:W-:Y:S07]  /*15330*/  PLOP3.LUT P0, PT, PT, PT, UP0, 0x80, 0x0 ;  /* 0x000000000000781c */ /* 0x000fee0003f0f008 */
        /* <DEDUP_REMOVED lines=47> */
[----:B------:R-:W1:Y:S07]  /*15630*/  LDSM.16.M88.4 R196, [R214+0x4900] ;  /* 0x00490000d6c4783b */ /* 0x000e6e0000000200 */
        /* <DEDUP_REMOVED lines=75> */
[----:B------:R-:W2:Y:S01]  /*15af0*/  MUFU.TANH R17, R17 ;  /* 0x0000001100117308 */ /* 0x000ea20000002400 */
        /* <DEDUP_REMOVED lines=20> */
[-C--:B--2---:R-:W-:Y:S03]  /*15c40*/  HMMA.16816.F32 R52, R172, R4.reuse, R52 ;  /* 0x00000004ac34723c */ /* 0x084fe60000001834 */
[----:B------:R4:W2:Y:S01]  /*15c50*/  MUFU.TANH R16, R21 ;  /* 0x0000001500107308 */ /* 0x0008a20000002400 */
        /* <DEDUP_REMOVED lines=160> */
[----:B------:R-:W-:Y:S01]  /*16660*/  UIMAD UR10, UR12, 0x60, UR19 ;  /* 0x000000600c0a78a4 */ /* 0x000fe2000f8e0213 */
[----:B------:R-:W-:Y:S01]  /*16670*/  IMAD.MOV.U32 R2, RZ, RZ, c[0x0][0x2b8] ;  /* 0x0000ae00ff027624 */ /* 0x000fe200078e00ff */
[----:B------:R-:W3:Y:S04]  /*16680*/  LDL.64 R228, [R1+0x30] ;  /* 0x0000300001e47983 */ /* 0x000ee80000100a00 */
[----:B------:R-:W4:Y:S01]  /*16690*/  LDL R227, [R1+0x2c] ;  /* 0x00002c0001e37983 */ /* 0x000f220000100800 */
[----:B------:R-:W-:Y:S01]  /*166a0*/  ISETP.NE.AND P2, PT, R2, 0x1, PT ;  /* 0x000000010200780c */ /* 0x000fe20003f45270 */
[----:B------:R-:W-:Y:S02]  /*166b0*/  IMAD.U32 R2, RZ, RZ, UR10 ;  /* 0x0000000aff027e24 */ /* 0x000fe4000f8e00ff */
[----:B------:R-:W3:Y:S03]  /*166c0*/  LDL R19, [R1+0x4] ;  /* 0x0000040001137983 */ /* 0x000ee60000100800 */
[----:B--2---:R-:W-:Y:S02]  /*166d0*/  IADD3 R2, R2, -0x60, R0 ;  /* 0xffffffa002027810 */ /* 0x004fe40007ffe000 */
[----:B------:R-:W-:Y:S05]  /*166e0*/  ISETP.GT.AND P1, PT, R0, 0x5f, PT ;  /* 0x0000005f0000780c */ /* 0x000fea0003f24270 */
[----:B------:R-:W-:Y:S04]  /*166f0*/  @P2 IMAD.HI.U32 R3, R2, c[0x0][0x2bc], RZ ;  /* 0x0000af0002032a27 */ /* 0x000fe800078e00ff */
[----:B------:R-:W-:Y:S01]  /*16700*/  IMAD.MOV.U32 R0, RZ, RZ, R2 ;  /* 0x000000ffff007224 */ /* 0x000fe200078e0002 */
[----:B------:R-:W-:Y:S04]  /*16710*/  @P2 SHF.R.U32.HI R0, RZ, c[0x0][0x2c0], R3 ;  /* 0x0000b000ff002a19 */ /* 0x000fe80000011603 */
[C---:B---3--:R-:W-:Y:S04]  /*16720*/  @!P1 IADD3 R3, P0, R0.reuse, R228, RZ ;  /* 0x000000e400039210 */ /* 0x048fe80007f1e0ff */
[----:B----4-:R-:W-:Y:S01]  /*16730*/  @!P1 LEA.HI.X.SX32 R5, R0, R227, 0x1, P0 ;  /* 0x000000e300059211 */ /* 0x010fe200000f0eff */
[----:B------:R-:W-:Y:S01]  /*16740*/  IMAD.MOV R0, RZ, RZ, -R0 ;  /* 0x000000ffff007224 */ /* 0x000fe200078e0a00 */
[C---:B------:R-:W-:Y:S03]  /*16750*/  @!P1 LEA R4, P0, R3.reuse, c[0x0][0x2a0], 0x2 ;  /* 0x0000a80003049a11 */ /* 0x040fe600078010ff */
[----:B------:R-:W-:Y:S01]  /*16760*/  IMAD R6, R0, c[0x0][0x2b8], R2 ;  /* 0x0000ae0000067a24 */ /* 0x000fe200078e0202 */
[----:B------:R-:W-:Y:S03]  /*16770*/  @!P1 LEA.HI.X R5, R3, c[0x0][0x2a4], R5, 0x2, P0 ;  /* 0x0000a90003059a11 */ /* 0x000fe600000f1405 */
[----:B------:R-:W-:Y:S01]  /*16780*/  IMAD.WIDE.U32 R2, R6, c[0x0][0x1e0], RZ ;  /* 0x0000780006027a25 */ /* 0x000fe200078e00ff */
[----:B------:R-:W-:Y:S01]  /*16790*/  STL [R1], R6 ;  /* 0x0000000601007387 */ /* 0x000fe20000100800 */
[----:B------:R-:W-:Y:S03]  /*167a0*/  SHF.R.S32.HI R0, RZ, 0x1f, R6 ;  /* 0x0000001fff007819 */ /* 0x000fe60000011406 */
[----:B------:R-:W2:Y:S02]  /*167b0*/  @!P1 LDG.E R240, [R4.64] ;  /* 0x0000001a04f09981 */ /* 0x000ea4000c1e1900 */
        /* <DEDUP_REMOVED lines=13> */
[----:B------:R-:W4:Y:S04]  /*16890*/  SHFL.IDX PT, R10, R2, 0x1, 0x181f ;  /* 0x00381f00020a7f89 */ /* 0x000f2800000e0000 */
[----:B------:R-:W1:Y:S04]  /*168a0*/  SHFL.IDX PT, R8, R2, 0x2, 0x181f ;  /* 0x00581f0002087f89 */ /* 0x000e6800000e0000 */
[----:B------:R-:W1:Y:S04]  /*168b0*/  SHFL.IDX PT, R7, R0, 0x1, 0x181f ;  /* 0x00381f0000077f89 */ /* 0x000e6800000e0000 */
[----:B------:R-:W1:Y:S04]  /*168c0*/  SHFL.IDX PT, R6, R2, 0x3, 0x181f ;  /* 0x00781f0002067f89 */ /* 0x000e6800000e0000 */
[----:B------:R-:W-:Y:S01]  /*168d0*/  SHFL.IDX PT, R9, R2, 0x4, 0x181f ;  /* 0x00981f0002097f89 */ /* 0x000fe200000e0000 */
[-C--:B--2--5:R-:W-:Y:S03]  /*168e0*/  IADD3 R4, P0, R4, R226.reuse, RZ ;  /* 0x000000e204047210 */ /* 0x0a4fe60007f1e0ff */
[----:B------:R-:W-:Y:S02]  /*168f0*/  SHFL.IDX PT, R14, R0, 0x2, 0x181f ;  /* 0x00581f00000e7f89 */ /* 0x000fe400000e0000 */
[--C-:B---3--:R-:W-:Y:S02]  /*16900*/  IMAD.X R5, R3, 0x1, R225.reuse, P0 ;  /* 0x0000000103057824 */ /* 0x108fe400000e06e1 */
[----:B------:R-:W2:Y:S01]  /*16910*/  SHFL.IDX PT, R13, R0, 0x3, 0x181f ;  /* 0x00781f00000d7f89 */ /* 0x000ea200000e0000 */
[-C--:B----4-:R-:W-:Y:S03]  /*16920*/  IADD3 R10, P0, R10, R226.reuse, RZ ;  /* 0x000000e20a0a7210 */ /* 0x090fe60007f1e0ff */
[----:B------:R3:W-:Y:S01]  /*16930*/  LDGSTS.E.BYPASS.LTC128B.128 [R19+0x3100], [R4.64], !P4 ;  /* 0x0310000004137fae */ /* 0x0007e2000e101d5a */
[-C--:B-1----:R-:W-:Y:S03]  /*16940*/  IADD3 R8, P3, R8, R226.reuse, RZ ;  /* 0x000000e208087210 */ /* 0x082fe60007f7e0ff */
[----:B------:R-:W1:Y:S01]  /*16950*/  SHFL.IDX PT, R2, R2, 0x5, 0x181f ;  /* 0x00b81f0002027f89 */ /* 0x000e6200000e0000 */
[--C-:B------:R-:W-:Y:S03]  /*16960*/  IMAD.X R11, R7, 0x1, R225.reuse, P0 ;  /* 0x00000001070b7824 */ /* 0x100fe600000e06e1 */
[----:B------:R-:W4:Y:S01]  /*16970*/  SHFL.IDX PT, R12, R0, 0x4, 0x181f ;  /* 0x00981f00000c7f89 */ /* 0x000f2200000e0000 */
[-C--:B------:R-:W-:Y:S03]  /*16980*/  IADD3 R6, P2, R6, R226.reuse, RZ ;  /* 0x000000e206067210 */ /* 0x080fe60007f5e0ff */
[----:B------:R-:W4:Y:S04]  /*16990*/  SHFL.IDX PT, R0, R0, 0x5, 0x181f ;  /* 0x00b81f0000007f89 */ /* 0x000f2800000e0000 */
[----:B------:R4:W-:Y:S01]  /*169a0*/  LDGSTS.E.BYPASS.LTC128B.128 [R19+0x3900], [R10.64], !P4 ;  /* 0x039000000a137fae */ /* 0x0009e2000e101d5a */
[--C-:B--2---:R-:W-:Y:S01]  /*169b0*/  IMAD.X R7, R13, 0x1, R225.reuse, P2 ;  /* 0x000000010d077824 */ /* 0x104fe200010e06e1 */
[-C--:B---3--:R-:W-:Y:S01]  /*169c0*/  IADD3 R4, P1, R9, R226.reuse, RZ ;  /* 0x000000e209047210 */ /* 0x088fe20007f3e0ff */
[--C-:B------:R-:W-:Y:S01]  /*169d0*/  IMAD.X R9, R14, 0x1, R225.reuse, P3 ;  /* 0x000000010e097824 */ /* 0x100fe200018e06e1 */
[----:B-1----:R-:W-:Y:S03]  /*169e0*/  IADD3 R2, P0, R2, R226, RZ ;  /* 0x000000e202027210 */ /* 0x002fe60007f1e0ff */
[--C-:B----4-:R-:W-:Y:S01]  /*169f0*/  IMAD.X R5, R12, 0x1, R225.reuse, P1 ;  /* 0x000000010c057824 */ /* 0x110fe200008e06e1 */
[----:B------:R1:W-:Y:S01]  /*16a00*/  LDGSTS.E.BYPASS.LTC128B.128 [R19+0x4100], [R8.64], !P4 ;  /* 0x0410000008137fae */ /* 0x0003e2000e101d5a */
[----:B------:R-:W-:Y:S03]  /*16a10*/  IMAD.X R3, R0, 0x1, R225, P0 ;  /* 0x0000000100037824 */ /* 0x000fe600000e06e1 */
[----:B------:R1:W-:Y:S04]  /*16a20*/  LDGSTS.E.BYPASS.LTC128B.128 [R19+0x4900], [R6.64], !P4 ;  /* 0x0490000006137fae */ /* 0x0003e8000e101d5a */
[----:B------:R1:W-:Y:S04]  /*16a30*/  LDGSTS.E.BYPASS.LTC128B.128 [R19+0x5100], [R4.64], !P4 ;  /* 0x0510000004137fae */ /* 0x0003e8000e101d5a */
[----:B------:R1:W-:Y:S02]  /*16a40*/  LDGSTS.E.BYPASS.LTC128B.128 [R19+0x5900], [R2.64], !P4 ;  /* 0x0590000002137fae */ /* 0x0003e4000e101d5a */
.L_x_456:
        /* <DEDUP_REMOVED lines=36> */
.L_x_459:
[----:B------:R-:W-:Y:S04]  /*16c90*/  MOV R7, c[0x0][0x32c] ;  /* 0x0000cb0000077a02 */ /* 0x000fe80000000f00 */
[----:B------:R-:W-:Y:S11]  /*16ca0*/  ISETP.NE.AND P0, PT, R7, 0x1, PT ;  /* 0x000000010700780c */ /* 0x000ff60003f05270 */
[----:B------:R-:W-:Y:S02]  /*16cb0*/  @!UPT UIADD3 URZ, URZ, URZ, URZ ;  /* 0x0000003f3f3ff290 */ /* 0x000fe4000fffe03f */
[----:B------:R-:W-:Y:S05]  /*16cc0*/  @P0 IMAD.HI.U32 R7, R3, c[0x0][0x330], RZ ;  /* 0x0000cc0003070a27 */ /* 0x000fea00078e00ff */
[----:B------:R-:W-:Y:S02]  /*16cd0*/  @P0 SHF.R.U32.HI R3, RZ, c[0x0][0x334], R7 ;  /* 0x0000cd00ff030a19 */ /* 0x000fe40000011607 */
.L_x_460:
[----:B------:R-:W-:Y:S05]  /*16ce0*/  BSYNC B0 ;  /* 0x0000000000007941 */ /* 0x000fea0003800000 */
.L_x_458:
[----:B------:R-:W-:Y:S05]  /*16cf0*/  IADD3 R7, -R9, UR10, RZ ;  /* 0x0000000a09077c10 */ /* 0x000fea000fffe1ff */
[----:B------:R-:W-:Y:S05]  /*16d00*/  IMAD R3, R3, c[0x0][0x32c], R7 ;  /* 0x0000cb0003037a24 */ /* 0x000fea00078e0207 */
[----:B------:R-:W-:Y:S02]  /*16d10*/  IADD3 R7, R3, c[0x0][0x32c], RZ ;  /* 0x0000cb0003077a10 */ /* 0x000fe40007ffe0ff */
[----:B------:R-:W-:Y:S02]  /*16d20*/  IMNMX R0, R0, R3, !PT ;  /* 0x0000000300007217 */ /* 0x000fe40007800200 */
[----:B------:R-:W-:Y:S02]  /*16d30*/  IMNMX R2, R2, R7, PT ;  /* 0x0000000702027217 */ /* 0x000fe40003800200 */
.L_x_457:
        /* <DEDUP_REMOVED lines=8> */
[----:B------:R-:W-:Y:S01]  /*16dc0*/  PLOP3.LUT P3, PT, PT, PT, UP2, 0x40, 0x0 ;  /* 0x000000000000781c */ /* 0x000fe20003f6e828 */
[----:B------:R-:W-:Y:S01]  /*16dd0*/  UISETP.GE.AND UP1, UPT, UR10, 0xa, UPT ;  /* 0x0000000a0a00788c */ /* 0x000fe2000bf26270 */
[C---:B------:R-:W-:Y:S01]  /*16de0*/  ISETP.GT.AND P0, PT, R0.reuse, RZ, P0 ;  /* 0x000000ff0000720c */ /* 0x040fe20000704270 */
[----:B------:R-:W-:Y:S01]  /*16df0*/  UP2UR UR34, UPR, URZ, 0x1 ;  /* 0x000000013f227883 */ /* 0x000fe20008000000 */
[C---:B------:R-:W-:Y:S01]  /*16e00*/  ISETP.GT.AND P4, PT, R0.reuse, 0x1, P1 ;  /* 0x000000010000780c */ /* 0x040fe20000f84270 */
[----:B------:R-:W-:Y:S01]  /*16e10*/  UISETP.GE.AND UP6, UPT, UR10, 0x42, UPT ;  /* 0x000000420a00788c */ /* 0x000fe2000bfc6270 */
[----:B------:R-:W-:Y:S01]  /*16e20*/  ISETP.GT.AND P1, PT, R0, 0x8, P3 ;  /* 0x000000080000780c */ /* 0x000fe20001f24270 */
[----:B------:R-:W-:Y:S01]  /*16e30*/  UISETP.GE.AND UP5, UPT, UR10, 0x49, UPT ;  /* 0x000000490a00788c */ /* 0x000fe2000bfa6270 */
[----:B------:R-:W-:Y:S01]  /*16e40*/  PLOP3.LUT P3, PT, PT, PT, UP0, 0x40, 0x0 ;  /* 0x000000000000781c */ /* 0x000fe20003f6e808 */
[----:B------:R-:W-:Y:S01]  /*16e50*/  UISETP.GE.AND UP0, UPT, UR10, 0x12, UPT ;  /* 0x000000120a00788c */ /* 0x000fe2000bf06270 */
[C---:B------:R-:W-:Y:S01]  /*16e60*/  ISETP.LT.OR P2, PT, R2.reuse, 0x1, P0 ;  /* 0x000000010200780c */ /* 0x040fe20000741670 */
[----:B------:R-:W-:Y:S01]  /*16e70*/  UISETP.GE.AND UP4, UPT, UR10, 0x4a, UPT ;  /* 0x0000004a0a00788c */ /* 0x000fe2000bf86270 */
        /* <DEDUP_REMOVED lines=8> */
[----:B------:R-:W-:Y:S01]  /*16f00*/  FSEL R11, R189, -INF , !P2 ;  /* 0xff800000bd0b7808 */ /* 0x000fe20005000000 */
[----:B------:R-:W-:Y:S01]  /*16f10*/  UISETP.GE.AND UP2, UPT, UR10, 0x52, UPT ;  /* 0x000000520a00788c */ /* 0x000fe2000bf46270 */
[----:B------:R-:W-:Y:S01]  /*16f20*/  ISETP.LT.OR P2, PT, R2, 0x9, P1 ;  /* 0x000000090200780c */ /* 0x000fe20000f41670 */
[----:B------:R-:W-:Y:S01]  /*16f30*/  UP2UR UR32, UPR, URZ, 0x1 ;  /* 0x000000013f207883 */ /* 0x000fe20008000000 */
[----:B------:R-:W-:Y:S01]  /*16f40*/  ISETP.GT.AND P1, PT, R0, 0x10, P3 ;  /* 0x000000100000780c */ /* 0x000fe20001f24270 */
[----:B------:R-:W-:Y:S01]  /*16f50*/  UISETP.GE.AND UP1, UPT, UR10, 0x59, UPT ;  /* 0x000000590a00788c */ /* 0x000fe2000bf26270 */
[----:B------:R-:W-:Y:S01]  /*16f60*/  PLOP3.LUT P3, PT, PT, PT, UP0, 0x40, 0x0 ;  /* 0x000000000000781c */ /* 0x000fe20003f6e808 */
[----:B------:R-:W-:Y:S01]  /*16f70*/  UISETP.GE.AND UP0, UPT, UR10, 0x1a, UPT ;  /* 0x0000001a0a00788c */ /* 0x000fe2000bf06270 */
[----:B------:R-:W-:Y:S01]  /*16f80*/  FSEL R19, R187, -INF , !P5 ;  /* 0xff800000bb137808 */ /* 0x000fe20006800000 */
        /* <DEDUP_REMOVED lines=53> */
[----:B------:R-:W-:Y:S02]  /*172e0*/  FSEL R176, R15, -INF , !P2 ;  /* 0xff8000000fb07808 */ /* 0x000fe40005000000 */
[----:B------:R-:W-:Y:S02]  /*172f0*/  ISETP.GT.AND P4, PT, R0, 0x31, P0 ;  /* 0x000000310000780c */ /* 0x000fe40000784270 */
[----:B------:R-:W-:Y:S02]  /*17300*/  ISETP.LT.OR P2, PT, R2, 0x31, P1 ;  /* 0x000000310200780c */ /* 0x000fe40000f41670 */
[----:B------:R-:W-:Y:S01]  /*17310*/  PLOP3.LUT P0, PT, PT, PT, UP0, 0x40, 0x0 ;  /* 0x000000000000781c */ /* 0x000fe20003f0e808 */
[----:B------:R-:W-:Y:S01]  /*17320*/  UISETP.GE.AND UP0, UPT, UR10, 0x41, UPT ;  /* 0x000000410a00788c */ /* 0x000fe2000bf06270 */
[----:B------:R-:W-:Y:S02]  /*17330*/  ISETP.GT.AND P1, PT, R0, 0x38, P3 ;  /* 0x000000380000780c */ /* 0x000fe40001f24270 */
[----:B------:R-:W-:Y:S01]  /*17340*/  FSEL R177, R49, -INF , !P5 ;  /* 0xff80000031b17808 */ /* 0x000fe20006800000 */
[----:B------:R-:W-:Y:S01]  /*17350*/  UP2UR UR13, UPR, URZ, 0x1 ;  /* 0x000000013f0d7883 */ /* 0x000fe20008000000 */
[----:B------:R-:W-:Y:S02]  /*17360*/  ISETP.LT.OR P5, PT, R2, 0x32, P4 ;  /* 0x000000320200780c */ /* 0x000fe400027a1670 */
[----:B------:R-:W-:Y:S02]  /*17370*/  ISETP.GT.AND P4, PT, R0, 0x39, P0 ;  /* 0x000000390000780c */ /* 0x000fe40000784270 */
[----:B------:R-:W-:Y:S02]  /*17380*/  ISETP.LT.OR P0, PT, R2, 0x39, P1 ;  /* 0x000000390200780c */ /* 0x000fe40000f01670 */
[----:B------:R-:W-:Y:S02]  /*17390*/  FSEL R179, R52, -INF , !P2 ;  /* 0xff80000034b37808 */ /* 0x000fe40005000000 */
[----:B------:R-:W-:Y:S01]  /*173a0*/  PLOP3.LUT P2, PT, PT, PT, UP6, 0x40, 0x0 ;  /* 0x000000000000781c */ /* 0x000fe20003f4e868 */
[----:B------:R-:W-:Y:S01]  /*173b0*/  UISETP.NE.AND UP6, UPT, UR23, URZ, UPT ;  /* 0x0000003f1700728c */ /* 0x000fe2000bfc5270 */
[----:B------:R-:W-:Y:S02]  /*173c0*/  FSEL R196, R64, -INF , !P0 ;  /* 0xff80000040c47808 */ /* 0x000fe40004000000 */
[----:B------:R-:W-:Y:S02]  /*173d0*/  PLOP3.LUT P1, PT, PT, PT, UP5, 0x40, 0x0 ;  /* 0x000000000000781c */ /* 0x000fe40003f2e858 */
[----:B------:R-:W-:Y:S02]  /*173e0*/  PLOP3.LUT P0, PT, PT, PT, UP4, 0x40, 0x0 ;  /* 0x000000000000781c */ /* 0x000fe40003f0e848 */
[C---:B------:R-:W-:Y:S02]  /*173f0*/  ISETP.GT.AND P2, PT, R0.reuse, 0x41, P2 ;  /* 0x000000410000780c */ /* 0x040fe40001744270 */
[C---:B------:R-:W-:Y:S02]  /*17400*/  ISETP.GT.AND P1, PT, R0.reuse, 0x48, P1 ;  /* 0x000000480000780c */ /* 0x040fe40000f24270 */
[----:B------:R-:W-:Y:S02]  /*17410*/  ISETP.GT.AND P0, PT, R0, 0x49, P0 ;  /* 0x000000490000780c */ /* 0x000fe40000704270 */
[----:B------:R-:W-:Y:S01]  /*17420*/  PLOP3.LUT P3, PT, PT, PT, UP0, 0x40, 0x0 ;  /* 0x000000000000781c */ /* 0x000fe20003f6e808 */
[----:B------:R-:W-:Y:S01]  /*17430*/  UISETP.GE.AND UP0, UPT, UR10, 0x5a, UPT ;  /* 0x0000005a0a00788c */ /* 0x000fe2000bf06270 */
[C---:B------:R-:W-:Y:S02]  /*17440*/  ISETP.LT.OR P2, PT, R2.reuse, 0x42, P2 ;  /* 0x000000420200780c */ /* 0x040fe40001741670 */
[C---:B------:R-:W-:Y:S02]  /*17450*/  ISETP.LT.OR P1, PT, R2.reuse, 0x49, P1 ;  /* 0x000000490200780c */ /* 0x040fe40000f21670 */
[----:B------:R-:W-:Y:S02]  /*17460*/  ISETP.LT.OR P0, PT, R2, 0x4a, P0 ;  /* 0x0000004a0200780c */ /* 0x000fe40000701670 */
[----:B------:R-:W-:Y:S02]  /*17470*/  ISETP.GT.AND P3, PT, R0, 0x40, P3 ;  /* 0x000000400000780c */ /* 0x000fe40001f64270 */
[----:B------:R-:W-:Y:S02]  /*17480*/  FSEL R230, R69, -INF , !P2 ;  /* 0xff80000045e67808 */ /* 0x000fe40005000000 */
[----:B------:R-:W-:Y:S02]  /*17490*/  PLOP3.LUT P2, PT, PT, PT, UP2, 0x40, 0x0 ;  /* 0x000000000000781c */ /* 0x000fe40003f4e828 */
[----:B------:R-:W-:Y:S02]  /*174a0*/  FSEL R233, R80, -INF , !P1 ;  /* 0xff80000050e97808 */ /* 0x000fe40004800000 */
[----:B------:R-:W-:Y:S02]  /*174b0*/  PLOP3.LUT P1, PT, PT, PT, UP1, 0x40, 0x0 ;  /* 0x000000000000781c */ /* 0x000fe40003f2e818 */
[----:B------:R-:W-:Y:S02]  /*174c0*/  FSEL R234, R81, -INF , !P0 ;  /* 0xff80000051ea7808 */ /* 0x000fe40004000000 */
[----:B------:R-:W-:Y:S02]  /*174d0*/  PLOP3.LUT P0, PT, PT, PT, UP0, 0x40, 0x0 ;  /* 0x000000000000781c */ /* 0x000fe40003f0e808 */
[----:B------:R-:W-:Y:S02]  /*174e0*/  ISETP.LT.OR P3, PT, R2, 0x41, P3 ;  /* 0x000000410200780c */ /* 0x000fe40001f61670 */
[C---:B------:R-:W-:Y:S02]  /*174f0*/  ISETP.GT.AND P2, PT, R0.reuse, 0x51, P2 ;  /* 0x000000510000780c */ /* 0x040fe40001744270 */
[C---:B------:R-:W-:Y:S02]  /*17500*/  ISETP.GT.AND P1, PT, R0.reuse, 0x58, P1 ;  /* 0x000000580000780c */ /* 0x040fe40000f24270 */
[----:B------:R-:W-:Y:S02]  /*17510*/  ISETP.GT.AND P0, PT, R0, 0x59, P0 ;  /* 0x000000590000780c */ /* 0x000fe40000704270 */
[----:B------:R-:W-:Y:S02]  /*17520*/  ISETP.LT.OR P4, PT, R2, 0x3a, P4 ;  /* 0x0000003a0200780c */ /* 0x000fe40002781670 */
[----:B------:R-:W-:Y:S02]  /*17530*/  FSEL R198, R68, -INF , !P3 ;  /* 0xff80000044c67808 */ /* 0x000fe40005800000 */
[C---:B------:R-:W-:Y:S02]  /*17540*/  ISETP.LT.OR P3, PT, R2.reuse, 0x52, P2 ;  /* 0x000000520200780c */ /* 0x040fe40001761670 */
[C---:B------:R-:W-:Y:S02]  /*17550*/  ISETP.LT.OR P2, PT, R2.reuse, 0x59, P1 ;  /* 0x000000590200780c */ /* 0x040fe40000f41670 */
[----:B------:R-:W-:Y:S02]  /*17560*/  ISETP.LT.OR P1, PT, R2, 0x5a, P0 ;  /* 0x0000005a0200780c */ /* 0x000fe40000721670 */
[----:B------:R-:W-:Y:S01]  /*17570*/  PLOP3.LUT P0, PT, PT, PT, UP6, 0x40, 0x0 ;  /* 0x000000000000781c */ /* 0x000fe20003f0e868 */
[----:B------:R-:W-:Y:S01]  /*17580*/  UISETP.NE.AND UP6, UPT, UR39, URZ, UPT ;  /* 0x0000003f2700728c */ /* 0x000fe2000bfc5270 */
[----:B------:R-:W-:Y:S02]  /*17590*/  FSEL R197, R65, -INF , !P4 ;  /* 0xff80000041c57808 */ /* 0x000fe40006000000 */
[----:B------:R-:W-:Y:S02]  /*175a0*/  PLOP3.LUT P4, PT, PT, PT, UP3, 0x40, 0x0 ;  /* 0x000000000000781c */ /* 0x000fe40003f8e838 */
[----:B------:R-:W-:Y:S02]  /*175b0*/  FSEL R189, R53, -INF , !P5 ;  /* 0xff80000035bd7808 */ /* 0x000fe40006800000 */
[----:B------:R-:W-:Y:S01]  /*175c0*/  ISETP.GT.AND P4, PT, R0, 0x50, P4 ;  /* 0x000000500000780c */ /* 0x000fe20002784270 */
[--C-:B-1----:R-:W-:Y:S01]  /*175d0*/  IMAD.IADD R0, R6, 0x1, R3.reuse ;  /* 0x0000000106007824 */ /* 0x102fe200078e0203 */
[----:B------:R-:W-:Y:S02]  /*175e0*/  FSEL R244, R85, -INF , !P3 ;  /* 0xff80000055f47808 */ /* 0x000fe40005800000 */
[----:B------:R-:W-:Y:S01]  /*175f0*/  ISETP.LT.OR P4, PT, R2, 0x51, P4 ;  /* 0x000000510200780c */ /* 0x000fe20002781670 */
[----:B------:R-:W-:Y:S01]  /*17600*/  IMAD.IADD R2, R5, 0x1, R3 ;  /* 0x0000000105027824 */ /* 0x000fe200078e0203 */
        /* <DEDUP_REMOVED lines=18> */
.L_x_463:
[----:B------:R-:W-:Y:S04]  /*17730*/  MOV R2, c[0x0][0x32c] ;  /* 0x0000cb0000027a02 */ /* 0x000fe80000000f00 */
[----:B------:R-:W-:Y:S11]  /*17740*/  ISETP.NE.AND P0, PT, R2, 0x1, PT ;  /* 0x000000010200780c */ /* 0x000ff60003f05270 */
[----:B------:R-:W-:Y:S02]  /*17750*/  @!UPT UIADD3 URZ, URZ, URZ, URZ ;  /* 0x0000003f3f3ff290 */ /* 0x000fe4000fffe03f */
[----:B------:R-:W-:Y:S05]  /*17760*/  @P0 IMAD.HI.U32 R2, R0, c[0x0][0x330], RZ ;  /* 0x0000cc0000020a27 */ /* 0x000fea00078e00ff */
[----:B------:R-:W-:Y:S02]  /*17770*/  @P0 SHF.R.U32.HI R0, RZ, c[0x0][0x334], R2 ;  /* 0x0000cd00ff000a19 */ /* 0x000fe40000011602 */
.L_x_464:
[----:B------:R-:W-:Y:S05]  /*17780*/  BSYNC B0 ;  /* 0x0000000000007941 */ /* 0x000fea0003800000 */
.L_x_462:
        /* <DEDUP_REMOVED lines=11> */
.L_x_461:
        /* <DEDUP_REMOVED lines=19> */
[----:B------:R-:W-:Y:S01]  /*17970*/  FSEL R10, R193, -INF , !P2 ;  /* 0xff800000c10a7808 */ /* 0x000fe20005000000 */
[----:B------:R-:W-:Y:S01]  /*17980*/  UISETP.NE.AND UP2, UPT, UR33, URZ, UPT ;  /* 0x0000003f2100728c */ /* 0x000fe2000bf45270 */
[C---:B------:R-:W-:Y:S01]  /*17990*/  ISETP.GT.AND P4, PT, R0.reuse, 0x1, P1 ;  /* 0x000000010000780c */ /* 0x040fe20000f84270 */
[----:B------:R-:W-:Y:S01]  /*179a0*/  UISETP.NE.AND UP1, UPT, UR32, URZ, UPT ;  /* 0x0000003f2000728c */ /* 0x000fe2000bf25270 */
[----:B------:R-:W-:Y:S01]  /*179b0*/  ISETP.GT.AND P1, PT, R0, 0x8, P3 ;  /* 0x000000080000780c */ /* 0x000fe20001f24270 */
[----:B------:R-:W-:Y:S01]  /*179c0*/  UISETP.NE.AND UP0, UPT, UR31, URZ, UPT ;  /* 0x0000003f1f00728c */ /* 0x000fe2000bf05270 */
[----:B------:R-:W-:Y:S01]  /*179d0*/  PLOP3.LUT P0, PT, PT, PT, UP3, 0x40, 0x0 ;  /* 0x000000000000781c */ /* 0x000fe20003f0e838 */
[----:B------:R-:W-:Y:S01]  /*179e0*/  UISETP.NE.AND UP3, UPT, UR30, URZ, UPT ;  /* 0x0000003f1e00728c */ /* 0x000fe2000bf65270 */
[----:B------:R-:W-:Y:S01]  /*179f0*/  PLOP3.LUT P3, PT, PT, PT, UP4, 0x40, 0x0 ;  /* 0x000000000000781c */ /* 0x000fe20003f6e848 */
[----:B------:R-:W-:Y:S01]  /*17a00*/  UISETP.NE.AND UP4, UPT, UR20, URZ, UPT ;  /* 0x0000003f1400728c */ /* 0x000fe2000bf85270 */
[----:B------:R-:W-:Y:S02]  /*17a10*/  ISETP.LT.OR P5, PT, R2, 0x2, P4 ;  /* 0x000000020200780c */ /* 0x000fe400027a1670 */
[----:B------:R-:W-:Y:S02]  /*17a20*/  ISETP.GT.AND P4, PT, R0, 0x9, P0 ;  /* 0x000000090000780c */ /* 0x000fe40000784270 */
[----:B------:R-:W-:Y:S02]  /*17a30*/  ISETP.LT.OR P2, PT, R2, 0x9, P1 ;  /* 0x000000090200780c */ /* 0x000fe40000f41670 */
[----:B------:R-:W-:Y:S01]  /*17a40*/  PLOP3.LUT P0, PT, PT, PT, UP2, 0x40, 0x0 ;  /* 0x000000000000781c */ /* 0x000fe20003f0e828 */
[----:B------:R-:W-:Y:S01]  /*17a50*/  UISETP.NE.AND UP2, UPT, UR29, URZ, UPT ;  /* 0x0000003f1d00728c */ /* 0x000fe2000bf45270 */
[----:B------:R-:W-:Y:S02]  /*17a60*/  ISETP.GT.AND P1, PT, R0, 0x10, P3 ;  /* 0x000000100000780c */ /* 0x000fe40001f24270 */
[----:B------:R-:W-:Y:S01]  /*17a70*/  PLOP3.LUT P3, PT, PT, PT, UP1, 0x40, 0x0 ;  /* 0x000000000000781c */ /* 0x000fe20003f6e818 */
[----:B------:R-:W-:Y:S01]  /*17a80*/  UISETP.NE.AND UP1, UPT, UR28, URZ, UPT ;  /* 0x0000003f1c00728c */ /* 0x000fe2000bf25270 */
[----:B------:R-:W-:Y:S02]  /*17a90*/  FSEL R17, R192, -INF , !P5 ;  /* 0xff800000c0117808 */ /* 0x000fe40006800000 */
[----:B------:R-:W-:Y:S02]  /*17aa0*/  ISETP.LT.OR P5, PT, R2, 0xa, P4 ;  /* 0x0000000a0200780c */ /* 0x000fe400027a1670 */
[----:B------:R-:W-:Y:S02]  /*17ab0*/  FSEL R20, R183, -INF , !P2 ;  /* 0xff800000b7147808 */ /* 0x000fe40005000000 */
        /* <DEDUP_REMOVED lines=35> */
[----:B------:R-:W-:Y:S02]  /*17cf0*/  FSEL R174, R50, -INF , !P2 ;  /* 0xff80000032ae7808 */ /* 0x000fe40005000000 */
[----:B------:R-:W-:Y:S01]  /*17d00*/  PLOP3.LUT P2, PT, PT, PT, UP2, 0x40, 0x0 ;  /* 0x000000000000781c */ /* 0x000fe20003f4e828 */
[----:B------:R-:W-:Y:S01]  /*17d10*/  UISETP.NE.AND UP2, UPT, UR41, URZ, UPT ;  /* 0x0000003f2900728c */ /* 0x000fe2000bf45270 */
        /* <DEDUP_REMOVED lines=8> */
[C---:B------:R-:W-:Y:S01]  /*17da0*/  ISETP.LT.OR P4, PT, R2.reuse, 0x2a, P4 ;  /* 0x0000002a0200780c */ /* 0x040fe20002781670 */
[----:B------:R-:W-:Y:S01]  /*17db0*/  UP2UR UR39, UPR, URZ, 0x40 ;  /* 0x000000403f277883 */ /* 0x000fe20008000000 */
[----:B------:R-:W-:Y:S02]  /*17dc0*/  ISETP.LT.OR P3, PT, R2, 0x32, P3 ;  /* 0x000000320200780c */ /* 0x000fe40001f61670 */
[----:B------:R-:W-:Y:S02]  /*17dd0*/  ISETP.GT.AND P1, PT, R0, 0x39, P1 ;  /* 0x000000390000780c */ /* 0x000fe40000f24270 */
[----:B------:R-:W-:Y:S02]  /*17de0*/  ISETP.LT.OR P2, PT, R2, 0x39, P2 ;  /* 0x000000390200780c */ /* 0x000fe40001741670 */
[----:B------:R-:W-:Y:S02]  /*17df0*/  ISETP.GT.AND P0, PT, R0, 0x40, P0 ;  /* 0x000000400000780c */ /* 0x000fe40000704270 */
[----:B------:R-:W-:Y:S02]  /*17e00*/  FSEL R175, R51, -INF , !P4 ;  /* 0xff80000033af7808 */ /* 0x000fe40006000000 */
[----:B------:R-:W-:Y:S02]  /*17e10*/  FSEL R183, R55, -INF , !P3 ;  /* 0xff80000037b77808 */ /* 0x000fe40005800000 */
[----:B------:R-:W-:Y:S01]  /*17e20*/  PLOP3.LUT P4, PT, PT, PT, UP6, 0x40, 0x0 ;  /* 0x000000000000781c */ /* 0x000fe20003f8e868 */
[----:B------:R-:W-:Y:S01]  /*17e30*/  UISETP.NE.AND UP6, UPT, UR23, URZ, UPT ;  /* 0x0000003f1700728c */ /* 0x000fe2000bfc5270 */
[----:B------:R-:W-:Y:S02]  /*17e40*/  ISETP.LT.OR P1, PT, R2, 0x3a, P1 ;  /* 0x0000003a0200780c */ /* 0x000fe40000f21670 */
[----:B------:R-:W-:Y:S02]  /*17e50*/  FSEL R193, R66, -INF , !P2 ;  /* 0xff80000042c17808 */ /* 0x000fe40005000000 */
[----:B------:R-:W-:Y:S02]  /*17e60*/  PLOP3.LUT P3, PT, PT, PT, UP5, 0x40, 0x0 ;  /* 0x000000000000781c */ /* 0x000fe40003f6e858 */
[----:B------:R-:W-:Y:S02]  /*17e70*/  ISETP.LT.OR P2, PT, R2, 0x41, P0 ;  /* 0x000000410200780c */ /* 0x000fe40000741670 */
[----:B------:R-:W-:Y:S02]  /*17e80*/  PLOP3.LUT P0, PT, PT, PT, UP4, 0x40, 0x0 ;  /* 0x000000000000781c */ /* 0x000fe40003f0e848 */
[----:B------:R-:W-:Y:S02]  /*17e90*/  FSEL R195, R67, -INF , !P1 ;  /* 0xff80000043c37808 */ /* 0x000fe40004800000 */
[----:B------:R-:W-:Y:S02]  /*17ea0*/  ISETP.GT.AND P1, PT, R0, 0x41, P4 ;  /* 0x000000410000780c */ /* 0x000fe40002724270 */
[----:B------:R-:W-:Y:S02]  /*17eb0*/  FSEL R200, R70, -INF , !P2 ;  /* 0xff80000046c87808 */ /* 0x000fe40005000000 */
[C---:B------:R-:W-:Y:S02]  /*17ec0*/  ISETP.GT.AND P2, PT, R0.reuse, 0x48, P3 ;  /* 0x000000480000780c */ /* 0x040fe40001f44270 */
[----:B------:R-:W-:Y:S02]  /*17ed0*/  ISETP.GT.AND P0, PT, R0, 0x49, P0 ;  /* 0x000000490000780c */ /* 0x000fe40000704270 */
[C---:B------:R-:W-:Y:S02]  /*17ee0*/  ISETP.LT.OR P3, PT, R2.reuse, 0x42, P1 ;  /* 0x000000420200780c */ /* 0x040fe40000f61670 */
[C---:B------:R-:W-:Y:S02]  /*17ef0*/  ISETP.LT.OR P1, PT, R2.reuse, 0x49, P2 ;  /* 0x000000490200780c */ /* 0x040fe40001721670 */
[----:B------:R-:W-:Y:S02]  /*17f00*/  ISETP.LT.OR P0, PT, R2, 0x4a, P0 ;  /* 0x0000004a0200780c */ /* 0x000fe40000701670 */
[----:B------:R-:W-:Y:S02]  /*17f10*/  PLOP3.LUT P2, PT, PT, PT, UP2, 0x40, 0x0 ;  /* 0x000000000000781c */ /* 0x000fe40003f4e828 */
[----:B------:R-:W-:Y:S02]  /*17f20*/  FSEL R231, R82, -INF , !P1 ;  /* 0xff80000052e77808 */ /* 0x000fe40004800000 */
[----:B------:R-:W-:Y:S02]  /*17f30*/  PLOP3.LUT P1, PT, PT, PT, UP1, 0x40, 0x0 ;  /* 0x000000000000781c */ /* 0x000fe40003f2e818 */
[----:B------:R-:W-:Y:S02]  /*17f40*/  FSEL R232, R83, -INF , !P0 ;  /* 0xff80000053e87808 */ /* 0x000fe40004000000 */
[----:B------:R-:W-:Y:S02]  /*17f50*/  PLOP3.LUT P0, PT, PT, PT, UP0, 0x40, 0x0 ;  /* 0x000000000000781c */ /* 0x000fe40003f0e808 */
[C---:B------:R-:W-:Y:S02]  /*17f60*/  ISETP.GT.AND P2, PT, R0.reuse, 0x51, P2 ;  /* 0x000000510000780c */ /* 0x040fe40001744270 */
[C---:B------:R-:W-:Y:S02]  /*17f70*/  ISETP.GT.AND P1, PT, R0.reuse, 0x58, P1 ;  /* 0x000000580000780c */ /* 0x040fe40000f24270 */
[----:B------:R-:W-:Y:S02]  /*17f80*/  ISETP.GT.AND P0, PT, R0, 0x59, P0 ;  /* 0x000000590000780c */ /* 0x000fe40000704270 */
[----:B------:R-:W-:Y:S02]  /*17f90*/  FSEL R227, R71, -INF , !P3 ;  /* 0xff80000047e37808 */ /* 0x000fe40005800000 */
[C---:B------:R-:W-:Y:S02]  /*17fa0*/  ISETP.LT.OR P3, PT, R2.reuse, 0x52, P2 ;  /* 0x000000520200780c */ /* 0x040fe40001761670 */
[C---:B------:R-:W-:Y:S02]  /*17fb0*/  ISETP.LT.OR P2, PT, R2.reuse, 0x59, P1 ;  /* 0x000000590200780c */ /* 0x040fe40000f41670 */
[----:B------:R-:W-:Y:S02]  /*17fc0*/  ISETP.LT.OR P1, PT, R2, 0x5a, P0 ;  /* 0x0000005a0200780c */ /* 0x000fe40000721670 */
[----:B------:R-:W-:Y:S01]  /*17fd0*/  PLOP3.LUT P0, PT, PT, PT, UP6, 0x40, 0x0 ;  /* 0x000000000000781c */ /* 0x000fe20003f0e868 */
[----:B------:R-:W-:Y:S01]  /*17fe0*/  UISETP.NE.AND UP6, UPT, UR39, URZ, UPT ;  /* 0x0000003f2700728c */ /* 0x000fe2000bfc5270 */
[----:B------:R-:W-:Y:S02]  /*17ff0*/  PLOP3.LUT P4, PT, PT, PT, UP3, 0x40, 0x0 ;  /* 0x000000000000781c */ /* 0x000fe40003f8e838 */
[----:B------:R-:W-:Y:S02]  /*18000*/  FSEL R95, R39, -INF , !P5 ;  /* 0xff800000275f7808 */ /* 0x000fe40006800000 */
[----:B------:R-:W-:Y:S02]  /*18010*/  ISETP.GT.AND P4, PT, R0, 0x50, P4 ;  /* 0x000000500000780c */ /* 0x000fe40002784270 */
[----:B------:R-:W-:Y:S02]  /*18020*/  IADD3 R0, -R8, UR15, R7 ;  /* 0x0000000f08007c10 */ /* 0x000fe4000fffe107 */
        /* <DEDUP_REMOVED lines=24> */
.L_x_467:
[----:B------:R-:W-:Y:S04]  /*181b0*/  MOV R7, c[0x0][0x32c] ;  /* 0x0000cb0000077a02 */ /* 0x000fe80000000f00 */
[----:B------:R-:W-:Y:S11]  /*181c0*/  ISETP.NE.AND P0, PT, R7, 0x1, PT ;  /* 0x000000010700780c */ /* 0x000ff60003f05270 */
[----:B------:R-:W-:Y:S02]  /*181d0*/  @!UPT UIADD3 URZ, URZ, URZ, URZ ;  /* 0x0000003f3f3ff290 */ /* 0x000fe4000fffe03f */
[----:B------:R-:W-:Y:S05]  /*181e0*/  @P0 IMAD.HI.U32 R7, R3, c[0x0][0x330], RZ ;  /* 0x0000cc0003070a27 */ /* 0x000fea00078e00ff */
[----:B------:R-:W-:Y:S02]  /*181f0*/  @P0 SHF.R.U32.HI R3, RZ, c[0x0][0x334], R7 ;  /* 0x0000cd00ff030a19 */ /* 0x000fe40000011607 */
.L_x_468:
[----:B------:R-:W-:Y:S05]  /*18200*/  BSYNC B0 ;  /* 0x0000000000007941 */ /* 0x000fea0003800000 */
.L_x_466:
[----:B------:R-:W-:Y:S05]  /*18210*/  MOV R7, UR12 ;  /* 0x0000000c00077c02 */ /* 0x000fea0008000f00 */
[----:B------:R-:W-:Y:S04]  /*18220*/  IMAD R7, R7, -0x60, -R9 ;  /* 0xffffffa007077824 */ /* 0x000fe800078e0a09 */
[----:B------:R-:W-:Y:S05]  /*18230*/  IMAD R3, R3, c[0x0][0x32c], R7 ;  /* 0x0000cb0003037a24 */ /* 0x000fea00078e0207 */
[----:B------:R-:W-:Y:S02]  /*18240*/  IADD3 R7, R3, c[0x0][0x32c], RZ ;  /* 0x0000cb0003077a10 */ /* 0x000fe40007ffe0ff */
[----:B------:R-:W-:Y:S02]  /*18250*/  IMNMX R0, R0, R3, !PT ;  /* 0x0000000300007217 */ /* 0x000fe40007800200 */
[----:B------:R-:W-:Y:S02]  /*18260*/  IMNMX R2, R2, R7, PT ;  /* 0x0000000702027217 */ /* 0x000fe40003800200 */
.L_x_465:
        /* <DEDUP_REMOVED lines=63> */
[----:B------:R-:W-:Y:S02]  /*18660*/  ISETP.LT.OR P5, PT, R2, 0x22, P4 ;  /* 0x000000220200780c */ /* 0x000fe400027a1670 */
[----:B------:R-:W-:Y:S02]  /*18670*/  FSEL R98, R18, -INF , !P2 ;  /* 0xff80000012627808 */ /* 0x000fe40005000000 */
[----:B------:R-:W-:Y:S02]  /*18680*/  ISETP.GT.AND P4, PT, R0, 0x29, P0 ;  /* 0x000000290000780c */ /* 0x000fe40000784270 */
[----:B------:R-:W-:Y:S02]  /*18690*/  ISETP.LT.OR P0, PT, R2, 0x29, P1 ;  /* 0x000000290200780c */ /* 0x000fe40000f01670 */
[----:B------:R-:W-:Y:S01]  /*186a0*/  PLOP3.LUT P2, PT, PT, PT, UP3, 0x40, 0x0 ;  /* 0x000000000000781c */ /* 0x000fe20003f4e838 */
[----:B------:R-:W-:Y:S01]  /*186b0*/  UISETP.NE.AND UP3, UPT, UR42, URZ, UPT ;  /* 0x0000003f2a00728c */ /* 0x000fe2000bf65270 */
[----:B------:R-:W-:Y:S01]  /*186c0*/  PLOP3.LUT P3, PT, PT, PT, UP4, 0x40, 0x0 ;  /* 0x000000000000781c */ /* 0x000fe20003f6e848 */
[----:B------:R-:W-:Y:S01]  /*186d0*/  UISETP.NE.AND UP4, UPT, UR43, URZ, UPT ;  /* 0x0000003f2b00728c */ /* 0x000fe2000bf85270 */
[----:B------:R-:W-:Y:S02]  /*186e0*/  FSEL R170, R170, -INF , !P0 ;  /* 0xff800000aaaa7808 */ /* 0x000fe40004000000 */
[----:B------:R-:W-:Y:S01]  /*186f0*/  PLOP3.LUT P1, PT, PT, PT, UP2, 0x40, 0x0 ;  /* 0x000000000000781c */ /* 0x000fe20003f2e828 */
[----:B------:R-:W-:Y:S01]  /*18700*/  UISETP.NE.AND UP2, UPT, UR41, URZ, UPT ;  /* 0x0000003f2900728c */ /* 0x000fe2000bf45270 */
[C---:B------:R-:W-:Y:S02]  /*18710*/  ISETP.GT.AND P2, PT, R0.reuse, 0x31, P2 ;  /* 0x000000310000780c */ /* 0x040fe40001744270 */
[----:B------:R-:W-:Y:S01]  /*18720*/  PLOP3.LUT P0, PT, PT, PT, UP1, 0x40, 0x0 ;  /* 0x000000000000781c */ /* 0x000fe20003f0e818 */
[----:B------:R-:W-:Y:S01]  /*18730*/  UISETP.NE.AND UP1, UPT, UR40, URZ, UPT ;  /* 0x0000003f2800728c */ /* 0x000fe2000bf25270 */
[----:B------:R-:W-:Y:S02]  /*18740*/  ISETP.GT.AND P3, PT, R0, 0x30, P3 ;  /* 0x000000300000780c */ /* 0x000fe40001f64270 */
[----:B------:R-:W-:Y:S02]  /*18750*/  ISETP.LT.OR P4, PT, R2, 0x2a, P4 ;  /* 0x0000002a0200780c */ /* 0x000fe40002781670 */
[----:B------:R-:W-:Y:S02]  /*18760*/  ISETP.GT.AND P1, PT, R0, 0x38, P1 ;  /* 0x000000380000780c */ /* 0x000fe40000f24270 */
[----:B------:R-:W-:Y:S02]  /*18770*/  ISETP.LT.OR P2, PT, R2, 0x32, P2 ;  /* 0x000000320200780c */ /* 0x000fe40001741670 */
[----:B------:R-:W-:Y:S02]  /*18780*/  ISETP.GT.AND P0, PT, R0, 0x39, P0 ;  /* 0x000000390000780c */ /* 0x000fe40000704270 */
[C---:B------:R-:W-:Y:S02]  /*18790*/  ISETP.LT.OR P3, PT, R2.reuse, 0x31, P3 ;  /* 0x000000310200780c */ /* 0x040fe40001f61670 */
[----:B------:R-:W-:Y:S02]  /*187a0*/  FSEL R172, R45, -INF , !P4 ;  /* 0xff8000002dac7808 */ /* 0x000fe40006000000 */
[----:B------:R-:W-:Y:S01]  /*187b0*/  PLOP3.LUT P4, PT, PT, PT, UP0, 0x40, 0x0 ;  /* 0x000000000000781c */ /* 0x000fe20003f8e808 */
[----:B------:R-:W-:Y:S01]  /*187c0*/  UISETP.NE.AND UP0, UPT, UR39, URZ, UPT ;  /* 0x0000003f2700728c */ /* 0x000fe2000bf05270 */
[C---:B------:R-:W-:Y:S01]  /*187d0*/  ISETP.LT.OR P1, PT, R2.reuse, 0x39, P1 ;  /* 0x000000390200780c */ /* 0x040fe20000f21670 */
[----:B------:R-:W-:Y:S01]  /*187e0*/  UP2UR UR39, UPR, URZ, 0x40 ;  /* 0x000000403f277883 */ /* 0x000fe20008000000 */
[----:B------:R-:W-:Y:S02]  /*187f0*/  FSEL R185, R57, -INF , !P2 ;  /* 0xff80000039b97808 */ /* 0x000fe40005000000 */
[----:B------:R-:W-:Y:S02]  /*18800*/  ISETP.LT.OR P2, PT, R2, 0x3a, P0 ;  /* 0x0000003a0200780c */ /* 0x000fe40000741670 */
[----:B------:R-:W-:Y:S02]  /*18810*/  FSEL R182, R56, -INF , !P3 ;  /* 0xff80000038b67808 */ /* 0x000fe40005800000 */
[----:B------:R-:W-:Y:S01]  /*18820*/  PLOP3.LUT P3, PT, PT, PT, UP6, 0x40, 0x0 ;  /* 0x000000000000781c */ /* 0x000fe20003f6e868 */
[----:B------:R-:W-:Y:S01]  /*18830*/  UISETP.NE.AND UP6, UPT, UR23, URZ, UPT ;  /* 0x0000003f1700728c */ /* 0x000fe2000bfc5270 */
[----:B------:R-:W-:Y:S02]  /*18840*/  FSEL R187, R60, -INF , !P1 ;  /* 0xff8000003cbb7808 */ /* 0x000fe40004800000 */
[----:B------:R-:W-:Y:S02]  /*18850*/  PLOP3.LUT P0, PT, PT, PT, UP5, 0x40, 0x0 ;  /* 0x000000000000781c */ /* 0x000fe40003f0e858 */
[C---:B------:R-:W-:Y:S02]  /*18860*/  ISETP.GT.AND P1, PT, R0.reuse, 0x40, P4 ;  /* 0x000000400000780c */ /* 0x040fe40002724270 */
[----:B------:R-:W-:Y:S02]  /*18870*/  FSEL R190, R61, -INF , !P2 ;  /* 0xff8000003dbe7808 */ /* 0x000fe40005000000 */
[----:B------:R-:W-:Y:S02]  /*18880*/  PLOP3.LUT P2, PT, PT, PT, UP4, 0x40, 0x0 ;  /* 0x000000000000781c */ /* 0x000fe40003f4e848 */
[----:B------:R-:W-:Y:S02]  /*18890*/  ISETP.GT.AND P3, PT, R0, 0x41, P3 ;  /* 0x000000410000780c */ /* 0x000fe40001f64270 */
[----:B------:R-:W-:Y:S02]  /*188a0*/  ISETP.LT.OR P4, PT, R2, 0x41, P1 ;  /* 0x000000410200780c */ /* 0x000fe40000f81670 */
[C---:B------:R-:W-:Y:S02]  /*188b0*/  ISETP.GT.AND P1, PT, R0.reuse, 0x48, P0 ;  /* 0x000000480000780c */ /* 0x040fe40000724270 */
[----:B------:R-:W-:Y:S02]  /*188c0*/  ISETP.GT.AND P0, PT, R0, 0x49, P2 ;  /* 0x000000490000780c */ /* 0x000fe40001704270 */
[C---:B------:R-:W-:Y:S02]  /*188d0*/  ISETP.LT.OR P2, PT, R2.reuse, 0x42, P3 ;  /* 0x000000420200780c */ /* 0x040fe40001f41670 */
[C---:B------:R-:W-:Y:S02]  /*188e0*/  ISETP.LT.OR P1, PT, R2.reuse, 0x49, P1 ;  /* 0x000000490200780c */ /* 0x040fe40000f21670 */
[----:B------:R-:W-:Y:S02]  /*188f0*/  ISETP.LT.OR P0, PT, R2, 0x4a, P0 ;  /* 0x0000004a0200780c */ /* 0x000fe40000701670 */
[----:B-----5:R-:W-:Y:S02]  /*18900*/  FSEL R226, R73, -INF , !P2 ;  /* 0xff80000049e27808 */ /* 0x020fe40005000000 */
        /* <DEDUP_REMOVED lines=39> */
.L_x_471:
[----:B------:R-:W-:Y:S04]  /*18b80*/  MOV R2, c[0x0][0x32c] ;  /* 0x0000cb0000027a02 */ /* 0x000fe80000000f00 */
[----:B------:R-:W-:Y:S11]  /*18b90*/  ISETP.NE.AND P0, PT, R2, 0x1, PT ;  /* 0x000000010200780c */ /* 0x000ff60003f05270 */
[----:B------:R-:W-:Y:S02]  /*18ba0*/  @!UPT UIADD3 URZ, URZ, URZ, URZ ;  /* 0x0000003f3f3ff290 */ /* 0x000fe4000fffe03f */
[----:B------:R-:W-:Y:S05]  /*18bb0*/  @P0 IMAD.HI.U32 R2, R0, c[0x0][0x330], RZ ;  /* 0x0000cc0000020a27 */ /* 0x000fea00078e00ff */
[----:B------:R-:W-:Y:S02]  /*18bc0*/  @P0 SHF.R.U32.HI R0, RZ, c[0x0][0x334], R2 ;  /* 0x0000cd00ff000a19 */ /* 0x000fe40000011602 */
.L_x_472:
[----:B------:R-:W-:Y:S05]  /*18bd0*/  BSYNC B0 ;  /* 0x0000000000007941 */ /* 0x000fea0003800000 */
.L_x_470:
        /* <DEDUP_REMOVED lines=11> */
.L_x_469:
        /* <DEDUP_REMOVED lines=33> */
[----:B------:R-:W-:Y:S01]  /*18ea0*/  PLOP3.LUT P0, PT, PT, PT, UP5, 0x40, 0x0 ;  /* 0x000000000000781c */ /* 0x000fe20003f0e858 */
[----:B------:R-:W-:Y:S01]  /*18eb0*/  UISETP.NE.AND UP5, UPT, UR10, URZ, UPT ;  /* 0x0000003f0a00728c */ /* 0x000fe2000bfa5270 */
[----:B------:R-:W-:Y:S02]  /*18ec0*/  FMNMX.FTZ R72, R176, R72, !PT ;  /* 0x00000048b0487209 */ /* 0x000fe40007810000 */
[----:B------:R-:W-:Y:S02]  /*18ed0*/  FMNMX.FTZ R3, R95, R3, !PT ;  /* 0x000000035f037209 */ /* 0x000fe40007810000 */
[----:B------:R-:W-:Y:S02]  /*18ee0*/  FMNMX.FTZ R72, R177, R72, !PT ;  /* 0x00000048b1487209 */ /* 0x000fe40007810000 */
[----:B------:R-:W-:Y:S02]  /*18ef0*/  ISETP.GT.AND P0, PT, R0, RZ, P0 ;  /* 0x000000ff0000720c */ /* 0x000fe40000704270 */
[----:B------:R-:W-:Y:S02]  /*18f00*/  FMNMX.FTZ R72, R179, R72, !PT ;  /* 0x00000048b3487209 */ /* 0x000fe40007810000 */
[----:B------:R-:W-:Y:S02]  /*18f10*/  FMNMX.FTZ R3, R174, R3, !PT ;  /* 0x00000003ae037209 */ /* 0x000fe40007810000 */
[----:B------:R-:W-:Y:S02]  /*18f20*/  FMNMX.FTZ R72, R189, R72, !PT ;  /* 0x00000048bd487209 */ /* 0x000fe40007810000 */
[----:B------:R-:W-:Y:S02]  /*18f30*/  ISETP.LT.OR P0, PT, R2, 0x1, P0 ;  /* 0x000000010200780c */ /* 0x000fe40000701670 */
[----:B------:R-:W-:Y:S01]  /*18f40*/  PLOP3.LUT P1, PT, PT, PT, UP1, 0x40, 0x0 ;  /* 0x000000000000781c */ /* 0x000fe20003f2e818 */
[----:B------:R-:W-:Y:S01]  /*18f50*/  UISETP.NE.AND UP1, UPT, UR32, URZ, UPT ;  /* 0x0000003f2000728c */ /* 0x000fe2000bf25270 */
[----:B------:R-:W-:Y:S02]  /*18f60*/  FMNMX.FTZ R72, R196, R72, !PT ;  /* 0x00000048c4487209 */ /* 0x000fe40007810000 */
[----:B------:R-:W-:Y:S02]  /*18f70*/  FMNMX.FTZ R3, R175, R3, !PT ;  /* 0x00000003af037209 */ /* 0x000fe40007810000 */
[----:B------:R-:W-:Y:S02]  /*18f80*/  FSEL R9, R250, -INF , !P0 ;  /* 0xff800000fa097808 */ /* 0x000fe40004000000 */
[----:B------:R-:W-:Y:S02]  /*18f90*/  ISETP.GT.AND P0, PT, R0, 0x1, P1 ;  /* 0x000000010000780c */ /* 0x000fe40000f04270 */
        /* <DEDUP_REMOVED lines=38> */
[----:B------:R-:W-:Y:S01]  /*19200*/  ISETP.LT.OR P0, PT, R2, 0x12, P0 ;  /* 0x000000120200780c */ /* 0x000fe20000701670 */
[----:B------:R-:W1:Y:S01]  /*19210*/  SHFL.BFLY PT, R5, R72, 0x2, 0x1f ;  /* 0x0c401f0048057f89 */ /* 0x000e6200000e0000 */
[----:B------:R-:W-:Y:S01]  /*19220*/  PLOP3.LUT P1, PT, PT, PT, UP1, 0x40, 0x0 ;  /* 0x000000000000781c */ /* 0x000fe20003f2e818 */
[----:B------:R-:W-:Y:S01]  /*19230*/  UISETP.NE.AND UP1, UPT, UR28, URZ, UPT ;  /* 0x0000003f1c00728c */ /* 0x000fe2000bf25270 */
[----:B------:R-:W-:Y:S02]  /*19240*/  FMNMX.FTZ R3, R237, R3, !PT ;  /* 0x00000003ed037209 */ /* 0x000fe40007810000 */
[----:B------:R-:W-:Y:S02]  /*19250*/  FSEL R58, R201, -INF , !P0 ;  /* 0xff800000c93a7808 */ /* 0x000fe40004000000 */
[----:B------:R-:W-:Y:S02]  /*19260*/  ISETP.GT.AND P0, PT, R0, 0x18, P1 ;  /* 0x000000180000780c */ /* 0x000fe40000f04270 */
[----:B------:R-:W-:Y:S02]  /*19270*/  FMNMX.FTZ R3, R243, R3, !PT ;  /* 0x00000003f3037209 */ /* 0x000fe40007810000 */
[----:B------:R-:W-:Y:S02]  /*19280*/  ISETP.LT.OR P0, PT, R2, 0x19, P0 ;  /* 0x000000190200780c */ /* 0x000fe40000701670 */
[----:B------:R-:W-:Y:S01]  /*19290*/  PLOP3.LUT P5, PT, PT, PT, UP0, 0x40, 0x0 ;  /* 0x000000000000781c */ /* 0x000fe20003fae808 */
[----:B------:R-:W-:Y:S01]  /*192a0*/  UISETP.NE.AND UP0, UPT, UR25, URZ, UPT ;  /* 0x0000003f1900728c */ /* 0x000fe2000bf05270 */
[----:B------:R-:W-:Y:S02]  /*192b0*/  FMNMX.FTZ R3, R245, R3, !PT ;  /* 0x00000003f5037209 */ /* 0x000fe40007810000 */
[----:B------:R-:W-:Y:S02]  /*192c0*/  FSEL R62, R199, -INF , !P0 ;  /* 0xff800000c73e7808 */ /* 0x000fe40004000000 */
[----:B------:R-:W-:Y:S01]  /*192d0*/  ISETP.GT.AND P0, PT, R0, 0x19, P5 ;  /* 0x000000190000780c */ /* 0x000fe20002f04270 */
[----:B------:R-:W2:Y:S01]  /*192e0*/  SHFL.BFLY PT, R6, R3, 0x2, 0x1f ;  /* 0x0c401f0003067f89 */ /* 0x000ea200000e0000 */
[----:B------:R-:W-:Y:S01]  /*192f0*/  PLOP3.LUT P4, PT, PT, PT, UP3, 0x40, 0x0 ;  /* 0x000000000000781c */ /* 0x000fe20003f8e838 */
[----:B------:R-:W-:Y:S01]  /*19300*/  UISETP.NE.AND UP3, UPT, UR18, URZ, UPT ;  /* 0x0000003f1200728c */ /* 0x000fe2000bf65270 */
[----:B------:R-:W-:Y:S02]  /*19310*/  ISETP.LT.OR P0, PT, R2, 0x1a, P0 ;  /* 0x0000001a0200780c */ /* 0x000fe40000701670 */
[----:B------:R-:W-:Y:S01]  /*19320*/  PLOP3.LUT P2, PT, PT, PT, UP2, 0x40, 0x0 ;  /* 0x000000000000781c */ /* 0x000fe20003f4e828 */
[----:B------:R-:W-:Y:S01]  /*19330*/  UISETP.NE.AND UP2, UPT, UR16, URZ, UPT ;  /* 0x0000003f1000728c */ /* 0x000fe2000bf45270 */
[----:B------:R-:W-:Y:S02]  /*19340*/  FSEL R88, R194, -INF , !P0 ;  /* 0xff800000c2587808 */ /* 0x000fe40004000000 */
[----:B------:R-:W-:Y:S02]  /*19350*/  ISETP.GT.AND P0, PT, R0, 0x20, P4 ;  /* 0x000000200000780c */ /* 0x000fe40002704270 */
[----:B------:R-:W-:Y:S02]  /*19360*/  FMNMX.FTZ R4, R8, R102, !PT ;  /* 0x0000006608047209 */ /* 0x000fe40007810000 */
[----:B------:R-:W-:Y:S02]  /*19370*/  ISETP.LT.OR P0, PT, R2, 0x21, P0 ;  /* 0x000000210200780c */ /* 0x000fe40000701670 */
[----:B------:R-:W-:Y:S01]  /*19380*/  PLOP3.LUT P1, PT, PT, PT, UP1, 0x40, 0x0 ;  /* 0x000000000000781c */ /* 0x000fe20003f2e818 */
[----:B------:R-:W-:Y:S01]  /*19390*/  UISETP.NE.AND UP1, UPT, UR14, URZ, UPT ;  /* 0x0000003f0e00728c */ /* 0x000fe2000bf25270 */
[----:B------:R-:W-:Y:S02]  /*193a0*/  FSEL R99, R184, -INF , !P0 ;  /* 0xff800000b8637808 */ /* 0x000fe40004000000 */
[----:B------:R-:W-:Y:S02]  /*193b0*/  ISETP.GT.AND P0, PT, R0, 0x21, P2 ;  /* 0x000000210000780c */ /* 0x000fe40001704270 */
[----:B------:R-:W-:Y:S02]  /*193c0*/  FMNMX.FTZ R4, R12, R4, !PT ;  /* 0x000000040c047209 */ /* 0x000fe40007810000 */
[----:B------:R-:W-:Y:S02]  /*193d0*/  ISETP.LT.OR P0, PT, R2, 0x22, P0 ;  /* 0x000000220200780c */ /* 0x000fe40000701670 */
[----:B-1----:R-:W-:Y:S02]  /*193e0*/  FMNMX.FTZ R72, R72, R5, !PT ;  /* 0x0000000548487209 */ /* 0x002fe40007810000 */
[----:B------:R-:W-:Y:S02]  /*193f0*/  FSEL R169, R43, -INF , !P0 ;  /* 0xff8000002ba97808 */ /* 0x000fe40004000000 */
[----:B------:R-:W-:Y:S01]  /*19400*/  ISETP.GT.AND P0, PT, R0, 0x28, P1 ;  /* 0x000000280000780c */ /* 0x000fe20000f04270 */
[----:B------:R-:W1:Y:S01]  /*19410*/  SHFL.BFLY PT, R7, R72, 0x1, 0x1f ;  /* 0x0c201f0048077f89 */ /* 0x000e6200000e0000 */
[----:B------:R-:W-:Y:S02]  /*19420*/  FMNMX.FTZ R5, R9, R103, !PT ;  /* 0x0000006709057209 */ /* 0x000fe40007810000 */
[----:B------:R-:W-:Y:S02]  /*19430*/  ISETP.LT.OR P0, PT, R2, 0x29, P0 ;  /* 0x000000290200780c */ /* 0x000fe40000701670 */
[----:B------:R-:W-:Y:S02]  /*19440*/  FMNMX.FTZ R4, R13, R4, !PT ;  /* 0x000000040d047209 */ /* 0x000fe40007810000 */
[----:B------:R-:W-:Y:S01]  /*19450*/  PLOP3.LUT P5, PT, PT, PT, UP0, 0x40, 0x0 ;  /* 0x000000000000781c */ /* 0x000fe20003fae808 */
[----:B------:R-:W-:Y:S01]  /*19460*/  UISETP.NE.AND UP0, UPT, UR13, URZ, UPT ;  /* 0x0000003f0d00728c */ /* 0x000fe2000bf05270 */
[----:B--2---:R-:W-:Y:S02]  /*19470*/  FMNMX.FTZ R3, R3, R6, !PT ;  /* 0x0000000603037209 */ /* 0x004fe40007810000 */
[----:B------:R-:W-:Y:S02]  /*19480*/  FMNMX.FTZ R5, R14, R5, !PT ;  /* 0x000000050e057209 */ /* 0x000fe40007810000 */
[----:B------:R-:W-:Y:S01]  /*19490*/  FSEL R171, R46, -INF , !P0 ;  /* 0xff8000002eab7808 */ /* 0x000fe20004000000 */
[----:B------:R-:W2:Y:S01]  /*194a0*/  SHFL.BFLY PT, R71, R3, 0x1, 0x1f ;  /* 0x0c201f0003477f89 */ /* 0x000ea200000e0000 */
[----:B------:R-:W-:Y:S02]  /*194b0*/  ISETP.GT.AND P0, PT, R0, 0x29, P5 ;  /* 0x000000290000780c */ /* 0x000fe40002f04270 */
[----:B------:R-:W-:Y:S02]  /*194c0*/  FMNMX.FTZ R4, R15, R4, !PT ;  /* 0x000000040f047209 */ /* 0x000fe40007810000 */
[----:B------:R-:W-:Y:S02]  /*194d0*/  FMNMX.FTZ R5, R16, R5, !PT ;  /* 0x0000000510057209 */ /* 0x000fe40007810000 */
[----:B------:R-:W-:Y:S02]  /*194e0*/  ISETP.LT.OR P0, PT, R2, 0x2a, P0 ;  /* 0x0000002a0200780c */ /* 0x000fe40000701670 */
[----:B------:R-:W-:Y:S02]  /*194f0*/  FMNMX.FTZ R4, R32, R4, !PT ;  /* 0x0000000420047209 */ /* 0x000fe40007810000 */
[----:B------:R-:W-:Y:S01]  /*19500*/  PLOP3.LUT P3, PT, PT, PT, UP4, 0x40, 0x0 ;  /* 0x000000000000781c */ /* 0x000fe20003f6e848 */
[----:B------:R-:W-:Y:S01]  /*19510*/  UISETP.NE.AND UP4, UPT, UR38, URZ, UPT ;  /* 0x0000003f2600728c */ /* 0x000fe2000bf85270 */
[----:B------:R-:W-:Y:S02]  /*19520*/  FMNMX.FTZ R5, R18, R5, !PT ;  /* 0x0000000512057209 */ /* 0x000fe40007810000 */
[----:B------:R-:W-:Y:S02]  /*19530*/  FSEL R173, R47, -INF , !P0 ;  /* 0xff8000002fad7808 */ /* 0x000fe40004000000 */
[----:B------:R-:W-:Y:S02]  /*19540*/  ISETP.GT.AND P0, PT, R0, 0x30, P3 ;  /* 0x000000300000780c */ /* 0x000fe40001f04270 */
[----:B------:R-:W-:Y:S02]  /*19550*/  FMNMX.FTZ R4, R40, R4, !PT ;  /* 0x0000000428047209 */ /* 0x000fe40007810000 */
[----:B------:R-:W-:Y:S02]  /*19560*/  FMNMX.FTZ R5, R56, R5, !PT ;  /* 0x0000000538057209 */ /* 0x000fe40007810000 */
[----:B-1----:R-:W-:Y:S02]  /*19570*/  FMNMX.FTZ R72, R72, R7, !PT ;  /* 0x0000000748487209 */ /* 0x002fe40007810000 */
[----:B------:R-:W-:Y:S02]  /*19580*/  ISETP.LT.OR P0, PT, R2, 0x31, P0 ;  /* 0x000000310200780c */ /* 0x000fe40000701670 */
[----:B------:R-:W-:Y:S01]  /*19590*/  FMNMX.FTZ R4, R41, R4, !PT ;  /* 0x0000000429047209 */ /* 0x000fe20007810000 */
[----:B------:R-:W-:Y:S01]  /*195a0*/  FMUL.FTZ R74, R72, c[0x0][0x2d0] ;  /* 0x0000b400484a7a20 */ /* 0x000fe20000410000 */
[----:B------:R-:W-:Y:S01]  /*195b0*/  PLOP3.LUT P2, PT, PT, PT, UP3, 0x40, 0x0 ;  /* 0x000000000000781c */ /* 0x000fe20003f4e838 */
[----:B------:R-:W-:Y:S01]  /*195c0*/  UISETP.NE.AND UP3, UPT, UR33, URZ, UPT ;  /* 0x0000003f2100728c */ /* 0x000fe2000bf65270 */
[----:B------:R-:W-:Y:S02]  /*195d0*/  FMNMX.FTZ R5, R58, R5, !PT ;  /* 0x000000053a057209 */ /* 0x000fe40007810000 */
[----:B------:R-:W-:Y:S02]  /*195e0*/  FSEL R181, R181, -INF , !P0 ;  /* 0xff800000b5b57808 */ /* 0x000fe40004000000 */
[----:B------:R-:W-:Y:S02]  /*195f0*/  ISETP.GT.AND P0, PT, R0, 0x31, P2 ;  /* 0x000000310000780c */ /* 0x000fe40001704270 */
[----:B------:R-:W-:Y:S02]  /*19600*/  FMNMX.FTZ R4, R44, R4, !PT ;  /* 0x000000042c047209 */ /* 0x000fe40007810000 */
[----:B------:R-:W-:Y:S02]  /*19610*/  FSETP.NEU.FTZ.AND P2, PT, R72, -INF , PT ;  /* 0xff8000004800780b */ /* 0x000fe40003f5d000 */
[----:B------:R-:W-:Y:S02]  /*19620*/  FMNMX.FTZ R5, R62, R5, !PT ;  /* 0x000000053e057209 */ /* 0x000fe40007810000 */
[----:B------:R-:W-:Y:S02]  /*19630*/  FMNMX.FTZ R4, R98, R4, !PT ;  /* 0x0000000462047209 */ /* 0x000fe40007810000 */
[----:B------:R-:W-:Y:S02]  /*19640*/  FSEL R74, R74, RZ, P2 ;  /* 0x000000ff4a4a7208 */ /* 0x000fe40001000000 */
[----:B------:R-:W-:Y:S02]  /*19650*/  FMNMX.FTZ R5, R88, R5, !PT ;  /* 0x0000000558057209 */ /* 0x000fe40007810000 */
[----:B------:R-:W-:Y:S01]  /*19660*/  FMNMX.FTZ R4, R168, R4, !PT ;  /* 0x00000004a8047209 */ /* 0x000fe20007810000 */
[--C-:B------:R-:W-:Y:S01]  /*19670*/  FFMA.FTZ R48, R48, c[0x0][0x2d0], -R74.reuse ;  /* 0x0000b40030307a23 */ /* 0x100fe2000001084a */
[----:B--2---:R-:W-:Y:S02]  /*19680*/  FMNMX.FTZ R71, R3, R71, !PT ;  /* 0x0000004703477209 */ /* 0x004fe40007810000 */
[----:B------:R-:W-:Y:S01]  /*19690*/  FMNMX.FTZ R3, R99, R5, !PT ;  /* 0x0000000563037209 */ /* 0x000fe20007810000 */
[--C-:B------:R-:W-:Y:S01]  /*196a0*/  FFMA.FTZ R5, R19, c[0x0][0x2d0], -R74.reuse ;  /* 0x0000b40013057a23 */ /* 0x100fe2000001084a */
[----:B------:R-:W-:Y:S02]  /*196b0*/  FMNMX.FTZ R4, R170, R4, !PT ;  /* 0x00000004aa047209 */ /* 0x000fe40007810000 */
[----:B------:R-:W-:Y:S01]  /*196c0*/  ISETP.LT.OR P0, PT, R2, 0x32, P0 ;  /* 0x000000320200780c */ /* 0x000fe20000701670 */
[----:B------:R1:W-:Y:S01]  /*196d0*/  MUFU.EX2 R50, R5 ;  /* 0x0000000500327308 */ /* 0x0003e20000000800 */
        /* <DEDUP_REMOVED lines=8> */
[----:B------:R-:W-:Y:S02]  /*19760*/  FMNMX.FTZ R3, R173, R3, !PT ;  /* 0x00000003ad037209 */ /* 0x000fe40007810000 */
[----:B------:R-:W-:Y:S02]  /*19770*/  FMNMX.FTZ R4, R190, R4, !PT ;  /* 0x00000004be047209 */ /* 0x000fe40007810000 */
[----:B------:R-:W-:Y:S02]  /*19780*/  FSEL R184, R59, -INF , !P0 ;  /* 0xff8000003bb87808 */ /* 0x000fe40004000000 */
[----:B------:R-:W-:Y:S02]  /*19790*/  FMNMX.FTZ R4, R203, R4, !PT ;  /* 0x00000004cb047209 */ /* 0x000fe40007810000 */
[----:B------:R-:W-:Y:S01]  /*197a0*/  ISETP.GT.AND P0, PT, R0, 0x38, P1 ;  /* 0x000000380000780c */ /* 0x000fe20000f04270 */
[--C-:B-1----:R-:W-:Y:S01]  /*197b0*/  FFMA.FTZ R5, R21, c[0x0][0x2d0], -R74.reuse ;  /* 0x0000b40015057a23 */ /* 0x102fe2000001084a */
        /* <DEDUP_REMOVED lines=16> */
[----:B-1----:R-:W-:Y:S01]  /*198c0*/  FMNMX.FTZ R5, R186, R3, !PT ;  /* 0x00000003ba057209 */ /* 0x002fe20007810000 */
[--C-:B------:R-:W-:Y:S01]  /*198d0*/  FFMA.FTZ R3, R23, c[0x0][0x2d0], -R74.reuse ;  /* 0x0000b40017037a23 */ /* 0x100fe2000001084a */
[----:B------:R-:W-:Y:S01]  /*198e0*/  FSEL R178, R63, -INF , !P0 ;  /* 0xff8000003fb27808 */ /* 0x000fe20004000000 */
[----:B------:R-:W1:Y:S01]  /*198f0*/  SHFL.BFLY PT, R6, R4, 0x2, 0x1f ;  /* 0x0c401f0004067f89 */ /* 0x000e6200000e0000 */
[----:B------:R-:W-:Y:S01]  /*19900*/  PLOP3.LUT P5, PT, PT, PT, UP0, 0x40, 0x0 ;  /* 0x000000000000781c */ /* 0x000fe20003fae808 */
[----:B------:R2:W3:Y:S01]  /*19910*/  MUFU.EX2 R61, R3 ;  /* 0x00000003003d7308 */ /* 0x0004e20000000800 */
[----:B------:R-:W-:Y:S01]  /*19920*/  PLOP3.LUT P4, PT, PT, PT, UP6, 0x40, 0x0 ;  /* 0x000000000000781c */ /* 0x000fe20003f8e868 */
[----:B------:R-:W-:Y:S01]  /*19930*/  UISETP.NE.AND UP0, UPT, UR37, URZ, UPT ;  /* 0x0000003f2500728c */ /* 0x000fe2000bf05270 */
[C---:B------:R-:W-:Y:S02]  /*19940*/  ISETP.GT.AND P0, PT, R0.reuse, 0x40, P5 ;  /* 0x000000400000780c */ /* 0x040fe40002f04270 */
[----:B------:R-:W-:Y:S02]  /*19950*/  ISETP.GT.AND P1, PT, R0, 0x41, P4 ;  /* 0x000000410000780c */ /* 0x000fe40002724270 */
[----:B------:R-:W-:Y:S02]  /*19960*/  ISETP.LT.OR P0, PT, R2, 0x41, P0 ;  /* 0x000000410200780c */ /* 0x000fe40000701670 */
[----:B------:R-:W-:Y:S02]  /*19970*/  PLOP3.LUT P3, PT, PT, PT, UP5, 0x40, 0x0 ;  /* 0x000000000000781c */ /* 0x000fe40003f6e858 */
[----:B------:R-:W-:Y:S02]  /*19980*/  FSEL R188, R188, -INF , !P0 ;  /* 0xff800000bcbc7808 */ /* 0x000fe40004000000 */
[----:B------:R-:W-:Y:S02]  /*19990*/  PLOP3.LUT P0, PT, PT, PT, UP4, 0x40, 0x0 ;  /* 0x000000000000781c */ /* 0x000fe40003f0e848 */
[----:B------:R-:W-:Y:S02]  /*199a0*/  ISETP.LT.OR P1, PT, R2, 0x42, P1 ;  /* 0x000000420200780c */ /* 0x000fe40000f21670 */
[C---:B------:R-:W-:Y:S02]  /*199b0*/  ISETP.GT.AND P3, PT, R0.reuse, 0x48, P3 ;  /* 0x000000480000780c */ /* 0x040fe40001f64270 */
[----:B------:R-:W-:Y:S02]  /*199c0*/  ISETP.GT.AND P0, PT, R0, 0x49, P0 ;  /* 0x000000490000780c */ /* 0x000fe40000704270 */
[----:B------:R-:W-:Y:S02]  /*199d0*/  FMNMX.FTZ R5, R178, R5, !PT ;  /* 0x00000005b2057209 */ /* 0x000fe40007810000 */
[----:B------:R-:W-:Y:S02]  /*199e0*/  ISETP.LT.OR P0, PT, R2, 0x4a, P0 ;  /* 0x0000004a0200780c */ /* 0x000fe40000701670 */
[----:B-1----:R-:W-:Y:S01]  /*199f0*/  FMNMX.FTZ R4, R4, R6, !PT ;  /* 0x0000000604047209 */ /* 0x002fe20007810000 */
[----:B------:R-:W-:Y:S01]  /*19a00*/  FFMA.FTZ R6, R11, c[0x0][0x2d0], -R74 ;  /* 0x0000b4000b067a23 */ /* 0x000fe2000001084a */
[----:B------:R-:W-:Y:S01]  /*19a10*/  FSEL R191, R75, -INF , !P1 ;  /* 0xff8000004bbf7808 */ /* 0x000fe20004800000 */
[----:B------:R-:W-:Y:S01]  /*19a20*/  FMUL.FTZ R75, R71, c[0x0][0x2d0] ;  /* 0x0000b400474b7a20 */ /* 0x000fe20000410000 */
[----:B------:R-:W-:Y:S01]  /*19a30*/  ISETP.LT.OR P1, PT, R2, 0x49, P3 ;  /* 0x000000490200780c */ /* 0x000fe20001f21670 */
[----:B------:R-:W-:Y:S01]  /*19a40*/  MUFU.EX2 R38, R6 ;  /* 0x0000000600267308 */ /* 0x000fe20000000800 */
[----:B------:R-:W-:Y:S01]  /*19a50*/  PLOP3.LUT P3, PT, PT, PT, UP2, 0x40, 0x0 ;  /* 0x000000000000781c */ /* 0x000fe20003f6e828 */
[----:B------:R-:W1:Y:S01]  /*19a60*/  SHFL.BFLY PT, R70, R4, 0x1, 0x1f ;  /* 0x0c201f0004467f89 */ /* 0x000e6200000e0000 */
[----:B--2---:R-:W-:Y:S02]  /*19a70*/  FMNMX.FTZ R3, R188, R5, !PT ;  /* 0x00000005bc037209 */ /* 0x004fe40007810000 */
[----:B------:R-:W-:Y:S02]  /*19a80*/  PLOP3.LUT P4, PT, PT, PT, UP3, 0x40, 0x0 ;  /* 0x000000000000781c */ /* 0x000fe40003f8e838 */
[----:B------:R-:W-:Y:S02]  /*19a90*/  FSEL R192, R78, -INF , !P1 ;  /* 0xff8000004ec07808 */ /* 0x000fe40004800000 */
[----:B------:R-:W-:Y:S02]  /*19aa0*/  FSEL R194, R79, -INF , !P0 ;  /* 0xff8000004fc27808 */ /* 0x000fe40004000000 */
[C---:B------:R-:W-:Y:S02]  /*19ab0*/  ISETP.GT.AND P4, PT, R0.reuse, 0x50, P4 ;  /* 0x000000500000780c */ /* 0x040fe40002784270 */
[----:B------:R-:W-:Y:S02]  /*19ac0*/  ISETP.GT.AND P0, PT, R0, 0x51, P3 ;  /* 0x000000510000780c */ /* 0x000fe40001f04270 */
[----:B------:R-:W-:Y:S02]  /*19ad0*/  FMNMX.FTZ R3, R191, R3, !PT ;  /* 0x00000003bf037209 */ /* 0x000fe40007810000 */
[----:B------:R-:W-:Y:S02]  /*19ae0*/  FSETP.NEU.FTZ.AND P1, PT, R71, -INF , PT ;  /* 0xff8000004700780b */ /* 0x000fe40003f3d000 */
[C---:B------:R-:W-:Y:S02]  /*19af0*/  ISETP.LT.OR P3, PT, R2.reuse, 0x51, P4 ;  /* 0x000000510200780c */ /* 0x040fe40002761670 */
[----:B------:R-:W-:Y:S02]  /*19b00*/  ISETP.LT.OR P0, PT, R2, 0x52, P0 ;  /* 0x000000520200780c */ /* 0x000fe40000701670 */
[----:B------:R-:W-:Y:S02]  /*19b10*/  FMNMX.FTZ R3, R192, R3, !PT ;  /* 0x00000003c0037209 */ /* 0x000fe40007810000 */
[----:B------:R-:W-:Y:S02]  /*19b20*/  FSEL R75, R75, RZ, P1 ;  /* 0x000000ff4b4b7208 */ /* 0x000fe40000800000 */
[----:B------:R-:W-:Y:S02]  /*19b30*/  FSEL R202, R91, -INF , !P0 ;  /* 0xff8000005bca7808 */ /* 0x000fe40004000000 */
[----:B------:R-:W-:Y:S01]  /*19b40*/  FMNMX.FTZ R3, R194, R3, !PT ;  /* 0x00000003c2037209 */ /* 0x000fe20007810000 */
[--C-:B------:R-:W-:Y:S01]  /*19b50*/  FFMA.FTZ R5, R10, c[0x0][0x2d0], -R75.reuse ;  /* 0x0000b4000a057a23 */ /* 0x100fe2000001084b */
[----:B------:R-:W-:Y:S01]  /*19b60*/  FSEL R199, R42, -INF , !P3 ;  /* 0xff8000002ac77808 */ /* 0x000fe20005800000 */
[--C-:B------:R-:W-:Y:S01]  /*19b70*/  FFMA.FTZ R92, R95, c[0x0][0x2d0], -R75.reuse ;  /* 0x0000b4005f5c7a23 */ /* 0x100fe2000001084b */
[----:B------:R-:W-:Y:S01]  /*19b80*/  PLOP3.LUT P3, PT, PT, PT, UP1, 0x40, 0x0 ;  /* 0x000000000000781c */ /* 0x000fe20003f6e818 */
[----:B------:R2:W-:Y:S01]  /*19b90*/  MUFU.EX2 R84, R5 ;  /* 0x0000000500547308 */ /* 0x0005e20000000800 */
[----:B------:R-:W-:Y:S01]  /*19ba0*/  PLOP3.LUT P0, PT, PT, PT, UP0, 0x40, 0x0 ;  /* 0x000000000000781c */ /* 0x000fe20003f0e808 */
[----:B------:R-:W-:Y:S01]  /*19bb0*/  UISETP.GT.AND UP0, UPT, UR12, UR11, UPT ;  /* 0x0000000b0c00728c */ /* 0x000fe2000bf04270 */
[C---:B------:R-:W-:Y:S01]  /*19bc0*/  ISETP.GT.AND P3, PT, R0.reuse, 0x58, P3 ;  /* 0x000000580000780c */ /* 0x040fe20001f64270 */
[----:B------:R-:W-:Y:S01]  /*19bd0*/  UIADD3 UR12, UR12, -0x1, URZ ;  /* 0xffffffff0c0c7890 */ /* 0x000fe2000fffe03f */
[----:B------:R-:W-:Y:S02]  /*19be0*/  ISETP.GT.AND P0, PT, R0, 0x59, P0 ;  /* 0x000000590000780c */ /* 0x000fe40000704270 */
[----:B------:R-:W-:Y:S01]  /*19bf0*/  FMNMX.FTZ R0, R199, R3, !PT ;  /* 0x00000003c7007209 */ /* 0x000fe20007810000 */
[--C-:B------:R-:W-:Y:S01]  /*19c00*/  FFMA.FTZ R3, R22, c[0x0][0x2d0], -R75.reuse ;  /* 0x0000b40016037a23 */ /* 0x100fe2000001084b */
[----:B---3--:R-:W-:Y:S02]  /*19c10*/  F2FP.PACK_AB R78, R61, R87 ;  /* 0x000000573d4e723e */ /* 0x008fe400000000ff */
[----:B------:R-:W-:Y:S01]  /*19c20*/  ISETP.LT.OR P0, PT, R2, 0x5a, P0 ;  /* 0x0000005a0200780c */ /* 0x000fe20000701670 */
[----:B------:R3:W-:Y:S01]  /*19c30*/  MUFU.EX2 R60, R3 ;  /* 0x00000003003c7308 */ /* 0x0007e20000000800 */
[----:B-1----:R-:W-:Y:S02]  /*19c40*/  FMNMX.FTZ R70, R4, R70, !PT ;  /* 0x0000004604467209 */ /* 0x002fe40007810000 */
[----:B------:R-:W-:Y:S02]  /*19c50*/  FSEL R73, R34, -INF , !P0 ;  /* 0xff80000022497808 */ /* 0x000fe40004000000 */
[C---:B------:R-:W-:Y:S01]  /*19c60*/  FSETP.NEU.FTZ.AND P0, PT, R70.reuse, -INF , PT ;  /* 0xff8000004600780b */ /* 0x040fe20003f1d000 */
[----:B------:R-:W-:Y:S01]  /*19c70*/  FMUL.FTZ R96, R70, c[0x0][0x2d0] ;  /* 0x0000b40046607a20 */ /* 0x000fe20000410000 */
[----:B------:R-:W-:Y:S01]  /*19c80*/  ISETP.LT.OR P3, PT, R2, 0x59, P3 ;  /* 0x000000590200780c */ /* 0x000fe20001f61670 */
[--C-:B------:R-:W-:Y:S01]  /*19c90*/  FFMA.FTZ R2, R20, c[0x0][0x2d0], -R75.reuse ;  /* 0x0000b40014027a23 */ /* 0x100fe2000001084b */
[----:B------:R-:W-:Y:S01]  /*19ca0*/  FMNMX.FTZ R0, R202, R0, !PT ;  /* 0x00000000ca007209 */ /* 0x000fe20007810000 */
[----:B------:R-:W-:Y:S01]  /*19cb0*/  LDSM.16.MT88.4 R20, [R209+0x100] ;  /* 0x00010000d114783b */ /* 0x000fe20000004200 */
[----:B------:R-:W-:Y:S01]  /*19cc0*/  FSEL R96, R96, RZ, P0 ;  /* 0x000000ff60607208 */ /* 0x000fe20000000000 */
[----:B------:R1:W4:Y:S01]  /*19cd0*/  MUFU.EX2 R86, R2 ;  /* 0x0000000200567308 */ /* 0x0003220000000800 */
[----:B------:R-:W-:Y:S01]  /*19ce0*/  FSEL R201, R35, -INF , !P3 ;  /* 0xff80000023c97808 */ /* 0x000fe20005800000 */
[--C-:B--2---:R-:W-:Y:S02]  /*19cf0*/  FFMA.FTZ R5, R17, c[0x0][0x2d0], -R75.reuse ;  /* 0x0000b40011057a23 */ /* 0x104fe4000001084b */
[--C-:B------:R-:W-:Y:S01]  /*19d00*/  FFMA.FTZ R4, R15, c[0x0][0x2d0], -R96.reuse ;  /* 0x0000b4000f047a23 */ /* 0x100fe20000010860 */
[----:B------:R-:W-:Y:S01]  /*19d10*/  FMNMX.FTZ R0, R201, R0, !PT ;  /* 0x00000000c9007209 */ /* 0x000fe20007810000 */
[--C-:B------:R-:W-:Y:S02]  /*19d20*/  FFMA.FTZ R32, R32, c[0x0][0x2d0], -R96.reuse ;  /* 0x0000b40020207a23 */ /* 0x100fe40000010860 */
[--C-:B------:R-:W-:Y:S01]  /*19d30*/  FFMA.FTZ R44, R44, c[0x0][0x2d0], -R96.reuse ;  /* 0x0000b4002c2c7a23 */ /* 0x100fe20000010860 */
[----:B------:R-:W-:Y:S01]  /*19d40*/  FMNMX.FTZ R0, R73, R0, !PT ;  /* 0x0000000049007209 */ /* 0x000fe20007810000 */
[----:B------:R-:W-:Y:S01]  /*19d50*/  MUFU.EX2 R36, R4 ;  /* 0x0000000400247308 */ /* 0x000fe20000000800 */
[--C-:B---3--:R-:W-:Y:S02]  /*19d60*/  FFMA.FTZ R3, R8, c[0x0][0x2d0], -R96.reuse ;  /* 0x0000b40008037a23 */ /* 0x108fe40000010860 */
[--C-:B------:R-:W-:Y:S07]  /*19d70*/  FFMA.FTZ R8, R25, c[0x0][0x2d0], -R75.reuse ;  /* 0x0000b40019087a23 */ /* 0x100fee000001084b */
[----:B------:R2:W-:Y:S01]  /*19d80*/  MUFU.EX2 R57, R3 ;  /* 0x0000000300397308 */ /* 0x0005e20000000800 */
[----:B-1----:R-:W1:Y:S01]  /*19d90*/  SHFL.BFLY PT, R2, R0, 0x2, 0x1f ;  /* 0x0c401f0000027f89 */ /* 0x002e6200000e0000 */
[----:B----4-:R-:W-:Y:S08]  /*19da0*/  F2FP.PACK_AB R79, R60, R86 ;  /* 0x000000563c4f723e */ /* 0x010ff000000000ff */
[----:B------:R-:W3:Y:S10]  /*19db0*/  MUFU.EX2 R49, R5 ;  /* 0x0000000500317308 */ /* 0x000ef40000000800 */
[----:B------:R-:W-:Y:S01]  /*19dc0*/  MUFU.EX2 R63, R8 ;  /* 0x00000008003f7308 */ /* 0x000fe20000000800 */
[--C-:B--2---:R-:W-:Y:S02]  /*19dd0*/  FFMA.FTZ R3, R12, c[0x0][0x2d0], -R96.reuse ;  /* 0x0000b4000c037a23 */ /* 0x104fe40000010860 */
[--C-:B------:R-:W-:Y:S07]  /*19de0*/  FFMA.FTZ R12, R27, c[0x0][0x2d0], -R75.reuse ;  /* 0x0000b4001b0c7a23 */ /* 0x100fee000001084b */
[----:B------:R2:W4:Y:S01]  /*19df0*/  MUFU.EX2 R37, R3 ;  /* 0x0000000300257308 */ /* 0x0005220000000800 */
[----:B---3--:R-:W-:Y:S09]  /*19e00*/  F2FP.PACK_AB R77, R49, R84 ;  /* 0x00000054314d723e */ /* 0x008ff200000000ff */
[----:B------:R-:W-:Y:S01]  /*19e10*/  MUFU.EX2 R51, R12 ;  /* 0x0000000c00337308 */ /* 0x000fe20000000800 */
[----:B--2---:R-:W-:Y:S09]  /*19e20*/  FFMA.FTZ R3, R13, c[0x0][0x2d0], -R96 ;  /* 0x0000b4000d037a23 */ /* 0x004ff20000010860 */
[----:B------:R1:W-:Y:S02]  /*19e30*/  MUFU.EX2 R85, R3 ;  /* 0x0000000300557308 */ /* 0x0003e40000000800 */
[----:B-1----:R-:W-:Y:S01]  /*19e40*/  FMNMX.FTZ R3, R0, R2, !PT ;  /* 0x0000000200037209 */ /* 0x002fe20007810000 */
[----:B------:R-:W-:Y:S01]  /*19e50*/  FFMA.FTZ R2, R24, c[0x0][0x2d0], -R74 ;  /* 0x0000b40018027a23 */ /* 0x000fe2000001084a */
[----:B------:R-:W-:Y:S01]  /*19e60*/  FSEL R0, R72, RZ, P2 ;  /* 0x000000ff48007208 */ /* 0x000fe20001000000 */
[--C-:B------:R-:W-:Y:S05]  /*19e70*/  FFMA.FTZ R24, R28, c[0x0][0x2d0], -R75.reuse ;  /* 0x0000b4001c187a23 */ /* 0x100fea000001084b */
[----:B------:R1:W-:Y:S01]  /*19e80*/  MUFU.EX2 R89, R2 ;  /* 0x0000000200597308 */ /* 0x0003e20000000800 */
[----:B------:R-:W2:Y:S01]  /*19e90*/  SHFL.BFLY PT, R4, R3, 0x1, 0x1f ;  /* 0x0c201f0003047f89 */ /* 0x000ea200000e0000 */
[----:B------:R-:W-:Y:S01]  /*19ea0*/  FADD.FTZ R0, -R0, R100 ;  /* 0x0000006400007221 */ /* 0x000fe20000010100 */
[----:B------:R-:W-:Y:S01]  /*19eb0*/  MOV R100, R38 ;  /* 0x0000002600647202 */ /* 0x000fe20000000f00 */
[----:B------:R-:W-:Y:S02]  /*19ec0*/  FFMA.FTZ R28, R30, c[0x0][0x2d0], -R75 ;  /* 0x0000b4001e1c7a23 */ /* 0x000fe4000001084b */
[----:B------:R-:W-:Y:S01]  /*19ed0*/  FMUL.FTZ R0, R0, c[0x0][0x2d0] ;  /* 0x0000b40000007a20 */ /* 0x000fe20000410000 */
[----:B------:R-:W-:Y:S03]  /*19ee0*/  F2FP.PACK_AB R76, R50, R100 ;  /* 0x00000064324c723e */ /* 0x000fe600000000ff */
[----:B------:R3:W5:Y:S10]  /*19ef0*/  MUFU.EX2 R69, R0 ;  /* 0x0000000000457308 */ /* 0x0007740000000800 */
[----:B------:R-:W-:Y:S01]  /*19f00*/  MUFU.EX2 R34, R24 ;  /* 0x0000001800227308 */ /* 0x000fe20000000800 */
        /* <DEDUP_REMOVED lines=9> */
[----:B-----5:R-:W-:Y:S02]  /*19fa0*/  FMUL.FTZ R5, R69, R105 ;  /* 0x0000006945057220 */ /* 0x020fe40000410000 */
[----:B------:R-:W-:Y:S01]  /*19fb0*/  FADD.FTZ R0, -R0, R102 ;  /* 0x0000006600007221 */ /* 0x000fe20000010100 */
[----:B------:R-:W-:Y:S01]  /*19fc0*/  FSEL R97, R97, RZ, P0 ;  /* 0x000000ff61617208 */ /* 0x000fe20000000000 */
[----:B------:R-:W-:Y:S01]  /*19fd0*/  FMUL.FTZ R17, R69, R117 ;  /* 0x0000007545117220 */ /* 0x000fe20000410000 */
[-C--:B------:R-:W-:Y:S01]  /*19fe0*/  F2FP.PACK_AB R64, R101, R57.reuse ;  /* 0x000000396540723e */ /* 0x080fe200000000ff */
[----:B------:R-:W-:Y:S01]  /*19ff0*/  FMUL.FTZ R0, R0, c[0x0][0x2d0] ;  /* 0x0000b40000007a20 */ /* 0x000fe20000410000 */
[----:B------:R-:W-:Y:S01]  /*1a000*/  MOV R117, R57 ;  /* 0x0000003900757202 */ /* 0x000fe20000000f00 */
[--C-:B------:R-:W-:Y:S01]  /*1a010*/  FFMA.FTZ R4, R16, c[0x0][0x2d0], -R97.reuse ;  /* 0x0000b40010047a23 */ /* 0x100fe20000010861 */
[----:B------:R-:W-:Y:S01]  /*1a020*/  MUFU.EX2 R105, R92 ;  /* 0x0000005c00697308 */ /* 0x000fe20000000800 */
[--C-:B------:R-:W-:Y:S02]  /*1a030*/  FFMA.FTZ R58, R58, c[0x0][0x2d0], -R97.reuse ;  /* 0x0000b4003a3a7a23 */ /* 0x100fe40000010861 */
[--C-:B------:R-:W-:Y:S02]  /*1a040*/  FFMA.FTZ R62, R62, c[0x0][0x2d0], -R97.reuse ;  /* 0x0000b4003e3e7a23 */ /* 0x100fe40000010861 */
[----:B------:R-:W-:Y:S05]  /*1a050*/  FFMA.FTZ R16, R29, c[0x0][0x2d0], -R74 ;  /* 0x0000b4001d107a23 */ /* 0x000fea000001084a */
[----:B------:R2:W3:Y:S01]  /*1a060*/  MUFU.EX2 R2, R0 ;  /* 0x0000000000027308 */ /* 0x0004e20000000800 */
[C---:B-1----:R-:W-:Y:S02]  /*1a070*/  FMUL.FTZ R19, R68.reuse, R119 ;  /* 0x0000007744137220 */ /* 0x042fe40000410000 */
[C---:B------:R-:W-:Y:S02]  /*1a080*/  FMUL.FTZ R35, R68.reuse, R135 ;  /* 0x0000008744237220 */ /* 0x040fe40000410000 */
[C---:B------:R-:W-:Y:S01]  /*1a090*/  FMUL.FTZ R7, R68.reuse, R107 ;  /* 0x0000006b44077220 */ /* 0x040fe20000410000 */
[----:B------:R-:W-:Y:S04]  /*1a0a0*/  MOV R107, R36 ;  /* 0x00000024006b7202 */ /* 0x000fe80000000f00 */
[----:B------:R1:W-:Y:S01]  /*1a0b0*/  MUFU.EX2 R206, R4 ;  /* 0x0000000400ce7308 */ /* 0x0003e20000000800 */
[----:B------:R-:W-:Y:S01]  /*1a0c0*/  FMUL.FTZ R6, R68, R106 ;  /* 0x0000006a44067220 */ /* 0x000fe20000410000 */
[----:B------:R-:W4:Y:S01]  /*1a0d0*/  LDSM.16.MT88.4 R36, [R212+0x100] ;  /* 0x00010000d424783b */ /* 0x000f220000004200 */
[----:B------:R-:W-:Y:S07]  /*1a0e0*/  F2FP.PACK_AB R66, R107, R85 ;  /* 0x000000556b42723e */ /* 0x000fee00000000ff */
[----:B------:R5:W-:Y:S01]  /*1a0f0*/  MUFU.EX2 R33, R16 ;  /* 0x0000001000217308 */ /* 0x000be20000000800 */
[--C-:B--2---:R-:W-:Y:S02]  /*1a100*/  FFMA.FTZ R0, R9, c[0x0][0x2d0], -R97.reuse ;  /* 0x0000b40009007a23 */ /* 0x104fe40000010861 */
[C---:B---3--:R-:W-:Y:S02]  /*1a110*/  FMUL.FTZ R8, R2.reuse, R108 ;  /* 0x0000006c02087220 */ /* 0x048fe40000410000 */
[C---:B------:R-:W-:Y:S05]  /*1a120*/  FMUL.FTZ R9, R2.reuse, R109 ;  /* 0x0000006d02097220 */ /* 0x040fea0000410000 */
[----:B------:R2:W-:Y:S01]  /*1a130*/  MUFU.EX2 R204, R0 ;  /* 0x0000000000cc7308 */ /* 0x0005e20000000800 */
[C---:B------:R-:W-:Y:S01]  /*1a140*/  FMUL.FTZ R12, R2.reuse, R112 ;  /* 0x00000070020c7220 */ /* 0x040fe20000410000 */
[----:B------:R-:W-:Y:S01]  /*1a150*/  MOV R112, R87 ;  /* 0x0000005700707202 */ /* 0x000fe20000000f00 */
[----:B------:R-:W-:Y:S02]  /*1a160*/  FMUL.FTZ R13, R2, R113 ;  /* 0x00000071020d7220 */ /* 0x000fe40000410000 */
[--C-:B-1----:R-:W-:Y:S02]  /*1a170*/  FFMA.FTZ R4, R18, c[0x0][0x2d0], -R97.reuse ;  /* 0x0000b40012047a23 */ /* 0x102fe40000010861 */
[----:B------:R-:W-:Y:S02]  /*1a180*/  FMUL.FTZ R18, R68, R118 ;  /* 0x0000007644127220 */ /* 0x000fe40000410000 */
[----:B------:R-:W-:Y:S01]  /*1a190*/  IMAD.MOV.U32 R113, RZ, RZ, R84 ;  /* 0x000000ffff717224 */ /* 0x000fe200078e0054 */
[----:B------:R1:W3:Y:S01]  /*1a1a0*/  MUFU.EX2 R207, R4 ;  /* 0x0000000400cf7308 */ /* 0x0002e20000000800 */
[C---:B------:R-:W-:Y:S02]  /*1a1b0*/  FMUL.FTZ R24, R2.reuse, R124 ;  /* 0x0000007c02187220 */ /* 0x040fe40000410000 */
[C---:B------:R-:W-:Y:S02]  /*1a1c0*/  FMUL.FTZ R25, R2.reuse, R125 ;  /* 0x0000007d02197220 */ /* 0x040fe40000410000 */
[----:B-----5:R-:W-:Y:S02]  /*1a1d0*/  FMUL.FTZ R16, R69, R116 ;  /* 0x0000007445107220 */ /* 0x020fe40000410000 */
[C---:B------:R-:W-:Y:S02]  /*1a1e0*/  FMUL.FTZ R29, R2.reuse, R129 ;  /* 0x00000081021d7220 */ /* 0x040fe40000410000 */
[C---:B------:R-:W-:Y:S01]  /*1a1f0*/  FMUL.FTZ R45, R2.reuse, R145 ;  /* 0x00000091022d7220 */ /* 0x040fe20000410000 */
[----:B------:R5:W-:Y:S01]  /*1a200*/  MUFU.EX2 R124, R32 ;  /* 0x00000020007c7308 */ /* 0x000be20000000800 */
[----:B------:R-:W-:Y:S02]  /*1a210*/  FMUL.FTZ R57, R2, R157 ;  /* 0x0000009d02397220 */ /* 0x000fe40000410000 */
[----:B------:R-:W-:Y:S02]  /*1a220*/  IMAD.MOV.U32 R116, RZ, RZ, R86 ;  /* 0x000000ffff747224 */ /* 0x000fe400078e0056 */
[----:B--2---:R-:W-:Y:S02]  /*1a230*/  FFMA.FTZ R0, R14, c[0x0][0x2d0], -R97 ;  /* 0x0000b4000e007a23 */ /* 0x004fe40000010861 */
[----:B------:R-:W-:Y:S02]  /*1a240*/  IMAD.MOV.U32 R108, RZ, RZ, R60 ;  /* 0x000000ffff6c7224 */ /* 0x000fe400078e003c */
[----:B------:R-:W-:Y:S01]  /*1a250*/  FMUL.FTZ R60, R2, R160 ;  /* 0x000000a0023c7220 */ /* 0x000fe20000410000 */
[----:B------:R2:W2:Y:S01]  /*1a260*/  MUFU.EX2 R205, R0 ;  /* 0x0000000000cd7308 */ /* 0x0004a20000000800 */
[----:B------:R-:W-:Y:S01]  /*1a270*/  MOV R160, R116 ;  /* 0x0000007400a07202 */ /* 0x000fe20000000f00 */
[----:B-1----:R-:W-:Y:S01]  /*1a280*/  FFMA.FTZ R4, R26, c[0x0][0x2d0], -R74 ;  /* 0x0000b4001a047a23 */ /* 0x002fe2000001084a */
[----:B---3--:R-:W-:Y:S07]  /*1a290*/  F2FP.PACK_AB R67, R207, R206 ;  /* 0x000000cecf43723e */ /* 0x008fee00000000ff */
[----:B------:R1:W-:Y:S01]  /*1a2a0*/  MUFU.EX2 R91, R4 ;  /* 0x00000004005b7308 */ /* 0x0003e20000000800 */
[----:B-----5:R-:W-:Y:S01]  /*1a2b0*/  FMUL.FTZ R32, R69, R132 ;  /* 0x0000008445207220 */ /* 0x020fe20000410000 */
[----:B--2---:R-:W-:Y:S02]  /*1a2c0*/  FSEL R0, R3, RZ, P0 ;  /* 0x000000ff03007208 */ /* 0x004fe40000000000 */
[----:B------:R-:W-:Y:S02]  /*1a2d0*/  F2FP.PACK_AB R65, R205, R204 ;  /* 0x000000cccd41723e */ /* 0x000fe400000000ff */
[----:B------:R-:W-:Y:S01]  /*1a2e0*/  PLOP3.LUT P0, PT, PT, PT, UP0, 0x80, 0x0 ;  /* 0x000000000000781c */ /* 0x000fe20003f0f008 */
[----:B------:R-:W-:Y:S04]  /*1a2f0*/  FADD.FTZ R0, -R0, R103 ;  /* 0x0000006700007221 */ /* 0x000fe80000010100 */
[----:B------:R-:W-:Y:S02]  /*1a300*/  FMUL.FTZ R0, R0, c[0x0][0x2d0] ;  /* 0x0000b40000007a20 */ /* 0x000fe40000410000 */
[----:B-1----:R-:W-:Y:S02]  /*1a310*/  FMUL.FTZ R4, R69, R104 ;  /* 0x0000006845047220 */ /* 0x002fe40000410000 */
[----:B------:R-:W-:Y:S02]  /*1a320*/  IMAD.MOV.U32 R104, RZ, RZ, R89 ;  /* 0x000000ffff687224 */ /* 0x000fe400078e0059 */
[----:B------:R-:W1:Y:S03]  /*1a330*/  MUFU.EX2 R0, R0 ;  /* 0x0000000000007308 */ /* 0x000e660000000800 */
[-C--:B------:R-:W-:Y:S01]  /*1a340*/  HMMA.16816.F32 R4, R76, R20.reuse, R4 ;  /* 0x000000144c04723c */ /* 0x080fe20000001804 */
[C---:B-1----:R-:W-:Y:S01]  /*1a350*/  FMUL.FTZ R10, R0.reuse, R110 ;  /* 0x0000006e000a7220 */ /* 0x042fe20000410000 */
[----:B------:R-:W-:Y:S01]  /*1a360*/  MOV R110, R61 ;  /* 0x0000003d006e7202 */ /* 0x000fe20000000f00 */
[C---:B------:R-:W-:Y:S01]  /*1a370*/  FMUL.FTZ R11, R0.reuse, R111 ;  /* 0x0000006f000b7220 */ /* 0x040fe20000410000 */
[----:B------:R-:W-:Y:S01]  /*1a380*/  MOV R111, R63 ;  /* 0x0000003f006f7202 */ /* 0x000fe20000000f00 */
[C---:B------:R-:W-:Y:S02]  /*1a390*/  FMUL.FTZ R63, R0.reuse, R163 ;  /* 0x000000a3003f7220 */ /* 0x040fe40000410000 */
[C---:B------:R-:W-:Y:S01]  /*1a3a0*/  FMUL.FTZ R14, R0.reuse, R114 ;  /* 0x00000072000e7220 */ /* 0x040fe20000410000 */
[----:B------:R-:W-:Y:S01]  /*1a3b0*/  MOV R114, R85 ;  /* 0x0000005500727202 */ /* 0x000fe20000000f00 */
[C---:B------:R-:W-:Y:S01]  /*1a3c0*/  FMUL.FTZ R47, R0.reuse, R147 ;  /* 0x00000093002f7220 */ /* 0x040fe20000410000 */
[C---:B------:R-:W-:Y:S02]  /*1a3d0*/  HMMA.16816.F32 R8, R64.reuse, R20, R8 ;  /* 0x000000144008723c */ /* 0x040fe40000001808 */
[----:B------:R-:W-:Y:S01]  /*1a3e0*/  FMUL.FTZ R15, R0, R115 ;  /* 0x00000073000f7220 */ /* 0x000fe20000410000 */
[----:B------:R-:W1:Y:S01]  /*1a3f0*/  LDSM.16.MT88.4 R84, [R209+0x900] ;  /* 0x00090000d154783b */ /* 0x000e620000004200 */
[----:B------:R-:W-:Y:S01]  /*1a400*/  FMUL.FTZ R61, R2, R161 ;  /* 0x000000a1023d7220 */ /* 0x000fe20000410000 */
[----:B------:R-:W-:Y:S01]  /*1a410*/  MUFU.EX2 R115, R44 ;  /* 0x0000002c00737308 */ /* 0x000fe20000000800 */
[----:B------:R-:W-:Y:S02]  /*1a420*/  IMAD.MOV.U32 R161, RZ, RZ, R112 ;  /* 0x000000ffffa17224 */ /* 0x000fe400078e0070 */
[----:B------:R-:W-:Y:S01]  /*1a430*/  FFMA.FTZ R20, R31, c[0x0][0x2d0], -R74 ;  /* 0x0000b4001f147a23 */ /* 0x000fe2000001084a */
[-C--:B------:R-:W-:Y:S03]  /*1a440*/  HMMA.16816.F32 R12, R64, R22.reuse, R12 ;  /* 0x00000016400c723c */ /* 0x080fe6000000180c */
[C---:B------:R-:W-:Y:S02]  /*1a450*/  FMUL.FTZ R21, R69.reuse, R121 ;  /* 0x0000007945157220 */ /* 0x040fe40000410000 */
[C---:B------:R-:W-:Y:S01]  /*1a460*/  FMUL.FTZ R26, R0.reuse, R126 ;  /* 0x0000007e001a7220 */ /* 0x040fe20000410000 */
[----:B------:R2:W3:Y:S01]  /*1a470*/  MUFU.EX2 R59, R20 ;  /* 0x00000014003b7308 */ /* 0x0004e20000000800 */
[C---:B------:R-:W-:Y:S01]  /*1a480*/  FMUL.FTZ R27, R0.reuse, R127 ;  /* 0x0000007f001b7220 */ /* 0x040fe20000410000 */
[C---:B------:R-:W-:Y:S01]  /*1a490*/  HMMA.16816.F32 R16, R76.reuse, R22, R16 ;  /* 0x000000164c10723c */ /* 0x040fe20000001810 */
[C---:B------:R-:W-:Y:S03]  /*1a4a0*/  FMUL.FTZ R30, R0.reuse, R130 ;  /* 0x00000082001e7220 */ /* 0x040fe60000410000 */
[----:B------:R-:W-:Y:S01]  /*1a4b0*/  FMUL.FTZ R31, R0, R131 ;  /* 0x00000083001f7220 */ /* 0x000fe20000410000 */
[----:B------:R-:W-:Y:S01]  /*1a4c0*/  MOV R131, R33 ;  /* 0x0000002100837202 */ /* 0x000fe20000000f00 */
[C---:B------:R-:W-:Y:S02]  /*1a4d0*/  FMUL.FTZ R33, R69.reuse, R133 ;  /* 0x0000008545217220 */ /* 0x040fe40000410000 */
[C---:B------:R-:W-:Y:S02]  /*1a4e0*/  FMUL.FTZ R22, R68.reuse, R122 ;  /* 0x0000007a44167220 */ /* 0x040fe40000410000 */
[----:B------:R5:W-:Y:S02]  /*1a4f0*/  MUFU.EX2 R122, R48 ;  /* 0x00000030007a7308 */ /* 0x000be40000000800 */
[C---:B------:R-:W-:Y:S02]  /*1a500*/  FMUL.FTZ R23, R68.reuse, R123 ;  /* 0x0000007b44177220 */ /* 0x040fe40000410000 */
[----:B------:R-:W-:Y:S02]  /*1a510*/  IMAD.MOV.U32 R130, RZ, RZ, R34 ;  /* 0x000000ffff827224 */ /* 0x000fe400078e0022 */
[----:B------:R-:W-:Y:S02]  /*1a520*/  FMUL.FTZ R34, R68, R134 ;  /* 0x0000008644227220 */ /* 0x000fe40000410000 */
[C---:B------:R-:W-:Y:S01]  /*1a530*/  FMUL.FTZ R42, R0.reuse, R142 ;  /* 0x0000008e002a7220 */ /* 0x040fe20000410000 */
[----:B------:R-:W-:Y:S01]  /*1a540*/  LDSM.16.MT88.4 R132, [R212+0x2900] ;  /* 0x00290000d484783b */ /* 0x000fe20000004200 */
[----:B------:R-:W-:Y:S02]  /*1a550*/  FMUL.FTZ R43, R0, R143 ;  /* 0x0000008f002b7220 */ /* 0x000fe40000410000 */
[C---:B--2---:R-:W-:Y:S02]  /*1a560*/  FMUL.FTZ R20, R69.reuse, R120 ;  /* 0x0000007845147220 */ /* 0x044fe40000410000 */
[----:B------:R2:W-:Y:S01]  /*1a570*/  MUFU.EX2 R120, R28 ;  /* 0x0000001c00787308 */ /* 0x0005e20000000800 */
[----:B------:R-:W-:Y:S02]  /*1a580*/  FMUL.FTZ R44, R2, R144 ;  /* 0x00000090022c7220 */ /* 0x000fe40000410000 */
[C---:B------:R-:W-:Y:S02]  /*1a590*/  FMUL.FTZ R46, R0.reuse, R146 ;  /* 0x00000092002e7220 */ /* 0x040fe40000410000 */
[-C--:B----4-:R-:W-:Y:S01]  /*1a5a0*/  HMMA.16816.F32 R20, R76, R36.reuse, R20 ;  /* 0x000000244c14723c */ /* 0x090fe20000001814 */
[----:B---3--:R-:W-:Y:S02]  /*1a5b0*/  IMAD.MOV.U32 R123, RZ, RZ, R59 ;  /* 0x000000ffff7b7224 */ /* 0x008fe400078e003b */
[----:B------:R-:W-:Y:S02]  /*1a5c0*/  FMUL.FTZ R59, R0, R159 ;  /* 0x0000009f003b7220 */ /* 0x000fe40000410000 */
[C---:B-----5:R-:W-:Y:S02]  /*1a5d0*/  FMUL.FTZ R48, R69.reuse, R148 ;  /* 0x0000009445307220 */ /* 0x060fe40000410000 */
[----:B------:R-:W-:Y:S01]  /*1a5e0*/  IMAD.MOV.U32 R148, RZ, RZ, R49 ;  /* 0x000000ffff947224 */ /* 0x000fe200078e0031 */
[C---:B------:R-:W-:Y:S01]  /*1a5f0*/  HMMA.16816.F32 R24, R64.reuse, R36, R24 ;  /* 0x000000244018723c */ /* 0x040fe20000001818 */
[----:B------:R-:W-:Y:S03]  /*1a600*/  FMUL.FTZ R49, R69, R149 ;  /* 0x0000009545317220 */ /* 0x000fe60000410000 */
[----:B------:R-:W-:Y:S01]  /*1a610*/  MOV R149, R50 ;  /* 0x0000003200957202 */ /* 0x000fe20000000f00 */
[----:B------:R-:W-:Y:S02]  /*1a620*/  FMUL.FTZ R50, R68, R150 ;  /* 0x0000009644327220 */ /* 0x000fe40000410000 */
[--C-:B------:R-:W-:Y:S02]  /*1a630*/  FFMA.FTZ R36, R40, c[0x0][0x2d0], -R96.reuse ;  /* 0x0000b40028247a23 */ /* 0x100fe40000010860 */
[----:B------:R-:W-:Y:S02]  /*1a640*/  FFMA.FTZ R40, R41, c[0x0][0x2d0], -R96 ;  /* 0x0000b40029287a23 */ /* 0x000fe40000010860 */
[----:B------:R3:W-:Y:S01]  /*1a650*/  MUFU.EX2 R129, R36 ;  /* 0x0000002400817308 */ /* 0x0007e20000000800 */
[C---:B--2---:R-:W-:Y:S02]  /*1a660*/  FMUL.FTZ R28, R2.reuse, R128 ;  /* 0x00000080021c7220 */ /* 0x044fe40000410000 */
[----:B------:R-:W-:Y:S02]  /*1a670*/  IMAD.MOV.U32 R150, RZ, RZ, R51 ;  /* 0x000000ffff967224 */ /* 0x000fe400078e0033 */
[----:B------:R-:W-:Y:S02]  /*1a680*/  FMUL.FTZ R41, R2, R141 ;  /* 0x0000008d02297220 */ /* 0x000fe40000410000 */
[C---:B------:R-:W-:Y:S01]  /*1a690*/  FMUL.FTZ R51, R68.reuse, R151 ;  /* 0x0000009744337220 */ /* 0x040fe20000410000 */
[-C--:B------:R-:W-:Y:S01]  /*1a6a0*/  HMMA.16816.F32 R28, R64, R38.reuse, R28 ;  /* 0x00000026401c723c */ /* 0x080fe2000000181c */
[----:B------:R-:W-:Y:S01]  /*1a6b0*/  MOV R151, R91 ;  /* 0x0000005b00977202 */ /* 0x000fe20000000f00 */
[----:B------:R2:W-:Y:S01]  /*1a6c0*/  MUFU.EX2 R128, R40 ;  /* 0x0000002800807308 */ /* 0x0005e20000000800 */
[C---:B------:R-:W-:Y:S05]  /*1a6d0*/  FMUL.FTZ R37, R69.reuse, R137 ;  /* 0x0000008945257220 */ /* 0x040fea0000410000 */
[C---:B------:R-:W-:Y:S04]  /*1a6e0*/  HMMA.16816.F32 R32, R76.reuse, R38, R32 ;  /* 0x000000264c20723c */ /* 0x040fe80000001820 */
[----:B------:R4:W-:Y:S03]  /*1a6f0*/  MUFU.EX2 R137, R58 ;  /* 0x0000003a00897308 */ /* 0x0009e60000000800 */
[C---:B------:R-:W-:Y:S02]  /*1a700*/  FMUL.FTZ R38, R68.reuse, R138 ;  /* 0x0000008a44267220 */ /* 0x040fe40000410000 */
[C---:B---3--:R-:W-:Y:S03]  /*1a710*/  FMUL.FTZ R36, R69.reuse, R136 ;  /* 0x0000008845247220 */ /* 0x048fe60000410000 */
[----:B------:R-:W-:Y:S02]  /*1a720*/  FMUL.FTZ R39, R68, R139 ;  /* 0x0000008b44277220 */ /* 0x000fe40000410000 */
[----:B------:R3:W-:Y:S01]  /*1a730*/  MUFU.EX2 R136, R62 ;  /* 0x0000003e00887308 */ /* 0x0007e20000000800 */
[----:B--2---:R-:W-:Y:S04]  /*1a740*/  FMUL.FTZ R40, R2, R140 ;  /* 0x0000008c02287220 */ /* 0x004fe80000410000 */
[-C--:B------:R-:W-:Y:S08]  /*1a750*/  HMMA.16816.F32 R36, R76, R52.reuse, R36 ;  /* 0x000000344c24723c */ /* 0x080ff00000001824 */
[C---:B------:R-:W-:Y:S01]  /*1a760*/  HMMA.16816.F32 R40, R64.reuse, R52, R40 ;  /* 0x000000344028723c */ /* 0x040fe20000001828 */
[----:B----4-:R-:W-:Y:S06]  /*1a770*/  FMUL.FTZ R58, R0, R158 ;  /* 0x0000009e003a7220 */ /* 0x010fec0000410000 */
[--C-:B------:R-:W-:Y:S01]  /*1a780*/  FFMA.FTZ R52, R56, c[0x0][0x2d0], -R97.reuse ;  /* 0x0000b40038347a23 */ /* 0x100fe20000010861 */
[-C--:B------:R-:W-:Y:S01]  /*1a790*/  HMMA.16816.F32 R44, R64, R54.reuse, R44 ;  /* 0x00000036402c723c */ /* 0x080fe2000000182c */
[C---:B------:R-:W-:Y:S02]  /*1a7a0*/  FMUL.FTZ R53, R69.reuse, R153 ;  /* 0x0000009945357220 */ /* 0x040fe40000410000 */
[----:B------:R2:W4:Y:S01]  /*1a7b0*/  MUFU.EX2 R138, R52 ;  /* 0x00000034008a7308 */ /* 0x0005220000000800 */
[----:B------:R-:W-:Y:S02]  /*1a7c0*/  FMUL.FTZ R56, R2, R156 ;  /* 0x0000009c02387220 */ /* 0x000fe40000410000 */
[----:B---3--:R-:W-:Y:S01]  /*1a7d0*/  FMUL.FTZ R62, R0, R162 ;  /* 0x000000a2003e7220 */ /* 0x008fe20000410000 */
[----:B------:R-:W-:Y:S01]  /*1a7e0*/  MOV R162, R101 ;  /* 0x0000006500a27202 */ /* 0x000fe20000000f00 */
[C---:B------:R-:W-:Y:S07]  /*1a7f0*/  HMMA.16816.F32 R48, R76.reuse, R54, R48 ;  /* 0x000000364c30723c */ /* 0x040fee0000001830 */
[C---:B------:R-:W-:Y:S02]  /*1a800*/  FMUL.FTZ R54, R68.reuse, R154 ;  /* 0x0000009a44367220 */ /* 0x040fe40000410000 */
[----:B------:R-:W-:Y:S03]  /*1a810*/  FMUL.FTZ R55, R68, R155 ;  /* 0x0000009b44377220 */ /* 0x000fe60000410000 */
[----:B--2---:R-:W-:Y:S07]  /*1a820*/  FMUL.FTZ R52, R69, R152 ;  /* 0x0000009845347220 */ /* 0x004fee0000410000 */
        /* <DEDUP_REMOVED lines=93> */
[----:B------:R-:W-:Y:S04]  /*1ae00*/  IMAD.MOV.U32 R197, RZ, RZ, R100 ;  /* 0x000000ffffc57224 */ /* 0x000fe800078e0064 */
        /* <DEDUP_REMOVED lines=18> */
[--C-:B--2---:R-:W-:Y:S09]  /*1af30*/  FFMA.FTZ R84, R187, c[0x0][0x2d0], -R96.reuse ;  /* 0x0000b400bb547a23 */ /* 0x104ff20000010860 */
[----:B------:R2:W-:Y:S01]  /*1af40*/  MUFU.EX2 R185, R84 ;  /* 0x0000005400b97308 */ /* 0x0005e20000000800 */
[----:B---3--:R-:W-:Y:S01]  /*1af50*/  FFMA.FTZ R92, R186, c[0x0][0x2d0], -R97 ;  /* 0x0000b400ba5c7a23 */ /* 0x008fe20000010861 */
[----:B------:R-:W-:Y:S08]  /*1af60*/  MOV R186, R106 ;  /* 0x0000006a00ba7202 */ /* 0x000ff00000000f00 */
[----:B------:R3:W-:Y:S01]  /*1af70*/  MUFU.EX2 R103, R92 ;  /* 0x0000005c00677308 */ /* 0x0007e20000000800 */
[----:B-1----:R-:W1:Y:S01]  /*1af80*/  LDSM.16.MT88.4 R88, [R211+0x1100] ;  /* 0x00110000d358783b */ /* 0x002e620000004200 */
[----:B--2---:R-:W-:Y:S02]  /*1af90*/  FFMA.FTZ R84, R190, c[0x0][0x2d0], -R96 ;  /* 0x0000b400be547a23 */ /* 0x004fe40000010860 */
[----:B------:R-:W-:Y:S06]  /*1afa0*/  IMAD.MOV.U32 R190, RZ, RZ, R109 ;  /* 0x000000ffffbe7224 */ /* 0x000fec00078e006d */
[----:B------:R2:W4:Y:S01]  /*1afb0*/  MUFU.EX2 R187, R84 ;  /* 0x0000005400bb7308 */ /* 0x0005220000000800 */
[----:B---3--:R-:W-:Y:S01]  /*1afc0*/  FFMA.FTZ R92, R227, c[0x0][0x2d0], -R75 ;  /* 0x0000b400e35c7a23 */ /* 0x008fe2000001084b */
[----:B------:R-:W-:Y:S02]  /*1afd0*/  MOV R227, R120 ;  /* 0x0000007800e37202 */ /* 0x000fe40000000f00 */
[----:B------:R-:W-:Y:S01]  /*1afe0*/  MOV R120, R110 ;  /* 0x0000006e00787202 */ /* 0x000fe20000000f00 */
        /* <DEDUP_REMOVED lines=8> */
[--C-:B------:R-:W-:Y:S01]  /*1b070*/  FFMA.FTZ R80, R230, c[0x0][0x2d0], -R74.reuse ;  /* 0x0000b400e6507a23 */ /* 0x100fe2000001084a */
        /* <DEDUP_REMOVED lines=13> */
[----:B-1----:R-:W-:Y:S02]  /*1b150*/  FFMA.FTZ R80, R200, c[0x0][0x2d0], -R75 ;  /* 0x0000b400c8507a23 */ /* 0x002fe4000001084b */
[----:B------:R-:W-:Y:S07]  /*1b160*/  IMAD.MOV.U32 R200, RZ, RZ, R115 ;  /* 0x000000ffffc87224 */ /* 0x000fee00078e0073 */
        /* <DEDUP_REMOVED lines=9> */
[----:B------:R-:W-:Y:S02]  /*1b200*/  IMAD.MOV.U32 R233, RZ, RZ, R123 ;  /* 0x000000ffffe97224 */ /* 0x000fe400078e007b */
[----:B------:R1:W-:Y:S01]  /*1b210*/  MUFU.EX2 R158, R84 ;  /* 0x00000054009e7308 */ /* 0x0003e20000000800 */
[----:B------:R-:W-:Y:S04]  /*1b220*/  MOV R123, R114 ;  /* 0x00000072007b7202 */ /* 0x000fe80000000f00 */
[C---:B------:R-:W-:Y:S08]  /*1b230*/  HMMA.16816.F32 R16, R76.reuse, R86, R16 ;  /* 0x000000564c10723c */ /* 0x040ff00000001810 */
[-C--:B------:R-:W-:Y:S08]  /*1b240*/  HMMA.16816.F32 R20, R76, R88.reuse, R20 ;  /* 0x000000584c14723c */ /* 0x080ff00000001814 */
[C---:B------:R-:W-:Y:S01]  /*1b250*/  HMMA.16816.F32 R24, R80.reuse, R88, R24 ;  /* 0x000000585018723c */ /* 0x040fe20000001818 */
[----:B-1----:R-:W-:Y:S03]  /*1b260*/  FFMA.FTZ R84, R234, c[0x0][0x2d0], -R74 ;  /* 0x0000b400ea547a23 */ /* 0x002fe6000001084a */
[----:B------:R-:W-:Y:S03]  /*1b270*/  MOV R234, R160 ;  /* 0x000000a000ea7202 */ /* 0x000fe60000000f00 */
[--C-:B------:R-:W-:Y:S01]  /*1b280*/  FFMA.FTZ R88, R226, c[0x0][0x2d0], -R96.reuse ;  /* 0x0000b400e2587a23 */ /* 0x100fe20000010860 */
[-C--:B------:R-:W-:Y:S01]  /*1b290*/  HMMA.16816.F32 R28, R80, R90.reuse, R28 ;  /* 0x0000005a501c723c */ /* 0x080fe2000000181c */
[----:B------:R1:W-:Y:S03]  /*1b2a0*/  MUFU.EX2 R180, R84 ;  /* 0x0000005400b47308 */ /* 0x0003e60000000800 */
[----:B------:R-:W-:Y:S04]  /*1b2b0*/  MOV R226, R108 ;  /* 0x0000006c00e27202 */ /* 0x000fe80000000f00 */
[C---:B------:R-:W-:Y:S03]  /*1b2c0*/  HMMA.16816.F32 R32, R76.reuse, R90, R32 ;  /* 0x0000005a4c20723c */ /* 0x040fe60000001820 */
[----:B------:R3:W-:Y:S05]  /*1b2d0*/  MUFU.EX2 R156, R88 ;  /* 0x00000058009c7308 */ /* 0x0007ea0000000800 */
[-C--:B--2---:R-:W-:Y:S08]  /*1b2e0*/  HMMA.16816.F32 R36, R76, R92.reuse, R36 ;  /* 0x0000005c4c24723c */ /* 0x084ff00000001824 */
[C---:B------:R-:W-:Y:S01]  /*1b2f0*/  HMMA.16816.F32 R40, R80.reuse, R92, R40 ;  /* 0x0000005c5028723c */ /* 0x040fe20000001828 */
[----:B-1----:R-:W-:Y:S03]  /*1b300*/  FFMA.FTZ R84, R231, c[0x0][0x2d0], -R75 ;  /* 0x0000b400e7547a23 */ /* 0x002fe6000001084b */
[----:B------:R-:W-:Y:S01]  /*1b310*/  IMAD.MOV.U32 R231, RZ, RZ, R161 ;  /* 0x000000ffffe77224 */ /* 0x000fe200078e00a1 */
[----:B------:R1:W-:Y:S02]  /*1b320*/  MUFU.EX2 R157, R84 ;  /* 0x00000054009d7308 */ /* 0x0003e40000000800 */
[----:B------:R-:W-:Y:S01]  /*1b330*/  FFMA.FTZ R92, R191, c[0x0][0x2d0], -R97 ;  /* 0x0000b400bf5c7a23 */ /* 0x000fe20000010861 */
[-C--:B------:R-:W-:Y:S01]  /*1b340*/  HMMA.16816.F32 R44, R80, R94.reuse, R44 ;  /* 0x0000005e502c723c */ /* 0x080fe2000000182c */
[--C-:B---3--:R-:W-:Y:S03]  /*1b350*/  FFMA.FTZ R88, R228, c[0x0][0x2d0], -R96.reuse ;  /* 0x0000b400e4587a23 */ /* 0x108fe60000010860 */
[----:B------:R-:W-:Y:S03]  /*1b360*/  MOV R228, R162 ;  /* 0x000000a200e47202 */ /* 0x000fe60000000f00 */
[----:B------:R2:W-:Y:S01]  /*1b370*/  MUFU.EX2 R100, R92 ;  /* 0x0000005c00647308 */ /* 0x0005e20000000800 */
[C---:B------:R-:W-:Y:S09]  /*1b380*/  HMMA.16816.F32 R48, R76.reuse, R94, R48 ;  /* 0x0000005e4c30723c */ /* 0x040ff20000001830 */
[----:B------:R3:W-:Y:S03]  /*1b390*/  MUFU.EX2 R178, R88 ;  /* 0x0000005800b27308 */ /* 0x0007e60000000800 */
[----:B-1----:R-:W-:Y:S02]  /*1b3a0*/  FFMA.FTZ R84, R232, c[0x0][0x2d0], -R75 ;  /* 0x0000b400e8547a23 */ /* 0x002fe4000001084b */
[----:B------:R-:W4:Y:S05]  /*1b3b0*/  LDL.LU R232, [R1+0x1c] ;  /* 0x00001c0001e87983 */ /* 0x000f2a0000300800 */
[----:B------:R1:W-:Y:S01]  /*1b3c0*/  MUFU.EX2 R179, R84 ;  /* 0x0000005400b37308 */ /* 0x0003e20000000800 */
[----:B------:R-:W5:Y:S01]  /*1b3d0*/  LDL.LU R163, [R1+0x14] ;  /* 0x0000140001a37983 */ /* 0x000f620000300800 */
[----:B--2---:R-:W-:Y:S03]  /*1b3e0*/  FFMA.FTZ R92, R192, c[0x0][0x2d0], -R97 ;  /* 0x0000b400c05c7a23 */ /* 0x004fe60000010861 */
[----:B------:R-:W2:Y:S05]  /*1b3f0*/  LDL.LU R112, [R1+0x18] ;  /* 0x0000180001707983 */ /* 0x000eaa0000300800 */
[----:B------:R1:W-:Y:S01]  /*1b400*/  MUFU.EX2 R99, R92 ;  /* 0x0000005c00637308 */ /* 0x0003e20000000800 */
[--C-:B---3--:R-:W-:Y:S09]  /*1b410*/  FFMA.FTZ R88, R229, c[0x0][0x2d0], -R96.reuse ;  /* 0x0000b400e5587a23 */ /* 0x108ff20000010860 */
[----:B------:R3:W3:Y:S01]  /*1b420*/  MUFU.EX2 R177, R88 ;  /* 0x0000005800b17308 */ /* 0x0006e20000000800 */
[----:B-1----:R-:W-:Y:S02]  /*1b430*/  FFMA.FTZ R84, R203, c[0x0][0x2d0], -R96 ;  /* 0x0000b400cb547a23 */ /* 0x002fe40000010860 */
[----:B------:R-:W-:Y:S02]  /*1b440*/  IMAD.MOV.U32 R203, RZ, RZ, R117 ;  /* 0x000000ffffcb7224 */ /* 0x000fe400078e0075 */
[----:B------:R-:W-:Y:S05]  /*1b450*/  LDSM.16.MT88.4 R116, [R209+0x2900] ;  /* 0x00290000d174783b */ /* 0x000fea0000004200 */
[----:B------:R1:W-:Y:S01]  /*1b460*/  MUFU.EX2 R155, R84 ;  /* 0x00000054009b7308 */ /* 0x0003e20000000800 */
[----:B------:R-:W-:Y:S09]  /*1b470*/  FFMA.FTZ R92, R237, c[0x0][0x2d0], -R75 ;  /* 0x0000b400ed5c7a23 */ /* 0x000ff2000001084b */
[----:B------:R1:W-:Y:S01]  /*1b480*/  MUFU.EX2 R172, R92 ;  /* 0x0000005c00ac7308 */ /* 0x0003e20000000800 */
[--C-:B---3--:R-:W-:Y:S09]  /*1b490*/  FFMA.FTZ R88, R236, c[0x0][0x2d0], -R74.reuse ;  /* 0x0000b400ec587a23 */ /* 0x108ff2000001084a */
[----:B------:R3:W-:Y:S01]  /*1b4a0*/  MUFU.EX2 R176, R88 ;  /* 0x0000005800b07308 */ /* 0x0007e20000000800 */
[----:B-1----:R-:W1:Y:S08]  /*1b4b0*/  LDSM.16.MT88.4 R84, [R211+0x1900] ;  /* 0x00190000d354783b */ /* 0x002e700000004200 */
[----:B------:R-:W-:Y:S01]  /*1b4c0*/  LDSM.16.MT88.4 R92, [R210+0x2100] ;  /* 0x00210000d25c783b */ /* 0x000fe20000004200 */
[--C-:B---3--:R-:W-:Y:S04]  /*1b4d0*/  FFMA.FTZ R88, R188, c[0x0][0x2d0], -R97.reuse ;  /* 0x0000b400bc587a23 */ /* 0x108fe80000010861 */
[----:B------:R3:W3:Y:S01]  /*1b4e0*/  MUFU.EX2 R101, R88 ;  /* 0x0000005800657308 */ /* 0x0006e20000000800 */
        /* <DEDUP_REMOVED lines=9> */
[----:B------:R-:W-:Y:S01]  /*1b580*/  F2FP.PACK_AB R81, R100, R101 ;  /* 0x000000656451723e */ /* 0x000fe200000000ff */
[----:B------:R1:W1:Y:S02]  /*1b590*/  MUFU.EX2 R175, R80 ;  /* 0x0000005000af7308 */ /* 0x0002640000000800 */
[----:B------:R-:W-:Y:S02]  /*1b5a0*/  F2FP.PACK_AB R76, R182, R183 ;  /* 0x000000b7b64c723e */ /* 0x000fe400000000ff */
[----:B------:R-:W-:Y:S03]  /*1b5b0*/  F2FP.PACK_AB R77, R181, R159 ;  /* 0x0000009fb54d723e */ /* 0x000fe600000000ff */
[----:B------:R-:W-:Y:S02]  /*1b5c0*/  F2FP.PACK_AB R78, R180, R158 ;  /* 0x0000009eb44e723e */ /* 0x000fe400000000ff */
[----:B------:R-:W-:Y:S01]  /*1b5d0*/  F2FP.PACK_AB R79, R179, R157 ;  /* 0x0000009db34f723e */ /* 0x000fe200000000ff */
[----:B---3--:R-:W3:Y:S01]  /*1b5e0*/  LDSM.16.MT88.4 R84, [R212+0x2100] ;  /* 0x00210000d454783b */ /* 0x008ee20000004200 */
[----:B------:R-:W-:Y:S05]  /*1b5f0*/  F2FP.PACK_AB R83, R98, R99 ;  /* 0x000000636253723e */ /* 0x000fea00000000ff */
[-C--:B-1----:R-:W-:Y:S01]  /*1b600*/  HMMA.16816.F32 R4, R76, R88.reuse, R4 ;  /* 0x000000584c04723c */ /* 0x082fe20000001804 */
[--C-:B------:R-:W-:Y:S01]  /*1b610*/  FFMA.FTZ R80, R235, c[0x0][0x2d0], -R75.reuse ;  /* 0x0000b400eb507a23 */ /* 0x100fe2000001084b */
[----:B------:R-:W-:Y:S03]  /*1b620*/  F2FP.PACK_AB R164, R175, R176 ;  /* 0x000000b0afa4723e */ /* 0x000fe600000000ff */
[----:B------:R1:W1:Y:S02]  /*1b630*/  MUFU.EX2 R174, R80 ;  /* 0x0000005000ae7308 */ /* 0x0002640000000800 */
[----:B-1----:R-:W-:Y:S02]  /*1b640*/  F2FP.PACK_AB R80, R156, R155 ;  /* 0x0000009b9c50723e */ /* 0x002fe400000000ff */
[----:B------:R-:W-:Y:S05]  /*1b650*/  F2FP.PACK_AB R165, R172, R174 ;  /* 0x000000aeaca5723e */ /* 0x000fea00000000ff */
[C---:B------:R-:W-:Y:S07]  /*1b660*/  HMMA.16816.F32 R8, R80.reuse, R88, R8 ;  /* 0x000000585008723c */ /* 0x040fee0000001808 */
[--C-:B------:R-:W-:Y:S01]  /*1b670*/  FFMA.FTZ R88, R247, c[0x0][0x2d0], -R74.reuse ;  /* 0x0000b400f7587a23 */ /* 0x100fe2000001084a */
[-C--:B------:R-:W-:Y:S01]  /*1b680*/  HMMA.16816.F32 R12, R80, R90.reuse, R12 ;  /* 0x0000005a500c723c */ /* 0x080fe2000000180c */
[----:B------:R-:W-:Y:S02]  /*1b690*/  FFMA.FTZ R74, R249, c[0x0][0x2d0], -R74 ;  /* 0x0000b400f94a7a23 */ /* 0x000fe4000001084a */
[----:B------:R1:W-:Y:S05]  /*1b6a0*/  MUFU.EX2 R173, R88 ;  /* 0x0000005800ad7308 */ /* 0x0003ea0000000800 */
[C---:B------:R-:W-:Y:S05]  /*1b6b0*/  HMMA.16816.F32 R16, R76.reuse, R90, R16 ;  /* 0x0000005a4c10723c */ /* 0x040fea0000001810 */
[----:B------:R1:W1:Y:S03]  /*1b6c0*/  MUFU.EX2 R171, R74 ;  /* 0x0000004a00ab7308 */ /* 0x0002660000000800 */
[-C--:B---3--:R-:W-:Y:S08]  /*1b6d0*/  HMMA.16816.F32 R20, R76, R84.reuse, R20 ;  /* 0x000000544c14723c */ /* 0x088ff00000001814 */
[C---:B------:R-:W-:Y:S01]  /*1b6e0*/  HMMA.16816.F32 R24, R80.reuse, R84, R24 ;  /* 0x000000545018723c */ /* 0x040fe20000001818 */
[----:B-1----:R-:W1:Y:S07]  /*1b6f0*/  LDSM.16.MT88.4 R88, [R211+0x2100] ;  /* 0x00210000d358783b */ /* 0x002e6e0000004200 */
[-C--:B------:R-:W-:Y:S01]  /*1b700*/  HMMA.16816.F32 R28, R80, R86.reuse, R28 ;  /* 0x00000056501c723c */ /* 0x080fe2000000181c */
[--C-:B------:R-:W-:Y:S03]  /*1b710*/  FFMA.FTZ R74, R243, c[0x0][0x2d0], -R75.reuse ;  /* 0x0000b400f34a7a23 */ /* 0x100fe6000001084b */
[----:B------:R-:W-:Y:S01]  /*1b720*/  F2FP.PACK_AB R166, R171, R173 ;  /* 0x000000adaba6723e */ /* 0x000fe200000000ff */
[----:B------:R-:W-:Y:S03]  /*1b730*/  FFMA.FTZ R75, R245, c[0x0][0x2d0], -R75 ;  /* 0x0000b400f54b7a23 */ /* 0x000fe6000001084b */
[C---:B------:R-:W-:Y:S01]  /*1b740*/  HMMA.16816.F32 R32, R76.reuse, R86, R32 ;  /* 0x000000564c20723c */ /* 0x040fe20000001820 */
[----:B------:R3:W-:Y:S07]  /*1b750*/  MUFU.EX2 R170, R74 ;  /* 0x0000004a00aa7308 */ /* 0x0007ee0000000800 */
[-C--:B------:R-:W-:Y:S03]  /*1b760*/  HMMA.16816.F32 R36, R76, R92.reuse, R36 ;  /* 0x0000005c4c24723c */ /* 0x080fe60000001824 */
[----:B------:R-:W1:Y:S05]  /*1b770*/  MUFU.EX2 R169, R75 ;  /* 0x0000004b00a97308 */ /* 0x000e6a0000000800 */
[C---:B------:R-:W-:Y:S08]  /*1b780*/  HMMA.16816.F32 R40, R80.reuse, R92, R40 ;  /* 0x0000005c5028723c */ /* 0x040ff00000001828 */
[-C--:B------:R-:W-:Y:S01]  /*1b790*/  HMMA.16816.F32 R44, R80, R94.reuse, R44 ;  /* 0x0000005e502c723c */ /* 0x080fe2000000182c */
[--C-:B---3--:R-:W-:Y:S04]  /*1b7a0*/  FFMA.FTZ R74, R238, c[0x0][0x2d0], -R96.reuse ;  /* 0x0000b400ee4a7a23 */ /* 0x108fe80000010860 */
[----:B------:R3:W-:Y:S03]  /*1b7b0*/  MUFU.EX2 R168, R74 ;  /* 0x0000004a00a87308 */ /* 0x0007e60000000800 */
[C---:B------:R-:W-:Y:S01]  /*1b7c0*/  HMMA.16816.F32 R48, R76.reuse, R94, R48 ;  /* 0x0000005e4c30723c */ /* 0x040fe20000001830 */
[----:B-1----:R-:W-:Y:S07]  /*1b7d0*/  F2FP.PACK_AB R167, R169, R170 ;  /* 0x000000aaa9a7723e */ /* 0x002fee00000000ff */
[-C--:B------:R-:W-:Y:S08]  /*1b7e0*/  HMMA.16816.F32 R52, R76, R88.reuse, R52 ;  /* 0x000000584c34723c */ /* 0x080ff00000001834 */
[C---:B------:R-:W-:Y:S01]  /*1b7f0*/  HMMA.16816.F32 R56, R80.reuse, R88, R56 ;  /* 0x000000585038723c */ /* 0x040fe20000001838 */
[--C-:B---3--:R-:W-:Y:S07]  /*1b800*/  FFMA.FTZ R74, R239, c[0x0][0x2d0], -R96.reuse ;  /* 0x0000b400ef4a7a23 */ /* 0x108fee0000010860 */
[-C--:B------:R-:W-:Y:S01]  /*1b810*/  HMMA.16816.F32 R60, R80, R90.reuse, R60 ;  /* 0x0000005a503c723c */ /* 0x080fe2000000183c */
[----:B------:R1:W3:Y:S07]  /*1b820*/  MUFU.EX2 R85, R74 ;  /* 0x0000004a00557308 */ /* 0x0002ee0000000800 */
[----:B------:R-:W-:Y:S01]  /*1b830*/  HMMA.16816.F32 R64, R76, R90, R64 ;  /* 0x0000005a4c40723c */ /* 0x000fe20000001840 */
[----:B-----5:R-:W-:Y:S07]  /*1b840*/  FFMA.FTZ R69, R69, R163, R197 ;  /* 0x000000a345457223 */ /* 0x020fee00000100c5 */
[-C--:B------:R-:W-:Y:S01]  /*1b850*/  HMMA.16816.F32 R104, R164, R116.reuse, R4 ;  /* 0x00000074a468723c */ /* 0x080fe20000001804 */
[----:B------:R-:W-:Y:S03]  /*1b860*/  IMAD.MOV.U32 R197, RZ, RZ, R111 ;  /* 0x000000ffffc57224 */ /* 0x000fe600078e006f */
[----:B--2---:R-:W-:Y:S03]  /*1b870*/  FFMA.FTZ R68, R68, R112, R113 ;  /* 0x0000007044447223 */ /* 0x004fe60000010071 */
[----:B----4-:R-:W-:Y:S01]  /*1b880*/  FFMA.FTZ R4, R2, R232, R203 ;  /* 0x000000e802047223 */ /* 0x010fe200000100cb */
[----:B------:R-:W-:Y:S01]  /*1b890*/  MOV R203, R151 ;  /* 0x0000009700cb7202 */ /* 0x000fe20000000f00 */
[--C-:B-1----:R-:W-:Y:S03]  /*1b8a0*/  FFMA.FTZ R74, R241, c[0x0][0x2d0], -R96.reuse ;  /* 0x0000b400f14a7a23 */ /* 0x102fe60000010860 */
[----:B------:R-:W-:Y:S01]  /*1b8b0*/  FFMA.FTZ R96, R242, c[0x0][0x2d0], -R96 ;  /* 0x0000b400f2607a23 */ /* 0x000fe20000010860 */
[----:B------:R1:W-:Y:S01]  /*1b8c0*/  MUFU.EX2 R86, R74 ;  /* 0x0000004a00567308 */ /* 0x0003e20000000800 */
[----:B------:R-:W-:Y:S01]  /*1b8d0*/  FADD.FTZ R2, R149, R69 ;  /* 0x0000004595027221 */ /* 0x000fe20000010000 */
[----:B------:R-:W-:Y:S01]  /*1b8e0*/  MOV R232, R150 ;  /* 0x0000009600e87202 */ /* 0x000fe20000000f00 */
[----:B------:R-:W-:Y:S01]  /*1b8f0*/  FADD.FTZ R6, R148, R68 ;  /* 0x0000004494067221 */ /* 0x000fe20000010000 */
[----:B---3--:R-:W-:Y:S01]  /*1b900*/  F2FP.PACK_AB R160, R85, R168 ;  /* 0x000000a855a0723e */ /* 0x008fe200000000ff */
[----:B------:R-:W-:Y:S01]  /*1b910*/  FADD.FTZ R4, R228, R4 ;  /* 0x00000004e4047221 */ /* 0x000fe20000010000 */
[----:B------:R-:W2:Y:S01]  /*1b920*/  LDSM.16.MT88.4 R148, [R210+0x2900] ;  /* 0x00290000d294783b */ /* 0x000ea20000004200 */
[----:B------:R-:W-:Y:S02]  /*1b930*/  FADD.FTZ R2, R231, R2 ;  /* 0x00000002e7027221 */ /* 0x000fe40000010000 */
[----:B------:R-:W-:Y:S01]  /*1b940*/  FADD.FTZ R6, R234, R6 ;  /* 0x00000006ea067221 */ /* 0x000fe20000010000 */
[----:B------:R-:W3:Y:S01]  /*1b950*/  MUFU.EX2 R96, R96 ;  /* 0x0000006000607308 */ /* 0x000ee20000000800 */
[----:B------:R-:W-:Y:S01]  /*1b960*/  IMAD.MOV.U32 R231, RZ, RZ, R233 ;  /* 0x000000ffffe77224 */ /* 0x000fe200078e00e9 */
[----:B------:R-:W-:Y:S01]  /*1b970*/  MOV R234, R227 ;  /* 0x000000e300ea7202 */ /* 0x000fe20000000f00 */
[----:B------:R-:W-:Y:S01]  /*1b980*/  FADD.FTZ R5, R123, R4 ;  /* 0x000000047b057221 */ /* 0x000fe20000010000 */
[----:B------:R-:W-:Y:S01]  /*1b990*/  MOV R233, R200 ;  /* 0x000000c800e97202 */ /* 0x000fe20000000f00 */
        /* <DEDUP_REMOVED lines=8> */
[----:B-1----:R-:W-:Y:S02]  /*1ba20*/  FFMA.FTZ R74, R199, c[0x0][0x2d0], -R97 ;  /* 0x0000b400c74a7a23 */ /* 0x002fe40000010861 */
[----:B------:R-:W-:Y:S02]  /*1ba30*/  FADD.FTZ R5, R124, R2 ;  /* 0x000000027c057221 */ /* 0x000fe40000010000 */
[----:B------:R-:W-:Y:S01]  /*1ba40*/  FADD.FTZ R4, R203, R7 ;  /* 0x00000007cb047221 */ /* 0x000fe20000010000 */
[----:B------:R1:W-:Y:S01]  /*1ba50*/  MUFU.EX2 R84, R74 ;  /* 0x0000004a00547308 */ /* 0x0003e20000000800 */
[----:B------:R-:W-:Y:S02]  /*1ba60*/  FADD.FTZ R2, R232, R6 ;  /* 0x00000006e8027221 */ /* 0x000fe40000010000 */
[----:B------:R-:W-:Y:S01]  /*1ba70*/  FADD.FTZ R7, R131, R4 ;  /* 0x0000000483077221 */ /* 0x000fe20000010000 */
[----:B---3--:R-:W-:Y:S01]  /*1ba80*/  F2FP.PACK_AB R162, R96, R86 ;  /* 0x0000005660a2723e */ /* 0x008fe200000000ff */
[----:B------:R-:W-:Y:S02]  /*1ba90*/  FADD.FTZ R6, R130, R2 ;  /* 0x0000000282067221 */ /* 0x000fe40000010000 */
[----:B------:R-:W-:Y:S02]  /*1baa0*/  FADD.FTZ R2, R231, R7 ;  /* 0x00000007e7027221 */ /* 0x000fe40000010000 */
[----:B------:R-:W-:Y:S02]  /*1bab0*/  IMAD.MOV.U32 R227, RZ, RZ, R122 ;  /* 0x000000ffffe37224 */ /* 0x000fe400078e007a */
[----:B------:R-:W-:Y:S01]  /*1bac0*/  IMAD.MOV.U32 R186, RZ, RZ, R184 ;  /* 0x000000ffffba7224 */ /* 0x000fe200078e00b8 */
[----:B------:R-:W-:Y:S01]  /*1bad0*/  MOV R184, R190 ;  /* 0x000000be00b87202 */ /* 0x000fe20000000f00 */
[----:B------:R-:W-:Y:S01]  /*1bae0*/  IMAD.MOV.U32 R197, RZ, RZ, R126 ;  /* 0x000000ffffc57224 */ /* 0x000fe200078e007e */
[----:B------:R-:W-:Y:S01]  /*1baf0*/  MOV R190, R125 ;  /* 0x0000007d00be7202 */ /* 0x000fe20000000f00 */
[--C-:B-1----:R-:W-:Y:S04]  /*1bb00*/  FFMA.FTZ R74, R202, c[0x0][0x2d0], -R97.reuse ;  /* 0x0000b400ca4a7a23 */ /* 0x102fe80000010861 */
[----:B------:R1:W3:Y:S02]  /*1bb10*/  MUFU.EX2 R75, R74 ;  /* 0x0000004a004b7308 */ /* 0x0002e40000000800 */
[--C-:B-1----:R-:W-:Y:S01]  /*1bb20*/  FFMA.FTZ R74, R201, c[0x0][0x2d0], -R97.reuse ;  /* 0x0000b400c94a7a23 */ /* 0x102fe20000010861 */
[----:B---3--:R-:W-:Y:S01]  /*1bb30*/  F2FP.PACK_AB R161, R75, R84 ;  /* 0x000000544ba1723e */ /* 0x008fe200000000ff */
[----:B------:R-:W-:Y:S02]  /*1bb40*/  FFMA.FTZ R97, R73, c[0x0][0x2d0], -R97 ;  /* 0x0000b40049617a23 */ /* 0x000fe40000010861 */
[----:B------:R-:W3:Y:S04]  /*1bb50*/  LDL.LU R73, [R1+0x20] ;  /* 0x0000200001497983 */ /* 0x000ee80000300800 */
[----:B------:R-:W-:Y:S10]  /*1bb60*/  MUFU.EX2 R74, R74 ;  /* 0x0000004a004a7308 */ /* 0x000ff40000000800 */
[----:B------:R-:W1:Y:S02]  /*1bb70*/  MUFU.EX2 R97, R97 ;  /* 0x0000006100617308 */ /* 0x000e640000000800 */
[----:B-1----:R-:W-:Y:S07]  /*1bb80*/  F2FP.PACK_AB R163, R97, R74 ;  /* 0x0000004a61a3723e */ /* 0x002fee00000000ff */
[C---:B------:R-:W-:Y:S07]  /*1bb90*/  HMMA.16816.F32 R108, R160.reuse, R116, R8 ;  /* 0x00000074a06c723c */ /* 0x040fee0000001808 */
[----:B------:R-:W-:Y:S01]  /*1bba0*/  FADD.FTZ R9, R227, R2 ;  /* 0x00000002e3097221 */ /* 0x000fe20000010000 */
[-C--:B------:R-:W-:Y:S08]  /*1bbb0*/  HMMA.16816.F32 R112, R160, R118.reuse, R12 ;  /* 0x00000076a070723c */ /* 0x080ff0000000180c */
[C---:B------:R-:W-:Y:S08]  /*1bbc0*/  HMMA.16816.F32 R116, R164.reuse, R118, R16 ;  /* 0x00000076a474723c */ /* 0x040ff00000001810 */
[-C--:B------:R-:W-:Y:S08]  /*1bbd0*/  HMMA.16816.F32 R120, R164, R132.reuse, R20 ;  /* 0x00000084a478723c */ /* 0x080ff00000001814 */
[C---:B------:R-:W-:Y:S01]  /*1bbe0*/  HMMA.16816.F32 R124, R160.reuse, R132, R24 ;  /* 0x00000084a07c723c */ /* 0x040fe20000001818 */
[----:B---3--:R-:W-:Y:S04]  /*1bbf0*/  FFMA.FTZ R0, R0, R73, R204 ;  /* 0x0000004900007223 */ /* 0x008fe800000100cc */
        /* <DEDUP_REMOVED lines=10> */
[----:B------:R-:W1:Y:S01]  /*1bca0*/  LDSM.16.MT88.4 R4, [R211+0x2900] ;  /* 0x00290000d304783b */ /* 0x000e620000004200 */
        /* <DEDUP_REMOVED lines=40> */
[-C--:B-1----:R-:W-:Y:S01]  /*1bf30*/  HMMA.16816.F32 R152, R164, R4.reuse, R52 ;  /* 0x00000004a498723c */ /* 0x082fe20000001834 */
        /* <DEDUP_REMOVED lines=42> */
.L_x_454:
        /* <DEDUP_REMOVED lines=28> */
.L_x_475:
[----:B------:R-:W-:Y:S02]  /*1c3a0*/  UMOV UR11, 0x1 ;  /* 0x00000001000b7882 */ /* 0x000fe40000000000 */
[----:B------:R-:W-:Y:S02]  /*1c3b0*/  ULDC UR10, c[0x0][0x32c] ;  /* 0x0000cb00000a7ab9 */ /* 0x000fe40000000800 */
[----:B------:R-:W-:-:S03]  /*1c3c0*/  UISETP.NE.AND UP0, UPT, UR11, UR10, UPT ;  /* 0x0000000a0b00728c */ /* 0x000fc6000bf05270 */
[----:B------:R-:W-:Y:S02]  /*1c3d0*/  ULDC.64 UR10, c[0x0][0x330] ;  /* 0x0000cc00000a7ab9 */ /* 0x000fe40000000a00 */
[----:B------:R-:W-:-:S07]  /*1c3e0*/  UIMAD.WIDE.U32 UR28, UR13, UR10, URZ ;  /* 0x0000000a0d1c72a5 */ /* 0x000fce000f8e003f */
[----:B------:R-:W-:Y:S02]  /*1c3f0*/  @UP0 UMOV UR25, UR29 ;  /* 0x0000001d00190c82 */ /* 0x000fe40008000000 */
[----:B------:R-:W-:Y:S02]  /*1c400*/  @UP0 USHF.R.U32.HI UR13, URZ, UR11, UR25 ;  /* 0x0000000b3f0d0299 */ /* 0x000fe40008011619 */
.L_x_476:
[----:B------:R-:W-:Y:S02]  /*1c410*/  ULDC UR10, c[0x0][0x32c] ;  /* 0x0000cb00000a7ab9 */ /* 0x000fe40000000800 */
[----:B------:R-:W-:-:S04]  /*1c420*/  UIMAD UR10, UR13, UR10, URZ ;  /* 0x0000000a0d0a72a4 */ /* 0x000fc8000f8e023f */
[----:B------:R-:W-:-:S04]  /*1c430*/  UISETP.LT.AND UP0, UPT, UR7, UR10, UPT ;  /* 0x0000000a0700728c */ /* 0x000fc8000bf01270 */
[----:B------:R-:W-:-:S04]  /*1c440*/  USEL UR7, UR7, UR10, !UP0 ;  /* 0x0000000a07077287 */ /* 0x000fc8000c000000 */
.L_x_474:
        /* <DEDUP_REMOVED lines=13> */
.L_x_480:
[----:B--2---:R-:W2:Y:S01]  /*1c520*/  LDL R0, [R1+0xc] ;  /* 0x00000c0001007983 */ /* 0x004ea20000100800 */
[----:B------:R-:W-:Y:S04]  /*1c530*/  DEPBAR.LE SB0, 0x0 ;  /* 0x000080000000791a */ /* 0x000fe80000000000 */
[----:B------:R-:W-:Y:S01]  /*1c540*/  BAR.SYNC.DEFER_BLOCKING 0x0 ;  /* 0x0000000000007b1d */ /* 0x000fe20000010000 */
[----:B------:R-:W-:Y:S06]  /*1c550*/  UISETP.GT.AND UP0, UPT, UR4, UR12, UPT ;  /* 0x0000000c0400728c */ /* 0x000fec000bf04270 */
[----:B------:R-:W-:Y:S01]  /*1c560*/  PLOP3.LUT P0, PT, PT, PT, UP0, 0x80, 0x0 ;  /* 0x000000000000781c */ /* 0x000fe20003f0f008 */
[----:B-----5:R1:W3:Y:S04]  /*1c570*/  LDSM.16.M88.4 R96, [R215+0x6100] ;  /* 0x00610000d760783b */ /* 0x0202e80000000200 */
        /* <DEDUP_REMOVED lines=18> */
[----:B------:R-:W3:Y:S04]  /*1c6a0*/  LDL R20, [R1+0x38] ;  /* 0x0000380001147983 */ /* 0x000ee80000100800 */
[----:B------:R-:W4:Y:S01]  /*1c6b0*/  LDL R15, [R1+0x8] ;  /* 0x00000800010f7983 */ /* 0x000f220000100800 */
[----:B--2---:R-:W-:Y:S01]  /*1c6c0*/  SHF.R.S32.HI R0, RZ, 0x1f, R3 ;  /* 0x0000001fff007819 */ /* 0x004fe20000011403 */
[C---:B------:R-:W-:Y:S04]  /*1c6d0*/  IMAD.WIDE.U32 R4, R3.reuse, c[0x0][0x208], RZ ;  /* 0x0000820003047a25 */ /* 0x040fe800078e00ff */
        /* <DEDUP_REMOVED lines=11> */
[----:B------:R-:W-:Y:S04]  /*1c790*/  SHFL.IDX PT, R12, R3, 0x1, 0x181f ;  /* 0x00381f00030c7f89 */ /* 0x000fe800000e0000 */
[----:B------:R-:W3:Y:S04]  /*1c7a0*/  SHFL.IDX PT, R4, R3, RZ, 0x181f ;  /* 0x00181fff03047589 */ /* 0x000ee800000e0000 */
[----:B------:R-:W1:Y:S04]  /*1c7b0*/  SHFL.IDX PT, R5, R0, RZ, 0x181f ;  /* 0x00181fff00057589 */ /* 0x000e6800000e0000 */
[----:B------:R-:W2:Y:S04]  /*1c7c0*/  SHFL.IDX PT, R10, R3, 0x2, 0x181f ;  /* 0x00581f00030a7f89 */ /* 0x000ea800000e0000 */
[----:B------:R-:W5:Y:S04]  /*1c7d0*/  SHFL.IDX PT, R6, R0, 0x1, 0x181f ;  /* 0x00381f0000067f89 */ /* 0x000f6800000e0000 */
[----:B------:R-:W5:Y:S04]  /*1c7e0*/  SHFL.IDX PT, R8, R3, 0x3, 0x181f ;  /* 0x00781f0003087f89 */ /* 0x000f6800000e0000 */
[----:B------:R-:W5:Y:S04]  /*1c7f0*/  SHFL.IDX PT, R11, R0, 0x2, 0x181f ;  /* 0x00581f00000b7f89 */ /* 0x000f6800000e0000 */
[----:B------:R-:W5:Y:S01]  /*1c800*/  SHFL.IDX PT, R7, R3, 0x4, 0x181f ;  /* 0x00981f0003077f89 */ /* 0x000f6200000e0000 */
[-C--:B---3--:R-:W-:Y:S03]  /*1c810*/  IADD3 R4, P0, R4, R20.reuse, RZ ;  /* 0x0000001404047210 */ /* 0x088fe60007f1e0ff */
[----:B------:R-:W3:Y:S02]  /*1c820*/  SHFL.IDX PT, R9, R0, 0x3, 0x181f ;  /* 0x00781f0000097f89 */ /* 0x000ee400000e0000 */
[--C-:B-1----:R-:W-:Y:S01]  /*1c830*/  IMAD.X R5, R5, 0x1, R225.reuse, P0 ;  /* 0x0000000105057824 */ /* 0x102fe200000e06e1 */
[-C--:B------:R-:W-:Y:S01]  /*1c840*/  IADD3 R12, P0, R12, R20.reuse, RZ ;  /* 0x000000140c0c7210 */ /* 0x080fe20007f1e0ff */
[----:B------:R-:W1:Y:S01]  /*1c850*/  SHFL.IDX PT, R3, R3, 0x5, 0x181f ;  /* 0x00b81f0003037f89 */ /* 0x000e6200000e0000 */
[-C--:B--2---:R-:W-:Y:S03]  /*1c860*/  IADD3 R10, P3, R10, R20.reuse, RZ ;  /* 0x000000140a0a7210 */ /* 0x084fe60007f7e0ff */
[----:B----4-:R1:W-:Y:S01]  /*1c870*/  LDGSTS.E.BYPASS.LTC128B.128 [R15], [R4.64], !P4 ;  /* 0x00000000040f7fae */ /* 0x0103e2000e101d5a */
[--C-:B-----5:R-:W-:Y:S03]  /*1c880*/  IMAD.X R13, R6, 0x1, R225.reuse, P0 ;  /* 0x00000001060d7824 */ /* 0x120fe600000e06e1 */
[----:B------:R-:W2:Y:S01]  /*1c890*/  SHFL.IDX PT, R14, R0, 0x4, 0x181f ;  /* 0x00981f00000e7f89 */ /* 0x000ea200000e0000 */
[-C--:B------:R-:W-:Y:S03]  /*1c8a0*/  IADD3 R8, P2, R8, R20.reuse, RZ ;  /* 0x0000001408087210 */ /* 0x080fe60007f5e0ff */
[----:B------:R-:W4:Y:S01]  /*1c8b0*/  SHFL.IDX PT, R0, R0, 0x5, 0x181f ;  /* 0x00b81f0000007f89 */ /* 0x000f2200000e0000 */
[-C--:B------:R-:W-:Y:S03]  /*1c8c0*/  IADD3.X R11, R11, R225.reuse, RZ, P3, !PT ;  /* 0x000000e10b0b7210 */ /* 0x080fe60001ffe4ff */
[----:B------:R4:W-:Y:S01]  /*1c8d0*/  LDGSTS.E.BYPASS.LTC128B.128 [R15+0x800], [R12.64], !P4 ;  /* 0x008000000c0f7fae */ /* 0x0009e2000e101d5a */
[-C--:B------:R-:W-:Y:S03]  /*1c8e0*/  IADD3 R6, P1, R7, R20.reuse, RZ ;  /* 0x0000001407067210 */ /* 0x080fe60007f3e0ff */
[----:B------:R4:W-:Y:S01]  /*1c8f0*/  LDGSTS.E.BYPASS.LTC128B.128 [R15+0x1000], [R10.64], !P4 ;  /* 0x010000000a0f7fae */ /* 0x0009e2000e101d5a */
[--C-:B---3--:R-:W-:Y:S05]  /*1c900*/  IMAD.X R9, R9, 0x1, R225.reuse, P2 ;  /* 0x0000000109097824 */ /* 0x108fea00010e06e1 */
[----:B------:R3:W-:Y:S01]  /*1c910*/  LDGSTS.E.BYPASS.LTC128B.128 [R15+0x1800], [R8.64], !P4 ;  /* 0x01800000080f7fae */ /* 0x0007e2000e101d5a */
[----:B-1----:R-:W-:Y:S01]  /*1c920*/  IADD3 R4, P0, R3, R20, RZ ;  /* 0x0000001403047210 */ /* 0x002fe20007f1e0ff */
[----:B--2---:R-:W-:Y:S03]  /*1c930*/  IMAD.X R7, R14, 0x1, R225, P1 ;  /* 0x000000010e077824 */ /* 0x004fe600008e06e1 */
[----:B----4-:R-:W-:Y:S02]  /*1c940*/  IADD3.X R5, R0, R225, RZ, P0, !PT ;  /* 0x000000e100057210 */ /* 0x010fe400007fe4ff */
[----:B------:R3:W-:Y:S04]  /*1c950*/  LDGSTS.E.BYPASS.LTC128B.128 [R15+0x2000], [R6.64], !P4 ;  /* 0x02000000060f7fae */ /* 0x0007e8000e101d5a */
[----:B------:R3:W-:Y:S03]  /*1c960*/  LDGSTS.E.BYPASS.LTC128B.128 [R15+0x2800], [R4.64], !P4 ;  /* 0x02800000040f7fae */ /* 0x0007e6000e101d5a */
.L_x_478:
        /* <DEDUP_REMOVED lines=312> */
[----:B------:R-:W-:Y:S01]  /*1dcf0*/  UIMAD UR10, UR12, 0x60, UR19 ;  /* 0x000000600c0a78a4 */ /* 0x000fe2000f8e0213 */
[----:B------:R-:W-:Y:S01]  /*1dd00*/  IMAD.MOV.U32 R3, RZ, RZ, c[0x0][0x2b8] ;  /* 0x0000ae00ff037624 */ /* 0x000fe200078e00ff */
[----:B-1----:R-:W3:Y:S04]  /*1dd10*/  LDL.64 R36, [R1+0x30] ;  /* 0x0000300001247983 */ /* 0x002ee80000100a00 */
[----:B------:R-:W4:Y:S01]  /*1dd20*/  LDL R13, [R1+0x2c] ;  /* 0x00002c00010d7983 */ /* 0x000f220000100800 */
[----:B------:R-:W-:Y:S01]  /*1dd30*/  ISETP.NE.AND P2, PT, R3, 0x1, PT ;  /* 0x000000010300780c */ /* 0x000fe20003f45270 */
[----:B------:R-:W-:Y:S02]  /*1dd40*/  IMAD.U32 R3, RZ, RZ, UR10 ;  /* 0x0000000aff037e24 */ /* 0x000fe4000f8e00ff */
[----:B------:R-:W5:Y:S04]  /*1dd50*/  LDL R12, [R1+0x38] ;  /* 0x00003800010c7983 */ /* 0x000f680000100800 */
[----:B------:R-:W4:Y:S01]  /*1dd60*/  LDL R31, [R1+0x4] ;  /* 0x00000400011f7983 */ /* 0x000f220000100800 */
[----:B--2---:R-:W-:Y:S02]  /*1dd70*/  IADD3 R3, R3, -0x60, R14 ;  /* 0xffffffa003037810 */ /* 0x004fe40007ffe00e */
[----:B------:R-:W-:Y:S03]  /*1dd80*/  ISETP.GT.AND P1, PT, R14, 0x5f, PT ;  /* 0x0000005f0e00780c */ /* 0x000fe60003f24270 */
[----:B------:R-:W-:Y:S04]  /*1dd90*/  @P2 IMAD.HI.U32 R4, R3, c[0x0][0x2bc], RZ ;  /* 0x0000af0003042a27 */ /* 0x000fe800078e00ff */
[--C-:B------:R-:W-:Y:S01]  /*1dda0*/  IMAD.MOV.U32 R0, RZ, RZ, R3.reuse ;  /* 0x000000ffff007224 */ /* 0x100fe200078e0003 */
[----:B------:R-:W-:Y:S05]  /*1ddb0*/  @P2 SHF.R.U32.HI R0, RZ, c[0x0][0x2c0], R4 ;  /* 0x0000b000ff002a19 */ /* 0x000fea0000011604 */
[C---:B---3--:R-:W-:Y:S01]  /*1ddc0*/  @!P1 IADD3 R5, P0, R0.reuse, R36, RZ ;  /* 0x0000002400059210 */ /* 0x048fe20007f1e0ff */
[----:B-----5:R-:W-:Y:S03]  /*1ddd0*/  IMAD.MOV.U32 R36, RZ, RZ, R12 ;  /* 0x000000ffff247224 */ /* 0x020fe600078e000c */
[----:B----4-:R-:W-:Y:S01]  /*1dde0*/  @!P1 LEA.HI.X.SX32 R6, R0, R13, 0x1, P0 ;  /* 0x0000000d00069211 */ /* 0x010fe200000f0eff */
[----:B------:R-:W-:Y:S01]  /*1ddf0*/  IMAD.MOV R0, RZ, RZ, -R0 ;  /* 0x000000ffff007224 */ /* 0x000fe200078e0a00 */
[C---:B------:R-:W-:Y:S03]  /*1de00*/  @!P1 LEA R4, P0, R5.reuse, c[0x0][0x2a0], 0x2 ;  /* 0x0000a80005049a11 */ /* 0x040fe600078010ff */
[----:B------:R-:W-:Y:S01]  /*1de10*/  IMAD R3, R0, c[0x0][0x2b8], R3 ;  /* 0x0000ae0000037a24 */ /* 0x000fe200078e0203 */
[----:B------:R-:W-:Y:S04]  /*1de20*/  @!P1 LEA.HI.X R5, R5, c[0x0][0x2a4], R6, 0x2, P0 ;  /* 0x0000a90005059a11 */ /* 0x000fe800000f1406 */
[----:B------:R1:W-:Y:S01]  /*1de30*/  STL [R1], R3 ;  /* 0x0000000301007387 */ /* 0x0003e20000100800 */
[----:B------:R-:W-:Y:S03]  /*1de40*/  SHF.R.S32.HI R0, RZ, 0x1f, R3 ;  /* 0x0000001fff007819 */ /* 0x000fe60000011403 */
[----:B------:R2:W1:Y:S02]  /*1de50*/  @!P1 LDG.E R240, [R4.64] ;  /* 0x0000001a04f09981 */ /* 0x000464000c1e1900 */
[----:B------:R-:W-:Y:S04]  /*1de60*/  IMAD R0, R0, c[0x0][0x1e0], RZ ;  /* 0x0000780000007a24 */ /* 0x000fe800078e02ff */
[C---:B------:R-:W-:Y:S02]  /*1de70*/  IMAD R0, R3.reuse, c[0x0][0x1e4], R0 ;  /* 0x0000790003007a24 */ /* 0x040fe400078e0200 */
[----:B--2---:R-:W-:Y:S05]  /*1de80*/  IMAD.WIDE.U32 R4, R3, c[0x0][0x1e0], RZ ;  /* 0x0000780003047a25 */ /* 0x004fea00078e00ff */
[----:B------:R-:W-:Y:S02]  /*1de90*/  IADD3 R5, R5, R0, RZ ;  /* 0x0000000005057210 */ /* 0x000fe40007ffe0ff */
[----:B-1----:R-:W-:Y:S03]  /*1dea0*/  SHF.R.S32.HI R3, RZ, 0x1f, R240 ;  /* 0x0000001fff037819 */ /* 0x002fe600000114f0 */
        /* <DEDUP_REMOVED lines=21> */
[----:B------:R2:W-:Y:S01]  /*1e000*/  LDGSTS.E.BYPASS.LTC128B.128 [R31+0x3100], [R4.64], !P4 ;  /* 0x03100000041f7fae */ /* 0x0005e2000e101d5a */
[--C-:B----4-:R-:W-:Y:S03]  /*1e010*/  IMAD.X R13, R6, 0x1, R225.reuse, P0 ;  /* 0x00000001060d7824 */ /* 0x110fe600000e06e1 */
[----:B------:R-:W3:Y:S01]  /*1e020*/  SHFL.IDX PT, R14, R0, 0x4, 0x181f ;  /* 0x00981f00000e7f89 */ /* 0x000ee200000e0000 */
[-C--:B-----5:R-:W-:Y:S03]  /*1e030*/  IADD3 R8, P2, R8, R36.reuse, RZ ;  /* 0x0000002408087210 */ /* 0x0a0fe60007f5e0ff */
[----:B------:R-:W4:Y:S01]  /*1e040*/  SHFL.IDX PT, R0, R0, 0x5, 0x181f ;  /* 0x00b81f0000007f89 */ /* 0x000f2200000e0000 */
[--C-:B------:R-:W-:Y:S03]  /*1e050*/  IMAD.X R11, R11, 0x1, R225.reuse, P3 ;  /* 0x000000010b0b7824 */ /* 0x100fe600018e06e1 */
[----:B------:R4:W-:Y:S01]  /*1e060*/  LDGSTS.E.BYPASS.LTC128B.128 [R31+0x3900], [R12.64], !P4 ;  /* 0x039000000c1f7fae */ /* 0x0009e2000e101d5a */
[-C--:B------:R-:W-:Y:S03]  /*1e070*/  IADD3 R6, P1, R7, R36.reuse, RZ ;  /* 0x0000002407067210 */ /* 0x080fe60007f3e0ff */
[----:B------:R4:W-:Y:S01]  /*1e080*/  LDGSTS.E.BYPASS.LTC128B.128 [R31+0x4100], [R10.64], !P4 ;  /* 0x041000000a1f7fae */ /* 0x0009e2000e101d5a */
[----:B-1----:R-:W-:Y:S05]  /*1e090*/  IADD3.X R9, R9, R225, RZ, P2, !PT ;  /* 0x000000e109097210 */ /* 0x002fea00017fe4ff */
[----:B------:R1:W-:Y:S01]  /*1e0a0*/  LDGSTS.E.BYPASS.LTC128B.128 [R31+0x4900], [R8.64], !P4 ;  /* 0x04900000081f7fae */ /* 0x0003e2000e101d5a */
[----:B--2---:R-:W-:Y:S01]  /*1e0b0*/  IADD3 R4, P0, R3, R36, RZ ;  /* 0x0000002403047210 */ /* 0x004fe20007f1e0ff */
[--C-:B---3--:R-:W-:Y:S04]  /*1e0c0*/  IMAD.X R7, R14, 0x1, R225.reuse, P1 ;  /* 0x000000010e077824 */ /* 0x108fe800008e06e1 */
[----:B----4-:R-:W-:Y:S01]  /*1e0d0*/  IMAD.X R5, R0, 0x1, R225, P0 ;  /* 0x0000000100057824 */ /* 0x010fe200000e06e1 */
[----:B------:R1:W-:Y:S04]  /*1e0e0*/  LDGSTS.E.BYPASS.LTC128B.128 [R31+0x5100], [R6.64], !P4 ;  /* 0x05100000061f7fae */ /* 0x0003e8000e101d5a */
[----:B------:R1:W-:Y:S03]  /*1e0f0*/  LDGSTS.E.BYPASS.LTC128B.128 [R31+0x5900], [R4.64], !P4 ;  /* 0x05900000041f7fae */ /* 0x0003e6000e101d5a */
.L_x_479:
        /* <DEDUP_REMOVED lines=72> */
[----:B------:R-:W-:Y:S01]  /*1e580*/  SHFL.BFLY PT, R6, R72, 0x2, 0x1f ;  /* 0x0c401f0048067f89 */ /* 0x000fe200000e0000 */
        /* <DEDUP_REMOVED lines=24> */
[----:B------:R-:W-:Y:S01]  /*1e710*/  MOV R84, R30 ;  /* 0x0000001e00547202 */ /* 0x000fe20000000f00 */
[----:B------:R-:W1:Y:S01]  /*1e720*/  SHFL.BFLY PT, R5, R3, 0x2, 0x1f ;  /* 0x0c401f0003057f89 */ /* 0x000e6200000e0000 */
[----:B------:R-:W-:Y:S02]  /*1e730*/  FMNMX.FTZ R4, R245, R4, !PT ;  /* 0x00000004f5047209 */ /* 0x000fe40007810000 */
[----:B------:R-:W-:Y:S02]  /*1e740*/  MOV R90, R23 ;  /* 0x00000017005a7202 */ /* 0x000fe40000000f00 */
[----:B------:R-:W-:Y:S02]  /*1e750*/  FMNMX.FTZ R4, R248, R4, !PT ;  /* 0x00000004f8047209 */ /* 0x000fe40007810000 */
[----:B------:R-:W-:Y:S02]  /*1e760*/  MOV R86, R28 ;  /* 0x0000001c00567202 */ /* 0x000fe40000000f00 */
[----:B------:R-:W-:Y:S02]  /*1e770*/  FMNMX.FTZ R4, R252, R4, !PT ;  /* 0x00000004fc047209 */ /* 0x000fe40007810000 */
[----:B------:R-:W-:Y:S02]  /*1e780*/  PLOP3.LUT P0, PT, PT, PT, UP0, 0x80, 0x0 ;  /* 0x000000000000781c */ /* 0x000fe40003f0f008 */
[----:B------:R-:W-:Y:S02]  /*1e790*/  FMNMX.FTZ R4, R84, R4, !PT ;  /* 0x0000000454047209 */ /* 0x000fe40007810000 */
[----:B-1----:R-:W-:Y:S02]  /*1e7a0*/  FMNMX.FTZ R3, R3, R5, !PT ;  /* 0x0000000503037209 */ /* 0x002fe40007810000 */
[----:B------:R-:W-:Y:S02]  /*1e7b0*/  FMNMX.FTZ R72, R72, R6, !PT ;  /* 0x0000000648487209 */ /* 0x000fe40007810000 */
[----:B------:R-:W-:Y:S01]  /*1e7c0*/  FMNMX.FTZ R70, R0, R70, !PT ;  /* 0x0000004600467209 */ /* 0x000fe20007810000 */
[----:B------:R-:W1:Y:S01]  /*1e7d0*/  SHFL.BFLY PT, R71, R3, 0x1, 0x1f ;  /* 0x0c201f0003477f89 */ /* 0x000e6200000e0000 */
[----:B------:R-:W-:Y:S04]  /*1e7e0*/  FMNMX.FTZ R0, R62, R4, !PT ;  /* 0x000000043e007209 */ /* 0x000fe80007810000 */
[----:B------:R-:W-:Y:S03]  /*1e7f0*/  FMNMX.FTZ R0, R90, R0, !PT ;  /* 0x000000005a007209 */ /* 0x000fe60007810000 */
[----:B------:R-:W2:Y:S01]  /*1e800*/  SHFL.BFLY PT, R6, R72, 0x1, 0x1f ;  /* 0x0c201f0048067f89 */ /* 0x000ea200000e0000 */
[----:B------:R-:W-:Y:S04]  /*1e810*/  FMNMX.FTZ R4, R86, R0, !PT ;  /* 0x0000000056047209 */ /* 0x000fe80007810000 */
[----:B------:R-:W-:Y:S03]  /*1e820*/  FMNMX.FTZ R4, R178, R4, !PT ;  /* 0x00000004b2047209 */ /* 0x000fe60007810000 */
[----:B------:R-:W3:Y:S01]  /*1e830*/  SHFL.BFLY PT, R5, R70, 0x1, 0x1f ;  /* 0x0c201f0046057f89 */ /* 0x000ee200000e0000 */
[----:B-1----:R-:W-:Y:S05]  /*1e840*/  FMNMX.FTZ R71, R3, R71, !PT ;  /* 0x0000004703477209 */ /* 0x002fea0007810000 */
[----:B------:R-:W-:Y:S01]  /*1e850*/  FMUL.FTZ R97, R71, c[0x0][0x2d0] ;  /* 0x0000b40047617a20 */ /* 0x000fe20000410000 */
[----:B--2---:R-:W-:Y:S05]  /*1e860*/  FMNMX.FTZ R72, R72, R6, !PT ;  /* 0x0000000648487209 */ /* 0x004fea0007810000 */
[C---:B------:R-:W-:Y:S02]  /*1e870*/  FADD.FTZ R0, -R72.reuse, R2 ;  /* 0x0000000248007221 */ /* 0x040fe40000010100 */
[----:B------:R-:W-:Y:S01]  /*1e880*/  FMUL.FTZ R96, R72, c[0x0][0x2d0] ;  /* 0x0000b40048607a20 */ /* 0x000fe20000410000 */
[----:B---3--:R-:W-:Y:S01]  /*1e890*/  FMNMX.FTZ R70, R70, R5, !PT ;  /* 0x0000000546467209 */ /* 0x008fe20007810000 */
[----:B------:R-:W-:Y:S01]  /*1e8a0*/  FMUL.FTZ R2, R0, c[0x0][0x2d0] ;  /* 0x0000b40000027a20 */ /* 0x000fe20000410000 */
[----:B------:R-:W-:Y:S01]  /*1e8b0*/  FMNMX.FTZ R0, R179, R4, !PT ;  /* 0x00000004b3007209 */ /* 0x000fe20007810000 */
[--C-:B------:R-:W-:Y:S02]  /*1e8c0*/  FFMA.FTZ R5, R20, c[0x0][0x2d0], -R96.reuse ;  /* 0x0000b40014057a23 */ /* 0x100fe40000010860 */
[----:B------:R1:W2:Y:S01]  /*1e8d0*/  MUFU.EX2 R73, R2 ;  /* 0x0000000200497308 */ /* 0x0002a20000000800 */
[----:B------:R-:W-:Y:S01]  /*1e8e0*/  FMNMX.FTZ R0, R74, R0, !PT ;  /* 0x000000004a007209 */ /* 0x000fe20007810000 */
[----:B------:R-:W-:Y:S02]  /*1e8f0*/  FMUL.FTZ R98, R70, c[0x0][0x2d0] ;  /* 0x0000b40046627a20 */ /* 0x000fe40000410000 */
[----:B------:R-:W-:Y:S01]  /*1e900*/  FFMA.FTZ R4, R168, c[0x0][0x2d0], -R96 ;  /* 0x0000b400a8047a23 */ /* 0x000fe20000010860 */
[----:B------:R-:W-:Y:S05]  /*1e910*/  FMNMX.FTZ R0, R75, R0, !PT ;  /* 0x000000004b007209 */ /* 0x000fea0007810000 */
[----:B------:R2:W-:Y:S01]  /*1e920*/  MUFU.EX2 R40, R5 ;  /* 0x0000000500287308 */ /* 0x0005e20000000800 */
[----:B------:R-:W3:Y:S01]  /*1e930*/  SHFL.BFLY PT, R3, R0, 0x2, 0x1f ;  /* 0x0c401f0000037f89 */ /* 0x000ee200000e0000 */
[----:B-1----:R-:W-:Y:S08]  /*1e940*/  FADD.FTZ R2, -R71, R100 ;  /* 0x0000006447027221 */ /* 0x002ff00000010100 */
[----:B------:R-:W-:Y:S01]  /*1e950*/  MUFU.EX2 R100, R4 ;  /* 0x0000000400647308 */ /* 0x000fe20000000800 */
[----:B------:R-:W-:Y:S02]  /*1e960*/  FMUL.FTZ R2, R2, c[0x0][0x2d0] ;  /* 0x0000b40002027a20 */ /* 0x000fe40000410000 */
[----:B--2---:R-:W-:Y:S01]  /*1e970*/  FMUL.FTZ R5, R73, R105 ;  /* 0x0000006949057220 */ /* 0x004fe20000410000 */
[----:B---3--:R-:W-:Y:S06]  /*1e980*/  FMNMX.FTZ R0, R0, R3, !PT ;  /* 0x0000000300007209 */ /* 0x008fec0007810000 */
[----:B------:R1:W2:Y:S01]  /*1e990*/  MUFU.EX2 R69, R2 ;  /* 0x0000000200457308 */ /* 0x0002a20000000800 */
[--C-:B------:R-:W-:Y:S02]  /*1e9a0*/  FFMA.FTZ R3, R17, c[0x0][0x2d0], -R96.reuse ;  /* 0x0000b40011037a23 */ /* 0x100fe40000010860 */
[----:B------:R-:W-:Y:S01]  /*1e9b0*/  FMUL.FTZ R17, R73, R117 ;  /* 0x0000007549117220 */ /* 0x000fe20000410000 */
[----:B------:R-:W-:Y:S06]  /*1e9c0*/  MOV R117, R62 ;  /* 0x0000003e00757202 */ /* 0x000fec0000000f00 */
[----:B------:R3:W4:Y:S01]  /*1e9d0*/  MUFU.EX2 R11, R3 ;  /* 0x00000003000b7308 */ /* 0x0007220000000800 */
[----:B-1----:R-:W-:Y:S02]  /*1e9e0*/  FADD.FTZ R2, -R70, R101 ;  /* 0x0000006546027221 */ /* 0x002fe40000010100 */
[----:B--2---:R-:W-:Y:S02]  /*1e9f0*/  FMUL.FTZ R6, R69, R106 ;  /* 0x0000006a45067220 */ /* 0x004fe40000410000 */
[----:B------:R-:W-:Y:S05]  /*1ea00*/  FMUL.FTZ R2, R2, c[0x0][0x2d0] ;  /* 0x0000b40002027a20 */ /* 0x000fea0000410000 */
[----:B------:R1:W2:Y:S01]  /*1ea10*/  MUFU.EX2 R68, R2 ;  /* 0x0000000200447308 */ /* 0x0002a20000000800 */
[--C-:B---3--:R-:W-:Y:S01]  /*1ea20*/  FFMA.FTZ R3, R169, c[0x0][0x2d0], -R97.reuse ;  /* 0x0000b400a9037a23 */ /* 0x108fe20000010861 */
[----:B----4-:R-:W-:Y:S08]  /*1ea30*/  MOV R106, R11 ;  /* 0x0000000b006a7202 */ /* 0x010ff00000000f00 */
[----:B------:R3:W-:Y:S01]  /*1ea40*/  MUFU.EX2 R101, R3 ;  /* 0x0000000300657308 */ /* 0x0007e20000000800 */
[--C-:B-1----:R-:W-:Y:S01]  /*1ea50*/  FFMA.FTZ R2, R184, c[0x0][0x2d0], -R96.reuse ;  /* 0x0000b400b8027a23 */ /* 0x102fe20000010860 */
[----:B------:R-:W-:Y:S01]  /*1ea60*/  MOV R184, R92 ;  /* 0x0000005c00b87202 */ /* 0x000fe20000000f00 */
[--C-:B------:R-:W-:Y:S07]  /*1ea70*/  FFMA.FTZ R92, R199, c[0x0][0x2d0], -R97.reuse ;  /* 0x0000b400c75c7a23 */ /* 0x100fee0000010861 */
[----:B------:R1:W4:Y:S01]  /*1ea80*/  MUFU.EX2 R88, R2 ;  /* 0x0000000200587308 */ /* 0x0003220000000800 */
[C---:B--2---:R-:W-:Y:S02]  /*1ea90*/  FMUL.FTZ R29, R68.reuse, R129 ;  /* 0x00000081441d7220 */ /* 0x044fe40000410000 */
[----:B------:R-:W-:Y:S02]  /*1eaa0*/  FMUL.FTZ R45, R68, R145 ;  /* 0x00000091442d7220 */ /* 0x000fe40000410000 */
[--C-:B---3--:R-:W-:Y:S01]  /*1eab0*/  FFMA.FTZ R3, R185, c[0x0][0x2d0], -R97.reuse ;  /* 0x0000b400b9037a23 */ /* 0x108fe20000010861 */
[----:B------:R-:W-:Y:S04]  /*1eac0*/  MOV R185, R90 ;  /* 0x0000005a00b97202 */ /* 0x000fe80000000f00 */
[----:B------:R2:W3:Y:S01]  /*1ead0*/  MUFU.EX2 R58, R3 ;  /* 0x00000003003a7308 */ /* 0x0004e20000000800 */
[----:B-1----:R-:W-:Y:S01]  /*1eae0*/  FFMA.FTZ R2, R16, c[0x0][0x2d0], -R96 ;  /* 0x0000b40010027a23 */ /* 0x002fe20000010860 */
[----:B----4-:R-:W-:Y:S01]  /*1eaf0*/  F2FP.PACK_AB R76, R88, R100 ;  /* 0x00000064584c723e */ /* 0x010fe200000000ff */
[--C-:B------:R-:W-:Y:S07]  /*1eb00*/  FFMA.FTZ R16, R35, c[0x0][0x2d0], -R97.reuse ;  /* 0x0000b40023107a23 */ /* 0x100fee0000010861 */
[----:B------:R1:W4:Y:S01]  /*1eb10*/  MUFU.EX2 R57, R2 ;  /* 0x0000000200397308 */ /* 0x0003220000000800 */
[C---:B------:R-:W-:Y:S02]  /*1eb20*/  FMUL.FTZ R35, R69.reuse, R135 ;  /* 0x0000008745237220 */ /* 0x040fe40000410000 */
[--C-:B--2---:R-:W-:Y:S01]  /*1eb30*/  FFMA.FTZ R3, R18, c[0x0][0x2d0], -R97.reuse ;  /* 0x0000b40012037a23 */ /* 0x104fe20000010861 */
[----:B---3--:R-:W-:Y:S01]  /*1eb40*/  F2FP.PACK_AB R77, R58, R101 ;  /* 0x000000653a4d723e */ /* 0x008fe200000000ff */
[----:B------:R-:W-:Y:S05]  /*1eb50*/  FMUL.FTZ R18, R69, R118 ;  /* 0x0000007645127220 */ /* 0x000fea0000410000 */
[----:B------:R-:W-:Y:S10]  /*1eb60*/  MUFU.EX2 R7, R3 ;  /* 0x0000000300077308 */ /* 0x000ff40000000800 */
[----:B------:R2:W-:Y:S01]  /*1eb70*/  MUFU.EX2 R94, R16 ;  /* 0x00000010005e7308 */ /* 0x0005e20000000800 */
[----:B-1----:R-:W1:Y:S01]  /*1eb80*/  SHFL.BFLY PT, R2, R0, 0x1, 0x1f ;  /* 0x0c201f0000027f89 */ /* 0x002e6200000e0000 */
[----:B----4-:R-:W-:Y:S01]  /*1eb90*/  F2FP.PACK_AB R78, R106, R57 ;  /* 0x000000396a4e723e */ /* 0x010fe200000000ff */
[----:B--2---:R-:W-:Y:S01]  /*1eba0*/  FMUL.FTZ R16, R73, R116 ;  /* 0x0000007449107220 */ /* 0x004fe20000410000 */
[----:B------:R-:W-:Y:S02]  /*1ebb0*/  MOV R116, R84 ;  /* 0x0000005400747202 */ /* 0x000fe40000000f00 */
[----:B-1----:R-:W-:Y:S01]  /*1ebc0*/  FMNMX.FTZ R3, R2, R0, !PT ;  /* 0x0000000002037209 */ /* 0x002fe20007810000 */
[--C-:B------:R-:W-:Y:S01]  /*1ebd0*/  FFMA.FTZ R2, R183, c[0x0][0x2d0], -R98.reuse ;  /* 0x0000b400b7027a23 */ /* 0x100fe20000010862 */
[----:B------:R-:W-:Y:S01]  /*1ebe0*/  MOV R183, R60 ;  /* 0x0000003c00b77202 */ /* 0x000fe20000000f00 */
[--C-:B------:R-:W-:Y:S02]  /*1ebf0*/  FFMA.FTZ R0, R19, c[0x0][0x2d0], -R97.reuse ;  /* 0x0000b40013007a23 */ /* 0x100fe40000010861 */
[----:B------:R1:W-:Y:S01]  /*1ec00*/  MUFU.EX2 R14, R2 ;  /* 0x00000002000e7308 */ /* 0x0003e20000000800 */
[----:B------:R-:W-:Y:S02]  /*1ec10*/  FMUL.FTZ R19, R69, R119 ;  /* 0x0000007745137220 */ /* 0x000fe40000410000 */
[--C-:B------:R-:W-:Y:S07]  /*1ec20*/  FFMA.FTZ R60, R198, c[0x0][0x2d0], -R97.reuse ;  /* 0x0000b400c63c7a23 */ /* 0x100fee0000010861 */
[----:B------:R2:W3:Y:S01]  /*1ec30*/  MUFU.EX2 R12, R0 ;  /* 0x00000000000c7308 */ /* 0x0004e20000000800 */
[----:B-1----:R-:W-:Y:S01]  /*1ec40*/  FFMA.FTZ R2, R186, c[0x0][0x2d0], -R98 ;  /* 0x0000b400ba027a23 */ /* 0x002fe20000010862 */
[----:B------:R-:W-:Y:S08]  /*1ec50*/  MOV R186, R89 ;  /* 0x0000005900ba7202 */ /* 0x000ff00000000f00 */
[----:B------:R1:W4:Y:S01]  /*1ec60*/  MUFU.EX2 R56, R2 ;  /* 0x0000000200387308 */ /* 0x0003220000000800 */
[----:B--2---:R-:W-:Y:S01]  /*1ec70*/  FADD.FTZ R0, -R3, R102 ;  /* 0x0000006603007221 */ /* 0x004fe20000010100 */
[----:B---3--:R-:W-:Y:S01]  /*1ec80*/  MOV R105, R12 ;  /* 0x0000000c00697202 */ /* 0x008fe20000000f00 */
[--C-:B------:R-:W-:Y:S02]  /*1ec90*/  FFMA.FTZ R12, R34, c[0x0][0x2d0], -R97.reuse ;  /* 0x0000b400220c7a23 */ /* 0x100fe40000010861 */
[----:B------:R-:W-:Y:S05]  /*1eca0*/  FMUL.FTZ R0, R0, c[0x0][0x2d0] ;  /* 0x0000b40000007a20 */ /* 0x000fea0000410000 */
[----:B------:R2:W-:Y:S01]  /*1ecb0*/  MUFU.EX2 R169, R12 ;  /* 0x0000000c00a97308 */ /* 0x0005e20000000800 */
[----:B------:R-:W-:Y:S09]  /*1ecc0*/  FMUL.FTZ R34, R69, R134 ;  /* 0x0000008645227220 */ /* 0x000ff20000410000 */
[----:B------:R-:W3:Y:S01]  /*1ecd0*/  MUFU.EX2 R0, R0 ;  /* 0x0000000000007308 */ /* 0x000ee20000000800 */
[--C-:B-1----:R-:W-:Y:S01]  /*1ece0*/  FFMA.FTZ R2, R180, c[0x0][0x2d0], -R98.reuse ;  /* 0x0000b400b4027a23 */ /* 0x102fe20000010862 */
[----:B------:R-:W-:Y:S08]  /*1ecf0*/  MOV R180, R86 ;  /* 0x0000005600b47202 */ /* 0x000ff00000000f00 */
[----:B------:R1:W-:Y:S01]  /*1ed00*/  MUFU.EX2 R9, R2 ;  /* 0x0000000200097308 */ /* 0x0003e20000000800 */
[----:B--2---:R-:W-:Y:S01]  /*1ed10*/  FMUL.FTZ R12, R68, R112 ;  /* 0x00000070440c7220 */ /* 0x004fe20000410000 */
[----:B----4-:R-:W-:Y:S01]  /*1ed20*/  MOV R112, R56 ;  /* 0x0000003800707202 */ /* 0x010fe20000000f00 */
[C---:B---3--:R-:W-:Y:S01]  /*1ed30*/  FMUL.FTZ R11, R0.reuse, R111 ;  /* 0x0000006f000b7220 */ /* 0x048fe20000410000 */
[----:B------:R-:W-:Y:S01]  /*1ed40*/  MOV R111, R57 ;  /* 0x00000039006f7202 */ /* 0x000fe20000000f00 */
[C---:B------:R-:W-:Y:S01]  /*1ed50*/  FMUL.FTZ R26, R0.reuse, R126 ;  /* 0x0000007e001a7220 */ /* 0x040fe20000410000 */
[----:B------:R-:W-:Y:S01]  /*1ed60*/  MOV R126, R94 ;  /* 0x0000005e007e7202 */ /* 0x000fe20000000f00 */
[C---:B------:R-:W-:Y:S02]  /*1ed70*/  FMUL.FTZ R27, R0.reuse, R127 ;  /* 0x0000007f001b7220 */ /* 0x040fe40000410000 */
[C---:B------:R-:W-:Y:S02]  /*1ed80*/  FMUL.FTZ R42, R0.reuse, R142 ;  /* 0x0000008e002a7220 */ /* 0x040fe40000410000 */
[----:B------:R-:W-:Y:S02]  /*1ed90*/  FMUL.FTZ R43, R0, R143 ;  /* 0x0000008f002b7220 */ /* 0x000fe40000410000 */
[----:B-1----:R-:W-:Y:S01]  /*1eda0*/  FFMA.FTZ R2, R170, c[0x0][0x2d0], -R98 ;  /* 0x0000b400aa027a23 */ /* 0x002fe20000010862 */
[----:B------:R-:W-:Y:S01]  /*1edb0*/  MOV R170, R63 ;  /* 0x0000003f00aa7202 */ /* 0x000fe20000000f00 */
[C---:B------:R-:W-:Y:S02]  /*1edc0*/  FMUL.FTZ R46, R0.reuse, R146 ;  /* 0x00000092002e7220 */ /* 0x040fe40000410000 */
[----:B------:R1:W-:Y:S01]  /*1edd0*/  MUFU.EX2 R13, R2 ;  /* 0x00000002000d7308 */ /* 0x0003e20000000800 */
[----:B------:R-:W-:Y:S02]  /*1ede0*/  FMUL.FTZ R47, R0, R147 ;  /* 0x00000093002f7220 */ /* 0x000fe40000410000 */
[----:B------:R-:W-:Y:S02]  /*1edf0*/  FMUL.FTZ R57, R68, R157 ;  /* 0x0000009d44397220 */ /* 0x000fe40000410000 */
[C---:B------:R-:W-:Y:S02]  /*1ee00*/  FMUL.FTZ R62, R0.reuse, R162 ;  /* 0x000000a2003e7220 */ /* 0x040fe40000410000 */
[----:B------:R-:W-:Y:S02]  /*1ee10*/  FMUL.FTZ R63, R0, R163 ;  /* 0x000000a3003f7220 */ /* 0x000fe40000410000 */
[----:B-1----:R-:W-:Y:S04]  /*1ee20*/  FMUL.FTZ R2, R3, c[0x0][0x2d0] ;  /* 0x0000b40003027a20 */ /* 0x002fe80000410000 */
[--C-:B------:R-:W-:Y:S01]  /*1ee30*/  FFMA.FTZ R4, R181, c[0x0][0x2d0], -R2.reuse ;  /* 0x0000b400b5047a23 */ /* 0x100fe20000010802 */
[----:B------:R-:W-:Y:S01]  /*1ee40*/  MOV R181, R7 ;  /* 0x0000000700b57202 */ /* 0x000fe20000000f00 */
[--C-:B------:R-:W-:Y:S02]  /*1ee50*/  FFMA.FTZ R28, R188, c[0x0][0x2d0], -R2.reuse ;  /* 0x0000b400bc1c7a23 */ /* 0x100fe40000010802 */
[----:B------:R1:W-:Y:S01]  /*1ee60*/  MUFU.EX2 R102, R4 ;  /* 0x0000000400667308 */ /* 0x0003e20000000800 */
[--C-:B------:R-:W-:Y:S01]  /*1ee70*/  FFMA.FTZ R7, R103, c[0x0][0x2d0], -R97.reuse ;  /* 0x0000b40067077a23 */ /* 0x100fe20000010861 */
[----:B------:R-:W-:Y:S01]  /*1ee80*/  F2FP.PACK_AB R79, R105, R181 ;  /* 0x000000b5694f723e */ /* 0x000fe200000000ff */
[--C-:B------:R-:W-:Y:S01]  /*1ee90*/  FFMA.FTZ R44, R194, c[0x0][0x2d0], -R2.reuse ;  /* 0x0000b400c22c7a23 */ /* 0x100fe20000010802 */
[----:B------:R-:W-:Y:S01]  /*1eea0*/  MOV R103, R14 ;  /* 0x0000000e00677202 */ /* 0x000fe20000000f00 */
[--C-:B------:R-:W-:Y:S02]  /*1eeb0*/  FFMA.FTZ R48, R196, c[0x0][0x2d0], -R2.reuse ;  /* 0x0000b400c4307a23 */ /* 0x100fe40000010802 */
[----:B------:R-:W-:Y:S01]  /*1eec0*/  FFMA.FTZ R74, R74, c[0x0][0x2d0], -R2 ;  /* 0x0000b4004a4a7a23 */ /* 0x000fe20000010802 */
[----:B------:R-:W-:Y:S01]  /*1eed0*/  F2FP.PACK_AB R64, R56, R103 ;  /* 0x000000673840723e */ /* 0x000fe200000000ff */
[----:B------:R-:W-:Y:S01]  /*1eee0*/  FFMA.FTZ R56, R193, c[0x0][0x2d0], -R96 ;  /* 0x0000b400c1387a23 */ /* 0x000fe20000010860 */
[----:B------:R2:W-:Y:S01]  /*1eef0*/  MUFU.EX2 R168, R7 ;  /* 0x0000000700a87308 */ /* 0x0005e20000000800 */
[----:B------:R-:W-:Y:S09]  /*1ef00*/  FMUL.FTZ R14, R0, R114 ;  /* 0x00000072000e7220 */ /* 0x000ff20000410000 */
[----:B------:R3:W-:Y:S01]  /*1ef10*/  MUFU.EX2 R50, R44 ;  /* 0x0000002c00327308 */ /* 0x0007e20000000800 */
[--C-:B-1----:R-:W-:Y:S09]  /*1ef20*/  FFMA.FTZ R4, R187, c[0x0][0x2d0], -R2.reuse ;  /* 0x0000b400bb047a23 */ /* 0x102ff20000010802 */
[----:B------:R1:W4:Y:S01]  /*1ef30*/  MUFU.EX2 R187, R4 ;  /* 0x0000000400bb7308 */ /* 0x0003220000000800 */
[----:B--2---:R-:W-:Y:S09]  /*1ef40*/  FMUL.FTZ R7, R69, R107 ;  /* 0x0000006b45077220 */ /* 0x004ff20000410000 */
[----:B------:R2:W-:Y:S01]  /*1ef50*/  MUFU.EX2 R114, R48 ;  /* 0x0000003000727308 */ /* 0x0005e20000000800 */
[----:B---3--:R-:W-:Y:S09]  /*1ef60*/  FMUL.FTZ R44, R68, R144 ;  /* 0x00000090442c7220 */ /* 0x008ff20000410000 */
[----:B------:R3:W-:Y:S01]  /*1ef70*/  MUFU.EX2 R119, R56 ;  /* 0x0000003800777308 */ /* 0x0007e20000000800 */
[--C-:B-1----:R-:W-:Y:S01]  /*1ef80*/  FFMA.FTZ R4, R182, c[0x0][0x2d0], -R2.reuse ;  /* 0x0000b400b6047a23 */ /* 0x102fe20000010802 */
[----:B----4-:R-:W-:Y:S02]  /*1ef90*/  F2FP.PACK_AB R65, R187, R102 ;  /* 0x00000066bb41723e */ /* 0x010fe400000000ff */
[----:B------:R-:W-:Y:S01]  /*1efa0*/  MOV R182, R59 ;  /* 0x0000003b00b67202 */ /* 0x000fe20000000f00 */
[----:B------:R-:W-:Y:S05]  /*1efb0*/  FMUL.FTZ R59, R0, R159 ;  /* 0x0000009f003b7220 */ /* 0x000fea0000410000 */
[----:B------:R1:W4:Y:S01]  /*1efc0*/  MUFU.EX2 R8, R4 ;  /* 0x0000000400087308 */ /* 0x0003220000000800 */
[----:B--2---:R-:W-:Y:S02]  /*1efd0*/  FMUL.FTZ R48, R73, R148 ;  /* 0x0000009449307220 */ /* 0x004fe40000410000 */
[C---:B---3--:R-:W-:Y:S02]  /*1efe0*/  FMUL.FTZ R56, R68.reuse, R156 ;  /* 0x0000009c44387220 */ /* 0x048fe40000410000 */
[----:B-1----:R-:W-:Y:S01]  /*1eff0*/  FFMA.FTZ R4, R171, c[0x0][0x2d0], -R2 ;  /* 0x0000b400ab047a23 */ /* 0x002fe20000010802 */
[----:B----4-:R-:W-:Y:S01]  /*1f000*/  MOV R107, R8 ;  /* 0x00000008006b7202 */ /* 0x010fe20000000f00 */
[C---:B------:R-:W-:Y:S01]  /*1f010*/  FMUL.FTZ R8, R68.reuse, R108 ;  /* 0x0000006c44087220 */ /* 0x040fe20000410000 */
[----:B------:R-:W-:Y:S02]  /*1f020*/  MOV R108, R9 ;  /* 0x00000009006c7202 */ /* 0x000fe40000000f00 */
[----:B------:R1:W2:Y:S01]  /*1f030*/  MUFU.EX2 R10, R4 ;  /* 0x00000004000a7308 */ /* 0x0002a20000000800 */
[----:B------:R-:W-:Y:S01]  /*1f040*/  FMUL.FTZ R9, R68, R109 ;  /* 0x0000006d44097220 */ /* 0x000fe20000410000 */
[----:B------:R-:W-:Y:S01]  /*1f050*/  MOV R171, R85 ;  /* 0x0000005500ab7202 */ /* 0x000fe20000000f00 */
[--C-:B-1----:R-:W-:Y:S01]  /*1f060*/  FFMA.FTZ R4, R21, c[0x0][0x2d0], -R96.reuse ;  /* 0x0000b40015047a23 */ /* 0x102fe20000010860 */
[----:B--2---:R-:W-:Y:S01]  /*1f070*/  MOV R109, R10 ;  /* 0x0000000a006d7202 */ /* 0x004fe20000000f00 */
[----:B------:R-:W1:Y:S01]  /*1f080*/  LDSM.16.MT88.4 R20, [R209+0x100] ;  /* 0x00010000d114783b */ /* 0x000e620000004200 */
[C---:B------:R-:W-:Y:S04]  /*1f090*/  FMUL.FTZ R10, R0.reuse, R110 ;  /* 0x0000006e000a7220 */ /* 0x040fe80000410000 */
[----:B------:R2:W-:Y:S01]  /*1f0a0*/  MUFU.EX2 R41, R4 ;  /* 0x0000000400297308 */ /* 0x0005e20000000800 */
[----:B------:R-:W-:Y:S02]  /*1f0b0*/  F2FP.PACK_AB R67, R109, R107 ;  /* 0x0000006b6d43723e */ /* 0x000fe400000000ff */
[----:B------:R-:W-:Y:S01]  /*1f0c0*/  MOV R110, R88 ;  /* 0x00000058006e7202 */ /* 0x000fe20000000f00 */
[--C-:B--2---:R-:W-:Y:S02]  /*1f0d0*/  FFMA.FTZ R4, R15, c[0x0][0x2d0], -R97.reuse ;  /* 0x0000b4000f047a23 */ /* 0x104fe40000010861 */
[----:B------:R-:W-:Y:S01]  /*1f0e0*/  FMUL.FTZ R15, R0, R115 ;  /* 0x00000073000f7220 */ /* 0x000fe20000410000 */
[----:B------:R-:W-:Y:S03]  /*1f0f0*/  MOV R115, R87 ;  /* 0x0000005700737202 */ /* 0x000fe60000000f00 */
[----:B------:R2:W-:Y:S01]  /*1f100*/  MUFU.EX2 R31, R4 ;  /* 0x00000004001f7308 */ /* 0x0005e20000000800 */
[----:B------:R-:W3:Y:S01]  /*1f110*/  LDSM.16.MT88.4 R84, [R209+0x900] ;  /* 0x00090000d154783b */ /* 0x000ee20000004200 */
[----:B--2---:R-:W-:Y:S02]  /*1f120*/  FFMA.FTZ R4, R32, c[0x0][0x2d0], -R96 ;  /* 0x0000b40020047a23 */ /* 0x004fe40000010860 */
[----:B------:R-:W-:Y:S06]  /*1f130*/  FFMA.FTZ R32, R189, c[0x0][0x2d0], -R2 ;  /* 0x0000b400bd207a23 */ /* 0x000fec0000010802 */
[----:B------:R2:W4:Y:S02]  /*1f140*/  MUFU.EX2 R93, R4 ;  /* 0x00000004005d7308 */ /* 0x0005240000000800 */
[----:B--2---:R-:W-:Y:S01]  /*1f150*/  FFMA.FTZ R4, R33, c[0x0][0x2d0], -R96 ;  /* 0x0000b40021047a23 */ /* 0x004fe20000010860 */
[----:B----4-:R-:W-:Y:S01]  /*1f160*/  MOV R127, R93 ;  /* 0x0000005d007f7202 */ /* 0x010fe20000000f00 */
[C---:B------:R-:W-:Y:S06]  /*1f170*/  FMUL.FTZ R33, R73.reuse, R133 ;  /* 0x0000008549217220 */ /* 0x040fec0000410000 */
[----:B------:R2:W4:Y:S02]  /*1f180*/  MUFU.EX2 R49, R4 ;  /* 0x0000000400317308 */ /* 0x0005240000000800 */
[C---:B--2---:R-:W-:Y:S01]  /*1f190*/  FMUL.FTZ R4, R73.reuse, R104 ;  /* 0x0000006849047220 */ /* 0x044fe20000410000 */
[----:B------:R-:W-:Y:S01]  /*1f1a0*/  MOV R104, R13 ;  /* 0x0000000d00687202 */ /* 0x000fe20000000f00 */
[----:B------:R-:W-:Y:S01]  /*1f1b0*/  FMUL.FTZ R13, R68, R113 ;  /* 0x00000071440d7220 */ /* 0x000fe20000410000 */
[----:B----4-:R-:W-:Y:S01]  /*1f1c0*/  MOV R148, R49 ;  /* 0x0000003100947202 */ /* 0x010fe20000000f00 */
[----:B------:R-:W-:Y:S01]  /*1f1d0*/  FMUL.FTZ R49, R73, R149 ;  /* 0x0000009549317220 */ /* 0x000fe20000410000 */
[----:B------:R-:W-:Y:S01]  /*1f1e0*/  MOV R149, R50 ;  /* 0x0000003200957202 */ /* 0x000fe20000000f00 */
[----:B------:R-:W-:Y:S01]  /*1f1f0*/  FMUL.FTZ R50, R69, R150 ;  /* 0x0000009645327220 */ /* 0x000fe20000410000 */
[-C--:B-1----:R-:W-:Y:S05]  /*1f200*/  HMMA.16816.F32 R4, R76, R20.reuse, R4 ;  /* 0x000000144c04723c */ /* 0x082fea0000001804 */
[----:B------:R-:W-:Y:S02]  /*1f210*/  F2FP.PACK_AB R66, R104, R108 ;  /* 0x0000006c6842723e */ /* 0x000fe400000000ff */
        /* <DEDUP_REMOVED lines=10> */
[C---:B------:R-:W-:Y:S01]  /*1f2c0*/  HMMA.16816.F32 R16, R76.reuse, R22, R16 ;  /* 0x000000164c10723c */ /* 0x040fe20000001810 */
[----:B------:R-:W4:Y:S03]  /*1f2d0*/  LDSM.16.MT88.4 R88, [R212+0x900] ;  /* 0x00090000d458783b */ /* 0x000f260000004200 */
[C---:B------:R-:W-:Y:S01]  /*1f2e0*/  FMUL.FTZ R25, R68.reuse, R125 ;  /* 0x0000007d44197220 */ /* 0x040fe20000410000 */
[----:B------:R5:W3:Y:S02]  /*1f2f0*/  MUFU.EX2 R30, R24 ;  /* 0x00000018001e7308 */ /* 0x000ae40000000800 */
[C---:B------:R-:W-:Y:S02]  /*1f300*/  FMUL.FTZ R23, R69.reuse, R123 ;  /* 0x0000007b45177220 */ /* 0x040fe40000410000 */
[----:B------:R-:W-:Y:S06]  /*1f310*/  FMUL.FTZ R22, R69, R122 ;  /* 0x0000007a45167220 */ /* 0x000fec0000410000 */
[----:B------:R4:W-:Y:S01]  /*1f320*/  MUFU.EX2 R123, R28 ;  /* 0x0000001c007b7308 */ /* 0x0009e20000000800 */
[----:B-1----:R-:W-:Y:S01]  /*1f330*/  FMUL.FTZ R20, R73, R120 ;  /* 0x0000007849147220 */ /* 0x002fe20000410000 */
[----:B--2---:R-:W-:Y:S06]  /*1f340*/  MOV R122, R95 ;  /* 0x0000005f007a7202 */ /* 0x004fec0000000f00 */
[-C--:B------:R-:W-:Y:S03]  /*1f350*/  HMMA.16816.F32 R20, R76, R36.reuse, R20 ;  /* 0x000000244c14723c */ /* 0x080fe60000001814 */
[----:B-----5:R-:W-:Y:S01]  /*1f360*/  FMUL.FTZ R24, R68, R124 ;  /* 0x0000007c44187220 */ /* 0x020fe20000410000 */
[----:B---3--:R-:W-:Y:S01]  /*1f370*/  MOV R129, R30 ;  /* 0x0000001e00817202 */ /* 0x008fe20000000f00 */
[C---:B------:R-:W-:Y:S01]  /*1f380*/  FMUL.FTZ R30, R0.reuse, R130 ;  /* 0x00000082001e7220 */ /* 0x040fe20000410000 */
[----:B------:R-:W-:Y:S01]  /*1f390*/  MOV R130, R31 ;  /* 0x0000001f00827202 */ /* 0x000fe20000000f00 */
[----:B------:R-:W-:Y:S01]  /*1f3a0*/  FMUL.FTZ R31, R0, R131 ;  /* 0x00000083001f7220 */ /* 0x000fe20000410000 */
[----:B------:R-:W-:Y:S01]  /*1f3b0*/  MOV R124, R40 ;  /* 0x00000028007c7202 */ /* 0x000fe20000000f00 */
[--C-:B------:R-:W-:Y:S01]  /*1f3c0*/  FFMA.FTZ R40, R191, c[0x0][0x2d0], -R98.reuse ;  /* 0x0000b400bf287a23 */ /* 0x100fe20000010862 */
[C---:B------:R-:W-:Y:S03]  /*1f3d0*/  HMMA.16816.F32 R24, R64.reuse, R36, R24 ;  /* 0x000000244018723c */ /* 0x040fe60000001818 */
[----:B------:R1:W-:Y:S01]  /*1f3e0*/  MUFU.EX2 R120, R40 ;  /* 0x0000002800787308 */ /* 0x0003e20000000800 */
[C---:B----4-:R-:W-:Y:S01]  /*1f3f0*/  FMUL.FTZ R28, R68.reuse, R128 ;  /* 0x00000080441c7220 */ /* 0x050fe20000410000 */
        /* <DEDUP_REMOVED lines=19> */
[----:B------:R-:W-:Y:S04]  /*1f530*/  FMUL.FTZ R61, R68, R161 ;  /* 0x000000a1443d7220 */ /* 0x000fe80000410000 */
[-C--:B------:R-:W-:Y:S01]  /*1f540*/  HMMA.16816.F32 R36, R76, R52.reuse, R36 ;  /* 0x000000344c24723c */ /* 0x080fe20000001824 */
[----:B-1----:R-:W1:Y:S07]  /*1f550*/  LDSM.16.MT88.4 R92, [R210+0x900] ;  /* 0x00090000d25c783b */ /* 0x002e6e0000004200 */
        /* <DEDUP_REMOVED lines=38> */
[-C--:B------:R-:W-:Y:S08]  /*1f7c0*/  HMMA.16816.F32 R20, R76, R88.reuse, R20 ;  /* 0x000000584c14723c */ /* 0x080ff00000001814 */
[C---:B------:R-:W-:Y:S04]  /*1f7d0*/  HMMA.16816.F32 R24, R80.reuse, R88, R24 ;  /* 0x000000585018723c */ /* 0x040fe80000001818 */
[----:B--2---:R-:W-:Y:S01]  /*1f7e0*/  FFMA.FTZ R84, R204, c[0x0][0x2d0], -R98 ;  /* 0x0000b400cc547a23 */ /* 0x004fe20000010862 */
[----:B---3--:R-:W-:Y:S02]  /*1f7f0*/  MOV R204, R134 ;  /* 0x0000008600cc7202 */ /* 0x008fe40000000f00 */
        /* <DEDUP_REMOVED lines=9> */
[-C--:B-1----:R-:W-:Y:S04]  /*1f890*/  HMMA.16816.F32 R36, R76, R92.reuse, R36 ;  /* 0x0000005c4c24723c */ /* 0x082fe80000001824 */
[----:B------:R-:W-:Y:S04]  /*1f8a0*/  MOV R112, R187 ;  /* 0x000000bb00707202 */ /* 0x000fe80000000f00 */
[C---:B------:R-:W-:Y:S04]  /*1f8b0*/  HMMA.16816.F32 R40, R80.reuse, R92, R40 ;  /* 0x0000005c5028723c */ /* 0x040fe80000001828 */
[----:B--2---:R-:W-:Y:S01]  /*1f8c0*/  FFMA.FTZ R84, R203, c[0x0][0x2d0], -R98 ;  /* 0x0000b400cb547a23 */ /* 0x004fe20000010862 */
[----:B------:R-:W-:Y:S02]  /*1f8d0*/  MOV R203, R133 ;  /* 0x0000008500cb7202 */ /* 0x000fe40000000f00 */
[----:B------:R-:W-:Y:S01]  /*1f8e0*/  FFMA.FTZ R92, R227, c[0x0][0x2d0], -R96 ;  /* 0x0000b400e35c7a23 */ /* 0x000fe20000010860 */
        /* <DEDUP_REMOVED lines=8> */
[----:B------:R-:W-:Y:S07]  /*1f970*/  MOV R227, R126 ;  /* 0x0000007e00e37202 */ /* 0x000fee0000000f00 */
[----:B------:R3:W-:Y:S01]  /*1f980*/  MUFU.EX2 R147, R92 ;  /* 0x0000005c00937308 */ /* 0x0007e20000000800 */
[----:B-1----:R-:W-:Y:S01]  /*1f990*/  FFMA.FTZ R84, R205, c[0x0][0x2d0], -R2 ;  /* 0x0000b400cd547a23 */ /* 0x002fe20000010802 */
[----:B------:R-:W-:Y:S02]  /*1f9a0*/  MOV R205, R132 ;  /* 0x0000008400cd7202 */ /* 0x000fe40000000f00 */
[----:B------:R-:W-:Y:S06]  /*1f9b0*/  MOV R132, R184 ;  /* 0x000000b800847202 */ /* 0x000fec0000000f00 */
        /* <DEDUP_REMOVED lines=73> */
[----:B------:R2:W3:Y:S10]  /*1fe50*/  MUFU.EX2 R192, R84 ;  /* 0x0000005400c07308 */ /* 0x0004f40000000800 */
        /* <DEDUP_REMOVED lines=34> */
[--C-:B---3--:R-:W-:Y:S04]  /*20080*/  FFMA.FTZ R80, R251, c[0x0][0x2d0], -R97.reuse ;  /* 0x0000b400fb507a23 */ /* 0x108fe80000010861 */
        /* <DEDUP_REMOVED lines=16> */
[----:B------:R2:W-:Y:S01]  /*20190*/  MUFU.EX2 R158, R88 ;  /* 0x00000058009e7308 */ /* 0x0005e20000000800 */
[----:B------:R-:W-:Y:S04]  /*201a0*/  MOV R126, R125 ;  /* 0x0000007d007e7202 */ /* 0x000fe80000000f00 */
        /* <DEDUP_REMOVED lines=15> */
[----:B------:R3:W-:Y:S03]  /*202a0*/  MUFU.EX2 R181, R92 ;  /* 0x0000005c00b57308 */ /* 0x0007e60000000800 */
[----:B------:R-:W-:Y:S01]  /*202b0*/  MOV R244, R120 ;  /* 0x0000007800f47202 */ /* 0x000fe20000000f00 */
[----:B-1----:R-:W-:Y:S01]  /*202c0*/  FFMA.FTZ R84, R132, c[0x0][0x2d0], -R98 ;  /* 0x0000b40084547a23 */ /* 0x002fe20000010862 */
[----:B------:R-:W-:Y:S02]  /*202d0*/  MOV R132, R168 ;  /* 0x000000a800847202 */ /* 0x000fe40000000f00 */
[----:B------:R-:W-:Y:S03]  /*202e0*/  MOV R120, R110 ;  /* 0x0000006e00787202 */ /* 0x000fe60000000f00 */
        /* <DEDUP_REMOVED lines=218> */
.L_x_477:
        /* <DEDUP_REMOVED lines=9> */
.L_x_499:
[----:B------:R-:W3:Y:S01]  /*21120*/  LDL R188, [R1] ;  /* 0x0000000001bc7983 */ /* 0x000ee20000100800 */
[----:B------:R-:W-:Y:S04]  /*21130*/  DEPBAR.LE SB0, 0x0 ;  /* 0x000080000000791a */ /* 0x000fe80000000000 */
[----:B------:R-:W-:Y:S01]  /*21140*/  BAR.SYNC.DEFER_BLOCKING 0x0 ;  /* 0x0000000000007b1d */ /* 0x000fe20000010000 */
[----:B------:R-:W-:Y:S07]  /*21150*/  UISETP.GT.AND UP0, UPT, UR12, UR4, UPT ;  /* 0x000000040c00728c */ /* 0x000fee000bf04270 */
[----:B-----5:R-:W-:Y:S08]  /*21160*/  LDSM.16.M88.4 R96, [R215+0x6100] ;  /* 0x00610000d760783b */ /* 0x020ff00000000200 */
[----:B------:R-:W4:Y:S04]  /*21170*/  LDL R226, [R1+0x38] ;  /* 0x0000380001e27983 */ /* 0x000f280000100800 */
[----:B-1----:R-:W1:Y:S08]  /*21180*/  LDSM.16.M88.4 R16, [R208+0x3100] ;  /* 0x00310000d010783b */ /* 0x002e700000000200 */
[----:B--2---:R-:W2:Y:S04]  /*21190*/  LDL R197, [R1+0x8] ;  /* 0x0000080001c57983 */ /* 0x004ea80000100800 */
[----:B------:R-:W1:Y:S08]  /*211a0*/  LDSM.16.M88.4 R92, [R215+0x8100] ;  /* 0x00810000d75c783b */ /* 0x000e700000000200 */
[----:B------:R-:W2:Y:S04]  /*211b0*/  LDL R198, [R1+0xc] ;  /* 0x00000c0001c67983 */ /* 0x000ea80000100800 */
[----:B------:R-:W1:Y:S08]  /*211c0*/  LDSM.16.M88.4 R32, [R208+0x3900] ;  /* 0x00390000d020783b */ /* 0x000e700000000200 */
[----:B------:R-:W1:Y:S08]  /*211d0*/  LDSM.16.M88.4 R48, [R208+0x4100] ;  /* 0x00410000d030783b */ /* 0x000e700000000200 */
[----:B------:R-:W1:Y:S08]  /*211e0*/  LDSM.16.M88.4 R64, [R208+0x4900] ;  /* 0x00490000d040783b */ /* 0x000e700000000200 */
[----:B------:R-:W1:Y:S08]  /*211f0*/  LDSM.16.M88.4 R80, [R208+0x5100] ;  /* 0x00510000d050783b */ /* 0x000e700000000200 */
[----:B------:R-:W1:Y:S08]  /*21200*/  LDSM.16.M88.4 R168, [R208+0x5900] ;  /* 0x00590000d0a8783b */ /* 0x000e700000000200 */
[----:B------:R-:W-:Y:S08]  /*21210*/  LDSM.16.M88.4 R172, [R218+0x6100] ;  /* 0x00610000daac783b */ /* 0x000ff00000000200 */
[----:B------:R-:W1:Y:S08]  /*21220*/  LDSM.16.M88.4 R176, [R219] ;  /* 0x00000000dbb0783b */ /* 0x000e700000000200 */
[----:B------:R-:W1:Y:S08]  /*21230*/  LDSM.16.M88.4 R180, [R218+0x8100] ;  /* 0x00810000dab4783b */ /* 0x000e700000000200 */
[----:B------:R-:W1:Y:S01]  /*21240*/  LDSM.16.M88.4 R184, [R224] ;  /* 0x00000000e0b8783b */ /* 0x000e620000000200 */
[----:B--2---:R-:W-:Y:S01]  /*21250*/  ISETP.GE.AND P4, PT, R198, c[0x0][0x1d4], PT ;  /* 0x00007500c6007a0c */ /* 0x004fe20003f86270 */
[-C--:B-1----:R-:W-:Y:S03]  /*21260*/  HMMA.16816.F32 R4, R96, R16.reuse, RZ ;  /* 0x000000106004723c */ /* 0x082fe600000018ff */
[----:B---3--:R-:W-:Y:S01]  /*21270*/  SHF.R.S32.HI R0, RZ, 0x1f, R188 ;  /* 0x0000001fff007819 */ /* 0x008fe200000114bc */
[----:B------:R-:W-:Y:S04]  /*21280*/  IMAD.WIDE.U32 R2, R188, c[0x0][0x208], RZ ;  /* 0x00008200bc027a25 */ /* 0x000fe800078e00ff */
[C---:B------:R-:W-:Y:S04]  /*21290*/  HMMA.16816.F32 R8, R92.reuse, R16, RZ ;  /* 0x000000105c08723c */ /* 0x040fe800000018ff */
[----:B------:R-:W-:Y:S04]  /*212a0*/  IMAD R0, R0, c[0x0][0x208], RZ ;  /* 0x0000820000007a24 */ /* 0x000fe800078e02ff */
[-C--:B------:R-:W-:Y:S01]  /*212b0*/  HMMA.16816.F32 R12, R92, R18.reuse, RZ ;  /* 0x000000125c0c723c */ /* 0x080fe200000018ff */
[----:B------:R-:W-:Y:S05]  /*212c0*/  IMAD R0, R188, c[0x0][0x20c], R0 ;  /* 0x00008300bc007a24 */ /* 0x000fea00078e0200 */
[----:B------:R-:W-:Y:S02]  /*212d0*/  IADD3 R3, R3, R0, RZ ;  /* 0x0000000003037210 */ /* 0x000fe40007ffe0ff */
[C---:B------:R-:W-:Y:S04]  /*212e0*/  HMMA.16816.F32 R16, R96.reuse, R18, RZ ;  /* 0x000000126010723c */ /* 0x040fe800000018ff */
[----:B------:R-:W-:Y:S01]  /*212f0*/  IMAD.WIDE.U32 R2, R240, c[0x0][0x218], R2 ;  /* 0x00008600f0027a25 */ /* 0x000fe200078e0002 */
[----:B------:R-:W-:Y:S03]  /*21300*/  SHF.R.S32.HI R0, RZ, 0x1f, R240 ;  /* 0x0000001fff007819 */ /* 0x000fe600000114f0 */
[-C--:B------:R-:W-:Y:S04]  /*21310*/  HMMA.16816.F32 R20, R96, R32.reuse, RZ ;  /* 0x000000206014723c */ /* 0x080fe800000018ff */
[----:B------:R-:W-:Y:S04]  /*21320*/  IMAD R0, R0, c[0x0][0x218], RZ ;  /* 0x0000860000007a24 */ /* 0x000fe800078e02ff */
        /* <DEDUP_REMOVED lines=24> */
[----:B------:R-:W2:Y:S07]  /*214b0*/  LDSM.16.M88.4 R176, [R222] ;  /* 0x00000000deb0783b */ /* 0x000eae0000000200 */
[-C--:B------:R-:W-:Y:S08]  /*214c0*/  HMMA.16816.F32 R20, R172, R184.reuse, R20 ;  /* 0x000000b8ac14723c */ /* 0x080ff00000001814 */
        /* <DEDUP_REMOVED lines=16> */
[-C--:B--2---:R-:W-:Y:S03]  /*215d0*/  HMMA.16816.F32 R52, R172, R176.reuse, R52 ;  /* 0x000000b0ac34723c */ /* 0x084fe60000001834 */
        /* <DEDUP_REMOVED lines=10> */
[----:B------:R-:W4:Y:S05]  /*21680*/  SHFL.IDX PT, R190, R2, 0x1, 0x181f ;  /* 0x00381f0002be7f89 */ /* 0x000f2a00000e0000 */
[-C--:B------:R-:W-:Y:S03]  /*21690*/  HMMA.16816.F32 R76, R180, R170.reuse, R76 ;  /* 0x000000aab44c723c */ /* 0x080fe6000000184c */
[----:B------:R-:W1:Y:S05]  /*216a0*/  SHFL.IDX PT, R188, R2, 0x2, 0x181f ;  /* 0x00581f0002bc7f89 */ /* 0x000e6a00000e0000 */
[C---:B------:R-:W-:Y:S03]  /*216b0*/  HMMA.16816.F32 R80, R172.reuse, R170, R80 ;  /* 0x000000aaac50723c */ /* 0x040fe60000001850 */
[----:B------:R2:W-:Y:S01]  /*216c0*/  SHFL.IDX PT, R189, R2, 0x3, 0x181f ;  /* 0x00781f0002bd7f89 */ /* 0x0005e200000e0000 */
[-C--:B----4-:R-:W-:Y:S07]  /*216d0*/  IADD3 R190, P0, R190, R226.reuse, RZ ;  /* 0x000000e2bebe7210 */ /* 0x090fee0007f1e0ff */
[----:B------:R-:W-:Y:S01]  /*216e0*/  SHFL.IDX PT, R0, R0, 0x5, 0x181f ;  /* 0x00b81f0000007f89 */ /* 0x000fe200000e0000 */
[-C--:B------:R-:W-:Y:S02]  /*216f0*/  IADD3.X R191, R184, R225.reuse, RZ, P0, !PT ;  /* 0x000000e1b8bf7210 */ /* 0x080fe400007fe4ff */
[-C--:B-1----:R-:W-:Y:S02]  /*21700*/  IADD3 R188, P0, R188, R226.reuse, RZ ;  /* 0x000000e2bcbc7210 */ /* 0x082fe40007f1e0ff */
[-C--:B--2---:R-:W-:Y:S04]  /*21710*/  IADD3 R2, P1, R3, R226.reuse, RZ ;  /* 0x000000e203027210 */ /* 0x084fe80007f3e0ff */
        /* <DEDUP_REMOVED lines=291> */
[----:B------:R-:W5:Y:S03]  /*22950*/  LDL R22, [R1+0x4] ;  /* 0x0000040001167983 */ /* 0x000f660000100800 */
        /* <DEDUP_REMOVED lines=37> */
[-C--:B----4-:R-:W-:Y:S03]  /*22bb0*/  IADD3 R10, P0, R10, R226.reuse, RZ ;  /* 0x000000e20a0a7210 */ /* 0x090fe60007f1e0ff */
[----:B-----5:R3:W-:Y:S01]  /*22bc0*/  LDGSTS.E.BYPASS.LTC128B.128 [R22+0x3100], [R4.64], !P4 ;  /* 0x0310000004167fae */ /* 0x0207e2000e101d5a */
        /* <DEDUP_REMOVED lines=17> */
.L_x_482:
        /* <DEDUP_REMOVED lines=37> */
.L_x_485:
[----:B------:R-:W-:Y:S04]  /*22f30*/  MOV R8, c[0x0][0x32c] ;  /* 0x0000cb0000087a02 */ /* 0x000fe80000000f00 */
[----:B------:R-:W-:Y:S11]  /*22f40*/  ISETP.NE.AND P0, PT, R8, 0x1, PT ;  /* 0x000000010800780c */ /* 0x000ff60003f05270 */
[----:B------:R-:W-:Y:S02]  /*22f50*/  @!UPT UIADD3 URZ, URZ, URZ, URZ ;  /* 0x0000003f3f3ff290 */ /* 0x000fe4000fffe03f */
[----:B------:R-:W-:Y:S05]  /*22f60*/  @P0 IMAD.HI.U32 R8, R3, c[0x0][0x330], RZ ;  /* 0x0000cc0003080a27 */ /* 0x000fea00078e00ff */
[----:B------:R-:W-:Y:S02]  /*22f70*/  @P0 SHF.R.U32.HI R3, RZ, c[0x0][0x334], R8 ;  /* 0x0000cd00ff030a19 */ /* 0x000fe40000011608 */
.L_x_486:
[----:B------:R-:W-:Y:S05]  /*22f80*/  BSYNC B0 ;  /* 0x0000000000007941 */ /* 0x000fea0003800000 */
.L_x_484:
[----:B------:R-:W-:Y:S05]  /*22f90*/  IMAD R3, R3, c[0x0][0x32c], R7 ;  /* 0x0000cb0003037a24 */ /* 0x000fea00078e0207 */
[----:B------:R-:W-:Y:S02]  /*22fa0*/  IADD3 R8, R3, c[0x0][0x32c], RZ ;  /* 0x0000cb0003087a10 */ /* 0x000fe40007ffe0ff */
[----:B------:R-:W-:Y:S02]  /*22fb0*/  IMNMX R0, R0, R3, !PT ;  /* 0x0000000300007217 */ /* 0x000fe40007800200 */
[----:B------:R-:W-:Y:S02]  /*22fc0*/  IMNMX R2, R2, R8, PT ;  /* 0x0000000802027217 */ /* 0x000fe40003800200 */
.L_x_483:
        /* <DEDUP_REMOVED lines=159> */
.L_x_489:
[----:B------:R-:W-:Y:S04]  /*239c0*/  MOV R8, c[0x0][0x32c] ;  /* 0x0000cb0000087a02 */ /* 0x000fe80000000f00 */
[----:B------:R-:W-:Y:S11]  /*239d0*/  ISETP.NE.AND P0, PT, R8, 0x1, PT ;  /* 0x000000010800780c */ /* 0x000ff60003f05270 */
[----:B------:R-:W-:Y:S02]  /*239e0*/  @!UPT UIADD3 URZ, URZ, URZ, URZ ;  /* 0x0000003f3f3ff290 */ /* 0x000fe4000fffe03f */
[----:B------:R-:W-:Y:S05]  /*239f0*/  @P0 IMAD.HI.U32 R8, R3, c[0x0][0x330], RZ ;  /* 0x0000cc0003080a27 */ /* 0x000fea00078e00ff */
[----:B------:R-:W-:Y:S02]  /*23a00*/  @P0 SHF.R.U32.HI R3, RZ, c[0x0][0x334], R8 ;  /* 0x0000cd00ff030a19 */ /* 0x000fe40000011608 */
.L_x_490:
[----:B------:R-:W-:Y:S05]  /*23a10*/  BSYNC B0 ;  /* 0x0000000000007941 */ /* 0x000fea0003800000 */
.L_x_488:
[----:B------:R-:W-:Y:S05]  /*23a20*/  IMAD R3, R3, c[0x0][0x32c], R7 ;  /* 0x0000cb0003037a24 */ /* 0x000fea00078e0207 */
[----:B------:R-:W-:Y:S02]  /*23a30*/  IADD3 R8, R3, c[0x0][0x32c], RZ ;  /* 0x0000cb0003087a10 */ /* 0x000fe40007ffe0ff */
[----:B------:R-:W-:Y:S02]  /*23a40*/  IMNMX R0, R0, R3, !PT ;  /* 0x0000000300007217 */ /* 0x000fe40007800200 */
[----:B------:R-:W-:Y:S02]  /*23a50*/  IMNMX R2, R2, R8, PT ;  /* 0x0000000802027217 */ /* 0x000fe40003800200 */
.L_x_487:
        /* <DEDUP_REMOVED lines=145> */
.L_x_493:
[----:B------:R-:W-:Y:S04]  /*24370*/  MOV R8, c[0x0][0x32c] ;  /* 0x0000cb0000087a02 */ /* 0x000fe80000000f00 */
[----:B------:R-:W-:Y:S11]  /*24380*/  ISETP.NE.AND P0, PT, R8, 0x1, PT ;  /* 0x000000010800780c */ /* 0x000ff60003f05270 */
[----:B------:R-:W-:Y:S02]  /*24390*/  @!UPT UIADD3 URZ, URZ, URZ, URZ ;  /* 0x0000003f3f3ff290 */ /* 0x000fe4000fffe03f */
[----:B------:R-:W-:Y:S05]  /*243a0*/  @P0 IMAD.HI.U32 R8, R3, c[0x0][0x330], RZ ;  /* 0x0000cc0003080a27 */ /* 0x000fea00078e00ff */
[----:B------:R-:W-:Y:S02]  /*243b0*/  @P0 SHF.R.U32.HI R3, RZ, c[0x0][0x334], R8 ;  /* 0x0000cd00ff030a19 */ /* 0x000fe40000011608 */
.L_x_494:
[----:B------:R-:W-:Y:S05]  /*243c0*/  BSYNC B0 ;  /* 0x0000000000007941 */ /* 0x000fea0003800000 */
.L_x_492:
[----:B------:R-:W-:Y:S05]  /*243d0*/  IMAD R3, R3, c[0x0][0x32c], R7 ;  /* 0x0000cb0003037a24 */ /* 0x000fea00078e0207 */
[----:B------:R-:W-:Y:S02]  /*243e0*/  IADD3 R8, R3, c[0x0][0x32c], RZ ;  /* 0x0000cb0003087a10 */ /* 0x000fe40007ffe0ff */
[----:B------:R-:W-:Y:S02]  /*243f0*/  IMNMX R0, R0, R3, !PT ;  /* 0x0000000300007217 */ /* 0x000fe40007800200 */
[----:B------:R-:W-:Y:S02]  /*24400*/  IMNMX R2, R2, R8, PT ;  /* 0x0000000802027217 */ /* 0x000fe40003800200 */
.L_x_491:
        /* <DEDUP_REMOVED lines=145> */
.L_x_497:
[----:B------:R-:W-:Y:S04]  /*24d20*/  MOV R4, c[0x0][0x32c] ;  /* 0x0000cb0000047a02 */ /* 0x000fe80000000f00 */
[----:B------:R-:W-:Y:S11]  /*24d30*/  ISETP.NE.AND P0, PT, R4, 0x1, PT ;  /* 0x000000010400780c */ /* 0x000ff60003f05270 */
[----:B------:R-:W-:Y:S02]  /*24d40*/  @!UPT UIADD3 URZ, URZ, URZ, URZ ;  /* 0x0000003f3f3ff290 */ /* 0x000fe4000fffe03f */
[----:B------:R-:W-:Y:S05]  /*24d50*/  @P0 IMAD.HI.U32 R4, R3, c[0x0][0x330], RZ ;  /* 0x0000cc0003040a27 */ /* 0x000fea00078e00ff */
[----:B------:R-:W-:Y:S02]  /*24d60*/  @P0 SHF.R.U32.HI R3, RZ, c[0x0][0x334], R4 ;  /* 0x0000cd00ff030a19 */ /* 0x000fe40000011604 */
.L_x_498:
[----:B------:R-:W-:Y:S05]  /*24d70*/  BSYNC B0 ;  /* 0x0000000000007941 */ /* 0x000fea0003800000 */
.L_x_496:
[----:B------:R-:W-:Y:S05]  /*24d80*/  IMAD R7, R3, c[0x0][0x32c], R7 ;  /* 0x0000cb0003077a24 */ /* 0x000fea00078e0207 */
[----:B------:R-:W-:Y:S02]  /*24d90*/  IADD3 R3, R7, c[0x0][0x32c], RZ ;  /* 0x0000cb0007037a10 */ /* 0x000fe40007ffe0ff */
[----:B------:R-:W-:Y:S02]  /*24da0*/  IMNMX R0, R0, R7, !PT ;  /* 0x0000000700007217 */ /* 0x000fe40007800200 */
[----:B------:R-:W-:Y:S02]  /*24db0*/  IMNMX R2, R2, R3, PT ;  /* 0x0000000302027217 */ /* 0x000fe40003800200 */
.L_x_495:
        /* <DEDUP_REMOVED lines=128> */
[----:B------:R-:W-:Y:S01]  /*255c0*/  FMNMX.FTZ R4, R19, R4, !PT ;  /* 0x0000000413047209 */ /* 0x000fe20007810000 */
[----:B------:R-:W2:Y:S01]  /*255d0*/  SHFL.BFLY PT, R71, R3, 0x1, 0x1f ;  /* 0x0c201f0003477f89 */ /* 0x000ea200000e0000 */
[----:B------:R-:W-:Y:S02]  /*255e0*/  FSEL R174, R46, -INF , !P0 ;  /* 0xff8000002eae7808 */ /* 0x000fe40004000000 */
[----:B------:R-:W-:Y:S02]  /*255f0*/  ISETP.GT.AND P0, PT, R0, 0x29, P5 ;  /* 0x000000290000780c */ /* 0x000fe40002f04270 */
        /* <DEDUP_REMOVED lines=31> */
[----:B------:R-:W-:Y:S01]  /*257f0*/  FMNMX.FTZ R3, R172, R3, !PT ;  /* 0x00000003ac037209 */ /* 0x000fe20007810000 */
[----:B------:R1:W-:Y:S01]  /*25800*/  MUFU.EX2 R50, R5 ;  /* 0x0000000500327308 */ /* 0x0003e20000000800 */
[----:B------:R-:W-:Y:S02]  /*25810*/  FMNMX.FTZ R4, R173, R4, !PT ;  /* 0x00000004ad047209 */ /* 0x000fe40007810000 */
[----:B------:R-:W-:Y:S02]  /*25820*/  ISETP.LT.OR P0, PT, R2, 0x32, P0 ;  /* 0x000000320200780c */ /* 0x000fe40000701670 */
        /* <DEDUP_REMOVED lines=8> */
[----:B------:R-:W-:Y:S02]  /*258b0*/  ISETP.GT.AND P0, PT, R0, 0x38, P1 ;  /* 0x000000380000780c */ /* 0x000fe40000f04270 */
[----:B------:R-:W-:Y:S02]  /*258c0*/  FMNMX.FTZ R4, R202, R4, !PT ;  /* 0x00000004ca047209 */ /* 0x000fe40007810000 */
[----:B------:R-:W-:Y:S01]  /*258d0*/  FMNMX.FTZ R3, R176, R3, !PT ;  /* 0x00000003b0037209 */ /* 0x000fe20007810000 */
[--C-:B-1----:R-:W-:Y:S01]  /*258e0*/  FFMA.FTZ R5, R12, c[0x0][0x2d0], -R74.reuse ;  /* 0x0000b4000c057a23 */ /* 0x102fe2000001084a */
[----:B------:R-:W-:Y:S02]  /*258f0*/  FMNMX.FTZ R4, R206, R4, !PT ;  /* 0x00000004ce047209 */ /* 0x000fe40007810000 */
[----:B------:R-:W-:Y:S01]  /*25900*/  ISETP.LT.OR P0, PT, R2, 0x39, P0 ;  /* 0x000000390200780c */ /* 0x000fe20000701670 */
[----:B------:R1:W-:Y:S01]  /*25910*/  MUFU.EX2 R87, R5 ;  /* 0x0000000500577308 */ /* 0x0003e20000000800 */
[----:B------:R-:W-:Y:S02]  /*25920*/  FMNMX.FTZ R4, R228, R4, !PT ;  /* 0x00000004e4047209 */ /* 0x000fe40007810000 */
[----:B------:R-:W-:Y:S02]  /*25930*/  FMNMX.FTZ R3, R184, R3, !PT ;  /* 0x00000003b8037209 */ /* 0x000fe40007810000 */
[----:B------:R-:W-:Y:S02]  /*25940*/  FMNMX.FTZ R4, R230, R4, !PT ;  /* 0x00000004e6047209 */ /* 0x000fe40007810000 */
[----:B------:R-:W-:Y:S02]  /*25950*/  FSEL R191, R23, -INF , !P0 ;  /* 0xff80000017bf7808 */ /* 0x000fe40004000000 */
[----:B------:R-:W-:Y:S02]  /*25960*/  FMNMX.FTZ R4, R238, R4, !PT ;  /* 0x00000004ee047209 */ /* 0x000fe40007810000 */
[----:B------:R-:W-:Y:S02]  /*25970*/  FMNMX.FTZ R3, R186, R3, !PT ;  /* 0x00000003ba037209 */ /* 0x000fe40007810000 */
        /* <DEDUP_REMOVED lines=25> */
[----:B-1----:R-:W-:Y:S01]  /*25b10*/  FMNMX.FTZ R4, R4, R6, !PT ;  /* 0x0000000604047209 */ /* 0x002fe20007810000 */
[----:B------:R-:W-:Y:S01]  /*25b20*/  FFMA.FTZ R6, R9, c[0x0][0x2d0], -R74 ;  /* 0x0000b40009067a23 */ /* 0x000fe2000001084a */
[----:B------:R-:W-:Y:S01]  /*25b30*/  FSEL R193, R75, -INF , !P1 ;  /* 0xff8000004bc17808 */ /* 0x000fe20004800000 */
[----:B------:R-:W-:Y:S01]  /*25b40*/  FMUL.FTZ R75, R71, c[0x0][0x2d0] ;  /* 0x0000b400474b7a20 */ /* 0x000fe20000410000 */
[C---:B------:R-:W-:Y:S01]  /*25b50*/  ISETP.LT.OR P1, PT, R2.reuse, 0x49, P3 ;  /* 0x000000490200780c */ /* 0x040fe20001f21670 */
[----:B------:R-:W-:Y:S01]  /*25b60*/  MUFU.EX2 R45, R6 ;  /* 0x00000006002d7308 */ /* 0x000fe20000000800 */
[----:B------:R-:W-:Y:S01]  /*25b70*/  ISETP.LT.OR P0, PT, R2, 0x4a, P0 ;  /* 0x0000004a0200780c */ /* 0x000fe20000701670 */
[----:B------:R-:W1:Y:S01]  /*25b80*/  SHFL.BFLY PT, R70, R4, 0x1, 0x1f ;  /* 0x0c201f0004467f89 */ /* 0x000e6200000e0000 */
[----:B------:R-:W-:Y:S02]  /*25b90*/  PLOP3.LUT P3, PT, PT, PT, UP2, 0x40, 0x0 ;  /* 0x000000000000781c */ /* 0x000fe40003f6e828 */
        /* <DEDUP_REMOVED lines=18> */
[----:B------:R2:W-:Y:S01]  /*25cc0*/  MUFU.EX2 R84, R5 ;  /* 0x0000000500547308 */ /* 0x0005e20000000800 */
[----:B------:R-:W-:Y:S01]  /*25cd0*/  PLOP3.LUT P0, PT, PT, PT, UP0, 0x40, 0x0 ;  /* 0x000000000000781c */ /* 0x000fe20003f0e808 */
[--C-:B------:R-:W-:Y:S01]  /*25ce0*/  FFMA.FTZ R12, R28, c[0x0][0x2d0], -R75.reuse ;  /* 0x0000b4001c0c7a23 */ /* 0x100fe2000001084b */
[C---:B------:R-:W-:Y:S01]  /*25cf0*/  ISETP.GT.AND P3, PT, R0.reuse, 0x58, P3 ;  /* 0x000000580000780c */ /* 0x040fe20001f64270 */
[--C-:B------:R-:W-:Y:S01]  /*25d00*/  FFMA.FTZ R28, R33, c[0x0][0x2d0], -R75.reuse ;  /* 0x0000b400211c7a23 */ /* 0x100fe2000001084b */
[----:B------:R-:W-:Y:S01]  /*25d10*/  ISETP.GT.AND P0, PT, R0, 0x59, P0 ;  /* 0x000000590000780c */ /* 0x000fe20000704270 */
[----:B------:R-:W-:Y:S01]  /*25d20*/  UISETP.GT.AND UP0, UPT, UR12, UR4, UPT ;  /* 0x000000040c00728c */ /* 0x000fe2000bf04270 */
[----:B------:R-:W-:Y:S01]  /*25d30*/  FMNMX.FTZ R0, R200, R3, !PT ;  /* 0x00000003c8007209 */ /* 0x000fe20007810000 */
[--C-:B------:R-:W-:Y:S01]  /*25d40*/  FFMA.FTZ R3, R20, c[0x0][0x2d0], -R75.reuse ;  /* 0x0000b40014037a23 */ /* 0x100fe2000001084b */
[----:B---3--:R-:W-:Y:S01]  /*25d50*/  F2FP.PACK_AB R78, R61, R87 ;  /* 0x000000573d4e723e */ /* 0x008fe200000000ff */
[----:B------:R-:W-:Y:S01]  /*25d60*/  MUFU.EX2 R51, R12 ;  /* 0x0000000c00337308 */ /* 0x000fe20000000800 */
[----:B------:R-:W-:Y:S01]  /*25d70*/  ISETP.LT.OR P0, PT, R2, 0x5a, P0 ;  /* 0x0000005a0200780c */ /* 0x000fe20000701670 */
[----:B------:R-:W-:Y:S01]  /*25d80*/  UIADD3 UR12, UR12, -0x1, URZ ;  /* 0xffffffff0c0c7890 */ /* 0x000fe2000fffe03f */
[----:B-1----:R-:W-:Y:S02]  /*25d90*/  FMNMX.FTZ R70, R4, R70, !PT ;  /* 0x0000004604467209 */ /* 0x002fe40007810000 */
[----:B------:R-:W-:Y:S02]  /*25da0*/  FSEL R73, R34, -INF , !P0 ;  /* 0xff80000022497808 */ /* 0x000fe40004000000 */
[C---:B------:R-:W-:Y:S01]  /*25db0*/  FSETP.NEU.FTZ.AND P0, PT, R70.reuse, -INF , PT ;  /* 0xff8000004600780b */ /* 0x040fe20003f1d000 */
[----:B------:R-:W-:Y:S01]  /*25dc0*/  FMUL.FTZ R96, R70, c[0x0][0x2d0] ;  /* 0x0000b40046607a20 */ /* 0x000fe20000410000 */
[----:B------:R-:W-:Y:S01]  /*25dd0*/  ISETP.LT.OR P3, PT, R2, 0x59, P3 ;  /* 0x000000590200780c */ /* 0x000fe20001f61670 */
[----:B------:R1:W-:Y:S01]  /*25de0*/  MUFU.EX2 R60, R3 ;  /* 0x00000003003c7308 */ /* 0x0003e20000000800 */
[--C-:B------:R-:W-:Y:S01]  /*25df0*/  FFMA.FTZ R2, R17, c[0x0][0x2d0], -R75.reuse ;  /* 0x0000b40011027a23 */ /* 0x100fe2000001084b */
[----:B------:R-:W-:Y:S02]  /*25e00*/  FMNMX.FTZ R0, R204, R0, !PT ;  /* 0x00000000cc007209 */ /* 0x000fe40007810000 */
[----:B------:R-:W-:Y:S01]  /*25e10*/  FSEL R96, R96, RZ, P0 ;  /* 0x000000ff60607208 */ /* 0x000fe20000000000 */
[--C-:B--2---:R-:W-:Y:S01]  /*25e20*/  FFMA.FTZ R5, R13, c[0x0][0x2d0], -R75.reuse ;  /* 0x0000b4000d057a23 */ /* 0x104fe2000001084b */
[----:B------:R-:W-:Y:S03]  /*25e30*/  FSEL R203, R35, -INF , !P3 ;  /* 0xff80000023cb7808 */ /* 0x000fe60005800000 */
[--C-:B------:R-:W-:Y:S01]  /*25e40*/  FFMA.FTZ R4, R19, c[0x0][0x2d0], -R96.reuse ;  /* 0x0000b40013047a23 */ /* 0x100fe20000010860 */
[----:B------:R2:W3:Y:S01]  /*25e50*/  MUFU.EX2 R86, R2 ;  /* 0x0000000200567308 */ /* 0x0004e20000000800 */
[----:B------:R-:W-:Y:S01]  /*25e60*/  FMNMX.FTZ R0, R203, R0, !PT ;  /* 0x00000000cb007209 */ /* 0x000fe20007810000 */
[--C-:B------:R-:W-:Y:S02]  /*25e70*/  FFMA.FTZ R32, R32, c[0x0][0x2d0], -R96.reuse ;  /* 0x0000b40020207a23 */ /* 0x100fe40000010860 */
[--C-:B------:R-:W-:Y:S01]  /*25e80*/  FFMA.FTZ R44, R44, c[0x0][0x2d0], -R96.reuse ;  /* 0x0000b4002c2c7a23 */ /* 0x100fe20000010860 */
[----:B------:R-:W-:Y:S05]  /*25e90*/  FMNMX.FTZ R0, R73, R0, !PT ;  /* 0x0000000049007209 */ /* 0x000fea0007810000 */
[----:B------:R-:W-:Y:S01]  /*25ea0*/  MUFU.EX2 R36, R4 ;  /* 0x0000000400247308 */ /* 0x000fe20000000800 */
[--C-:B-1----:R-:W-:Y:S02]  /*25eb0*/  FFMA.FTZ R3, R8, c[0x0][0x2d0], -R96.reuse ;  /* 0x0000b40008037a23 */ /* 0x102fe40000010860 */
[----:B------:R-:W-:Y:S07]  /*25ec0*/  FFMA.FTZ R8, R26, c[0x0][0x2d0], -R75 ;  /* 0x0000b4001a087a23 */ /* 0x000fee000001084b */
[----:B------:R1:W-:Y:S01]  /*25ed0*/  MUFU.EX2 R57, R3 ;  /* 0x0000000300397308 */ /* 0x0003e20000000800 */
[----:B--2---:R-:W2:Y:S01]  /*25ee0*/  SHFL.BFLY PT, R2, R0, 0x2, 0x1f ;  /* 0x0c401f0000027f89 */ /* 0x004ea200000e0000 */
[----:B---3--:R-:W-:Y:S08]  /*25ef0*/  F2FP.PACK_AB R79, R60, R86 ;  /* 0x000000563c4f723e */ /* 0x008ff000000000ff */
[----:B------:R-:W3:Y:S10]  /*25f00*/  MUFU.EX2 R49, R5 ;  /* 0x0000000500317308 */ /* 0x000ef40000000800 */
[----:B------:R-:W-:Y:S01]  /*25f10*/  MUFU.EX2 R63, R8 ;  /* 0x00000008003f7308 */ /* 0x000fe20000000800 */
[--C-:B-1----:R-:W-:Y:S09]  /*25f20*/  FFMA.FTZ R3, R15, c[0x0][0x2d0], -R96.reuse ;  /* 0x0000b4000f037a23 */ /* 0x102ff20000010860 */
[----:B------:R1:W4:Y:S01]  /*25f30*/  MUFU.EX2 R37, R3 ;  /* 0x0000000300257308 */ /* 0x0003220000000800 */
[----:B---3--:R-:W-:Y:S01]  /*25f40*/  F2FP.PACK_AB R77, R49, R84 ;  /* 0x00000054314d723e */ /* 0x008fe200000000ff */
[----:B-1----:R-:W-:Y:S02]  /*25f50*/  FFMA.FTZ R3, R16, c[0x0][0x2d0], -R96 ;  /* 0x0000b40010037a23 */ /* 0x002fe40000010860 */
[--C-:B------:R-:W-:Y:S06]  /*25f60*/  FFMA.FTZ R16, R29, c[0x0][0x2d0], -R74.reuse ;  /* 0x0000b4001d107a23 */ /* 0x100fec000001084a */
[----:B------:R2:W-:Y:S10]  /*25f70*/  MUFU.EX2 R85, R3 ;  /* 0x0000000300557308 */ /* 0x0005f40000000800 */
[----:B------:R-:W-:Y:S01]  /*25f80*/  MUFU.EX2 R34, R16 ;  /* 0x0000001000227308 */ /* 0x000fe20000000800 */
[----:B--2---:R-:W-:Y:S01]  /*25f90*/  FMNMX.FTZ R3, R0, R2, !PT ;  /* 0x0000000200037209 */ /* 0x004fe20007810000 */
[----:B------:R-:W-:Y:S01]  /*25fa0*/  FFMA.FTZ R2, R22, c[0x0][0x2d0], -R74 ;  /* 0x0000b40016027a23 */ /* 0x000fe2000001084a */
[----:B------:R-:W-:Y:S07]  /*25fb0*/  FSEL R0, R72, RZ, P2 ;  /* 0x000000ff48007208 */ /* 0x000fee0001000000 */
[----:B------:R1:W-:Y:S01]  /*25fc0*/  MUFU.EX2 R89, R2 ;  /* 0x0000000200597308 */ /* 0x0003e20000000800 */
[----:B------:R-:W2:Y:S01]  /*25fd0*/  SHFL.BFLY PT, R4, R3, 0x1, 0x1f ;  /* 0x0c201f0003047f89 */ /* 0x000ea200000e0000 */
[----:B------:R-:W-:Y:S01]  /*25fe0*/  FADD.FTZ R0, -R0, R100 ;  /* 0x0000006400007221 */ /* 0x000fe20000010100 */
[----:B------:R-:W-:Y:S03]  /*25ff0*/  MOV R100, R45 ;  /* 0x0000002d00647202 */ /* 0x000fe60000000f00 */
[----:B------:R-:W-:Y:S01]  /*26000*/  FMUL.FTZ R0, R0, c[0x0][0x2d0] ;  /* 0x0000b40000007a20 */ /* 0x000fe20000410000 */
[----:B------:R-:W-:Y:S03]  /*26010*/  F2FP.PACK_AB R76, R50, R100 ;  /* 0x00000064324c723e */ /* 0x000fe600000000ff */
        /* <DEDUP_REMOVED lines=14> */
[----:B------:R-:W-:Y:S01]  /*26100*/  F2FP.PACK_AB R64, R101, R57 ;  /* 0x000000396540723e */ /* 0x000fe200000000ff */
[----:B------:R-:W-:Y:S02]  /*26110*/  FMUL.FTZ R0, R0, c[0x0][0x2d0] ;  /* 0x0000b40000007a20 */ /* 0x000fe40000410000 */
[C---:B------:R-:W-:Y:S01]  /*26120*/  FMUL.FTZ R33, R69.reuse, R133 ;  /* 0x0000008545217220 */ /* 0x040fe20000410000 */
[----:B------:R-:W-:Y:S01]  /*26130*/  MUFU.EX2 R105, R92 ;  /* 0x0000005c00697308 */ /* 0x000fe20000000800 */
[----:B------:R-:W-:Y:S02]  /*26140*/  IMAD.MOV.U32 R116, RZ, RZ, R86 ;  /* 0x000000ffff747224 */ /* 0x000fe400078e0056 */
[--C-:B------:R-:W-:Y:S02]  /*26150*/  FFMA.FTZ R4, R24, c[0x0][0x2d0], -R97.reuse ;  /* 0x0000b40018047a23 */ /* 0x100fe40000010861 */
[----:B------:R-:W-:Y:S01]  /*26160*/  FMUL.FTZ R17, R69, R117 ;  /* 0x0000007545117220 */ /* 0x000fe20000410000 */
[----:B------:R-:W-:Y:S01]  /*26170*/  MOV R117, R57 ;  /* 0x0000003900757202 */ /* 0x000fe20000000f00 */
[--C-:B------:R-:W-:Y:S02]  /*26180*/  FFMA.FTZ R58, R58, c[0x0][0x2d0], -R97.reuse ;  /* 0x0000b4003a3a7a23 */ /* 0x100fe40000010861 */
[----:B------:R-:W-:Y:S01]  /*26190*/  FFMA.FTZ R62, R62, c[0x0][0x2d0], -R97 ;  /* 0x0000b4003e3e7a23 */ /* 0x000fe20000010861 */
[----:B------:R2:W3:Y:S01]  /*261a0*/  MUFU.EX2 R2, R0 ;  /* 0x0000000000027308 */ /* 0x0004e20000000800 */
[----:B------:R-:W-:Y:S02]  /*261b0*/  FFMA.FTZ R24, R30, c[0x0][0x2d0], -R75 ;  /* 0x0000b4001e187a23 */ /* 0x000fe4000001084b */
[C---:B-1----:R-:W-:Y:S02]  /*261c0*/  FMUL.FTZ R19, R68.reuse, R119 ;  /* 0x0000007744137220 */ /* 0x042fe40000410000 */
[C---:B------:R-:W-:Y:S01]  /*261d0*/  FMUL.FTZ R7, R68.reuse, R107 ;  /* 0x0000006b44077220 */ /* 0x040fe20000410000 */
[----:B------:R-:W-:Y:S01]  /*261e0*/  MOV R107, R36 ;  /* 0x00000024006b7202 */ /* 0x000fe20000000f00 */
[----:B------:R-:W-:Y:S01]  /*261f0*/  FMUL.FTZ R6, R68, R106 ;  /* 0x0000006a44067220 */ /* 0x000fe20000410000 */
[----:B------:R-:W-:Y:S02]  /*26200*/  LDSM.16.MT88.4 R36, [R212+0x100] ;  /* 0x00010000d424783b */ /* 0x000fe40000004200 */
[----:B------:R1:W-:Y:S01]  /*26210*/  MUFU.EX2 R227, R4 ;  /* 0x0000000400e37308 */ /* 0x0003e20000000800 */
[----:B------:R-:W-:Y:S09]  /*26220*/  F2FP.PACK_AB R66, R107, R85 ;  /* 0x000000556b42723e */ /* 0x000ff200000000ff */
[----:B------:R4:W-:Y:S01]  /*26230*/  MUFU.EX2 R35, R24 ;  /* 0x0000001800237308 */ /* 0x0009e20000000800 */
[--C-:B--2---:R-:W-:Y:S02]  /*26240*/  FFMA.FTZ R0, R18, c[0x0][0x2d0], -R97.reuse ;  /* 0x0000b40012007a23 */ /* 0x104fe40000010861 */
[----:B------:R-:W-:Y:S02]  /*26250*/  FMUL.FTZ R18, R68, R118 ;  /* 0x0000007644127220 */ /* 0x000fe40000410000 */
[C---:B---3--:R-:W-:Y:S05]  /*26260*/  FMUL.FTZ R8, R2.reuse, R108 ;  /* 0x0000006c02087220 */ /* 0x048fea0000410000 */
[----:B------:R2:W-:Y:S01]  /*26270*/  MUFU.EX2 R205, R0 ;  /* 0x0000000000cd7308 */ /* 0x0005e20000000800 */
[C---:B------:R-:W-:Y:S02]  /*26280*/  FMUL.FTZ R9, R2.reuse, R109 ;  /* 0x0000006d02097220 */ /* 0x040fe40000410000 */
[C---:B------:R-:W-:Y:S01]  /*26290*/  FMUL.FTZ R12, R2.reuse, R112 ;  /* 0x00000070020c7220 */ /* 0x040fe20000410000 */
[----:B------:R-:W-:Y:S01]  /*262a0*/  MOV R112, R87 ;  /* 0x0000005700707202 */ /* 0x000fe20000000f00 */
[--C-:B-1----:R-:W-:Y:S02]  /*262b0*/  FFMA.FTZ R4, R25, c[0x0][0x2d0], -R97.reuse ;  /* 0x0000b40019047a23 */ /* 0x102fe40000010861 */
[C---:B------:R-:W-:Y:S02]  /*262c0*/  FMUL.FTZ R13, R2.reuse, R113 ;  /* 0x00000071020d7220 */ /* 0x040fe40000410000 */
[----:B------:R-:W-:Y:S01]  /*262d0*/  IMAD.MOV.U32 R113, RZ, RZ, R84 ;  /* 0x000000ffff717224 */ /* 0x000fe200078e0054 */
[----:B------:R1:W3:Y:S01]  /*262e0*/  MUFU.EX2 R229, R4 ;  /* 0x0000000400e57308 */ /* 0x0002e20000000800 */
[C---:B------:R-:W-:Y:S02]  /*262f0*/  FMUL.FTZ R25, R2.reuse, R125 ;  /* 0x0000007d02197220 */ /* 0x040fe40000410000 */
[C---:B------:R-:W-:Y:S02]  /*26300*/  FMUL.FTZ R29, R2.reuse, R129 ;  /* 0x00000081021d7220 */ /* 0x040fe40000410000 */
[C---:B----4-:R-:W-:Y:S02]  /*26310*/  FMUL.FTZ R24, R2.reuse, R124 ;  /* 0x0000007c02187220 */ /* 0x050fe40000410000 */
[C---:B------:R-:W-:Y:S02]  /*26320*/  FMUL.FTZ R45, R2.reuse, R145 ;  /* 0x00000091022d7220 */ /* 0x040fe40000410000 */
[C---:B------:R-:W-:Y:S01]  /*26330*/  FMUL.FTZ R57, R2.reuse, R157 ;  /* 0x0000009d02397220 */ /* 0x040fe20000410000 */
[----:B------:R4:W-:Y:S01]  /*26340*/  MUFU.EX2 R124, R32 ;  /* 0x00000020007c7308 */ /* 0x0009e20000000800 */
[----:B------:R-:W-:Y:S02]  /*26350*/  IMAD.MOV.U32 R108, RZ, RZ, R60 ;  /* 0x000000ffff6c7224 */ /* 0x000fe400078e003c */
[----:B------:R-:W-:Y:S01]  /*26360*/  FMUL.FTZ R60, R2, R160 ;  /* 0x000000a0023c7220 */ /* 0x000fe20000410000 */
[----:B------:R-:W-:Y:S01]  /*26370*/  MOV R160, R116 ;  /* 0x0000007400a07202 */ /* 0x000fe20000000f00 */
[----:B--2---:R-:W-:Y:S02]  /*26380*/  FFMA.FTZ R0, R21, c[0x0][0x2d0], -R97 ;  /* 0x0000b40015007a23 */ /* 0x004fe40000010861 */
[----:B------:R-:W2:Y:S03]  /*26390*/  LDSM.16.MT88.4 R20, [R209+0x100] ;  /* 0x00010000d114783b */ /* 0x000ea60000004200 */
[----:B------:R5:W5:Y:S01]  /*263a0*/  MUFU.EX2 R207, R0 ;  /* 0x0000000000cf7308 */ /* 0x000b620000000800 */
[----:B-1----:R-:W-:Y:S01]  /*263b0*/  FFMA.FTZ R4, R27, c[0x0][0x2d0], -R74 ;  /* 0x0000b4001b047a23 */ /* 0x002fe2000001084a */
[----:B---3--:R-:W-:Y:S08]  /*263c0*/  F2FP.PACK_AB R67, R229, R227 ;  /* 0x000000e3e543723e */ /* 0x008ff000000000ff */
[----:B------:R1:W-:Y:S01]  /*263d0*/  MUFU.EX2 R91, R4 ;  /* 0x00000004005b7308 */ /* 0x0003e20000000800 */
[----:B----4-:R-:W-:Y:S01]  /*263e0*/  FMUL.FTZ R32, R69, R132 ;  /* 0x0000008445207220 */ /* 0x010fe20000410000 */
[----:B-----5:R-:W-:Y:S02]  /*263f0*/  FSEL R0, R3, RZ, P0 ;  /* 0x000000ff03007208 */ /* 0x020fe40000000000 */
[----:B------:R-:W-:Y:S02]  /*26400*/  F2FP.PACK_AB R65, R207, R205 ;  /* 0x000000cdcf41723e */ /* 0x000fe400000000ff */
[----:B------:R-:W-:Y:S01]  /*26410*/  PLOP3.LUT P0, PT, PT, PT, UP0, 0x80, 0x0 ;  /* 0x000000000000781c */ /* 0x000fe20003f0f008 */
[----:B------:R-:W-:Y:S04]  /*26420*/  FADD.FTZ R0, -R0, R103 ;  /* 0x0000006700007221 */ /* 0x000fe80000010100 */
[----:B------:R-:W-:Y:S02]  /*26430*/  FMUL.FTZ R0, R0, c[0x0][0x2d0] ;  /* 0x0000b40000007a20 */ /* 0x000fe40000410000 */
[----:B-1----:R-:W-:Y:S02]  /*26440*/  FMUL.FTZ R4, R69, R104 ;  /* 0x0000006845047220 */ /* 0x002fe40000410000 */
[----:B------:R-:W-:Y:S02]  /*26450*/  IMAD.MOV.U32 R104, RZ, RZ, R89 ;  /* 0x000000ffff687224 */ /* 0x000fe400078e0059 */
[----:B------:R-:W1:Y:S03]  /*26460*/  MUFU.EX2 R0, R0 ;  /* 0x0000000000007308 */ /* 0x000e660000000800 */
[-C--:B--2---:R-:W-:Y:S01]  /*26470*/  HMMA.16816.F32 R4, R76, R20.reuse, R4 ;  /* 0x000000144c04723c */ /* 0x084fe20000001804 */
        /* <DEDUP_REMOVED lines=37> */
[-C--:B------:R-:W-:Y:S01]  /*266d0*/  HMMA.16816.F32 R20, R76, R36.reuse, R20 ;  /* 0x000000244c14723c */ /* 0x080fe20000001814 */
[----:B---3--:R-:W-:Y:S02]  /*266e0*/  IMAD.MOV.U32 R123, RZ, RZ, R59 ;  /* 0x000000ffff7b7224 */ /* 0x008fe400078e003b */
[----:B------:R-:W-:Y:S02]  /*266f0*/  FMUL.FTZ R59, R0, R159 ;  /* 0x0000009f003b7220 */ /* 0x000fe40000410000 */
[C---:B----4-:R-:W-:Y:S02]  /*26700*/  FMUL.FTZ R48, R69.reuse, R148 ;  /* 0x0000009445307220 */ /* 0x050fe40000410000 */
        /* <DEDUP_REMOVED lines=148> */
[----:B--2---:R-:W-:Y:S01]  /*27050*/  FFMA.FTZ R92, R191, c[0x0][0x2d0], -R97 ;  /* 0x0000b400bf5c7a23 */ /* 0x004fe20000010861 */
[----:B------:R-:W-:Y:S08]  /*27060*/  MOV R191, R106 ;  /* 0x0000006a00bf7202 */ /* 0x000ff00000000f00 */
[----:B------:R2:W-:Y:S01]  /*27070*/  MUFU.EX2 R103, R92 ;  /* 0x0000005c00677308 */ /* 0x0005e20000000800 */
[--C-:B---3--:R-:W-:Y:S09]  /*27080*/  FFMA.FTZ R84, R187, c[0x0][0x2d0], -R96.reuse ;  /* 0x0000b400bb547a23 */ /* 0x108ff20000010860 */
[----:B------:R3:W-:Y:S01]  /*27090*/  MUFU.EX2 R185, R84 ;  /* 0x0000005400b97308 */ /* 0x0007e20000000800 */
[----:B-1----:R-:W1:Y:S01]  /*270a0*/  LDSM.16.MT88.4 R88, [R211+0x1100] ;  /* 0x00110000d358783b */ /* 0x002e620000004200 */
[----:B--2---:R-:W-:Y:S01]  /*270b0*/  FFMA.FTZ R92, R201, c[0x0][0x2d0], -R75 ;  /* 0x0000b400c95c7a23 */ /* 0x004fe2000001084b */
[----:B------:R-:W-:Y:S02]  /*270c0*/  MOV R201, R120 ;  /* 0x0000007800c97202 */ /* 0x000fe40000000f00 */
[----:B------:R-:W-:Y:S05]  /*270d0*/  MOV R120, R110 ;  /* 0x0000006e00787202 */ /* 0x000fea0000000f00 */
[----:B------:R2:W-:Y:S01]  /*270e0*/  MUFU.EX2 R181, R92 ;  /* 0x0000005c00b57308 */ /* 0x0005e20000000800 */
[----:B---3--:R-:W-:Y:S02]  /*270f0*/  FFMA.FTZ R84, R189, c[0x0][0x2d0], -R96 ;  /* 0x0000b400bd547a23 */ /* 0x008fe40000010860 */
[----:B------:R-:W-:Y:S07]  /*27100*/  IMAD.MOV.U32 R189, RZ, RZ, R100 ;  /* 0x000000ffffbd7224 */ /* 0x000fee00078e0064 */
[----:B------:R3:W4:Y:S01]  /*27110*/  MUFU.EX2 R187, R84 ;  /* 0x0000005400bb7308 */ /* 0x0007220000000800 */
[----:B--2---:R-:W-:Y:S01]  /*27120*/  LDSM.16.MT88.4 R92, [R210+0x1900] ;  /* 0x00190000d25c783b */ /* 0x004fe20000004200 */
[-C--:B-1----:R-:W-:Y:S08]  /*27130*/  HMMA.16816.F32 R52, R76, R88.reuse, R52 ;  /* 0x000000584c34723c */ /* 0x082ff00000001834 */
[C---:B------:R-:W-:Y:S01]  /*27140*/  HMMA.16816.F32 R56, R80.reuse, R88, R56 ;  /* 0x000000585038723c */ /* 0x040fe20000001838 */
[--C-:B---3--:R-:W-:Y:S03]  /*27150*/  FFMA.FTZ R84, R198, c[0x0][0x2d0], -R74.reuse ;  /* 0x0000b400c6547a23 */ /* 0x108fe6000001084a */
[----:B------:R-:W-:Y:S01]  /*27160*/  IMAD.MOV.U32 R198, RZ, RZ, R109 ;  /* 0x000000ffffc67224 */ /* 0x000fe200078e006d */
[----:B------:R1:W-:Y:S02]  /*27170*/  MUFU.EX2 R183, R84 ;  /* 0x0000005400b77308 */ /* 0x0003e40000000800 */
[----:B------:R-:W-:Y:S01]  /*27180*/  FFMA.FTZ R88, R178, c[0x0][0x2d0], -R97 ;  /* 0x0000b400b2587a23 */ /* 0x000fe20000010861 */
        /* <DEDUP_REMOVED lines=16> */
[----:B---3--:R-:W-:Y:S02]  /*27290*/  FFMA.FTZ R80, R199, c[0x0][0x2d0], -R75 ;  /* 0x0000b400c7507a23 */ /* 0x008fe4000001084b */
[----:B------:R-:W-:Y:S05]  /*272a0*/  IMAD.MOV.U32 R199, RZ, RZ, R115 ;  /* 0x000000ffffc77224 */ /* 0x000fea00078e0073 */
        /* <DEDUP_REMOVED lines=26> */
[----:B------:R1:W-:Y:S02]  /*27450*/  MUFU.EX2 R157, R84 ;  /* 0x00000054009d7308 */ /* 0x0003e40000000800 */
[----:B------:R-:W-:Y:S01]  /*27460*/  FFMA.FTZ R92, R193, c[0x0][0x2d0], -R97 ;  /* 0x0000b400c15c7a23 */ /* 0x000fe20000010861 */
[-C--:B------:R-:W-:Y:S01]  /*27470*/  HMMA.16816.F32 R44, R80, R94.reuse, R44 ;  /* 0x0000005e502c723c */ /* 0x080fe2000000182c */
[--C-:B--2---:R-:W-:Y:S03]  /*27480*/  FFMA.FTZ R88, R228, c[0x0][0x2d0], -R96.reuse ;  /* 0x0000b400e4587a23 */ /* 0x104fe60000010860 */
        /* <DEDUP_REMOVED lines=74> */
[----:B---3--:R-:W-:Y:S07]  /*27930*/  FFMA.FTZ R74, R239, c[0x0][0x2d0], -R96 ;  /* 0x0000b400ef4a7a23 */ /* 0x008fee0000010860 */
        /* <DEDUP_REMOVED lines=157> */
.L_x_481:
        /* <DEDUP_REMOVED lines=121> */
.L_x_383:
[----:B------:R-:W-:Y:S01]  /*28aa0*/  USHF.R.S32.HI UR9, URZ, 0x1f, UR17 ;  /* 0x0000001f3f097899 */ /* 0x000fe20008011411 */
[----:B------:R-:W-:Y:S05]  /*28ab0*/  @P4 BRA `(.L_x_500) ;  /* 0x000014d000004947 */ /* 0x000fea0003800000 */
[----:B------:R-:W1:Y:S01]  /*28ac0*/  S2R R40, SR_TID.X ;  /* 0x0000000000287919 */ /* 0x000e620000002100 */
[----:B------:R-:W-:Y:S01]  /*28ad0*/  IMAD.MOV.U32 R6, RZ, RZ, -0x10 ;  /* 0xfffffff0ff067424 */ /* 0x000fe200078e00ff */
[----:B------:R-:W-:Y:S01]  /*28ae0*/  F2FP.PACK_AB R5, R105, R104 ;  /* 0x000000686905723e */ /* 0x000fe200000000ff */
[----:B------:R-:W-:Y:S01]  /*28af0*/  ULDC.64 UR6, c[0x0][0x500] ;  /* 0x0001400000067ab9 */ /* 0x000fe20000000a00 */
[----:B------:R-:W-:Y:S01]  /*28b00*/  F2FP.PACK_AB R26, R26, R106 ;  /* 0x0000006a1a1a723e */ /* 0x000fe200000000ff */
[----:B------:R-:W-:Y:S01]  /*28b10*/  UISETP.NE.U32.AND UP1, UPT, URZ, UR6, UPT ;  /* 0x000000063f00728c */ /* 0x000fe2000bf25070 */
[----:B------:R-:W-:Y:S01]  /*28b20*/  F2FP.PACK_AB R7, R117, R116 ;  /* 0x000000747507723e */ /* 0x000fe200000000ff */
[----:B------:R-:W-:Y:S01]  /*28b30*/  ULDC.64 UR4, c[0x0][0x508] ;  /* 0x0001420000047ab9 */ /* 0x000fe20000000a00 */
[----:B------:R-:W-:Y:S01]  /*28b40*/  F2FP.PACK_AB R29, R29, R118 ;  /* 0x000000761d1d723e */ /* 0x000fe200000000ff */
[----:B------:R-:W-:Y:S01]  /*28b50*/  UISETP.NE.AND.EX UP1, UPT, URZ, UR7, UPT, UP1 ;  /* 0x000000073f00728c */ /* 0x000fe2000bf25310 */
[----:B------:R-:W-:Y:S01]  /*28b60*/  F2FP.PACK_AB R33, R33, R108 ;  /* 0x0000006c2121723e */ /* 0x000fe200000000ff */
[----:B------:R-:W-:Y:S01]  /*28b70*/  UISETP.NE.U32.AND UP0, UPT, URZ, UR4, UPT ;  /* 0x000000043f00728c */ /* 0x000fe2000bf05070 */
[----:B------:R-:W-:Y:S01]  /*28b80*/  F2FP.PACK_AB R110, R111, R110 ;  /* 0x0000006e6f6e723e */ /* 0x000fe200000000ff */
[----:B------:R-:W-:Y:S01]  /*28b90*/  ULDC.64 UR6, c[0x0][0x500] ;  /* 0x0001400000067ab9 */ /* 0x000fe20000000a00 */
[----:B------:R-:W-:Y:S01]  /*28ba0*/  F2FP.PACK_AB R32, R32, R112 ;  /* 0x000000702020723e */ /* 0x000fe200000000ff */
[----:B------:R-:W-:Y:S01]  /*28bb0*/  UMOV UR4, 0x4 ;  /* 0x0000000400047882 */ /* 0x000fe20000000000 */
[----:B------:R-:W-:Y:S01]  /*28bc0*/  F2FP.PACK_AB R114, R115, R114 ;  /* 0x000000727372723e */ /* 0x000fe200000000ff */
[----:B------:R-:W-:Y:S01]  /*28bd0*/  UIMAD.WIDE UR6, UR22, UR4, UR6 ;  /* 0x00000004160672a5 */ /* 0x000fe2000f8e0206 */
[----:B------:R-:W-:Y:S01]  /*28be0*/  F2FP.PACK_AB R28, R28, R120 ;  /* 0x000000781c1c723e */ /* 0x000fe200000000ff */
[----:B------:R-:W-:Y:S01]  /*28bf0*/  UISETP.NE.AND.EX UP0, UPT, URZ, UR5, UPT, UP0 ;  /* 0x000000053f00728c */ /* 0x000fe2000bf05300 */
[----:B------:R-:W-:-:S02]  /*28c00*/  F2FP.PACK_AB R27, R27, R122 ;  /* 0x0000007a1b1b723e */ /* 0x000fc400000000ff */
[----:B------:R-:W-:Y:S02]  /*28c10*/  F2FP.PACK_AB R21, R21, R132 ;  /* 0x000000841515723e */ /* 0x000fe400000000ff */
[----:B-1----:R-:W-:Y:S02]  /*28c20*/  SHF.R.S32.HI R41, RZ, 0x1f, R40 ;  /* 0x0000001fff297819 */ /* 0x002fe40000011428 */
[----:B------:R-:W-:Y:S02]  /*28c30*/  F2FP.PACK_AB R25, R25, R134 ;  /* 0x000000861919723e */ /* 0x000fe400000000ff */
[CC--:B------:R-:W-:Y:S02]  /*28c40*/  LEA.HI R2, R41.reuse, R40.reuse, RZ, 0x2 ;  /* 0x0000002829027211 */ /* 0x0c0fe400078f10ff */
[----:B------:R-:W-:Y:S02]  /*28c50*/  LEA.HI R35, R41, R40, RZ, 0x5 ;  /* 0x0000002829237211 */ /* 0x000fe400078f28ff */
[----:B------:R-:W-:-:S02]  /*28c60*/  SHF.R.S32.HI R3, RZ, 0x2, R2 ;  /* 0x00000002ff037819 */ /* 0x000fc40000011402 */
[----:B------:R-:W-:Y:S02]  /*28c70*/  SHF.R.S32.HI R0, RZ, 0x1f, R2 ;  /* 0x0000001fff007819 */ /* 0x000fe40000011402 */
[----:B------:R-:W-:Y:S02]  /*28c80*/  SHF.R.S32.HI R34, RZ, 0x5, R35 ;  /* 0x00000005ff227819 */ /* 0x000fe40000011423 */
[----:B------:R-:W-:Y:S02]  /*28c90*/  LEA.HI R0, R0, R3, RZ, 0x3 ;  /* 0x0000000300007211 */ /* 0x000fe400078f18ff */
[----:B------:R-:W-:Y:S02]  /*28ca0*/  F2FP.PACK_AB R31, R31, R124 ;  /* 0x0000007c1f1f723e */ /* 0x000fe400000000ff */
[----:B------:R-:W-:Y:S02]  /*28cb0*/  LOP3.LUT R0, R0, 0xfffffff8, RZ, 0xc0, !PT ;  /* 0xfffffff800007812 */ /* 0x000fe400078ec0ff */
[----:B------:R-:W-:-:S02]  /*28cc0*/  F2FP.PACK_AB R126, R127, R126 ;  /* 0x0000007e7f7e723e */ /* 0x000fc400000000ff */
[----:B------:R-:W-:Y:S01]  /*28cd0*/  F2FP.PACK_AB R30, R30, R128 ;  /* 0x000000801e1e723e */ /* 0x000fe200000000ff */
[----:B------:R-:W-:Y:S01]  /*28ce0*/  IMAD.IADD R3, R3, 0x1, -R0 ;  /* 0x0000000103037824 */ /* 0x000fe200078e0a00 */
[----:B------:R-:W-:Y:S02]  /*28cf0*/  LOP3.LUT R0, R2, 0xfffffffc, RZ, 0xc0, !PT ;  /* 0xfffffffc02007812 */ /* 0x000fe400078ec0ff */
[----:B------:R-:W-:Y:S01]  /*28d00*/  F2FP.PACK_AB R130, R131, R130 ;  /* 0x000000828382723e */ /* 0x000fe200000000ff */
[----:B------:R-:W-:Y:S01]  /*28d10*/  IMAD.SHL.U32 R2, R3, 0x40, RZ ;  /* 0x0000004003027824 */ /* 0x000fe200078e00ff */
[----:B------:R-:W-:Y:S01]  /*28d20*/  F2FP.PACK_AB R24, R24, R136 ;  /* 0x000000881818723e */ /* 0x000fe200000000ff */
[----:B------:R-:W-:Y:S01]  /*28d30*/  IMAD.IADD R17, R40, 0x1, -R0 ;  /* 0x0000000128117824 */ /* 0x000fe200078e0a00 */
[----:B------:R-:W-:Y:S02]  /*28d40*/  F2FP.PACK_AB R23, R23, R138 ;  /* 0x0000008a1717723e */ /* 0x000fe400000000ff */
[----:B------:R-:W-:Y:S01]  /*28d50*/  LOP3.LUT R0, R2, 0x1c0, RZ, 0xc0, !PT ;  /* 0x000001c002007812 */ /* 0x000fe200078ec0ff */
[----:B------:R-:W-:Y:S01]  /*28d60*/  IMAD R4, R34, 0x200, R17 ;  /* 0x0000020022047824 */ /* 0x000fe200078e0211 */
[----:B------:R-:W-:-:S02]  /*28d70*/  F2FP.PACK_AB R19, R19, R148 ;  /* 0x000000941313723e */ /* 0x000fc400000000ff */
[----:B------:R-:W-:Y:S02]  /*28d80*/  LEA.HI R2, R0, R0, RZ, 0x1d ;  /* 0x0000000000027211 */ /* 0x000fe400078fe8ff */
[----:B------:R-:W-:Y:S02]  /*28d90*/  LOP3.LUT R0, R3, 0x1, RZ, 0xc0, !PT ;  /* 0x0000000103007812 */ /* 0x000fe400078ec0ff */
[----:B------:R-:W-:Y:S01]  /*28da0*/  F2FP.PACK_AB R15, R15, R150 ;  /* 0x000000960f0f723e */ /* 0x000fe200000000ff */
[----:B------:R-:W-:Y:S01]  /*28db0*/  IMAD.U32 R2, R4, 0x2, R2 ;  /* 0x0000000204027824 */ /* 0x000fe200078e0002 */
[----:B------:R-:W-:Y:S02]  /*28dc0*/  ISETP.NE.U32.AND P0, PT, R0, 0x1, PT ;  /* 0x000000010000780c */ /* 0x000fe40003f05070 */
[----:B------:R-:W-:Y:S01]  /*28dd0*/  F2FP.PACK_AB R22, R22, R140 ;  /* 0x0000008c1616723e */ /* 0x000fe200000000ff */
[----:B------:R-:W-:Y:S01]  /*28de0*/  IMAD.SHL.U32 R2, R2, 0x2, RZ ;  /* 0x0000000202027824 */ /* 0x000fe200078e00ff */
[----:B------:R-:W-:Y:S01]  /*28df0*/  BAR.SYNC.DEFER_BLOCKING 0x1, 0x80 ;  /* 0x0042000000007b1d */ /* 0x000fe20000010000 */
[----:B------:R-:W-:-:S02]  /*28e00*/  SEL R6, R6, 0x10, !P0 ;  /* 0x0000001006067807 */ /* 0x000fc40004000000 */
[----:B------:R-:W-:Y:S02]  /*28e10*/  R2P PR, R3, 0x6 ;  /* 0x0000000603007804 */ /* 0x000fe40000000000 */
[C---:B------:R-:W-:Y:S01]  /*28e20*/  IADD3 R4, R2.reuse, 0x80, RZ ;  /* 0x0000008002047810 */ /* 0x040fe20007ffe0ff */
[C---:B------:R-:W-:Y:S01]  /*28e30*/  IMAD.IADD R3, R2.reuse, 0x1, R6 ;  /* 0x0000000102037824 */ /* 0x040fe200078e0206 */
[----:B------:R-:W-:Y:S02]  /*28e40*/  IADD3 R0, R2, 0xc0, RZ ;  /* 0x000000c002007810 */ /* 0x000fe40007ffe0ff */
[----:B------:R-:W-:Y:S02]  /*28e50*/  F2FP.PACK_AB R142, R143, R142 ;  /* 0x0000008e8f8e723e */ /* 0x000fe400000000ff */
[----:B------:R-:W-:Y:S02]  /*28e60*/  F2FP.PACK_AB R14, R14, R144 ;  /* 0x000000900e0e723e */ /* 0x000fe400000000ff */
[----:B------:R-:W-:-:S02]  /*28e70*/  F2FP.PACK_AB R20, R20, R146 ;  /* 0x000000921414723e */ /* 0x000fc400000000ff */
[----:B------:R-:W-:Y:S02]  /*28e80*/  F2FP.PACK_AB R18, R18, R152 ;  /* 0x000000981212723e */ /* 0x000fe400000000ff */
[----:B------:R-:W-:Y:S02]  /*28e90*/  @P2 IADD3 R0, R4, -0x40, RZ ;  /* 0xffffffc004002810 */ /* 0x000fe40007ffe0ff */
[----:B------:R-:W-:Y:S02]  /*28ea0*/  F2FP.PACK_AB R16, R16, R154 ;  /* 0x0000009a1010723e */ /* 0x000fe400000000ff */
        /* <DEDUP_REMOVED lines=9> */
[----:B------:R-:W-:-:S03]  /*28f40*/  PLOP3.LUT P0, PT, PT, PT, UP1, 0x80, 0x0 ;  /* 0x000000000000781c */ /* 0x000fc60003f0f018 */
[----:B------:R-:W-:Y:S04]  /*28f50*/  STS [R3+0x480], R29 ;  /* 0x0004801d03007388 */ /* 0x000fe80000000800 */
[----:B------:R-:W-:Y:S04]  /*28f60*/  STS [R2+0x2080], R33 ;  /* 0x0020802102007388 */ /* 0x000fe80000000800 */
[----:B------:R3:W-:Y:S04]  /*28f70*/  STS [R2+0x2480], R110 ;  /* 0x0024806e02007388 */ /* 0x0007e80000000800 */
[----:B------:R-:W-:Y:S01]  /*28f80*/  STS [R3+0x2080], R32 ;  /* 0x0020802003007388 */ /* 0x000fe20000000800 */
[----:B-1----:R-:W-:-:S03]  /*28f90*/  IMAD.MOV.U32 R5, RZ, RZ, 0x20 ;  /* 0x00000020ff057424 */ /* 0x002fc600078e00ff */
[----:B------:R-:W-:Y:S02]  /*28fa0*/  STS [R3+0x2480], R114 ;  /* 0x0024807203007388 */ /* 0x000fe40000000800 */
[----:B--2---:R-:W-:Y:S02]  /*28fb0*/  SEL R7, R5, 0xffffffe0, !P1 ;  /* 0xffffffe005077807 */ /* 0x004fe40004800000 */
[----:B------:R-:W-:-:S03]  /*28fc0*/  PLOP3.LUT P1, PT, PT, PT, UP0, 0x80, 0x0 ;  /* 0x000000000000781c */ /* 0x000fc60003f2f008 */
[----:B------:R-:W-:Y:S02]  /*28fd0*/  IMAD.IADD R5, R2, 0x1, R7 ;  /* 0x0000000102057824 */ /* 0x000fe400078e0207 */
[----:B------:R-:W-:-:S03]  /*28fe0*/  IMAD.IADD R4, R7, 0x1, R3 ;  /* 0x0000000107047824 */ /* 0x000fc600078e0203 */
[----:B------:R-:W-:Y:S01]  /*28ff0*/  STS [R5+0x80], R28 ;  /* 0x0000801c05007388 */ /* 0x000fe20000000800 */
[----:B---3--:R-:W-:-:S03]  /*29000*/  IADD3 R2, R7, 0x400, R0 ;  /* 0x0000040007027810 */ /* 0x008fc60007ffe000 */
[----:B------:R-:W-:Y:S04]  /*29010*/  STS [R5+0x480], R27 ;  /* 0x0004801b05007388 */ /* 0x000fe80000000800 */
[----:B------:R-:W-:Y:S04]  /*29020*/  STS [R4+0x80], R21 ;  /* 0x0000801504007388 */ /* 0x000fe80000000800 */
        /* <DEDUP_REMOVED lines=8> */
[----:B------:R-:W-:-:S04]  /*290b0*/  IMAD.IADD R2, R6, 0x1, R0 ;  /* 0x0000000106027824 */ /* 0x000fc800078e0200 */
[----:B------:R-:W-:Y:S01]  /*290c0*/  IMAD.IADD R3, R7, 0x1, R2 ;  /* 0x0000000107037824 */ /* 0x000fe200078e0202 */
[----:B------:R-:W-:Y:S01]  /*290d0*/  STS [R2], R19 ;  /* 0x0000001302007388 */ /* 0x000fe20000000800 */
[----:B--2---:R-:W-:-:S03]  /*290e0*/  IMAD.U32 R4, RZ, RZ, UR6 ;  /* 0x00000006ff047e24 */ /* 0x004fc6000f8e00ff */
        /* <DEDUP_REMOVED lines=8> */
[----:B------:R-:W-:Y:S04]  /*29170*/  STS [R3], R11 ;  /* 0x0000000b03007388 */ /* 0x000fe80000000800 */
[----:B------:R-:W-:Y:S04]  /*29180*/  STS [R5], R10 ;  /* 0x0000000a05007388 */ /* 0x000fe80000000800 */
[----:B------:R-:W-:Y:S04]  /*29190*/  STS [R0+0x2000], R13 ;  /* 0x0020000d00007388 */ /* 0x000fe80000000800 */
[----:B------:R-:W-:Y:S04]  /*291a0*/  STS [R0+0x2400], R12 ;  /* 0x0024000c00007388 */ /* 0x000fe80000000800 */
[----:B------:R-:W-:Y:S04]  /*291b0*/  STS [R3+0x2000], R9 ;  /* 0x0020000903007388 */ /* 0x000fe80000000800 */
[----:B------:R1:W-:Y:S02]  /*291c0*/  STS [R5+0x2000], R8 ;  /* 0x0020000805007388 */ /* 0x0003e40000000800 */
[----:B-1----:R-:W-:-:S02]  /*291d0*/  IMAD.U32 R5, RZ, RZ, UR7 ;  /* 0x00000007ff057e24 */ /* 0x002fc4000f8e00ff */
[----:B------:R-:W-:Y:S06]  /*291e0*/  BAR.SYNC.DEFER_BLOCKING 0x1, 0x80 ;  /* 0x0042000000007b1d */ /* 0x000fec0000010000 */
[----:B------:R-:W-:Y:S02]  /*291f0*/  ULDC.64 UR6, c[0x0][0x508] ;  /* 0x0001420000067ab9 */ /* 0x000fe40000000a00 */
[----:B------:R-:W-:Y:S01]  /*29200*/  @UP0 UIMAD.WIDE UR6, UR22, UR4, UR6 ;  /* 0x00000004160602a5 */ /* 0x000fe2000f8e0206 */
[----:B------:R-:W2:Y:S01]  /*29210*/  @P0 LDG.E R0, [R4.64] ;  /* 0x0000001a04000981 */ /* 0x000ea2000c1e1900 */
[----:B------:R-:W-:-:S04]  /*29220*/  IMAD.MOV.U32 R12, RZ, RZ, c[0x0][0x388] ;  /* 0x0000e200ff0c7624 */ /* 0x000fc800078e00ff */
[----:B------:R-:W-:Y:S02]  /*29230*/  IMAD.U32 R2, RZ, RZ, UR6 ;  /* 0x00000006ff027e24 */ /* 0x000fe4000f8e00ff */
[----:B------:R-:W-:-:S05]  /*29240*/  IMAD.U32 R3, RZ, RZ, UR7 ;  /* 0x00000007ff037e24 */ /* 0x000fca000f8e00ff */
[----:B------:R1:W5:Y:S02]  /*29250*/  @P1 LDG.E R12, [R2.64] ;  /* 0x0000001a020c1981 */ /* 0x000364000c1e1900 */
[----:B-1----:R-:W-:Y:S02]  /*29260*/  CS2R R2, SRZ ;  /* 0x0000000000027805 */ /* 0x002fe4000001ff00 */
[--C-:B--2---:R-:W-:Y:S01]  /*29270*/  @P0 SHF.R.S32.HI R3, RZ, 0x1f, R0.reuse ;  /* 0x0000001fff030819 */ /* 0x104fe20000011400 */
[----:B------:R-:W-:Y:S01]  /*29280*/  @P0 IMAD.MOV.U32 R2, RZ, RZ, R0 ;  /* 0x000000ffff020224 */ /* 0x000fe200078e0000 */
[----:B------:R-:W-:Y:S05]  /*29290*/  @P1 BRA `(.L_x_501) ;  /* 0x0000004000001947 */ /* 0x000fea0003800000 */
[----:B------:R-:W-:Y:S05]  /*292a0*/  @!P0 BRA `(.L_x_501) ;  /* 0x0000003000008947 */ /* 0x000fea0003800000 */
[----:B------:R1:W2:Y:S04]  /*292b0*/  LDG.E R0, [R4.64] ;  /* 0x0000001a04007981 */ /* 0x0002a8000c1e1900 */
[----:B-1----:R-:W2:Y:S02]  /*292c0*/  LDG.E R4, [R4.64+0x4] ;  /* 0x0000041a04047981 */ /* 0x002ea4000c1e1900 */
[----:B--2--5:R-:W-:-:S02]  /*292d0*/  IADD3 R12, -R0, R4, RZ ;  /* 0x00000004000c7210 */ /* 0x024fc40007ffe1ff */
.L_x_501:
[----:B------:R-:W-:Y:S01]  /*292e0*/  LEA.HI R0, R17, R17, RZ, 0x1 ;  /* 0x0000001111007211 */ /* 0x000fe200078f08ff */
[----:B------:R1:W2:Y:S01]  /*292f0*/  R2UR UR6, R2 ;  /* 0x00000000020673c2 */ /* 0x0002a200000e0000 */
[----:B------:R-:W-:Y:S01]  /*29300*/  IMAD.MOV.U32 R5, RZ, RZ, c[0x0][0x4e8] ;  /* 0x00013a00ff057624 */ /* 0x000fe200078e00ff */
[----:B------:R-:W3:Y:S01]  /*29310*/  S2R R22, SR_CTAID.X ;  /* 0x0000000000167919 */ /* 0x000ee20000002500 */
[C---:B------:R-:W-:Y:S01]  /*29320*/  LOP3.LUT R4, R0.reuse, 0x1ffffffe, RZ, 0xc0, !PT ;  /* 0x1ffffffe00047812 */ /* 0x040fe200078ec0ff */
[----:B------:R-:W-:Y:S01]  /*29330*/  IMAD.SHL.U32 R0, R0, 0x20, RZ ;  /* 0x0000002000007824 */ /* 0x000fe200078e00ff */
[----:B------:R-:W-:Y:S01]  /*29340*/  ULDC.64 UR14, c[0x0][0x490] ;  /* 0x00012400000e7ab9 */ /* 0x000fe20000000a00 */
[----:B------:R-:W-:Y:S01]  /*29350*/  ISETP.NE.AND P0, PT, R5, 0x1, PT ;  /* 0x000000010500780c */ /* 0x000fe20003f05270 */
[----:B------:R-:W-:Y:S01]  /*29360*/  USHF.R.S32.HI UR10, URZ, 0x1f, UR22 ;  /* 0x0000001f3f0a7899 */ /* 0x000fe20008011416 */
[----:B------:R1:W4:Y:S01]  /*29370*/  R2UR UR4, R2 ;  /* 0x00000000020473c2 */ /* 0x00032200000e0000 */
[----:B------:R-:W-:Y:S01]  /*29380*/  LOP3.LUT R0, R0, 0xffffffc0, RZ, 0xc0, !PT ;  /* 0xffffffc000007812 */ /* 0x000fe200078ec0ff */
[----:B------:R-:W-:Y:S01]  /*29390*/  IMAD.IADD R4, R17, 0x1, -R4 ;  /* 0x0000000111047824 */ /* 0x000fe200078e0a04 */
[----:B----4-:R-:W-:Y:S01]  /*293a0*/  UIMAD UR4, UR9, UR14, URZ ;  /* 0x0000000e090472a4 */ /* 0x010fe2000f8e023f */
[----:B------:R-:W-:Y:S01]  /*293b0*/  LEA.HI R21, R41, R40, RZ, 0x6 ;  /* 0x0000002829157211 */ /* 0x000fe200078f30ff */
[----:B------:R-:W-:-:S02]  /*293c0*/  USEL UR10, UR10, URZ, !UP1 ;  /* 0x0000003f0a0a7287 */ /* 0x000fc4000c800000 */
[----:B------:R-:W-:Y:S01]  /*293d0*/  UIMAD UR15, UR17, UR15, UR4 ;  /* 0x0000000f110f72a4 */ /* 0x000fe2000f8e0204 */
[----:B------:R1:W4:Y:S01]  /*293e0*/  R2UR UR12, R2 ;  /* 0x00000000020c73c2 */ /* 0x00032200000e0000 */
[----:B------:R-:W-:Y:S02]  /*293f0*/  USEL UR11, UR22, URZ, !UP1 ;  /* 0x0000003f160b7287 */ /* 0x000fe4000c800000 */
[----:B------:R-:W-:-:S05]  /*29400*/  ULDC UR8, c[0x0][0x3a4] ;  /* 0x0000e90000087ab9 */ /* 0x000fca0000000800 */
[----:B------:R1:W2:Y:S08]  /*29410*/  R2UR UR18, R2 ;  /* 0x00000000021273c2 */ /* 0x0002b000000e0000 */
[----:B------:R2:W2:Y:S08]  /*29420*/  R2UR UR7, R3 ;  /* 0x00000000030773c2 */ /* 0x0004b000000e0000 */
[----:B------:R-:W2:Y:S01]  /*29430*/  R2UR UR5, R3 ;  /* 0x00000000030573c2 */ /* 0x000ea200000e0000 */
[----:B-1----:R-:W-:-:S07]  /*29440*/  LOP3.LUT R2, R35, 0xffffffe0, RZ, 0xc0, !PT ;  /* 0xffffffe023027812 */ /* 0x002fce00078ec0ff */
[----:B------:R1:W1:Y:S02]  /*29450*/  R2UR UR13, R3 ;  /* 0x00000000030d73c2 */ /* 0x00026400000e0000 */
[----:B-1----:R-:W-:Y:S02]  /*29460*/  ULDC UR13, c[0x0][0x3a0] ;  /* 0x0000e800000d7ab9 */ /* 0x002fe40000000800 */
[----:B----4-:R-:W-:Y:S01]  /*29470*/  UIMAD.WIDE.U32 UR24, UR12, UR13, URZ ;  /* 0x0000000d0c1872a5 */ /* 0x010fe2000f8e003f */
[----:B------:R-:W-:-:S03]  /*29480*/  IMAD.IADD R5, R40, 0x1, -R2 ;  /* 0x0000000128057824 */ /* 0x000fc600078e0a02 */
[----:B------:R1:W4:Y:S02]  /*29490*/  R2UR UR19, R3 ;  /* 0x00000000031373c2 */ /* 0x00032400000e0000 */
[----:B------:R-:W-:Y:S02]  /*294a0*/  SHF.R.S32.HI R2, RZ, 0x1f, R5 ;  /* 0x0000001fff027819 */ /* 0x000fe40000011405 */
[----:B------:R-:W-:Y:S02]  /*294b0*/  LOP3.LUT P1, RZ, R5, 0x3, RZ, 0xc0, !PT ;  /* 0x0000000305ff7812 */ /* 0x000fe4000782c0ff */
[----:B------:R-:W-:Y:S01]  /*294c0*/  LEA.HI R2, R2, R5, RZ, 0x2 ;  /* 0x0000000502027211 */ /* 0x000fe200078f10ff */
[----:B--2---:R-:W-:-:S03]  /*294d0*/  UMOV UR7, UR5 ;  /* 0x0000000500077c82 */ /* 0x004fc60008000000 */
[----:B------:R-:W-:Y:S01]  /*294e0*/  SHF.R.S32.HI R2, RZ, 0x2, R2 ;  /* 0x00000002ff027819 */ /* 0x000fe20000011402 */
[----:B------:R-:W-:Y:S02]  /*294f0*/  UIMAD.WIDE.U32 UR20, UR17, UR14, UR6 ;  /* 0x0000000e111472a5 */ /* 0x000fe4000f8e0006 */
[----:B------:R-:W-:Y:S02]  /*29500*/  ULDC.64 UR4, c[0x0][0x3e8] ;  /* 0x0000fa0000047ab9 */ /* 0x000fe40000000a00 */
[----:B------:R-:W-:Y:S02]  /*29510*/  ULDC.64 UR6, c[0x0][0x498] ;  /* 0x0001260000067ab9 */ /* 0x000fe40000000a00 */
[----:B------:R-:W-:Y:S02]  /*29520*/  UIMAD UR14, UR10, UR6, URZ ;  /* 0x000000060a0e72a4 */ /* 0x000fe4000f8e023f */
[----:B------:R-:W-:Y:S02]  /*29530*/  UIADD3 UR21, UR21, UR15, URZ ;  /* 0x0000000f15157290 */ /* 0x000fe4000fffe03f */
[----:B------:R-:W-:-:S02]  /*29540*/  UIMAD UR7, UR11, UR7, UR14 ;  /* 0x000000070b0772a4 */ /* 0x000fc4000f8e020e */
[----:B------:R-:W-:Y:S01]  /*29550*/  UIMAD.WIDE.U32 UR20, UR11, UR6, UR20 ;  /* 0x000000060b1472a5 */ /* 0x000fe2000f8e0014 */
[----:B-1----:R-:W-:Y:S01]  /*29560*/  IMAD R3, R4, 0x8, R0 ;  /* 0x0000000804037824 */ /* 0x002fe200078e0200 */
[----:B------:R-:W-:Y:S01]  /*29570*/  SHF.R.S32.HI R0, RZ, 0x1f, R34 ;  /* 0x0000001fff007819 */ /* 0x000fe20000011422 */
[----:B----4-:R-:W-:Y:S01]  /*29580*/  UIMAD UR13, UR19, UR13, URZ ;  /* 0x0000000d130d72a4 */ /* 0x010fe2000f8e023f */
[----:B------:R-:W-:Y:S01]  /*29590*/  LEA.HI R4, R41, R40, RZ, 0x3 ;  /* 0x0000002829047211 */ /* 0x000fe200078f18ff */
[----:B------:R-:W-:Y:S01]  /*295a0*/  UIMAD UR12, UR9, UR4, URZ ;  /* 0x00000004090c72a4 */ /* 0x000fe2000f8e023f */
[----:B------:R-:W-:Y:S01]  /*295b0*/  LEA.HI R0, R0, R34, RZ, 0x2 ;  /* 0x0000002200007211 */ /* 0x000fe200078f10ff */
[----:B------:R-:W-:Y:S01]  /*295c0*/  UIMAD UR8, UR18, UR8, UR13 ;  /* 0x00000008120872a4 */ /* 0x000fe2000f8e020d */
[----:B------:R-:W-:Y:S01]  /*295d0*/  SHF.R.S32.HI R19, RZ, 0x3, R4 ;  /* 0x00000003ff137819 */ /* 0x000fe20000011404 */
[----:B------:R-:W-:Y:S01]  /*295e0*/  UIMAD UR12, UR17, UR5, UR12 ;  /* 0x00000005110c72a4 */ /* 0x000fe2000f8e020c */
[----:B------:R-:W-:Y:S01]  /*295f0*/  LOP3.LUT R0, R0, 0xffffffc, RZ, 0xc0, !PT ;  /* 0x0ffffffc00007812 */ /* 0x000fe200078ec0ff */
[----:B------:R-:W-:-:S04]  /*29600*/  UIADD3 UR25, UR25, UR8, URZ ;  /* 0x0000000819197290 */ /* 0x000fc8000fffe03f */
[----:B------:R-:W-:Y:S01]  /*29610*/  IMAD.IADD R0, R34, 0x1, -R0 ;  /* 0x0000000122007824 */ /* 0x000fe200078e0a00 */
[----:B------:R-:W-:-:S03]  /*29620*/  UIMAD.WIDE.U32 UR24, UR17, UR4, UR24 ;  /* 0x00000004111872a5 */ /* 0x000fc6000f8e0018 */
[----:B------:R-:W-:Y:S01]  /*29630*/  IMAD R11, R0, 0x10, R2 ;  /* 0x00000010000b7824 */ /* 0x000fe200078e0202 */
[----:B------:R-:W-:Y:S01]  /*29640*/  LOP3.LUT R2, R4, 0xfffffff8, RZ, 0xc0, !PT ;  /* 0xfffffff804027812 */ /* 0x000fe200078ec0ff */
[----:B------:R-:W-:Y:S02]  /*29650*/  ULDC.64 UR4, c[0x0][0x3f0] ;  /* 0x0000fc0000047ab9 */ /* 0x000fe40000000a00 */
[----:B------:R-:W-:Y:S01]  /*29660*/  IMAD.IADD R3, R11, 0x1, R3 ;  /* 0x000000010b037824 */ /* 0x000fe200078e0203 */
[----:B------:R-:W-:Y:S01]  /*29670*/  UIMAD UR10, UR10, UR4, URZ ;  /* 0x000000040a0a72a4 */ /* 0x000fe2000f8e023f */
[----:B------:R-:W-:Y:S01]  /*29680*/  IMAD.IADD R2, R40, 0x1, -R2 ;  /* 0x0000000128027824 */ /* 0x000fe200078e0a02 */
[----:B------:R-:W-:Y:S01]  /*29690*/  UIADD3 UR13, UR25, UR12, URZ ;  /* 0x0000000c190d7290 */ /* 0x000fe2000fffe03f */
[----:B---3--:R-:W-:Y:S01]  /*296a0*/  IMAD R3, R22, 0x80, R3 ;  /* 0x0000008016037824 */ /* 0x008fe200078e0203 */
[----:B------:R-:W-:Y:S01]  /*296b0*/  UIMAD UR5, UR11, UR5, UR10 ;  /* 0x000000050b0572a4 */ /* 0x000fe2000f8e020a */
[----:B------:R-:W-:Y:S01]  /*296c0*/  IMAD R6, R2, 0x10, R19 ;  /* 0x0000001002067824 */ /* 0x000fe200078e0213 */
[----:B------:R-:W-:Y:S01]  /*296d0*/  UMOV UR12, UR24 ;  /* 0x00000018000c7c82 */ /* 0x000fe20008000000 */
[----:B------:R-:W-:Y:S01]  /*296e0*/  @P0 IMAD.HI.U32 R4, R3, c[0x0][0x4ec], RZ ;  /* 0x00013b0003040a27 */ /* 0x000fe200078e00ff */
[----:B------:R-:W-:-:S03]  /*296f0*/  UIMAD.WIDE.U32 UR12, UR11, UR4, UR12 ;  /* 0x000000040b0c72a5 */ /* 0x000fc6000f8e000c */
[----:B------:R-:W-:Y:S01]  /*29700*/  IMAD R10, R22, 0x80, R6 ;  /* 0x00000080160a7824 */ /* 0x000fe200078e0206 */
[----:B------:R-:W-:Y:S01]  /*29710*/  UIADD3 UR5, UR13, UR5, URZ ;  /* 0x000000050d057290 */ /* 0x000fe2000fffe03f */
[----:B------:R-:W-:Y:S01]  /*29720*/  IMAD.MOV.U32 R0, RZ, RZ, R3 ;  /* 0x000000ffff007224 */ /* 0x000fe200078e0003 */
[----:B------:R-:W-:Y:S01]  /*29730*/  @P0 SHF.R.U32.HI R0, RZ, c[0x0][0x4f0], R4 ;  /* 0x00013c00ff000a19 */ /* 0x000fe20000011604 */
[----:B------:R-:W-:-:S03]  /*29740*/  @P0 IMAD.HI.U32 R4, R10, c[0x0][0x4ec], RZ ;  /* 0x00013b000a040a27 */ /* 0x000fc600078e00ff */
[----:B------:R-:W-:Y:S01]  /*29750*/  SHF.R.S32.HI R7, RZ, 0x1f, R0 ;  /* 0x0000001fff077819 */ /* 0x000fe20000011400 */
[----:B------:R-:W-:Y:S01]  /*29760*/  IMAD.MOV.U32 R8, RZ, RZ, R10 ;  /* 0x000000ffff087224 */ /* 0x000fe200078e000a */
[----:B------:R-:W-:Y:S01]  /*29770*/  @P0 SHF.R.U32.HI R8, RZ, c[0x0][0x4f0], R4 ;  /* 0x00013c00ff080a19 */ /* 0x000fe20000011604 */
[----:B------:R-:W-:Y:S02]  /*29780*/  IMAD.SHL.U32 R4, R19, 0x40, RZ ;  /* 0x0000004013047824 */ /* 0x000fe400078e00ff */
[----:B------:R-:W-:Y:S02]  /*29790*/  IMAD.MOV R5, RZ, RZ, -R0 ;  /* 0x000000ffff057224 */ /* 0x000fe400078e0a00 */
[----:B------:R-:W-:Y:S01]  /*297a0*/  IMAD.SHL.U32 R2, R2, 0x8, RZ ;  /* 0x0000000802027824 */ /* 0x000fe200078e00ff */
[----:B------:R-:W-:Y:S01]  /*297b0*/  LOP3.LUT R4, R4, 0x1c0, RZ, 0xc0, !PT ;  /* 0x000001c004047812 */ /* 0x000fe200078ec0ff */
[----:B------:R-:W-:Y:S02]  /*297c0*/  IMAD R3, R5, c[0x0][0x4e8], R3 ;  /* 0x00013a0005037a24 */ /* 0x000fe400078e0203 */
[----:B------:R-:W-:Y:S01]  /*297d0*/  IMAD.U32 R5, RZ, RZ, UR7 ;  /* 0x00000007ff057e24 */ /* 0x000fe2000f8e00ff */
[----:B------:R-:W-:Y:S01]  /*297e0*/  LOP3.LUT R9, R4, 0x38, R2, 0xf8, !PT ;  /* 0x0000003804097812 */ /* 0x000fe200078ef802 */
[----:B------:R-:W-:Y:S01]  /*297f0*/  IMAD.MOV R16, RZ, RZ, -R8 ;  /* 0x000000ffff107224 */ /* 0x000fe200078e0a08 */
[----:B------:R-:W-:-:S02]  /*29800*/  SHF.R.U32.HI R6, RZ, 0x3, R4 ;  /* 0x00000003ff067819 */ /* 0x000fc40000011604 */
[----:B------:R-:W-:Y:S01]  /*29810*/  IADD3 R4, P0, R0, UR20, RZ ;  /* 0x0000001400047c10 */ /* 0x000fe2000ff1e0ff */
[----:B------:R-:W-:Y:S01]  /*29820*/  IMAD R16, R16, c[0x0][0x4e8], R10 ;  /* 0x00013a0010107a24 */ /* 0x000fe200078e020a */
[----:B------:R-:W-:Y:S02]  /*29830*/  SHF.R.S32.HI R0, RZ, 0x1f, R3 ;  /* 0x0000001fff007819 */ /* 0x000fe40000011403 */
[----:B------:R-:W-:Y:S02]  /*29840*/  IADD3.X R5, R7, UR21, R5, P0, !PT ;  /* 0x0000001507057c10 */ /* 0x000fe400087fe405 */
[----:B------:R-:W-:Y:S01]  /*29850*/  LOP3.LUT R20, R9, R6, RZ, 0x3c, !PT ;  /* 0x0000000609147212 */ /* 0x000fe200078e3cff */
[----:B------:R-:W-:Y:S01]  /*29860*/  IMAD R0, R0, c[0x0][0x488], RZ ;  /* 0x0001220000007a24 */ /* 0x000fe200078e02ff */
[----:B------:R-:W-:Y:S01]  /*29870*/  SHF.R.S32.HI R9, RZ, 0x1f, R8 ;  /* 0x0000001fff097819 */ /* 0x000fe20000011408 */
[----:B------:R-:W-:Y:S01]  /*29880*/  IMAD.WIDE.U32 R6, R3, c[0x0][0x488], R4 ;  /* 0x0001220003067a25 */ /* 0x000fe200078e0004 */
[----:B------:R-:W-:-:S03]  /*29890*/  SHF.R.S32.HI R53, RZ, 0x1f, R2 ;  /* 0x0000001fff357819 */ /* 0x000fc60000011402 */
[----:B------:R-:W-:Y:S02]  /*298a0*/  IMAD R3, R3, c[0x0][0x48c], R0 ;  /* 0x0001230003037a24 */ /* 0x000fe400078e0200 */
[----:B------:R-:W-:Y:S01]  /*298b0*/  IMAD R0, R9, c[0x0][0x3e0], RZ ;  /* 0x0000f80009007a24 */ /* 0x000fe200078e02ff */
[C---:B------:R-:W-:Y:S01]  /*298c0*/  LEA R9, P0, R6.reuse, c[0x0][0x450], 0x2 ;  /* 0x0001140006097a11 */ /* 0x040fe200078010ff */
[----:B------:R-:W-:Y:S02]  /*298d0*/  IMAD.IADD R3, R7, 0x1, R3 ;  /* 0x0000000107037824 */ /* 0x000fe400078e0203 */
[----:B------:R-:W-:Y:S02]  /*298e0*/  IMAD.U32 R5, RZ, RZ, UR13 ;  /* 0x0000000dff057e24 */ /* 0x000fe4000f8e00ff */
[----:B------:R-:W-:Y:S01]  /*298f0*/  IMAD.U32 R4, RZ, RZ, UR12 ;  /* 0x0000000cff047e24 */ /* 0x000fe2000f8e00ff */
[----:B------:R-:W-:Y:S01]  /*29900*/  LEA.HI.X R3, R6, c[0x0][0x454], R3, 0x2, P0 ;  /* 0x0001150006037a11 */ /* 0x000fe200000f1403 */
[----:B------:R-:W-:Y:S01]  /*29910*/  IMAD.U32 R5, RZ, RZ, UR5 ;  /* 0x00000005ff057e24 */ /* 0x000fe2000f8e00ff */
[----:B------:R-:W-:Y:S01]  /*29920*/  SHFL.IDX PT, R14, R9, RZ, 0x1c1f ;  /* 0x001c1fff090e7589 */ /* 0x000fe200000e0000 */
[----:B------:R-:W-:-:S02]  /*29930*/  IMAD R7, R8, c[0x0][0x3e4], R0 ;  /* 0x0000f90008077a24 */ /* 0x000fc400078e0200 */
[----:B------:R-:W-:Y:S01]  /*29940*/  IMAD.WIDE.U32 R4, R8, c[0x0][0x3e0], R4 ;  /* 0x0000f80008047a25 */ /* 0x000fe200078e0004 */
[----:B------:R-:W1:Y:S01]  /*29950*/  SHFL.IDX PT, R15, R3, RZ, 0x1c1f ;  /* 0x001c1fff030f7589 */ /* 0x000e6200000e0000 */
[----:B------:R-:W-:Y:S02]  /*29960*/  SHF.R.S32.HI R8, RZ, 0x1f, R16 ;  /* 0x0000001fff087819 */ /* 0x000fe40000011410 */
[----:B-----5:R-:W-:Y:S01]  /*29970*/  IMAD R0, R12, c[0x0][0x4e8], RZ ;  /* 0x00013a000c007a24 */ /* 0x020fe200078e02ff */
[----:B------:R-:W-:Y:S01]  /*29980*/  SHFL.IDX PT, R13, R3, 0x1, 0x1c1f ;  /* 0x003c1f00030d7f89 */ /* 0x000fe200000e0000 */
[----:B------:R-:W-:Y:S02]  /*29990*/  IMAD R6, R22, 0x80, R11 ;  /* 0x0000008016067824 */ /* 0x000fe400078e020b */
[----:B------:R-:W-:Y:S01]  /*299a0*/  IMAD.IADD R5, R5, 0x1, R7 ;  /* 0x0000000105057824 */ /* 0x000fe200078e0207 */
[----:B------:R-:W2:Y:S01]  /*299b0*/  SHFL.IDX PT, R12, R9, 0x1, 0x1c1f ;  /* 0x003c1f00090c7f89 */ /* 0x000ea200000e0000 */
[----:B------:R-:W-:Y:S01]  /*299c0*/  IMAD R7, R8, c[0x0][0x3d8], RZ ;  /* 0x0000f60008077a24 */ /* 0x000fe200078e02ff */
[----:B------:R-:W-:Y:S01]  /*299d0*/  IADD3 R17, R6, 0x8, RZ ;  /* 0x0000000806117810 */ /* 0x000fe20007ffe0ff */
[----:B------:R-:W-:Y:S01]  /*299e0*/  IMAD.WIDE.U32 R4, R16, c[0x0][0x3d8], R4 ;  /* 0x0000f60010047a25 */ /* 0x000fe200078e0004 */
[----:B------:R-:W-:Y:S01]  /*299f0*/  SHFL.IDX PT, R10, R9, 0x2, 0x1c1f ;  /* 0x005c1f00090a7f89 */ /* 0x000fe200000e0000 */
[----:B------:R-:W-:-:S02]  /*29a00*/  ISETP.GE.OR P5, PT, R6, R0, P1 ;  /* 0x000000000600720c */ /* 0x000fc40000fa6670 */
[-C--:B------:R-:W-:Y:S01]  /*29a10*/  ISETP.GE.OR P4, PT, R17, R0.reuse, P1 ;  /* 0x000000001100720c */ /* 0x080fe20000f86670 */
[----:B------:R-:W3:Y:S01]  /*29a20*/  SHFL.IDX PT, R11, R3, 0x2, 0x1c1f ;  /* 0x005c1f00030b7f89 */ /* 0x000ee200000e0000 */
[----:B------:R-:W-:Y:S01]  /*29a30*/  IMAD R18, R16, c[0x0][0x3dc], R7 ;  /* 0x0000f70010127a24 */ /* 0x000fe200078e0207 */
[----:B------:R-:W-:Y:S01]  /*29a40*/  IADD3 R16, R6, 0x48, RZ ;  /* 0x0000004806107810 */ /* 0x000fe20007ffe0ff */
[----:B------:R-:W-:Y:S01]  /*29a50*/  IMAD.SHL.U32 R7, R21, 0x8, RZ ;  /* 0x0000000815077824 */ /* 0x000fe200078e00ff */
[----:B------:R-:W-:Y:S02]  /*29a60*/  SHFL.IDX PT, R8, R9, 0x3, 0x1c1f ;  /* 0x007c1f0009087f89 */ /* 0x000fe400000e0000 */
[----:B------:R-:W-:Y:S02]  /*29a70*/  ISETP.GE.OR P0, PT, R16, R0, P1 ;  /* 0x000000001000720c */ /* 0x000fe40000f06670 */
[----:B------:R4:W3:Y:S01]  /*29a80*/  SHFL.IDX PT, R9, R3, 0x3, 0x1c1f ;  /* 0x007c1f0003097f89 */ /* 0x0008e200000e0000 */
[----:B------:R-:W-:-:S03]  /*29a90*/  LOP3.LUT R7, R20, 0x7ffffe00, R7, 0xf8, !PT ;  /* 0x7ffffe0014077812 */ /* 0x000fc600078ef807 */
[----:B-1----:R-:W-:Y:S04]  /*29aa0*/  @!P5 ST.E [R14.64], R36 ;  /* 0x000000240e00d985 */ /* 0x002fe8000c10191a */
[----:B--2---:R-:W-:Y:S01]  /*29ab0*/  @!P4 ST.E [R12.64], R37 ;  /* 0x000000250c00c985 */ /* 0x004fe2000c10191a */
[----:B----4-:R-:W-:Y:S01]  /*29ac0*/  IADD3 R3, R6, 0x40, RZ ;  /* 0x0000004006037810 */ /* 0x010fe20007ffe0ff */
[----:B------:R-:W-:Y:S01]  /*29ad0*/  IMAD.IADD R6, R5, 0x1, R18 ;  /* 0x0000000105067824 */ /* 0x000fe200078e0212 */
[----:B------:R-:W-:Y:S02]  /*29ae0*/  LEA R5, P2, R4, c[0x0][0x380], 0x1 ;  /* 0x0000e00004057a11 */ /* 0x000fe400078408ff */
[----:B------:R-:W-:Y:S01]  /*29af0*/  ISETP.GE.OR P3, PT, R3, R0, P1 ;  /* 0x000000000300720c */ /* 0x000fe20000f66670 */
[----:B------:R-:W-:Y:S01]  /*29b00*/  IMAD R3, R22, 0x80, R19 ;  /* 0x0000008016037824 */ /* 0x000fe200078e0213 */
[----:B------:R-:W-:Y:S01]  /*29b10*/  LEA.HI.X R4, R4, c[0x0][0x384], R6, 0x1, P2 ;  /* 0x0000e10004047a11 */ /* 0x000fe200010f0c06 */
[----:B------:R-:W-:Y:S01]  /*29b20*/  IMAD.SHL.U32 R6, R7, 0x2, RZ ;  /* 0x0000000207067824 */ /* 0x000fe200078e00ff */
[----:B------:R-:W-:Y:S02]  /*29b30*/  SHFL.IDX PT, R12, R5, RZ, 0x181f ;  /* 0x00181fff050c7589 */ /* 0x000fe400000e0000 */
[----:B------:R-:W-:-:S02]  /*29b40*/  IADD3 R7, R3, 0x10, RZ ;  /* 0x0000001003077810 */ /* 0x000fc40007ffe0ff */
[----:B------:R-:W-:Y:S01]  /*29b50*/  SHFL.IDX PT, R15, R4, 0x2, 0x181f ;  /* 0x00581f00040f7f89 */ /* 0x000fe200000e0000 */
[C---:B------:R-:W-:Y:S02]  /*29b60*/  IADD3 R32, R3.reuse, 0x40, RZ ;  /* 0x0000004003207810 */ /* 0x040fe40007ffe0ff */
[C---:B------:R-:W-:Y:S01]  /*29b70*/  IADD3 R45, R3.reuse, 0x50, RZ ;  /* 0x00000050032d7810 */ /* 0x040fe20007ffe0ff */
[----:B------:R-:W-:Y:S01]  /*29b80*/  SHFL.IDX PT, R14, R5, 0x3, 0x181f ;  /* 0x00781f00050e7f89 */ /* 0x000fe200000e0000 */
[----:B------:R-:W-:-:S03]  /*29b90*/  IADD3 R54, R3, 0x60, RZ ;  /* 0x0000006003367810 */ /* 0x000fc60007ffe0ff */
[----:B---3--:R-:W-:Y:S04]  /*29ba0*/  @!P3 ST.E [R10.64], R38 ;  /* 0x000000260a00b985 */ /* 0x008fe8000c10191a */
[----:B------:R-:W1:Y:S04]  /*29bb0*/  SHFL.IDX PT, R10, R5, 0x1, 0x181f ;  /* 0x00381f00050a7f89 */ /* 0x000e6800000e0000 */
[----:B------:R-:W-:Y:S01]  /*29bc0*/  @!P0 ST.E [R8.64], R39 ;  /* 0x0000002708008985 */ /* 0x000fe2000c10191a */
        /* <DEDUP_REMOVED lines=8> */
[C---:B------:R-:W-:Y:S01]  /*29c50*/  IADD3 R7, R3.reuse, 0x30, RZ ;  /* 0x0000003003077810 */ /* 0x040fe20007ffe0ff */
[----:B------:R-:W4:Y:S01]  /*29c60*/  SHFL.IDX PT, R9, R5, 0x2, 0x181f ;  /* 0x00581f0005097f89 */ /* 0x000f2200000e0000 */
[----:B------:R-:W-:Y:S02]  /*29c70*/  IADD3 R3, R3, 0x70, RZ ;  /* 0x0000007003037810 */ /* 0x000fe40007ffe0ff */
[----:B------:R-:W-:Y:S01]  /*29c80*/  ISETP.GE.OR P2, PT, R7, R0, P0 ;  /* 0x000000000700720c */ /* 0x000fe20000746670 */
[----:B------:R-:W-:Y:S01]  /*29c90*/  LDS.128 R20, [R6+0x880] ;  /* 0x0008800006147984 */ /* 0x000fe20000000c00 */
[C---:B-1----:R-:W-:Y:S02]  /*29ca0*/  @!P4 LEA R10, P6, R2.reuse, R10, 0x1 ;  /* 0x0000000a020ac211 */ /* 0x042fe400078c08ff */
[C---:B------:R-:W-:Y:S01]  /*29cb0*/  @!P1 LEA R12, P5, R2.reuse, R12, 0x1 ;  /* 0x0000000c020c9211 */ /* 0x040fe200078a08ff */
[----:B------:R-:W-:Y:S04]  /*29cc0*/  LDS.128 R16, [R6+0x1080] ;  /* 0x0010800006107984 */ /* 0x000fe80000000c00 */
[----:B------:R-:W1:Y:S01]  /*29cd0*/  SHFL.IDX PT, R44, R4, 0x3, 0x181f ;  /* 0x00781f00042c7f89 */ /* 0x000e6200000e0000 */
[----:B--2---:R-:W-:-:S03]  /*29ce0*/  @!P1 LEA.HI.X R13, R2, R11, R53, 0x1, P5 ;  /* 0x0000000b020d9211 */ /* 0x004fc600028f0c35 */
[----:B------:R-:W2:Y:S02]  /*29cf0*/  LDS.128 R28, [R6+0x1880] ;  /* 0x00188000061c7984 */ /* 0x000ea40000000c00 */
[----:B------:R-:W-:Y:S02]  /*29d00*/  P2R R7, PR, RZ, 0x40 ;  /* 0x00000040ff077803 */ /* 0x000fe40000000000 */
[----:B------:R-:W-:Y:S01]  /*29d10*/  ISETP.GE.OR P6, PT, R32, R0, P0 ;  /* 0x000000002000720c */ /* 0x000fe200007c6670 */
[----:B------:R-:W-:Y:S01]  /*29d20*/  LDS.128 R36, [R6+0x2880] ;  /* 0x0028800006247984 */ /* 0x000fe20000000c00 */
[----:B------:R-:W-:-:S03]  /*29d30*/  ISETP.NE.AND P5, PT, R7, RZ, PT ;  /* 0x000000ff0700720c */ /* 0x000fc60003fa5270 */
[----:B------:R-:W-:Y:S01]  /*29d40*/  LDS.128 R32, [R6+0x2080] ;  /* 0x0020800006207984 */ /* 0x000fe20000000c00 */
[C-C-:B---3--:R-:W-:Y:S02]  /*29d50*/  @!P4 LEA.HI.X R11, R2.reuse, R8, R53.reuse, 0x1, P5 ;  /* 0x00000008020bc211 */ /* 0x148fe400028f0c35 */
[C---:B----4-:R-:W-:Y:S01]  /*29d60*/  @!P3 LEA R8, P5, R2.reuse, R9, 0x1 ;  /* 0x000000090208b211 */ /* 0x050fe200078a08ff */
[----:B------:R-:W-:Y:S03]  /*29d70*/  LDS.128 R40, [R6+0x3080] ;  /* 0x0030800006287984 */ /* 0x000fe60000000c00 */
[C---:B------:R-:W-:Y:S01]  /*29d80*/  @!P3 LEA.HI.X R9, R2.reuse, R15, R53, 0x1, P5 ;  /* 0x0000000f0209b211 */ /* 0x040fe200028f0c35 */
[----:B------:R-:W-:Y:S01]  /*29d90*/  SHFL.IDX PT, R48, R5, 0x4, 0x181f ;  /* 0x00981f0005307f89 */ /* 0x000fe200000e0000 */
[----:B------:R-:W-:-:S03]  /*29da0*/  @!P2 LEA R14, P5, R2, R14, 0x1 ;  /* 0x0000000e020ea211 */ /* 0x000fc600078a08ff */
[----:B------:R-:W-:Y:S01]  /*29db0*/  SHFL.IDX PT, R7, R5, 0x5, 0x181f ;  /* 0x00b81f0005077f89 */ /* 0x000fe200000e0000 */
[----:B-1----:R-:W-:Y:S02]  /*29dc0*/  @!P2 LEA.HI.X R15, R2, R44, R53, 0x1, P5 ;  /* 0x0000002c020fa211 */ /* 0x002fe400028f0c35 */
[-C--:B------:R-:W-:Y:S01]  /*29dd0*/  ISETP.GE.OR P5, PT, R45, R0.reuse, P0 ;  /* 0x000000002d00720c */ /* 0x080fe200007a6670 */
[----:B------:R-:W1:Y:S04]  /*29de0*/  SHFL.IDX PT, R49, R5, 0x6, 0x181f ;  /* 0x00d81f0005317f89 */ /* 0x000e6800000e0000 */
[----:B------:R-:W3:Y:S04]  /*29df0*/  SHFL.IDX PT, R52, R4, 0x4, 0x181f ;  /* 0x00981f0004347f89 */ /* 0x000ee800000e0000 */
[----:B------:R-:W4:Y:S04]  /*29e00*/  SHFL.IDX PT, R51, R4, 0x5, 0x181f ;  /* 0x00b81f0004337f89 */ /* 0x000f2800000e0000 */
[----:B------:R-:W1:Y:S04]  /*29e10*/  SHFL.IDX PT, R50, R4, 0x6, 0x181f ;  /* 0x00d81f0004327f89 */ /* 0x000e6800000e0000 */
[----:B------:R1:W3:Y:S04]  /*29e20*/  LDS.128 R44, [R6+0x3880] ;  /* 0x00388000062c7984 */ /* 0x0002e80000000c00 */
[----:B------:R-:W-:Y:S01]  /*29e30*/  @!P1 ST.E.128 [R12.64], R24 ;  /* 0x000000180c009985 */ /* 0x000fe2000c101d1a */
[----:B------:R-:W-:-:S02]  /*29e40*/  ISETP.GE.OR P1, PT, R54, R0, P0 ;  /* 0x000000003600720c */ /* 0x000fc40000726670 */
[----:B------:R-:W-:Y:S01]  /*29e50*/  ISETP.GE.OR P0, PT, R3, R0, P0 ;  /* 0x000000000300720c */ /* 0x000fe20000706670 */
[----:B------:R3:W-:Y:S04]  /*29e60*/  @!P4 ST.E.128 [R10.64], R20 ;  /* 0x000000140a00c985 */ /* 0x0007e8000c101d1a */
[----:B------:R4:W-:Y:S04]  /*29e70*/  @!P3 ST.E.128 [R8.64], R16 ;  /* 0x000000100800b985 */ /* 0x0009e8000c101d1a */
[----:B--2---:R2:W-:Y:S02]  /*29e80*/  @!P2 ST.E.128 [R14.64], R28 ;  /* 0x0000001c0e00a985 */ /* 0x0045e4000c101d1a */
[----:B-1----:R-:W-:-:S02]  /*29e90*/  @!P1 LEA R6, P2, R2, R49, 0x1 ;  /* 0x0000003102069211 */ /* 0x002fc400078408ff */
[C---:B---3--:R-:W-:Y:S02]  /*29ea0*/  @!P6 LEA R10, P4, R2.reuse, R48, 0x1 ;  /* 0x00000030020ae211 */ /* 0x048fe400078808ff */
[C---:B----4-:R-:W-:Y:S02]  /*29eb0*/  @!P5 LEA R8, P3, R2.reuse, R7, 0x1 ;  /* 0x000000070208d211 */ /* 0x050fe400078608ff */
[C-C-:B------:R-:W-:Y:S02]  /*29ec0*/  @!P6 LEA.HI.X R11, R2.reuse, R52, R53.reuse, 0x1, P4 ;  /* 0x00000034020be211 */ /* 0x140fe400020f0c35 */
[C-C-:B------:R-:W-:Y:S02]  /*29ed0*/  @!P5 LEA.HI.X R9, R2.reuse, R51, R53.reuse, 0x1, P3 ;  /* 0x000000330209d211 */ /* 0x140fe400018f0c35 */
[----:B------:R-:W-:Y:S01]  /*29ee0*/  @!P1 LEA.HI.X R7, R2, R50, R53, 0x1, P2 ;  /* 0x0000003202079211 */ /* 0x000fe200010f0c35 */
[----:B------:R2:W-:Y:S04]  /*29ef0*/  @!P6 ST.E.128 [R10.64], R32 ;  /* 0x000000200a00e985 */ /* 0x0005e8000c101d1a */
[----:B------:R2:W1:Y:S04]  /*29f00*/  SHFL.IDX PT, R10, R5, 0x7, 0x181f ;  /* 0x00f81f00050a7f89 */ /* 0x00046800000e0000 */
[----:B------:R2:W-:Y:S04]  /*29f10*/  @!P5 ST.E.128 [R8.64], R36 ;  /* 0x000000240800d985 */ /* 0x0005e8000c101d1a */
[----:B------:R2:W3:Y:S04]  /*29f20*/  SHFL.IDX PT, R5, R4, 0x7, 0x181f ;  /* 0x00f81f0004057f89 */ /* 0x0004e800000e0000 */
[----:B------:R2:W-:Y:S01]  /*29f30*/  @!P1 ST.E.128 [R6.64], R40 ;  /* 0x0000002806009985 */ /* 0x0005e2000c101d1a */
[----:B------:R-:W-:Y:S05]  /*29f40*/  @P0 EXIT ;  /* 0x000000000000094d */ /* 0x000fea0003800000 */
[----:B-12---:R-:W-:-:S04]  /*29f50*/  LEA R4, P0, R2, R10, 0x1 ;  /* 0x0000000a02047211 */ /* 0x006fc800078008ff */
[----:B---3--:R-:W-:-:S05]  /*29f60*/  LEA.HI.X R5, R2, R5, R53, 0x1, P0 ;  /* 0x0000000502057211 */ /* 0x008fca00000f0c35 */
[----:B------:R-:W-:Y:S01]  /*29f70*/  ST.E.128 [R4.64], R44 ;  /* 0x0000002c04007985 */ /* 0x000fe2000c101d1a */
[----:B------:R-:W-:Y:S05]  /*29f80*/  EXIT ;  /* 0x000000000000794d */ /* 0x000fea0003800000 */
.L_x_500:
[----:B------:R-:W-:Y:S02]  /*29f90*/  ULDC.64 UR6, c[0x0][0x500] ;  /* 0x0001400000067ab9 */ /* 0x000fe40000000a00 */
[----:B------:R-:W-:Y:S02]  /*29fa0*/  UISETP.NE.U32.AND UP1, UPT, URZ, UR6, UPT ;  /* 0x000000063f00728c */ /* 0x000fe4000bf25070 */
[----:B------:R-:W-:Y:S02]  /*29fb0*/  ULDC.64 UR4, c[0x0][0x508] ;  /* 0x0001420000047ab9 */ /* 0x000fe40000000a00 */
[----:B------:R-:W-:Y:S02]  /*29fc0*/  UISETP.NE.AND.EX UP1, UPT, URZ, UR7, UPT, UP1 ;  /* 0x000000073f00728c */ /* 0x000fe4000bf25310 */
[----:B------:R-:W-:Y:S02]  /*29fd0*/  UISETP.NE.U32.AND UP0, UPT, URZ, UR4, UPT ;  /* 0x000000043f00728c */ /* 0x000fe4000bf05070 */
[----:B------:R-:W-:-:S02]  /*29fe0*/  ULDC.64 UR6, c[0x0][0x500] ;  /* 0x0001400000067ab9 */ /* 0x000fc40000000a00 */
[----:B------:R-:W-:Y:S01]  /*29ff0*/  UMOV UR4, 0x4 ;  /* 0x0000000400047882 */ /* 0x000fe20000000000 */
[----:B------:R-:W-:Y:S01]  /*2a000*/  PLOP3.LUT P0, PT, PT, PT, UP1, 0x80, 0x0 ;  /* 0x000000000000781c */ /* 0x000fe20003f0f018 */
[----:B------:R-:W-:Y:S02]  /*2a010*/  UIMAD.WIDE UR6, UR22, UR4, UR6 ;  /* 0x00000004160672a5 */ /* 0x000fe4000f8e0206 */
[----:B------:R-:W-:-:S04]  /*2a020*/  UISETP.NE.AND.EX UP0, UPT, URZ, UR5, UPT, UP0 ;  /* 0x000000053f00728c */ /* 0x000fc8000bf05300 */
[----:B------:R-:W-:Y:S02]  /*2a030*/  IMAD.U32 R4, RZ, RZ, UR6 ;  /* 0x00000006ff047e24 */ /* 0x000fe4000f8e00ff */
[----:B------:R-:W-:Y:S01]  /*2a040*/  IMAD.U32 R5, RZ, RZ, UR7 ;  /* 0x00000007ff057e24 */ /* 0x000fe2000f8e00ff */
[----:B------:R-:W-:Y:S01]  /*2a050*/  ULDC.64 UR6, c[0x0][0x508] ;  /* 0x0001420000067ab9 */ /* 0x000fe20000000a00 */
[----:B------:R-:W-:-:S03]  /*2a060*/  PLOP3.LUT P1, PT, PT, PT, UP0, 0x80, 0x0 ;  /* 0x000000000000781c */ /* 0x000fc60003f2f008 */
[----:B------:R-:W2:Y:S01]  /*2a070*/  @P0 LDG.E R0, [R4.64] ;  /* 0x0000001a04000981 */ /* 0x000ea2000c1e1900 */
[----:B------:R-:W-:Y:S01]  /*2a080*/  @UP0 UIMAD.WIDE UR6, UR22, UR4, UR6 ;  /* 0x00000004160602a5 */ /* 0x000fe2000f8e0206 */
[----:B------:R-:W-:-:S05]  /*2a090*/  MOV R9, c[0x0][0x388] ;  /* 0x0000e20000097a02 */ /* 0x000fca0000000f00 */
[----:B------:R-:W-:Y:S01]  /*2a0a0*/  IMAD.U32 R2, RZ, RZ, UR6 ;  /* 0x00000006ff027e24 */ /* 0x000fe2000f8e00ff */
[----:B------:R-:W-:-:S05]  /*2a0b0*/  MOV R3, UR7 ;  /* 0x0000000700037c02 */ /* 0x000fca0008000f00 */
        /* <DEDUP_REMOVED lines=9> */
.L_x_502:
[----:B------:R-:W1:Y:S01]  /*2a150*/  S2R R8, SR_TID.X ;  /* 0x0000000000087919 */ /* 0x000e620000002100 */
        /* <DEDUP_REMOVED lines=11> */
[----:B------:R-:W1:Y:S01]  /*2a210*/  R2UR UR12, R2 ;  /* 0x00000000020c73c2 */ /* 0x000e6200000e0000 */
[----:B------:R-:W-:Y:S01]  /*2a220*/  IMAD.MOV.U32 R0, RZ, RZ, c[0x0][0x4e8] ;  /* 0x00013a00ff007624 */ /* 0x000fe200078e00ff */
[----:B------:R-:W-:Y:S02]  /*2a230*/  ULDC.64 UR4, c[0x0][0x490] ;  /* 0x0001240000047ab9 */ /* 0x000fe40000000a00 */
[----:B------:R-:W-:Y:S02]  /*2a240*/  UIMAD UR7, UR9, UR4, URZ ;  /* 0x00000004090772a4 */ /* 0x000fe4000f8e023f */
[----:B------:R-:W-:Y:S01]  /*2a250*/  ISETP.NE.AND P0, PT, R0, 0x1, PT ;  /* 0x000000010000780c */ /* 0x000fe20003f05270 */
[----:B------:R-:W-:Y:S01]  /*2a260*/  IMAD.MOV.U32 R0, RZ, RZ, R4 ;  /* 0x000000ffff007224 */ /* 0x000fe200078e0004 */
[----:B------:R-:W2:Y:S01]  /*2a270*/  R2UR UR11, R3 ;  /* 0x00000000030b73c2 */ /* 0x000ea200000e0000 */
[----:B------:R-:W-:-:S07]  /*2a280*/  UIMAD UR7, UR17, UR5, UR7 ;  /* 0x00000005110772a4 */ /* 0x000fce000f8e0207 */
[----:B------:R3:W1:Y:S03]  /*2a290*/  R2UR UR10, R2 ;  /* 0x00000000020a73c2 */ /* 0x00066600000e0000 */
[----:B------:R-:W-:Y:S01]  /*2a2a0*/  @P0 IMAD.HI.U32 R5, R4, c[0x0][0x4ec], RZ ;  /* 0x00013b0004050a27 */ /* 0x000fe200078e00ff */
[----:B-1----:R-:W-:-:S04]  /*2a2b0*/  UMOV UR10, UR12 ;  /* 0x0000000c000a7c82 */ /* 0x002fc80008000000 */
[----:B------:R-:W-:Y:S01]  /*2a2c0*/  @P0 SHF.R.U32.HI R0, RZ, c[0x0][0x4f0], R5 ;  /* 0x00013c00ff000a19 */ /* 0x000fe20000011605 */
[----:B------:R3:W1:Y:S03]  /*2a2d0*/  R2UR UR13, R3 ;  /* 0x00000000030d73c2 */ /* 0x00066600000e0000 */
[----:B------:R-:W-:Y:S02]  /*2a2e0*/  IADD3 R6, -R0, RZ, RZ ;  /* 0x000000ff00067210 */ /* 0x000fe40007ffe1ff */
[----:B------:R-:W-:Y:S01]  /*2a2f0*/  SHF.R.S32.HI R5, RZ, 0x1f, R0 ;  /* 0x0000001fff057819 */ /* 0x000fe20000011400 */
[----:B--2---:R-:W-:Y:S02]  /*2a300*/  UIMAD.WIDE.U32 UR10, UR17, UR4, UR10 ;  /* 0x00000004110a72a5 */ /* 0x004fe4000f8e000a */
[----:B------:R-:W-:Y:S01]  /*2a310*/  IMAD R6, R6, c[0x0][0x4e8], R4 ;  /* 0x00013a0006067a24 */ /* 0x000fe200078e0204 */
[----:B------:R-:W-:-:S02]  /*2a320*/  ULDC.64 UR4, c[0x0][0x498] ;  /* 0x0001260000047ab9 */ /* 0x000fc40000000a00 */
[----:B------:R-:W-:Y:S02]  /*2a330*/  UIADD3 UR11, UR7, UR11, URZ ;  /* 0x0000000b070b7290 */ /* 0x000fe4000fffe03f */
[----:B------:R-:W-:Y:S02]  /*2a340*/  UIMAD UR7, UR6, UR4, URZ ;  /* 0x00000004060772a4 */ /* 0x000fe4000f8e023f */
[----:B------:R-:W-:Y:S02]  /*2a350*/  UIMAD.WIDE.U32 UR10, UR22, UR4, UR10 ;  /* 0x00000004160a72a5 */ /* 0x000fe4000f8e000a */
[----:B------:R-:W-:-:S04]  /*2a360*/  UIMAD UR5, UR22, UR5, UR7 ;  /* 0x00000005160572a4 */ /* 0x000fc8000f8e0207 */
[----:B------:R-:W-:Y:S02]  /*2a370*/  IADD3 R4, P0, R0, UR10, RZ ;  /* 0x0000000a00047c10 */ /* 0x000fe4000ff1e0ff */
[----:B------:R-:W-:Y:S01]  /*2a380*/  IMAD.U32 R7, RZ, RZ, UR5 ;  /* 0x00000005ff077e24 */ /* 0x000fe2000f8e00ff */
[----:B------:R-:W-:-:S04]  /*2a390*/  SHF.R.S32.HI R0, RZ, 0x1f, R6 ;  /* 0x0000001fff007819 */ /* 0x000fc80000011406 */
[----:B------:R-:W-:Y:S01]  /*2a3a0*/  IADD3.X R5, R5, UR11, R7, P0, !PT ;  /* 0x0000000b05057c10 */ /* 0x000fe200087fe407 */
[----:B------:R-:W-:-:S04]  /*2a3b0*/  IMAD R0, R0, c[0x0][0x488], RZ ;  /* 0x0001220000007a24 */ /* 0x000fc800078e02ff */
[C---:B------:R-:W-:Y:S02]  /*2a3c0*/  IMAD R0, R6.reuse, c[0x0][0x48c], R0 ;  /* 0x0001230006007a24 */ /* 0x040fe400078e0200 */
[----:B------:R-:W-:-:S05]  /*2a3d0*/  IMAD.WIDE.U32 R4, R6, c[0x0][0x488], R4 ;  /* 0x0001220006047a25 */ /* 0x000fca00078e0004 */
[----:B------:R-:W-:Y:S02]  /*2a3e0*/  IADD3 R0, R5, R0, RZ ;  /* 0x0000000005007210 */ /* 0x000fe40007ffe0ff */
[----:B------:R-:W-:-:S04]  /*2a3f0*/  LEA R6, P0, R4, c[0x0][0x450], 0x2 ;  /* 0x0001140004067a11 */ /* 0x000fc800078010ff */
[----:B------:R-:W-:Y:S01]  /*2a400*/  LEA.HI.X R7, R4, c[0x0][0x454], R0, 0x2, P0 ;  /* 0x0001150004077a11 */ /* 0x000fe200000f1400 */
[----:B------:R-:W-:-:S05]  /*2a410*/  IMAD.MOV.U32 R0, RZ, RZ, -0x800000 ;  /* 0xff800000ff007424 */ /* 0x000fca00078e00ff */
[----:B------:R3:W-:Y:S01]  /*2a420*/  STG.E [R6.64], R0 ;  /* 0x0000000006007986 */ /* 0x0007e2000c10191a */
[----:B------:R-:W-:-:S04]  /*2a430*/  DEPBAR.LE SB1, 0x0, {3} ;  /* 0x000090080000791a */ /* 0x000fc80000000000 */
.L_x_504:
[----:B------:R-:W-:Y:S05]  /*2a440*/  BSYNC B0 ;  /* 0x0000000000007941 */ /* 0x000fea0003800000 */
.L_x_503:
[----:B------:R-:W1:Y:S01]  /*2a450*/  R2UR UR13, R3 ;  /* 0x00000000030d73c2 */ /* 0x000e6200000e0000 */
[----:B------:R-:W2:Y:S01]  /*2a460*/  S2R R10, SR_CTAID.X ;  /* 0x00000000000a7919 */ /* 0x000ea20000002500 */
[----:B------:R-:W-:Y:S01]  /*2a470*/  SHF.R.S32.HI R0, RZ, 0x1f, R8 ;  /* 0x0000001fff007819 */ /* 0x000fe20000011408 */
[----:B------:R-:W-:Y:S01]  /*2a480*/  ULDC UR10, c[0x0][0x3a0] ;  /* 0x0000e800000a7ab9 */ /* 0x000fe20000000800 */
[----:B-----5:R-:W-:Y:S01]  /*2a490*/  IMAD R19, R9, c[0x0][0x4e8], RZ ;  /* 0x00013a0009137a24 */ /* 0x020fe200078e02ff */
[----:B------:R-:W-:Y:S01]  /*2a4a0*/  ULDC UR7, c[0x0][0x3a4] ;  /* 0x0000e90000077ab9 */ /* 0x000fe20000000800 */
[----:B------:R-:W-:Y:S02]  /*2a4b0*/  LEA.HI R0, R0, R8, RZ, 0x3 ;  /* 0x0000000800007211 */ /* 0x000fe400078f18ff */
[----:B------:R-:W3:Y:S08]  /*2a4c0*/  R2UR UR12, R2 ;  /* 0x00000000020c73c2 */ /* 0x000ef000000e0000 */
[----:B------:R4:W2:Y:S08]  /*2a4d0*/  R2UR UR14, R2 ;  /* 0x00000000020e73c2 */ /* 0x0008b000000e0000 */
[----:B------:R2:W2:Y:S01]  /*2a4e0*/  R2UR UR15, R3 ;  /* 0x00000000030f73c2 */ /* 0x0004a200000e0000 */
[----:B-1----:R-:W-:-:S04]  /*2a4f0*/  UIMAD UR4, UR13, UR10, URZ ;  /* 0x0000000a0d0472a4 */ /* 0x002fc8000f8e023f */
[----:B---3--:R-:W-:-:S03]  /*2a500*/  UIMAD UR7, UR12, UR7, UR4 ;  /* 0x000000070c0772a4 */ /* 0x008fc6000f8e0204 */
[----:B------:R-:W-:Y:S01]  /*2a510*/  ULDC.64 UR4, c[0x0][0x3e8] ;  /* 0x0000fa0000047ab9 */ /* 0x000fe20000000a00 */
[----:B----4-:R-:W-:Y:S01]  /*2a520*/  LOP3.LUT R2, R0, 0xfffffff8, RZ, 0xc0, !PT ;  /* 0xfffffff800027812 */ /* 0x010fe200078ec0ff */
[----:B--2---:R-:W-:-:S04]  /*2a530*/  UIMAD.WIDE.U32 UR10, UR14, UR10, URZ ;  /* 0x0000000a0e0a72a5 */ /* 0x004fc8000f8e003f */
[----:B------:R-:W-:Y:S01]  /*2a540*/  IMAD.IADD R7, R8, 0x1, -R2 ;  /* 0x0000000108077824 */ /* 0x000fe200078e0a02 */
[----:B------:R-:W-:Y:S01]  /*2a550*/  SHF.R.S32.HI R8, RZ, 0x3, R0 ;  /* 0x00000003ff087819 */ /* 0x000fe20000011400 */
[----:B------:R-:W-:Y:S01]  /*2a560*/  UIADD3 UR11, UR11, UR7, URZ ;  /* 0x000000070b0b7290 */ /* 0x000fe2000fffe03f */
[----:B------:R-:W-:Y:S01]  /*2a570*/  IMAD.MOV.U32 R3, RZ, RZ, c[0x0][0x4e8] ;  /* 0x00013a00ff037624 */ /* 0x000fe200078e00ff */
[----:B------:R-:W-:Y:S02]  /*2a580*/  UIMAD UR7, UR9, UR4, URZ ;  /* 0x00000004090772a4 */ /* 0x000fe4000f8e023f */
[----:B------:R-:W-:Y:S01]  /*2a590*/  IMAD R0, R7, 0x10, R8 ;  /* 0x0000001007007824 */ /* 0x000fe200078e0208 */
[----:B------:R-:W-:Y:S01]  /*2a5a0*/  UIMAD.WIDE.U32 UR10, UR17, UR4, UR10 ;  /* 0x00000004110a72a5 */ /* 0x000fe2000f8e000a */
[----:B------:R-:W-:Y:S01]  /*2a5b0*/  ISETP.NE.AND P0, PT, R3, 0x1, PT ;  /* 0x000000010300780c */ /* 0x000fe20003f05270 */
[----:B------:R-:W-:Y:S01]  /*2a5c0*/  UIMAD UR7, UR17, UR5, UR7 ;  /* 0x00000005110772a4 */ /* 0x000fe2000f8e0207 */
[----:B------:R-:W-:-:S02]  /*2a5d0*/  IMAD R0, R10, 0x80, R0 ;  /* 0x000000800a007824 */ /* 0x000fc400078e0200 */
[----:B------:R-:W-:Y:S02]  /*2a5e0*/  ULDC.64 UR4, c[0x0][0x3f0] ;  /* 0x0000fc0000047ab9 */ /* 0x000fe40000000a00 */
[----:B------:R-:W-:Y:S01]  /*2a5f0*/  UIMAD UR8, UR6, UR4, URZ ;  /* 0x00000004060872a4 */ /* 0x000fe2000f8e023f */
[----:B------:R-:W-:Y:S01]  /*2a600*/  IMAD.MOV.U32 R4, RZ, RZ, R0 ;  /* 0x000000ffff047224 */ /* 0x000fe200078e0000 */
[----:B------:R-:W-:Y:S02]  /*2a610*/  UIADD3 UR11, UR7, UR11, URZ ;  /* 0x0000000b070b7290 */ /* 0x000fe4000fffe03f */
[----:B------:R-:W-:Y:S02]  /*2a620*/  UIMAD UR5, UR22, UR5, UR8 ;  /* 0x00000005160572a4 */ /* 0x000fe4000f8e0208 */
[----:B------:R-:W-:Y:S01]  /*2a630*/  UIMAD.WIDE.U32 UR10, UR22, UR4, UR10 ;  /* 0x00000004160a72a5 */ /* 0x000fe2000f8e000a */
[----:B------:R-:W-:-:S03]  /*2a640*/  @P0 IMAD.HI.U32 R2, R0, c[0x0][0x4ec], RZ ;  /* 0x00013b0000020a27 */ /* 0x000fc600078e00ff */
[----:B------:R-:W-:Y:S02]  /*2a650*/  UIADD3 UR5, UR11, UR5, URZ ;  /* 0x000000050b057290 */ /* 0x000fe4000fffe03f */
[----:B------:R-:W-:-:S04]  /*2a660*/  @P0 SHF.R.U32.HI R4, RZ, c[0x0][0x4f0], R2 ;  /* 0x00013c00ff040a19 */ /* 0x000fc80000011602 */
[--C-:B------:R-:W-:Y:S01]  /*2a670*/  SHF.R.S32.HI R3, RZ, 0x1f, R4.reuse ;  /* 0x0000001fff037819 */ /* 0x100fe20000011404 */
[----:B------:R-:W-:-:S04]  /*2a680*/  IMAD.MOV R2, RZ, RZ, -R4 ;  /* 0x000000ffff027224 */ /* 0x000fc800078e0a04 */
        /* <DEDUP_REMOVED lines=21> */
[C---:B------:R-:W-:Y:S01]  /*2a7e0*/  IADD3 R8, R2.reuse, 0x10, RZ ;  /* 0x0000001002087810 */ /* 0x040fe20007ffe0ff */
[----:B------:R-:W3:Y:S01]  /*2a7f0*/  SHFL.IDX PT, R5, R4, 0x1, 0x181f ;  /* 0x00381f0004057f89 */ /* 0x000ee200000e0000 */
[----:B------:R-:W-:-:S02]  /*2a800*/  ISETP.GE.OR P1, PT, R2, R19, P0 ;  /* 0x000000130200720c */ /* 0x000fc40000726670 */
[-C--:B------:R-:W-:Y:S01]  /*2a810*/  ISETP.GE.OR P5, PT, R8, R19.reuse, P0 ;  /* 0x000000130800720c */ /* 0x080fe200007a6670 */
[----:B------:R-:W4:Y:S01]  /*2a820*/  SHFL.IDX PT, R9, R3, 0x1, 0x181f ;  /* 0x00381f0003097f89 */ /* 0x000f2200000e0000 */
[C---:B------:R-:W-:Y:S02]  /*2a830*/  IADD3 R14, R2.reuse, 0x20, RZ ;  /* 0x00000020020e7810 */ /* 0x040fe40007ffe0ff */
[----:B------:R-:W-:Y:S01]  /*2a840*/  IADD3 R10, R2, 0x40, RZ ;  /* 0x00000040020a7810 */ /* 0x000fe20007ffe0ff */
[----:B------:R-:W3:Y:S01]  /*2a850*/  SHFL.IDX PT, R8, R4, 0x2, 0x181f ;  /* 0x00581f0004087f89 */ /* 0x000ee200000e0000 */
[-C--:B------:R-:W-:Y:S02]  /*2a860*/  ISETP.GE.OR P4, PT, R14, R19.reuse, P0 ;  /* 0x000000130e00720c */ /* 0x080fe40000786670 */
[----:B------:R-:W-:Y:S01]  /*2a870*/  IADD3 R13, R2, 0x30, RZ ;  /* 0x00000030020d7810 */ /* 0x000fe20007ffe0ff */
[----:B------:R-:W3:Y:S01]  /*2a880*/  SHFL.IDX PT, R12, R3, 0x2, 0x181f ;  /* 0x00581f00030c7f89 */ /* 0x000ee200000e0000 */
[----:B------:R-:W-:-:S02]  /*2a890*/  ISETP.GE.OR P6, PT, R10, R19, P0 ;  /* 0x000000130a00720c */ /* 0x000fc400007c6670 */
[----:B------:R-:W-:Y:S01]  /*2a8a0*/  ISETP.GE.OR P3, PT, R13, R19, P0 ;  /* 0x000000130d00720c */ /* 0x000fe20000766670 */
[----:B------:R-:W3:Y:S01]  /*2a8b0*/  SHFL.IDX PT, R11, R4, 0x3, 0x181f ;  /* 0x00781f00040b7f89 */ /* 0x000ee200000e0000 */
[----:B-1----:R-:W-:-:S03]  /*2a8c0*/  @!P1 LEA R6, P2, R0, R6, 0x1 ;  /* 0x0000000600069211 */ /* 0x002fc600078408ff */
[----:B------:R-:W1:Y:S01]  /*2a8d0*/  SHFL.IDX PT, R14, R3, 0x3, 0x181f ;  /* 0x00781f00030e7f89 */ /* 0x000e6200000e0000 */
[----:B--2---:R-:W-:-:S03]  /*2a8e0*/  @!P1 LEA.HI.X R7, R0, R7, R20, 0x1, P2 ;  /* 0x0000000700079211 */ /* 0x004fc600010f0c14 */
[----:B------:R-:W2:Y:S04]  /*2a8f0*/  SHFL.IDX PT, R10, R4, 0x4, 0x181f ;  /* 0x00981f00040a7f89 */ /* 0x000ea800000e0000 */
[----:B------:R1:W-:Y:S04]  /*2a900*/  @!P1 ST.E.128 [R6.64], RZ ;  /* 0x000000ff06009985 */ /* 0x0003e8000c101d1a */
[----:B------:R-:W-:Y:S04]  /*2a910*/  SHFL.IDX PT, R13, R4, 0x5, 0x181f ;  /* 0x00b81f00040d7f89 */ /* 0x000fe800000e0000 */
[----:B------:R-:W-:Y:S04]  /*2a920*/  SHFL.IDX PT, R15, R4, 0x6, 0x181f ;  /* 0x00d81f00040f7f89 */ /* 0x000fe800000e0000 */
[----:B------:R-:W2:Y:S04]  /*2a930*/  SHFL.IDX PT, R18, R3, 0x4, 0x181f ;  /* 0x00981f0003127f89 */ /* 0x000ea800000e0000 */
[----:B------:R-:W2:Y:S04]  /*2a940*/  SHFL.IDX PT, R17, R3, 0x5, 0x181f ;  /* 0x00b81f0003117f89 */ /* 0x000ea800000e0000 */
[----:B------:R-:W2:Y:S04]  /*2a950*/  SHFL.IDX PT, R16, R3, 0x6, 0x181f ;  /* 0x00d81f0003107f89 */ /* 0x000ea800000e0000 */
[----:B------:R-:W2:Y:S01]  /*2a960*/  SHFL.IDX PT, R4, R4, 0x7, 0x181f ;  /* 0x00f81f0004047f89 */ /* 0x000ea200000e0000 */
[----:B-1----:R-:W-:-:S02]  /*2a970*/  IADD3 R7, R2, 0x50, RZ ;  /* 0x0000005002077810 */ /* 0x002fc40007ffe0ff */
[C---:B---3--:R-:W-:Y:S01]  /*2a980*/  @!P5 LEA R6, P1, R0.reuse, R5, 0x1 ;  /* 0x000000050006d211 */ /* 0x048fe200078208ff */
[----:B------:R-:W1:Y:S01]  /*2a990*/  SHFL.IDX PT, R3, R3, 0x7, 0x181f ;  /* 0x00f81f0003037f89 */ /* 0x000e6200000e0000 */
[----:B------:R-:W-:Y:S02]  /*2a9a0*/  ISETP.GE.OR P2, PT, R7, R19, P0 ;  /* 0x000000130700720c */ /* 0x000fe40000746670 */
[C---:B----4-:R-:W-:Y:S02]  /*2a9b0*/  @!P5 LEA.HI.X R7, R0.reuse, R9, R20, 0x1, P1 ;  /* 0x000000090007d211 */ /* 0x050fe400008f0c14 */
        /* <DEDUP_REMOVED lines=10> */
[----:B---3--:R-:W-:-:S04]  /*2aa60*/  @!P3 LEA R6, P5, R0, R11, 0x1 ;  /* 0x0000000b0006b211 */ /* 0x008fc800078a08ff */
[C---:B------:R-:W-:Y:S02]  /*2aa70*/  @!P3 LEA.HI.X R7, R0.reuse, R14, R20, 0x1, P5 ;  /* 0x0000000e0007b211 */ /* 0x040fe400028f0c14 */
[----:B--2---:R-:W-:-:S03]  /*2aa80*/  @!P6 LEA R10, P5, R0, R10, 0x1 ;  /* 0x0000000a000ae211 */ /* 0x004fc600078a08ff */
        /* <DEDUP_REMOVED lines=14> */
.L_x_505:
        /* <DEDUP_REMOVED lines=9> */
.L_x_1601:


//--------------------- .text._ZN7cutlass13device_kernelIN5flash19enable_sm80_to_sm89INS1_16FlashAttnFwdSm80INS1_25CollectiveMainloopFwdSm80ILi4ELi1ELb0EN4cute5tupleIJNS5_1CILi128EEENS7_ILi112EEENS7_ILi64EEEEEELi64ENS_6half_tEfNS_4arch4Sm80ELb1ELb0ELb1ELb0ELb1ELb0ELb1ELb0EEENS1_21CollectiveEpilogueFwdINS6_IJS8_SA_S9_EEENS6_IJNS7_ILi1EEESI_SI_EEESC_SE_Li128ELb0ELb1ELb0ELb0EEENS1_30DynamicPersistentTileSchedulerILi128ELi128ELb0ELb1ELb0EEEEEEEEEvNT_6ParamsE --------------------------
	.section	.text._ZN7cutlass13device_kernelIN5flash19enable_sm80_to_sm89INS1_16FlashAttnFwdSm80INS1_25CollectiveMainloopFwdSm80ILi4ELi1ELb0EN4cute5tupleIJNS5_1CILi128EEENS7_ILi112EEENS7_ILi64EEEEEELi64ENS_6half_tEfNS_4arch4Sm80ELb1ELb0ELb1ELb0ELb1ELb0ELb1ELb0EEENS1_21CollectiveEpilogueFwdINS6_IJS8_SA_S9_EEENS6_IJNS7_ILi1EEESI_SI_EEESC_SE_Li128ELb0ELb1ELb0ELb0EEENS1_30DynamicPersistentTileSchedulerILi128ELi128ELb0ELb1ELb0EEEEEEEEEvNT_6ParamsE,"ax",@progbits
	.sectioninfo	@"SHI_REGISTERS=255"
	.align	128
.text._ZN7cutlass13device_kernelIN5flash19enable_sm80_to_sm89INS1_16FlashAttnFwdSm80INS1_25CollectiveMainloopFwdSm80ILi4ELi1ELb0EN4cute5tupleIJNS5_1CILi128EEENS7_ILi112EEENS7_ILi64EEEEEELi64ENS_6half_tEfNS_4arch4Sm80ELb1ELb0ELb1ELb0ELb1ELb0ELb1ELb0EEENS1_21CollectiveEpilogueFwdINS6_IJS8_SA_S9_EEENS6_IJNS7_ILi1EEESI_SI_EEESC_SE_Li128ELb0ELb1ELb0ELb0EEENS1_30DynamicPersistentTileSchedulerILi128ELi128ELb0ELb1ELb0EEEEEEEEEvNT_6ParamsE:
        .type           _ZN7cutlass13device_kernelIN5flash19enable_sm80_to_sm89INS1_16FlashAttnFwdSm80INS1_25CollectiveMainloopFwdSm80ILi4ELi1ELb0EN4cute5tupleIJNS5_1CILi128EEENS7_ILi112EEENS7_ILi64EEEEEELi64ENS_6half_tEfNS_4arch4Sm80ELb1ELb0ELb1ELb0ELb1ELb0ELb1ELb0EEENS1_21CollectiveEpilogueFwdINS6_IJS8_SA_S9_EEENS6_IJNS7_ILi1EEESI_SI_EEESC_SE_Li128ELb0ELb1ELb0ELb0EEENS1_30DynamicPersistentTileSchedulerILi128ELi128ELb0ELb1ELb0EEEEEEEEEvNT_6ParamsE,@function
        .size           _ZN7cutlass13device_kernelIN5flash19enable_sm80_to_sm89INS1_16FlashAttnFwdSm80INS1_25CollectiveMainloopFwdSm80ILi4ELi1ELb0EN4cute5tupleIJNS5_1CILi128EEENS7_ILi112EEENS7_ILi64EEEEEELi64ENS_6half_tEfNS_4arch4Sm80ELb1ELb0ELb1ELb0ELb1ELb0ELb1ELb0EEENS1_21CollectiveEpilogueFwdINS6_IJS8_SA_S9_EEENS6_IJNS7_ILi1EEESI_SI_EEESC_SE_Li128ELb0ELb1ELb0ELb0EEENS1_30DynamicPersistentTileSchedulerILi128ELi128ELb0ELb1ELb0EEEEEEEEEvNT_6ParamsE,(.L_x_1602 - _ZN7cutlass13device_kernelIN5flash19enable_sm80_to_sm89INS1_16FlashAttnFwdSm80INS1_25CollectiveMainloopFwdSm80ILi4ELi1ELb0EN4cute5tupleIJNS5_1CILi128EEENS7_ILi112EEENS7_ILi64EEEEEELi64ENS_6half_tEfNS_4arch4Sm80ELb1ELb0ELb1ELb0ELb1ELb0ELb1ELb0EEENS1_21CollectiveEpilogueFwdINS6_IJS8_SA_S9_EEENS6_IJNS7_ILi1EEESI_SI_EEESC_SE_Li128ELb0ELb1ELb0ELb0EEENS1_30DynamicPersistentTileSchedulerILi128ELi128ELb0ELb1ELb0EEEEEEEEEvNT_6ParamsE)
        .other          _ZN7cutlass13device_kernelIN5flash19enable_sm80_to_sm89INS1_16FlashAttnFwdSm80INS1_25CollectiveMainloopFwdSm80ILi4ELi1ELb0EN4cute5tupleIJNS5_1CILi128EEENS7_ILi112EEENS7_ILi64EEEEEELi64ENS_6half_tEfNS_4arch4Sm80ELb1ELb0ELb1ELb0ELb1ELb0ELb1ELb0EEENS1_21CollectiveEpilogueFwdINS6_IJS8_SA_S9_EEENS6_IJNS7_ILi1EEESI_SI_EEESC_SE_Li128ELb0ELb1ELb0ELb0EEENS1_30DynamicPersistentTileSchedulerILi128ELi128ELb0ELb1ELb0EEEEEEEEEvNT_6ParamsE,@"STO_CUDA_ENTRY STV_DEFAULT"
_ZN7cutlass13device_kernelIN5flash19enable_sm80_to_sm89INS1_16FlashAttnFwdSm80INS1_25CollectiveMainloopFwdSm80ILi4ELi1ELb0EN4cute5tupleIJNS5_1CILi128EEENS7_ILi112EEENS7_ILi64EEEEEELi64ENS_6half_tEfNS_4arch4Sm80ELb1ELb0ELb1ELb0ELb1ELb0ELb1ELb0EEENS1_21CollectiveEpilogueFwdINS6_IJS8_SA_S9_EEENS6_IJNS7_ILi1EEESI_SI_EEESC_SE_Li128ELb0ELb1ELb0ELb0EEENS1_30DynamicPersistentTileSchedulerILi128ELi128ELb0ELb1ELb0EEEEEEEEEvNT_6ParamsE:
[----:B------:R-:W-:-:S03]  /*0000*/  MOV R1, c[0x0][0x28] ;  /* 0x00000a0000017a02 */ /* 0x000fc60000000f00 */
[----:B------:R-:W1:Y:S01]  /*0010*/  S2R R21, SR_TID.X ;  /* 0x0000000000157919 */ /* 0x000e620000002100 */
[----:B------:R-:W-:-:S03]  /*0020*/  IADD3 R1, R1, -0xa8, RZ ;  /* 0xffffff5801017810 */ /* 0x000fc60007ffe0ff */
[----:B------:R-:W2:Y:S01]  /*0030*/  S2R R17, SR_CTAID.X ;  /* 0x0000000000117919 */ /* 0x000ea20000002500 */
[----:B-1----:R-:W-:-:S05]  /*0040*/  SHF.R.U32.HI R2, RZ, 0x5, R21 ;  /* 0x00000005ff027819 */ /* 0x002fca0000011615 */
[----:B------:R-:W1:Y:S02]  /*0050*/  SHFL.IDX PT, R0, R2, RZ, 0x1f ;  /* 0x00001fff02007589 */ /* 0x000e6400000e0000 */
[----:B-1----:R-:W-:Y:S02]  /*0060*/  ISETP.GE.AND P0, PT, R0, 0x1, PT ;  /* 0x000000010000780c */ /* 0x002fe40003f06270 */
[----:B------:R1:W-:Y:S11]  /*0070*/  STL [R1+0x98], R0 ;  /* 0x0000980001007387 */ /* 0x0003f60000100800 */
[----:B------:R-:W-:Y:S06]  /*0080*/  @P0 BAR.ARV 0x4, 0x80 ;  /* 0x0102000000000b1d */ /* 0x000fec0000002000 */
[----:B--2---:R-:W-:-:S13]  /*0090*/  ISETP.GE.AND P0, PT, R17, c[0x0][0x538], PT ;  /* 0x00014e0011007a0c */ /* 0x004fda0003f06270 */
[----:B------:R-:W-:Y:S05]  /*00a0*/  @P0 EXIT ;  /* 0x000000000000094d */ /* 0x000fea0003800000 */
[----:B-1----:R-:W-:Y:S01]  /*00b0*/  SHF.R.S32.HI R16, RZ, 0x1f, R21 ;  /* 0x0000001fff107819 */ /* 0x002fe20000011415 */
[----:B------:R-:W-:Y:S01]  /*00c0*/  IMAD.MOV.U32 R228, RZ, RZ, 0x20 ;  /* 0x00000020ffe47424 */ /* 0x000fe200078e00ff */
[----:B------:R-:W-:Y:S01]  /*00d0*/  ULDC.64 UR6, c[0x0][0x118] ;  /* 0x0000460000067ab9 */ /* 0x000fe20000000a00 */
[----:B------:R-:W-:Y:S01]  /*00e0*/  IMAD.MOV.U32 R226, RZ, RZ, 0x40 ;  /* 0x00000040ffe27424 */ /* 0x000fe200078e00ff */
[CC--:B------:R-:W-:Y:S02]  /*00f0*/  LEA.HI R2, R16.reuse, R21.reuse, RZ, 0x4 ;  /* 0x0000001510027211 */ /* 0x0c0fe400078f20ff */
[----:B------:R-:W-:Y:S02]  /*0100*/  LEA.HI R13, R16, R21, RZ, 0x3 ;  /* 0x00000015100d7211 */ /* 0x000fe400078f18ff */
[----:B------:R-:W-:Y:S02]  /*0110*/  SHF.R.S32.HI R3, RZ, 0x4, R2 ;  /* 0x00000004ff037819 */ /* 0x000fe40000011402 */
[----:B------:R-:W-:-:S02]  /*0120*/  SHF.R.S32.HI R20, RZ, 0x3, R13 ;  /* 0x00000003ff147819 */ /* 0x000fc4000001140d */
[----:B------:R-:W-:Y:S02]  /*0130*/  LEA.HI R0, R2, R3, RZ, 0x1 ;  /* 0x0000000302007211 */ /* 0x000fe400078f08ff */
[----:B------:R-:W-:Y:S02]  /*0140*/  LOP3.LUT R4, R13, 0xfffffff8, RZ, 0xc0, !PT ;  /* 0xfffffff80d047812 */ /* 0x000fe400078ec0ff */
[----:B------:R-:W-:Y:S02]  /*0150*/  LOP3.LUT R0, R0, 0xfffffffe, RZ, 0xc0, !PT ;  /* 0xfffffffe00007812 */ /* 0x000fe400078ec0ff */
[----:B------:R-:W-:Y:S01]  /*0160*/  LEA.HI R10, R16, R21, RZ, 0x2 ;  /* 0x00000015100a7211 */ /* 0x000fe200078f10ff */
[----:B------:R-:W-:Y:S02]  /*0170*/  IMAD.IADD R8, R21, 0x1, -R4 ;  /* 0x0000000115087824 */ /* 0x000fe400078e0a04 */
[----:B------:R-:W-:Y:S01]  /*0180*/  IMAD.IADD R14, R3, 0x1, -R0 ;  /* 0x00000001030e7824 */ /* 0x000fe200078e0a00 */
[----:B------:R-:W-:Y:S01]  /*0190*/  LOP3.LUT R0, R2, 0xfffffff0, RZ, 0xc0, !PT ;  /* 0xfffffff002007812 */ /* 0x000fe200078ec0ff */
[----:B------:R-:W-:Y:S01]  /*01a0*/  IMAD.SHL.U32 R2, R20, 0x40, RZ ;  /* 0x0000004014027824 */ /* 0x000fe200078e00ff */
[--C-:B------:R-:W-:Y:S01]  /*01b0*/  SHF.R.S32.HI R7, RZ, 0x2, R10.reuse ;  /* 0x00000002ff077819 */ /* 0x100fe2000001140a */
[----:B------:R-:W-:Y:S01]  /*01c0*/  IMAD.SHL.U32 R242, R8, 0x8, RZ ;  /* 0x0000000808f27824 */ /* 0x000fe200078e00ff */
[----:B------:R-:W-:Y:S01]  /*01d0*/  SHF.R.S32.HI R3, RZ, 0x1f, R10 ;  /* 0x0000001fff037819 */ /* 0x000fe2000001140a */
[----:B------:R-:W-:Y:S01]  /*01e0*/  IMAD.IADD R0, R21, 0x1, -R0 ;  /* 0x0000000115007824 */ /* 0x000fe200078e0a00 */
[----:B------:R-:W-:Y:S01]  /*01f0*/  LOP3.LUT R2, R2, 0x1c0, RZ, 0xc0, !PT ;  /* 0x000001c002027812 */ /* 0x000fe200078ec0ff */
[----:B------:R-:W-:Y:S01]  /*0200*/  IMAD.SHL.U32 R9, R8, 0x40, RZ ;  /* 0x0000004008097824 */ /* 0x000fe200078e00ff */
[----:B------:R-:W-:Y:S01]  /*0210*/  LEA.HI R3, R3, R7, RZ, 0x3 ;  /* 0x0000000703037211 */ /* 0x000fe200078f18ff */
[----:B------:R-:W-:Y:S01]  /*0220*/  IMAD.SHL.U32 R225, R14, 0x8, RZ ;  /* 0x000000080ee17824 */ /* 0x000fe200078e00ff */
[----:B------:R-:W-:-:S02]  /*0230*/  SHF.R.S32.HI R4, RZ, 0x1f, R0 ;  /* 0x0000001fff047819 */ /* 0x000fc40000011400 */
[----:B------:R-:W-:Y:S02]  /*0240*/  LOP3.LUT R6, R2, 0x38, R242, 0xf8, !PT ;  /* 0x0000003802067812 */ /* 0x000fe400078ef8f2 */
[----:B------:R-:W-:Y:S02]  /*0250*/  LEA.HI R11, R4, R0, RZ, 0x3 ;  /* 0x00000000040b7211 */ /* 0x000fe400078f18ff */
[----:B------:R-:W-:Y:S02]  /*0260*/  SHF.R.U32.HI R4, RZ, 0x3, R2 ;  /* 0x00000003ff047819 */ /* 0x000fe40000011602 */
[----:B------:R-:W-:Y:S02]  /*0270*/  LOP3.LUT R3, R3, 0xfffffff8, RZ, 0xc0, !PT ;  /* 0xfffffff803037812 */ /* 0x000fe400078ec0ff */
[----:B------:R-:W-:Y:S02]  /*0280*/  LOP3.LUT R5, R11, 0xfffffff8, RZ, 0xc0, !PT ;  /* 0xfffffff80b057812 */ /* 0x000fe400078ec0ff */
[----:B------:R-:W-:Y:S01]  /*0290*/  LOP3.LUT R12, R6, R4, RZ, 0x3c, !PT ;  /* 0x00000004060c7212 */ /* 0x000fe200078e3cff */
[----:B------:R-:W-:Y:S01]  /*02a0*/  IMAD.IADD R7, R7, 0x1, -R3 ;  /* 0x0000000107077824 */ /* 0x000fe200078e0a03 */
[----:B------:R-:W-:-:S02]  /*02b0*/  LOP3.LUT R4, R10, 0xfffffffc, RZ, 0xc0, !PT ;  /* 0xfffffffc0a047812 */ /* 0x000fc400078ec0ff */
[----:B------:R-:W-:Y:S01]  /*02c0*/  LOP3.LUT R2, R9, 0x1c0, RZ, 0xc0, !PT ;  /* 0x000001c009027812 */ /* 0x000fe200078ec0ff */
[----:B------:R-:W-:Y:S01]  /*02d0*/  IMAD.IADD R9, R0, 0x1, -R5 ;  /* 0x0000000100097824 */ /* 0x000fe200078e0a05 */
[----:B------:R-:W-:Y:S01]  /*02e0*/  LOP3.LUT R3, R7, 0x1, RZ, 0xc0, !PT ;  /* 0x0000000107037812 */ /* 0x000fe200078ec0ff */
[----:B------:R-:W-:Y:S01]  /*02f0*/  IMAD.IADD R6, R21, 0x1, -R4 ;  /* 0x0000000115067824 */ /* 0x000fe200078e0a04 */
[----:B------:R-:W-:Y:S02]  /*0300*/  LOP3.LUT R5, R2, 0x8, R13, 0xf8, !PT ;  /* 0x0000000802057812 */ /* 0x000fe400078ef80d */
[----:B------:R-:W-:Y:S02]  /*0310*/  SHF.R.U32.HI R0, RZ, 0x3, R2 ;  /* 0x00000003ff007819 */ /* 0x000fe40000011602 */
[----:B------:R-:W-:Y:S02]  /*0320*/  LEA.HI R4, R16, R21, RZ, 0x5 ;  /* 0x0000001510047211 */ /* 0x000fe400078f28ff */
[----:B------:R-:W-:Y:S01]  /*0330*/  LOP3.LUT R13, R5, R0, RZ, 0x3c, !PT ;  /* 0x00000000050d7212 */ /* 0x000fe200078e3cff */
[----:B------:R-:W-:Y:S01]  /*0340*/  IMAD.SHL.U32 R5, R11, 0x40, RZ ;  /* 0x000000400b057824 */ /* 0x000fe200078e00ff */
[----:B------:R-:W-:-:S02]  /*0350*/  LEA.HI R0, R6, R6, RZ, 0x1 ;  /* 0x0000000606007211 */ /* 0x000fc400078f08ff */
[----:B------:R-:W-:Y:S02]  /*0360*/  LOP3.LUT R2, R4, 0xffffffe0, RZ, 0xc0, !PT ;  /* 0xffffffe004027812 */ /* 0x000fe400078ec0ff */
[----:B------:R-:W-:Y:S02]  /*0370*/  ISETP.NE.U32.AND P0, PT, R3, 0x1, PT ;  /* 0x000000010300780c */ /* 0x000fe40003f05070 */
[----:B------:R-:W-:Y:S01]  /*0380*/  SHF.R.S32.HI R231, RZ, 0x5, R4 ;  /* 0x00000005ffe77819 */ /* 0x000fe20000011404 */
[----:B------:R-:W-:Y:S01]  /*0390*/  IMAD.IADD R19, R21, 0x1, -R2 ;  /* 0x0000000115137824 */ /* 0x000fe200078e0a02 */
[----:B------:R-:W-:Y:S02]  /*03a0*/  SHF.R.S32.HI R3, RZ, 0x1f, R4 ;  /* 0x0000001fff037819 */ /* 0x000fe40000011404 */
[C---:B------:R-:W-:Y:S01]  /*03b0*/  LOP3.LUT R4, R0.reuse, 0x1ffffffe, RZ, 0xc0, !PT ;  /* 0x1ffffffe00047812 */ /* 0x040fe200078ec0ff */
[----:B------:R-:W-:Y:S01]  /*03c0*/  IMAD.SHL.U32 R0, R0, 0x20, RZ ;  /* 0x0000002000007824 */ /* 0x000fe200078e00ff */
[----:B------:R-:W-:-:S02]  /*03d0*/  LEA.HI R2, R3, R231, RZ, 0x2 ;  /* 0x000000e703027211 */ /* 0x000fc400078f10ff */
[----:B------:R-:W-:Y:S01]  /*03e0*/  SHF.R.S32.HI R10, RZ, 0x1f, R19 ;  /* 0x0000001fff0a7819 */ /* 0x000fe20000011413 */
[----:B------:R-:W-:Y:S01]  /*03f0*/  IMAD.IADD R3, R6, 0x1, -R4 ;  /* 0x0000000106037824 */ /* 0x000fe200078e0a04 */
[----:B------:R-:W-:Y:S02]  /*0400*/  LOP3.LUT R0, R0, 0xffffffc0, RZ, 0xc0, !PT ;  /* 0xffffffc000007812 */ /* 0x000fe400078ec0ff */
[----:B------:R-:W-:Y:S02]  /*0410*/  LOP3.LUT R2, R2, 0xffffffc, RZ, 0xc0, !PT ;  /* 0x0ffffffc02027812 */ /* 0x000fe400078ec0ff */
[----:B------:R-:W-:Y:S01]  /*0420*/  LEA.HI R10, R10, R19, RZ, 0x2 ;  /* 0x000000130a0a7211 */ /* 0x000fe200078f10ff */
[----:B------:R-:W-:Y:S01]  /*0430*/  IMAD R15, R3, 0x8, R0 ;  /* 0x00000008030f7824 */ /* 0x000fe200078e0200 */
[----:B------:R-:W-:Y:S01]  /*0440*/  LEA.HI R4, R16, R21, RZ, 0x6 ;  /* 0x0000001510047211 */ /* 0x000fe200078f30ff */
[----:B------:R-:W-:Y:S01]  /*0450*/  IMAD.SHL.U32 R0, R9, 0x40, RZ ;  /* 0x0000004009007824 */ /* 0x000fe200078e00ff */
[----:B------:R-:W-:Y:S01]  /*0460*/  R2P PR, R7, 0x6 ;  /* 0x0000000607007804 */ /* 0x000fe20000000000 */
[C---:B------:R-:W-:Y:S01]  /*0470*/  IMAD.IADD R3, R231.reuse, 0x1, -R2 ;  /* 0x00000001e7037824 */ /* 0x040fe200078e0a02 */
[----:B------:R-:W-:Y:S01]  /*0480*/  SHF.R.S32.HI R2, RZ, 0x2, R10 ;  /* 0x00000002ff027819 */ /* 0x000fe2000001140a */
[----:B------:R-:W-:Y:S01]  /*0490*/  IMAD.SHL.U32 R4, R4, 0x8, RZ ;  /* 0x0000000804047824 */ /* 0x000fe200078e00ff */
[----:B------:R-:W-:Y:S01]  /*04a0*/  LOP3.LUT R0, R0, 0x1c0, RZ, 0xc0, !PT ;  /* 0x000001c000007812 */ /* 0x000fe200078ec0ff */
[----:B------:R-:W-:Y:S01]  /*04b0*/  IMAD.SHL.U32 R231, R231, 0x400, RZ ;  /* 0x00000400e7e77824 */ /* 0x000fe200078e00ff */
[----:B------:R-:W-:Y:S01]  /*04c0*/  LOP3.LUT P4, RZ, R8, 0x2, RZ, 0xc0, !PT ;  /* 0x0000000208ff7812 */ /* 0x000fe2000788c0ff */
[----:B------:R-:W-:Y:S01]  /*04d0*/  IMAD R18, R3, 0x10, R2 ;  /* 0x0000001003127824 */ /* 0x000fe200078e0202 */
[----:B------:R-:W-:Y:S01]  /*04e0*/  LOP3.LUT R225, R0, 0x8, R225, 0xf8, !PT ;  /* 0x0000000800e17812 */ /* 0x000fe200078ef8e1 */
[----:B------:R-:W-:Y:S01]  /*04f0*/  IMAD.SHL.U32 R2, R7, 0x40, RZ ;  /* 0x0000004007027824 */ /* 0x000fe200078e00ff */
[----:B------:R-:W-:-:S02]  /*0500*/  SHF.R.U32.HI R0, RZ, 0x3, R0 ;  /* 0x00000003ff007819 */ /* 0x000fc40000011600 */
[----:B------:R-:W-:Y:S01]  /*0510*/  LOP3.LUT R12, R12, 0x7ffffe00, R4, 0xf8, !PT ;  /* 0x7ffffe000c0c7812 */ /* 0x000fe200078ef804 */
[----:B------:R-:W-:Y:S01]  /*0520*/  IMAD R4, R6, 0x2, R231 ;  /* 0x0000000206047824 */ /* 0x000fe200078e02e7 */
[----:B------:R-:W-:Y:S01]  /*0530*/  LOP3.LUT R3, R2, 0x1c0, RZ, 0xc0, !PT ;  /* 0x000001c002037812 */ /* 0x000fe200078ec0ff */
[----:B------:R-:W-:Y:S01]  /*0540*/  STL [R1+0x9c], R18 ;  /* 0x00009c1201007387 */ /* 0x000fe20000100800 */
[----:B------:R-:W-:Y:S01]  /*0550*/  LOP3.LUT R225, R225, R0, RZ, 0x3c, !PT ;  /* 0x00000000e1e17212 */ /* 0x000fe200078e3cff */
[----:B------:R-:W-:Y:S01]  /*0560*/  IMAD R0, R14, 0x200, R13 ;  /* 0x000002000e007824 */ /* 0x000fe200078e020d */
[----:B------:R-:W-:Y:S01]  /*0570*/  LOP3.LUT R2, R5, 0xfffffe00, RZ, 0xc0, !PT ;  /* 0xfffffe0005027812 */ /* 0x000fe200078ec0ff */
[----:B------:R-:W-:Y:S01]  /*0580*/  IMAD.MOV.U32 R5, RZ, RZ, -0x10 ;  /* 0xfffffff0ff057424 */ /* 0x000fe200078e00ff */
[----:B------:R-:W-:Y:S01]  /*0590*/  LEA.HI R3, R3, R3, RZ, 0x1d ;  /* 0x0000000303037211 */ /* 0x000fe200078fe8ff */
[----:B------:R-:W-:Y:S01]  /*05a0*/  STL [R1+0x70], R17 ;  /* 0x0000701101007387 */ /* 0x000fe20000100800 */
[CC--:B------:R-:W-:Y:S01]  /*05b0*/  IADD3 R231, R225.reuse, R2.reuse, R231 ;  /* 0x00000002e1e77210 */ /* 0x0c0fe20007ffe0e7 */
[----:B------:R-:W-:Y:S01]  /*05c0*/  IMAD.SHL.U32 R243, R12, 0x2, RZ ;  /* 0x000000020cf37824 */ /* 0x000fe200078e00ff */
[----:B------:R-:W-:Y:S01]  /*05d0*/  LOP3.LUT R225, R225, R2, RZ, 0xfc, !PT ;  /* 0x00000002e1e17212 */ /* 0x000fe200078efcff */
[----:B------:R-:W-:Y:S01]  /*05e0*/  IMAD.IADD R4, R4, 0x1, R3 ;  /* 0x0000000104047824 */ /* 0x000fe200078e0203 */
[----:B------:R-:W-:Y:S01]  /*05f0*/  LEA.HI R2, R16, R21, RZ, 0x7 ;  /* 0x0000001510027211 */ /* 0x000fe200078f38ff */
[----:B------:R-:W-:Y:S01]  /*0600*/  IMAD R3, R8, 0x10, R20 ;  /* 0x0000001008037824 */ /* 0x000fe200078e0214 */
[----:B------:R-:W-:Y:S01]  /*0610*/  SHF.R.S32.HI R6, RZ, 0x1f, R242 ;  /* 0x0000001fff067819 */ /* 0x000fe200000114f2 */
[----:B------:R-:W-:Y:S01]  /*0620*/  IMAD.IADD R6, R18, 0x1, R15 ;  /* 0x0000000112067824 */ /* 0x000fe200078e020f */
[----:B------:R-:W-:-:S02]  /*0630*/  SHF.R.S32.HI R2, RZ, 0x7, R2 ;  /* 0x00000007ff027819 */ /* 0x000fc40000011402 */
[----:B------:R-:W-:Y:S01]  /*0640*/  LOP3.LUT R2, R10, 0x7ffffffc, RZ, 0xc0, !PT ;  /* 0x7ffffffc0a027812 */ /* 0x000fe200078ec0ff */
[----:B------:R1:W-:Y:S01]  /*0650*/  STL [R1+0x30], R3 ;  /* 0x0000300301007387 */ /* 0x0003e20000100800 */
[----:B------:R-:W-:Y:S02]  /*0660*/  LEA R4, R4, 0x80, 0x1 ;  /* 0x0000008004047811 */ /* 0x000fe400078e08ff */
[----:B------:R-:W-:Y:S01]  /*0670*/  LEA R224, R0, 0x3900, 0x1 ;  /* 0x0000390000e07811 */ /* 0x000fe200078e08ff */
[----:B------:R-:W-:Y:S01]  /*0680*/  IMAD.IADD R2, R19, 0x1, -R2 ;  /* 0x0000000113027824 */ /* 0x000fe200078e0a02 */
[----:B------:R-:W-:Y:S01]  /*0690*/  SEL R0, R5, 0x10, !P0 ;  /* 0x0000001005007807 */ /* 0x000fe20004000000 */
[----:B------:R2:W-:Y:S01]  /*06a0*/  STL [R1+0x6c], R6 ;  /* 0x00006c0601007387 */ /* 0x0005e20000100800 */
[----:B------:R-:W-:Y:S01]  /*06b0*/  LOP3.LUT P3, RZ, R8, 0x4, RZ, 0xc0, !PT ;  /* 0x0000000408ff7812 */ /* 0x000fe2000786c0ff */
[----:B------:R-:W-:Y:S01]  /*06c0*/  IMAD.SHL.U32 R2, R2, 0x2, RZ ;  /* 0x0000000202027824 */ /* 0x000fe200078e00ff */
[----:B------:R-:W-:Y:S01]  /*06d0*/  LOP3.LUT P5, RZ, R9, 0x4, RZ, 0xc0, !PT ;  /* 0x0000000409ff7812 */ /* 0x000fe200078ac0ff */
[----:B------:R-:W-:Y:S01]  /*06e0*/  IMAD.IADD R7, R4, 0x1, R0 ;  /* 0x0000000104077824 */ /* 0x000fe200078e0200 */
[----:B------:R-:W-:-:S02]  /*06f0*/  SEL R227, R226, 0xffffffc0, !P3 ;  /* 0xffffffc0e2e37807 */ /* 0x000fc40005800000 */
[----:B------:R3:W-:Y:S01]  /*0700*/  STL [R1+0x68], R2 ;  /* 0x0000680201007387 */ /* 0x0007e20000100800 */
[----:B------:R-:W-:Y:S02]  /*0710*/  LOP3.LUT P6, RZ, R9, 0x2, RZ, 0xc0, !PT ;  /* 0x0000000209ff7812 */ /* 0x000fe400078cc0ff */
[----:B------:R-:W-:Y:S01]  /*0720*/  SEL R226, R226, 0xffffffc0, !P5 ;  /* 0xffffffc0e2e27807 */ /* 0x000fe20006800000 */
[----:B------:R4:W-:Y:S01]  /*0730*/  STL [R1+0x74], R4 ;  /* 0x0000740401007387 */ /* 0x0009e20000100800 */
[----:B------:R-:W-:Y:S01]  /*0740*/  LEA R231, R231, 0x7100, 0x1 ;  /* 0x00007100e7e77811 */ /* 0x000fe200078e08ff */
[C---:B------:R-:W-:Y:S01]  /*0750*/  IMAD.IADD R230, R224.reuse, 0x1, R227 ;  /* 0x00000001e0e67824 */ /* 0x040fe200078e02e3 */
[----:B------:R-:W-:Y:S02]  /*0760*/  LEA R225, R225, 0x100, 0x1 ;  /* 0x00000100e1e17811 */ /* 0x000fe400078e08ff */
[C---:B------:R-:W-:Y:S01]  /*0770*/  IADD3 R235, R224.reuse, 0x20, RZ ;  /* 0x00000020e0eb7810 */ /* 0x040fe20007ffe0ff */
[----:B------:R-:W-:Y:S01]  /*0780*/  IMAD.IADD R232, R231, 0x1, R226 ;  /* 0x00000001e7e87824 */ /* 0x000fe200078e02e2 */
[----:B------:R-:W-:Y:S01]  /*0790*/  @P4 IADD3 R235, R224, -0x20, RZ ;  /* 0xffffffe0e0eb4810 */ /* 0x000fe20007ffe0ff */
[----:B------:R-:W-:Y:S01]  /*07a0*/  IMAD.IADD R226, R226, 0x1, R225 ;  /* 0x00000001e2e27824 */ /* 0x000fe200078e02e1 */
[----:B-1----:R-:W-:-:S02]  /*07b0*/  SEL R3, R228, 0xffffffe0, !P1 ;  /* 0xffffffe0e4037807 */ /* 0x002fc40004800000 */
[----:B------:R-:W-:Y:S01]  /*07c0*/  SEL R228, R228, 0xffffffe0, !P6 ;  /* 0xffffffe0e4e47807 */ /* 0x000fe20007000000 */
[----:B------:R-:W-:Y:S01]  /*07d0*/  IMAD.IADD R227, R227, 0x1, R235 ;  /* 0x00000001e3e37824 */ /* 0x000fe200078e02eb */
[----:B------:R-:W-:Y:S02]  /*07e0*/  IADD3 R241, R235, 0x800, RZ ;  /* 0x00000800ebf17810 */ /* 0x000fe40007ffe0ff */
[C---:B--2---:R-:W-:Y:S01]  /*07f0*/  IADD3 R6, R4.reuse, 0x40, RZ ;  /* 0x0000004004067810 */ /* 0x044fe20007ffe0ff */
[----:B------:R-:W-:Y:S01]  /*0800*/  IMAD.IADD R234, R231, 0x1, R228 ;  /* 0x00000001e7ea7824 */ /* 0x000fe200078e02e4 */
[----:B------:R-:W-:Y:S01]  /*0810*/  @P2 IADD3 R6, R4, -0x40, RZ ;  /* 0xffffffc004062810 */ /* 0x000fe20007ffe0ff */
[C---:B------:R-:W-:Y:S01]  /*0820*/  IMAD.IADD R229, R228.reuse, 0x1, R225 ;  /* 0x00000001e4e57824 */ /* 0x040fe200078e02e1 */
[C---:B------:R-:W-:Y:S01]  /*0830*/  IADD3 R240, R235.reuse, 0x1000, RZ ;  /* 0x00001000ebf07810 */ /* 0x040fe20007ffe0ff */
[----:B------:R-:W-:Y:S01]  /*0840*/  IMAD.IADD R233, R228, 0x1, R232 ;  /* 0x00000001e4e97824 */ /* 0x000fe200078e02e8 */
[C---:B------:R-:W-:Y:S01]  /*0850*/  IADD3 R239, R235.reuse, 0x1800, RZ ;  /* 0x00001800ebef7810 */ /* 0x040fe20007ffe0ff */
[----:B---3--:R-:W-:Y:S01]  /*0860*/  IMAD.IADD R2, R4, 0x1, R3 ;  /* 0x0000000104027824 */ /* 0x008fe200078e0203 */
[C---:B------:R-:W-:Y:S01]  /*0870*/  IADD3 R238, R235.reuse, 0x2000, RZ ;  /* 0x00002000ebee7810 */ /* 0x040fe20007ffe0ff */
[----:B------:R-:W-:Y:S01]  /*0880*/  IMAD.IADD R228, R228, 0x1, R226 ;  /* 0x00000001e4e47824 */ /* 0x000fe200078e02e2 */
[----:B------:R-:W-:Y:S01]  /*0890*/  IADD3 R237, R235, 0x2800, RZ ;  /* 0x00002800ebed7810 */ /* 0x000fe20007ffe0ff */
[----:B----4-:R-:W-:Y:S01]  /*08a0*/  IMAD.IADD R4, R3, 0x1, R6 ;  /* 0x0000000103047824 */ /* 0x010fe200078e0206 */
[----:B------:R1:W-:Y:S01]  /*08b0*/  STL [R1+0x8c], R2 ;  /* 0x00008c0201007387 */ /* 0x0003e20000100800 */
[----:B------:R-:W-:-:S03]  /*08c0*/  IADD3 R236, R235, 0x3000, RZ ;  /* 0x00003000ebec7810 */ /* 0x000fc60007ffe0ff */
[----:B------:R-:W-:Y:S01]  /*08d0*/  STL [R1+0x84], R7 ;  /* 0x0000840701007387 */ /* 0x000fe20000100800 */
[----:B-1----:R-:W-:-:S05]  /*08e0*/  IMAD.IADD R2, R7, 0x1, R3 ;  /* 0x0000000107027824 */ /* 0x002fca00078e0203 */
[----:B------:R1:W-:Y:S04]  /*08f0*/  STL [R1+0x88], R2 ;  /* 0x0000880201007387 */ /* 0x0003e80000100800 */
[----:B------:R-:W-:Y:S04]  /*0900*/  STL [R1+0x78], R6 ;  /* 0x0000780601007387 */ /* 0x000fe80000100800 */
[----:B------:R2:W-:Y:S01]  /*0910*/  STL [R1+0x7c], R4 ;  /* 0x00007c0401007387 */ /* 0x0005e20000100800 */
[----:B-1----:R-:W-:-:S05]  /*0920*/  IMAD.IADD R2, R0, 0x1, R6 ;  /* 0x0000000100027824 */ /* 0x002fca00078e0206 */
[----:B------:R1:W-:Y:S01]  /*0930*/  STL [R1+0x80], R2 ;  /* 0x0000800201007387 */ /* 0x0003e20000100800 */
[----:B--2---:R-:W-:Y:S02]  /*0940*/  IMAD.IADD R4, R0, 0x1, R4 ;  /* 0x0000000100047824 */ /* 0x004fe400078e0204 */
[----:B------:R-:W-:-:S03]  /*0950*/  IMAD.IADD R0, R3, 0x1, R2 ;  /* 0x0000000103007824 */ /* 0x000fc600078e0202 */
[----:B------:R1:W-:Y:S04]  /*0960*/  STL [R1+0x94], R4 ;  /* 0x0000940401007387 */ /* 0x0003e80000100800 */
[----:B------:R1:W-:Y:S02]  /*0970*/  STL [R1+0x90], R0 ;  /* 0x0000900001007387 */ /* 0x0003e40000100800 */
.L_x_589:
[----:B-1----:R-:W2:Y:S01]  /*0980*/  LDL R4, [R1+0x70] ;  /* 0x0000700001047983 */ /* 0x002ea20000100800 */
[----:B------:R-:W-:Y:S01]  /*0990*/  IMAD.MOV.U32 R0, RZ, RZ, c[0x0][0x560] ;  /* 0x00015800ff007624 */ /* 0x000fe200078e00ff */
[----:B------:R-:W-:Y:S01]  /*09a0*/  YIELD ;  /* 0x0000000000007946 */ /* 0x000fe20003800000 */
[----:B------:R-:W-:Y:S03]  /*09b0*/  BSSY B0, `(.L_x_506) ;  /* 0x0000016000007945 */ /* 0x000fe60003800000 */
[----:B------:R-:W-:-:S13]  /*09c0*/  ISETP.NE.AND P0, PT, R0, 0x1, PT ;  /* 0x000000010000780c */ /* 0x000fda0003f05270 */
[----:B--2---:R-:W-:Y:S01]  /*09d0*/  @P0 IMAD.HI.U32 R0, R4, c[0x0][0x564], RZ ;  /* 0x0001590004000a27 */ /* 0x004fe200078e00ff */
[----:B------:R-:W-:-:S04]  /*09e0*/  MOV R3, R4 ;  /* 0x0000000400037202 */ /* 0x000fc80000000f00 */
[----:B------:R-:W-:-:S04]  /*09f0*/  @P0 SHF.R.U32.HI R3, RZ, c[0x0][0x568], R0 ;  /* 0x00015a00ff030a19 */ /* 0x000fc80000011600 */
[----:B------:R-:W-:Y:S01]  /*0a00*/  ISETP.GE.AND P0, PT, R3, c[0x0][0x578], PT ;  /* 0x00015e0003007a0c */ /* 0x000fe20003f06270 */
[----:B------:R-:W-:-:S04]  /*0a10*/  IMAD.MOV R2, RZ, RZ, -R3 ;  /* 0x000000ffff027224 */ /* 0x000fc800078e0a03 */
[----:B------:R-:W-:-:S08]  /*0a20*/  IMAD R2, R2, c[0x0][0x560], R4 ;  /* 0x0001580002027a24 */ /* 0x000fd000078e0204 */
[----:B------:R-:W-:Y:S05]  /*0a30*/  @!P0 BRA `(.L_x_507) ;  /* 0x0000007000008947 */ /* 0x000fea0003800000 */
[----:B------:R-:W-:-:S04]  /*0a40*/  MOV R0, c[0x0][0x56c] ;  /* 0x00015b0000007a02 */ /* 0x000fc80000000f00 */
[----:B------:R-:W-:Y:S02]  /*0a50*/  ISETP.NE.AND P0, PT, R0, 0x1, PT ;  /* 0x000000010000780c */ /* 0x000fe40003f05270 */
[----:B------:R-:W-:-:S11]  /*0a60*/  MOV R0, R2 ;  /* 0x0000000200007202 */ /* 0x000fd60000000f00 */
[----:B------:R-:W-:-:S05]  /*0a70*/  @P0 IMAD.HI.U32 R4, R2, c[0x0][0x570], RZ ;  /* 0x00015c0002040a27 */ /* 0x000fca00078e00ff */
[----:B------:R-:W-:-:S05]  /*0a80*/  @P0 SHF.R.U32.HI R0, RZ, c[0x0][0x574], R4 ;  /* 0x00015d00ff000a19 */ /* 0x000fca0000011604 */
[----:B------:R-:W-:Y:S01]  /*0a90*/  IMAD R4, R0, c[0x0][0x56c], RZ ;  /* 0x00015b0000047a24 */ /* 0x000fe200078e02ff */
[----:B------:R-:W-:Y:S05]  /*0aa0*/  BRA `(.L_x_508) ;  /* 0x0000006000007947 */ /* 0x000fea0003800000 */
.L_x_507:
[----:B------:R-:W-:-:S04]  /*0ab0*/  MOV R0, c[0x0][0x554] ;  /* 0x0001550000007a02 */ /* 0x000fc80000000f00 */
[----:B------:R-:W-:Y:S02]  /*0ac0*/  ISETP.NE.AND P0, PT, R0, 0x1, PT ;  /* 0x000000010000780c */ /* 0x000fe40003f05270 */
[----:B------:R-:W-:-:S11]  /*0ad0*/  MOV R0, R2 ;  /* 0x0000000200007202 */ /* 0x000fd60000000f00 */
[----:B------:R-:W-:-:S05]  /*0ae0*/  @P0 IMAD.HI.U32 R4, R2, c[0x0][0x558], RZ ;  /* 0x0001560002040a27 */ /* 0x000fca00078e00ff */
[----:B------:R-:W-:-:S05]  /*0af0*/  @P0 SHF.R.U32.HI R0, RZ, c[0x0][0x55c], R4 ;  /* 0x00015700ff000a19 */ /* 0x000fca0000011604 */
[----:B------:R-:W-:Y:S02]  /*0b00*/  IMAD R4, R0, c[0x0][0x554], RZ ;  /* 0x0001550000047a24 */ /* 0x000fe400078e02ff */
.L_x_508:
[----:B------:R-:W-:Y:S05]  /*0b10*/  BSYNC B0 ;  /* 0x0000000000007941 */ /* 0x000fea0003800000 */
.L_x_506:
[----:B------:R-:W-:Y:S01]  /*0b20*/  IMAD.MOV.U32 R5, RZ, RZ, c[0x0][0x548] ;  /* 0x00015200ff057624 */ /* 0x000fe200078e00ff */
[----:B------:R-:W-:Y:S01]  /*0b30*/  ISETP.NE.U32.AND P0, PT, RZ, c[0x0][0x370], PT ;  /* 0x0000dc00ff007a0c */ /* 0x000fe20003f05070 */
[----:B------:R-:W-:Y:S02]  /*0b40*/  IMAD.IADD R4, R2, 0x1, -R4 ;  /* 0x0000000102047824 */ /* 0x000fe400078e0a04 */
[----:B------:R-:W-:Y:S01]  /*0b50*/  IMAD.MOV.U32 R7, RZ, RZ, RZ ;  /* 0x000000ffff077224 */ /* 0x000fe200078e00ff */
[----:B------:R-:W-:Y:S01]  /*0b60*/  ISETP.NE.AND P1, PT, R5, 0x1, PT ;  /* 0x000000010500780c */ /* 0x000fe20003f25270 */
[----:B------:R-:W-:Y:S01]  /*0b70*/  IMAD R6, R3, c[0x0][0x554], R4 ;  /* 0x0001550003067a24 */ /* 0x000fe200078e0204 */
[----:B------:R-:W-:-:S04]  /*0b80*/  ISETP.NE.AND.EX P0, PT, RZ, c[0x0][0x374], PT, P0 ;  /* 0x0000dd00ff007a0c */ /* 0x000fc80003f05300 */
[----:B------:R-:W-:-:S07]  /*0b90*/  MOV R35, R6 ;  /* 0x0000000600237202 */ /* 0x000fce0000000f00 */
[----:B------:R-:W-:-:S04]  /*0ba0*/  @P1 IMAD.HI.U32 R2, R6, c[0x0][0x54c], RZ ;  /* 0x0001530006021a27 */ /* 0x000fc800078e00ff */
[----:B------:R-:W-:Y:S01]  /*0bb0*/  @P0 IMAD.MOV.U32 R3, RZ, RZ, 0x4 ;  /* 0x00000004ff030424 */ /* 0x000fe200078e00ff */
[----:B------:R-:W-:-:S05]  /*0bc0*/  @P1 SHF.R.U32.HI R35, RZ, c[0x0][0x550], R2 ;  /* 0x00015400ff231a19 */ /* 0x000fca0000011602 */
[----:B------:R-:W-:Y:S01]  /*0bd0*/  @P0 IMAD.WIDE R2, R35, R3, c[0x0][0x370] ;  /* 0x0000dc0023020625 */ /* 0x000fe200078e0203 */
[----:B------:R-:W-:Y:S01]  /*0be0*/  LOP3.LUT R0, R0, 0x1ffffff, RZ, 0x3c, !PT ;  /* 0x01ffffff00007812 */ /* 0x000fe200078e3cff */
[----:B------:R-:W-:Y:S04]  /*0bf0*/  STL [R1+0x60], R35 ;  /* 0x0000602301007387 */ /* 0x000fe80000100800 */
[----:B------:R1:W2:Y:S01]  /*0c00*/  @P0 LDG.E R7, [R2.64] ;  /* 0x0000000602070981 */ /* 0x0002a2000c1e1900 */
[----:B------:R-:W-:Y:S01]  /*0c10*/  IADD3 R0, R0, c[0x0][0x53c], RZ ;  /* 0x00014f0000007a10 */ /* 0x000fe20007ffe0ff */
[----:B------:R-:W-:Y:S01]  /*0c20*/  IMAD.MOV.U32 R4, RZ, RZ, c[0x0][0x168] ;  /* 0x00005a00ff047624 */ /* 0x000fe200078e00ff */
[----:B------:R-:W-:Y:S01]  /*0c30*/  CS2R R122, SRZ ;  /* 0x00000000007a7805 */ /* 0x000fe2000001ff00 */
[----:B------:R-:W-:Y:S01]  /*0c40*/  CS2R R120, SRZ ;  /* 0x0000000000787805 */ /* 0x000fe2000001ff00 */
[----:B------:R-:W-:Y:S01]  /*0c50*/  CS2R R126, SRZ ;  /* 0x00000000007e7805 */ /* 0x000fe2000001ff00 */
[----:B------:R-:W-:Y:S01]  /*0c60*/  CS2R R124, SRZ ;  /* 0x00000000007c7805 */ /* 0x000fe2000001ff00 */
[----:B------:R-:W-:Y:S01]  /*0c70*/  IADD3 R4, -R4, 0x70, RZ ;  /* 0x0000007004047810 */ /* 0x000fe20007ffe1ff */
[----:B------:R-:W-:Y:S01]  /*0c80*/  CS2R R128, SRZ ;  /* 0x0000000000807805 */ /* 0x000fe2000001ff00 */
[----:B------:R-:W-:Y:S01]  /*0c90*/  MOV R130, RZ ;  /* 0x000000ff00827202 */ /* 0x000fe20000000f00 */
[----:B------:R-:W-:Y:S01]  /*0ca0*/  CS2R R154, SRZ ;  /* 0x00000000009a7805 */ /* 0x000fe2000001ff00 */
[----:B------:R-:W-:Y:S01]  /*0cb0*/  CS2R R8, SRZ ;  /* 0x0000000000087805 */ /* 0x000fe2000001ff00 */
[----:B------:R-:W-:Y:S01]  /*0cc0*/  IMAD.MOV.U32 R152, RZ, RZ, RZ ;  /* 0x000000ffff987224 */ /* 0x000fe200078e00ff */
[----:B------:R-:W-:Y:S01]  /*0cd0*/  CS2R R10, SRZ ;  /* 0x00000000000a7805 */ /* 0x000fe2000001ff00 */
[----:B------:R-:W-:Y:S01]  /*0ce0*/  IMAD.MOV.U32 R138, RZ, RZ, RZ ;  /* 0x000000ffff8a7224 */ /* 0x000fe200078e00ff */
[----:B------:R-:W-:Y:S01]  /*0cf0*/  MOV R136, RZ ;  /* 0x000000ff00887202 */ /* 0x000fe20000000f00 */
[----:B------:R-:W-:Y:S01]  /*0d00*/  IMAD.MOV.U32 R162, RZ, RZ, RZ ;  /* 0x000000ffffa27224 */ /* 0x000fe200078e00ff */
[----:B------:R-:W-:Y:S01]  /*0d10*/  CS2R R12, SRZ ;  /* 0x00000000000c7805 */ /* 0x000fe2000001ff00 */
[----:B------:R-:W-:Y:S01]  /*0d20*/  IMAD.MOV.U32 R160, RZ, RZ, RZ ;  /* 0x000000ffffa07224 */ /* 0x000fe200078e00ff */
[----:B------:R-:W-:Y:S01]  /*0d30*/  MOV R134, RZ ;  /* 0x000000ff00867202 */ /* 0x000fe20000000f00 */
[----:B------:R-:W-:Y:S01]  /*0d40*/  CS2R R14, SRZ ;  /* 0x00000000000e7805 */ /* 0x000fe2000001ff00 */
[----:B------:R-:W-:Y:S01]  /*0d50*/  IMAD.MOV.U32 R132, RZ, RZ, RZ ;  /* 0x000000ffff847224 */ /* 0x000fe200078e00ff */
[----:B------:R-:W-:Y:S01]  /*0d60*/  MOV R170, RZ ;  /* 0x000000ff00aa7202 */ /* 0x000fe20000000f00 */
[----:B------:R-:W-:Y:S01]  /*0d70*/  CS2R R16, SRZ ;  /* 0x0000000000107805 */ /* 0x000fe2000001ff00 */
[----:B------:R-:W-:Y:S01]  /*0d80*/  IMAD.MOV.U32 R168, RZ, RZ, RZ ;  /* 0x000000ffffa87224 */ /* 0x000fe200078e00ff */
[----:B-1----:R-:W-:Y:S01]  /*0d90*/  MOV R2, c[0x0][0x2c4] ;  /* 0x0000b10000027a02 */ /* 0x002fe20000000f00 */
[----:B------:R-:W-:Y:S01]  /*0da0*/  CS2R R18, SRZ ;  /* 0x0000000000127805 */ /* 0x000fe2000001ff00 */
[----:B------:R-:W-:Y:S01]  /*0db0*/  MOV R3, c[0x0][0x2ac] ;  /* 0x0000ab0000037a02 */ /* 0x000fe20000000f00 */
[----:B------:R-:W-:Y:S01]  /*0dc0*/  IMAD.MOV.U32 R144, RZ, RZ, RZ ;  /* 0x000000ffff907224 */ /* 0x000fe200078e00ff */
[----:B------:R-:W-:Y:S01]  /*0dd0*/  ISETP.NE.AND P4, PT, R2, 0x1, PT ;  /* 0x000000010200780c */ /* 0x000fe20003f85270 */
[----:B------:R-:W-:Y:S01]  /*0de0*/  CS2R R20, SRZ ;  /* 0x0000000000147805 */ /* 0x000fe2000001ff00 */
[----:B------:R-:W-:Y:S01]  /*0df0*/  MOV R146, RZ ;  /* 0x000000ff00927202 */ /* 0x000fe20000000f00 */
[C---:B------:R-:W-:Y:S01]  /*0e00*/  IMAD R5, R3.reuse, c[0x0][0x1d0], RZ ;  /* 0x0000740003057a24 */ /* 0x040fe200078e02ff */
[----:B------:R-:W-:Y:S01]  /*0e10*/  MOV R166, RZ ;  /* 0x000000ff00a67202 */ /* 0x000fe20000000f00 */
[----:B------:R-:W-:Y:S01]  /*0e20*/  IMAD R3, R3, c[0x0][0x1d0], R4 ;  /* 0x0000740003037a24 */ /* 0x000fe200078e0204 */
[----:B------:R-:W-:Y:S01]  /*0e30*/  MOV R142, RZ ;  /* 0x000000ff008e7202 */ /* 0x000fe20000000f00 */
[----:B------:R-:W-:Y:S01]  /*0e40*/  IMAD.MOV.U32 R4, RZ, RZ, RZ ;  /* 0x000000ffff047224 */ /* 0x000fe200078e00ff */
[----:B------:R-:W-:Y:S01]  /*0e50*/  IADD3 R5, R5, 0x6f, RZ ;  /* 0x0000006f05057810 */ /* 0x000fe20007ffe0ff */
[----:B------:R-:W-:Y:S01]  /*0e60*/  IMAD.MOV.U32 R164, RZ, RZ, RZ ;  /* 0x000000ffffa47224 */ /* 0x000fe200078e00ff */
[----:B------:R-:W-:Y:S01]  /*0e70*/  CS2R R22, SRZ ;  /* 0x0000000000167805 */ /* 0x000fe2000001ff00 */
[----:B------:R-:W-:Y:S01]  /*0e80*/  IMAD.MOV.U32 R140, RZ, RZ, RZ ;  /* 0x000000ffff8c7224 */ /* 0x000fe200078e00ff */
[----:B------:R-:W-:Y:S01]  /*0e90*/  MOV R178, RZ ;  /* 0x000000ff00b27202 */ /* 0x000fe20000000f00 */
[----:B------:R-:W-:Y:S01]  /*0ea0*/  IMAD.HI R4, R5, -0x6db6db6d, R4 ;  /* 0x9249249305047827 */ /* 0x000fe200078e0204 */
[----:B------:R-:W-:Y:S01]  /*0eb0*/  CS2R R24, SRZ ;  /* 0x0000000000187805 */ /* 0x000fe2000001ff00 */
[----:B------:R-:W-:Y:S01]  /*0ec0*/  CS2R R158, SRZ ;  /* 0x00000000009e7805 */ /* 0x000fe2000001ff00 */
[----:B------:R-:W-:Y:S01]  /*0ed0*/  MOV R156, RZ ;  /* 0x000000ff009c7202 */ /* 0x000fe20000000f00 */
[----:B------:R-:W-:Y:S01]  /*0ee0*/  IMAD.MOV R5, RZ, RZ, -R35 ;  /* 0x000000ffff057224 */ /* 0x000fe200078e0a23 */
[----:B------:R-:W-:Y:S01]  /*0ef0*/  CS2R R26, SRZ ;  /* 0x00000000001a7805 */ /* 0x000fe2000001ff00 */
[----:B------:R-:W-:Y:S01]  /*0f00*/  IMAD.MOV.U32 R176, RZ, RZ, RZ ;  /* 0x000000ffffb07224 */ /* 0x000fe200078e00ff */
[----:B------:R-:W-:Y:S01]  /*0f10*/  MOV R172, RZ ;  /* 0x000000ff00ac7202 */ /* 0x000fe20000000f00 */
[----:B------:R-:W-:Y:S01]  /*0f20*/  IMAD R36, R5, c[0x0][0x548], R6 ;  /* 0x0001520005247a24 */ /* 0x000fe200078e0206 */
        /* <DEDUP_REMOVED lines=10> */
[----:B--2---:R1:W-:Y:S02]  /*0fd0*/  STL [R1+0x34], R7 ;  /* 0x0000340701007387 */ /* 0x0043e40000100800 */
[----:B-1----:R-:W-:-:S05]  /*0fe0*/  IMAD.SHL.U32 R7, R0, 0x80, RZ ;  /* 0x0000008000077824 */ /* 0x002fca00078e00ff */
[----:B------:R-:W-:Y:S01]  /*0ff0*/  IADD3 R0, R7, 0x7f, RZ ;  /* 0x0000007f07007810 */ /* 0x000fe20007ffe0ff */
[----:B------:R1:W-:Y:S04]  /*1000*/  STL [R1+0x5c], R7 ;  /* 0x00005c0701007387 */ /* 0x0003e80000100800 */
[----:B------:R-:W-:Y:S01]  /*1010*/  @P4 IMAD.HI.U32 R2, R0, c[0x0][0x2c8], RZ ;  /* 0x0000b20000024a27 */ /* 0x000fe200078e00ff */
[----:B------:R1:W-:Y:S04]  /*1020*/  STL [R1+0x64], R36 ;  /* 0x0000642401007387 */ /* 0x0003e80000100800 */
[----:B------:R-:W-:-:S02]  /*1030*/  @P4 SHF.R.U32.HI R0, RZ, c[0x0][0x2cc], R2 ;  /* 0x0000b300ff004a19 */ /* 0x000fc40000011602 */
[----:B------:R-:W-:-:S03]  /*1040*/  MOV R2, RZ ;  /* 0x000000ff00027202 */ /* 0x000fc60000000f00 */
[----:B------:R-:W-:Y:S01]  /*1050*/  IMAD.IADD R3, R3, 0x1, R0 ;  /* 0x0000000103037824 */ /* 0x000fe200078e0200 */
[----:B------:R-:W-:-:S03]  /*1060*/  SHF.R.U32.HI R0, RZ, 0x1f, R4 ;  /* 0x0000001fff007819 */ /* 0x000fc60000011604 */
[----:B------:R-:W-:Y:S01]  /*1070*/  IMAD.HI R2, R3, -0x6db6db6d, R2 ;  /* 0x9249249303027827 */ /* 0x000fe200078e0202 */
[----:B------:R-:W-:Y:S02]  /*1080*/  LEA.HI.SX32 R4, R4, R0, 0x1a ;  /* 0x0000000004047211 */ /* 0x000fe400078fd2ff */
[----:B------:R-:W-:Y:S02]  /*1090*/  PRMT R0, RZ, 0x7610, R0 ;  /* 0x00007610ff007816 */ /* 0x000fe40000000000 */
[----:B------:R-:W-:-:S04]  /*10a0*/  SHF.R.U32.HI R3, RZ, 0x1f, R2 ;  /* 0x0000001fff037819 */ /* 0x000fc80000011602 */
[----:B------:R-:W-:-:S04]  /*10b0*/  LEA.HI.SX32 R2, R2, R3, 0x1a ;  /* 0x0000000302027211 */ /* 0x000fc800078fd2ff */
[----:B------:R-:W-:-:S04]  /*10c0*/  IMNMX R245, R4, R2, PT ;  /* 0x0000000204f57217 */ /* 0x000fc80003800200 */
[----:B------:R-:W-:-:S13]  /*10d0*/  ISETP.GE.AND P0, PT, R245, 0x1, PT ;  /* 0x00000001f500780c */ /* 0x000fda0003f06270 */
[----:B------:R-:W-:Y:S05]  /*10e0*/  @!P0 BRA `(.L_x_509) ;  /* 0x00012f7000008947 */ /* 0x000fea0003800000 */
[----:B-1----:R-:W-:-:S04]  /*10f0*/  ISETP.NE.U32.AND P0, PT, RZ, c[0x0][0x340], PT ;  /* 0x0000d000ff007a0c */ /* 0x002fc80003f05070 */
[----:B------:R-:W-:-:S13]  /*1100*/  ISETP.NE.AND.EX P0, PT, RZ, c[0x0][0x344], PT, P0 ;  /* 0x0000d100ff007a0c */ /* 0x000fda0003f05300 */
[----:B------:R-:W-:Y:S05]  /*1110*/  @!P0 BRA `(.L_x_510) ;  /* 0x0000004000008947 */ /* 0x000fea0003800000 */
[----:B------:R-:W-:-:S05]  /*1120*/  MOV R2, 0x4 ;  /* 0x0000000400027802 */ /* 0x000fca0000000f00 */
[----:B------:R-:W-:-:S05]  /*1130*/  IMAD.WIDE R2, R35, R2, c[0x0][0x340] ;  /* 0x0000d00023027625 */ /* 0x000fca00078e0202 */
[----:B------:R1:W5:Y:S01]  /*1140*/  LDG.E R8, [R2.64] ;  /* 0x0000000602087981 */ /* 0x000362000c1e1900 */
[----:B------:R-:W-:Y:S05]  /*1150*/  BRA `(.L_x_511) ;  /* 0x0000001000007947 */ /* 0x000fea0003800000 */
.L_x_510:
[----:B------:R-:W-:Y:S02]  /*1160*/  MOV R8, R35 ;  /* 0x0000002300087202 */ /* 0x000fe40000000f00 */
.L_x_511:
[----:B------:R-:W2:Y:S01]  /*1170*/  LDL R0, [R1+0x30] ;  /* 0x0000300001007983 */ /* 0x000ea20000100800 */
[----:B------:R-:W-:Y:S01]  /*1180*/  SHF.R.S32.HI R14, RZ, 0x1f, R36 ;  /* 0x0000001fff0e7819 */ /* 0x000fe20000011424 */
[----:B-1----:R-:W-:Y:S01]  /*1190*/  IMAD.WIDE.U32 R2, R36, c[0x0][0x1b8], RZ ;  /* 0x00006e0024027a25 */ /* 0x002fe200078e00ff */
[----:B------:R-:W-:Y:S02]  /*11a0*/  SHF.R.S32.HI R6, RZ, 0x1f, R35 ;  /* 0x0000001fff067819 */ /* 0x000fe40000011423 */
[----:B------:R-:W-:Y:S01]  /*11b0*/  ISETP.GE.AND P2, PT, R242, c[0x0][0x198], PT ;  /* 0x00006600f2007a0c */ /* 0x000fe20003f46270 */
[----:B------:R-:W-:Y:S02]  /*11c0*/  IMAD R5, R14, c[0x0][0x1b8], RZ ;  /* 0x00006e000e057a24 */ /* 0x000fe400078e02ff */
[----:B------:R-:W-:Y:S02]  /*11d0*/  IMAD R6, R6, c[0x0][0x1c0], RZ ;  /* 0x0000700006067a24 */ /* 0x000fe400078e02ff */
[----:B------:R-:W-:-:S05]  /*11e0*/  IMAD R5, R36, c[0x0][0x1bc], R5 ;  /* 0x00006f0024057a24 */ /* 0x000fca00078e0205 */
[----:B------:R-:W-:-:S05]  /*11f0*/  IADD3 R3, R3, R5, RZ ;  /* 0x0000000503037210 */ /* 0x000fca0007ffe0ff */
[----:B------:R-:W-:Y:S01]  /*1200*/  IMAD.WIDE.U32 R2, R35, c[0x0][0x1c0], R2 ;  /* 0x0000700023027a25 */ /* 0x000fe200078e0002 */
[----:B--2---:R-:W-:-:S04]  /*1210*/  IADD3 R4, R0, R7, RZ ;  /* 0x0000000700047210 */ /* 0x004fc80007ffe0ff */
[----:B------:R-:W-:Y:S01]  /*1220*/  MOV R0, R4 ;  /* 0x0000000400007202 */ /* 0x000fe20000000f00 */
[----:B------:R-:W-:-:S05]  /*1230*/  @P4 IMAD.HI.U32 R7, R4, c[0x0][0x2c8], RZ ;  /* 0x0000b20004074a27 */ /* 0x000fca00078e00ff */
[----:B------:R-:W-:Y:S01]  /*1240*/  @P4 SHF.R.U32.HI R0, RZ, c[0x0][0x2cc], R7 ;  /* 0x0000b300ff004a19 */ /* 0x000fe20000011607 */
[----:B------:R-:W-:-:S03]  /*1250*/  IMAD R7, R35, c[0x0][0x1c4], R6 ;  /* 0x0000710023077a24 */ /* 0x000fc600078e0206 */
[----:B------:R-:W-:Y:S02]  /*1260*/  SHF.R.S32.HI R6, RZ, 0x1f, R0 ;  /* 0x0000001fff067819 */ /* 0x000fe40000011400 */
[----:B------:R-:W-:Y:S02]  /*1270*/  IADD3 R5, -R0, RZ, RZ ;  /* 0x000000ff00057210 */ /* 0x000fe40007ffe1ff */
[----:B------:R-:W-:Y:S01]  /*1280*/  IADD3 R3, R3, R7, RZ ;  /* 0x0000000703037210 */ /* 0x000fe20007ffe0ff */
[----:B------:R-:W-:Y:S02]  /*1290*/  IMAD R6, R6, c[0x0][0x1b0], RZ ;  /* 0x00006c0006067a24 */ /* 0x000fe400078e02ff */
[----:B------:R-:W-:Y:S02]  /*12a0*/  IMAD R4, R5, c[0x0][0x2c4], R4 ;  /* 0x0000b10005047a24 */ /* 0x000fe400078e0204 */
[C---:B------:R-:W-:Y:S02]  /*12b0*/  IMAD R6, R0.reuse, c[0x0][0x1b4], R6 ;  /* 0x00006d0000067a24 */ /* 0x040fe400078e0206 */
[----:B------:R-:W-:Y:S01]  /*12c0*/  IMAD.WIDE.U32 R2, R0, c[0x0][0x1b0], R2 ;  /* 0x00006c0000027a25 */ /* 0x000fe200078e0002 */
[----:B------:R-:W-:-:S04]  /*12d0*/  SHF.R.S32.HI R0, RZ, 0x1f, R4 ;  /* 0x0000001fff007819 */ /* 0x000fc80000011404 */
[----:B------:R-:W-:Y:S01]  /*12e0*/  IADD3 R3, R3, R6, RZ ;  /* 0x0000000603037210 */ /* 0x000fe20007ffe0ff */
[----:B------:R-:W-:-:S04]  /*12f0*/  IMAD R0, R0, c[0x0][0x1a8], RZ ;  /* 0x00006a0000007a24 */ /* 0x000fc800078e02ff */
[----:B------:R-:W-:-:S04]  /*1300*/  IMAD.WIDE.U32 R2, R4, c[0x0][0x1a8], R2 ;  /* 0x00006a0004027a25 */ /* 0x000fc800078e0002 */
[----:B------:R-:W-:Y:S01]  /*1310*/  IMAD R4, R4, c[0x0][0x1ac], R0 ;  /* 0x00006b0004047a24 */ /* 0x000fe200078e0200 */
[----:B------:R-:W-:-:S04]  /*1320*/  LEA R5, P0, R2, c[0x0][0x160], 0x1 ;  /* 0x0000580002057a11 */ /* 0x000fc800078008ff */
[----:B------:R-:W-:-:S04]  /*1330*/  IADD3 R4, R3, R4, RZ ;  /* 0x0000000403047210 */ /* 0x000fc80007ffe0ff */
[----:B------:R-:W-:Y:S01]  /*1340*/  LEA.HI.X R4, R2, c[0x0][0x164], R4, 0x1, P0 ;  /* 0x0000590002047a11 */ /* 0x000fe200000f0c04 */
[----:B------:R-:W-:Y:S05]  /*1350*/  BRA.DIV ~URZ, `(.L_x_512) ;  /* 0x000149127f007947 */ /* 0x000fea000b800000 */
[----:B------:R1:W2:Y:S02]  /*1360*/  SHFL.IDX PT, R6, R4, RZ, 0x181f ;  /* 0x00181fff04067589 */ /* 0x0002a400000e0000 */
.L_x_590:
[----:B------:R-:W-:Y:S05]  /*1370*/  BRA.DIV ~URZ, `(.L_x_513) ;  /* 0x000149627f007947 */ /* 0x000fea000b800000 */
[----:B------:R3:W4:Y:S02]  /*1380*/  SHFL.IDX PT, R2, R5, RZ, 0x181f ;  /* 0x00181fff05027589 */ /* 0x00072400000e0000 */
.L_x_591:
[----:B---3--:R-:W3:Y:S04]  /*1390*/  LDL R3, [R1+0x5c] ;  /* 0x00005c0001037983 */ /* 0x008ee80000100800 */
[----:B------:R-:W1:Y:S02]  /*13a0*/  S2R R7, SR_TID.X ;  /* 0x0000000000077919 */ /* 0x000e640000002100 */
[----:B-1----:R-:W-:-:S04]  /*13b0*/  SHF.R.S32.HI R0, RZ, 0x1f, R7 ;  /* 0x0000001fff007819 */ /* 0x002fc80000011407 */
[----:B------:R-:W-:Y:S01]  /*13c0*/  LEA.HI R0, R0, R7, RZ, 0x3 ;  /* 0x0000000700007211 */ /* 0x000fe200078f18ff */
[----:B------:R-:W-:-:S03]  /*13d0*/  IMAD.MOV.U32 R7, RZ, RZ, c[0x0][0x2c4] ;  /* 0x0000b100ff077624 */ /* 0x000fc600078e00ff */
[----:B------:R-:W-:Y:S01]  /*13e0*/  SHF.R.S32.HI R0, RZ, 0x3, R0 ;  /* 0x00000003ff007819 */ /* 0x000fe20000011400 */
[----:B------:R-:W-:Y:S01]  /*13f0*/  IMAD R7, R7, c[0x0][0x168], RZ ;  /* 0x00005a0007077a24 */ /* 0x000fe200078e02ff */
[----:B------:R-:W-:Y:S03]  /*1400*/  BSSY B0, `(.L_x_514) ;  /* 0x000000b000007945 */ /* 0x000fe60003800000 */
[----:B---3--:R-:W-:-:S05]  /*1410*/  IMAD.IADD R0, R0, 0x1, R3 ;  /* 0x0000000100007824 */ /* 0x008fca00078e0203 */
[----:B------:R-:W-:-:S13]  /*1420*/  ISETP.GE.AND P0, PT, R0, R7, PT ;  /* 0x000000070000720c */ /* 0x000fda0003f06270 */
[----:B------:R-:W-:Y:S05]  /*1430*/  @P0 BRA `(.L_x_515) ;  /* 0x0000007000000947 */ /* 0x000fea0003800000 */
[----:B------:R-:W-:Y:S02]  /*1440*/  SHF.R.S32.HI R9, RZ, 0x1f, R242 ;  /* 0x0000001fff097819 */ /* 0x000fe400000114f2 */
[----:B----4-:R-:W-:-:S04]  /*1450*/  LEA R2, P0, R242, R2, 0x1 ;  /* 0x00000002f2027211 */ /* 0x010fc800078008ff */
[----:B--2---:R-:W-:-:S05]  /*1460*/  LEA.HI.X R3, R242, R6, R9, 0x1, P0 ;  /* 0x00000006f2037211 */ /* 0x004fca00000f0c09 */
[----:B------:R-:W-:Y:S01]  /*1470*/  @!PT LDS RZ, [RZ] ;  /* 0x00000000fffff984 */ /* 0x000fe20000000800 */
[----:B------:R-:W-:Y:S01]  /*1480*/  @!PT LDS RZ, [RZ] ;  /* 0x00000000fffff984 */ /* 0x000fe20000000800 */
[----:B------:R-:W-:Y:S01]  /*1490*/  @!PT LDS RZ, [RZ] ;  /* 0x00000000fffff984 */ /* 0x000fe20000000800 */
[----:B------:R1:W-:Y:S04]  /*14a0*/  LDGSTS.E.BYPASS.LTC128B.128 [R243+0x7100], [R2.64], !P2 ;  /* 0x0710000002f37fae */ /* 0x0003e8000d101d46 */
.L_x_515:
[----:B------:R-:W-:Y:S05]  /*14b0*/  BSYNC B0 ;  /* 0x0000000000007941 */ /* 0x000fea0003800000 */
.L_x_514:
[----:B------:R-:W-:Y:S05]  /*14c0*/  BRA.DIV ~URZ, `(.L_x_516) ;  /* 0x000148827f007947 */ /* 0x000fea000b800000 */
[----:B--2---:R2:W3:Y:S04]  /*14d0*/  SHFL.IDX PT, R6, R4, 0x1, 0x181f ;  /* 0x00381f0004067f89 */ /* 0x0044e800000e0000 */
[----:B-1--4-:R2:W1:Y:S02]  /*14e0*/  SHFL.IDX PT, R2, R5, 0x1, 0x181f ;  /* 0x00381f0005027f89 */ /* 0x01246400000e0000 */
.L_x_592:
[----:B------:R-:W-:Y:S01]  /*14f0*/  IADD3 R3, R0, 0x10, RZ ;  /* 0x0000001000037810 */ /* 0x000fe20007ffe0ff */
[----:B------:R-:W-:Y:S03]  /*1500*/  BSSY B0, `(.L_x_517) ;  /* 0x000000a000007945 */ /* 0x000fe60003800000 */
[----:B------:R-:W-:-:S13]  /*1510*/  ISETP.GE.AND P0, PT, R3, R7, PT ;  /* 0x000000070300720c */ /* 0x000fda0003f06270 */
[----:B------:R-:W-:Y:S05]  /*1520*/  @P0 BRA `(.L_x_518) ;  /* 0x0000007000000947 */ /* 0x000fea0003800000 */
[----:B------:R-:W-:Y:S02]  /*1530*/  SHF.R.S32.HI R9, RZ, 0x1f, R242 ;  /* 0x0000001fff097819 */ /* 0x000fe400000114f2 */
[----:B-1----:R-:W-:-:S04]  /*1540*/  LEA R2, P0, R242, R2, 0x1 ;  /* 0x00000002f2027211 */ /* 0x002fc800078008ff */
[----:B---3--:R-:W-:-:S05]  /*1550*/  LEA.HI.X R3, R242, R6, R9, 0x1, P0 ;  /* 0x00000006f2037211 */ /* 0x008fca00000f0c09 */
[----:B------:R-:W-:Y:S01]  /*1560*/  @!PT LDS RZ, [RZ] ;  /* 0x00000000fffff984 */ /* 0x000fe20000000800 */
[----:B------:R-:W-:Y:S01]  /*1570*/  @!PT LDS RZ, [RZ] ;  /* 0x00000000fffff984 */ /* 0x000fe20000000800 */
[----:B------:R-:W-:Y:S01]  /*1580*/  @!PT LDS RZ, [RZ] ;  /* 0x00000000fffff984 */ /* 0x000fe20000000800 */
[----:B------:R1:W-:Y:S04]  /*1590*/  LDGSTS.E.BYPASS.LTC128B.128 [R243+0x7900], [R2.64], !P2 ;  /* 0x0790000002f37fae */ /* 0x0003e8000d101d46 */
.L_x_518:
[----:B------:R-:W-:Y:S05]  /*15a0*/  BSYNC B0 ;  /* 0x0000000000007941 */ /* 0x000fea0003800000 */
.L_x_517:
[----:B------:R-:W-:Y:S05]  /*15b0*/  BRA.DIV ~URZ, `(.L_x_519) ;  /* 0x000148627f007947 */ /* 0x000fea000b800000 */
[----:B---3--:R3:W4:Y:S02]  /*15c0*/  SHFL.IDX PT, R6, R4, 0x2, 0x181f ;  /* 0x00581f0004067f89 */ /* 0x00872400000e0000 */
.L_x_593:
[----:B------:R-:W-:Y:S05]  /*15d0*/  BRA.DIV ~URZ, `(.L_x_520) ;  /* 0x000148b27f007947 */ /* 0x000fea000b800000 */
[----:B-1----:R1:W2:Y:S02]  /*15e0*/  SHFL.IDX PT, R2, R5, 0x2, 0x181f ;  /* 0x00581f0005027f89 */ /* 0x0022a400000e0000 */
.L_x_594:
[----:B------:R-:W-:Y:S01]  /*15f0*/  IADD3 R3, R0, 0x20, RZ ;  /* 0x0000002000037810 */ /* 0x000fe20007ffe0ff */
[----:B------:R-:W-:Y:S03]  /*1600*/  BSSY B0, `(.L_x_521) ;  /* 0x000000a000007945 */ /* 0x000fe60003800000 */
[----:B------:R-:W-:-:S13]  /*1610*/  ISETP.GE.AND P0, PT, R3, R7, PT ;  /* 0x000000070300720c */ /* 0x000fda0003f06270 */
[----:B------:R-:W-:Y:S05]  /*1620*/  @P0 BRA `(.L_x_522) ;  /* 0x0000007000000947 */ /* 0x000fea0003800000 */
[----:B------:R-:W-:Y:S02]  /*1630*/  SHF.R.S32.HI R9, RZ, 0x1f, R242 ;  /* 0x0000001fff097819 */ /* 0x000fe400000114f2 */
[----:B--2---:R-:W-:-:S04]  /*1640*/  LEA R2, P0, R242, R2, 0x1 ;  /* 0x00000002f2027211 */ /* 0x004fc800078008ff */
[----:B----4-:R-:W-:-:S05]  /*1650*/  LEA.HI.X R3, R242, R6, R9, 0x1, P0 ;  /* 0x00000006f2037211 */ /* 0x010fca00000f0c09 */
[----:B------:R-:W-:Y:S01]  /*1660*/  @!PT LDS RZ, [RZ] ;  /* 0x00000000fffff984 */ /* 0x000fe20000000800 */
[----:B------:R-:W-:Y:S01]  /*1670*/  @!PT LDS RZ, [RZ] ;  /* 0x00000000fffff984 */ /* 0x000fe20000000800 */
[----:B------:R-:W-:Y:S01]  /*1680*/  @!PT LDS RZ, [RZ] ;  /* 0x00000000fffff984 */ /* 0x000fe20000000800 */
[----:B------:R2:W-:Y:S04]  /*1690*/  LDGSTS.E.BYPASS.LTC128B.128 [R243+0x8100], [R2.64], !P2 ;  /* 0x0810000002f37fae */ /* 0x0005e8000d101d46 */
.L_x_522:
[----:B------:R-:W-:Y:S05]  /*16a0*/  BSYNC B0 ;  /* 0x0000000000007941 */ /* 0x000fea0003800000 */
.L_x_521:
[----:B------:R-:W-:Y:S05]  /*16b0*/  BRA.DIV ~URZ, `(.L_x_523) ;  /* 0x000148427f007947 */ /* 0x000fea000b800000 */
[----:B----4-:R4:W1:Y:S04]  /*16c0*/  SHFL.IDX PT, R6, R4, 0x3, 0x181f ;  /* 0x00781f0004067f89 */ /* 0x01086800000e0000 */
[----:B--2---:R4:W2:Y:S02]  /*16d0*/  SHFL.IDX PT, R2, R5, 0x3, 0x181f ;  /* 0x00781f0005027f89 */ /* 0x0048a400000e0000 */
.L_x_595:
[----:B------:R-:W-:Y:S01]  /*16e0*/  IADD3 R3, R0, 0x30, RZ ;  /* 0x0000003000037810 */ /* 0x000fe20007ffe0ff */
[----:B------:R-:W-:Y:S03]  /*16f0*/  BSSY B0, `(.L_x_524) ;  /* 0x000000a000007945 */ /* 0x000fe60003800000 */
[----:B------:R-:W-:-:S13]  /*1700*/  ISETP.GE.AND P0, PT, R3, R7, PT ;  /* 0x000000070300720c */ /* 0x000fda0003f06270 */
[----:B------:R-:W-:Y:S05]  /*1710*/  @P0 BRA `(.L_x_525) ;  /* 0x0000007000000947 */ /* 0x000fea0003800000 */
[----:B------:R-:W-:Y:S02]  /*1720*/  SHF.R.S32.HI R9, RZ, 0x1f, R242 ;  /* 0x0000001fff097819 */ /* 0x000fe400000114f2 */
[----:B--2---:R-:W-:-:S04]  /*1730*/  LEA R2, P0, R242, R2, 0x1 ;  /* 0x00000002f2027211 */ /* 0x004fc800078008ff */
[----:B-1----:R-:W-:-:S05]  /*1740*/  LEA.HI.X R3, R242, R6, R9, 0x1, P0 ;  /* 0x00000006f2037211 */ /* 0x002fca00000f0c09 */
[----:B------:R-:W-:Y:S01]  /*1750*/  @!PT LDS RZ, [RZ] ;  /* 0x00000000fffff984 */ /* 0x000fe20000000800 */
[----:B------:R-:W-:Y:S01]  /*1760*/  @!PT LDS RZ, [RZ] ;  /* 0x00000000fffff984 */ /* 0x000fe20000000800 */
[----:B------:R-:W-:Y:S01]  /*1770*/  @!PT LDS RZ, [RZ] ;  /* 0x00000000fffff984 */ /* 0x000fe20000000800 */
[----:B------:R1:W-:Y:S04]  /*1780*/  LDGSTS.E.BYPASS.LTC128B.128 [R243+0x8900], [R2.64], !P2 ;  /* 0x0890000002f37fae */ /* 0x0003e8000d101d46 */
.L_x_525:
[----:B------:R-:W-:Y:S05]  /*1790*/  BSYNC B0 ;  /* 0x0000000000007941 */ /* 0x000fea0003800000 */
.L_x_524:
[----:B------:R-:W-:Y:S05]  /*17a0*/  BRA.DIV ~URZ, `(.L_x_526) ;  /* 0x000148227f007947 */ /* 0x000fea000b800000 */
[----:B-1----:R1:W3:Y:S02]  /*17b0*/  SHFL.IDX PT, R6, R4, 0x4, 0x181f ;  /* 0x00981f0004067f89 */ /* 0x0022e400000e0000 */
.L_x_596:
[----:B------:R-:W-:Y:S05]  /*17c0*/  BRA.DIV ~URZ, `(.L_x_527) ;  /* 0x000148727f007947 */ /* 0x000fea000b800000 */
[----:B--2---:R2:W1:Y:S02]  /*17d0*/  SHFL.IDX PT, R2, R5, 0x4, 0x181f ;  /* 0x00981f0005027f89 */ /* 0x00446400000e0000 */
.L_x_597:
        /* <DEDUP_REMOVED lines=11> */
.L_x_529:
[----:B------:R-:W-:Y:S05]  /*1890*/  BSYNC B0 ;  /* 0x0000000000007941 */ /* 0x000fea0003800000 */
.L_x_528:
[----:B------:R-:W-:Y:S05]  /*18a0*/  BRA.DIV ~URZ, `(.L_x_530) ;  /* 0x000148027f007947 */ /* 0x000fea000b800000 */
[----:B---3--:R3:W2:Y:S04]  /*18b0*/  SHFL.IDX PT, R6, R4, 0x5, 0x181f ;  /* 0x00b81f0004067f89 */ /* 0x0086a800000e0000 */
[----:B-1----:R3:W1:Y:S02]  /*18c0*/  SHFL.IDX PT, R2, R5, 0x5, 0x181f ;  /* 0x00b81f0005027f89 */ /* 0x00266400000e0000 */
.L_x_598:
[----:B------:R-:W-:Y:S01]  /*18d0*/  IADD3 R3, R0, 0x50, RZ ;  /* 0x0000005000037810 */ /* 0x000fe20007ffe0ff */
[----:B------:R-:W-:Y:S03]  /*18e0*/  BSSY B0, `(.L_x_531) ;  /* 0x000000a000007945 */ /* 0x000fe60003800000 */
[----:B------:R-:W-:-:S13]  /*18f0*/  ISETP.GE.AND P0, PT, R3, R7, PT ;  /* 0x000000070300720c */ /* 0x000fda0003f06270 */
[----:B------:R-:W-:Y:S05]  /*1900*/  @P0 BRA `(.L_x_532) ;  /* 0x0000007000000947 */ /* 0x000fea0003800000 */
[----:B------:R-:W-:Y:S02]  /*1910*/  SHF.R.S32.HI R9, RZ, 0x1f, R242 ;  /* 0x0000001fff097819 */ /* 0x000fe400000114f2 */
[----:B-1----:R-:W-:-:S04]  /*1920*/  LEA R2, P0, R242, R2, 0x1 ;  /* 0x00000002f2027211 */ /* 0x002fc800078008ff */
[----:B--2---:R-:W-:-:S05]  /*1930*/  LEA.HI.X R3, R242, R6, R9, 0x1, P0 ;  /* 0x00000006f2037211 */ /* 0x004fca00000f0c09 */
[----:B------:R-:W-:Y:S01]  /*1940*/  @!PT LDS RZ, [RZ] ;  /* 0x00000000fffff984 */ /* 0x000fe20000000800 */
[----:B------:R-:W-:Y:S01]  /*1950*/  @!PT LDS RZ, [RZ] ;  /* 0x00000000fffff984 */ /* 0x000fe20000000800 */
[----:B------:R-:W-:Y:S01]  /*1960*/  @!PT LDS RZ, [RZ] ;  /* 0x00000000fffff984 */ /* 0x000fe20000000800 */
[----:B------:R1:W-:Y:S04]  /*1970*/  LDGSTS.E.BYPASS.LTC128B.128 [R243+0x9900], [R2.64], !P2 ;  /* 0x0990000002f37fae */ /* 0x0003e8000d101d46 */
.L_x_532:
[----:B------:R-:W-:Y:S05]  /*1980*/  BSYNC B0 ;  /* 0x0000000000007941 */ /* 0x000fea0003800000 */
.L_x_531:
[----:B------:R-:W-:Y:S05]  /*1990*/  BRA.DIV ~URZ, `(.L_x_533) ;  /* 0x000147e27f007947 */ /* 0x000fea000b800000 */
[----:B--2---:R2:W3:Y:S02]  /*19a0*/  SHFL.IDX PT, R6, R4, 0x6, 0x181f ;  /* 0x00d81f0004067f89 */ /* 0x0044e400000e0000 */
.L_x_599:
[----:B------:R-:W-:Y:S05]  /*19b0*/  BRA.DIV ~URZ, `(.L_x_534) ;  /* 0x000148327f007947 */ /* 0x000fea000b800000 */
[----:B-1----:R1:W2:Y:S02]  /*19c0*/  SHFL.IDX PT, R2, R5, 0x6, 0x181f ;  /* 0x00d81f0005027f89 */ /* 0x0022a400000e0000 */
.L_x_600:
[----:B------:R-:W-:Y:S01]  /*19d0*/  IADD3 R3, R0, 0x60, RZ ;  /* 0x0000006000037810 */ /* 0x000fe20007ffe0ff */
[----:B------:R-:W-:Y:S03]  /*19e0*/  BSSY B0, `(.L_x_535) ;  /* 0x000000a000007945 */ /* 0x000fe60003800000 */
[----:B------:R-:W-:-:S13]  /*19f0*/  ISETP.GE.AND P0, PT, R3, R7, PT ;  /* 0x000000070300720c */ /* 0x000fda0003f06270 */
[----:B------:R-:W-:Y:S05]  /*1a00*/  @P0 BRA `(.L_x_536) ;  /* 0x0000007000000947 */ /* 0x000fea0003800000 */
[----:B------:R-:W-:Y:S02]  /*1a10*/  SHF.R.S32.HI R9, RZ, 0x1f, R242 ;  /* 0x0000001fff097819 */ /* 0x000fe400000114f2 */
[----:B--2---:R-:W-:-:S04]  /*1a20*/  LEA R2, P0, R242, R2, 0x1 ;  /* 0x00000002f2027211 */ /* 0x004fc800078008ff */
[----:B---3--:R-:W-:-:S05]  /*1a30*/  LEA.HI.X R3, R242, R6, R9, 0x1, P0 ;  /* 0x00000006f2037211 */ /* 0x008fca00000f0c09 */
[----:B------:R-:W-:Y:S01]  /*1a40*/  @!PT LDS RZ, [RZ] ;  /* 0x00000000fffff984 */ /* 0x000fe20000000800 */
[----:B------:R-:W-:Y:S01]  /*1a50*/  @!PT LDS RZ, [RZ] ;  /* 0x00000000fffff984 */ /* 0x000fe20000000800 */
[----:B------:R-:W-:Y:S01]  /*1a60*/  @!PT LDS RZ, [RZ] ;  /* 0x00000000fffff984 */ /* 0x000fe20000000800 */
[----:B------:R2:W-:Y:S04]  /*1a70*/  LDGSTS.E.BYPASS.LTC128B.128 [R243+0xa100], [R2.64], !P2 ;  /* 0x0a10000002f37fae */ /* 0x0005e8000d101d46 */
.L_x_536:
[----:B------:R-:W-:Y:S05]  /*1a80*/  BSYNC B0 ;  /* 0x0000000000007941 */ /* 0x000fea0003800000 */
.L_x_535:
[----:B------:R-:W-:Y:S05]  /*1a90*/  BRA.DIV ~URZ, `(.L_x_537) ;  /* 0x000147c27f007947 */ /* 0x000fea000b800000 */
[----:B--234-:R-:W2:Y:S04]  /*1aa0*/  SHFL.IDX PT, R4, R4, 0x7, 0x181f ;  /* 0x00f81f0004047f89 */ /* 0x01cea800000e0000 */
[----:B------:R3:W4:Y:S02]  /*1ab0*/  SHFL.IDX PT, R2, R5, 0x7, 0x181f ;  /* 0x00f81f0005027f89 */ /* 0x00072400000e0000 */
.L_x_601:
[----:B------:R-:W-:Y:S01]  /*1ac0*/  IADD3 R0, R0, 0x70, RZ ;  /* 0x0000007000007810 */ /* 0x000fe20007ffe0ff */
[----:B-----5:R-:W-:Y:S01]  /*1ad0*/  IMAD.WIDE.U32 R176, R8, c[0x0][0x2b0], RZ ;  /* 0x0000ac0008b07a25 */ /* 0x020fe200078e00ff */
[----:B------:R-:W-:Y:S02]  /*1ae0*/  SHF.R.S32.HI R20, RZ, 0x1f, R242 ;  /* 0x0000001fff147819 */ /* 0x000fe400000114f2 */
[----:B------:R-:W-:Y:S02]  /*1af0*/  ISETP.GE.AND P1, PT, R0, R7, PT ;  /* 0x000000070000720c */ /* 0x000fe40003f26270 */
[----:B------:R-:W-:Y:S01]  /*1b00*/  SHF.R.S32.HI R0, RZ, 0x1f, R8 ;  /* 0x0000001fff007819 */ /* 0x000fe20000011408 */
[----:B------:R1:W-:Y:S04]  /*1b10*/  STL.64 [R1+0x40], R176 ;  /* 0x000040b001007387 */ /* 0x0003e80000100a00 */
[----:B------:R-:W-:-:S04]  /*1b20*/  IMAD R0, R0, c[0x0][0x2b0], RZ ;  /* 0x0000ac0000007a24 */ /* 0x000fc800078e02ff */
[----:B------:R-:W-:Y:S02]  /*1b30*/  IMAD R0, R8, c[0x0][0x2b4], R0 ;  /* 0x0000ad0008007a24 */ /* 0x000fe400078e0200 */
[C---:B----4-:R-:W-:Y:S02]  /*1b40*/  @!P1 LEA R2, P0, R242.reuse, R2, 0x1 ;  /* 0x00000002f2029211 */ /* 0x050fe400078008ff */
[----:B------:R-:W-:Y:S02]  /*1b50*/  IMAD.IADD R174, R177, 0x1, R0 ;  /* 0x00000001b1ae7824 */ /* 0x000fe400078e0200 */
[----:B--2---:R-:W-:-:S03]  /*1b60*/  @!P1 LEA.HI.X R3, R242, R4, R20, 0x1, P0 ;  /* 0x00000004f2039211 */ /* 0x004fc600000f0c14 */
[----:B------:R1:W-:Y:S04]  /*1b70*/  STL [R1+0x54], R174 ;  /* 0x000054ae01007387 */ /* 0x0003e80000100800 */
[----:B------:R-:W-:Y:S01]  /*1b80*/  @!PT LDS RZ, [RZ] ;  /* 0x00000000fffff984 */ /* 0x000fe20000000800 */
[----:B------:R-:W-:Y:S01]  /*1b90*/  @!PT LDS RZ, [RZ] ;  /* 0x00000000fffff984 */ /* 0x000fe20000000800 */
[----:B------:R-:W-:Y:S01]  /*1ba0*/  @!PT LDS RZ, [RZ] ;  /* 0x00000000fffff984 */ /* 0x000fe20000000800 */
[----:B------:R1:W-:Y:S04]  /*1bb0*/  @!P1 LDGSTS.E.BYPASS.LTC128B.128 [R243+0xa900], [R2.64], !P2 ;  /* 0x0a90000002f39fae */ /* 0x0003e8000d101d46 */
[----:B------:R-:W0:Y:S01]  /*1bc0*/  LDGDEPBAR ;  /* 0x00000000000079af */ /* 0x000e220000000000 */
[----:B------:R-:W-:Y:S02]  /*1bd0*/  WARPSYNC 0xffffffff ;  /* 0xffffffff00007948 */ /* 0x000fe40003800000 */
[----:B------:R-:W2:Y:S04]  /*1be0*/  LDL R175, [R1+0x30] ;  /* 0x0000300001af7983 */ /* 0x000ea80000100800 */
[----:B------:R-:W4:Y:S01]  /*1bf0*/  LDL R178, [R1+0x34] ;  /* 0x0000340001b27983 */ /* 0x000f220000100800 */
[----:B------:R-:W-:-:S02]  /*1c00*/  MOV R6, 0x70 ;  /* 0x0000007000067802 */ /* 0x000fc40000000f00 */
[----:B-1-3--:R-:W-:Y:S01]  /*1c10*/  MOV R5, c[0x0][0x2ac] ;  /* 0x0000ab0000057a02 */ /* 0x00afe20000000f00 */
[----:B------:R-:W3:Y:S01]  /*1c20*/  LDL R18, [R1+0x64] ;  /* 0x0000640001127983 */ /* 0x000ee20000100800 */
[----:B------:R-:W-:Y:S01]  /*1c30*/  MOV R0, c[0x0][0x2b8] ;  /* 0x0000ae0000007a02 */ /* 0x000fe20000000f00 */
[----:B------:R-:W-:Y:S02]  /*1c40*/  IMAD R121, R245, R6, -0x70 ;  /* 0xffffff90f5797424 */ /* 0x000fe400078e0206 */
[----:B------:R-:W-:Y:S01]  /*1c50*/  IMAD R5, R5, c[0x0][0x1d0], RZ ;  /* 0x0000740005057a24 */ /* 0x000fe200078e02ff */
[----:B------:R-:W-:Y:S02]  /*1c60*/  ISETP.NE.AND P3, PT, R0, 0x1, PT ;  /* 0x000000010000780c */ /* 0x000fe40003f65270 */
[----:B------:R-:W-:Y:S01]  /*1c70*/  MOV R244, RZ ;  /* 0x000000ff00f47202 */ /* 0x000fe20000000f00 */
[----:B------:R-:W-:Y:S01]  /*1c80*/  BAR.SYNC.DEFER_BLOCKING 0x0 ;  /* 0x0000000000007b1d */ /* 0x000fe20000010000 */
[----:B--2---:R-:W-:-:S04]  /*1c90*/  IADD3 R2, R175, R121, RZ ;  /* 0x00000079af027210 */ /* 0x004fc80007ffe0ff */
[C---:B------:R-:W-:Y:S02]  /*1ca0*/  ISETP.GE.AND P1, PT, R2.reuse, R5, PT ;  /* 0x000000050200720c */ /* 0x040fe40003f26270 */
[----:B----4-:R-:W-:Y:S02]  /*1cb0*/  IADD3 R2, R2, R178, RZ ;  /* 0x000000b202027210 */ /* 0x010fe40007ffe0ff */
[----:B------:R-:W-:-:S03]  /*1cc0*/  ISETP.GT.OR P1, PT, R175, 0x6f, P1 ;  /* 0x0000006faf00780c */ /* 0x000fc60000f24670 */
[----:B------:R-:W-:Y:S01]  /*1cd0*/  @P3 IMAD.HI.U32 R3, R2, c[0x0][0x2bc], RZ ;  /* 0x0000af0002033a27 */ /* 0x000fe200078e00ff */
[----:B------:R-:W-:-:S04]  /*1ce0*/  MOV R0, R2 ;  /* 0x0000000200007202 */ /* 0x000fc80000000f00 */
[----:B------:R-:W-:-:S05]  /*1cf0*/  @P3 SHF.R.U32.HI R0, RZ, c[0x0][0x2c0], R3 ;  /* 0x0000b000ff003a19 */ /* 0x000fca0000011603 */
[----:B------:R-:W-:-:S04]  /*1d00*/  @!P1 IADD3 R3, P0, R0, R176, RZ ;  /* 0x000000b000039210 */ /* 0x000fc80007f1e0ff */
[----:B------:R-:W-:Y:S02]  /*1d10*/  @!P1 LEA.HI.X.SX32 R5, R0, R174, 0x1, P0 ;  /* 0x000000ae00059211 */ /* 0x000fe400000f0eff */
[----:B------:R-:W-:-:S04]  /*1d20*/  @!P1 LEA R4, P0, R3, c[0x0][0x2a0], 0x2 ;  /* 0x0000a80003049a11 */ /* 0x000fc800078010ff */
[----:B------:R-:W-:-:S05]  /*1d30*/  @!P1 LEA.HI.X R5, R3, c[0x0][0x2a4], R5, 0x2, P0 ;  /* 0x0000a90003059a11 */ /* 0x000fca00000f1405 */
[----:B------:R1:W2:Y:S01]  /*1d40*/  @!P1 LDG.E R244, [R4.64] ;  /* 0x0000000604f49981 */ /* 0x0002a2000c1e1900 */
[----:B------:R-:W-:-:S05]  /*1d50*/  IADD3 R0, -R0, RZ, RZ ;  /* 0x000000ff00007210 */ /* 0x000fca0007ffe1ff */
[----:B------:R-:W-:Y:S01]  /*1d60*/  IMAD R252, R0, c[0x0][0x2b8], R2 ;  /* 0x0000ae0000fc7a24 */ /* 0x000fe200078e0202 */
[----:B------:R-:W4:Y:S03]  /*1d70*/  S2R R9, SR_TID.X ;  /* 0x0000000000097919 */ /* 0x000f260000002100 */
[----:B------:R-:W-:Y:S01]  /*1d80*/  IMAD.WIDE.U32 R2, R252, c[0x0][0x1e0], RZ ;  /* 0x00007800fc027a25 */ /* 0x000fe200078e00ff */
[----:B-1----:R-:W-:-:S05]  /*1d90*/  SHF.R.S32.HI R5, RZ, 0x1f, R252 ;  /* 0x0000001fff057819 */ /* 0x002fca00000114fc */
[----:B------:R-:W-:-:S04]  /*1da0*/  IMAD R0, R5, c[0x0][0x1e0], RZ ;  /* 0x0000780005007a24 */ /* 0x000fc800078e02ff */
[----:B------:R-:W-:-:S05]  /*1db0*/  IMAD R0, R252, c[0x0][0x1e4], R0 ;  /* 0x00007900fc007a24 */ /* 0x000fca00078e0200 */
[----:B------:R-:W-:Y:S01]  /*1dc0*/  IADD3 R3, R3, R0, RZ ;  /* 0x0000000003037210 */ /* 0x000fe20007ffe0ff */
[----:B------:R-:W-:Y:S02]  /*1dd0*/  IMAD R0, R14, c[0x0][0x1e8], RZ ;  /* 0x00007a000e007a24 */ /* 0x000fe400078e02ff */
[----:B---3--:R-:W-:-:S04]  /*1de0*/  IMAD.WIDE.U32 R172, R18, c[0x0][0x1e8], RZ ;  /* 0x00007a0012ac7a25 */ /* 0x008fc800078e00ff */
[----:B------:R-:W-:-:S05]  /*1df0*/  IMAD R0, R18, c[0x0][0x1ec], R0 ;  /* 0x00007b0012007a24 */ /* 0x000fca00078e0200 */
[----:B------:R-:W-:Y:S02]  /*1e00*/  IADD3 R171, R173, R0, RZ ;  /* 0x00000000adab7210 */ /* 0x000fe40007ffe0ff */
[----:B----4-:R-:W-:Y:S02]  /*1e10*/  SHF.R.S32.HI R7, RZ, 0x1f, R9 ;  /* 0x0000001fff077819 */ /* 0x010fe40000011409 */
[----:B------:R-:W-:Y:S02]  /*1e20*/  MOV R120, c[0x0][0x2ac] ;  /* 0x0000ab0000787a02 */ /* 0x000fe40000000f00 */
[----:B------:R-:W-:-:S04]  /*1e30*/  LEA.HI R7, R7, R9, RZ, 0x3 ;  /* 0x0000000907077211 */ /* 0x000fc800078f18ff */
[----:B------:R-:W-:Y:S02]  /*1e40*/  SHF.R.S32.HI R7, RZ, 0x3, R7 ;  /* 0x00000003ff077819 */ /* 0x000fe40000011407 */
[----:B------:R-:W-:Y:S01]  /*1e50*/  ISETP.GE.AND P5, PT, R242, c[0x0][0x1d4], PT ;  /* 0x00007500f2007a0c */ /* 0x000fe20003fa6270 */
[----:B------:R-:W-:-:S04]  /*1e60*/  IMAD R5, R5, c[0x0][0x208], RZ ;  /* 0x0000820005057a24 */ /* 0x000fc800078e02ff */
[----:B------:R-:W-:Y:S02]  /*1e70*/  IMAD R5, R252, c[0x0][0x20c], R5 ;  /* 0x00008300fc057a24 */ /* 0x000fe400078e0205 */
[----:B------:R-:W-:Y:S01]  /*1e80*/  IMAD.WIDE.U32 R22, R18, c[0x0][0x210], RZ ;  /* 0x0000840012167a25 */ /* 0x000fe200078e00ff */
[----:B------:R-:W-:Y:S04]  /*1e90*/  STL.64 [R1+0x38], R172 ;  /* 0x000038ac01007387 */ /* 0x000fe80000100a00 */
[----:B------:R-:W-:Y:S04]  /*1ea0*/  STL [R1+0x50], R171 ;  /* 0x000050ab01007387 */ /* 0x000fe80000100800 */
[----:B------:R-:W-:Y:S01]  /*1eb0*/  STL.64 [R1+0x48], R22 ;  /* 0x0000481601007387 */ /* 0x000fe20000100a00 */
[----:B------:R-:W-:-:S02]  /*1ec0*/  SHF.L.U32 R170, R242, 0x1, RZ ;  /* 0x00000001f2aa7819 */ /* 0x000fc400000006ff */
[----:B------:R-:W-:Y:S02]  /*1ed0*/  SHF.L.U64.HI R36, R242, 0x1, R20 ;  /* 0x00000001f2247819 */ /* 0x000fe40000010214 */
[----:B--2---:R-:W-:Y:S01]  /*1ee0*/  SHF.R.S32.HI R10, RZ, 0x1f, R244 ;  /* 0x0000001fff0a7819 */ /* 0x004fe200000114f4 */
[----:B------:R-:W-:-:S04]  /*1ef0*/  IMAD.WIDE.U32 R2, R244, c[0x0][0x1f0], R2 ;  /* 0x00007c00f4027a25 */ /* 0x000fc800078e0002 */
[----:B------:R-:W-:Y:S01]  /*1f00*/  IMAD R4, R10, c[0x0][0x1f0], RZ ;  /* 0x00007c000a047a24 */ /* 0x000fe200078e02ff */
[----:B------:R-:W-:-:S03]  /*1f10*/  IADD3 R2, P0, R2, R172, RZ ;  /* 0x000000ac02027210 */ /* 0x000fc60007f1e0ff */
[----:B------:R-:W-:-:S05]  /*1f20*/  IMAD R0, R244, c[0x0][0x1f4], R4 ;  /* 0x00007d00f4007a24 */ /* 0x000fca00078e0204 */
[----:B------:R-:W-:Y:S02]  /*1f30*/  IADD3.X R3, R171, R3, R0, P0, !PT ;  /* 0x00000003ab037210 */ /* 0x000fe400007fe400 */
[----:B------:R-:W-:Y:S01]  /*1f40*/  LEA R0, P0, R2, c[0x0][0x1c8], 0x1 ;  /* 0x0000720002007a11 */ /* 0x000fe200078008ff */
[----:B------:R-:W-:-:S03]  /*1f50*/  IMAD R4, R245, -0x70, R6 ;  /* 0xffffff90f5047824 */ /* 0x000fc600078e0206 */
[----:B------:R-:W-:Y:S01]  /*1f60*/  LEA.HI.X R11, R2, c[0x0][0x1cc], R3, 0x1, P0 ;  /* 0x00007300020b7a11 */ /* 0x000fe200000f0c03 */
[----:B------:R-:W1:Y:S01]  /*1f70*/  SHFL.IDX PT, R8, R0, RZ, 0x181f ;  /* 0x00181fff00087589 */ /* 0x000e6200000e0000 */
[----:B------:R-:W-:-:S03]  /*1f80*/  IMAD R120, R120, c[0x0][0x1d0], R4 ;  /* 0x0000740078787a24 */ /* 0x000fc600078e0204 */
[----:B------:R-:W2:Y:S02]  /*1f90*/  SHFL.IDX PT, R6, R11, RZ, 0x181f ;  /* 0x00181fff0b067589 */ /* 0x000ea400000e0000 */
[----:B------:R-:W-:Y:S02]  /*1fa0*/  IADD3 R4, -R7, R120, RZ ;  /* 0x0000007807047210 */ /* 0x000fe40007ffe1ff */
[----:B------:R-:W3:Y:S02]  /*1fb0*/  SHFL.IDX PT, R7, R0, 0x1, 0x181f ;  /* 0x00381f0000077f89 */ /* 0x000ee400000e0000 */
[C---:B------:R-:W-:Y:S02]  /*1fc0*/  ISETP.GE.AND P2, PT, R4.reuse, 0x1, PT ;  /* 0x000000010400780c */ /* 0x040fe40003f46270 */
[----:B------:R-:W4:Y:S01]  /*1fd0*/  SHFL.IDX PT, R12, R11, 0x1, 0x181f ;  /* 0x00381f000b0c7f89 */ /* 0x000f2200000e0000 */
[----:B------:R-:W-:-:S03]  /*1fe0*/  ISETP.GE.AND P1, PT, R4, 0x11, PT ;  /* 0x000000110400780c */ /* 0x000fc60003f26270 */
[----:B------:R-:W5:Y:S04]  /*1ff0*/  SHFL.IDX PT, R13, R0, 0x2, 0x181f ;  /* 0x00581f00000d7f89 */ /* 0x000f6800000e0000 */
[----:B------:R-:W-:Y:S03]  /*2000*/  SHFL.IDX PT, R15, R0, 0x3, 0x181f ;  /* 0x00781f00000f7f89 */ /* 0x000fe600000e0000 */
[C---:B-1----:R-:W-:Y:S01]  /*2010*/  @P2 LEA R8, P0, R242.reuse, R8, 0x1 ;  /* 0x00000008f2082211 */ /* 0x042fe200078008ff */
[----:B------:R-:W1:Y:S03]  /*2020*/  SHFL.IDX PT, R17, R11, 0x2, 0x181f ;  /* 0x00581f000b117f89 */ /* 0x000e6600000e0000 */
[----:B--2---:R-:W-:Y:S01]  /*2030*/  @P2 LEA.HI.X R9, R242, R6, R20, 0x1, P0 ;  /* 0x00000006f2092211 */ /* 0x004fe200000f0c14 */
[----:B------:R-:W2:Y:S01]  /*2040*/  SHFL.IDX PT, R16, R11, 0x3, 0x181f ;  /* 0x00781f000b107f89 */ /* 0x000ea200000e0000 */
[----:B------:R-:W-:-:S02]  /*2050*/  ISETP.GE.AND P6, PT, R4, 0x21, PT ;  /* 0x000000210400780c */ /* 0x000fc40003fc6270 */
[----:B---3--:R-:W-:Y:S01]  /*2060*/  @P1 LEA R6, P0, R242, R7, 0x1 ;  /* 0x00000007f2061211 */ /* 0x008fe200078008ff */
[----:B------:R5:W-:Y:S01]  /*2070*/  @P2 LDGSTS.E.BYPASS.LTC128B.128 [R243+0x3900], [R8.64], !P5 ;  /* 0x0390000008f32fae */ /* 0x000be2000e901d46 */
[----:B------:R-:W-:Y:S01]  /*2080*/  ISETP.GE.AND P2, PT, R4, 0x31, PT ;  /* 0x000000310400780c */ /* 0x000fe20003f46270 */
[----:B------:R-:W-:Y:S01]  /*2090*/  IMAD.WIDE.U32 R2, R252, c[0x0][0x208], RZ ;  /* 0x00008200fc027a25 */ /* 0x000fe200078e00ff */
[----:B----4-:R-:W-:Y:S02]  /*20a0*/  @P1 LEA.HI.X R7, R242, R12, R20, 0x1, P0 ;  /* 0x0000000cf2071211 */ /* 0x010fe400000f0c14 */
[----:B------:R-:W3:Y:S02]  /*20b0*/  SHFL.IDX PT, R12, R0, 0x4, 0x181f ;  /* 0x00981f00000c7f89 */ /* 0x000ee400000e0000 */
[----:B------:R-:W-:Y:S01]  /*20c0*/  IADD3 R3, R3, R5, RZ ;  /* 0x0000000503037210 */ /* 0x000fe20007ffe0ff */
[----:B------:R-:W-:Y:S01]  /*20d0*/  IMAD R5, R14, c[0x0][0x210], RZ ;  /* 0x000084000e057a24 */ /* 0x000fe200078e02ff */
[----:B------:R4:W-:Y:S04]  /*20e0*/  @P1 LDGSTS.E.BYPASS.LTC128B.128 [R243+0x4100], [R6.64], !P5 ;  /* 0x0410000006f31fae */ /* 0x0009e8000e901d46 */
[----:B------:R-:W2:Y:S01]  /*20f0*/  SHFL.IDX PT, R14, R11, 0x4, 0x181f ;  /* 0x00981f000b0e7f89 */ /* 0x000ea200000e0000 */
[----:B------:R-:W-:-:S02]  /*2100*/  IMAD R5, R18, c[0x0][0x214], R5 ;  /* 0x0000850012057a24 */ /* 0x000fc400078e0205 */
[----:B------:R-:W-:Y:S02]  /*2110*/  IMAD R10, R10, c[0x0][0x218], RZ ;  /* 0x000086000a0a7a24 */ /* 0x000fe400078e02ff */
[----:B------:R-:W-:Y:S01]  /*2120*/  IMAD.WIDE.U32 R2, R244, c[0x0][0x218], R2 ;  /* 0x00008600f4027a25 */ /* 0x000fe200078e0002 */
[C---:B-----5:R-:W-:Y:S02]  /*2130*/  @P6 LEA R8, P1, R242.reuse, R13, 0x1 ;  /* 0x0000000df2086211 */ /* 0x060fe400078208ff */
[----:B------:R-:W-:Y:S02]  /*2140*/  SHFL.IDX PT, R13, R0, 0x6, 0x181f ;  /* 0x00d81f00000d7f89 */ /* 0x000fe400000e0000 */
[--C-:B-1----:R-:W-:Y:S02]  /*2150*/  @P6 LEA.HI.X R9, R242, R17, R20.reuse, 0x1, P1 ;  /* 0x00000011f2096211 */ /* 0x102fe400008f0c14 */
[----:B------:R-:W-:Y:S02]  /*2160*/  ISETP.GE.AND P1, PT, R4, 0x41, PT ;  /* 0x000000410400780c */ /* 0x000fe40003f26270 */
[C---:B----4-:R-:W-:Y:S01]  /*2170*/  @P2 LEA R6, P0, R242.reuse, R15, 0x1 ;  /* 0x0000000ff2062211 */ /* 0x050fe200078008ff */
[----:B------:R-:W-:Y:S04]  /*2180*/  SHFL.IDX PT, R17, R11, 0x5, 0x181f ;  /* 0x00b81f000b117f89 */ /* 0x000fe800000e0000 */
[----:B------:R1:W4:Y:S01]  /*2190*/  SHFL.IDX PT, R15, R0, 0x5, 0x181f ;  /* 0x00b81f00000f7f89 */ /* 0x00032200000e0000 */
[----:B--2---:R-:W-:-:S03]  /*21a0*/  @P2 LEA.HI.X R7, R242, R16, R20, 0x1, P0 ;  /* 0x00000010f2072211 */ /* 0x004fc600000f0c14 */
[----:B------:R-:W2:Y:S01]  /*21b0*/  SHFL.IDX PT, R11, R11, 0x6, 0x181f ;  /* 0x00d81f000b0b7f89 */ /* 0x000ea200000e0000 */
[----:B------:R-:W-:Y:S01]  /*21c0*/  IADD3 R18, R23, R5, RZ ;  /* 0x0000000517127210 */ /* 0x000fe20007ffe0ff */
[----:B------:R-:W-:Y:S01]  /*21d0*/  IMAD R10, R244, c[0x0][0x21c], R10 ;  /* 0x00008700f40a7a24 */ /* 0x000fe200078e020a */
[----:B------:R-:W-:Y:S01]  /*21e0*/  IADD3 R5, P0, R2, R22, RZ ;  /* 0x0000001602057210 */ /* 0x000fe20007f1e0ff */
[----:B------:R5:W-:Y:S01]  /*21f0*/  @P6 LDGSTS.E.BYPASS.LTC128B.128 [R243+0x4900], [R8.64], !P5 ;  /* 0x0490000008f36fae */ /* 0x000be2000e901d46 */
[----:B------:R-:W-:-:S03]  /*2200*/  ISETP.GE.AND P6, PT, R4, 0x51, PT ;  /* 0x000000510400780c */ /* 0x000fc60003fc6270 */
[----:B------:R4:W-:Y:S01]  /*2210*/  @P2 LDGSTS.E.BYPASS.LTC128B.128 [R243+0x5100], [R6.64], !P5 ;  /* 0x0510000006f32fae */ /* 0x0009e2000e901d46 */
[----:B------:R-:W-:Y:S02]  /*2220*/  ISETP.GE.AND P2, PT, R4, 0x61, PT ;  /* 0x000000610400780c */ /* 0x000fe40003f46270 */
[----:B------:R-:W-:Y:S02]  /*2230*/  IADD3.X R10, R18, R3, R10, P0, !PT ;  /* 0x00000003120a7210 */ /* 0x000fe400007fe40a */
[----:B---3--:R-:W-:-:S04]  /*2240*/  @P1 LEA R2, P0, R242, R12, 0x1 ;  /* 0x0000000cf2021211 */ /* 0x008fc800078008ff */
[----:B------:R-:W-:Y:S02]  /*2250*/  @P1 LEA.HI.X R3, R242, R14, R20, 0x1, P0 ;  /* 0x0000000ef2031211 */ /* 0x000fe400000f0c14 */
[----:B-1----:R-:W-:-:S03]  /*2260*/  LEA R0, P0, R5, c[0x0][0x1f8], 0x1 ;  /* 0x00007e0005007a11 */ /* 0x002fc600078008ff */
[----:B------:R1:W-:Y:S01]  /*2270*/  @P1 LDGSTS.E.BYPASS.LTC128B.128 [R243+0x5900], [R2.64], !P5 ;  /* 0x0590000002f31fae */ /* 0x0003e2000e901d46 */
[----:B------:R-:W-:Y:S02]  /*2280*/  LEA.HI.X R16, R5, c[0x0][0x1fc], R10, 0x1, P0 ;  /* 0x00007f0005107a11 */ /* 0x000fe400000f0c0a */
[----:B----4-:R-:W-:-:S04]  /*2290*/  @P6 LEA R6, P1, R242, R15, 0x1 ;  /* 0x0000000ff2066211 */ /* 0x010fc800078208ff */
[----:B------:R-:W-:-:S05]  /*22a0*/  @P6 LEA.HI.X R7, R242, R17, R20, 0x1, P1 ;  /* 0x00000011f2076211 */ /* 0x000fca00008f0c14 */
[----:B------:R3:W-:Y:S01]  /*22b0*/  @P6 LDGSTS.E.BYPASS.LTC128B.128 [R243+0x6100], [R6.64], !P5 ;  /* 0x0610000006f36fae */ /* 0x0007e2000e901d46 */
[----:B-1----:R-:W-:-:S04]  /*22c0*/  @P2 LEA R2, P0, R242, R13, 0x1 ;  /* 0x0000000df2022211 */ /* 0x002fc800078008ff */
[----:B--2---:R-:W-:-:S05]  /*22d0*/  @P2 LEA.HI.X R3, R242, R11, R20, 0x1, P0 ;  /* 0x0000000bf2032211 */ /* 0x004fca00000f0c14 */
[----:B------:R1:W-:Y:S04]  /*22e0*/  @P2 LDGSTS.E.BYPASS.LTC128B.128 [R243+0x6900], [R2.64], !P5 ;  /* 0x0690000002f32fae */ /* 0x0003e8000e901d46 */
[----:B------:R-:W0:Y:S04]  /*22f0*/  LDGDEPBAR ;  /* 0x00000000000079af */ /* 0x000e280000000000 */
[----:B------:R-:W1:Y:S04]  /*2300*/  SHFL.IDX PT, R5, R0, RZ, 0x181f ;  /* 0x00181fff00057589 */ /* 0x000e6800000e0000 */
[----:B------:R-:W2:Y:S04]  /*2310*/  SHFL.IDX PT, R14, R0, 0x1, 0x181f ;  /* 0x00381f00000e7f89 */ /* 0x000ea800000e0000 */
[----:B------:R-:W4:Y:S04]  /*2320*/  SHFL.IDX PT, R12, R0, 0x2, 0x181f ;  /* 0x00581f00000c7f89 */ /* 0x000f2800000e0000 */
[----:B------:R-:W-:Y:S01]  /*2330*/  STL [R1+0x58], R18 ;  /* 0x0000581201007387 */ /* 0x000fe20000100800 */
[----:B------:R-:W-:-:S04]  /*2340*/  DEPBAR.LE SB0, 0x1 ;  /* 0x000080400000791a */ /* 0x000fc80000000000 */
[----:B------:R-:W-:-:S04]  /*2350*/  DEPBAR.LE SB0, 0x0 ;  /* 0x000080000000791a */ /* 0x000fc80000000000 */
[----:B------:R-:W-:Y:S06]  /*2360*/  BAR.SYNC.DEFER_BLOCKING 0x0 ;  /* 0x0000000000007b1d */ /* 0x000fec0000010000 */
[----:B-----5:R-:W5:Y:S04]  /*2370*/  SHFL.IDX PT, R8, R16, 0x1, 0x181f ;  /* 0x00381f0010087f89 */ /* 0x020f6800000e0000 */
[----:B------:R-:W2:Y:S04]  /*2380*/  SHFL.IDX PT, R13, R16, 0x2, 0x181f ;  /* 0x00581f00100d7f89 */ /* 0x000ea800000e0000 */
[----:B------:R-:W3:Y:S04]  /*2390*/  SHFL.IDX PT, R18, R0, 0x4, 0x181f ;  /* 0x00981f0000127f89 */ /* 0x000ee800000e0000 */
[----:B------:R-:W3:Y:S04]  /*23a0*/  SHFL.IDX PT, R10, R0, 0x3, 0x181f ;  /* 0x00781f00000a7f89 */ /* 0x000ee800000e0000 */
[----:B------:R-:W3:Y:S04]  /*23b0*/  SHFL.IDX PT, R9, R16, RZ, 0x181f ;  /* 0x00181fff10097589 */ /* 0x000ee800000e0000 */
[----:B------:R-:W3:Y:S01]  /*23c0*/  SHFL.IDX PT, R11, R16, 0x3, 0x181f ;  /* 0x00781f00100b7f89 */ /* 0x000ee200000e0000 */
[----:B-1----:R-:W-:-:S03]  /*23d0*/  IADD3 R2, P0, R5, R170, RZ ;  /* 0x000000aa05027210 */ /* 0x002fc60007f1e0ff */
[----:B------:R-:W1:Y:S04]  /*23e0*/  SHFL.IDX PT, R17, R0, 0x5, 0x181f ;  /* 0x00b81f0000117f89 */ /* 0x000e6800000e0000 */
[----:B------:R-:W1:Y:S01]  /*23f0*/  SHFL.IDX PT, R19, R16, 0x4, 0x181f ;  /* 0x00981f0010137f89 */ /* 0x000e6200000e0000 */
[----:B--2---:R-:W-:-:S03]  /*2400*/  IADD3 R14, P1, R14, R170, RZ ;  /* 0x000000aa0e0e7210 */ /* 0x004fc60007f3e0ff */
[----:B------:R-:W2:Y:S01]  /*2410*/  SHFL.IDX PT, R5, R16, 0x5, 0x181f ;  /* 0x00b81f0010057f89 */ /* 0x000ea200000e0000 */
[----:B----4-:R-:W-:-:S03]  /*2420*/  IADD3 R12, P2, R12, R170, RZ ;  /* 0x000000aa0c0c7210 */ /* 0x010fc60007f5e0ff */
[----:B------:R-:W-:Y:S01]  /*2430*/  LDSM.16.M88.4 R32, [R231] ;  /* 0x00000000e720783b */ /* 0x000fe20000000200 */
[----:B-----5:R-:W-:-:S03]  /*2440*/  IADD3.X R15, R8, R36, RZ, P1, !PT ;  /* 0x00000024080f7210 */ /* 0x020fc60000ffe4ff */
[----:B------:R-:W-:Y:S01]  /*2450*/  LDSM.16.M88.4 R48, [R224] ;  /* 0x00000000e030783b */ /* 0x000fe20000000200 */
[----:B------:R-:W-:Y:S02]  /*2460*/  IADD3.X R13, R13, R36, RZ, P2, !PT ;  /* 0x000000240d0d7210 */ /* 0x000fe400017fe4ff */
[----:B---3--:R-:W-:Y:S01]  /*2470*/  IADD3 R8, P2, R18, R170, RZ ;  /* 0x000000aa12087210 */ /* 0x008fe20007f5e0ff */
[----:B------:R-:W-:Y:S04]  /*2480*/  LDSM.16.M88.4 R28, [R231+0x2000] ;  /* 0x00200000e71c783b */ /* 0x000fe80000000200 */
[----:B------:R-:W3:Y:S01]  /*2490*/  SHFL.IDX PT, R18, R0, 0x6, 0x181f ;  /* 0x00d81f0000127f89 */ /* 0x000ee200000e0000 */
[----:B------:R-:W-:-:S03]  /*24a0*/  ISETP.GE.AND P6, PT, R242, c[0x0][0x1d4], PT ;  /* 0x00007500f2007a0c */ /* 0x000fc60003fc6270 */
[----:B------:R-:W4:Y:S01]  /*24b0*/  SHFL.IDX PT, R0, R16, 0x6, 0x181f ;  /* 0x00d81f0010007f89 */ /* 0x000f2200000e0000 */
[----:B------:R-:W-:Y:S02]  /*24c0*/  IADD3 R10, P1, R10, R170, RZ ;  /* 0x000000aa0a0a7210 */ /* 0x000fe40007f3e0ff */
[-C--:B------:R-:W-:Y:S01]  /*24d0*/  IADD3.X R3, R9, R36.reuse, RZ, P0, !PT ;  /* 0x0000002409037210 */ /* 0x080fe200007fe4ff */
[----:B------:R-:W-:Y:S01]  /*24e0*/  LDSM.16.M88.4 R24, [R234] ;  /* 0x00000000ea18783b */ /* 0x000fe20000000200 */
[C---:B------:R-:W-:Y:S02]  /*24f0*/  ISETP.LT.OR P0, PT, R4.reuse, 0x1, P6 ;  /* 0x000000010400780c */ /* 0x040fe40003701670 */
[----:B------:R-:W-:Y:S01]  /*2500*/  IADD3.X R11, R11, R36, RZ, P1, !PT ;  /* 0x000000240b0b7210 */ /* 0x000fe20000ffe4ff */
[----:B------:R-:W5:Y:S01]  /*2510*/  LDSM.16.M88.4 R52, [R235] ;  /* 0x00000000eb34783b */ /* 0x000f620000000200 */
[----:B-1----:R-:W-:Y:S02]  /*2520*/  IADD3 R6, P1, R17, R170, RZ ;  /* 0x000000aa11067210 */ /* 0x002fe40007f3e0ff */
[----:B------:R-:W-:Y:S01]  /*2530*/  IADD3.X R9, R19, R36, RZ, P2, !PT ;  /* 0x0000002413097210 */ /* 0x000fe200017fe4ff */
[----:B------:R-:W-:Y:S01]  /*2540*/  LDSM.16.M88.4 R76, [R224+0x800] ;  /* 0x00080000e04c783b */ /* 0x000fe20000000200 */
[----:B------:R-:W-:-:S02]  /*2550*/  ISETP.LT.OR P2, PT, R4, 0x11, P6 ;  /* 0x000000110400780c */ /* 0x000fc40003741670 */
[----:B--2---:R-:W-:Y:S01]  /*2560*/  IADD3.X R7, R5, R36, RZ, P1, !PT ;  /* 0x0000002405077210 */ /* 0x004fe20000ffe4ff */
[----:B------:R-:W-:Y:S01]  /*2570*/  LDSM.16.M88.4 R88, [R224+0x1000] ;  /* 0x00100000e058783b */ /* 0x000fe20000000200 */
[----:B------:R-:W-:-:S03]  /*2580*/  ISETP.LT.OR P1, PT, R4, 0x21, P6 ;  /* 0x000000210400780c */ /* 0x000fc60003721670 */
[----:B------:R-:W-:Y:S04]  /*2590*/  LDSM.16.M88.4 R96, [R224+0x1800] ;  /* 0x00180000e060783b */ /* 0x000fe80000000200 */
[----:B------:R-:W-:Y:S04]  /*25a0*/  LDSM.16.M88.4 R104, [R224+0x2000] ;  /* 0x00200000e068783b */ /* 0x000fe80000000200 */
[----:B------:R-:W-:Y:S04]  /*25b0*/  LDSM.16.M88.4 R112, [R224+0x2800] ;  /* 0x00280000e070783b */ /* 0x000fe80000000200 */
[----:B------:R-:W-:Y:S04]  /*25c0*/  LDSM.16.M88.4 R124, [R224+0x3000] ;  /* 0x00300000e07c783b */ /* 0x000fe80000000200 */
[----:B------:R-:W1:Y:S04]  /*25d0*/  LDSM.16.M88.4 R20, [R234+0x2000] ;  /* 0x00200000ea14783b */ /* 0x000e680000000200 */
[----:B------:R-:W-:Y:S04]  /*25e0*/  LDSM.16.M88.4 R84, [R241] ;  /* 0x00000000f154783b */ /* 0x000fe80000000200 */
[----:B------:R-:W-:Y:S04]  /*25f0*/  LDSM.16.M88.4 R92, [R240] ;  /* 0x00000000f05c783b */ /* 0x000fe80000000200 */
[----:B------:R-:W-:Y:S04]  /*2600*/  LDSM.16.M88.4 R100, [R239] ;  /* 0x00000000ef64783b */ /* 0x000fe80000000200 */
[----:B------:R-:W-:Y:S04]  /*2610*/  LDSM.16.M88.4 R108, [R238] ;  /* 0x00000000ee6c783b */ /* 0x000fe80000000200 */
[----:B------:R-:W-:Y:S04]  /*2620*/  LDSM.16.M88.4 R116, [R237] ;  /* 0x00000000ed74783b */ /* 0x000fe80000000200 */
[----:B------:R-:W-:Y:S04]  /*2630*/  LDSM.16.M88.4 R128, [R236] ;  /* 0x00000000ec80783b */ /* 0x000fe80000000200 */
[----:B------:R-:W-:Y:S01]  /*2640*/  @!PT LDS RZ, [RZ] ;  /* 0x00000000fffff984 */ /* 0x000fe20000000800 */
[----:B------:R-:W-:Y:S01]  /*2650*/  @!PT LDS RZ, [RZ] ;  /* 0x00000000fffff984 */ /* 0x000fe20000000800 */
[----:B------:R-:W-:Y:S01]  /*2660*/  @!PT LDS RZ, [RZ] ;  /* 0x00000000fffff984 */ /* 0x000fe20000000800 */
[----:B------:R3:W-:Y:S04]  /*2670*/  LDGSTS.E.BYPASS.LTC128B.128 [R243+0x100], [R2.64], !P0 ;  /* 0x0010000002f37fae */ /* 0x0007e8000c101d46 */
[----:B------:R2:W-:Y:S01]  /*2680*/  LDGSTS.E.BYPASS.LTC128B.128 [R243+0x900], [R14.64], !P2 ;  /* 0x009000000ef37fae */ /* 0x0005e2000d101d46 */
[----:B------:R-:W-:-:S03]  /*2690*/  ISETP.LT.OR P2, PT, R4, 0x31, P6 ;  /* 0x000000310400780c */ /* 0x000fc60003741670 */
[----:B------:R2:W-:Y:S01]  /*26a0*/  LDGSTS.E.BYPASS.LTC128B.128 [R243+0x1100], [R12.64], !P1 ;  /* 0x011000000cf37fae */ /* 0x0005e2000c901d46 */
[----:B------:R-:W-:-:S09]  /*26b0*/  ISETP.LT.OR P1, PT, R4, 0x51, P6 ;  /* 0x000000510400780c */ /* 0x000fd20003721670 */
[----:B------:R1:W-:Y:S01]  /*26c0*/  LDGSTS.E.BYPASS.LTC128B.128 [R243+0x1900], [R10.64], !P2 ;  /* 0x019000000af37fae */ /* 0x0003e2000d101d46 */
[----:B---3--:R-:W-:-:S04]  /*26d0*/  IADD3 R2, P0, R18, R170, RZ ;  /* 0x000000aa12027210 */ /* 0x008fc80007f1e0ff */
[----:B----4-:R-:W-:Y:S02]  /*26e0*/  IADD3.X R3, R0, R36, RZ, P0, !PT ;  /* 0x0000002400037210 */ /* 0x010fe400007fe4ff */
[C---:B------:R-:W-:Y:S02]  /*26f0*/  ISETP.LT.OR P0, PT, R4.reuse, 0x41, P6 ;  /* 0x000000410400780c */ /* 0x040fe40003701670 */
[----:B------:R-:W-:Y:S01]  /*2700*/  ISETP.LT.OR P6, PT, R4, 0x61, P6 ;  /* 0x000000610400780c */ /* 0x000fe200037c1670 */
[-C--:B--2---:R-:W-:Y:S10]  /*2710*/  HMMA.16816.F32 R12, R32, R48.reuse, RZ ;  /* 0x00000030200c723c */ /* 0x084ff400000018ff */
[----:B------:R1:W-:Y:S04]  /*2720*/  LDGSTS.E.BYPASS.LTC128B.128 [R243+0x2100], [R8.64], !P0 ;  /* 0x0210000008f37fae */ /* 0x0003e8000c101d46 */
[----:B------:R2:W-:Y:S04]  /*2730*/  LDGSTS.E.BYPASS.LTC128B.128 [R243+0x2900], [R6.64], !P1 ;  /* 0x0290000006f37fae */ /* 0x0005e8000c901d46 */
[----:B------:R3:W-:Y:S04]  /*2740*/  LDGSTS.E.BYPASS.LTC128B.128 [R243+0x3100], [R2.64], !P6 ;  /* 0x0310000002f37fae */ /* 0x0007e8000f101d46 */
[----:B------:R-:W-:Y:S04]  /*2750*/  LDSM.16.M88.4 R40, [R230] ;  /* 0x00000000e628783b */ /* 0x000fe80000000200 */
[----:B------:R-:W4:Y:S01]  /*2760*/  LDSM.16.M88.4 R16, [R232] ;  /* 0x00000000e810783b */ /* 0x000f220000000200 */
[----:B------:R-:W-:Y:S03]  /*2770*/  HMMA.16816.F32 R56, R28, R48, RZ ;  /* 0x000000301c38723c */ /* 0x000fe600000018ff */
[----:B------:R-:W-:Y:S04]  /*2780*/  LDSM.16.M88.4 R44, [R227] ;  /* 0x00000000e32c783b */ /* 0x000fe80000000200 */
[----:B------:R-:W0:Y:S01]  /*2790*/  LDGDEPBAR ;  /* 0x00000000000079af */ /* 0x000e220000000000 */
[----:B-----5:R-:W-:Y:S03]  /*27a0*/  HMMA.16816.F32 R60, R24, R52, R12 ;  /* 0x00000034183c723c */ /* 0x020fe6000000180c */
[----:B------:R-:W5:Y:S04]  /*27b0*/  LDSM.16.M88.4 R12, [R232+0x2000] ;  /* 0x00200000e80c783b */ /* 0x000f680000000200 */
[----:B-1----:R-:W1:Y:S01]  /*27c0*/  LDSM.16.M88.4 R8, [R233] ;  /* 0x00000000e908783b */ /* 0x002e620000000200 */
[----:B------:R-:W-:Y:S03]  /*27d0*/  HMMA.16816.F32 R68, R32, R50, RZ ;  /* 0x000000322044723c */ /* 0x000fe600000018ff */
[----:B--2---:R-:W2:Y:S05]  /*27e0*/  LDSM.16.M88.4 R4, [R233+0x2000] ;  /* 0x00200000e904783b */ /* 0x004eaa0000000200 */
[----:B------:R-:W-:Y:S08]  /*27f0*/  HMMA.16816.F32 R56, R20, R52, R56 ;  /* 0x000000341438723c */ /* 0x000ff00000001838 */
[----:B----4-:R-:W-:Y:S08]  /*2800*/  HMMA.16816.F32 R64, R16, R40, R60 ;  /* 0x000000281040723c */ /* 0x010ff0000000183c */
[----:B------:R-:W-:Y:S08]  /*2810*/  HMMA.16816.F32 R60, R28, R50, RZ ;  /* 0x000000321c3c723c */ /* 0x000ff000000018ff */
[----:B-----5:R-:W-:Y:S08]  /*2820*/  HMMA.16816.F32 R48, R12, R40, R56 ;  /* 0x000000280c30723c */ /* 0x020ff00000001838 */
[----:B------:R-:W-:Y:S08]  /*2830*/  HMMA.16816.F32 R56, R24, R54, R68 ;  /* 0x000000361838723c */ /* 0x000ff00000001844 */
[----:B-1----:R-:W-:Y:S08]  /*2840*/  HMMA.16816.F32 R68, R8, R44, R64 ;  /* 0x0000002c0844723c */ /* 0x002ff00000001840 */
[----:B------:R-:W-:Y:S08]  /*2850*/  HMMA.16816.F32 R64, R20, R54, R60 ;  /* 0x000000361440723c */ /* 0x000ff0000000183c */
[----:B------:R-:W-:Y:S08]  /*2860*/  HMMA.16816.F32 R60, R32, R76, RZ ;  /* 0x0000004c203c723c */ /* 0x000ff000000018ff */
[----:B--2---:R-:W-:Y:S01]  /*2870*/  HMMA.16816.F32 R80, R4, R44, R48 ;  /* 0x0000002c0450723c */ /* 0x004fe20000001830 */
[----:B------:R-:W1:Y:S07]  /*2880*/  LDSM.16.M88.4 R48, [R230+0x800] ;  /* 0x00080000e630783b */ /* 0x000e6e0000000200 */
[----:B------:R-:W-:Y:S01]  /*2890*/  HMMA.16816.F32 R52, R16, R42, R56 ;  /* 0x0000002a1034723c */ /* 0x000fe20000001838 */
[----:B------:R-:W-:-:S07]  /*28a0*/  FMUL.FTZ R0, R68, c[0x0][0x320] ;  /* 0x0000c80044007a20 */ /* 0x000fce0000410000 */
[----:B------:R-:W-:Y:S01]  /*28b0*/  HMMA.16816.F32 R56, R28, R76, RZ ;  /* 0x0000004c1c38723c */ /* 0x000fe200000018ff */
[----:B------:R2:W4:Y:S07]  /*28c0*/  MUFU.TANH R169, R0 ;  /* 0x0000000000a97308 */ /* 0x00052e0000002400 */
[----:B------:R-:W-:Y:S01]  /*28d0*/  HMMA.16816.F32 R60, R24, R84, R60 ;  /* 0x00000054183c723c */ /* 0x000fe2000000183c */
[----:B--2---:R-:W-:-:S07]  /*28e0*/  FMUL.FTZ R0, R69, c[0x0][0x320] ;  /* 0x0000c80045007a20 */ /* 0x004fce0000410000 */
[----:B------:R-:W-:Y:S01]  /*28f0*/  HMMA.16816.F32 R64, R12, R42, R64 ;  /* 0x0000002a0c40723c */ /* 0x000fe20000001840 */
[----:B------:R-:W2:Y:S01]  /*2900*/  LDSM.16.M88.4 R40, [R227+0x800] ;  /* 0x00080000e328783b */ /* 0x000ea20000000200 */
[----:B------:R5:W1:Y:S02]  /*2910*/  MUFU.TANH R168, R0 ;  /* 0x0000000000a87308 */ /* 0x000a640000002400 */
[----:B-----5:R-:W-:-:S06]  /*2920*/  FMUL.FTZ R0, R70, c[0x0][0x320] ;  /* 0x0000c80046007a20 */ /* 0x020fcc0000410000 */
[----:B------:R5:W1:Y:S02]  /*2930*/  MUFU.TANH R201, R0 ;  /* 0x0000000000c97308 */ /* 0x000a640000002400 */
[----:B-----5:R-:W-:Y:S02]  /*2940*/  FMUL.FTZ R0, R71, c[0x0][0x320] ;  /* 0x0000c80047007a20 */ /* 0x020fe40000410000 */
[----:B------:R-:W-:Y:S04]  /*2950*/  HMMA.16816.F32 R68, R8, R46, R52 ;  /* 0x0000002e0844723c */ /* 0x000fe80000001834 */
[----:B------:R5:W1:Y:S04]  /*2960*/  MUFU.TANH R199, R0 ;  /* 0x0000000000c77308 */ /* 0x000a680000002400 */
[----:B------:R-:W-:Y:S01]  /*2970*/  HMMA.16816.F32 R52, R20, R84, R56 ;  /* 0x000000541434723c */ /* 0x000fe20000001838 */
[----:B-----5:R-:W-:-:S07]  /*2980*/  FMUL.FTZ R0, R80, c[0x0][0x320] ;  /* 0x0000c80050007a20 */ /* 0x020fce0000410000 */
[----:B------:R-:W-:Y:S01]  /*2990*/  HMMA.16816.F32 R56, R32, R78, RZ ;  /* 0x0000004e2038723c */ /* 0x000fe200000018ff */
[----:B------:R5:W2:Y:S07]  /*29a0*/  MUFU.TANH R185, R0 ;  /* 0x0000000000b97308 */ /* 0x000aae0000002400 */
[----:B-1----:R-:W-:Y:S01]  /*29b0*/  HMMA.16816.F32 R60, R16, R48, R60 ;  /* 0x00000030103c723c */ /* 0x002fe2000000183c */
[----:B-----5:R-:W-:-:S04]  /*29c0*/  FMUL.FTZ R0, R81, c[0x0][0x320] ;  /* 0x0000c80051007a20 */ /* 0x020fc80000410000 */
[----:B------:R1:W1:Y:S03]  /*29d0*/  MUFU.TANH R183, R0 ;  /* 0x0000000000b77308 */ /* 0x0002660000002400 */
[----:B------:R-:W-:Y:S01]  /*29e0*/  HMMA.16816.F32 R72, R4, R46, R64 ;  /* 0x0000002e0448723c */ /* 0x000fe20000001840 */
[----:B-1----:R-:W-:-:S04]  /*29f0*/  FMUL.FTZ R0, R82, c[0x0][0x320] ;  /* 0x0000c80052007a20 */ /* 0x002fc80000410000 */
[----:B------:R1:W1:Y:S03]  /*2a00*/  MUFU.TANH R202, R0 ;  /* 0x0000000000ca7308 */ /* 0x0002660000002400 */
[----:B------:R-:W-:Y:S01]  /*2a10*/  HMMA.16816.F32 R64, R28, R78, RZ ;  /* 0x0000004e1c40723c */ /* 0x000fe200000018ff */
[----:B-1----:R-:W-:-:S04]  /*2a20*/  FMUL.FTZ R0, R83, c[0x0][0x320] ;  /* 0x0000c80053007a20 */ /* 0x002fc80000410000 */
[----:B------:R1:W1:Y:S03]  /*2a30*/  MUFU.TANH R200, R0 ;  /* 0x0000000000c87308 */ /* 0x0002660000002400 */
[----:B------:R-:W-:Y:S01]  /*2a40*/  HMMA.16816.F32 R44, R12, R48, R52 ;  /* 0x000000300c2c723c */ /* 0x000fe20000001834 */
[----:B-1----:R-:W-:-:S04]  /*2a50*/  FMUL.FTZ R0, R68, c[0x0][0x320] ;  /* 0x0000c80044007a20 */ /* 0x002fc80000410000 */
[----:B------:R1:W1:Y:S03]  /*2a60*/  MUFU.TANH R166, R0 ;  /* 0x0000000000a67308 */ /* 0x0002660000002400 */
[----:B------:R-:W-:Y:S01]  /*2a70*/  HMMA.16816.F32 R52, R24, R86, R56 ;  /* 0x000000561834723c */ /* 0x000fe20000001838 */
[----:B-1----:R-:W-:-:S04]  /*2a80*/  FMUL.FTZ R0, R69, c[0x0][0x320] ;  /* 0x0000c80045007a20 */ /* 0x002fc80000410000 */
[----:B------:R1:W1:Y:S03]  /*2a90*/  MUFU.TANH R165, R0 ;  /* 0x0000000000a57308 */ /* 0x0002660000002400 */
[----:B------:R-:W-:Y:S01]  /*2aa0*/  HMMA.16816.F32 R64, R20, R86, R64 ;  /* 0x000000561440723c */ /* 0x000fe20000001840 */
[----:B-1----:R-:W-:-:S04]  /*2ab0*/  FMUL.FTZ R0, R70, c[0x0][0x320] ;  /* 0x0000c80046007a20 */ /* 0x002fc80000410000 */
[----:B------:R1:W1:Y:S02]  /*2ac0*/  MUFU.TANH R197, R0 ;  /* 0x0000000000c57308 */ /* 0x0002640000002400 */
[----:B-1----:R-:W-:Y:S02]  /*2ad0*/  FMUL.FTZ R0, R71, c[0x0][0x320] ;  /* 0x0000c80047007a20 */ /* 0x002fe40000410000 */
[----:B--2---:R-:W-:Y:S04]  /*2ae0*/  HMMA.16816.F32 R68, R8, R40, R60 ;  /* 0x000000280844723c */ /* 0x004fe8000000183c */
[----:B------:R1:W2:Y:S04]  /*2af0*/  MUFU.TANH R195, R0 ;  /* 0x0000000000c37308 */ /* 0x0002a80000002400 */
[----:B------:R-:W-:Y:S01]  /*2b00*/  HMMA.16816.F32 R60, R32, R88, RZ ;  /* 0x00000058203c723c */ /* 0x000fe200000018ff */
[----:B-1----:R-:W-:-:S04]  /*2b10*/  FMUL.FTZ R0, R72, c[0x0][0x320] ;  /* 0x0000c80048007a20 */ /* 0x002fc80000410000 */
[----:B------:R1:W1:Y:S03]  /*2b20*/  MUFU.TANH R182, R0 ;  /* 0x0000000000b67308 */ /* 0x0002660000002400 */
[----:B------:R-:W-:Y:S01]  /*2b30*/  HMMA.16816.F32 R76, R4, R40, R44 ;  /* 0x00000028044c723c */ /* 0x000fe2000000182c */
[----:B------:R-:W5:Y:S07]  /*2b40*/  LDSM.16.M88.4 R44, [R230+0x1000] ;  /* 0x00100000e62c783b */ /* 0x000f6e0000000200 */
[----:B------:R-:W-:Y:S01]  /*2b50*/  HMMA.16816.F32 R52, R16, R50, R52 ;  /* 0x000000321034723c */ /* 0x000fe20000001834 */
[----:B-1----:R-:W-:-:S04]  /*2b60*/  FMUL.FTZ R0, R73, c[0x0][0x320] ;  /* 0x0000c80049007a20 */ /* 0x002fc80000410000 */
[----:B------:R1:W1:Y:S03]  /*2b70*/  MUFU.TANH R181, R0 ;  /* 0x0000000000b57308 */ /* 0x0002660000002400 */
[----:B------:R-:W-:Y:S01]  /*2b80*/  HMMA.16816.F32 R56, R28, R88, RZ ;  /* 0x000000581c38723c */ /* 0x000fe200000018ff */
[----:B-1----:R-:W-:-:S04]  /*2b90*/  FMUL.FTZ R0, R74, c[0x0][0x320] ;  /* 0x0000c8004a007a20 */ /* 0x002fc80000410000 */
[----:B------:R1:W1:Y:S03]  /*2ba0*/  MUFU.TANH R198, R0 ;  /* 0x0000000000c67308 */ /* 0x0002660000002400 */
[----:B------:R-:W-:Y:S01]  /*2bb0*/  HMMA.16816.F32 R64, R12, R50, R64 ;  /* 0x000000320c40723c */ /* 0x000fe20000001840 */
[----:B------:R-:W2:Y:S01]  /*2bc0*/  LDSM.16.M88.4 R48, [R227+0x1000] ;  /* 0x00100000e330783b */ /* 0x000ea20000000200 */
[----:B-1----:R-:W-:-:S04]  /*2bd0*/  FMUL.FTZ R0, R75, c[0x0][0x320] ;  /* 0x0000c8004b007a20 */ /* 0x002fc80000410000 */
[----:B------:R1:W1:Y:S02]  /*2be0*/  MUFU.TANH R196, R0 ;  /* 0x0000000000c47308 */ /* 0x0002640000002400 */
[----:B------:R-:W-:Y:S01]  /*2bf0*/  HMMA.16816.F32 R60, R24, R92, R60 ;  /* 0x0000005c183c723c */ /* 0x000fe2000000183c */
[----:B-1----:R-:W-:-:S05]  /*2c00*/  FMUL.FTZ R0, R68, c[0x0][0x320] ;  /* 0x0000c80044007a20 */ /* 0x002fca0000410000 */
[----:B------:R1:W1:Y:S02]  /*2c10*/  MUFU.TANH R161, R0 ;  /* 0x0000000000a17308 */ /* 0x0002640000002400 */
[----:B-1----:R-:W-:-:S06]  /*2c20*/  FMUL.FTZ R0, R69, c[0x0][0x320] ;  /* 0x0000c80045007a20 */ /* 0x002fcc0000410000 */
[----:B------:R1:W1:Y:S02]  /*2c30*/  MUFU.TANH R153, R0 ;  /* 0x0000000000997308 */ /* 0x0002640000002400 */
[----:B-1----:R-:W-:-:S06]  /*2c40*/  FMUL.FTZ R0, R70, c[0x0][0x320] ;  /* 0x0000c80046007a20 */ /* 0x002fcc0000410000 */
[----:B------:R1:W1:Y:S02]  /*2c50*/  MUFU.TANH R193, R0 ;  /* 0x0000000000c17308 */ /* 0x0002640000002400 */
[----:B-1----:R-:W-:Y:S02]  /*2c60*/  FMUL.FTZ R0, R71, c[0x0][0x320] ;  /* 0x0000c80047007a20 */ /* 0x002fe40000410000 */
[----:B------:R-:W-:Y:S04]  /*2c70*/  HMMA.16816.F32 R68, R8, R42, R52 ;  /* 0x0000002a0844723c */ /* 0x000fe80000001834 */
[----:B------:R1:W1:Y:S04]  /*2c80*/  MUFU.TANH R167, R0 ;  /* 0x0000000000a77308 */ /* 0x0002680000002400 */
[----:B------:R-:W-:Y:S01]  /*2c90*/  HMMA.16816.F32 R52, R20, R92, R56 ;  /* 0x0000005c1434723c */ /* 0x000fe20000001838 */
[----:B-1----:R-:W-:-:S07]  /*2ca0*/  FMUL.FTZ R0, R76, c[0x0][0x320] ;  /* 0x0000c8004c007a20 */ /* 0x002fce0000410000 */
[----:B------:R-:W-:Y:S01]  /*2cb0*/  HMMA.16816.F32 R56, R32, R90, RZ ;  /* 0x0000005a2038723c */ /* 0x000fe200000018ff */
[----:B------:R1:W1:Y:S07]  /*2cc0*/  MUFU.TANH R180, R0 ;  /* 0x0000000000b47308 */ /* 0x00026e0000002400 */
[----:B------:R-:W-:Y:S01]  /*2cd0*/  HMMA.16816.F32 R72, R4, R42, R64 ;  /* 0x0000002a0448723c */ /* 0x000fe20000001840 */
[----:B-1----:R-:W-:-:S07]  /*2ce0*/  FMUL.FTZ R0, R77, c[0x0][0x320] ;  /* 0x0000c8004d007a20 */ /* 0x002fce0000410000 */
[----:B-----5:R-:W-:Y:S01]  /*2cf0*/  HMMA.16816.F32 R60, R16, R44, R60 ;  /* 0x0000002c103c723c */ /* 0x020fe2000000183c */
[----:B------:R1:W1:Y:S07]  /*2d00*/  MUFU.TANH R179, R0 ;  /* 0x0000000000b37308 */ /* 0x00026e0000002400 */
        /* <DEDUP_REMOVED lines=12> */
[----:B-1----:R-:W-:-:S06]  /*2dd0*/  FMUL.FTZ R0, R70, c[0x0][0x320] ;  /* 0x0000c80046007a20 */ /* 0x002fcc0000410000 */
[----:B------:R1:W1:Y:S02]  /*2de0*/  MUFU.TANH R164, R0 ;  /* 0x0000000000a47308 */ /* 0x0002640000002400 */
[----:B-1----:R-:W-:Y:S02]  /*2df0*/  FMUL.FTZ R0, R71, c[0x0][0x320] ;  /* 0x0000c80047007a20 */ /* 0x002fe40000410000 */
[----:B--2---:R-:W-:Y:S04]  /*2e00*/  HMMA.16816.F32 R68, R8, R48, R60 ;  /* 0x000000300844723c */ /* 0x004fe8000000183c */
[----:B------:R1:W2:Y:S04]  /*2e10*/  MUFU.TANH R162, R0 ;  /* 0x0000000000a27308 */ /* 0x0002a80000002400 */
[----:B------:R-:W-:Y:S01]  /*2e20*/  HMMA.16816.F32 R60, R32, R96, RZ ;  /* 0x00000060203c723c */ /* 0x000fe200000018ff */
[----:B-1----:R-:W-:-:S04]  /*2e30*/  FMUL.FTZ R0, R72, c[0x0][0x320] ;  /* 0x0000c80048007a20 */ /* 0x002fc80000410000 */
[----:B------:R1:W1:Y:S03]  /*2e40*/  MUFU.TANH R160, R0 ;  /* 0x0000000000a07308 */ /* 0x0002660000002400 */
[----:B------:R-:W-:Y:S08]  /*2e50*/  HMMA.16816.F32 R76, R4, R48, R40 ;  /* 0x00000030044c723c */ /* 0x000ff00000001828 */
[----:B------:R-:W-:Y:S01]  /*2e60*/  HMMA.16816.F32 R40, R16, R46, R52 ;  /* 0x0000002e1028723c */ /* 0x000fe20000001834 */
[----:B------:R-:W5:Y:S01]  /*2e70*/  LDSM.16.M88.4 R52, [R230+0x1800] ;  /* 0x00180000e634783b */ /* 0x000f620000000200 */
[----:B-1----:R-:W-:-:S04]  /*2e80*/  FMUL.FTZ R0, R73, c[0x0][0x320] ;  /* 0x0000c80049007a20 */ /* 0x002fc80000410000 */
[----:B------:R1:W1:Y:S02]  /*2e90*/  MUFU.TANH R159, R0 ;  /* 0x00000000009f7308 */ /* 0x0002640000002400 */
[----:B------:R-:W-:Y:S01]  /*2ea0*/  HMMA.16816.F32 R64, R12, R46, R64 ;  /* 0x0000002e0c40723c */ /* 0x000fe20000001840 */
[----:B-1----:R-:W-:-:S05]  /*2eb0*/  FMUL.FTZ R0, R74, c[0x0][0x320] ;  /* 0x0000c8004a007a20 */ /* 0x002fca0000410000 */
[----:B------:R1:W1:Y:S02]  /*2ec0*/  MUFU.TANH R184, R0 ;  /* 0x0000000000b87308 */ /* 0x0002640000002400 */
[----:B------:R-:W-:Y:S01]  /*2ed0*/  HMMA.16816.F32 R56, R28, R96, RZ ;  /* 0x000000601c38723c */ /* 0x000fe200000018ff */
[----:B-1----:R-:W-:-:S05]  /*2ee0*/  FMUL.FTZ R0, R75, c[0x0][0x320] ;  /* 0x0000c8004b007a20 */ /* 0x002fca0000410000 */
[----:B------:R1:W1:Y:S02]  /*2ef0*/  MUFU.TANH R163, R0 ;  /* 0x0000000000a37308 */ /* 0x0002640000002400 */
[----:B------:R-:W-:Y:S01]  /*2f00*/  HMMA.16816.F32 R60, R24, R100, R60 ;  /* 0x00000064183c723c */ /* 0x000fe2000000183c */
[----:B-1----:R-:W-:-:S05]  /*2f10*/  FMUL.FTZ R0, R68, c[0x0][0x320] ;  /* 0x0000c80044007a20 */ /* 0x002fca0000410000 */
[----:B------:R1:W1:Y:S02]  /*2f20*/  MUFU.TANH R145, R0 ;  /* 0x0000000000917308 */ /* 0x0002640000002400 */
[----:B-1----:R-:W-:-:S06]  /*2f30*/  FMUL.FTZ R0, R69, c[0x0][0x320] ;  /* 0x0000c80045007a20 */ /* 0x002fcc0000410000 */
[----:B------:R1:W1:Y:S01]  /*2f40*/  MUFU.TANH R144, R0 ;  /* 0x0000000000907308 */ /* 0x0002620000002400 */
[----:B------:R-:W-:Y:S01]  /*2f50*/  HMMA.16816.F32 R72, R4, R50, R64 ;  /* 0x000000320448723c */ /* 0x000fe20000001840 */
[----:B-1----:R-:W-:-:S06]  /*2f60*/  FMUL.FTZ R0, R70, c[0x0][0x320] ;  /* 0x0000c80046007a20 */ /* 0x002fcc0000410000 */
[----:B------:R1:W1:Y:S01]  /*2f70*/  MUFU.TANH R152, R0 ;  /* 0x0000000000987308 */ /* 0x0002620000002400 */
[----:B------:R-:W-:Y:S01]  /*2f80*/  HMMA.16816.F32 R44, R20, R100, R56 ;  /* 0x00000064142c723c */ /* 0x000fe20000001838 */
[----:B-1----:R-:W-:-:S07]  /*2f90*/  FMUL.FTZ R0, R71, c[0x0][0x320] ;  /* 0x0000c80047007a20 */ /* 0x002fce0000410000 */
[----:B------:R-:W-:Y:S01]  /*2fa0*/  HMMA.16816.F32 R68, R8, R50, R40 ;  /* 0x000000320844723c */ /* 0x000fe20000001828 */
[----:B------:R-:W1:Y:S01]  /*2fb0*/  LDSM.16.M88.4 R40, [R227+0x1800] ;  /* 0x00180000e328783b */ /* 0x000e620000000200 */
[----:B------:R2:W1:Y:S06]  /*2fc0*/  MUFU.TANH R151, R0 ;  /* 0x0000000000977308 */ /* 0x00046c0000002400 */
[----:B------:R-:W-:Y:S01]  /*2fd0*/  HMMA.16816.F32 R48, R32, R98, RZ ;  /* 0x000000622030723c */ /* 0x000fe200000018ff */
[----:B--2---:R-:W-:-:S04]  /*2fe0*/  FMUL.FTZ R0, R76, c[0x0][0x320] ;  /* 0x0000c8004c007a20 */ /* 0x004fc80000410000 */
[----:B------:R2:W1:Y:S03]  /*2ff0*/  MUFU.TANH R156, R0 ;  /* 0x00000000009c7308 */ /* 0x0004660000002400 */
[----:B-----5:R-:W-:Y:S01]  /*3000*/  HMMA.16816.F32 R56, R16, R52, R60 ;  /* 0x000000341038723c */ /* 0x020fe2000000183c */
[----:B--2---:R-:W-:-:S04]  /*3010*/  FMUL.FTZ R0, R77, c[0x0][0x320] ;  /* 0x0000c8004d007a20 */ /* 0x004fc80000410000 */
[----:B------:R2:W1:Y:S03]  /*3020*/  MUFU.TANH R155, R0 ;  /* 0x00000000009b7308 */ /* 0x0004660000002400 */
[----:B------:R-:W-:Y:S01]  /*3030*/  HMMA.16816.F32 R60, R28, R98, RZ ;  /* 0x000000621c3c723c */ /* 0x000fe200000018ff */
[----:B--2---:R-:W-:-:S04]  /*3040*/  FMUL.FTZ R0, R78, c[0x0][0x320] ;  /* 0x0000c8004e007a20 */ /* 0x004fc80000410000 */
[----:B------:R2:W1:Y:S03]  /*3050*/  MUFU.TANH R158, R0 ;  /* 0x00000000009e7308 */ /* 0x0004660000002400 */
[----:B------:R-:W-:Y:S01]  /*3060*/  HMMA.16816.F32 R44, R12, R52, R44 ;  /* 0x000000340c2c723c */ /* 0x000fe2000000182c */
[----:B--2---:R-:W-:-:S04]  /*3070*/  FMUL.FTZ R0, R79, c[0x0][0x320] ;  /* 0x0000c8004f007a20 */ /* 0x004fc80000410000 */
[----:B------:R2:W1:Y:S03]  /*3080*/  MUFU.TANH R157, R0 ;  /* 0x00000000009d7308 */ /* 0x0004660000002400 */
[----:B------:R-:W-:Y:S01]  /*3090*/  HMMA.16816.F32 R48, R24, R102, R48 ;  /* 0x000000661830723c */ /* 0x000fe20000001830 */
[----:B--2---:R-:W-:-:S04]  /*30a0*/  FMUL.FTZ R0, R68, c[0x0][0x320] ;  /* 0x0000c80044007a20 */ /* 0x004fc80000410000 */
[----:B------:R2:W1:Y:S02]  /*30b0*/  MUFU.TANH R101, R0 ;  /* 0x0000000000657308 */ /* 0x0004640000002400 */
[----:B--2---:R-:W-:-:S06]  /*30c0*/  FMUL.FTZ R0, R69, c[0x0][0x320] ;  /* 0x0000c80045007a20 */ /* 0x004fcc0000410000 */
[----:B------:R2:W1:Y:S01]  /*30d0*/  MUFU.TANH R100, R0 ;  /* 0x0000000000647308 */ /* 0x0004620000002400 */
[----:B------:R-:W-:Y:S01]  /*30e0*/  HMMA.16816.F32 R64, R20, R102, R60 ;  /* 0x000000661440723c */ /* 0x000fe2000000183c */
[----:B--2---:R-:W-:-:S06]  /*30f0*/  FMUL.FTZ R0, R70, c[0x0][0x320] ;  /* 0x0000c80046007a20 */ /* 0x004fcc0000410000 */
[----:B------:R2:W1:Y:S01]  /*3100*/  MUFU.TANH R148, R0 ;  /* 0x0000000000947308 */ /* 0x0004620000002400 */
[----:B------:R-:W-:Y:S01]  /*3110*/  HMMA.16816.F32 R60, R32, R104, RZ ;  /* 0x00000068203c723c */ /* 0x000fe200000018ff */
[----:B--2---:R-:W-:-:S07]  /*3120*/  FMUL.FTZ R0, R71, c[0x0][0x320] ;  /* 0x0000c80047007a20 */ /* 0x004fce0000410000 */
[----:B-1----:R-:W-:Y:S01]  /*3130*/  HMMA.16816.F32 R68, R8, R40, R56 ;  /* 0x000000280844723c */ /* 0x002fe20000001838 */
[----:B------:R1:W2:Y:S02]  /*3140*/  MUFU.TANH R146, R0 ;  /* 0x0000000000927308 */ /* 0x0002a40000002400 */
[----:B-1----:R-:W-:-:S06]  /*3150*/  FMUL.FTZ R0, R72, c[0x0][0x320] ;  /* 0x0000c80048007a20 */ /* 0x002fcc0000410000 */
[----:B------:R1:W1:Y:S01]  /*3160*/  MUFU.TANH R122, R0 ;  /* 0x00000000007a7308 */ /* 0x0002620000002400 */
[----:B------:R-:W-:Y:S01]  /*3170*/  HMMA.16816.F32 R76, R4, R40, R44 ;  /* 0x00000028044c723c */ /* 0x000fe2000000182c */
[----:B------:R-:W5:Y:S07]  /*3180*/  LDSM.16.M88.4 R44, [R230+0x2000] ;  /* 0x00200000e62c783b */ /* 0x000f6e0000000200 */
[----:B------:R-:W-:Y:S01]  /*3190*/  HMMA.16816.F32 R48, R16, R54, R48 ;  /* 0x000000361030723c */ /* 0x000fe20000001830 */
[----:B-1----:R-:W-:-:S07]  /*31a0*/  FMUL.FTZ R0, R73, c[0x0][0x320] ;  /* 0x0000c80049007a20 */ /* 0x002fce0000410000 */
[----:B------:R-:W-:Y:S01]  /*31b0*/  HMMA.16816.F32 R56, R28, R104, RZ ;  /* 0x000000681c38723c */ /* 0x000fe200000018ff */
[----:B------:R1:W1:Y:S02]  /*31c0*/  MUFU.TANH R123, R0 ;  /* 0x00000000007b7308 */ /* 0x0002640000002400 */
[----:B-1----:R-:W-:-:S06]  /*31d0*/  FMUL.FTZ R0, R74, c[0x0][0x320] ;  /* 0x0000c8004a007a20 */ /* 0x002fcc0000410000 */
[----:B------:R1:W1:Y:S01]  /*31e0*/  MUFU.TANH R154, R0 ;  /* 0x00000000009a7308 */ /* 0x0002620000002400 */
[----:B------:R-:W-:Y:S01]  /*31f0*/  HMMA.16816.F32 R64, R12, R54, R64 ;  /* 0x000000360c40723c */ /* 0x000fe20000001840 */
        /* <DEDUP_REMOVED lines=8> */
[----:B------:R-:W-:Y:S01]  /*3280*/  HMMA.16816.F32 R56, R32, R106, RZ ;  /* 0x0000006a2038723c */ /* 0x000fe200000018ff */
[----:B-1----:R-:W-:-:S06]  /*3290*/  FMUL.FTZ R0, R70, c[0x0][0x320] ;  /* 0x0000c80046007a20 */ /* 0x002fcc0000410000 */
[----:B------:R1:W1:Y:S02]  /*32a0*/  MUFU.TANH R132, R0 ;  /* 0x0000000000847308 */ /* 0x0002640000002400 */
[----:B-1----:R-:W-:Y:S02]  /*32b0*/  FMUL.FTZ R0, R71, c[0x0][0x320] ;  /* 0x0000c80047007a20 */ /* 0x002fe40000410000 */
[----:B------:R-:W-:Y:S01]  /*32c0*/  HMMA.16816.F32 R68, R8, R42, R48 ;  /* 0x0000002a0844723c */ /* 0x000fe20000001830 */
[----:B------:R-:W1:Y:S03]  /*32d0*/  LDSM.16.M88.4 R48, [R227+0x2000] ;  /* 0x00200000e330783b */ /* 0x000e660000000200 */
[----:B------:R2:W1:Y:S02]  /*32e0*/  MUFU.TANH R133, R0 ;  /* 0x0000000000857308 */ /* 0x0004640000002400 */
[----:B--2---:R-:W-:-:S06]  /*32f0*/  FMUL.FTZ R0, R76, c[0x0][0x320] ;  /* 0x0000c8004c007a20 */ /* 0x004fcc0000410000 */
[----:B------:R2:W1:Y:S01]  /*3300*/  MUFU.TANH R136, R0 ;  /* 0x0000000000887308 */ /* 0x0004620000002400 */
[----:B------:R-:W-:Y:S08]  /*3310*/  HMMA.16816.F32 R72, R4, R42, R64 ;  /* 0x0000002a0448723c */ /* 0x000ff00000001840 */
[----:B-----5:R-:W-:Y:S01]  /*3320*/  HMMA.16816.F32 R60, R16, R44, R60 ;  /* 0x0000002c103c723c */ /* 0x020fe2000000183c */
[----:B--2---:R-:W-:-:S07]  /*3330*/  FMUL.FTZ R0, R77, c[0x0][0x320] ;  /* 0x0000c8004d007a20 */ /* 0x004fce0000410000 */
[----:B------:R-:W-:Y:S01]  /*3340*/  HMMA.16816.F32 R64, R28, R106, RZ ;  /* 0x0000006a1c40723c */ /* 0x000fe200000018ff */
[----:B------:R2:W1:Y:S07]  /*3350*/  MUFU.TANH R137, R0 ;  /* 0x0000000000897308 */ /* 0x00046e0000002400 */
        /* <DEDUP_REMOVED lines=10> */
[----:B------:R2:W2:Y:S01]  /*3400*/  MUFU.TANH R143, R0 ;  /* 0x00000000008f7308 */ /* 0x0004a20000002400 */
[----:B-1----:R-:W-:Y:S01]  /*3410*/  HMMA.16816.F32 R76, R4, R48, R40 ;  /* 0x00000030044c723c */ /* 0x002fe20000001828 */
[----:B--2---:R-:W-:-:S06]  /*3420*/  FMUL.FTZ R0, R70, c[0x0][0x320] ;  /* 0x0000c80046007a20 */ /* 0x004fcc0000410000 */
[----:B------:R1:W2:Y:S01]  /*3430*/  MUFU.TANH R134, R0 ;  /* 0x0000000000867308 */ /* 0x0002a20000002400 */
[----:B------:R-:W-:Y:S01]  /*3440*/  HMMA.16816.F32 R40, R16, R46, R52 ;  /* 0x0000002e1028723c */ /* 0x000fe20000001834 */
[----:B------:R-:W5:Y:S01]  /*3450*/  LDSM.16.M88.4 R52, [R230+0x2800] ;  /* 0x00280000e634783b */ /* 0x000f620000000200 */
[----:B-1----:R-:W-:-:S06]  /*3460*/  FMUL.FTZ R0, R71, c[0x0][0x320] ;  /* 0x0000c80047007a20 */ /* 0x002fcc0000410000 */
[----:B------:R-:W-:Y:S08]  /*3470*/  HMMA.16816.F32 R68, R8, R48, R60 ;  /* 0x000000300844723c */ /* 0x000ff0000000183c */
[----:B------:R-:W-:Y:S01]  /*3480*/  HMMA.16816.F32 R60, R32, R112, RZ ;  /* 0x00000070203c723c */ /* 0x000fe200000018ff */
[----:B------:R1:W1:Y:S02]  /*3490*/  MUFU.TANH R135, R0 ;  /* 0x0000000000877308 */ /* 0x0002640000002400 */
[----:B-1----:R-:W-:-:S06]  /*34a0*/  FMUL.FTZ R0, R72, c[0x0][0x320] ;  /* 0x0000c80048007a20 */ /* 0x002fcc0000410000 */
[----:B------:R1:W1:Y:S01]  /*34b0*/  MUFU.TANH R138, R0 ;  /* 0x00000000008a7308 */ /* 0x0002620000002400 */
[----:B------:R-:W-:Y:S08]  /*34c0*/  HMMA.16816.F32 R56, R28, R112, RZ ;  /* 0x000000701c38723c */ /* 0x000ff000000018ff */
        /* <DEDUP_REMOVED lines=8> */
[----:B-1----:R-:W-:-:S06]  /*3550*/  FMUL.FTZ R0, R68, c[0x0][0x320] ;  /* 0x0000c80044007a20 */ /* 0x002fcc0000410000 */
[----:B------:R1:W1:Y:S01]  /*3560*/  MUFU.TANH R91, R0 ;  /* 0x00000000005b7308 */ /* 0x0002620000002400 */
[----:B------:R-:W-:Y:S01]  /*3570*/  HMMA.16816.F32 R44, R20, R116, R56 ;  /* 0x00000074142c723c */ /* 0x000fe20000001838 */
[----:B-1----:R-:W-:-:S06]  /*3580*/  FMUL.FTZ R0, R69, c[0x0][0x320] ;  /* 0x0000c80045007a20 */ /* 0x002fcc0000410000 */
[----:B------:R1:W1:Y:S01]  /*3590*/  MUFU.TANH R90, R0 ;  /* 0x00000000005a7308 */ /* 0x0002620000002400 */
[----:B------:R-:W-:Y:S08]  /*35a0*/  HMMA.16816.F32 R72, R4, R50, R64 ;  /* 0x000000320448723c */ /* 0x000ff00000001840 */
[----:B-----5:R-:W-:Y:S01]  /*35b0*/  HMMA.16816.F32 R56, R16, R52, R60 ;  /* 0x000000341038723c */ /* 0x020fe2000000183c */
[----:B-1----:R-:W-:-:S04]  /*35c0*/  FMUL.FTZ R0, R70, c[0x0][0x320] ;  /* 0x0000c80046007a20 */ /* 0x002fc80000410000 */
[----:B------:R1:W1:Y:S03]  /*35d0*/  MUFU.TANH R97, R0 ;  /* 0x0000000000617308 */ /* 0x0002660000002400 */
[----:B------:R-:W-:Y:S01]  /*35e0*/  HMMA.16816.F32 R60, R28, R114, RZ ;  /* 0x000000721c3c723c */ /* 0x000fe200000018ff */
[----:B-1----:R-:W-:-:S07]  /*35f0*/  FMUL.FTZ R0, R71, c[0x0][0x320] ;  /* 0x0000c80047007a20 */ /* 0x002fce0000410000 */
[----:B------:R-:W-:Y:S01]  /*3600*/  HMMA.16816.F32 R68, R8, R50, R40 ;  /* 0x000000320844723c */ /* 0x000fe20000001828 */
[----:B------:R-:W1:Y:S07]  /*3610*/  LDSM.16.M88.4 R40, [R227+0x2800] ;  /* 0x00280000e328783b */ /* 0x000e6e0000000200 */
[----:B------:R-:W-:Y:S01]  /*3620*/  HMMA.16816.F32 R48, R32, R114, RZ ;  /* 0x000000722030723c */ /* 0x000fe200000018ff */
[----:B------:R5:W1:Y:S07]  /*3630*/  MUFU.TANH R96, R0 ;  /* 0x0000000000607308 */ /* 0x000a6e0000002400 */
[-C--:B------:R-:W-:Y:S01]  /*3640*/  HMMA.16816.F32 R64, R20, R118.reuse, R60 ;  /* 0x000000761440723c */ /* 0x080fe2000000183c */
[----:B-----5:R-:W-:Y:S11]  /*3650*/  FMUL.FTZ R0, R76, c[0x0][0x320] ;  /* 0x0000c8004c007a20 */ /* 0x020ff60000410000 */
[----:B------:R-:W-:Y:S04]  /*3660*/  @!UPT UIADD3 URZ, URZ, URZ, URZ ;  /* 0x0000003f3f3ff290 */ /* 0x000fe8000fffe03f */
[----:B------:R-:W-:Y:S01]  /*3670*/  HMMA.16816.F32 R48, R24, R118, R48 ;  /* 0x000000761830723c */ /* 0x000fe20000001830 */
[----:B------:R5:W1:Y:S02]  /*3680*/  MUFU.TANH R94, R0 ;  /* 0x00000000005e7308 */ /* 0x000a640000002400 */
[----:B-----5:R-:W-:-:S06]  /*3690*/  FMUL.FTZ R0, R77, c[0x0][0x320] ;  /* 0x0000c8004d007a20 */ /* 0x020fcc0000410000 */
[----:B------:R5:W1:Y:S01]  /*36a0*/  MUFU.TANH R92, R0 ;  /* 0x00000000005c7308 */ /* 0x000a620000002400 */
[----:B------:R-:W-:Y:S01]  /*36b0*/  HMMA.16816.F32 R44, R12, R52, R44 ;  /* 0x000000340c2c723c */ /* 0x000fe2000000182c */
[----:B-----5:R-:W-:-:S06]  /*36c0*/  FMUL.FTZ R0, R78, c[0x0][0x320] ;  /* 0x0000c8004e007a20 */ /* 0x020fcc0000410000 */
[----:B------:R5:W1:Y:S07]  /*36d0*/  MUFU.TANH R95, R0 ;  /* 0x00000000005f7308 */ /* 0x000a6e0000002400 */
[-C--:B------:R-:W-:Y:S08]  /*36e0*/  HMMA.16816.F32 R48, R16, R54.reuse, R48 ;  /* 0x000000361030723c */ /* 0x080ff00000001830 */
[----:B------:R-:W-:Y:S01]  /*36f0*/  HMMA.16816.F32 R52, R12, R54, R64 ;  /* 0x000000360c34723c */ /* 0x000fe20000001840 */
[----:B-----5:R-:W-:-:S04]  /*3700*/  FMUL.FTZ R0, R79, c[0x0][0x320] ;  /* 0x0000c8004f007a20 */ /* 0x020fc80000410000 */
[----:B------:R5:W1:Y:S02]  /*3710*/  MUFU.TANH R93, R0 ;  /* 0x00000000005d7308 */ /* 0x000a640000002400 */
[----:B-----5:R-:W-:-:S06]  /*3720*/  FMUL.FTZ R0, R68, c[0x0][0x320] ;  /* 0x0000c80044007a20 */ /* 0x020fcc0000410000 */
[----:B------:R5:W1:Y:S02]  /*3730*/  MUFU.TANH R82, R0 ;  /* 0x0000000000527308 */ /* 0x000a640000002400 */
[----:B-----5:R-:W-:-:S06]  /*3740*/  FMUL.FTZ R0, R69, c[0x0][0x320] ;  /* 0x0000c80045007a20 */ /* 0x020fcc0000410000 */
[----:B------:R5:W1:Y:S01]  /*3750*/  MUFU.TANH R81, R0 ;  /* 0x0000000000517308 */ /* 0x000a620000002400 */
[----:B------:R-:W-:Y:S01]  /*3760*/  HMMA.16816.F32 R60, R32, R124, RZ ;  /* 0x0000007c203c723c */ /* 0x000fe200000018ff */
[----:B-----5:R-:W-:-:S06]  /*3770*/  FMUL.FTZ R0, R70, c[0x0][0x320] ;  /* 0x0000c80046007a20 */ /* 0x020fcc0000410000 */
[----:B------:R5:W1:Y:S01]  /*3780*/  MUFU.TANH R89, R0 ;  /* 0x0000000000597308 */ /* 0x000a620000002400 */
[----:B------:R-:W-:Y:S01]  /*3790*/  HMMA.16816.F32 R32, R32, R126, RZ ;  /* 0x0000007e2020723c */ /* 0x000fe200000018ff */
[----:B-----5:R-:W-:-:S07]  /*37a0*/  FMUL.FTZ R0, R71, c[0x0][0x320] ;  /* 0x0000c80047007a20 */ /* 0x020fce0000410000 */
[----:B-1----:R-:W-:Y:S01]  /*37b0*/  HMMA.16816.F32 R68, R8, R40, R56 ;  /* 0x000000280844723c */ /* 0x002fe20000001838 */
[----:B------:R1:W1:Y:S07]  /*37c0*/  MUFU.TANH R87, R0 ;  /* 0x0000000000577308 */ /* 0x00026e0000002400 */
[----:B------:R-:W-:Y:S01]  /*37d0*/  HMMA.16816.F32 R56, R28, R124, RZ ;  /* 0x0000007c1c38723c */ /* 0x000fe200000018ff */
[----:B-1----:R-:W-:-:S07]  /*37e0*/  FMUL.FTZ R0, R72, c[0x0][0x320] ;  /* 0x0000c80048007a20 */ /* 0x002fce0000410000 */
[----:B------:R-:W-:Y:S01]  /*37f0*/  HMMA.16816.F32 R64, R4, R42, R52 ;  /* 0x0000002a0440723c */ /* 0x000fe20000001834 */
[----:B------:R1:W1:Y:S07]  /*3800*/  MUFU.TANH R84, R0 ;  /* 0x0000000000547308 */ /* 0x00026e0000002400 */
[----:B------:R-:W-:Y:S01]  /*3810*/  HMMA.16816.F32 R52, R28, R126, RZ ;  /* 0x0000007e1c34723c */ /* 0x000fe200000018ff */
[----:B-1----:R-:W-:-:S07]  /*3820*/  FMUL.FTZ R0, R73, c[0x0][0x320] ;  /* 0x0000c80049007a20 */ /* 0x002fce0000410000 */
[----:B------:R-:W-:Y:S01]  /*3830*/  HMMA.16816.F32 R76, R4, R40, R44 ;  /* 0x00000028044c723c */ /* 0x000fe2000000182c */
[----:B------:R-:W1:Y:S01]  /*3840*/  LDSM.16.M88.4 R44, [R230+0x3000] ;  /* 0x00300000e62c783b */ /* 0x000e620000000200 */
[----:B------:R5:W1:Y:S02]  /*3850*/  MUFU.TANH R83, R0 ;  /* 0x0000000000537308 */ /* 0x000a640000002400 */
[----:B-----5:R-:W-:-:S06]  /*3860*/  FMUL.FTZ R0, R74, c[0x0][0x320] ;  /* 0x0000c8004a007a20 */ /* 0x020fcc0000410000 */
[----:B------:R5:W1:Y:S01]  /*3870*/  MUFU.TANH R86, R0 ;  /* 0x0000000000567308 */ /* 0x000a620000002400 */
[----:B------:R-:W-:Y:S01]  /*3880*/  HMMA.16816.F32 R60, R24, R128, R60 ;  /* 0x00000080183c723c */ /* 0x000fe2000000183c */
[----:B-----5:R-:W-:-:S06]  /*3890*/  FMUL.FTZ R0, R75, c[0x0][0x320] ;  /* 0x0000c8004b007a20 */ /* 0x020fcc0000410000 */
[----:B------:R5:W1:Y:S01]  /*38a0*/  MUFU.TANH R85, R0 ;  /* 0x0000000000557308 */ /* 0x000a620000002400 */
[----:B------:R-:W-:Y:S01]  /*38b0*/  HMMA.16816.F32 R56, R20, R128, R56 ;  /* 0x000000801438723c */ /* 0x000fe20000001838 */
[----:B-----5:R-:W-:-:S06]  /*38c0*/  FMUL.FTZ R0, R68, c[0x0][0x320] ;  /* 0x0000c80044007a20 */ /* 0x020fcc0000410000 */
[----:B------:R5:W1:Y:S01]  /*38d0*/  MUFU.TANH R73, R0 ;  /* 0x0000000000497308 */ /* 0x000a620000002400 */
[-C--:B------:R-:W-:Y:S08]  /*38e0*/  HMMA.16816.F32 R24, R24, R130.reuse, R32 ;  /* 0x000000821818723c */ /* 0x080ff00000001820 */
[----:B------:R-:W-:Y:S01]  /*38f0*/  HMMA.16816.F32 R32, R20, R130, R52 ;  /* 0x000000821420723c */ /* 0x000fe20000001834 */
[----:B-----5:R-:W-:-:S04]  /*3900*/  FMUL.FTZ R0, R69, c[0x0][0x320] ;  /* 0x0000c80045007a20 */ /* 0x020fc80000410000 */
[----:B------:R5:W1:Y:S02]  /*3910*/  MUFU.TANH R72, R0 ;  /* 0x0000000000487308 */ /* 0x000a640000002400 */
[----:B-----5:R-:W-:-:S06]  /*3920*/  FMUL.FTZ R0, R70, c[0x0][0x320] ;  /* 0x0000c80046007a20 */ /* 0x020fcc0000410000 */
[----:B------:R5:W1:Y:S02]  /*3930*/  MUFU.TANH R80, R0 ;  /* 0x0000000000507308 */ /* 0x000a640000002400 */
[----:B-----5:R-:W-:Y:S02]  /*3940*/  FMUL.FTZ R0, R71, c[0x0][0x320] ;  /* 0x0000c80047007a20 */ /* 0x020fe40000410000 */
[----:B------:R-:W-:Y:S01]  /*3950*/  HMMA.16816.F32 R68, R8, R42, R48 ;  /* 0x0000002a0844723c */ /* 0x000fe20000001830 */
[----:B------:R-:W5:Y:S07]  /*3960*/  LDSM.16.M88.4 R48, [R227+0x3000] ;  /* 0x00300000e330783b */ /* 0x000f6e0000000200 */
[----:B-1----:R-:W-:Y:S01]  /*3970*/  HMMA.16816.F32 R28, R12, R44, R56 ;  /* 0x0000002c0c1c723c */ /* 0x002fe20000001838 */
[----:B------:R-:W-:Y:S01]  /*3980*/  FMUL.FTZ R77, R77, c[0x0][0x320] ;  /* 0x0000c8004d4d7a20 */ /* 0x000fe20000410000 */
[----:B------:R1:W1:Y:S01]  /*3990*/  MUFU.TANH R75, R0 ;  /* 0x00000000004b7308 */ /* 0x0002620000002400 */
[----:B------:R-:W-:Y:S01]  /*39a0*/  FMUL.FTZ R78, R78, c[0x0][0x320] ;  /* 0x0000c8004e4e7a20 */ /* 0x000fe20000410000 */
[----:B------:R-:W-:Y:S01]  /*39b0*/  ISETP.GE.AND P0, PT, R245, 0x2, PT ;  /* 0x00000002f500780c */ /* 0x000fe20003f06270 */
[----:B------:R-:W-:Y:S01]  /*39c0*/  FMUL.FTZ R79, R79, c[0x0][0x320] ;  /* 0x0000c8004f4f7a20 */ /* 0x000fe20000410000 */
[----:B------:R-:W-:-:S04]  /*39d0*/  DEPBAR.LE SB0, 0x0 ;  /* 0x000080000000791a */ /* 0x000fc80000000000 */
[C---:B------:R-:W-:Y:S08]  /*39e0*/  HMMA.16816.F32 R40, R16.reuse, R44, R60 ;  /* 0x0000002c1028723c */ /* 0x040ff0000000183c */
[-C--:B------:R-:W-:Y:S08]  /*39f0*/  HMMA.16816.F32 R16, R16, R46.reuse, R24 ;  /* 0x0000002e1010723c */ /* 0x080ff00000001818 */
[----:B------:R-:W-:Y:S08]  /*3a00*/  HMMA.16816.F32 R12, R12, R46, R32 ;  /* 0x0000002e0c0c723c */ /* 0x000ff00000001820 */
[-C--:B-----5:R-:W-:Y:S08]  /*3a10*/  HMMA.16816.F32 R40, R8, R48.reuse, R40 ;  /* 0x000000300828723c */ /* 0x0a0ff00000001828 */
[----:B------:R-:W-:Y:S08]  /*3a20*/  HMMA.16816.F32 R20, R4, R48, R28 ;  /* 0x000000300414723c */ /* 0x000ff0000000181c */
[-C--:B------:R-:W-:Y:S08]  /*3a30*/  HMMA.16816.F32 R8, R8, R50.reuse, R16 ;  /* 0x000000320808723c */ /* 0x080ff00000001810 */
[----:B------:R-:W-:Y:S01]  /*3a40*/  HMMA.16816.F32 R4, R4, R50, R12 ;  /* 0x000000320404723c */ /* 0x000fe2000000180c */
[----:B------:R-:W-:-:S02]  /*3a50*/  FMUL.FTZ R68, R68, c[0x0][0x320] ;  /* 0x0000c80044447a20 */ /* 0x000fc40000410000 */
[----:B------:R-:W-:Y:S02]  /*3a60*/  FMUL.FTZ R69, R69, c[0x0][0x320] ;  /* 0x0000c80045457a20 */ /* 0x000fe40000410000 */
[----:B------:R-:W-:Y:S02]  /*3a70*/  FMUL.FTZ R70, R70, c[0x0][0x320] ;  /* 0x0000c80046467a20 */ /* 0x000fe40000410000 */
[----:B------:R-:W-:Y:S02]  /*3a80*/  FMUL.FTZ R71, R71, c[0x0][0x320] ;  /* 0x0000c80047477a20 */ /* 0x000fe40000410000 */
[----:B------:R-:W-:Y:S02]  /*3a90*/  FMUL.FTZ R64, R64, c[0x0][0x320] ;  /* 0x0000c80040407a20 */ /* 0x000fe40000410000 */
[----:B------:R-:W-:Y:S02]  /*3aa0*/  FMUL.FTZ R65, R65, c[0x0][0x320] ;  /* 0x0000c80041417a20 */ /* 0x000fe40000410000 */
        /* <DEDUP_REMOVED lines=8> */
[----:B-1----:R-:W-:Y:S02]  /*3b30*/  FMUL.FTZ R0, R76, c[0x0][0x320] ;  /* 0x0000c8004c007a20 */ /* 0x002fe40000410000 */
        /* <DEDUP_REMOVED lines=9> */
[----:B------:R-:W-:Y:S01]  /*3bd0*/  FMUL.FTZ R7, R7, c[0x0][0x320] ;  /* 0x0000c80007077a20 */ /* 0x000fe20000410000 */
[----:B------:R3:W1:Y:S08]  /*3be0*/  MUFU.TANH R37, R20 ;  /* 0x0000001400257308 */ /* 0x0006700000002400 */
[----:B------:R3:W1:Y:S08]  /*3bf0*/  MUFU.TANH R39, R23 ;  /* 0x0000001700277308 */ /* 0x0006700000002400 */
[----:B------:R3:W1:Y:S08]  /*3c00*/  MUFU.TANH R74, R0 ;  /* 0x00000000004a7308 */ /* 0x0006700000002400 */
[----:B------:R-:W1:Y:S08]  /*3c10*/  MUFU.TANH R77, R77 ;  /* 0x0000004d004d7308 */ /* 0x000e700000002400 */
        /* <DEDUP_REMOVED lines=24> */
[----:B------:R-:W-:Y:S01]  /*3da0*/  BSSY B0, `(.L_x_538) ;  /* 0x0000046000007945 */ /* 0x000fe20003800000 */
[----:B------:R-:W-:Y:S01]  /*3db0*/  BAR.SYNC.DEFER_BLOCKING 0x0 ;  /* 0x0000000000007b1d */ /* 0x000fe20000010000 */
[----:B------:R-:W-:-:S05]  /*3dc0*/  ISETP.GT.AND P2, PT, R175, 0x6f, PT ;  /* 0x0000006faf00780c */ /* 0x000fca0003f44270 */
[----:B------:R-:W-:Y:S05]  /*3dd0*/  @!P0 BRA `(.L_x_539) ;  /* 0x0000042000008947 */ /* 0x000fea0003800000 */
[----:B--234-:R-:W-:Y:S01]  /*3de0*/  IADD3 R2, R175, R121, R178 ;  /* 0x00000079af027210 */ /* 0x01cfe20007ffe0b2 */
[----:B------:R-:W-:-:S03]  /*3df0*/  IMAD.MOV.U32 R244, RZ, RZ, RZ ;  /* 0x000000fffff47224 */ /* 0x000fc600078e00ff */
        /* <DEDUP_REMOVED lines=8> */
[----:B------:R-:W2:Y:S01]  /*3e80*/  @!P2 LDG.E R244, [R4.64] ;  /* 0x0000000604f4a981 */ /* 0x000ea2000c1e1900 */
[----:B------:R-:W-:-:S04]  /*3e90*/  IMAD.MOV R0, RZ, RZ, -R0 ;  /* 0x000000ffff007224 */ /* 0x000fc800078e0a00 */
[----:B------:R-:W-:-:S04]  /*3ea0*/  IMAD R252, R0, c[0x0][0x2b8], R2 ;  /* 0x0000ae0000fc7a24 */ /* 0x000fc800078e0202 */
[----:B------:R-:W-:Y:S01]  /*3eb0*/  IMAD.WIDE.U32 R2, R252, c[0x0][0x1e0], RZ ;  /* 0x00007800fc027a25 */ /* 0x000fe200078e00ff */
[----:B------:R-:W-:-:S05]  /*3ec0*/  SHF.R.S32.HI R0, RZ, 0x1f, R252 ;  /* 0x0000001fff007819 */ /* 0x000fca00000114fc */
[----:B------:R-:W-:-:S04]  /*3ed0*/  IMAD R0, R0, c[0x0][0x1e0], RZ ;  /* 0x0000780000007a24 */ /* 0x000fc800078e02ff */
[----:B------:R-:W-:-:S04]  /*3ee0*/  IMAD R0, R252, c[0x0][0x1e4], R0 ;  /* 0x00007900fc007a24 */ /* 0x000fc800078e0200 */
[----:B------:R-:W-:Y:S01]  /*3ef0*/  IMAD.IADD R3, R3, 0x1, R0 ;  /* 0x0000000103037824 */ /* 0x000fe200078e0200 */
[----:B--2---:R-:W-:-:S03]  /*3f00*/  SHF.R.S32.HI R4, RZ, 0x1f, R244 ;  /* 0x0000001fff047819 */ /* 0x004fc600000114f4 */
[----:B------:R-:W-:-:S04]  /*3f10*/  IMAD.WIDE.U32 R2, R244, c[0x0][0x1f0], R2 ;  /* 0x00007c00f4027a25 */ /* 0x000fc800078e0002 */
[----:B------:R-:W-:Y:S01]  /*3f20*/  IMAD R4, R4, c[0x0][0x1f0], RZ ;  /* 0x00007c0004047a24 */ /* 0x000fe200078e02ff */
[----:B------:R-:W-:-:S03]  /*3f30*/  IADD3 R0, P1, R172, R2, RZ ;  /* 0x00000002ac007210 */ /* 0x000fc60007f3e0ff */
[----:B------:R-:W-:Y:S01]  /*3f40*/  IMAD R2, R244, c[0x0][0x1f4], R4 ;  /* 0x00007d00f4027a24 */ /* 0x000fe200078e0204 */
[----:B------:R-:W-:-:S04]  /*3f50*/  LEA R4, P0, R0, c[0x0][0x1c8], 0x1 ;  /* 0x0000720000047a11 */ /* 0x000fc800078008ff */
[----:B------:R-:W-:-:S04]  /*3f60*/  IADD3.X R2, R171, R3, R2, P1, !PT ;  /* 0x00000003ab027210 */ /* 0x000fc80000ffe402 */
[----:B------:R-:W-:Y:S01]  /*3f70*/  LEA.HI.X R0, R0, c[0x0][0x1cc], R2, 0x1, P0 ;  /* 0x0000730000007a11 */ /* 0x000fe200000f0c02 */
[----:B------:R-:W-:Y:S05]  /*3f80*/  BRA.DIV ~URZ, `(.L_x_540) ;  /* 0x000123a27f007947 */ /* 0x000fea000b800000 */
[----:B------:R2:W3:Y:S02]  /*3f90*/  SHFL.IDX PT, R5, R0, RZ, 0x181f ;  /* 0x00181fff00057589 */ /* 0x0004e400000e0000 */
.L_x_602:
[----:B------:R-:W-:Y:S05]  /*3fa0*/  BRA.DIV ~URZ, `(.L_x_541) ;  /* 0x000123f27f007947 */ /* 0x000fea000b800000 */
[----:B------:R-:W4:Y:S04]  /*3fb0*/  SHFL.IDX PT, R6, R4, RZ, 0x181f ;  /* 0x00181fff04067589 */ /* 0x000f2800000e0000 */
[----:B------:R-:W5:Y:S04]  /*3fc0*/  SHFL.IDX PT, R2, R4, 0x1, 0x181f ;  /* 0x00381f0004027f89 */ /* 0x000f6800000e0000 */
[----:B------:R-:W2:Y:S04]  /*3fd0*/  SHFL.IDX PT, R10, R4, 0x2, 0x181f ;  /* 0x00581f00040a7f89 */ /* 0x000ea800000e0000 */
[----:B------:R-:W3:Y:S04]  /*3fe0*/  SHFL.IDX PT, R3, R0, 0x1, 0x181f ;  /* 0x00381f0000037f89 */ /* 0x000ee800000e0000 */
[----:B------:R-:W1:Y:S04]  /*3ff0*/  SHFL.IDX PT, R8, R4, 0x3, 0x181f ;  /* 0x00781f0004087f89 */ /* 0x000e6800000e0000 */
[----:B------:R-:W1:Y:S04]  /*4000*/  SHFL.IDX PT, R11, R0, 0x2, 0x181f ;  /* 0x00581f00000b7f89 */ /* 0x000e6800000e0000 */
[----:B------:R-:W1:Y:S01]  /*4010*/  SHFL.IDX PT, R9, R4, 0x4, 0x181f ;  /* 0x00981f0004097f89 */ /* 0x000e6200000e0000 */
[----:B----4-:R-:W-:-:S03]  /*4020*/  IADD3 R6, P0, R6, R170, RZ ;  /* 0x000000aa06067210 */ /* 0x010fc60007f1e0ff */
[----:B------:R-:W-:Y:S01]  /*4030*/  SHFL.IDX PT, R12, R4, 0x5, 0x181f ;  /* 0x00b81f00040c7f89 */ /* 0x000fe200000e0000 */
[-C--:B-----5:R-:W-:Y:S01]  /*4040*/  IADD3 R2, P1, R2, R170.reuse, RZ ;  /* 0x000000aa02027210 */ /* 0x0a0fe20007f3e0ff */
[----:B---3--:R-:W-:Y:S02]  /*4050*/  IMAD.X R7, R5, 0x1, R36, P0 ;  /* 0x0000000105077824 */ /* 0x008fe400000e0624 */
[----:B------:R-:W3:Y:S01]  /*4060*/  SHFL.IDX PT, R15, R0, 0x3, 0x181f ;  /* 0x00781f00000f7f89 */ /* 0x000ee200000e0000 */
[----:B--2---:R-:W-:-:S03]  /*4070*/  IADD3 R10, P0, R10, R170, RZ ;  /* 0x000000aa0a0a7210 */ /* 0x004fc60007f1e0ff */
[----:B------:R-:W2:Y:S01]  /*4080*/  SHFL.IDX PT, R14, R0, 0x4, 0x181f ;  /* 0x00981f00000e7f89 */ /* 0x000ea200000e0000 */
[----:B------:R-:W-:-:S03]  /*4090*/  IMAD.X R3, R3, 0x1, R36, P1 ;  /* 0x0000000103037824 */ /* 0x000fc600008e0624 */
[----:B------:R-:W4:Y:S01]  /*40a0*/  SHFL.IDX PT, R13, R0, 0x5, 0x181f ;  /* 0x00b81f00000d7f89 */ /* 0x000f2200000e0000 */
[----:B-1----:R-:W-:-:S03]  /*40b0*/  IADD3 R8, P6, R8, R170, RZ ;  /* 0x000000aa08087210 */ /* 0x002fc60007fde0ff */
[----:B------:R1:W-:Y:S01]  /*40c0*/  LDGSTS.E.BYPASS.LTC128B.128 [R243+0x3900], [R6.64], !P5 ;  /* 0x0390000006f37fae */ /* 0x0003e2000e901d46 */
[----:B------:R-:W-:-:S03]  /*40d0*/  IMAD.X R11, R11, 0x1, R36, P0 ;  /* 0x000000010b0b7824 */ /* 0x000fc600000e0624 */
[----:B------:R5:W-:Y:S04]  /*40e0*/  LDGSTS.E.BYPASS.LTC128B.128 [R243+0x4100], [R2.64], !P5 ;  /* 0x0410000002f37fae */ /* 0x000be8000e901d46 */
[----:B------:R4:W-:Y:S04]  /*40f0*/  LDGSTS.E.BYPASS.LTC128B.128 [R243+0x4900], [R10.64], !P5 ;  /* 0x049000000af37fae */ /* 0x0009e8000e901d46 */
[----:B------:R-:W4:Y:S04]  /*4100*/  SHFL.IDX PT, R4, R4, 0x6, 0x181f ;  /* 0x00d81f0004047f89 */ /* 0x000f2800000e0000 */
[----:B------:R-:W4:Y:S01]  /*4110*/  SHFL.IDX PT, R0, R0, 0x6, 0x181f ;  /* 0x00d81f0000007f89 */ /* 0x000f2200000e0000 */
[-C--:B-1----:R-:W-:Y:S01]  /*4120*/  IADD3 R6, P1, R9, R170.reuse, RZ ;  /* 0x000000aa09067210 */ /* 0x082fe20007f3e0ff */
[----:B---3--:R-:W-:Y:S01]  /*4130*/  IMAD.X R9, R15, 0x1, R36, P6 ;  /* 0x000000010f097824 */ /* 0x008fe200030e0624 */
[----:B-----5:R-:W-:-:S03]  /*4140*/  IADD3 R2, P0, R12, R170, RZ ;  /* 0x000000aa0c027210 */ /* 0x020fc60007f1e0ff */
[--C-:B--2---:R-:W-:Y:S01]  /*4150*/  IMAD.X R7, R14, 0x1, R36.reuse, P1 ;  /* 0x000000010e077824 */ /* 0x104fe200008e0624 */
[----:B------:R1:W-:Y:S01]  /*4160*/  LDGSTS.E.BYPASS.LTC128B.128 [R243+0x5100], [R8.64], !P5 ;  /* 0x0510000008f37fae */ /* 0x0003e2000e901d46 */
[----:B----4-:R-:W-:-:S03]  /*4170*/  IMAD.X R3, R13, 0x1, R36, P0 ;  /* 0x000000010d037824 */ /* 0x010fc600000e0624 */
[----:B------:R1:W-:Y:S04]  /*4180*/  LDGSTS.E.BYPASS.LTC128B.128 [R243+0x5900], [R6.64], !P5 ;  /* 0x0590000006f37fae */ /* 0x0003e8000e901d46 */
[----:B------:R1:W-:Y:S02]  /*4190*/  LDGSTS.E.BYPASS.LTC128B.128 [R243+0x6100], [R2.64], !P5 ;  /* 0x0610000002f37fae */ /* 0x0003e4000e901d46 */
.L_x_603:
[----:B-1----:R-:W-:-:S04]  /*41a0*/  IADD3 R2, P0, R4, R170, RZ ;  /* 0x000000aa04027210 */ /* 0x002fc80007f1e0ff */
[----:B------:R-:W-:-:S05]  /*41b0*/  IADD3.X R3, R0, R36, RZ, P0, !PT ;  /* 0x0000002400037210 */ /* 0x000fca00007fe4ff */
[----:B------:R-:W-:Y:S01]  /*41c0*/  @!PT LDS RZ, [RZ] ;  /* 0x00000000fffff984 */ /* 0x000fe20000000800 */
[----:B------:R-:W-:Y:S01]  /*41d0*/  @!PT LDS RZ, [RZ] ;  /* 0x00000000fffff984 */ /* 0x000fe20000000800 */
[----:B------:R-:W-:Y:S01]  /*41e0*/  @!PT LDS RZ, [RZ] ;  /* 0x00000000fffff984 */ /* 0x000fe20000000800 */
[----:B------:R1:W-:Y:S04]  /*41f0*/  LDGSTS.E.BYPASS.LTC128B.128 [R243+0x6900], [R2.64], !P5 ;  /* 0x0690000002f37fae */ /* 0x0003e8000e901d46 */
.L_x_539:
[----:B--2-4-:R-:W-:Y:S05]  /*4200*/  BSYNC B0 ;  /* 0x0000000000007941 */ /* 0x014fea0003800000 */
.L_x_538:
[----:B-1-3--:R-:W2:Y:S04]  /*4210*/  LDL R3, [R1+0x5c] ;  /* 0x00005c0001037983 */ /* 0x00aea80000100800 */
[----:B------:R-:W2:Y:S04]  /*4220*/  LDL R0, [R1+0x6c] ;  /* 0x00006c0001007983 */ /* 0x000ea80000100800 */
[----:B------:R-:W3:Y:S04]  /*4230*/  LDL R2, [R1+0x68] ;  /* 0x0000680001027983 */ /* 0x000ee80000100800 */
[----:B------:R-:W0:Y:S01]  /*4240*/  LDGDEPBAR ;  /* 0x00000000000079af */ /* 0x000e220000000000 */
[----:B--2---:R-:W-:-:S04]  /*4250*/  IMAD.IADD R88, R0, 0x1, R3 ;  /* 0x0000000100587824 */ /* 0x004fc800078e0203 */
[----:B------:R-:W-:Y:S01]  /*4260*/  @P4 IMAD.HI.U32 R0, R88, c[0x0][0x2c8], RZ ;  /* 0x0000b20058004a27 */ /* 0x000fe200078e00ff */
[----:B---3--:R-:W-:-:S03]  /*4270*/  IADD3 R4, -R2, 0x1, R120 ;  /* 0x0000000102047810 */ /* 0x008fc60007ffe178 */
[----:B------:R-:W-:Y:S01]  /*4280*/  IMAD.IADD R5, R120, 0x1, -R2 ;  /* 0x0000000178057824 */ /* 0x000fe200078e0a02 */
[----:B------:R-:W-:Y:S02]  /*4290*/  @P4 SHF.R.U32.HI R88, RZ, c[0x0][0x2cc], R0 ;  /* 0x0000b300ff584a19 */ /* 0x000fe40000011600 */
[----:B------:R-:W-:Y:S01]  /*42a0*/  IADD3 R4, R4, -c[0x0][0x168], RZ ;  /* 0x80005a0004047a10 */ /* 0x000fe20007ffe0ff */
[----:B------:R-:W-:Y:S05]  /*42b0*/  BRA.DIV ~URZ, `(.L_x_542) ;  /* 0x000127b27f007947 */ /* 0x000fea000b800000 */
[----:B------:R1:W2:Y:S02]  /*42c0*/  SHFL.IDX PT, R0, R88, RZ, 0x1c1f ;  /* 0x001c1fff58007589 */ /* 0x0002a400000e0000 */
.L_x_604:
[----:B--2---:R-:W-:-:S05]  /*42d0*/  IMAD.IADD R0, R4, 0x1, R0 ;  /* 0x0000000104007824 */ /* 0x004fca00078e0200 */
[----:B------:R-:W-:-:S04]  /*42e0*/  IMNMX R0, R5, R0, PT ;  /* 0x0000000005007217 */ /* 0x000fc80003800200 */
[C---:B------:R-:W-:Y:S02]  /*42f0*/  ISETP.GT.AND P0, PT, R0.reuse, RZ, PT ;  /* 0x000000ff0000720c */ /* 0x040fe40003f04270 */
[C---:B------:R-:W-:Y:S02]  /*4300*/  ISETP.GT.AND P6, PT, R0.reuse, 0x1, PT ;  /* 0x000000010000780c */ /* 0x040fe40003fc4270 */
[----:B------:R-:W-:Y:S02]  /*4310*/  FSEL R9, R169, -INF , P0 ;  /* 0xff800000a9097808 */ /* 0x000fe40000000000 */
[C---:B------:R-:W-:Y:S02]  /*4320*/  ISETP.GT.AND P1, PT, R0.reuse, 0x8, PT ;  /* 0x000000080000780c */ /* 0x040fe40003f24270 */
[----:B------:R-:W-:Y:S02]  /*4330*/  ISETP.GT.AND P0, PT, R0, 0x9, PT ;  /* 0x000000090000780c */ /* 0x000fe40003f04270 */
[----:B------:R-:W-:-:S02]  /*4340*/  FSEL R10, R168, -INF , P6 ;  /* 0xff800000a80a7808 */ /* 0x000fc40003000000 */
[----:B------:R-:W-:Y:S02]  /*4350*/  FSEL R13, R166, -INF , P1 ;  /* 0xff800000a60d7808 */ /* 0x000fe40000800000 */
[----:B------:R-:W-:Y:S02]  /*4360*/  FSEL R15, R165, -INF , P0 ;  /* 0xff800000a50f7808 */ /* 0x000fe40000000000 */
[C---:B------:R-:W-:Y:S02]  /*4370*/  ISETP.GT.AND P6, PT, R0.reuse, 0x10, PT ;  /* 0x000000100000780c */ /* 0x040fe40003fc4270 */
        /* <DEDUP_REMOVED lines=46> */
[----:B------:R-:W-:Y:S01]  /*4660*/  FSEL R144, R16, -INF , P0 ;  /* 0xff80000010907808 */ /* 0x000fe20000000000 */
[----:B------:R-:W-:Y:S05]  /*4670*/  BRA.DIV ~URZ, `(.L_x_543) ;  /* 0x000124527f007947 */ /* 0x000fea000b800000 */
[----:B------:R-:W2:Y:S04]  /*4680*/  SHFL.IDX PT, R2, R88, 0x2, 0x1c1f ;  /* 0x005c1f0058027f89 */ /* 0x000ea800000e0000 */
[----:B------:R-:W3:Y:S04]  /*4690*/  SHFL.IDX PT, R3, R88, 0x1, 0x1c1f ;  /* 0x003c1f0058037f89 */ /* 0x000ee800000e0000 */
[----:B-1----:R-:W1:Y:S01]  /*46a0*/  SHFL.IDX PT, R88, R88, 0x3, 0x1c1f ;  /* 0x007c1f0058587f89 */ /* 0x002e6200000e0000 */
[----:B--2---:R-:W-:-:S02]  /*46b0*/  IMAD.IADD R2, R4, 0x1, R2 ;  /* 0x0000000104027824 */ /* 0x004fc400078e0202 */
[----:B---3--:R-:W-:-:S03]  /*46c0*/  IMAD.IADD R3, R4, 0x1, R3 ;  /* 0x0000000104037824 */ /* 0x008fc600078e0203 */
[----:B------:R-:W-:Y:S01]  /*46d0*/  IMNMX R2, R5, R2, PT ;  /* 0x0000000205027217 */ /* 0x000fe20003800200 */
[----:B-1----:R-:W-:-:S03]  /*46e0*/  IMAD.IADD R0, R4, 0x1, R88 ;  /* 0x0000000104007824 */ /* 0x002fc600078e0258 */
[C---:B------:R-:W-:Y:S02]  /*46f0*/  ISETP.GT.AND P6, PT, R2.reuse, RZ, PT ;  /* 0x000000ff0200720c */ /* 0x040fe40003fc4270 */
[C---:B------:R-:W-:Y:S02]  /*4700*/  ISETP.GT.AND P1, PT, R2.reuse, 0x1, PT ;  /* 0x000000010200780c */ /* 0x040fe40003f24270 */
[----:B------:R-:W-:Y:S02]  /*4710*/  ISETP.GT.AND P0, PT, R2, 0x8, PT ;  /* 0x000000080200780c */ /* 0x000fe40003f04270 */
[----:B------:R-:W-:Y:S02]  /*4720*/  FSEL R24, R185, -INF , P6 ;  /* 0xff800000b9187808 */ /* 0x000fe40003000000 */
[----:B------:R-:W-:Y:S02]  /*4730*/  FSEL R26, R183, -INF , P1 ;  /* 0xff800000b71a7808 */ /* 0x000fe40000800000 */
[----:B------:R-:W-:-:S02]  /*4740*/  FSEL R29, R182, -INF , P0 ;  /* 0xff800000b61d7808 */ /* 0x000fc40000000000 */
[C---:B------:R-:W-:Y:S02]  /*4750*/  ISETP.GT.AND P6, PT, R2.reuse, 0x9, PT ;  /* 0x000000090200780c */ /* 0x040fe40003fc4270 */
        /* <DEDUP_REMOVED lines=44> */
[----:B------:R-:W-:Y:S02]  /*4a20*/  IMNMX R3, R5, R3, PT ;  /* 0x0000000305037217 */ /* 0x000fe40003800200 */
[----:B------:R-:W-:Y:S02]  /*4a30*/  FSEL R182, R37, -INF , P6 ;  /* 0xff80000025b67808 */ /* 0x000fe40003000000 */
[----:B------:R-:W-:-:S02]  /*4a40*/  FSEL R181, R30, -INF , P1 ;  /* 0xff8000001eb57808 */ /* 0x000fc40000800000 */
[----:B------:R-:W-:Y:S02]  /*4a50*/  FSEL R180, R19, -INF , P0 ;  /* 0xff80000013b47808 */ /* 0x000fe40000000000 */
[----:B------:R-:W-:Y:S02]  /*4a60*/  ISETP.GT.AND P6, PT, R2, 0x69, PT ;  /* 0x000000690200780c */ /* 0x000fe40003fc4270 */
[C---:B------:R-:W-:Y:S02]  /*4a70*/  ISETP.GT.AND P1, PT, R3.reuse, RZ, PT ;  /* 0x000000ff0300720c */ /* 0x040fe40003f24270 */
[----:B------:R-:W-:Y:S02]  /*4a80*/  ISETP.GT.AND P0, PT, R3, 0x1, PT ;  /* 0x000000010300780c */ /* 0x000fe40003f04270 */
[----:B------:R-:W-:Y:S02]  /*4a90*/  FSEL R179, R18, -INF , P6 ;  /* 0xff80000012b37808 */ /* 0x000fe40003000000 */
[----:B------:R-:W-:-:S02]  /*4aa0*/  FSEL R7, R201, -INF , P1 ;  /* 0xff800000c9077808 */ /* 0x000fc40000800000 */
[----:B------:R-:W-:Y:S02]  /*4ab0*/  FSEL R8, R199, -INF , P0 ;  /* 0xff800000c7087808 */ /* 0x000fe40000000000 */
[C---:B------:R-:W-:Y:S02]  /*4ac0*/  ISETP.GT.AND P6, PT, R3.reuse, 0x8, PT ;  /* 0x000000080300780c */ /* 0x040fe40003fc4270 */
[C---:B------:R-:W-:Y:S02]  /*4ad0*/  ISETP.GT.AND P1, PT, R3.reuse, 0x9, PT ;  /* 0x000000090300780c */ /* 0x040fe40003f24270 */
        /* <DEDUP_REMOVED lines=43> */
[----:B------:R-:W-:Y:S02]  /*4d90*/  IMNMX R0, R5, R0, PT ;  /* 0x0000000005007217 */ /* 0x000fe40003800200 */
[----:B------:R-:W-:-:S02]  /*4da0*/  FSEL R150, R71, -INF , P6 ;  /* 0xff80000047967808 */ /* 0x000fc40003000000 */
[----:B------:R-:W-:Y:S02]  /*4db0*/  FSEL R145, R42, -INF , P1 ;  /* 0xff8000002a917808 */ /* 0x000fe40000800000 */
[----:B------:R-:W-:Y:S02]  /*4dc0*/  FSEL R146, R43, -INF , P0 ;  /* 0xff8000002b927808 */ /* 0x000fe40000000000 */
[C---:B------:R-:W-:Y:S02]  /*4dd0*/  ISETP.GT.AND P6, PT, R3.reuse, 0x68, PT ;  /* 0x000000680300780c */ /* 0x040fe40003fc4270 */
[----:B------:R-:W-:Y:S02]  /*4de0*/  ISETP.GT.AND P1, PT, R3, 0x69, PT ;  /* 0x000000690300780c */ /* 0x000fe40003f24270 */
[----:B------:R-:W-:Y:S02]  /*4df0*/  ISETP.GT.AND P0, PT, R0, RZ, PT ;  /* 0x000000ff0000720c */ /* 0x000fe40003f04270 */
        /* <DEDUP_REMOVED lines=42> */
[----:B------:R-:W-:-:S02]  /*50a0*/  FMNMX.FTZ R4, R9, R10, !PT ;  /* 0x0000000a09047209 */ /* 0x000fc40007810000 */
[----:B------:R-:W-:Y:S02]  /*50b0*/  FSEL R160, R85, -INF , P6 ;  /* 0xff80000055a07808 */ /* 0x000fe40003000000 */
[----:B------:R-:W-:Y:S02]  /*50c0*/  FSEL R159, R78, -INF , P1 ;  /* 0xff8000004e9f7808 */ /* 0x000fe40000800000 */
[----:B------:R-:W-:Y:S02]  /*50d0*/  FSEL R158, R79, -INF , P0 ;  /* 0xff8000004f9e7808 */ /* 0x000fe40000000000 */
        /* <DEDUP_REMOVED lines=9> */
[----:B------:R-:W-:Y:S02]  /*5170*/  FMNMX.FTZ R2, R15, R2, !PT ;  /* 0x000000020f027209 */ /* 0x000fe40007810000 */
[C---:B------:R-:W-:Y:S02]  /*5180*/  ISETP.GT.AND P6, PT, R0.reuse, 0x61, PT ;  /* 0x000000610000780c */ /* 0x040fe40003fc4270 */
[C---:B------:R-:W-:Y:S02]  /*5190*/  ISETP.GT.AND P1, PT, R0.reuse, 0x68, PT ;  /* 0x000000680000780c */ /* 0x040fe40003f24270 */
[----:B------:R-:W-:Y:S02]  /*51a0*/  ISETP.GT.AND P0, PT, R0, 0x69, PT ;  /* 0x000000690000780c */ /* 0x000fe40003f04270 */
        /* <DEDUP_REMOVED lines=101> */
[----:B------:R-:W-:Y:S02]  /*5800*/  FMNMX.FTZ R0, R144, R0, !PT ;  /* 0x0000000090007209 */ /* 0x000fe40007810000 */
[----:B------:R-:W-:Y:S01]  /*5810*/  FMNMX.FTZ R70, R149, R70, !PT ;  /* 0x0000004695467209 */ /* 0x000fe20007810000 */
[----:B------:R-:W1:Y:S01]  /*5820*/  SHFL.BFLY PT, R5, R69, 0x2, 0x1f ;  /* 0x0c401f0045057f89 */ /* 0x000e6200000e0000 */
[----:B------:R-:W-:-:S02]  /*5830*/  FSEL R147, R44, -INF , P0 ;  /* 0xff8000002c937808 */ /* 0x000fc40000000000 */
[----:B------:R-:W-:Y:S01]  /*5840*/  FMNMX.FTZ R2, R184, R3, !PT ;  /* 0x00000003b8027209 */ /* 0x000fe20007810000 */
[----:B------:R-:W2:Y:S03]  /*5850*/  SHFL.BFLY PT, R4, R0, 0x2, 0x1f ;  /* 0x0c401f0000047f89 */ /* 0x000ea600000e0000 */
[----:B------:R-:W-:Y:S01]  /*5860*/  FMNMX.FTZ R2, R147, R2, !PT ;  /* 0x0000000293027209 */ /* 0x000fe20007810000 */
[----:B------:R-:W3:Y:S04]  /*5870*/  SHFL.BFLY PT, R3, R70, 0x2, 0x1f ;  /* 0x0c401f0046037f89 */ /* 0x000ee800000e0000 */
[----:B------:R-:W4:Y:S01]  /*5880*/  SHFL.BFLY PT, R6, R2, 0x2, 0x1f ;  /* 0x0c401f0002067f89 */ /* 0x000f2200000e0000 */
[----:B-1----:R-:W-:-:S02]  /*5890*/  FMNMX.FTZ R69, R69, R5, !PT ;  /* 0x0000000545457209 */ /* 0x002fc40007810000 */
[----:B--2---:R-:W-:-:S03]  /*58a0*/  FMNMX.FTZ R0, R4, R0, !PT ;  /* 0x0000000004007209 */ /* 0x004fc60007810000 */
[----:B------:R-:W1:Y:S01]  /*58b0*/  SHFL.BFLY PT, R4, R69, 0x1, 0x1f ;  /* 0x0c201f0045047f89 */ /* 0x000e6200000e0000 */
[----:B---3--:R-:W-:-:S03]  /*58c0*/  FMNMX.FTZ R70, R70, R3, !PT ;  /* 0x0000000346467209 */ /* 0x008fc60007810000 */
[----:B------:R-:W2:Y:S01]  /*58d0*/  SHFL.BFLY PT, R71, R0, 0x1, 0x1f ;  /* 0x0c201f0000477f89 */ /* 0x000ea200000e0000 */
[----:B----4-:R-:W-:-:S03]  /*58e0*/  FMNMX.FTZ R6, R2, R6, !PT ;  /* 0x0000000602067209 */ /* 0x010fc60007810000 */
[----:B------:R-:W3:Y:S04]  /*58f0*/  SHFL.BFLY PT, R3, R70, 0x1, 0x1f ;  /* 0x0c201f0046037f89 */ /* 0x000ee800000e0000 */
[----:B------:R4:W4:Y:S01]  /*5900*/  SHFL.BFLY PT, R68, R6, 0x1, 0x1f ;  /* 0x0c201f0006447f89 */ /* 0x00092200000e0000 */
[----:B-1----:R-:W-:Y:S02]  /*5910*/  FMNMX.FTZ R69, R69, R4, !PT ;  /* 0x0000000445457209 */ /* 0x002fe40007810000 */
[----:B--2---:R-:W-:Y:S02]  /*5920*/  FMNMX.FTZ R71, R0, R71, !PT ;  /* 0x0000004700477209 */ /* 0x004fe40007810000 */
[----:B---3--:R-:W-:-:S03]  /*5930*/  FMNMX.FTZ R70, R70, R3, !PT ;  /* 0x0000000346467209 */ /* 0x008fc60007810000 */
.L_x_605:
[C---:B------:R-:W-:Y:S01]  /*5940*/  FMUL.FTZ R4, R71.reuse, c[0x0][0x2d0] ;  /* 0x0000b40047047a20 */ /* 0x040fe20000410000 */
[----:B------:R-:W-:Y:S01]  /*5950*/  FSETP.NEU.FTZ.AND P0, PT, R71, -INF , PT ;  /* 0xff8000004700780b */ /* 0x000fe20003f1d000 */
[----:B------:R-:W-:Y:S01]  /*5960*/  FMUL.FTZ R3, R70, c[0x0][0x2d0] ;  /* 0x0000b40046037a20 */ /* 0x000fe20000410000 */
[----:B----4-:R-:W-:Y:S01]  /*5970*/  FMNMX.FTZ R68, R68, R6, !PT ;  /* 0x0000000644447209 */ /* 0x010fe20007810000 */
[----:B------:R-:W-:Y:S01]  /*5980*/  WARPSYNC 0xffffffff ;  /* 0xffffffff00007948 */ /* 0x000fe20003800000 */
[----:B------:R-:W-:Y:S01]  /*5990*/  FSEL R4, R4, RZ, P0 ;  /* 0x000000ff04047208 */ /* 0x000fe20000000000 */
[----:B------:R-:W-:Y:S01]  /*59a0*/  LDSM.16.MT88.4 R44, [R225] ;  /* 0x00000000e12c783b */ /* 0x000fe20000004200 */
[----:B------:R-:W-:-:S03]  /*59b0*/  FSETP.NEU.FTZ.AND P0, PT, R70, -INF , PT ;  /* 0xff8000004600780b */ /* 0x000fc60003f1d000 */
[--C-:B------:R-:W-:Y:S01]  /*59c0*/  FFMA.FTZ R0, R9, c[0x0][0x2d0], -R4.reuse ;  /* 0x0000b40009007a23 */ /* 0x100fe20000010804 */
[----:B------:R-:W-:Y:S01]  /*59d0*/  FSEL R3, R3, RZ, P0 ;  /* 0x000000ff03037208 */ /* 0x000fe20000000000 */
[--C-:B------:R-:W-:Y:S01]  /*59e0*/  FFMA.FTZ R2, R25, c[0x0][0x2d0], -R4.reuse ;  /* 0x0000b40019027a23 */ /* 0x100fe20000010804 */
[----:B------:R-:W-:Y:S01]  /*59f0*/  FSETP.NEU.FTZ.AND P0, PT, R69, -INF , PT ;  /* 0xff8000004500780b */ /* 0x000fe20003f1d000 */
[----:B------:R1:W-:Y:S01]  /*5a00*/  MUFU.EX2 R207, R0 ;  /* 0x0000000000cf7308 */ /* 0x0003e20000000800 */
[----:B------:R2:W-:Y:S01]  /*5a10*/  STL [R1+0xa0], R224 ;  /* 0x0000a0e001007387 */ /* 0x0005e20000100800 */
[----:B------:R-:W-:Y:S02]  /*5a20*/  FFMA.FTZ R144, R144, c[0x0][0x2d0], -R4 ;  /* 0x0000b40090907a23 */ /* 0x000fe40000010804 */
[--C-:B------:R-:W-:Y:S01]  /*5a30*/  FFMA.FTZ R145, R145, c[0x0][0x2d0], -R3.reuse ;  /* 0x0000b40091917a23 */ /* 0x100fe20000010803 */
[----:B------:R-:W-:Y:S01]  /*5a40*/  LDSM.16.MT88.4 R52, [R229+0x800] ;  /* 0x00080000e534783b */ /* 0x000fe20000004200 */
[----:B------:R-:W-:-:S02]  /*5a50*/  FFMA.FTZ R146, R146, c[0x0][0x2d0], -R3 ;  /* 0x0000b40092927a23 */ /* 0x000fc40000010803 */
[----:B------:R3:W-:Y:S01]  /*5a60*/  MUFU.EX2 R217, R2 ;  /* 0x0000000200d97308 */ /* 0x0007e20000000800 */
[----:B------:R-:W-:Y:S01]  /*5a70*/  LDSM.16.MT88.4 R48, [R226] ;  /* 0x00000000e230783b */ /* 0x000fe20000004200 */
[--C-:B------:R-:W-:Y:S02]  /*5a80*/  FFMA.FTZ R148, R148, c[0x0][0x2d0], -R3.reuse ;  /* 0x0000b40094947a23 */ /* 0x100fe40000010803 */
[----:B------:R-:W-:Y:S02]  /*5a90*/  FFMA.FTZ R149, R149, c[0x0][0x2d0], -R3 ;  /* 0x0000b40095957a23 */ /* 0x000fe40000010803 */
[----:B-1----:R-:W-:-:S04]  /*5aa0*/  FFMA.FTZ R0, R10, c[0x0][0x2d0], -R4 ;  /* 0x0000b4000a007a23 */ /* 0x002fc80000010804 */
[----:B------:R1:W-:Y:S01]  /*5ab0*/  MUFU.EX2 R206, R0 ;  /* 0x0000000000ce7308 */ /* 0x0003e20000000800 */
[----:B---3--:R-:W-:-:S05]  /*5ac0*/  FMUL.FTZ R2, R69, c[0x0][0x2d0] ;  /* 0x0000b40045027a20 */ /* 0x008fca0000410000 */
[----:B------:R-:W-:Y:S02]  /*5ad0*/  FSEL R2, R2, RZ, P0 ;  /* 0x000000ff02027208 */ /* 0x000fe40000000000 */
[----:B------:R-:W-:Y:S01]  /*5ae0*/  FSETP.NEU.FTZ.AND P0, PT, R68, -INF , PT ;  /* 0xff8000004400780b */ /* 0x000fe20003f1d000 */
[----:B-1----:R-:W-:-:S04]  /*5af0*/  FFMA.FTZ R0, R13, c[0x0][0x2d0], -R4 ;  /* 0x0000b4000d007a23 */ /* 0x002fc80000010804 */
[----:B------:R1:W-:Y:S02]  /*5b00*/  MUFU.EX2 R208, R0 ;  /* 0x0000000000d07308 */ /* 0x0003e40000000800 */
[----:B-1----:R-:W-:-:S06]  /*5b10*/  FFMA.FTZ R0, R15, c[0x0][0x2d0], -R4 ;  /* 0x0000b4000f007a23 */ /* 0x002fcc0000010804 */
[----:B------:R1:W3:Y:S02]  /*5b20*/  MUFU.EX2 R197, R0 ;  /* 0x0000000000c57308 */ /* 0x0002e40000000800 */
[----:B-1----:R-:W-:-:S06]  /*5b30*/  FFMA.FTZ R0, R21, c[0x0][0x2d0], -R4 ;  /* 0x0000b40015007a23 */ /* 0x002fcc0000010804 */
[----:B------:R1:W4:Y:S02]  /*5b40*/  MUFU.EX2 R5, R0 ;  /* 0x0000000000057308 */ /* 0x0003240000000800 */
[----:B-1----:R-:W-:Y:S01]  /*5b50*/  FFMA.FTZ R0, R22, c[0x0][0x2d0], -R4 ;  /* 0x0000b40016007a23 */ /* 0x002fe20000010804 */
[----:B---3--:R-:W-:-:S05]  /*5b60*/  F2FP.PACK_AB R22, R197, R208 ;  /* 0x000000d0c516723e */ /* 0x008fca00000000ff */
[----:B------:R1:W-:Y:S02]  /*5b70*/  MUFU.EX2 R34, R0 ;  /* 0x0000000000227308 */ /* 0x0003e40000000800 */
[----:B-1----:R-:W-:-:S06]  /*5b80*/  FFMA.FTZ R0, R28, c[0x0][0x2d0], -R4 ;  /* 0x0000b4001c007a23 */ /* 0x002fcc0000010804 */
[----:B------:R1:W-:Y:S02]  /*5b90*/  MUFU.EX2 R222, R0 ;  /* 0x0000000000de7308 */ /* 0x0003e40000000800 */
[--C-:B-1----:R-:W-:Y:S01]  /*5ba0*/  FFMA.FTZ R0, R7, c[0x0][0x2d0], -R3.reuse ;  /* 0x0000b40007007a23 */ /* 0x102fe20000010803 */
[----:B----4-:R-:W-:Y:S01]  /*5bb0*/  MOV R7, R5 ;  /* 0x0000000500077202 */ /* 0x010fe20000000f00 */
[----:B------:R-:W-:-:S04]  /*5bc0*/  FFMA.FTZ R5, R17, c[0x0][0x2d0], -R3 ;  /* 0x0000b40011057a23 */ /* 0x000fc80000010803 */
[----:B------:R1:W-:Y:S08]  /*5bd0*/  MUFU.EX2 R204, R0 ;  /* 0x0000000000cc7308 */ /* 0x0003f00000000800 */
[----:B------:R3:W-:Y:S01]  /*5be0*/  MUFU.EX2 R218, R5 ;  /* 0x0000000500da7308 */ /* 0x0007e20000000800 */
[----:B-1----:R-:W-:-:S07]  /*5bf0*/  FFMA.FTZ R0, R8, c[0x0][0x2d0], -R3 ;  /* 0x0000b40008007a23 */ /* 0x002fce0000010803 */
[----:B------:R1:W4:Y:S01]  /*5c00*/  MUFU.EX2 R195, R0 ;  /* 0x0000000000c37308 */ /* 0x0003220000000800 */
[----:B---3--:R-:W-:-:S07]  /*5c10*/  FFMA.FTZ R5, R35, c[0x0][0x2d0], -R2 ;  /* 0x0000b40023057a23 */ /* 0x008fce0000010802 */
[----:B------:R3:W-:Y:S01]  /*5c20*/  MUFU.EX2 R220, R5 ;  /* 0x0000000500dc7308 */ /* 0x0007e20000000800 */
[----:B-1----:R-:W-:Y:S01]  /*5c30*/  FFMA.FTZ R0, R11, c[0x0][0x2d0], -R3 ;  /* 0x0000b4000b007a23 */ /* 0x002fe20000010803 */
[----:B----4-:R-:W-:-:S06]  /*5c40*/  F2FP.PACK_AB R21, R195, R204 ;  /* 0x000000ccc315723e */ /* 0x010fcc00000000ff */
[----:B------:R1:W-:Y:S01]  /*5c50*/  MUFU.EX2 R205, R0 ;  /* 0x0000000000cd7308 */ /* 0x0003e20000000800 */
[----:B---3--:R-:W-:Y:S02]  /*5c60*/  FFMA.FTZ R5, R36, c[0x0][0x2d0], -R2 ;  /* 0x0000b40024057a23 */ /* 0x008fe40000010802 */
[----:B------:R-:W3:Y:S05]  /*5c70*/  LDSM.16.MT88.4 R36, [R229] ;  /* 0x00000000e524783b */ /* 0x000eea0000004200 */
[----:B------:R-:W4:Y:S01]  /*5c80*/  MUFU.EX2 R247, R5 ;  /* 0x0000000500f77308 */ /* 0x000f220000000800 */
[----:B-1----:R-:W-:-:S07]  /*5c90*/  FFMA.FTZ R0, R12, c[0x0][0x2d0], -R3 ;  /* 0x0000b4000c007a23 */ /* 0x002fce0000010803 */
[----:B------:R1:W-:Y:S01]  /*5ca0*/  MUFU.EX2 R219, R0 ;  /* 0x0000000000db7308 */ /* 0x0003e20000000800 */
[----:B----4-:R-:W-:Y:S01]  /*5cb0*/  F2FP.PACK_AB R10, R247, R220 ;  /* 0x000000dcf70a723e */ /* 0x010fe200000000ff */
[----:B-1----:R-:W-:Y:S01]  /*5cc0*/  FFMA.FTZ R0, R14, c[0x0][0x2d0], -R3 ;  /* 0x0000b4000e007a23 */ /* 0x002fe20000010803 */
[----:B------:R-:W-:-:S05]  /*5cd0*/  F2FP.PACK_AB R14, R222, R217 ;  /* 0x000000d9de0e723e */ /* 0x000fca00000000ff */
[----:B------:R1:W-:Y:S02]  /*5ce0*/  MUFU.EX2 R200, R0 ;  /* 0x0000000000c87308 */ /* 0x0003e40000000800 */
[----:B-1----:R-:W-:-:S06]  /*5cf0*/  FFMA.FTZ R0, R16, c[0x0][0x2d0], -R3 ;  /* 0x0000b40010007a23 */ /* 0x002fcc0000010803 */
[----:B------:R1:W4:Y:S02]  /*5d00*/  MUFU.EX2 R216, R0 ;  /* 0x0000000000d87308 */ /* 0x0003240000000800 */
[----:B-1----:R-:W-:Y:S01]  /*5d10*/  FFMA.FTZ R0, R27, c[0x0][0x2d0], -R3 ;  /* 0x0000b4001b007a23 */ /* 0x002fe20000010803 */
[----:B----4-:R-:W-:-:S05]  /*5d20*/  F2FP.PACK_AB R13, R216, R200 ;  /* 0x000000c8d80d723e */ /* 0x010fca00000000ff */
[----:B------:R1:W4:Y:S02]  /*5d30*/  MUFU.EX2 R223, R0 ;  /* 0x0000000000df7308 */ /* 0x0003240000000800 */
[----:B-1----:R-:W-:Y:S01]  /*5d40*/  FFMA.FTZ R0, R24, c[0x0][0x2d0], -R2 ;  /* 0x0000b40018007a23 */ /* 0x002fe20000010802 */
[----:B----4-:R-:W-:-:S05]  /*5d50*/  F2FP.PACK_AB R15, R223, R218 ;  /* 0x000000dadf0f723e */ /* 0x010fca00000000ff */
[----:B------:R1:W-:Y:S02]  /*5d60*/  MUFU.EX2 R194, R0 ;  /* 0x0000000000c27308 */ /* 0x0003e40000000800 */
[----:B-1----:R-:W-:-:S06]  /*5d70*/  FFMA.FTZ R0, R26, c[0x0][0x2d0], -R2 ;  /* 0x0000b4001a007a23 */ /* 0x002fcc0000010802 */
[----:B------:R1:W4:Y:S02]  /*5d80*/  MUFU.EX2 R193, R0 ;  /* 0x0000000000c17308 */ /* 0x0003240000000800 */
[----:B-1----:R-:W-:Y:S01]  /*5d90*/  FFMA.FTZ R0, R29, c[0x0][0x2d0], -R2 ;  /* 0x0000b4001d007a23 */ /* 0x002fe20000010802 */
[----:B----4-:R-:W-:-:S05]  /*5da0*/  F2FP.PACK_AB R16, R193, R194 ;  /* 0x000000c2c110723e */ /* 0x010fca00000000ff */
[----:B------:R1:W-:Y:S02]  /*5db0*/  MUFU.EX2 R203, R0 ;  /* 0x0000000000cb7308 */ /* 0x0003e40000000800 */
[----:B-1----:R-:W-:-:S06]  /*5dc0*/  FFMA.FTZ R0, R31, c[0x0][0x2d0], -R2 ;  /* 0x0000b4001f007a23 */ /* 0x002fcc0000010802 */
[----:B------:R1:W-:Y:S02]  /*5dd0*/  MUFU.EX2 R210, R0 ;  /* 0x0000000000d27308 */ /* 0x0003e40000000800 */
[----:B-1----:R-:W-:-:S06]  /*5de0*/  FFMA.FTZ R0, R32, c[0x0][0x2d0], -R2 ;  /* 0x0000b40020007a23 */ /* 0x002fcc0000010802 */
[----:B------:R1:W-:Y:S02]  /*5df0*/  MUFU.EX2 R196, R0 ;  /* 0x0000000000c47308 */ /* 0x0003e40000000800 */
[----:B-1----:R-:W-:-:S06]  /*5e00*/  FFMA.FTZ R0, R33, c[0x0][0x2d0], -R2 ;  /* 0x0000b40021007a23 */ /* 0x002fcc0000010802 */
[----:B------:R1:W4:Y:S02]  /*5e10*/  MUFU.EX2 R215, R0 ;  /* 0x0000000000d77308 */ /* 0x0003240000000800 */
[----:B-1----:R-:W-:Y:S01]  /*5e20*/  FMUL.FTZ R0, R68, c[0x0][0x2d0] ;  /* 0x0000b40044007a20 */ /* 0x002fe20000410000 */
[----:B----4-:R-:W-:-:S04]  /*5e30*/  F2FP.PACK_AB R8, R215, R196 ;  /* 0x000000c4d708723e */ /* 0x010fc800000000ff */
[----:B------:R-:W-:-:S05]  /*5e40*/  FSEL R0, R0, RZ, P0 ;  /* 0x000000ff00007208 */ /* 0x000fca0000000000 */
[--C-:B------:R-:W-:Y:S01]  /*5e50*/  FFMA.FTZ R5, R18, c[0x0][0x2d0], -R0.reuse ;  /* 0x0000b40012057a23 */ /* 0x100fe20000010800 */
[----:B------:R-:W-:Y:S01]  /*5e60*/  F2FP.PACK_AB R18, R210, R203 ;  /* 0x000000cbd212723e */ /* 0x000fe200000000ff */
[--C-:B------:R-:W-:Y:S02]  /*5e70*/  FFMA.FTZ R6, R30, c[0x0][0x2d0], -R0.reuse ;  /* 0x0000b4001e067a23 */ /* 0x100fe40000010800 */
[----:B------:R1:W-:Y:S01]  /*5e80*/  MUFU.EX2 R202, R5 ;  /* 0x0000000500ca7308 */ /* 0x0003e20000000800 */
[----:B------:R-:W4:Y:S01]  /*5e90*/  LDSM.16.MT88.4 R28, [R225+0x800] ;  /* 0x00080000e11c783b */ /* 0x000f220000004200 */
[--C-:B------:R-:W-:Y:S02]  /*5ea0*/  FFMA.FTZ R154, R154, c[0x0][0x2d0], -R0.reuse ;  /* 0x0000b4009a9a7a23 */ /* 0x100fe40000010800 */
[--C-:B------:R-:W-:Y:S02]  /*5eb0*/  FFMA.FTZ R155, R155, c[0x0][0x2d0], -R0.reuse ;  /* 0x0000b4009b9b7a23 */ /* 0x100fe40000010800 */
[----:B------:R-:W-:-:S02]  /*5ec0*/  FFMA.FTZ R184, R184, c[0x0][0x2d0], -R0 ;  /* 0x0000b400b8b87a23 */ /* 0x000fc40000010800 */
[----:B------:R2:W-:Y:S01]  /*5ed0*/  MUFU.EX2 R214, R6 ;  /* 0x0000000600d67308 */ /* 0x0005e20000000800 */
[----:B-1----:R-:W-:-:S07]  /*5ee0*/  FFMA.FTZ R5, R19, c[0x0][0x2d0], -R0 ;  /* 0x0000b40013057a23 */ /* 0x002fce0000010800 */
[----:B------:R1:W1:Y:S01]  /*5ef0*/  MUFU.EX2 R192, R5 ;  /* 0x0000000500c07308 */ /* 0x0002620000000800 */
[----:B--2---:R-:W-:-:S04]  /*5f00*/  MOV R6, R34 ;  /* 0x0000002200067202 */ /* 0x004fc80000000f00 */
[----:B------:R-:W-:Y:S01]  /*5f10*/  F2FP.PACK_AB R12, R6, R7 ;  /* 0x00000007060c723e */ /* 0x000fe200000000ff */
[--C-:B-1----:R-:W-:Y:S01]  /*5f20*/  FFMA.FTZ R5, R20, c[0x0][0x2d0], -R0.reuse ;  /* 0x0000b40014057a23 */ /* 0x102fe20000010800 */
[----:B------:R-:W-:Y:S02]  /*5f30*/  F2FP.PACK_AB R17, R192, R202 ;  /* 0x000000cac011723e */ /* 0x000fe400000000ff */
[----:B------:R-:W-:Y:S01]  /*5f40*/  F2FP.PACK_AB R20, R206, R207 ;  /* 0x000000cfce14723e */ /* 0x000fe200000000ff */
[----:B------:R1:W-:Y:S02]  /*5f50*/  MUFU.EX2 R209, R5 ;  /* 0x0000000500d17308 */ /* 0x0003e40000000800 */
[----:B-1----:R-:W-:Y:S01]  /*5f60*/  FFMA.FTZ R5, R23, c[0x0][0x2d0], -R0 ;  /* 0x0000b40017057a23 */ /* 0x002fe20000010800 */
[----:B------:R-:W-:-:S05]  /*5f70*/  F2FP.PACK_AB R23, R219, R205 ;  /* 0x000000cddb17723e */ /* 0x000fca00000000ff */
[----:B------:R1:W2:Y:S02]  /*5f80*/  MUFU.EX2 R224, R5 ;  /* 0x0000000500e07308 */ /* 0x0002a40000000800 */
[C---:B---3--:R-:W-:Y:S08]  /*5f90*/  HMMA.16816.F32 R32, R20.reuse, R36, RZ ;  /* 0x000000241420723c */ /* 0x048ff000000018ff */
[----:B------:R-:W-:Y:S01]  /*5fa0*/  HMMA.16816.F32 R60, R20, R44, RZ ;  /* 0x0000002c143c723c */ /* 0x000fe200000018ff */
[----:B-1----:R-:W-:Y:S01]  /*5fb0*/  FFMA.FTZ R5, R40, c[0x0][0x2d0], -R0 ;  /* 0x0000b40028057a23 */ /* 0x002fe20000010800 */
[----:B--2---:R-:W-:-:S03]  /*5fc0*/  F2FP.PACK_AB R19, R224, R209 ;  /* 0x000000d1e013723e */ /* 0x004fc600000000ff */
[----:B------:R1:W2:Y:S03]  /*5fd0*/  MUFU.EX2 R221, R5 ;  /* 0x0000000500dd7308 */ /* 0x0002a60000000800 */
[----:B------:R-:W-:Y:S08]  /*5fe0*/  HMMA.16816.F32 R72, R20, R48, RZ ;  /* 0x000000301448723c */ /* 0x000ff000000018ff */
[----:B------:R-:W-:Y:S01]  /*5ff0*/  HMMA.16816.F32 R24, R16, R44, RZ ;  /* 0x0000002c1018723c */ /* 0x000fe200000018ff */
[----:B-1----:R-:W-:-:S07]  /*6000*/  FFMA.FTZ R5, R41, c[0x0][0x2d0], -R0 ;  /* 0x0000b40029057a23 */ /* 0x002fce0000010800 */
[----:B------:R-:W-:Y:S01]  /*6010*/  HMMA.16816.F32 R56, R16, R36, RZ ;  /* 0x000000241038723c */ /* 0x000fe200000018ff */
[----:B--2---:R-:W-:Y:S01]  /*6020*/  F2FP.PACK_AB R9, R221, R214 ;  /* 0x000000d6dd09723e */ /* 0x004fe200000000ff */
[----:B------:R1:W-:Y:S06]  /*6030*/  MUFU.EX2 R248, R5 ;  /* 0x0000000500f87308 */ /* 0x0003ec0000000800 */
[C---:B------:R-:W-:Y:S01]  /*6040*/  HMMA.16816.F32 R88, R12.reuse, R52, R32 ;  /* 0x000000340c58723c */ /* 0x040fe20000001820 */
[----:B------:R-:W-:Y:S07]  /*6050*/  LDSM.16.MT88.4 R32, [R226+0x800] ;  /* 0x00080000e220783b */ /* 0x000fee0000004200 */
[----:B----4-:R-:W-:Y:S01]  /*6060*/  HMMA.16816.F32 R76, R12, R28, R60 ;  /* 0x0000001c0c4c723c */ /* 0x010fe2000000183c */
[----:B-1----:R-:W-:-:S02]  /*6070*/  FFMA.FTZ R5, R42, c[0x0][0x2d0], -R0 ;  /* 0x0000b4002a057a23 */ /* 0x002fc40000010800 */
[----:B------:R-:W1:Y:S02]  /*6080*/  LDSM.16.MT88.4 R40, [R228] ;  /* 0x00000000e428783b */ /* 0x000e640000004200 */
[----:B------:R-:W2:Y:S03]  /*6090*/  MUFU.EX2 R212, R5 ;  /* 0x0000000500d47308 */ /* 0x000ea60000000800 */
[----:B------:R-:W-:Y:S01]  /*60a0*/  HMMA.16816.F32 R64, R16, R48, RZ ;  /* 0x000000301040723c */ /* 0x000fe200000018ff */
[----:B--2---:R-:W-:Y:S01]  /*60b0*/  F2FP.PACK_AB R11, R212, R248 ;  /* 0x000000f8d40b723e */ /* 0x004fe200000000ff */
[----:B------:R-:W-:-:S04]  /*60c0*/  FFMA.FTZ R5, R124, c[0x0][0x2d0], -R4 ;  /* 0x0000b4007c057a23 */ /* 0x000fc80000010804 */
[----:B------:R2:W3:Y:S02]  /*60d0*/  MUFU.EX2 R198, R5 ;  /* 0x0000000500c67308 */ /* 0x0004e40000000800 */
[C---:B------:R-:W-:Y:S01]  /*60e0*/  HMMA.16816.F32 R80, R8.reuse, R28, R24 ;  /* 0x0000001c0850723c */ /* 0x040fe20000001818 */
[----:B------:R-:W4:Y:S07]  /*60f0*/  LDSM.16.MT88.4 R24, [R228+0x800] ;  /* 0x00080000e418783b */ /* 0x000f2e0000004200 */
[----:B------:R-:W-:Y:S01]  /*6100*/  HMMA.16816.F32 R84, R8, R52, R56 ;  /* 0x000000340854723c */ /* 0x000fe20000001838 */
[----:B--2---:R-:W-:Y:S01]  /*6110*/  FFMA.FTZ R5, R125, c[0x0][0x2d0], -R4 ;  /* 0x0000b4007d057a23 */ /* 0x004fe20000010804 */
[----:B---3--:R-:W-:-:S06]  /*6120*/  MOV R125, R198 ;  /* 0x000000c6007d7202 */ /* 0x008fcc0000000f00 */
[-C--:B-1----:R-:W-:Y:S01]  /*6130*/  HMMA.16816.F32 R56, R16, R40.reuse, RZ ;  /* 0x000000281038723c */ /* 0x082fe200000018ff */
[----:B------:R1:W-:Y:S07]  /*6140*/  MUFU.EX2 R213, R5 ;  /* 0x0000000500d57308 */ /* 0x0003ee0000000800 */
[----:B------:R-:W-:Y:S08]  /*6150*/  HMMA.16816.F32 R60, R20, R40, RZ ;  /* 0x00000028143c723c */ /* 0x000ff000000018ff */
[----:B------:R-:W-:Y:S01]  /*6160*/  HMMA.16816.F32 R96, R8, R32, R64 ;  /* 0x000000200860723c */ /* 0x000fe20000001840 */
[----:B-1----:R-:W-:-:S04]  /*6170*/  FFMA.FTZ R5, R126, c[0x0][0x2d0], -R4 ;  /* 0x0000b4007e057a23 */ /* 0x002fc80000010804 */
[----:B------:R1:W-:Y:S03]  /*6180*/  MUFU.EX2 R126, R5 ;  /* 0x00000005007e7308 */ /* 0x0003e60000000800 */
[----:B------:R-:W-:Y:S08]  /*6190*/  HMMA.16816.F32 R100, R12, R32, R72 ;  /* 0x000000200c64723c */ /* 0x000ff00000001848 */
[----:B----4-:R-:W-:Y:S01]  /*61a0*/  HMMA.16816.F32 R104, R8, R24, R56 ;  /* 0x000000180868723c */ /* 0x010fe20000001838 */
[----:B-1----:R-:W-:-:S07]  /*61b0*/  FFMA.FTZ R5, R127, c[0x0][0x2d0], -R4 ;  /* 0x0000b4007f057a23 */ /* 0x002fce0000010804 */
[----:B------:R-:W-:Y:S01]  /*61c0*/  HMMA.16816.F32 R56, R16, R38, RZ ;  /* 0x000000261038723c */ /* 0x000fe200000018ff */
[----:B------:R1:W-:Y:S07]  /*61d0*/  MUFU.EX2 R198, R5 ;  /* 0x0000000500c67308 */ /* 0x0003ee0000000800 */
[----:B------:R-:W-:Y:S08]  /*61e0*/  HMMA.16816.F32 R108, R12, R24, R60 ;  /* 0x000000180c6c723c */ /* 0x000ff0000000183c */
[----:B------:R-:W-:Y:S01]  /*61f0*/  HMMA.16816.F32 R60, R16, R46, RZ ;  /* 0x0000002e103c723c */ /* 0x000fe200000018ff */
[----:B-1----:R-:W-:-:S04]  /*6200*/  FFMA.FTZ R5, R116, c[0x0][0x2d0], -R3 ;  /* 0x0000b40074057a23 */ /* 0x002fc80000010803 */
[----:B------:R1:W-:Y:S03]  /*6210*/  MUFU.EX2 R124, R5 ;  /* 0x00000005007c7308 */ /* 0x0003e60000000800 */
[----:B------:R-:W-:Y:S08]  /*6220*/  HMMA.16816.F32 R64, R8, R54, R56 ;  /* 0x000000360840723c */ /* 0x000ff00000001838 */
[----:B------:R-:W-:Y:S01]  /*6230*/  HMMA.16816.F32 R56, R16, R50, RZ ;  /* 0x000000321038723c */ /* 0x000fe200000018ff */
[----:B-1----:R-:W-:Y:S01]  /*6240*/  FFMA.FTZ R5, R117, c[0x0][0x2d0], -R3 ;  /* 0x0000b40075057a23 */ /* 0x002fe20000010803 */
[----:B------:R-:W-:-:S06]  /*6250*/  MOV R117, R215 ;  /* 0x000000d700757202 */ /* 0x000fcc0000000f00 */
[----:B------:R-:W-:Y:S08]  /*6260*/  HMMA.16816.F32 R16, R16, R42, RZ ;  /* 0x0000002a1010723c */ /* 0x000ff000000018ff */
[C---:B------:R-:W-:Y:S08]  /*6270*/  HMMA.16816.F32 R60, R8.reuse, R30, R60 ;  /* 0x0000001e083c723c */ /* 0x040ff0000000183c */
[C---:B------:R-:W-:Y:S08]  /*6280*/  HMMA.16816.F32 R56, R8.reuse, R34, R56 ;  /* 0x000000220838723c */ /* 0x040ff00000001838 */
[----:B------:R-:W-:Y:S01]  /*6290*/  HMMA.16816.F32 R92, R8, R26, R16 ;  /* 0x0000001a085c723c */ /* 0x000fe20000001810 */
[----:B------:R1:W2:Y:S01]  /*62a0*/  MUFU.EX2 R8, R5 ;  /* 0x0000000500087308 */ /* 0x0002a20000000800 */
[----:B------:R-:W3:Y:S06]  /*62b0*/  LDSM.16.MT88.4 R16, [R225+0x1000] ;  /* 0x00100000e110783b */ /* 0x000eec0000004200 */
[C---:B------:R-:W-:Y:S08]  /*62c0*/  HMMA.16816.F32 R44, R20.reuse, R46, RZ ;  /* 0x0000002e142c723c */ /* 0x040ff000000018ff */
[----:B------:R-:W-:Y:S01]  /*62d0*/  HMMA.16816.F32 R36, R20, R38, RZ ;  /* 0x000000261424723c */ /* 0x000fe200000018ff */
[----:B-1----:R-:W-:Y:S01]  /*62e0*/  FFMA.FTZ R5, R118, c[0x0][0x2d0], -R3 ;  /* 0x0000b40076057a23 */ /* 0x002fe20000010803 */
[----:B------:R-:W-:-:S03]  /*62f0*/  MOV R118, R214 ;  /* 0x000000d600767202 */ /* 0x000fc60000000f00 */
[----:B------:R1:W-:Y:S03]  /*6300*/  MUFU.EX2 R127, R5 ;  /* 0x00000005007f7308 */ /* 0x0003e60000000800 */
[C---:B------:R-:W-:Y:S08]  /*6310*/  HMMA.16816.F32 R48, R20.reuse, R50, RZ ;  /* 0x000000321430723c */ /* 0x040ff000000018ff */
[----:B------:R-:W-:Y:S01]  /*6320*/  HMMA.16816.F32 R20, R20, R42, RZ ;  /* 0x0000002a1414723c */ /* 0x000fe200000018ff */
[----:B-1----:R-:W-:Y:S01]  /*6330*/  FFMA.FTZ R5, R119, c[0x0][0x2d0], -R3 ;  /* 0x0000b40077057a23 */ /* 0x002fe20000010803 */
[----:B--2---:R-:W-:-:S06]  /*6340*/  MOV R119, R8 ;  /* 0x0000000800777202 */ /* 0x004fcc0000000f00 */
[C---:B------:R-:W-:Y:S01]  /*6350*/  HMMA.16816.F32 R28, R12.reuse, R30, R44 ;  /* 0x0000001e0c1c723c */ /* 0x040fe2000000182c */
[----:B------:R1:W2:Y:S07]  /*6360*/  MUFU.EX2 R199, R5 ;  /* 0x0000000500c77308 */ /* 0x0002ae0000000800 */
[C---:B------:R-:W-:Y:S08]  /*6370*/  HMMA.16816.F32 R36, R12.reuse, R54, R36 ;  /* 0x000000360c24723c */ /* 0x040ff00000001824 */
[----:B------:R-:W-:Y:S01]  /*6380*/  HMMA.16816.F32 R48, R12, R34, R48 ;  /* 0x000000220c30723c */ /* 0x000fe20000001830 */
[----:B-1----:R-:W-:-:S04]  /*6390*/  FFMA.FTZ R5, R120, c[0x0][0x2d0], -R2 ;  /* 0x0000b40078057a23 */ /* 0x002fc80000010802 */
[----:B------:R1:W-:Y:S03]  /*63a0*/  MUFU.EX2 R249, R5 ;  /* 0x0000000500f97308 */ /* 0x0003e60000000800 */
[----:B------:R-:W-:Y:S07]  /*63b0*/  HMMA.16816.F32 R20, R12, R26, R20 ;  /* 0x0000001a0c14723c */ /* 0x000fee0000001814 */
[----:B------:R-:W-:-:S02]  /*63c0*/  F2FP.PACK_AB R12, R213, R125 ;  /* 0x0000007dd50c723e */ /* 0x000fc400000000ff */
[----:B------:R-:W-:Y:S02]  /*63d0*/  F2FP.PACK_AB R13, R119, R124 ;  /* 0x0000007c770d723e */ /* 0x000fe400000000ff */
[----:B------:R-:W-:Y:S01]  /*63e0*/  F2FP.PACK_AB R14, R198, R126 ;  /* 0x0000007ec60e723e */ /* 0x000fe200000000ff */
[----:B-1----:R-:W-:Y:S01]  /*63f0*/  FFMA.FTZ R5, R121, c[0x0][0x2d0], -R2 ;  /* 0x0000b40079057a23 */ /* 0x002fe20000010802 */
[----:B--2---:R-:W-:-:S03]  /*6400*/  F2FP.PACK_AB R15, R199, R127 ;  /* 0x0000007fc70f723e */ /* 0x004fc600000000ff */
[----:B------:R1:W2:Y:S04]  /*6410*/  MUFU.EX2 R251, R5 ;  /* 0x0000000500fb7308 */ /* 0x0002a80000000800 */
[C---:B---3--:R-:W-:Y:S08]  /*6420*/  HMMA.16816.F32 R76, R12.reuse, R16, R76 ;  /* 0x000000100c4c723c */ /* 0x048ff0000000184c */
[----:B------:R-:W-:Y:S01]  /*6430*/  HMMA.16816.F32 R28, R12, R18, R28 ;  /* 0x000000120c1c723c */ /* 0x000fe2000000181c */
        /* <DEDUP_REMOVED lines=13> */
[----:B-1----:R-:W-:-:S06]  /*6510*/  FFMA.FTZ R5, R115, c[0x0][0x2d0], -R0 ;  /* 0x0000b40073057a23 */ /* 0x002fcc0000010800 */
[----:B------:R-:W1:Y:S02]  /*6520*/  MUFU.EX2 R120, R5 ;  /* 0x0000000500787308 */ /* 0x000e640000000800 */
[----:B-1----:R-:W-:Y:S01]  /*6530*/  F2FP.PACK_AB R11, R120, R211 ;  /* 0x000000d3780b723e */ /* 0x002fe200000000ff */
[----:B------:R-:W-:Y:S02]  /*6540*/  FFMA.FTZ R5, R140, c[0x0][0x2d0], -R4 ;  /* 0x0000b4008c057a23 */ /* 0x000fe40000010804 */
[----:B------:R-:W-:-:S04]  /*6550*/  FFMA.FTZ R140, R187, c[0x0][0x2d0], -R2 ;  /* 0x0000b400bb8c7a23 */ /* 0x000fc80000010802 */
[C---:B------:R-:W-:Y:S08]  /*6560*/  HMMA.16816.F32 R80, R8.reuse, R16, R80 ;  /* 0x000000100850723c */ /* 0x040ff00000001850 */
[----:B------:R-:W-:Y:S01]  /*6570*/  HMMA.16816.F32 R72, R8, R18, R60 ;  /* 0x000000120848723c */ /* 0x000fe2000000183c */
[----:B------:R-:W1:Y:S07]  /*6580*/  LDSM.16.MT88.4 R16, [R229+0x1000] ;  /* 0x00100000e510783b */ /* 0x000e6e0000004200 */
[-C--:B-1----:R-:W-:Y:S08]  /*6590*/  HMMA.16816.F32 R52, R12, R16.reuse, R88 ;  /* 0x000000100c34723c */ /* 0x082ff00000001858 */
[C---:B------:R-:W-:Y:S08]  /*65a0*/  HMMA.16816.F32 R44, R8.reuse, R16, R84 ;  /* 0x00000010082c723c */ /* 0x040ff00000001854 */
[-C--:B------:R-:W-:Y:S08]  /*65b0*/  HMMA.16816.F32 R40, R8, R18.reuse, R64 ;  /* 0x000000120828723c */ /* 0x080ff00000001840 */
[C---:B------:R-:W-:Y:S01]  /*65c0*/  HMMA.16816.F32 R24, R12.reuse, R18, R36 ;  /* 0x000000120c18723c */ /* 0x040fe20000001824 */
[----:B------:R-:W1:Y:S07]  /*65d0*/  LDSM.16.MT88.4 R16, [R226+0x1000] ;  /* 0x00100000e210783b */ /* 0x000e6e0000004200 */
[-C--:B-1----:R-:W-:Y:S07]  /*65e0*/  HMMA.16816.F32 R36, R12, R16.reuse, R100 ;  /* 0x000000100c24723c */ /* 0x082fee0000001864 */
[----:B------:R-:W-:Y:S01]  /*65f0*/  MOV R100, R248 ;  /* 0x000000f800647202 */ /* 0x000fe20000000f00 */
[----:B------:R-:W-:Y:S01]  /*6600*/  HMMA.16816.F32 R64, R8, R16, R96 ;  /* 0x000000100840723c */ /* 0x000fe20000001860 */
[----:B------:R-:W-:-:S02]  /*6610*/  MOV R103, R213 ;  /* 0x000000d500677202 */ /* 0x000fc40000000f00 */
[----:B------:R-:W-:Y:S02]  /*6620*/  MOV R101, R211 ;  /* 0x000000d300657202 */ /* 0x000fe40000000f00 */
[----:B------:R-:W-:Y:S02]  /*6630*/  MOV R102, R212 ;  /* 0x000000d400667202 */ /* 0x000fe40000000f00 */
[----:B------:R-:W-:Y:S01]  /*6640*/  MOV R99, R247 ;  /* 0x000000f700637202 */ /* 0x000fe20000000f00 */
[----:B------:R-:W-:Y:S01]  /*6650*/  HMMA.16816.F32 R60, R8, R18, R56 ;  /* 0x00000012083c723c */ /* 0x000fe20000001838 */
[----:B------:R1:W-:Y:S01]  /*6660*/  MUFU.EX2 R247, R5 ;  /* 0x0000000500f77308 */ /* 0x0003e20000000800 */
[----:B------:R-:W-:Y:S02]  /*6670*/  MOV R96, R221 ;  /* 0x000000dd00607202 */ /* 0x000fe40000000f00 */
[----:B------:R-:W-:Y:S02]  /*6680*/  MOV R97, R222 ;  /* 0x000000de00617202 */ /* 0x000fe40000000f00 */
[----:B------:R-:W-:-:S02]  /*6690*/  MOV R98, R223 ;  /* 0x000000df00627202 */ /* 0x000fc40000000f00 */
[----:B------:R-:W-:Y:S01]  /*66a0*/  HMMA.16816.F32 R48, R12, R18, R48 ;  /* 0x000000120c30723c */ /* 0x000fe20000001830 */
[----:B------:R-:W2:Y:S01]  /*66b0*/  LDSM.16.MT88.4 R16, [R228+0x1000] ;  /* 0x00100000e410783b */ /* 0x000ea20000004200 */
[--C-:B-1----:R-:W-:Y:S02]  /*66c0*/  FFMA.FTZ R5, R141, c[0x0][0x2d0], -R4.reuse ;  /* 0x0000b4008d057a23 */ /* 0x102fe40000010804 */
[--C-:B------:R-:W-:Y:S02]  /*66d0*/  FFMA.FTZ R141, R170, c[0x0][0x2d0], -R4.reuse ;  /* 0x0000b400aa8d7a23 */ /* 0x100fe40000010804 */
[----:B------:R1:W3:Y:S02]  /*66e0*/  MUFU.EX2 R248, R5 ;  /* 0x0000000500f87308 */ /* 0x0002e40000000800 */
[--C-:B-1----:R-:W-:Y:S02]  /*66f0*/  FFMA.FTZ R5, R142, c[0x0][0x2d0], -R4.reuse ;  /* 0x0000b4008e057a23 */ /* 0x102fe40000010804 */
[----:B------:R-:W-:-:S04]  /*6700*/  FFMA.FTZ R142, R169, c[0x0][0x2d0], -R4 ;  /* 0x0000b400a98e7a23 */ /* 0x000fc80000010804 */
[----:B------:R1:W-:Y:S01]  /*6710*/  MUFU.EX2 R250, R5 ;  /* 0x0000000500fa7308 */ /* 0x0003e20000000800 */
[----:B--2---:R-:W-:Y:S01]  /*6720*/  HMMA.16816.F32 R56, R8, R18, R92 ;  /* 0x000000120838723c */ /* 0x004fe2000000185c */
[----:B-1----:R-:W-:-:S07]  /*6730*/  FFMA.FTZ R5, R143, c[0x0][0x2d0], -R4 ;  /* 0x0000b4008f057a23 */ /* 0x002fce0000010804 */
[C---:B------:R-:W-:Y:S01]  /*6740*/  HMMA.16816.F32 R32, R12.reuse, R18, R20 ;  /* 0x000000120c20723c */ /* 0x040fe20000001814 */
[----:B------:R-:W-:Y:S01]  /*6750*/  FFMA.FTZ R143, R168, c[0x0][0x2d0], -R4 ;  /* 0x0000b400a88f7a23 */ /* 0x000fe20000010804 */
[----:B------:R1:W2:Y:S05]  /*6760*/  MUFU.EX2 R92, R5 ;  /* 0x00000005005c7308 */ /* 0x0002aa0000000800 */
[----:B------:R-:W-:Y:S01]  /*6770*/  MOV R23, R220 ;  /* 0x000000dc00177202 */ /* 0x000fe20000000f00 */
[----:B------:R-:W-:Y:S01]  /*6780*/  HMMA.16816.F32 R84, R12, R16, R108 ;  /* 0x000000100c54723c */ /* 0x000fe2000000186c */
[----:B------:R-:W-:Y:S02]  /*6790*/  MOV R21, R217 ;  /* 0x000000d900157202 */ /* 0x000fe40000000f00 */
[----:B------:R-:W-:-:S02]  /*67a0*/  MOV R22, R218 ;  /* 0x000000da00167202 */ /* 0x000fc40000000f00 */
[----:B------:R-:W-:Y:S02]  /*67b0*/  MOV R20, R116 ;  /* 0x0000007400147202 */ /* 0x000fe40000000f00 */
[----:B------:R-:W-:Y:S01]  /*67c0*/  MOV R116, R216 ;  /* 0x000000d800747202 */ /* 0x000fe20000000f00 */
[----:B------:R-:W-:Y:S01]  /*67d0*/  HMMA.16816.F32 R88, R8, R16, R104 ;  /* 0x000000100858723c */ /* 0x000fe20000001868 */
[----:B------:R-:W4:Y:S01]  /*67e0*/  LDSM.16.MT88.4 R16, [R225+0x1800] ;  /* 0x00180000e110783b */ /* 0x000f220000004200 */
[----:B---3--:R-:W-:Y:S01]  /*67f0*/  F2FP.PACK_AB R12, R248, R247 ;  /* 0x000000f7f80c723e */ /* 0x008fe200000000ff */
        /* <DEDUP_REMOVED lines=12> */
[----:B------:R-:W-:-:S04]  /*68c0*/  FFMA.FTZ R136, R159, c[0x0][0x2d0], -R0 ;  /* 0x0000b4009f887a23 */ /* 0x000fc80000010800 */
[----:B------:R1:W-:Y:S02]  /*68d0*/  MUFU.EX2 R213, R5 ;  /* 0x0000000500d57308 */ /* 0x0003e40000000800 */
[----:B----4-:R-:W-:Y:S01]  /*68e0*/  HMMA.16816.F32 R76, R12, R16, R76 ;  /* 0x000000100c4c723c */ /* 0x010fe2000000184c */
[--C-:B-1----:R-:W-:Y:S02]  /*68f0*/  FFMA.FTZ R5, R137, c[0x0][0x2d0], -R2.reuse ;  /* 0x0000b40089057a23 */ /* 0x102fe40000010802 */
[--C-:B------:R-:W-:Y:S01]  /*6900*/  FFMA.FTZ R137, R183, c[0x0][0x2d0], -R2.reuse ;  /* 0x0000b400b7897a23 */ /* 0x100fe20000010802 */
[----:B------:R-:W-:Y:S02]  /*6910*/  MOV R183, R100 ;  /* 0x0000006400b77202 */ /* 0x000fe40000000f00 */
[----:B------:R1:W2:Y:S02]  /*6920*/  MUFU.EX2 R215, R5 ;  /* 0x0000000500d77308 */ /* 0x0002a40000000800 */
[--C-:B-1----:R-:W-:Y:S01]  /*6930*/  FFMA.FTZ R5, R138, c[0x0][0x2d0], -R2.reuse ;  /* 0x0000b4008a057a23 */ /* 0x102fe20000010802 */
[----:B--2---:R-:W-:Y:S01]  /*6940*/  F2FP.PACK_AB R8, R215, R213 ;  /* 0x000000d5d708723e */ /* 0x004fe200000000ff */
[----:B------:R-:W-:-:S04]  /*6950*/  FFMA.FTZ R138, R185, c[0x0][0x2d0], -R2 ;  /* 0x0000b400b98a7a23 */ /* 0x000fc80000010802 */
[----:B------:R1:W-:Y:S01]  /*6960*/  MUFU.EX2 R217, R5 ;  /* 0x0000000500d97308 */ /* 0x0003e20000000800 */
[----:B------:R-:W-:Y:S02]  /*6970*/  FFMA.FTZ R185, R147, c[0x0][0x2d0], -R0 ;  /* 0x0000b40093b97a23 */ /* 0x000fe40000010800 */
[--C-:B-1----:R-:W-:Y:S02]  /*6980*/  FFMA.FTZ R5, R139, c[0x0][0x2d0], -R2.reuse ;  /* 0x0000b4008b057a23 */ /* 0x102fe40000010802 */
[----:B------:R-:W-:-:S03]  /*6990*/  FFMA.FTZ R139, R186, c[0x0][0x2d0], -R2 ;  /* 0x0000b400ba8b7a23 */ /* 0x000fc60000010802 */
        /* <DEDUP_REMOVED lines=12> */
[----:B------:R-:W-:-:S06]  /*6a60*/  FFMA.FTZ R5, R177, c[0x0][0x2d0], -R4 ;  /* 0x0000b400b1057a23 */ /* 0x000fcc0000010804 */
[C---:B------:R-:W-:Y:S08]  /*6a70*/  HMMA.16816.F32 R128, R8.reuse, R18, R72 ;  /* 0x000000120880723c */ /* 0x040ff00000001848 */
[----:B------:R-:W-:Y:S07]  /*6a80*/  HMMA.16816.F32 R132, R8, R16, R80 ;  /* 0x000000100884723c */ /* 0x000fee0000001850 */
[----:B------:R-:W-:Y:S01]  /*6a90*/  MOV R81, R127 ;  /* 0x0000007f00517202 */ /* 0x000fe20000000f00 */
[----:B------:R-:W-:Y:S01]  /*6aa0*/  HMMA.16816.F32 R72, R12, R18, R28 ;  /* 0x000000120c48723c */ /* 0x000fe2000000181c */
[----:B------:R-:W1:Y:S01]  /*6ab0*/  LDSM.16.MT88.4 R16, [R229+0x1800] ;  /* 0x00180000e510783b */ /* 0x000e620000004200 */
[----:B------:R-:W-:-:S02]  /*6ac0*/  MOV R80, R126 ;  /* 0x0000007e00507202 */ /* 0x000fc40000000f00 */
[----:B------:R-:W-:Y:S02]  /*6ad0*/  MOV R83, R121 ;  /* 0x0000007900537202 */ /* 0x000fe40000000f00 */
[----:B------:R-:W-:Y:S01]  /*6ae0*/  MOV R82, R120 ;  /* 0x0000007800527202 */ /* 0x000fe20000000f00 */
[--C-:B------:R-:W-:Y:S01]  /*6af0*/  FFMA.FTZ R29, R191, c[0x0][0x2d0], -R2.reuse ;  /* 0x0000b400bf1d7a23 */ /* 0x100fe20000010802 */
[----:B------:R-:W-:Y:S01]  /*6b00*/  MOV R31, R125 ;  /* 0x0000007d001f7202 */ /* 0x000fe20000000f00 */
[--C-:B------:R-:W-:Y:S01]  /*6b10*/  FFMA.FTZ R28, R190, c[0x0][0x2d0], -R2.reuse ;  /* 0x0000b400be1c7a23 */ /* 0x100fe20000010802 */
[----:B------:R-:W-:Y:S01]  /*6b20*/  MOV R30, R124 ;  /* 0x0000007c001e7202 */ /* 0x000fe20000000f00 */
[----:B------:R-:W-:Y:S01]  /*6b30*/  MUFU.EX2 R186, R29 ;  /* 0x0000001d00ba7308 */ /* 0x000fe20000000800 */
[-C--:B-1----:R-:W-:Y:S08]  /*6b40*/  HMMA.16816.F32 R124, R8, R16.reuse, R44 ;  /* 0x00000010087c723c */ /* 0x082ff0000000182c */
[----:B------:R-:W-:Y:S08]  /*6b50*/  HMMA.16816.F32 R52, R12, R16, R52 ;  /* 0x000000100c34723c */ /* 0x000ff00000001834 */
[-C--:B------:R-:W-:Y:S08]  /*6b60*/  HMMA.16816.F32 R120, R8, R18.reuse, R40 ;  /* 0x000000120878723c */ /* 0x080ff00000001828 */
[----:B------:R-:W-:Y:S01]  /*6b70*/  HMMA.16816.F32 R44, R12, R18, R24 ;  /* 0x000000120c2c723c */ /* 0x000fe20000001818 */
[----:B------:R-:W1:Y:S06]  /*6b80*/  LDSM.16.MT88.4 R16, [R226+0x1800] ;  /* 0x00180000e210783b */ /* 0x000e6c0000004200 */
[----:B------:R-:W-:-:S02]  /*6b90*/  FFMA.FTZ R27, R189, c[0x0][0x2d0], -R2 ;  /* 0x0000b400bd1b7a23 */ /* 0x000fc40000010802 */
[----:B------:R-:W-:Y:S02]  /*6ba0*/  FFMA.FTZ R26, R188, c[0x0][0x2d0], -R2 ;  /* 0x0000b400bc1a7a23 */ /* 0x000fe40000010802 */
[--C-:B------:R-:W-:Y:S01]  /*6bb0*/  FFMA.FTZ R25, R163, c[0x0][0x2d0], -R0.reuse ;  /* 0x0000b400a3197a23 */ /* 0x100fe20000010800 */
[----:B------:R-:W-:Y:S01]  /*6bc0*/  MOV R163, R23 ;  /* 0x0000001700a37202 */ /* 0x000fe20000000f00 */
[----:B------:R-:W-:Y:S01]  /*6bd0*/  FFMA.FTZ R24, R162, c[0x0][0x2d0], -R0 ;  /* 0x0000b400a2187a23 */ /* 0x000fe20000010800 */
[----:B------:R-:W-:Y:S01]  /*6be0*/  MOV R162, R22 ;  /* 0x0000001600a27202 */ /* 0x000fe20000000f00 */
[----:B------:R-:W-:Y:S08]  /*6bf0*/  MUFU.EX2 R188, R28 ;  /* 0x0000001c00bc7308 */ /* 0x000ff00000000800 */
[----:B------:R-:W-:Y:S08]  /*6c00*/  MUFU.EX2 R190, R27 ;  /* 0x0000001b00be7308 */ /* 0x000ff00000000800 */
[----:B------:R-:W-:Y:S08]  /*6c10*/  MUFU.EX2 R187, R25 ;  /* 0x0000001900bb7308 */ /* 0x000ff00000000800 */
[----:B------:R-:W-:Y:S01]  /*6c20*/  MUFU.EX2 R189, R24 ;  /* 0x0000001800bd7308 */ /* 0x000fe20000000800 */
[-C--:B-1----:R-:W-:Y:S08]  /*6c30*/  HMMA.16816.F32 R40, R12, R16.reuse, R36 ;  /* 0x000000100c28723c */ /* 0x082ff00000001824 */
[C---:B------:R-:W-:Y:S07]  /*6c40*/  HMMA.16816.F32 R112, R8.reuse, R16, R64 ;  /* 0x000000100870723c */ /* 0x040fee0000001840 */
[--C-:B------:R-:W-:Y:S01]  /*6c50*/  FFMA.FTZ R65, R174, c[0x0][0x2d0], -R4.reuse ;  /* 0x0000b400ae417a23 */ /* 0x100fe20000010804 */
[----:B------:R-:W-:Y:S01]  /*6c60*/  HMMA.16816.F32 R108, R8, R18, R60 ;  /* 0x00000012086c723c */ /* 0x000fe2000000183c */
[----:B------:R-:W-:Y:S01]  /*6c70*/  FFMA.FTZ R64, R173, c[0x0][0x2d0], -R4 ;  /* 0x0000b400ad407a23 */ /* 0x000fe20000010804 */
[----:B------:R-:W-:Y:S01]  /*6c80*/  MOV R173, R82 ;  /* 0x0000005200ad7202 */ /* 0x000fe20000000f00 */
[--C-:B------:R-:W-:Y:S01]  /*6c90*/  FFMA.FTZ R66, R151, c[0x0][0x2d0], -R3.reuse ;  /* 0x0000b40097427a23 */ /* 0x100fe20000010803 */
[----:B------:R-:W-:Y:S01]  /*6ca0*/  MOV R174, R83 ;  /* 0x0000005300ae7202 */ /* 0x000fe20000000f00 */
[----:B------:R-:W-:-:S02]  /*6cb0*/  FFMA.FTZ R67, R150, c[0x0][0x2d0], -R3 ;  /* 0x0000b40096437a23 */ /* 0x000fc40000010803 */
[--C-:B------:R-:W-:Y:S01]  /*6cc0*/  FFMA.FTZ R63, R172, c[0x0][0x2d0], -R4.reuse ;  /* 0x0000b400ac3f7a23 */ /* 0x100fe20000010804 */
[----:B------:R-:W-:Y:S01]  /*6cd0*/  HMMA.16816.F32 R48, R12, R18, R48 ;  /* 0x000000120c30723c */ /* 0x000fe20000001830 */
[----:B------:R-:W1:Y:S01]  /*6ce0*/  LDSM.16.MT88.4 R16, [R228+0x1800] ;  /* 0x00180000e410783b */ /* 0x000e620000004200 */
[----:B------:R-:W-:Y:S01]  /*6cf0*/  FFMA.FTZ R62, R171, c[0x0][0x2d0], -R4 ;  /* 0x0000b400ab3e7a23 */ /* 0x000fe20000010804 */
[----:B------:R-:W-:Y:S01]  /*6d00*/  MOV R171, R80 ;  /* 0x0000005000ab7202 */ /* 0x000fe20000000f00 */
[--C-:B------:R-:W-:Y:S01]  /*6d10*/  FFMA.FTZ R61, R153, c[0x0][0x2d0], -R3.reuse ;  /* 0x0000b400993d7a23 */ /* 0x100fe20000010803 */
[----:B------:R-:W-:Y:S01]  /*6d20*/  MOV R172, R81 ;  /* 0x0000005100ac7202 */ /* 0x000fe20000000f00 */
[----:B------:R-:W-:Y:S02]  /*6d30*/  FFMA.FTZ R60, R152, c[0x0][0x2d0], -R3 ;  /* 0x0000b400983c7a23 */ /* 0x000fe40000010803 */
[--C-:B------:R-:W-:Y:S01]  /*6d40*/  FFMA.FTZ R150, R182, c[0x0][0x2d0], -R2.reuse ;  /* 0x0000b400b6967a23 */ /* 0x100fe20000010802 */
[----:B------:R-:W-:Y:S01]  /*6d50*/  MOV R182, R99 ;  /* 0x0000006300b67202 */ /* 0x000fe20000000f00 */
[--C-:B------:R-:W-:Y:S01]  /*6d60*/  FFMA.FTZ R151, R181, c[0x0][0x2d0], -R2.reuse ;  /* 0x0000b400b5977a23 */ /* 0x100fe20000010802 */
[----:B------:R-:W-:Y:S01]  /*6d70*/  MOV R181, R98 ;  /* 0x0000006200b57202 */ /* 0x000fe20000000f00 */
[--C-:B------:R-:W-:Y:S01]  /*6d80*/  FFMA.FTZ R152, R180, c[0x0][0x2d0], -R2.reuse ;  /* 0x0000b400b4987a23 */ /* 0x100fe20000010802 */
[----:B------:R-:W-:Y:S01]  /*6d90*/  MOV R180, R97 ;  /* 0x0000006100b47202 */ /* 0x000fe20000000f00 */
[----:B------:R-:W-:Y:S01]  /*6da0*/  FFMA.FTZ R153, R179, c[0x0][0x2d0], -R2 ;  /* 0x0000b400b3997a23 */ /* 0x000fe20000010802 */
[----:B------:R-:W-:Y:S01]  /*6db0*/  MOV R179, R96 ;  /* 0x0000006000b37202 */ /* 0x000fe20000000f00 */
[--C-:B------:R-:W-:Y:S01]  /*6dc0*/  FFMA.FTZ R2, R160, c[0x0][0x2d0], -R0.reuse ;  /* 0x0000b400a0027a23 */ /* 0x100fe20000010800 */
[-C--:B-1----:R-:W-:Y:S07]  /*6dd0*/  HMMA.16816.F32 R104, R8, R16.reuse, R88 ;  /* 0x000000100868723c */ /* 0x082fee0000001858 */
[----:B------:R-:W-:Y:S01]  /*6de0*/  MOV R91, R92 ;  /* 0x0000005c005b7202 */ /* 0x000fe20000000f00 */
[----:B------:R-:W-:Y:S01]  /*6df0*/  HMMA.16816.F32 R36, R12, R16, R84 ;  /* 0x000000100c24723c */ /* 0x000fe20000001854 */
[----:B------:R-:W-:Y:S01]  /*6e00*/  MOV R90, R118 ;  /* 0x00000076005a7202 */ /* 0x000fe20000000f00 */
[--C-:B------:R-:W-:Y:S01]  /*6e10*/  FFMA.FTZ R118, R157, c[0x0][0x2d0], -R0.reuse ;  /* 0x0000b4009d767a23 */ /* 0x100fe20000010800 */
[----:B------:R-:W-:Y:S01]  /*6e20*/  MOV R89, R117 ;  /* 0x0000007500597202 */ /* 0x000fe20000000f00 */
[----:B------:R-:W-:Y:S01]  /*6e30*/  FFMA.FTZ R117, R156, c[0x0][0x2d0], -R0 ;  /* 0x0000b4009c757a23 */ /* 0x000fe20000010800 */
[----:B------:R-:W-:-:S02]  /*6e40*/  MOV R88, R116 ;  /* 0x0000007400587202 */ /* 0x000fc40000000f00 */
[----:B------:R-:W-:Y:S01]  /*6e50*/  MOV R17, R6 ;  /* 0x0000000600117202 */ /* 0x000fe20000000f00 */
[-C--:B------:R-:W-:Y:S01]  /*6e60*/  HMMA.16816.F32 R92, R8, R18.reuse, R56 ;  /* 0x00000012085c723c */ /* 0x080fe20000001838 */
[--C-:B------:R-:W-:Y:S01]  /*6e70*/  FFMA.FTZ R6, R178, c[0x0][0x2d0], -R4.reuse ;  /* 0x0000b400b2067a23 */ /* 0x100fe20000010804 */
[----:B------:R-:W-:Y:S02]  /*6e80*/  MOV R87, R101 ;  /* 0x0000006500577202 */ /* 0x000fe40000000f00 */
[----:B------:R-:W-:Y:S01]  /*6e90*/  MOV R16, R7 ;  /* 0x0000000700107202 */ /* 0x000fe20000000f00 */
[--C-:B------:R-:W-:Y:S01]  /*6ea0*/  FFMA.FTZ R7, R175, c[0x0][0x2d0], -R4.reuse ;  /* 0x0000b400af077a23 */ /* 0x100fe20000010804 */
[----:B------:R-:W-:Y:S01]  /*6eb0*/  MOV R101, R201 ;  /* 0x000000c900657202 */ /* 0x000fe20000000f00 */
[----:B------:R-:W-:Y:S01]  /*6ec0*/  FFMA.FTZ R8, R176, c[0x0][0x2d0], -R4 ;  /* 0x0000b400b0087a23 */ /* 0x000fe20000010804 */
[----:B------:R-:W-:Y:S01]  /*6ed0*/  MOV R59, R200 ;  /* 0x000000c8003b7202 */ /* 0x000fe20000000f00 */
[--C-:B------:R-:W-:Y:S01]  /*6ee0*/  FFMA.FTZ R9, R164, c[0x0][0x2d0], -R3.reuse ;  /* 0x0000b400a4097a23 */ /* 0x100fe20000010803 */
[----:B------:R1:W-:Y:S01]  /*6ef0*/  MUFU.EX2 R200, R5 ;  /* 0x0000000500c87308 */ /* 0x0003e20000000800 */
[----:B------:R-:W-:Y:S01]  /*6f00*/  MOV R84, R119 ;  /* 0x0000007700547202 */ /* 0x000fe20000000f00 */
[----:B------:R-:W-:Y:S01]  /*6f10*/  FFMA.FTZ R4, R165, c[0x0][0x2d0], -R3 ;  /* 0x0000b400a5047a23 */ /* 0x000fe20000010803 */
[----:B------:R-:W-:Y:S01]  /*6f20*/  MOV R58, R196 ;  /* 0x000000c4003a7202 */ /* 0x000fe20000000f00 */
[----:B------:R-:W-:Y:S01]  /*6f30*/  FFMA.FTZ R119, R158, c[0x0][0x2d0], -R0 ;  /* 0x0000b4009e777a23 */ /* 0x000fe20000010800 */
[----:B------:R-:W-:Y:S01]  /*6f40*/  MOV R86, R102 ;  /* 0x0000006600567202 */ /* 0x000fe20000000f00 */
[----:B------:R-:W-:Y:S01]  /*6f50*/  HMMA.16816.F32 R32, R12, R18, R32 ;  /* 0x000000120c20723c */ /* 0x000fe20000001820 */
[----:B------:R-:W-:Y:S01]  /*6f60*/  MOV R102, R199 ;  /* 0x000000c700667202 */ /* 0x000fe20000000f00 */
[----:B------:R2:W-:Y:S01]  /*6f70*/  MUFU.EX2 R201, R6 ;  /* 0x0000000600c97308 */ /* 0x0005e20000000800 */
[----:B------:R-:W-:Y:S01]  /*6f80*/  MOV R175, R20 ;  /* 0x0000001400af7202 */ /* 0x000fe20000000f00 */
[----:B------:R-:W-:Y:S01]  /*6f90*/  LDSM.16.MT88.4 R12, [R226+0x2000] ;  /* 0x00200000e20c783b */ /* 0x000fe20000004200 */
[----:B------:R-:W-:-:S02]  /*6fa0*/  MOV R157, R17 ;  /* 0x00000011009d7202 */ /* 0x000fc40000000f00 */
[----:B------:R-:W-:Y:S02]  /*6fb0*/  MOV R116, R197 ;  /* 0x000000c500747202 */ /* 0x000fe40000000f00 */
[----:B------:R-:W-:Y:S01]  /*6fc0*/  MOV R85, R103 ;  /* 0x0000006700557202 */ /* 0x000fe20000000f00 */
[--C-:B-1----:R-:W-:Y:S01]  /*6fd0*/  FFMA.FTZ R5, R166, c[0x0][0x2d0], -R3.reuse ;  /* 0x0000b400a6057a23 */ /* 0x102fe20000010803 */
[----:B------:R-:W-:Y:S01]  /*6fe0*/  MUFU.EX2 R199, R8 ;  /* 0x0000000800c77308 */ /* 0x000fe20000000800 */
[----:B------:R-:W-:Y:S02]  /*6ff0*/  MOV R103, R198 ;  /* 0x000000c600677202 */ /* 0x000fe40000000f00 */
[----:B------:R-:W-:Y:S02]  /*7000*/  MOV R165, R30 ;  /* 0x0000001e00a57202 */ /* 0x000fe40000000f00 */
[----:B------:R-:W-:Y:S01]  /*7010*/  MOV R164, R31 ;  /* 0x0000001f00a47202 */ /* 0x000fe20000000f00 */
[----:B--2---:R-:W-:-:S02]  /*7020*/  FFMA.FTZ R6, R167, c[0x0][0x2d0], -R3 ;  /* 0x0000b400a7067a23 */ /* 0x004fc40000010803 */
[----:B------:R1:W-:Y:S01]  /*7030*/  MUFU.EX2 R196, R5 ;  /* 0x0000000500c47308 */ /* 0x0003e20000000800 */
[----:B------:R-:W-:Y:S01]  /*7040*/  FFMA.FTZ R3, R161, c[0x0][0x2d0], -R0 ;  /* 0x0000b400a1037a23 */ /* 0x000fe20000010800 */
[----:B------:R-:W-:Y:S01]  /*7050*/  MOV R161, R21 ;  /* 0x0000001500a17202 */ /* 0x000fe20000000f00 */
[----:B------:R-:W-:Y:S01]  /*7060*/  FADD.FTZ R0, R207, R206 ;  /* 0x000000cecf007221 */ /* 0x000fe20000010000 */
[----:B------:R-:W-:Y:S01]  /*7070*/  MOV R206, R16 ;  /* 0x0000001000ce7202 */ /* 0x000fe20000000f00 */
[----:B------:R-:W2:Y:S01]  /*7080*/  LDSM.16.MT88.4 R20, [R225+0x2000] ;  /* 0x00200000e114783b */ /* 0x000ea20000004200 */
[----:B------:R-:W-:Y:S01]  /*7090*/  MOV R207, R116 ;  /* 0x0000007400cf7202 */ /* 0x000fe20000000f00 */
[----:B------:R-:W-:Y:S01]  /*70a0*/  FADD.FTZ R116, R202, R192 ;  /* 0x000000c0ca747221 */ /* 0x000fe20000010000 */
[----:B------:R3:W4:Y:S01]  /*70b0*/  MUFU.EX2 R197, R6 ;  /* 0x0000000600c57308 */ /* 0x0007220000000800 */
[----:B------:R-:W2:Y:S01]  /*70c0*/  LDSM.16.MT88.4 R16, [R229+0x2000] ;  /* 0x00200000e510783b */ /* 0x000ea20000004200 */
[----:B------:R-:W-:Y:S01]  /*70d0*/  MOV R178, R101 ;  /* 0x0000006500b27202 */ /* 0x000fe20000000f00 */
[----:B------:R-:W-:Y:S01]  /*70e0*/  FADD.FTZ R0, R208, R0 ;  /* 0x00000000d0007221 */ /* 0x000fe20000010000 */
[----:B------:R-:W-:-:S02]  /*70f0*/  MOV R177, R102 ;  /* 0x0000006600b17202 */ /* 0x000fc40000000f00 */
[----:B------:R-:W-:Y:S01]  /*7100*/  MOV R176, R103 ;  /* 0x0000006700b07202 */ /* 0x000fe20000000f00 */
[----:B-1----:R-:W-:Y:S01]  /*7110*/  FADD.FTZ R5, R204, R195 ;  /* 0x000000c3cc057221 */ /* 0x002fe20000010000 */
[----:B------:R-:W1:Y:S01]  /*7120*/  MUFU.EX2 R198, R7 ;  /* 0x0000000700c67308 */ /* 0x000e620000000800 */
[----:B------:R-:W-:Y:S02]  /*7130*/  MOV R156, R58 ;  /* 0x0000003a009c7202 */ /* 0x000fe40000000f00 */
[----:B------:R-:W-:Y:S01]  /*7140*/  FADD.FTZ R30, R205, R5 ;  /* 0x00000005cd1e7221 */ /* 0x000fe20000010000 */
[----:B------:R-:W-:Y:S02]  /*7150*/  MOV R147, R59 ;  /* 0x0000003b00937202 */ /* 0x000fe40000000f00 */
[----:B------:R-:W-:Y:S01]  /*7160*/  MOV R158, R88 ;  /* 0x00000058009e7202 */ /* 0x000fe20000000f00 */
[----:B---3--:R-:W-:Y:S01]  /*7170*/  FADD.FTZ R6, R194, R193 ;  /* 0x000000c1c2067221 */ /* 0x008fe20000010000 */
[----:B------:R3:W-:Y:S01]  /*7180*/  MUFU.EX2 R195, R9 ;  /* 0x0000000900c37308 */ /* 0x0007e20000000800 */
[----:B----4-:R-:W-:-:S02]  /*7190*/  F2FP.PACK_AB R5, R196, R197 ;  /* 0x000000c5c405723e */ /* 0x010fc400000000ff */
[----:B------:R-:W-:Y:S01]  /*71a0*/  FADD.FTZ R31, R203, R6 ;  /* 0x00000006cb1f7221 */ /* 0x000fe20000010000 */
[----:B------:R-:W-:Y:S02]  /*71b0*/  MOV R159, R89 ;  /* 0x00000059009f7202 */ /* 0x000fe40000000f00 */
[----:B------:R-:W-:Y:S02]  /*71c0*/  MOV R160, R90 ;  /* 0x0000005a00a07202 */ /* 0x000fe40000000f00 */
[----:B------:R4:W2:Y:S01]  /*71d0*/  MUFU.EX2 R194, R4 ;  /* 0x0000000400c27308 */ /* 0x0008a20000000800 */
[----:B-1----:R-:W-:Y:S02]  /*71e0*/  F2FP.PACK_AB R6, R198, R199 ;  /* 0x000000c7c606723e */ /* 0x002fe400000000ff */
[----:B------:R-:W-:Y:S02]  /*71f0*/  MOV R169, R91 ;  /* 0x0000005b00a97202 */ /* 0x000fe40000000f00 */
[----:B------:R-:W-:-:S02]  /*7200*/  MOV R168, R84 ;  /* 0x0000005400a87202 */ /* 0x000fc40000000f00 */
[----:B------:R-:W-:Y:S01]  /*7210*/  MOV R167, R85 ;  /* 0x0000005500a77202 */ /* 0x000fe20000000f00 */
[----:B---3--:R-:W1:Y:S01]  /*7220*/  LDSM.16.MT88.4 R8, [R228+0x2000] ;  /* 0x00200000e408783b */ /* 0x008e620000004200 */
[----:B------:R-:W3:Y:S01]  /*7230*/  MUFU.EX2 R192, R26 ;  /* 0x0000001a00c07308 */ /* 0x000ee20000000800 */
[----:B------:R-:W-:Y:S02]  /*7240*/  MOV R166, R86 ;  /* 0x0000005600a67202 */ /* 0x000fe40000000f00 */
[----:B------:R-:W-:Y:S02]  /*7250*/  MOV R170, R87 ;  /* 0x0000005700aa7202 */ /* 0x000fe40000000f00 */
[----:B----4-:R-:W-:-:S03]  /*7260*/  F2FP.PACK_AB R4, R200, R201 ;  /* 0x000000c9c804723e */ /* 0x010fc600000000ff */
[----:B------:R4:W-:Y:S01]  /*7270*/  MUFU.EX2 R191, R3 ;  /* 0x0000000300bf7308 */ /* 0x0009e20000000800 */
[----:B--2---:R-:W-:-:S07]  /*7280*/  F2FP.PACK_AB R7, R195, R194 ;  /* 0x000000c2c307723e */ /* 0x004fce00000000ff */
[----:B------:R2:W1:Y:S01]  /*7290*/  MUFU.EX2 R193, R2 ;  /* 0x0000000200c17308 */ /* 0x0004620000000800 */
[----:B------:R-:W-:Y:S01]  /*72a0*/  HMMA.16816.F32 R100, R4, R20, R76 ;  /* 0x000000140464723c */ /* 0x000fe2000000184c */
[----:B----4-:R-:W-:-:S07]  /*72b0*/  FADD.FTZ R3, R207, R0 ;  /* 0x00000000cf037221 */ /* 0x010fce0000010000 */
[C---:B------:R-:W-:Y:S01]  /*72c0*/  HMMA.16816.F32 R96, R4.reuse, R22, R72 ;  /* 0x000000160460723c */ /* 0x040fe20000001848 */
[----:B------:R-:W-:Y:S01]  /*72d0*/  FADD.FTZ R0, R210, R31 ;  /* 0x0000001fd2007221 */ /* 0x000fe20000010000 */
[----:B------:R-:W-:Y:S02]  /*72e0*/  MOV R207, R206 ;  /* 0x000000ce00cf7202 */ /* 0x000fe40000000f00 */
[----:B------:R-:W-:Y:S02]  /*72f0*/  MOV R206, R147 ;  /* 0x0000009300ce7202 */ /* 0x000fe40000000f00 */
[----:B------:R-:W-:Y:S02]  /*7300*/  MOV R147, R156 ;  /* 0x0000009c00937202 */ /* 0x000fe40000000f00 */
[C---:B------:R-:W-:Y:S01]  /*7310*/  HMMA.16816.F32 R88, R4.reuse, R16, R52 ;  /* 0x000000100458723c */ /* 0x040fe20000001834 */
[----:B--2---:R-:W-:Y:S01]  /*7320*/  FADD.FTZ R2, R219, R30 ;  /* 0x0000001edb027221 */ /* 0x004fe20000010000 */
[----:B------:R-:W-:Y:S01]  /*7330*/  MOV R156, R224 ;  /* 0x000000e0009c7202 */ /* 0x000fe20000000f00 */
[----:B------:R-:W-:Y:S01]  /*7340*/  FADD.FTZ R24, R209, R116 ;  /* 0x00000074d1187221 */ /* 0x000fe20000010000 */
[----:B------:R-:W-:Y:S01]  /*7350*/  MUFU.EX2 R119, R119 ;  /* 0x0000007700777308 */ /* 0x000fe20000000800 */
[----:B------:R2:W5:Y:S03]  /*7360*/  LDL.LU R224, [R1+0xa0] ;  /* 0x0000a00001e07983 */ /* 0x0005660000300800 */
[C---:B------:R-:W-:Y:S08]  /*7370*/  HMMA.16816.F32 R84, R4.reuse, R18, R44 ;  /* 0x000000120454723c */ /* 0x040ff0000000182c */
[C---:B------:R-:W-:Y:S08]  /*7380*/  HMMA.16816.F32 R80, R4.reuse, R12, R40 ;  /* 0x0000000c0450723c */ /* 0x040ff00000001828 */
[C---:B------:R-:W-:Y:S08]  /*7390*/  HMMA.16816.F32 R76, R4.reuse, R14, R48 ;  /* 0x0000000e044c723c */ /* 0x040ff00000001830 */
[C---:B-1----:R-:W-:Y:S08]  /*73a0*/  HMMA.16816.F32 R72, R4.reuse, R8, R36 ;  /* 0x000000080448723c */ /* 0x042ff00000001824 */
[----:B------:R-:W-:Y:S07]  /*73b0*/  HMMA.16816.F32 R56, R4, R10, R32 ;  /* 0x0000000a0438723c */ /* 0x000fee0000001820 */
[----:B------:R-:W-:-:S02]  /*73c0*/  F2FP.PACK_AB R4, R188, R186 ;  /* 0x000000babc04723e */ /* 0x000fc400000000ff */
[----:B---3--:R-:W-:Y:S02]  /*73d0*/  F2FP.PACK_AB R6, R192, R190 ;  /* 0x000000bec006723e */ /* 0x008fe400000000ff */
[----:B------:R-:W-:Y:S02]  /*73e0*/  F2FP.PACK_AB R5, R189, R187 ;  /* 0x000000bbbd05723e */ /* 0x000fe400000000ff */
[----:B------:R-:W-:-:S07]  /*73f0*/  F2FP.PACK_AB R7, R193, R191 ;  /* 0x000000bfc107723e */ /* 0x000fce00000000ff */
[C---:B------:R-:W-:Y:S08]  /*7400*/  HMMA.16816.F32 R52, R4.reuse, R20, R132 ;  /* 0x000000140434723c */ /* 0x040ff00000001884 */
[C---:B------:R-:W-:Y:S01]  /*7410*/  HMMA.16816.F32 R48, R4.reuse, R22, R128 ;  /* 0x000000160430723c */ /* 0x040fe20000001880 */
[----:B------:R-:W1:Y:S07]  /*7420*/  LDSM.16.MT88.4 R20, [R225+0x2800] ;  /* 0x00280000e114783b */ /* 0x000e6e0000004200 */
[C---:B------:R-:W-:Y:S08]  /*7430*/  HMMA.16816.F32 R40, R4.reuse, R16, R124 ;  /* 0x000000100428723c */ /* 0x040ff0000000187c */
[C---:B------:R-:W-:Y:S01]  /*7440*/  HMMA.16816.F32 R36, R4.reuse, R18, R120 ;  /* 0x000000120424723c */ /* 0x040fe20000001878 */
[----:B------:R-:W3:Y:S07]  /*7450*/  LDSM.16.MT88.4 R16, [R229+0x2800] ;  /* 0x00280000e510783b */ /* 0x000eee0000004200 */
[C---:B------:R-:W-:Y:S08]  /*7460*/  HMMA.16816.F32 R32, R4.reuse, R12, R112 ;  /* 0x0000000c0420723c */ /* 0x040ff00000001870 */
[C---:B------:R-:W-:Y:S01]  /*7470*/  HMMA.16816.F32 R28, R4.reuse, R14, R108 ;  /* 0x0000000e041c723c */ /* 0x040fe2000000186c */
[----:B------:R-:W4:Y:S07]  /*7480*/  LDSM.16.MT88.4 R12, [R226+0x2800] ;  /* 0x00280000e20c783b */ /* 0x000f2e0000004200 */
[C---:B------:R-:W-:Y:S08]  /*7490*/  HMMA.16816.F32 R104, R4.reuse, R8, R104 ;  /* 0x000000080468723c */ /* 0x040ff00000001868 */
[----:B------:R-:W-:Y:S01]  /*74a0*/  HMMA.16816.F32 R44, R4, R10, R92 ;  /* 0x0000000a042c723c */ /* 0x000fe2000000185c */
[----:B------:R-:W1:Y:S01]  /*74b0*/  LDSM.16.MT88.4 R8, [R228+0x2800] ;  /* 0x00280000e408783b */ /* 0x000e620000004200 */
[----:B------:R-:W-:Y:S08]  /*74c0*/  MUFU.EX2 R112, R65 ;  /* 0x0000004100707308 */ /* 0x000ff00000000800 */
[----:B------:R-:W-:Y:S08]  /*74d0*/  MUFU.EX2 R110, R64 ;  /* 0x00000040006e7308 */ /* 0x000ff00000000800 */
[----:B------:R-:W-:Y:S08]  /*74e0*/  MUFU.EX2 R111, R63 ;  /* 0x0000003f006f7308 */ /* 0x000ff00000000800 */
[----:B------:R-:W-:Y:S08]  /*74f0*/  MUFU.EX2 R113, R62 ;  /* 0x0000003e00717308 */ /* 0x000ff00000000800 */
[----:B------:R-:W-:Y:S08]  /*7500*/  MUFU.EX2 R108, R61 ;  /* 0x0000003d006c7308 */ /* 0x000ff00000000800 */
[----:B------:R-:W1:Y:S08]  /*7510*/  MUFU.EX2 R109, R60 ;  /* 0x0000003c006d7308 */ /* 0x000e700000000800 */
[----:B------:R-:W-:Y:S08]  /*7520*/  MUFU.EX2 R92, R66 ;  /* 0x00000042005c7308 */ /* 0x000ff00000000800 */
[----:B------:R-:W2:Y:S01]  /*7530*/  MUFU.EX2 R93, R67 ;  /* 0x00000043005d7308 */ /* 0x000ea20000000800 */
[----:B------:R-:W-:Y:S01]  /*7540*/  FADD.FTZ R4, R156, R24 ;  /* 0x000000189c047221 */ /* 0x000fe20000010000 */
[----:B-1----:R-:W-:-:S02]  /*7550*/  F2FP.PACK_AB R5, R109, R108 ;  /* 0x0000006c6d05723e */ /* 0x002fc400000000ff */
[----:B------:R-:W-:Y:S01]  /*7560*/  F2FP.PACK_AB R6, R113, R111 ;  /* 0x0000006f7106723e */ /* 0x000fe200000000ff */
[----:B------:R-:W-:-:S03]  /*7570*/  FADD.FTZ R24, R160, R4 ;  /* 0x00000004a0187221 */ /* 0x000fc60000010000 */
[----:B------:R-:W-:Y:S01]  /*7580*/  MUFU.EX2 R63, R140 ;  /* 0x0000008c003f7308 */ /* 0x000fe20000000800 */
[----:B------:R-:W-:-:S07]  /*7590*/  F2FP.PACK_AB R4, R110, R112 ;  /* 0x000000706e04723e */ /* 0x000fce00000000ff */
[----:B------:R-:W-:Y:S01]  /*75a0*/  MUFU.EX2 R65, R139 ;  /* 0x0000008b00417308 */ /* 0x000fe20000000800 */
[----:B--2---:R-:W-:-:S07]  /*75b0*/  F2FP.PACK_AB R7, R93, R92 ;  /* 0x0000005c5d07723e */ /* 0x004fce00000000ff */
[----:B------:R-:W-:Y:S08]  /*75c0*/  MUFU.EX2 R66, R138 ;  /* 0x0000008a00427308 */ /* 0x000ff00000000800 */
[----:B------:R-:W1:Y:S08]  /*75d0*/  MUFU.EX2 R67, R137 ;  /* 0x0000008900437308 */ /* 0x000e700000000800 */
[----:B------:R-:W2:Y:S08]  /*75e0*/  MUFU.EX2 R64, R136 ;  /* 0x0000008800407308 */ /* 0x000eb00000000800 */
[----:B------:R-:W-:Y:S08]  /*75f0*/  MUFU.EX2 R118, R118 ;  /* 0x0000007600767308 */ /* 0x000ff00000000800 */
[----:B------:R-:W1:Y:S01]  /*7600*/  MUFU.EX2 R117, R117 ;  /* 0x0000007500757308 */ /* 0x000e620000000800 */
[----:B------:R-:W-:Y:S01]  /*7610*/  HMMA.16816.F32 R100, R4, R20, R100 ;  /* 0x000000140464723c */ /* 0x000fe20000001864 */
[----:B------:R-:W-:-:S02]  /*7620*/  FADD.FTZ R2, R206, R2 ;  /* 0x00000002ce027221 */ /* 0x000fc40000010000 */
[----:B------:R-:W-:Y:S02]  /*7630*/  FADD.FTZ R0, R147, R0 ;  /* 0x0000000093007221 */ /* 0x000fe40000010000 */
[----:B------:R-:W-:Y:S01]  /*7640*/  FADD.FTZ R3, R207, R3 ;  /* 0x00000003cf037221 */ /* 0x000fe20000010000 */
[----:B------:R-:W-:Y:S02]  /*7650*/  MOV R210, R172 ;  /* 0x000000ac00d27202 */ /* 0x000fe40000000f00 */
[C---:B------:R-:W-:Y:S08]  /*7660*/  HMMA.16816.F32 R96, R4.reuse, R22, R96 ;  /* 0x000000160460723c */ /* 0x040ff00000001860 */
[C---:B---3--:R-:W-:Y:S08]  /*7670*/  HMMA.16816.F32 R88, R4.reuse, R16, R88 ;  /* 0x000000100458723c */ /* 0x048ff00000001858 */
[C---:B------:R-:W-:Y:S08]  /*7680*/  HMMA.16816.F32 R84, R4.reuse, R18, R84 ;  /* 0x000000120454723c */ /* 0x040ff00000001854 */
[C---:B----4-:R-:W-:Y:S08]  /*7690*/  HMMA.16816.F32 R80, R4.reuse, R12, R80 ;  /* 0x0000000c0450723c */ /* 0x050ff00000001850 */
[C---:B------:R-:W-:Y:S08]  /*76a0*/  HMMA.16816.F32 R76, R4.reuse, R14, R76 ;  /* 0x0000000e044c723c */ /* 0x040ff0000000184c */
[C---:B------:R-:W-:Y:S08]  /*76b0*/  HMMA.16816.F32 R72, R4.reuse, R8, R72 ;  /* 0x000000080448723c */ /* 0x040ff00000001848 */
[----:B------:R-:W-:Y:S01]  /*76c0*/  HMMA.16816.F32 R56, R4, R10, R56 ;  /* 0x0000000a0438723c */ /* 0x000fe20000001838 */
[----:B------:R-:W-:-:S02]  /*76d0*/  MOV R219, R174 ;  /* 0x000000ae00db7202 */ /* 0x000fc40000000f00 */
[----:B------:R-:W-:Y:S02]  /*76e0*/  MOV R205, R177 ;  /* 0x000000b100cd7202 */ /* 0x000fe40000000f00 */
[----:B------:R-:W-:Y:S02]  /*76f0*/  MOV R208, R178 ;  /* 0x000000b200d07202 */ /* 0x000fe40000000f00 */
[----:B------:R-:W-:Y:S01]  /*7700*/  MOV R116, R171 ;  /* 0x000000ab00747202 */ /* 0x000fe20000000f00 */
[----:B------:R-:W-:Y:S01]  /*7710*/  FADD.FTZ R4, R179, R24 ;  /* 0x00000018b3047221 */ /* 0x000fe20000010000 */
[----:B-1----:R-:W-:Y:S02]  /*7720*/  F2FP.PACK_AB R6, R67, R66 ;  /* 0x000000424306723e */ /* 0x002fe400000000ff */
[----:B------:R-:W-:Y:S01]  /*7730*/  MOV R203, R176 ;  /* 0x000000b000cb7202 */ /* 0x000fe20000000f00 */
[----:B------:R-:W-:Y:S01]  /*7740*/  FADD.FTZ R24, R183, R4 ;  /* 0x00000004b7187221 */ /* 0x000fe20000010000 */
[----:B------:R-:W-:-:S02]  /*7750*/  F2FP.PACK_AB R4, R65, R63 ;  /* 0x0000003f4104723e */ /* 0x000fc400000000ff */
[----:B------:R-:W-:Y:S02]  /*7760*/  MOV R202, R175 ;  /* 0x000000af00ca7202 */ /* 0x000fe40000000f00 */
[----:B------:R-:W-:Y:S01]  /*7770*/  MOV R204, R170 ;  /* 0x000000aa00cc7202 */ /* 0x000fe20000000f00 */
[----:B------:R-:W-:Y:S01]  /*7780*/  MUFU.EX2 R62, R141 ;  /* 0x0000008d003e7308 */ /* 0x000fe20000000800 */
[----:B--2---:R-:W-:Y:S01]  /*7790*/  F2FP.PACK_AB R5, R119, R64 ;  /* 0x000000407705723e */ /* 0x004fe200000000ff */
[----:B------:R-:W-:Y:S01]  /*77a0*/  LDSM.16.MT88.4 R136, [R226+0x3000] ;  /* 0x00300000e288783b */ /* 0x000fe20000004200 */
[----:B------:R-:W-:-:S07]  /*77b0*/  F2FP.PACK_AB R7, R117, R118 ;  /* 0x000000767507723e */ /* 0x000fce00000000ff */
        /* <DEDUP_REMOVED lines=8> */
[----:B------:R-:W-:-:S02]  /*7840*/  FADD.FTZ R2, R158, R2 ;  /* 0x000000029e027221 */ /* 0x000fc40000010000 */
[----:B------:R-:W-:Y:S02]  /*7850*/  FADD.FTZ R0, R159, R0 ;  /* 0x000000009f007221 */ /* 0x000fe40000010000 */
[----:B------:R-:W-:Y:S01]  /*7860*/  FADD.FTZ R3, R157, R3 ;  /* 0x000000039d037221 */ /* 0x000fe20000010000 */
[----:B------:R-:W-:Y:S01]  /*7870*/  MOV R207, R173 ;  /* 0x000000ad00cf7202 */ /* 0x000fe20000000f00 */
[----:B------:R-:W-:Y:S01]  /*7880*/  FADD.FTZ R4, R166, R24 ;  /* 0x00000018a6047221 */ /* 0x000fe20000010000 */
[----:B------:R-:W-:Y:S01]  /*7890*/  MOV R9, c[0x0][0x2ac] ;  /* 0x0000ab0000097a02 */ /* 0x000fe20000000f00 */
[----:B------:R-:W2:Y:S01]  /*78a0*/  LDL R24, [R1+0x5c] ;  /* 0x00005c0001187983 */ /* 0x000ea20000100800 */
[----:B------:R-:W-:Y:S02]  /*78b0*/  FADD.FTZ R2, R162, R2 ;  /* 0x00000002a2027221 */ /* 0x000fe40000010000 */
[----:B------:R-:W-:Y:S01]  /*78c0*/  FADD.FTZ R0, R163, R0 ;  /* 0x00000000a3007221 */ /* 0x000fe20000010000 */
[----:B------:R-:W-:Y:S01]  /*78d0*/  MOV R206, R169 ;  /* 0x000000a900ce7202 */ /* 0x000fe20000000f00 */
[----:B------:R-:W-:Y:S01]  /*78e0*/  FADD.FTZ R2, R181, R2 ;  /* 0x00000002b5027221 */ /* 0x000fe20000010000 */
[----:B------:R-:W-:Y:S01]  /*78f0*/  MUFU.EX2 R26, R145 ;  /* 0x00000091001a7308 */ /* 0x000fe20000000800 */
[----:B------:R-:W-:Y:S01]  /*7900*/  FADD.FTZ R0, R182, R0 ;  /* 0x00000000b6007221 */ /* 0x000fe20000010000 */
[----:B------:R-:W1:Y:S01]  /*7910*/  LDSM.16.MT88.4 R156, [R225+0x3000] ;  /* 0x00300000e19c783b */ /* 0x000e620000004200 */
[----:B------:R-:W-:-:S02]  /*7920*/  FADD.FTZ R2, R165, R2 ;  /* 0x00000002a5027221 */ /* 0x000fc40000010000 */
[----:B------:R-:W-:Y:S01]  /*7930*/  FADD.FTZ R3, R161, R3 ;  /* 0x00000003a1037221 */ /* 0x000fe20000010000 */
[----:B------:R-:W-:Y:S01]  /*7940*/  LDSM.16.MT88.4 R12, [R228+0x3000] ;  /* 0x00300000e40c783b */ /* 0x000fe20000004200 */
        /* <DEDUP_REMOVED lines=11> */
[----:B------:R-:W-:Y:S02]  /*7a00*/  IMAD R9, R9, c[0x0][0x1d0], RZ ;  /* 0x0000740009097a24 */ /* 0x000fe400078e02ff */
        /* <DEDUP_REMOVED lines=20> */
[----:B------:R-:W-:Y:S01]  /*7b50*/  MUFU.EX2 R20, R150 ;  /* 0x0000009600147308 */ /* 0x000fe20000000800 */
[----:B------:R-:W-:-:S02]  /*7b60*/  FADD.FTZ R4, R63, R4 ;  /* 0x000000043f047221 */ /* 0x000fc40000010000 */
[----:B------:R-:W-:Y:S02]  /*7b70*/  FADD.FTZ R5, R193, R5 ;  /* 0x00000005c1057221 */ /* 0x000fe40000010000 */
[----:B------:R-:W-:Y:S02]  /*7b80*/  FADD.FTZ R4, R65, R4 ;  /* 0x0000000441047221 */ /* 0x000fe40000010000 */
[----:B------:R-:W-:Y:S01]  /*7b90*/  FADD.FTZ R5, R64, R5 ;  /* 0x0000000540057221 */ /* 0x000fe20000010000 */
[----:B------:R-:W-:Y:S01]  /*7ba0*/  MUFU.EX2 R18, R151 ;  /* 0x0000009700127308 */ /* 0x000fe20000000800 */
[----:B------:R-:W-:Y:S02]  /*7bb0*/  FADD.FTZ R4, R66, R4 ;  /* 0x0000000442047221 */ /* 0x000fe40000010000 */
[----:B------:R-:W-:-:S05]  /*7bc0*/  FADD.FTZ R5, R119, R5 ;  /* 0x0000000577057221 */ /* 0x000fca0000010000 */
[----:B------:R-:W-:Y:S01]  /*7bd0*/  MUFU.EX2 R17, R154 ;  /* 0x0000009a00117308 */ /* 0x000fe20000000800 */
[----:B------:R-:W-:-:S07]  /*7be0*/  FADD.FTZ R5, R118, R5 ;  /* 0x0000000576057221 */ /* 0x000fce0000010000 */
[----:B------:R-:W3:Y:S08]  /*7bf0*/  MUFU.EX2 R61, R142 ;  /* 0x0000008e003d7308 */ /* 0x000ef00000000800 */
[----:B------:R-:W4:Y:S08]  /*7c00*/  MUFU.EX2 R25, R146 ;  /* 0x0000009200197308 */ /* 0x000f300000000800 */
[----:B------:R-:W-:Y:S08]  /*7c10*/  MUFU.EX2 R16, R155 ;  /* 0x0000009b00107308 */ /* 0x000ff00000000800 */
[----:B------:R-:W-:Y:S08]  /*7c20*/  MUFU.EX2 R60, R143 ;  /* 0x0000008f003c7308 */ /* 0x000ff00000000800 */
[----:B------:R-:W-:Y:S08]  /*7c30*/  MUFU.EX2 R23, R148 ;  /* 0x0000009400177308 */ /* 0x000ff00000000800 */
[----:B------:R1:W1:Y:S08]  /*7c40*/  MUFU.EX2 R27, R144 ;  /* 0x00000090001b7308 */ /* 0x0002700000000800 */
[----:B------:R-:W-:Y:S01]  /*7c50*/  MUFU.EX2 R11, R184 ;  /* 0x000000b8000b7308 */ /* 0x000fe20000000800 */
[----:B-1----:R-:W1:Y:S07]  /*7c60*/  LDSM.16.MT88.4 R144, [R229+0x3000] ;  /* 0x00300000e590783b */ /* 0x002e6e0000004200 */
[----:B------:R-:W-:Y:S08]  /*7c70*/  MUFU.EX2 R21, R152 ;  /* 0x0000009800157308 */ /* 0x000ff00000000800 */
[----:B------:R-:W3:Y:S08]  /*7c80*/  MUFU.EX2 R22, R149 ;  /* 0x0000009500167308 */ /* 0x000ef00000000800 */
[----:B------:R-:W1:Y:S08]  /*7c90*/  MUFU.EX2 R10, R185 ;  /* 0x000000b9000a7308 */ /* 0x000e700000000800 */
[----:B------:R-:W1:Y:S01]  /*7ca0*/  MUFU.EX2 R19, R153 ;  /* 0x0000009900137308 */ /* 0x000e620000000800 */
[----:B------:R-:W-:-:S02]  /*7cb0*/  IADD3 R245, R245, -0x2, RZ ;  /* 0xfffffffef5f57810 */ /* 0x000fc40007ffe0ff */
[----:B---3--:R-:W-:Y:S02]  /*7cc0*/  F2FP.PACK_AB R124, R61, R62 ;  /* 0x0000003e3d7c723e */ /* 0x008fe400000000ff */
[----:B----4-:R-:W-:Y:S02]  /*7cd0*/  F2FP.PACK_AB R125, R25, R26 ;  /* 0x0000001a197d723e */ /* 0x010fe400000000ff */
[----:B------:R-:W-:Y:S02]  /*7ce0*/  F2FP.PACK_AB R126, R27, R60 ;  /* 0x0000003c1b7e723e */ /* 0x000fe400000000ff */
[----:B------:R-:W-:Y:S01]  /*7cf0*/  F2FP.PACK_AB R127, R22, R23 ;  /* 0x00000017167f723e */ /* 0x000fe200000000ff */
[----:B--2---:R-:W-:Y:S01]  /*7d00*/  @P4 IMAD.HI.U32 R2, R24, c[0x0][0x2c8], RZ ;  /* 0x0000b20018024a27 */ /* 0x004fe200078e00ff */
[----:B------:R-:W-:-:S04]  /*7d10*/  MOV R0, R24 ;  /* 0x0000001800007202 */ /* 0x000fc80000000f00 */
[----:B------:R-:W-:Y:S02]  /*7d20*/  @P4 SHF.R.U32.HI R0, RZ, c[0x0][0x2cc], R2 ;  /* 0x0000b300ff004a19 */ /* 0x000fe40000011602 */
[----:B------:R-:W-:Y:S02]  /*7d30*/  MOV R2, RZ ;  /* 0x000000ff00027202 */ /* 0x000fe40000000f00 */
[----:B------:R-:W-:-:S05]  /*7d40*/  IADD3 R3, R0, -c[0x0][0x168], R9 ;  /* 0x80005a0000037a10 */ /* 0x000fca0007ffe009 */
[----:B------:R-:W-:-:S05]  /*7d50*/  IMAD.HI R2, R3, -0x6db6db6d, R2 ;  /* 0x9249249303027827 */ /* 0x000fca00078e0202 */
[----:B------:R-:W-:Y:S01]  /*7d60*/  SHF.R.U32.HI R0, RZ, 0x1f, R2 ;  /* 0x0000001fff007819 */ /* 0x000fe20000011602 */
[----:B------:R-:W-:-:S03]  /*7d70*/  FADD.FTZ R3, R220, R6 ;  /* 0x00000006dc037221 */ /* 0x000fc60000010000 */
[----:B------:R-:W-:Y:S01]  /*7d80*/  LEA.HI.SX32 R9, R2, R0, 0x1a ;  /* 0x0000000002097211 */ /* 0x000fe200078fd2ff */
        /* <DEDUP_REMOVED lines=34> */
[----:B------:R-:W-:Y:S01]  /*7fb0*/  FADD.FTZ R2, R23, R6 ;  /* 0x0000000617027221 */ /* 0x000fe20000010000 */
[----:B------:R-:W-:Y:S01]  /*7fc0*/  IMNMX R7, RZ, R9, !PT ;  /* 0x00000009ff077217 */ /* 0x000fe20007800200 */
[----:B------:R-:W-:Y:S02]  /*7fd0*/  FADD.FTZ R0, R11, R0 ;  /* 0x000000000b007221 */ /* 0x000fe40000010000 */
[----:B------:R-:W-:-:S02]  /*7fe0*/  FADD.FTZ R4, R21, R5 ;  /* 0x0000000515047221 */ /* 0x000fc40000010000 */
[----:B------:R-:W-:Y:S02]  /*7ff0*/  FADD.FTZ R5, R27, R3 ;  /* 0x000000031b057221 */ /* 0x000fe40000010000 */
[----:B------:R-:W-:Y:S02]  /*8000*/  FADD.FTZ R3, R22, R2 ;  /* 0x0000000216037221 */ /* 0x000fe40000010000 */
[----:B-1----:R-:W-:Y:S01]  /*8010*/  FADD.FTZ R0, R10, R0 ;  /* 0x000000000a007221 */ /* 0x002fe20000010000 */
[----:B------:R1:W-:Y:S01]  /*8020*/  STL [R1+0x1c], R7 ;  /* 0x00001c0701007387 */ /* 0x0003e20000100800 */
[----:B------:R-:W-:-:S03]  /*8030*/  FADD.FTZ R2, R19, R4 ;  /* 0x0000000413027221 */ /* 0x000fc60000010000 */
[----:B------:R1:W-:Y:S04]  /*8040*/  STL [R1+0x24], R5 ;  /* 0x0000240501007387 */ /* 0x0003e80000100800 */
[----:B------:R1:W-:Y:S04]  /*8050*/  STL [R1+0x28], R3 ;  /* 0x0000280301007387 */ /* 0x0003e80000100800 */
[----:B------:R1:W-:Y:S04]  /*8060*/  STL [R1+0x2c], R0 ;  /* 0x00002c0001007387 */ /* 0x0003e80000100800 */
[----:B------:R1:W-:Y:S01]  /*8070*/  STL [R1+0x20], R2 ;  /* 0x0000200201007387 */ /* 0x0003e20000100800 */
[----:B------:R-:W-:-:S02]  /*8080*/  ISETP.GE.AND P0, PT, R245, R7, PT ;  /* 0x00000007f500720c */ /* 0x000fc40003f06270 */
[----:B------:R-:W-:Y:S02]  /*8090*/  F2FP.PACK_AB R120, R18, R20 ;  /* 0x000000141278723e */ /* 0x000fe400000000ff */
[----:B------:R-:W-:Y:S02]  /*80a0*/  F2FP.PACK_AB R122, R19, R21 ;  /* 0x00000015137a723e */ /* 0x000fe400000000ff */
[----:B------:R-:W-:Y:S02]  /*80b0*/  F2FP.PACK_AB R121, R16, R17 ;  /* 0x000000111079723e */ /* 0x000fe400000000ff */
        /* <DEDUP_REMOVED lines=17> */
[----:B------:R-:W-:Y:S02]  /*81d0*/  @!UPT UIADD3 URZ, URZ, URZ, URZ ;  /* 0x0000003f3f3ff290 */ /* 0x000fe4000fffe03f */
[----:B------:R-:W-:Y:S11]  /*81e0*/  @!P0 BRA `(.L_x_544) ;  /* 0x0000643000008947 */ /* 0x000ff60003800000 */
[----:B-1----:R-:W-:Y:S01]  /*81f0*/  IMAD.MOV.U32 R117, RZ, RZ, R70 ;  /* 0x000000ffff757224 */ /* 0x002fe200078e0046 */
[----:B------:R-:W-:Y:S01]  /*8200*/  MOV R119, R68 ;  /* 0x0000004400777202 */ /* 0x000fe20000000f00 */
[----:B------:R-:W-:Y:S01]  /*8210*/  IMAD.MOV.U32 R116, RZ, RZ, R71 ;  /* 0x000000ffff747224 */ /* 0x000fe200078e0047 */
[----:B------:R-:W-:-:S07]  /*8220*/  MOV R118, R69 ;  /* 0x0000004500767202 */ /* 0x000fce0000000f00 */
.L_x_555:
[----:B------:R-:W-:Y:S04]  /*8230*/  DEPBAR.LE SB0, 0x0 ;  /* 0x000080000000791a */ /* 0x000fe80000000000 */
[----:B------:R-:W-:Y:S01]  /*8240*/  WARPSYNC 0xffffffff ;  /* 0xffffffff00007948 */ /* 0x000fe20003800000 */
[----:B------:R-:W-:Y:S01]  /*8250*/  BAR.SYNC.DEFER_BLOCKING 0x0 ;  /* 0x0000000000007b1d */ /* 0x000fe20000010000 */
[----:B------:R-:W-:Y:S05]  /*8260*/  ISETP.GE.AND P0, PT, R245, RZ, PT ;  /* 0x000000fff500720c */ /* 0x000fea0003f06270 */
[----:B------:R1:W2:Y:S01]  /*8270*/  LDSM.16.M88.4 R112, [R231] ;  /* 0x00000000e770783b */ /* 0x0002a20000000200 */
[----:B------:R-:W-:Y:S03]  /*8280*/  BSSY B0, `(.L_x_545) ;  /* 0x000004d000007945 */ /* 0x000fe60003800000 */
[----:B------:R1:W3:Y:S04]  /*8290*/  LDSM.16.M88.4 R108, [R231+0x2000] ;  /* 0x00200000e76c783b */ /* 0x0002e80000000200 */
[----:B-----5:R1:W4:Y:S04]  /*82a0*/  LDSM.16.M88.4 R16, [R224] ;  /* 0x00000000e010783b */ /* 0x0203280000000200 */
        /* <DEDUP_REMOVED lines=8> */
[----:B------:R1:W1:Y:S04]  /*8330*/  LDSM.16.M88.4 R192, [R235] ;  /* 0x00000000ebc0783b */ /* 0x0002680000000200 */
[----:B------:R1:W1:Y:S04]  /*8340*/  LDSM.16.M88.4 R200, [R241] ;  /* 0x00000000f1c8783b */ /* 0x0002680000000200 */
[----:B------:R1:W1:Y:S04]  /*8350*/  LDSM.16.M88.4 R204, [R240] ;  /* 0x00000000f0cc783b */ /* 0x0002680000000200 */
[----:B------:R1:W1:Y:S04]  /*8360*/  LDSM.16.M88.4 R208, [R239] ;  /* 0x00000000efd0783b */ /* 0x0002680000000200 */
[----:B------:R1:W1:Y:S04]  /*8370*/  LDSM.16.M88.4 R212, [R238] ;  /* 0x00000000eed4783b */ /* 0x0002680000000200 */
[----:B------:R1:W1:Y:S04]  /*8380*/  LDSM.16.M88.4 R216, [R237] ;  /* 0x00000000edd8783b */ /* 0x0002680000000200 */
[----:B------:R1:W1:Y:S01]  /*8390*/  LDSM.16.M88.4 R220, [R236] ;  /* 0x00000000ecdc783b */ /* 0x0002620000000200 */
[----:B------:R-:W-:-:S05]  /*83a0*/  @!P0 BRA `(.L_x_546) ;  /* 0x000003a000008947 */ /* 0x000fca0003800000 */
[----:B--234-:R-:W-:Y:S01]  /*83b0*/  IMAD.WIDE.U32 R2, R252, c[0x0][0x208], RZ ;  /* 0x00008200fc027a25 */ /* 0x01cfe200078e00ff */
[----:B------:R-:W-:Y:S01]  /*83c0*/  SHF.R.S32.HI R0, RZ, 0x1f, R252 ;  /* 0x0000001fff007819 */ /* 0x000fe200000114fc */
[----:B------:R-:W2:Y:S01]  /*83d0*/  LDL.64 R8, [R1+0x48] ;  /* 0x0000480001087983 */ /* 0x000ea20000100a00 */
[----:B------:R-:W-:Y:S01]  /*83e0*/  SHF.R.S32.HI R4, RZ, 0x1f, R244 ;  /* 0x0000001fff047819 */ /* 0x000fe200000114f4 */
[----:B------:R-:W-:Y:S01]  /*83f0*/  IMAD.SHL.U32 R20, R242, 0x2, RZ ;  /* 0x00000002f2147824 */ /* 0x000fe200078e00ff */
[----:B------:R-:W-:Y:S01]  /*8400*/  SHF.R.S32.HI R5, RZ, 0x1f, R242 ;  /* 0x0000001fff057819 */ /* 0x000fe200000114f2 */
[----:B------:R-:W-:Y:S02]  /*8410*/  IMAD R0, R0, c[0x0][0x208], RZ ;  /* 0x0000820000007a24 */ /* 0x000fe400078e02ff */
[----:B------:R-:W-:Y:S01]  /*8420*/  IMAD R4, R4, c[0x0][0x218], RZ ;  /* 0x0000860004047a24 */ /* 0x000fe200078e02ff */
[----:B------:R-:W-:Y:S01]  /*8430*/  SHF.L.U64.HI R5, R242, 0x1, R5 ;  /* 0x00000001f2057819 */ /* 0x000fe20000010205 */
[----:B------:R-:W-:Y:S01]  /*8440*/  IMAD R0, R252, c[0x0][0x20c], R0 ;  /* 0x00008300fc007a24 */ /* 0x000fe200078e0200 */
[----:B------:R-:W3:Y:S03]  /*8450*/  LDL R6, [R1+0x58] ;  /* 0x0000580001067983 */ /* 0x000ee60000100800 */
[----:B------:R-:W-:Y:S04]  /*8460*/  IMAD.IADD R3, R3, 0x1, R0 ;  /* 0x0000000103037824 */ /* 0x000fe800078e0200 */
[----:B------:R-:W-:Y:S05]  /*8470*/  IMAD.WIDE.U32 R2, R244, c[0x0][0x218], R2 ;  /* 0x00008600f4027a25 */ /* 0x000fea00078e0002 */
[----:B--2---:R-:W-:Y:S01]  /*8480*/  IADD3 R0, P1, R8, R2, RZ ;  /* 0x0000000208007210 */ /* 0x004fe20007f3e0ff */
[----:B------:R-:W-:Y:S03]  /*8490*/  IMAD R2, R244, c[0x0][0x21c], R4 ;  /* 0x00008700f4027a24 */ /* 0x000fe600078e0204 */
[----:B------:R-:W-:Y:S02]  /*84a0*/  LEA R4, P0, R0, c[0x0][0x1f8], 0x1 ;  /* 0x00007e0000047a11 */ /* 0x000fe400078008ff */
[----:B---3--:R-:W-:Y:S04]  /*84b0*/  IADD3.X R2, R6, R3, R2, P1, !PT ;  /* 0x0000000306027210 */ /* 0x008fe80000ffe402 */
[----:B------:R-:W-:Y:S01]  /*84c0*/  LEA.HI.X R0, R0, c[0x0][0x1fc], R2, 0x1, P0 ;  /* 0x00007f0000007a11 */ /* 0x000fe200000f0c02 */
[----:B------:R-:W-:-:S05]  /*84d0*/  BRA.DIV ~URZ, `(.L_x_547) ;  /* 0x0000fae27f007947 */ /* 0x000fca000b800000 */
[----:B------:R2:W3:Y:S02]  /*84e0*/  SHFL.IDX PT, R7, R0, RZ, 0x181f ;  /* 0x00181fff00077589 */ /* 0x0004e400000e0000 */
.L_x_606:
[----:B------:R-:W-:-:S05]  /*84f0*/  BRA.DIV ~URZ, `(.L_x_548) ;  /* 0x0000fb327f007947 */ /* 0x000fca000b800000 */
[----:B------:R-:W4:Y:S04]  /*8500*/  SHFL.IDX PT, R6, R4, RZ, 0x181f ;  /* 0x00181fff04067589 */ /* 0x000f2800000e0000 */
[----:B------:R-:W5:Y:S04]  /*8510*/  SHFL.IDX PT, R2, R4, 0x1, 0x181f ;  /* 0x00381f0004027f89 */ /* 0x000f6800000e0000 */
[----:B------:R-:W-:Y:S04]  /*8520*/  SHFL.IDX PT, R3, R0, 0x1, 0x181f ;  /* 0x00381f0000037f89 */ /* 0x000fe800000e0000 */
[----:B------:R-:W-:Y:S04]  /*8530*/  SHFL.IDX PT, R10, R4, 0x2, 0x181f ;  /* 0x00581f00040a7f89 */ /* 0x000fe800000e0000 */
[----:B------:R-:W2:Y:S04]  /*8540*/  SHFL.IDX PT, R8, R4, 0x3, 0x181f ;  /* 0x00781f0004087f89 */ /* 0x000ea800000e0000 */
[----:B------:R-:W3:Y:S04]  /*8550*/  SHFL.IDX PT, R11, R0, 0x2, 0x181f ;  /* 0x00581f00000b7f89 */ /* 0x000ee800000e0000 */
[----:B------:R-:W1:Y:S04]  /*8560*/  SHFL.IDX PT, R9, R4, 0x4, 0x181f ;  /* 0x00981f0004097f89 */ /* 0x000e6800000e0000 */
[----:B------:R-:W1:Y:S04]  /*8570*/  SHFL.IDX PT, R15, R0, 0x3, 0x181f ;  /* 0x00781f00000f7f89 */ /* 0x000e6800000e0000 */
[----:B------:R-:W1:Y:S04]  /*8580*/  SHFL.IDX PT, R12, R4, 0x5, 0x181f ;  /* 0x00b81f00040c7f89 */ /* 0x000e6800000e0000 */
[----:B------:R-:W1:Y:S04]  /*8590*/  SHFL.IDX PT, R14, R0, 0x4, 0x181f ;  /* 0x00981f00000e7f89 */ /* 0x000e6800000e0000 */
[----:B------:R-:W1:Y:S04]  /*85a0*/  SHFL.IDX PT, R13, R0, 0x5, 0x181f ;  /* 0x00b81f00000d7f89 */ /* 0x000e6800000e0000 */
[----:B------:R-:W1:Y:S04]  /*85b0*/  SHFL.IDX PT, R4, R4, 0x6, 0x181f ;  /* 0x00d81f0004047f89 */ /* 0x000e6800000e0000 */
[----:B--2---:R-:W2:Y:S01]  /*85c0*/  SHFL.IDX PT, R0, R0, 0x6, 0x181f ;  /* 0x00d81f0000007f89 */ /* 0x004ea200000e0000 */
[-C--:B----4-:R-:W-:Y:S02]  /*85d0*/  IADD3 R6, P0, R6, R20.reuse, RZ ;  /* 0x0000001406067210 */ /* 0x090fe40007f1e0ff */
[-C--:B-----5:R-:W-:Y:S02]  /*85e0*/  IADD3 R2, P1, R2, R20.reuse, RZ ;  /* 0x0000001402027210 */ /* 0x0a0fe40007f3e0ff */
[-C--:B------:R-:W-:Y:S01]  /*85f0*/  IADD3 R8, P6, R8, R20.reuse, RZ ;  /* 0x0000001408087210 */ /* 0x080fe20007fde0ff */
[--C-:B---3--:R-:W-:Y:S01]  /*8600*/  IMAD.X R7, R7, 0x1, R5.reuse, P0 ;  /* 0x0000000107077824 */ /* 0x108fe200000e0605 */
[-C--:B------:R-:W-:Y:S01]  /*8610*/  IADD3 R10, P0, R10, R20.reuse, RZ ;  /* 0x000000140a0a7210 */ /* 0x080fe20007f1e0ff */
[--C-:B------:R-:W-:Y:S03]  /*8620*/  IMAD.X R3, R3, 0x1, R5.reuse, P1 ;  /* 0x0000000103037824 */ /* 0x100fe600008e0605 */
[----:B------:R1:W-:Y:S01]  /*8630*/  LDGSTS.E.BYPASS.LTC128B.128 [R243+0x100], [R6.64], !P5 ;  /* 0x0010000006f37fae */ /* 0x0003e2000e901d46 */
[--C-:B------:R-:W-:Y:S03]  /*8640*/  IMAD.X R11, R11, 0x1, R5.reuse, P0 ;  /* 0x000000010b0b7824 */ /* 0x100fe600000e0605 */
[----:B------:R3:W-:Y:S04]  /*8650*/  LDGSTS.E.BYPASS.LTC128B.128 [R243+0x900], [R2.64], !P5 ;  /* 0x0090000002f37fae */ /* 0x0007e8000e901d46 */
[----:B------:R4:W-:Y:S01]  /*8660*/  LDGSTS.E.BYPASS.LTC128B.128 [R243+0x1100], [R10.64], !P5 ;  /* 0x011000000af37fae */ /* 0x0009e2000e901d46 */
[-C--:B-1----:R-:W-:Y:S01]  /*8670*/  IADD3 R6, P1, R9, R20.reuse, RZ ;  /* 0x0000001409067210 */ /* 0x082fe20007f3e0ff */
[--C-:B------:R-:W-:Y:S01]  /*8680*/  IMAD.X R9, R15, 0x1, R5.reuse, P6 ;  /* 0x000000010f097824 */ /* 0x100fe200030e0605 */
[----:B---3--:R-:W-:Y:S03]  /*8690*/  IADD3 R2, P0, R12, R20, RZ ;  /* 0x000000140c027210 */ /* 0x008fe60007f1e0ff */
[--C-:B------:R-:W-:Y:S01]  /*86a0*/  IMAD.X R7, R14, 0x1, R5.reuse, P1 ;  /* 0x000000010e077824 */ /* 0x100fe200008e0605 */
[----:B------:R4:W-:Y:S01]  /*86b0*/  LDGSTS.E.BYPASS.LTC128B.128 [R243+0x1900], [R8.64], !P5 ;  /* 0x0190000008f37fae */ /* 0x0009e2000e901d46 */
[----:B------:R-:W-:Y:S03]  /*86c0*/  IMAD.X R3, R13, 0x1, R5, P0 ;  /* 0x000000010d037824 */ /* 0x000fe600000e0605 */
[----:B------:R4:W-:Y:S04]  /*86d0*/  LDGSTS.E.BYPASS.LTC128B.128 [R243+0x2100], [R6.64], !P5 ;  /* 0x0210000006f37fae */ /* 0x0009e8000e901d46 */
[----:B------:R4:W-:Y:S02]  /*86e0*/  LDGSTS.E.BYPASS.LTC128B.128 [R243+0x2900], [R2.64], !P5 ;  /* 0x0290000002f37fae */ /* 0x0009e4000e901d46 */
.L_x_607:
[----:B--2-4-:R-:W-:Y:S04]  /*86f0*/  IADD3 R2, P0, R4, R20, RZ ;  /* 0x0000001404027210 */ /* 0x014fe80007f1e0ff */
[----:B------:R-:W-:Y:S05]  /*8700*/  IADD3.X R3, R0, R5, RZ, P0, !PT ;  /* 0x0000000500037210 */ /* 0x000fea00007fe4ff */
[----:B------:R-:W-:Y:S01]  /*8710*/  @!PT LDS RZ, [RZ] ;  /* 0x00000000fffff984 */ /* 0x000fe20000000800 */
[----:B------:R-:W-:Y:S01]  /*8720*/  @!PT LDS RZ, [RZ] ;  /* 0x00000000fffff984 */ /* 0x000fe20000000800 */
[----:B------:R-:W-:Y:S01]  /*8730*/  @!PT LDS RZ, [RZ] ;  /* 0x00000000fffff984 */ /* 0x000fe20000000800 */
[----:B------:R1:W-:Y:S04]  /*8740*/  LDGSTS.E.BYPASS.LTC128B.128 [R243+0x3100], [R2.64], !P5 ;  /* 0x0310000002f37fae */ /* 0x0003e8000e901d46 */
.L_x_546:
[----:B--234-:R-:W-:Y:S05]  /*8750*/  BSYNC B0 ;  /* 0x0000000000007941 */ /* 0x01cfea0003800000 */
.L_x_545:
[----:B------:R-:W0:Y:S01]  /*8760*/  LDGDEPBAR ;  /* 0x00000000000079af */ /* 0x000e220000000000 */
[----:B------:R-:W-:Y:S01]  /*8770*/  WARPSYNC 0xffffffff ;  /* 0xffffffff00007948 */ /* 0x000fe20003800000 */
[-C--:B------:R-:W-:Y:S01]  /*8780*/  HMMA.16816.F32 R4, R112, R16.reuse, RZ ;  /* 0x000000107004723c */ /* 0x080fe200000018ff */
[----:B------:R-:W-:Y:S02]  /*8790*/  BSSY B0, `(.L_x_549) ;  /* 0x00001ba000007945 */ /* 0x000fe40003800000 */
[----:B------:R-:W-:Y:S05]  /*87a0*/  ISETP.GE.AND P0, PT, R245, 0x1, PT ;  /* 0x00000001f500780c */ /* 0x000fea0003f06270 */
        /* <DEDUP_REMOVED lines=27> */
[----:B------:R-:W-:Y:S07]  /*8960*/  LDSM.16.M88.4 R184, [R232] ;  /* 0x00000000e8b8783b */ /* 0x000fee0000000200 */
[-C--:B------:R-:W-:Y:S08]  /*8970*/  HMMA.16816.F32 R4, R188, R192.reuse, R4 ;  /* 0x000000c0bc04723c */ /* 0x080ff00000001804 */
[C---:B------:R-:W-:Y:S08]  /*8980*/  HMMA.16816.F32 R8, R196.reuse, R192, R8 ;  /* 0x000000c0c408723c */ /* 0x040ff00000001808 */
[-C--:B------:R-:W-:Y:S08]  /*8990*/  HMMA.16816.F32 R12, R196, R194.reuse, R12 ;  /* 0x000000c2c40c723c */ /* 0x080ff0000000180c */
[C---:B------:R-:W-:Y:S01]  /*89a0*/  HMMA.16816.F32 R16, R188.reuse, R194, R16 ;  /* 0x000000c2bc10723c */ /* 0x040fe20000001810 */
[----:B------:R-:W1:Y:S07]  /*89b0*/  LDSM.16.M88.4 R192, [R230] ;  /* 0x00000000e6c0783b */ /* 0x000e6e0000000200 */
        /* <DEDUP_REMOVED lines=19> */
[----:B------:R-:W-:Y:S07]  /*8af0*/  LDSM.16.M88.4 R212, [R233] ;  /* 0x00000000e9d4783b */ /* 0x000fee0000000200 */
        /* <DEDUP_REMOVED lines=10> */
[----:B------:R-:W5:Y:S07]  /*8ba0*/  LDSM.16.M88.4 R188, [R230+0x1800] ;  /* 0x00180000e6bc783b */ /* 0x000f6e0000000200 */
        /* <DEDUP_REMOVED lines=17> */
[C---:B------:R-:W-:Y:S01]  /*8cc0*/  HMMA.16816.F32 R64, R184.reuse, R190, R64 ;  /* 0x000000beb840723c */ /* 0x040fe20000001840 */
[----:B------:R-:W3:Y:S07]  /*8cd0*/  LDSM.16.M88.4 R188, [R233+0x2000] ;  /* 0x00200000e9bc783b */ /* 0x000eee0000000200 */
        /* <DEDUP_REMOVED lines=8> */
[-C--:B--2---:R-:W-:Y:S08]  /*8d60*/  HMMA.16816.F32 R100, R184, R204.reuse, R100 ;  /* 0x000000ccb864723c */ /* 0x084ff00000001864 */
[C---:B------:R-:W-:Y:S08]  /*8d70*/  HMMA.16816.F32 R104, R200.reuse, R204, R104 ;  /* 0x000000ccc868723c */ /* 0x040ff00000001868 */
[-C--:B------:R-:W-:Y:S08]  /*8d80*/  HMMA.16816.F32 R108, R200, R206.reuse, R108 ;  /* 0x000000cec86c723c */ /* 0x080ff0000000186c */
[----:B------:R-:W-:Y:S08]  /*8d90*/  HMMA.16816.F32 R112, R184, R206, R112 ;  /* 0x000000ceb870723c */ /* 0x000ff00000001870 */
[-C--:B------:R-:W-:Y:S08]  /*8da0*/  HMMA.16816.F32 R4, R212, R216.reuse, R4 ;  /* 0x000000d8d404723c */ /* 0x080ff00000001804 */
        /* <DEDUP_REMOVED lines=9> */
[----:B------:R-:W1:Y:S01]  /*8e40*/  MUFU.TANH R0, R8 ;  /* 0x0000000800007308 */ /* 0x000e620000002400 */
        /* <DEDUP_REMOVED lines=12> */
[----:B------:R-:W-:Y:S01]  /*8f10*/  FMUL.FTZ R13, R13, c[0x0][0x320] ;  /* 0x0000c8000d0d7a20 */ /* 0x000fe20000410000 */
[----:B-1----:R1:W-:Y:S08]  /*8f20*/  STL [R1+0x8], R0 ;  /* 0x0000080001007387 */ /* 0x0023f00000100800 */
[----:B------:R2:W-:Y:S10]  /*8f30*/  MUFU.TANH R223, R7 ;  /* 0x0000000700df7308 */ /* 0x0005f40000002400 */
[----:B------:R-:W-:Y:S10]  /*8f40*/  MUFU.TANH R251, R9 ;  /* 0x0000000900fb7308 */ /* 0x000ff40000002400 */
[----:B------:R-:W3:Y:S01]  /*8f50*/  MUFU.TANH R2, R10 ;  /* 0x0000000a00027308 */ /* 0x000ee20000002400 */
[----:B--2---:R-:W2:Y:S09]  /*8f60*/  LDSM.16.M88.4 R4, [R227+0x800] ;  /* 0x00080000e304783b */ /* 0x004eb20000000200 */
[----:B-1----:R1:W4:Y:S10]  /*8f70*/  MUFU.TANH R0, R11 ;  /* 0x0000000b00007308 */ /* 0x0023340000002400 */
[----:B------:R-:W-:Y:S01]  /*8f80*/  MUFU.TANH R248, R12 ;  /* 0x0000000c00f87308 */ /* 0x000fe20000002400 */
[----:B---3--:R3:W-:Y:S09]  /*8f90*/  STL [R1+0x14], R2 ;  /* 0x0000140201007387 */ /* 0x0087f20000100800 */
[----:B------:R-:W-:Y:S01]  /*8fa0*/  MUFU.TANH R247, R13 ;  /* 0x0000000d00f77308 */ /* 0x000fe20000002400 */
[----:B-1----:R-:W1:Y:S09]  /*8fb0*/  LDSM.16.M88.4 R8, [R227+0x1000] ;  /* 0x00100000e308783b */ /* 0x002e720000000200 */
[----:B------:R-:W-:Y:S01]  /*8fc0*/  MUFU.TANH R209, R18 ;  /* 0x0000001200d17308 */ /* 0x000fe20000002400 */
[----:B----4-:R4:W-:Y:S01]  /*8fd0*/  STL [R1+0x18], R0 ;  /* 0x0000180001007387 */ /* 0x0109e20000100800 */
[-C--:B--2---:R-:W-:Y:S08]  /*8fe0*/  HMMA.16816.F32 R20, R212, R4.reuse, R20 ;  /* 0x00000004d414723c */ /* 0x084ff00000001814 */
[----:B---3--:R-:W2:Y:S01]  /*8ff0*/  MUFU.TANH R2, R14 ;  /* 0x0000000e00027308 */ /* 0x008ea20000002400 */
[C---:B------:R-:W-:Y:S09]  /*9000*/  HMMA.16816.F32 R24, R188.reuse, R4, R24 ;  /* 0x00000004bc18723c */ /* 0x040ff20000001818 */
[----:B------:R-:W-:Y:S01]  /*9010*/  MUFU.TANH R207, R19 ;  /* 0x0000001300cf7308 */ /* 0x000fe20000002400 */
[-C--:B------:R-:W-:Y:S05]  /*9020*/  HMMA.16816.F32 R28, R188, R6.reuse, R28 ;  /* 0x00000006bc1c723c */ /* 0x080fea000000181c */
[----:B------:R-:W-:Y:S03]  /*9030*/  FMUL.FTZ R20, R20, c[0x0][0x320] ;  /* 0x0000c80014147a20 */ /* 0x000fe60000410000 */
[C---:B------:R-:W-:Y:S01]  /*9040*/  HMMA.16816.F32 R32, R212.reuse, R6, R32 ;  /* 0x00000006d420723c */ /* 0x040fe20000001820 */
[----:B----4-:R-:W3:Y:S01]  /*9050*/  MUFU.TANH R0, R15 ;  /* 0x0000000f00007308 */ /* 0x010ee20000002400 */
[----:B------:R-:W4:Y:S02]  /*9060*/  LDSM.16.M88.4 R4, [R227+0x1800] ;  /* 0x00180000e304783b */ /* 0x000f240000000200 */
[----:B------:R-:W-:Y:S02]  /*9070*/  FMUL.FTZ R21, R21, c[0x0][0x320] ;  /* 0x0000c80015157a20 */ /* 0x000fe40000410000 */
[----:B------:R-:W-:Y:S02]  /*9080*/  FMUL.FTZ R22, R22, c[0x0][0x320] ;  /* 0x0000c80016167a20 */ /* 0x000fe40000410000 */
[-C--:B-1----:R-:W-:Y:S02]  /*9090*/  HMMA.16816.F32 R36, R212, R8.reuse, R36 ;  /* 0x00000008d424723c */ /* 0x082fe40000001824 */
[----:B--2---:R1:W-:Y:S01]  /*90a0*/  STL [R1+0x10], R2 ;  /* 0x0000100201007387 */ /* 0x0043e20000100800 */
[----:B------:R-:W-:Y:S01]  /*90b0*/  MUFU.TANH R15, R16 ;  /* 0x00000010000f7308 */ /* 0x000fe20000002400 */
[----:B------:R-:W-:Y:S02]  /*90c0*/  FMUL.FTZ R26, R26, c[0x0][0x320] ;  /* 0x0000c8001a1a7a20 */ /* 0x000fe40000410000 */
[----:B------:R-:W-:Y:S02]  /*90d0*/  FMUL.FTZ R27, R27, c[0x0][0x320] ;  /* 0x0000c8001b1b7a20 */ /* 0x000fe40000410000 */
[C---:B------:R-:W-:Y:S04]  /*90e0*/  HMMA.16816.F32 R40, R188.reuse, R8, R40 ;  /* 0x00000008bc28723c */ /* 0x040fe80000001828 */
[----:B------:R-:W-:Y:S01]  /*90f0*/  FMUL.FTZ R23, R23, c[0x0][0x320] ;  /* 0x0000c80017177a20 */ /* 0x000fe20000410000 */
[----:B------:R-:W-:Y:S01]  /*9100*/  MUFU.TANH R16, R17 ;  /* 0x0000001100107308 */ /* 0x000fe20000002400 */
[----:B------:R-:W-:Y:S02]  /*9110*/  FMUL.FTZ R24, R24, c[0x0][0x320] ;  /* 0x0000c80018187a20 */ /* 0x000fe40000410000 */
[-C--:B------:R-:W-:Y:S01]  /*9120*/  HMMA.16816.F32 R44, R188, R10.reuse, R44 ;  /* 0x0000000abc2c723c */ /* 0x080fe2000000182c */
[----:B---3--:R2:W-:Y:S03]  /*9130*/  STL [R1+0xc], R0 ;  /* 0x00000c0001007387 */ /* 0x0085e60000100800 */
[----:B------:R-:W-:Y:S02]  /*9140*/  FMUL.FTZ R25, R25, c[0x0][0x320] ;  /* 0x0000c80019197a20 */ /* 0x000fe40000410000 */
[----:B------:R-:W-:Y:S01]  /*9150*/  FMUL.FTZ R28, R28, c[0x0][0x320] ;  /* 0x0000c8001c1c7a20 */ /* 0x000fe20000410000 */
[----:B------:R-:W-:Y:S01]  /*9160*/  MUFU.TANH R184, R20 ;  /* 0x0000001400b87308 */ /* 0x000fe20000002400 */
[C---:B------:R-:W-:Y:S01]  /*9170*/  HMMA.16816.F32 R48, R212.reuse, R10, R48 ;  /* 0x0000000ad430723c */ /* 0x040fe20000001830 */
[----:B------:R-:W3:Y:S03]  /*9180*/  LDSM.16.M88.4 R8, [R227+0x2000] ;  /* 0x00200000e308783b */ /* 0x000ee60000000200 */
[----:B------:R-:W-:Y:S02]  /*9190*/  FMUL.FTZ R29, R29, c[0x0][0x320] ;  /* 0x0000c8001d1d7a20 */ /* 0x000fe40000410000 */
[----:B------:R-:W-:Y:S02]  /*91a0*/  FMUL.FTZ R30, R30, c[0x0][0x320] ;  /* 0x0000c8001e1e7a20 */ /* 0x000fe40000410000 */
[----:B------:R-:W-:Y:S01]  /*91b0*/  FMUL.FTZ R31, R31, c[0x0][0x320] ;  /* 0x0000c8001f1f7a20 */ /* 0x000fe20000410000 */
[----:B-1----:R-:W1:Y:S01]  /*91c0*/  MUFU.TANH R2, R26 ;  /* 0x0000001a00027308 */ /* 0x002e620000002400 */
[-C--:B----4-:R-:W-:Y:S03]  /*91d0*/  HMMA.16816.F32 R52, R212, R4.reuse, R52 ;  /* 0x00000004d434723c */ /* 0x090fe60000001834 */
[----:B------:R-:W-:Y:S02]  /*91e0*/  FMUL.FTZ R32, R32, c[0x0][0x320] ;  /* 0x0000c80020207a20 */ /* 0x000fe40000410000 */
[----:B------:R-:W-:Y:S02]  /*91f0*/  FMUL.FTZ R33, R33, c[0x0][0x320] ;  /* 0x0000c80021217a20 */ /* 0x000fe40000410000 */
[----:B------:R-:W-:Y:S01]  /*9200*/  FMUL.FTZ R34, R34, c[0x0][0x320] ;  /* 0x0000c80022227a20 */ /* 0x000fe20000410000 */
[C---:B------:R-:W-:Y:S01]  /*9210*/  HMMA.16816.F32 R56, R188.reuse, R4, R56 ;  /* 0x00000004bc38723c */ /* 0x040fe20000001838 */
[----:B--2---:R-:W2:Y:S03]  /*9220*/  MUFU.TANH R0, R27 ;  /* 0x0000001b00007308 */ /* 0x004ea60000002400 */
[----:B------:R-:W-:Y:S02]  /*9230*/  FMUL.FTZ R35, R35, c[0x0][0x320] ;  /* 0x0000c80023237a20 */ /* 0x000fe40000410000 */
[----:B------:R-:W-:Y:S02]  /*9240*/  FMUL.FTZ R36, R36, c[0x0][0x320] ;  /* 0x0000c80024247a20 */ /* 0x000fe40000410000 */
[-C--:B------:R-:W-:Y:S03]  /*9250*/  HMMA.16816.F32 R60, R188, R6.reuse, R60 ;  /* 0x00000006bc3c723c */ /* 0x080fe6000000183c */
[----:B------:R4:W4:Y:S01]  /*9260*/  MUFU.TANH R185, R21 ;  /* 0x0000001500b97308 */ /* 0x0009220000002400 */
[----:B------:R-:W-:Y:S02]  /*9270*/  FMUL.FTZ R37, R37, c[0x0][0x320] ;  /* 0x0000c80025257a20 */ /* 0x000fe40000410000 */
[----:B------:R-:W-:Y:S01]  /*9280*/  FMUL.FTZ R38, R38, c[0x0][0x320] ;  /* 0x0000c80026267a20 */ /* 0x000fe20000410000 */
[----:B-1----:R-:W-:Y:S01]  /*9290*/  STL [R1+0x4], R2 ;  /* 0x0000040201007387 */ /* 0x002fe20000100800 */
[C---:B------:R-:W-:Y:S03]  /*92a0*/  HMMA.16816.F32 R64, R212.reuse, R6, R64 ;  /* 0x00000006d440723c */ /* 0x040fe60000001840 */
[----:B------:R-:W1:Y:S01]  /*92b0*/  LDSM.16.M88.4 R4, [R227+0x2800] ;  /* 0x00280000e304783b */ /* 0x000e620000000200 */
[----:B------:R-:W-:Y:S01]  /*92c0*/  FMUL.FTZ R39, R39, c[0x0][0x320] ;  /* 0x0000c80027277a20 */ /* 0x000fe20000410000 */
[----:B------:R1:W1:Y:S01]  /*92d0*/  MUFU.TANH R187, R22 ;  /* 0x0000001600bb7308 */ /* 0x0002620000002400 */
[----:B------:R-:W-:Y:S02]  /*92e0*/  FMUL.FTZ R40, R40, c[0x0][0x320] ;  /* 0x0000c80028287a20 */ /* 0x000fe40000410000 */
[-C--:B---3--:R-:W-:Y:S03]  /*92f0*/  HMMA.16816.F32 R68, R212, R8.reuse, R68 ;  /* 0x00000008d444723c */ /* 0x088fe60000001844 */
[----:B--2---:R-:W-:Y:S01]  /*9300*/  STL [R1], R0 ;  /* 0x0000000001007387 */ /* 0x004fe20000100800 */
[----:B------:R-:W-:Y:S02]  /*9310*/  FMUL.FTZ R41, R41, c[0x0][0x320] ;  /* 0x0000c80029297a20 */ /* 0x000fe40000410000 */
[----:B------:R-:W-:Y:S01]  /*9320*/  FMUL.FTZ R42, R42, c[0x0][0x320] ;  /* 0x0000c8002a2a7a20 */ /* 0x000fe20000410000 */
[----:B------:R2:W3:Y:S01]  /*9330*/  MUFU.TANH R186, R23 ;  /* 0x0000001700ba7308 */ /* 0x0004e20000002400 */
[C---:B------:R-:W-:Y:S04]  /*9340*/  HMMA.16816.F32 R72, R188.reuse, R8, R72 ;  /* 0x00000008bc48723c */ /* 0x040fe80000001848 */
[----:B------:R-:W-:Y:S02]  /*9350*/  FMUL.FTZ R43, R43, c[0x0][0x320] ;  /* 0x0000c8002b2b7a20 */ /* 0x000fe40000410000 */
[----:B------:R-:W-:Y:S02]  /*9360*/  FMUL.FTZ R44, R44, c[0x0][0x320] ;  /* 0x0000c8002c2c7a20 */ /* 0x000fe40000410000 */
[-C--:B------:R-:W-:Y:S01]  /*9370*/  HMMA.16816.F32 R76, R188, R10.reuse, R76 ;  /* 0x0000000abc4c723c */ /* 0x080fe2000000184c */
[----:B------:R2:W2:Y:S03]  /*9380*/  MUFU.TANH R219, R24 ;  /* 0x0000001800db7308 */ /* 0x0004a60000002400 */
[----:B------:R-:W-:Y:S02]  /*9390*/  FMUL.FTZ R45, R45, c[0x0][0x320] ;  /* 0x0000c8002d2d7a20 */ /* 0x000fe40000410000 */
[----:B------:R-:W-:Y:S02]  /*93a0*/  FMUL.FTZ R46, R46, c[0x0][0x320] ;  /* 0x0000c8002e2e7a20 */ /* 0x000fe40000410000 */
[C---:B------:R-:W-:Y:S01]  /*93b0*/  HMMA.16816.F32 R80, R212.reuse, R10, R80 ;  /* 0x0000000ad450723c */ /* 0x040fe20000001850 */
[----:B------:R-:W5:Y:S01]  /*93c0*/  LDSM.16.M88.4 R8, [R227+0x3000] ;  /* 0x00300000e308783b */ /* 0x000f620000000200 */
[----:B------:R-:W-:Y:S04]  /*93d0*/  DEPBAR.LE SB0, 0x0 ;  /* 0x000080000000791a */ /* 0x000fe80000000000 */
[----:B------:R2:W2:Y:S01]  /*93e0*/  MUFU.TANH R217, R25 ;  /* 0x0000001900d97308 */ /* 0x0004a20000002400 */
[----:B------:R-:W-:Y:S02]  /*93f0*/  FMUL.FTZ R48, R48, c[0x0][0x320] ;  /* 0x0000c80030307a20 */ /* 0x000fe40000410000 */
[----:B------:R-:W-:Y:S01]  /*9400*/  BAR.SYNC.DEFER_BLOCKING 0x0 ;  /* 0x0000000000007b1d */ /* 0x000fe20000010000 */
[-C--:B-1----:R-:W-:Y:S06]  /*9410*/  HMMA.16816.F32 R84, R212, R4.reuse, R84 ;  /* 0x00000004d454723c */ /* 0x082fec0000001854 */
        /* <DEDUP_REMOVED lines=8> */
[----:B------:R-:W-:Y:S03]  /*94a0*/  FMUL.FTZ R53, R53, c[0x0][0x320] ;  /* 0x0000c80035357a20 */ /* 0x000fe60000410000 */
[C---:B------:R-:W-:Y:S01]  /*94b0*/  HMMA.16816.F32 R96, R212.reuse, R6, R96 ;  /* 0x00000006d460723c */ /* 0x040fe20000001860 */
[----:B------:R1:W1:Y:S03]  /*94c0*/  MUFU.TANH R249, R30 ;  /* 0x0000001e00f97308 */ /* 0x0002660000002400 */
[----:B------:R-:W-:Y:S02]  /*94d0*/  FMUL.FTZ R54, R54, c[0x0][0x320] ;  /* 0x0000c80036367a20 */ /* 0x000fe40000410000 */
[----:B------:R-:W-:Y:S02]  /*94e0*/  FMUL.FTZ R55, R55, c[0x0][0x320] ;  /* 0x0000c80037377a20 */ /* 0x000fe40000410000 */
[-C--:B-----5:R-:W-:Y:S03]  /*94f0*/  HMMA.16816.F32 R100, R212, R8.reuse, R100 ;  /* 0x00000008d464723c */ /* 0x0a0fe60000001864 */
[----:B------:R1:W1:Y:S01]  /*9500*/  MUFU.TANH R250, R31 ;  /* 0x0000001f00fa7308 */ /* 0x0002620000002400 */
        /* <DEDUP_REMOVED lines=9> */
[----:B------:R1:W1:Y:S01]  /*95a0*/  MUFU.TANH R27, R33 ;  /* 0x00000021001b7308 */ /* 0x0002620000002400 */
[----:B------:R-:W-:Y:S04]  /*95b0*/  HMMA.16816.F32 R112, R212, R10, R112 ;  /* 0x0000000ad470723c */ /* 0x000fe80000001870 */
[----:B------:R-:W-:Y:S02]  /*95c0*/  FMUL.FTZ R63, R63, c[0x0][0x320] ;  /* 0x0000c8003f3f7a20 */ /* 0x000fe40000410000 */
[----:B------:R-:W-:Y:S02]  /*95d0*/  FMUL.FTZ R64, R64, c[0x0][0x320] ;  /* 0x0000c80040407a20 */ /* 0x000fe40000410000 */
[----:B------:R-:W-:Y:S01]  /*95e0*/  FMUL.FTZ R65, R65, c[0x0][0x320] ;  /* 0x0000c80041417a20 */ /* 0x000fe20000410000 */
[----:B------:R-:W1:Y:S03]  /*95f0*/  MUFU.TANH R34, R34 ;  /* 0x0000002200227308 */ /* 0x000e660000002400 */
        /* <DEDUP_REMOVED lines=61> */
[----:B------:R-:W-:Y:S05]  /*99d0*/  FMUL.FTZ R115, R115, c[0x0][0x320] ;  /* 0x0000c80073737a20 */ /* 0x000fea0000410000 */
        /* <DEDUP_REMOVED lines=70> */
[----:B------:R1:W1:Y:S01]  /*9e40*/  MUFU.TANH R35, R115 ;  /* 0x0000007300237308 */ /* 0x0002620000002400 */
[----:B------:R-:W-:-:S05]  /*9e50*/  @!P0 BRA `(.L_x_550) ;  /* 0x000004d000008947 */ /* 0x000fca0003800000 */
[----:B--234-:R-:W-:Y:S01]  /*9e60*/  IMAD.MOV.U32 R244, RZ, RZ, RZ ;  /* 0x000000fffff47224 */ /* 0x01cfe200078e00ff */
[----:B------:R-:W2:Y:S01]  /*9e70*/  LDL R2, [R1+0x34] ;  /* 0x0000340001027983 */ /* 0x000ea20000100800 */
[----:B------:R-:W-:Y:S03]  /*9e80*/  IMAD.SHL.U32 R8, R242, 0x2, RZ ;  /* 0x00000002f2087824 */ /* 0x000fe600078e00ff */
[----:B------:R-:W3:Y:S04]  /*9e90*/  LDL R0, [R1+0x30] ;  /* 0x0000300001007983 */ /* 0x000ee80000100800 */
[----:B-1----:R-:W4:Y:S04]  /*9ea0*/  LDL.64 R74, [R1+0x40] ;  /* 0x00004000014a7983 */ /* 0x002f280000100a00 */
[----:B------:R-:W5:Y:S04]  /*9eb0*/  LDL R13, [R1+0x54] ;  /* 0x00005400010d7983 */ /* 0x000f680000100800 */
[----:B------:R-:W4:Y:S04]  /*9ec0*/  LDL.64 R72, [R1+0x38] ;  /* 0x0000380001487983 */ /* 0x000f280000100a00 */
[----:B------:R-:W5:Y:S01]  /*9ed0*/  LDL R14, [R1+0x50] ;  /* 0x00005000010e7983 */ /* 0x000f620000100800 */
[----:B--2---:R-:W-:Y:S05]  /*9ee0*/  IMAD R2, R245, 0x70, R2 ;  /* 0x00000070f5027824 */ /* 0x004fea00078e0202 */
[----:B---3--:R-:W-:Y:S05]  /*9ef0*/  IADD3 R2, R2, -0x70, R0 ;  /* 0xffffff9002027810 */ /* 0x008fea0007ffe000 */
[----:B------:R-:W-:Y:S04]  /*9f00*/  @P3 IMAD.HI.U32 R3, R2, c[0x0][0x2bc], RZ ;  /* 0x0000af0002033a27 */ /* 0x000fe800078e00ff */
[----:B------:R-:W-:Y:S01]  /*9f10*/  IMAD.MOV.U32 R0, RZ, RZ, R2 ;  /* 0x000000ffff007224 */ /* 0x000fe200078e0002 */
[----:B------:R-:W-:Y:S04]  /*9f20*/  @P3 SHF.R.U32.HI R0, RZ, c[0x0][0x2c0], R3 ;  /* 0x0000b000ff003a19 */ /* 0x000fe80000011603 */
[C---:B----4-:R-:W-:Y:S04]  /*9f30*/  @!P2 IADD3 R3, P0, R0.reuse, R74, RZ ;  /* 0x0000004a0003a210 */ /* 0x050fe80007f1e0ff */
[----:B-----5:R-:W-:Y:S01]  /*9f40*/  @!P2 LEA.HI.X.SX32 R5, R0, R13, 0x1, P0 ;  /* 0x0000000d0005a211 */ /* 0x020fe200000f0eff */
[----:B------:R-:W-:Y:S01]  /*9f50*/  IMAD.MOV R0, RZ, RZ, -R0 ;  /* 0x000000ffff007224 */ /* 0x000fe200078e0a00 */
[C---:B------:R-:W-:Y:S02]  /*9f60*/  @!P2 LEA R4, P0, R3.reuse, c[0x0][0x2a0], 0x2 ;  /* 0x0000a8000304aa11 */ /* 0x040fe400078010ff */
[----:B------:R-:W-:Y:S01]  /*9f70*/  SHF.R.S32.HI R13, RZ, 0x1f, R242 ;  /* 0x0000001fff0d7819 */ /* 0x000fe200000114f2 */
[----:B------:R-:W-:Y:S01]  /*9f80*/  IMAD R252, R0, c[0x0][0x2b8], R2 ;  /* 0x0000ae0000fc7a24 */ /* 0x000fe200078e0202 */
[----:B------:R-:W-:Y:S03]  /*9f90*/  @!P2 LEA.HI.X R5, R3, c[0x0][0x2a4], R5, 0x2, P0 ;  /* 0x0000a9000305aa11 */ /* 0x000fe600000f1405 */
[----:B------:R-:W-:Y:S01]  /*9fa0*/  IMAD.WIDE.U32 R2, R252, c[0x0][0x1e0], RZ ;  /* 0x00007800fc027a25 */ /* 0x000fe200078e00ff */
[----:B------:R-:W-:Y:S01]  /*9fb0*/  SHF.R.S32.HI R0, RZ, 0x1f, R252 ;  /* 0x0000001fff007819 */ /* 0x000fe200000114fc */
[----:B------:R1:W2:Y:S04]  /*9fc0*/  @!P2 LDG.E R244, [R4.64] ;  /* 0x0000000604f4a981 */ /* 0x0002a8000c1e1900 */
[----:B------:R-:W-:Y:S04]  /*9fd0*/  IMAD R0, R0, c[0x0][0x1e0], RZ ;  /* 0x0000780000007a24 */ /* 0x000fe800078e02ff */
[----:B------:R-:W-:Y:S04]  /*9fe0*/  IMAD R0, R252, c[0x0][0x1e4], R0 ;  /* 0x00007900fc007a24 */ /* 0x000fe800078e0200 */
[----:B------:R-:W-:Y:S01]  /*9ff0*/  IMAD.IADD R3, R3, 0x1, R0 ;  /* 0x0000000103037824 */ /* 0x000fe200078e0200 */
[----:B-1----:R-:W-:Y:S02]  /*a000*/  SHF.L.U64.HI R5, R242, 0x1, R13 ;  /* 0x00000001f2057819 */ /* 0x002fe4000001020d */
[----:B--2---:R-:W-:Y:S01]  /*a010*/  SHF.R.S32.HI R4, RZ, 0x1f, R244 ;  /* 0x0000001fff047819 */ /* 0x004fe200000114f4 */
[----:B------:R-:W-:Y:S04]  /*a020*/  IMAD.WIDE.U32 R2, R244, c[0x0][0x1f0], R2 ;  /* 0x00007c00f4027a25 */ /* 0x000fe800078e0002 */
[----:B------:R-:W-:Y:S01]  /*a030*/  IMAD R4, R4, c[0x0][0x1f0], RZ ;  /* 0x00007c0004047a24 */ /* 0x000fe200078e02ff */
[----:B------:R-:W-:Y:S03]  /*a040*/  IADD3 R0, P1, R72, R2, RZ ;  /* 0x0000000248007210 */ /* 0x000fe60007f3e0ff */
[----:B------:R-:W-:Y:S01]  /*a050*/  IMAD R2, R244, c[0x0][0x1f4], R4 ;  /* 0x00007d00f4027a24 */ /* 0x000fe200078e0204 */
[----:B------:R-:W-:Y:S04]  /*a060*/  LEA R4, P0, R0, c[0x0][0x1c8], 0x1 ;  /* 0x0000720000047a11 */ /* 0x000fe800078008ff */
[----:B------:R-:W-:Y:S04]  /*a070*/  IADD3.X R2, R14, R3, R2, P1, !PT ;  /* 0x000000030e027210 */ /* 0x000fe80000ffe402 */
[----:B------:R-:W-:Y:S01]  /*a080*/  LEA.HI.X R0, R0, c[0x0][0x1cc], R2, 0x1, P0 ;  /* 0x0000730000007a11 */ /* 0x000fe200000f0c02 */
[----:B------:R-:W-:-:S05]  /*a090*/  BRA.DIV ~URZ, `(.L_x_551) ;  /* 0x0000e6627f007947 */ /* 0x000fca000b800000 */
[----:B------:R1:W2:Y:S02]  /*a0a0*/  SHFL.IDX PT, R6, R0, RZ, 0x181f ;  /* 0x00181fff00067589 */ /* 0x0002a400000e0000 */
.L_x_608:
[----:B------:R-:W-:-:S05]  /*a0b0*/  BRA.DIV ~URZ, `(.L_x_552) ;  /* 0x0000e6b27f007947 */ /* 0x000fca000b800000 */
[----:B------:R-:W3:Y:S02]  /*a0c0*/  SHFL.IDX PT, R2, R4, RZ, 0x181f ;  /* 0x00181fff04027589 */ /* 0x000ee400000e0000 */
[-C--:B---3--:R-:W-:Y:S05]  /*a0d0*/  IADD3 R2, P0, R2, R8.reuse, RZ ;  /* 0x0000000802027210 */ /* 0x088fea0007f1e0ff */
[--C-:B--2---:R-:W-:Y:S05]  /*a0e0*/  IMAD.X R3, R6, 0x1, R5.reuse, P0 ;  /* 0x0000000106037824 */ /* 0x104fea00000e0605 */
[----:B------:R-:W-:Y:S01]  /*a0f0*/  @!PT LDS RZ, [RZ] ;  /* 0x00000000fffff984 */ /* 0x000fe20000000800 */
[----:B------:R-:W-:Y:S01]  /*a100*/  @!PT LDS RZ, [RZ] ;  /* 0x00000000fffff984 */ /* 0x000fe20000000800 */
[----:B------:R2:W-:Y:S04]  /*a110*/  LDGSTS.E.BYPASS.LTC128B.128 [R243+0x3900], [R2.64], !P5 ;  /* 0x0390000002f37fae */ /* 0x0005e8000e901d46 */
[----:B--2---:R-:W2:Y:S04]  /*a120*/  SHFL.IDX PT, R2, R4, 0x1, 0x181f ;  /* 0x00381f0004027f89 */ /* 0x004ea800000e0000 */
[----:B------:R-:W3:Y:S01]  /*a130*/  SHFL.IDX PT, R3, R0, 0x1, 0x181f ;  /* 0x00381f0000037f89 */ /* 0x000ee200000e0000 */
[-C--:B--2---:R-:W-:Y:S05]  /*a140*/  IADD3 R2, P0, R2, R8.reuse, RZ ;  /* 0x0000000802027210 */ /* 0x084fea0007f1e0ff */
[--C-:B---3--:R-:W-:Y:S05]  /*a150*/  IMAD.X R3, R3, 0x1, R5.reuse, P0 ;  /* 0x0000000103037824 */ /* 0x108fea00000e0605 */
        /* <DEDUP_REMOVED lines=17> */
[----:B------:R-:W3:Y:S04]  /*a270*/  SHFL.IDX PT, R3, R0, 0x5, 0x181f ;  /* 0x00b81f0000037f89 */ /* 0x000ee800000e0000 */
[----:B------:R-:W4:Y:S04]  /*a280*/  SHFL.IDX PT, R4, R4, 0x6, 0x181f ;  /* 0x00d81f0004047f89 */ /* 0x000f2800000e0000 */
[----:B-1----:R-:W1:Y:S01]  /*a290*/  SHFL.IDX PT, R0, R0, 0x6, 0x181f ;  /* 0x00d81f0000007f89 */ /* 0x002e6200000e0000 */
[----:B--2---:R-:W-:Y:S05]  /*a2a0*/  IADD3 R2, P0, R2, R8, RZ ;  /* 0x0000000802027210 */ /* 0x004fea0007f1e0ff */
[----:B---3--:R-:W-:Y:S05]  /*a2b0*/  IMAD.X R3, R3, 0x1, R5, P0 ;  /* 0x0000000103037824 */ /* 0x008fea00000e0605 */
[----:B------:R2:W-:Y:S03]  /*a2c0*/  LDGSTS.E.BYPASS.LTC128B.128 [R243+0x6100], [R2.64], !P5 ;  /* 0x0610000002f37fae */ /* 0x0005e6000e901d46 */
.L_x_609:
[----:B--2-4-:R-:W-:Y:S04]  /*a2d0*/  IADD3 R2, P0, R4, R8, RZ ;  /* 0x0000000804027210 */ /* 0x014fe80007f1e0ff */
[----:B-1----:R-:W-:Y:S05]  /*a2e0*/  IADD3.X R3, R0, R5, RZ, P0, !PT ;  /* 0x0000000500037210 */ /* 0x002fea00007fe4ff */
[----:B------:R-:W-:Y:S01]  /*a2f0*/  @!PT LDS RZ, [RZ] ;  /* 0x00000000fffff984 */ /* 0x000fe20000000800 */
[----:B------:R-:W-:Y:S01]  /*a300*/  @!PT LDS RZ, [RZ] ;  /* 0x00000000fffff984 */ /* 0x000fe20000000800 */
[----:B------:R-:W-:Y:S01]  /*a310*/  @!PT LDS RZ, [RZ] ;  /* 0x00000000fffff984 */ /* 0x000fe20000000800 */
[----:B------:R1:W-:Y:S04]  /*a320*/  LDGSTS.E.BYPASS.LTC128B.128 [R243+0x6900], [R2.64], !P5 ;  /* 0x0690000002f37fae */ /* 0x0003e8000e901d46 */
.L_x_550:
[----:B--234-:R-:W-:Y:S05]  /*a330*/  BSYNC B0 ;  /* 0x0000000000007941 */ /* 0x01cfea0003800000 */
.L_x_549:
[----:B------:R-:W2:Y:S01]  /*a340*/  LDL R4, [R1+0x5c] ;  /* 0x00005c0001047983 */ /* 0x000ea20000100800 */
[----:B-1----:R-:W-:Y:S03]  /*a350*/  IMAD R2, R245, -0x70, RZ ;  /* 0xffffff90f5027824 */ /* 0x002fe600078e02ff */
[----:B------:R-:W2:Y:S04]  /*a360*/  LDL R0, [R1+0x6c] ;  /* 0x00006c0001007983 */ /* 0x000ea80000100800 */
[----:B------:R-:W3:Y:S04]  /*a370*/  LDL R3, [R1+0x68] ;  /* 0x0000680001037983 */ /* 0x000ee80000100800 */
[----:B------:R-:W0:Y:S01]  /*a380*/  LDGDEPBAR ;  /* 0x00000000000079af */ /* 0x000e220000000000 */
[----:B--2---:R-:W-:Y:S02]  /*a390*/  IADD3 R0, R0, R4, RZ ;  /* 0x0000000400007210 */ /* 0x004fe40007ffe0ff */
[----:B------:R-:W-:Y:S02]  /*a3a0*/  MOV R4, c[0x0][0x2ac] ;  /* 0x0000ab0000047a02 */ /* 0x000fe40000000f00 */
[----:B---3--:R-:W-:Y:S01]  /*a3b0*/  IADD3 R2, -R3, 0x1, R2 ;  /* 0x0000000103027810 */ /* 0x008fe20007ffe102 */
[----:B------:R-:W-:Y:S01]  /*a3c0*/  @P4 IMAD.HI.U32 R3, R0, c[0x0][0x2c8], RZ ;  /* 0x0000b20000034a27 */ /* 0x000fe200078e00ff */
[----:B------:R-:W-:Y:S03]  /*a3d0*/  MOV R5, R0 ;  /* 0x0000000000057202 */ /* 0x000fe60000000f00 */
[----:B------:R-:W-:Y:S01]  /*a3e0*/  IMAD R2, R4, c[0x0][0x1d0], R2 ;  /* 0x0000740004027a24 */ /* 0x000fe200078e0202 */
[----:B------:R-:W-:Y:S04]  /*a3f0*/  @P4 SHF.R.U32.HI R5, RZ, c[0x0][0x2cc], R3 ;  /* 0x0000b300ff054a19 */ /* 0x000fe80000011603 */
[----:B------:R-:W-:Y:S01]  /*a400*/  IADD3 R4, R2, -c[0x0][0x168], RZ ;  /* 0x80005a0002047a10 */ /* 0x000fe20007ffe0ff */
[----:B------:R-:W-:-:S05]  /*a410*/  BRA.DIV ~URZ, `(.L_x_553) ;  /* 0x0000ea227f007947 */ /* 0x000fca000b800000 */
[----:B------:R1:W2:Y:S02]  /*a420*/  SHFL.IDX PT, R0, R5, RZ, 0x1c1f ;  /* 0x001c1fff05007589 */ /* 0x0002a400000e0000 */
.L_x_610:
[----:B--2---:R-:W-:Y:S05]  /*a430*/  IMAD.IADD R0, R4, 0x1, R0 ;  /* 0x0000000104007824 */ /* 0x004fea00078e0200 */
[C---:B------:R-:W-:Y:S02]  /*a440*/  ISETP.GT.AND P0, PT, R0.reuse, RZ, PT ;  /* 0x000000ff0000720c */ /* 0x040fe40003f04270 */
[C---:B------:R-:W-:Y:S02]  /*a450*/  ISETP.GT.AND P6, PT, R0.reuse, 0x1, PT ;  /* 0x000000010000780c */ /* 0x040fe40003fc4270 */
[----:B------:R-:W-:Y:S02]  /*a460*/  ISETP.GT.AND P1, PT, R0, 0x8, PT ;  /* 0x000000080000780c */ /* 0x000fe40003f24270 */
[----:B------:R-:W-:Y:S02]  /*a470*/  FSEL R14, R216, -INF , P0 ;  /* 0xff800000d80e7808 */ /* 0x000fe40000000000 */
[C---:B------:R-:W-:Y:S02]  /*a480*/  ISETP.GT.AND P0, PT, R0.reuse, 0x9, PT ;  /* 0x000000090000780c */ /* 0x040fe40003f04270 */
[----:B------:R-:W-:Y:S02]  /*a490*/  FSEL R13, R211, -INF , P6 ;  /* 0xff800000d30d7808 */ /* 0x000fe40003000000 */
[C---:B------:R-:W-:Y:S02]  /*a4a0*/  ISETP.GT.AND P6, PT, R0.reuse, 0x10, PT ;  /* 0x000000100000780c */ /* 0x040fe40003fc4270 */
[----:B------:R-:W-:Y:S02]  /*a4b0*/  FSEL R15, R15, -INF , P1 ;  /* 0xff8000000f0f7808 */ /* 0x000fe40000800000 */
[----:B------:R-:W-:Y:S02]  /*a4c0*/  ISETP.GT.AND P1, PT, R0, 0x11, PT ;  /* 0x000000110000780c */ /* 0x000fe40003f24270 */
[----:B------:R-:W-:Y:S02]  /*a4d0*/  FSEL R16, R16, -INF , P0 ;  /* 0xff80000010107808 */ /* 0x000fe40000000000 */
[----:B------:R-:W-:Y:S02]  /*a4e0*/  ISETP.GT.AND P0, PT, R0, 0x18, PT ;  /* 0x000000180000780c */ /* 0x000fe40003f04270 */
[----:B------:R-:W-:Y:S02]  /*a4f0*/  FSEL R184, R184, -INF , P6 ;  /* 0xff800000b8b87808 */ /* 0x000fe40003000000 */
[C---:B------:R-:W-:Y:S02]  /*a500*/  ISETP.GT.AND P6, PT, R0.reuse, 0x19, PT ;  /* 0x000000190000780c */ /* 0x040fe40003fc4270 */
        /* <DEDUP_REMOVED lines=41> */
[----:B------:R-:W-:Y:S02]  /*a7a0*/  FSEL R112, R112, -INF , P1 ;  /* 0xff80000070707808 */ /* 0x000fe40000800000 */
[----:B------:R-:W-:Y:S01]  /*a7b0*/  FSEL R6, R7, -INF , P0 ;  /* 0xff80000007067808 */ /* 0x000fe20000000000 */
[----:B------:R-:W-:-:S05]  /*a7c0*/  BRA.DIV ~URZ, `(.L_x_554) ;  /* 0x0000e6e27f007947 */ /* 0x000fca000b800000 */
[----:B------:R-:W2:Y:S08]  /*a7d0*/  SHFL.IDX PT, R2, R5, 0x1, 0x1c1f ;  /* 0x003c1f0005027f89 */ /* 0x000eb000000e0000 */
[----:B------:R-:W3:Y:S08]  /*a7e0*/  SHFL.IDX PT, R3, R5, 0x2, 0x1c1f ;  /* 0x005c1f0005037f89 */ /* 0x000ef000000e0000 */
[----:B------:R4:W2:Y:S08]  /*a7f0*/  SHFL.IDX PT, R0, R5, 0x3, 0x1c1f ;  /* 0x007c1f0005007f89 */ /* 0x0008b000000e0000 */
[----:B------:R-:W5:Y:S01]  /*a800*/  LDL.LU R68, [R1+0x8] ;  /* 0x0000080001447983 */ /* 0x000f620000300800 */
[----:B-1--4-:R-:W-:Y:S01]  /*a810*/  FMNMX.FTZ R5, R14, R116, !PT ;  /* 0x000000740e057209 */ /* 0x012fe20007810000 */
[C---:B--2---:R-:W-:Y:S02]  /*a820*/  IMAD.IADD R2, R4.reuse, 0x1, R2 ;  /* 0x0000000104027824 */ /* 0x044fe400078e0202 */
[C---:B---3--:R-:W-:Y:S02]  /*a830*/  IMAD.IADD R3, R4.reuse, 0x1, R3 ;  /* 0x0000000104037824 */ /* 0x048fe400078e0203 */
[----:B------:R-:W-:Y:S01]  /*a840*/  IMAD.IADD R0, R4, 0x1, R0 ;  /* 0x0000000104007824 */ /* 0x000fe200078e0200 */
[----:B------:R-:W-:Y:S02]  /*a850*/  FMNMX.FTZ R4, R13, R5, !PT ;  /* 0x000000050d047209 */ /* 0x000fe40007810000 */
[C---:B------:R-:W-:Y:S01]  /*a860*/  ISETP.GT.AND P6, PT, R2.reuse, 0x8, PT ;  /* 0x000000080200780c */ /* 0x040fe20003fc4270 */
[----:B------:R-:W2:Y:S01]  /*a870*/  LDL.LU R5, [R1+0x14] ;  /* 0x0000140001057983 */ /* 0x000ea20000300800 */
[C---:B------:R-:W-:Y:S02]  /*a880*/  ISETP.GT.AND P1, PT, R2.reuse, 0x1, PT ;  /* 0x000000010200780c */ /* 0x040fe40003f24270 */
[----:B------:R-:W-:Y:S01]  /*a890*/  FSEL R12, R209, -INF , P6 ;  /* 0xff800000d10c7808 */ /* 0x000fe20003000000 */
[----:B------:R-:W3:Y:S01]  /*a8a0*/  LDL.LU R20, [R1+0x18] ;  /* 0x0000180001147983 */ /* 0x000ee20000300800 */
[C---:B------:R-:W-:Y:S02]  /*a8b0*/  ISETP.GT.AND P6, PT, R2.reuse, 0x11, PT ;  /* 0x000000110200780c */ /* 0x040fe40003fc4270 */
[----:B------:R-:W-:Y:S01]  /*a8c0*/  FSEL R11, R223, -INF , P1 ;  /* 0xff800000df0b7808 */ /* 0x000fe20000800000 */
[----:B------:R-:W4:Y:S01]  /*a8d0*/  LDL.LU R18, [R1+0x10] ;  /* 0x0000100001127983 */ /* 0x000f220000300800 */
[----:B------:R-:W-:Y:S02]  /*a8e0*/  ISETP.GT.AND P1, PT, R2, 0x10, PT ;  /* 0x000000100200780c */ /* 0x000fe40003f24270 */
[----:B------:R-:W-:Y:S01]  /*a8f0*/  FSEL R92, R186, -INF , P6 ;  /* 0xff800000ba5c7808 */ /* 0x000fe20003000000 */
[----:B------:R-:W3:Y:S01]  /*a900*/  LDL.LU R8, [R1+0xc] ;  /* 0x00000c0001087983 */ /* 0x000ee20000300800 */
[----:B------:R-:W-:Y:S02]  /*a910*/  ISETP.GT.AND P6, PT, R3, 0x1, PT ;  /* 0x000000010300780c */ /* 0x000fe40003fc4270 */
[----:B------:R-:W-:Y:S01]  /*a920*/  FSEL R93, R187, -INF , P1 ;  /* 0xff800000bb5d7808 */ /* 0x000fe20000800000 */
[----:B------:R-:W4:Y:S01]  /*a930*/  LDL.LU R7, [R1+0x4] ;  /* 0x0000040001077983 */ /* 0x000f220000300800 */
[----:B------:R-:W-:Y:S02]  /*a940*/  FSEL R187, R251, -INF , P6 ;  /* 0xff800000fbbb7808 */ /* 0x000fe40003000000 */
[C---:B------:R-:W-:Y:S02]  /*a950*/  ISETP.GT.AND P6, PT, R2.reuse, 0x20, PT ;  /* 0x000000200200780c */ /* 0x040fe40003fc4270 */
[----:B------:R-:W-:Y:S02]  /*a960*/  ISETP.GT.AND P0, PT, R2, RZ, PT ;  /* 0x000000ff0200720c */ /* 0x000fe40003f04270 */
[----:B------:R-:W-:Y:S02]  /*a970*/  FSEL R86, R38, -INF , P6 ;  /* 0xff80000026567808 */ /* 0x000fe40003000000 */
[----:B------:R-:W-:Y:S02]  /*a980*/  ISETP.GT.AND P6, PT, R3, 0x10, PT ;  /* 0x000000100300780c */ /* 0x000fe40003fc4270 */
[----:B------:R-:W-:Y:S02]  /*a990*/  FSEL R10, R246, -INF , P0 ;  /* 0xff800000f60a7808 */ /* 0x000fe40000000000 */
[----:B------:R-:W-:Y:S02]  /*a9a0*/  FSEL R188, R219, -INF , P6 ;  /* 0xff800000dbbc7808 */ /* 0x000fe40003000000 */
[C---:B------:R-:W-:Y:S02]  /*a9b0*/  ISETP.GT.AND P6, PT, R2.reuse, 0x29, PT ;  /* 0x000000290200780c */ /* 0x040fe40003fc4270 */
[----:B------:R-:W-:Y:S02]  /*a9c0*/  ISETP.GT.AND P0, PT, R2, 0x9, PT ;  /* 0x000000090200780c */ /* 0x000fe40003f04270 */
[----:B------:R-:W-:Y:S02]  /*a9d0*/  FSEL R81, R51, -INF , P6 ;  /* 0xff80000033517808 */ /* 0x000fe40003000000 */
[----:B------:R-:W-:Y:S02]  /*a9e0*/  ISETP.GT.AND P6, PT, R3, 0x19, PT ;  /* 0x000000190300780c */ /* 0x000fe40003fc4270 */
[----:B------:R-:W-:Y:S02]  /*a9f0*/  FSEL R87, R207, -INF , P0 ;  /* 0xff800000cf577808 */ /* 0x000fe40000000000 */
[----:B------:R-:W-:Y:S02]  /*aa00*/  FSEL R89, R210, -INF , P6 ;  /* 0xff800000d2597808 */ /* 0x000fe40003000000 */
[C---:B------:R-:W-:Y:S02]  /*aa10*/  ISETP.GT.AND P6, PT, R2.reuse, 0x38, PT ;  /* 0x000000380200780c */ /* 0x040fe40003fc4270 */
[----:B------:R-:W-:Y:S02]  /*aa20*/  ISETP.GT.AND P0, PT, R3, RZ, PT ;  /* 0x000000ff0300720c */ /* 0x000fe40003f04270 */
[----:B------:R-:W-:Y:S02]  /*aa30*/  FSEL R74, R19, -INF , P6 ;  /* 0xff800000134a7808 */ /* 0x000fe40003000000 */
[----:B------:R-:W-:Y:S02]  /*aa40*/  ISETP.GT.AND P6, PT, R3, 0x28, PT ;  /* 0x000000280300780c */ /* 0x000fe40003fc4270 */
[----:B------:R-:W-:Y:S02]  /*aa50*/  ISETP.GT.AND P1, PT, R2, 0x18, PT ;  /* 0x000000180200780c */ /* 0x000fe40003f24270 */
[----:B------:R-:W-:Y:S02]  /*aa60*/  FSEL R80, R200, -INF , P6 ;  /* 0xff800000c8507808 */ /* 0x000fe40003000000 */
[----:B------:R-:W-:Y:S02]  /*aa70*/  ISETP.GT.AND P6, PT, R2, 0x41, PT ;  /* 0x000000410200780c */ /* 0x000fe40003fc4270 */
[----:B------:R-:W-:Y:S02]  /*aa80*/  FMNMX.FTZ R4, R15, R4, !PT ;  /* 0x000000040f047209 */ /* 0x000fe40007810000 */
[----:B------:R-:W-:Y:S02]  /*aa90*/  FSEL R64, R71, -INF , P6 ;  /* 0xff80000047407808 */ /* 0x000fe40003000000 */
[----:B------:R-:W-:Y:S02]  /*aaa0*/  ISETP.GT.AND P6, PT, R3, 0x31, PT ;  /* 0x000000310300780c */ /* 0x000fe40003fc4270 */
[----:B------:R-:W-:Y:S02]  /*aab0*/  FSEL R91, R34, -INF , P1 ;  /* 0xff800000225b7808 */ /* 0x000fe40000800000 */
[----:B------:R-:W-:Y:S02]  /*aac0*/  FSEL R73, R57, -INF , P6 ;  /* 0xff80000039497808 */ /* 0x000fe40003000000 */
[----:B------:R-:W-:Y:S02]  /*aad0*/  ISETP.GT.AND P6, PT, R2, 0x50, PT ;  /* 0x000000500200780c */ /* 0x000fe40003fc4270 */
[C---:B------:R-:W-:Y:S02]  /*aae0*/  ISETP.GT.AND P1, PT, R3.reuse, 0x8, PT ;  /* 0x000000080300780c */ /* 0x040fe40003f24270 */
[----:B------:R-:W-:Y:S02]  /*aaf0*/  FSEL R56, R56, -INF , P6 ;  /* 0xff80000038387808 */ /* 0x000fe40003000000 */
[----:B------:R-:W-:Y:S02]  /*ab00*/  ISETP.GT.AND P6, PT, R3, 0x40, PT ;  /* 0x000000400300780c */ /* 0x000fe40003fc4270 */
[----:B------:R-:W-:Y:S02]  /*ab10*/  FMNMX.FTZ R4, R16, R4, !PT ;  /* 0x0000000410047209 */ /* 0x000fe40007810000 */
[----:B------:R-:W-:Y:S02]  /*ab20*/  FSEL R63, R63, -INF , P6 ;  /* 0xff8000003f3f7808 */ /* 0x000fe40003000000 */
[----:B------:R-:W-:Y:S02]  /*ab30*/  ISETP.GT.AND P6, PT, R2, 0x59, PT ;  /* 0x000000590200780c */ /* 0x000fe40003fc4270 */
[----:B------:R-:W-:Y:S02]  /*ab40*/  FSEL R190, R248, -INF , P1 ;  /* 0xff800000f8be7808 */ /* 0x000fe40000800000 */
[----:B------:R-:W-:Y:S02]  /*ab50*/  FSEL R46, R46, -INF , P6 ;  /* 0xff8000002e2e7808 */ /* 0x000fe40003000000 */
[----:B------:R-:W-:Y:S02]  /*ab60*/  ISETP.GT.AND P6, PT, R0, RZ, PT ;  /* 0x000000ff0000720c */ /* 0x000fe40003fc4270 */
[----:B------:R-:W-:Y:S02]  /*ab70*/  ISETP.GT.AND P1, PT, R2, 0x21, PT ;  /* 0x000000210200780c */ /* 0x000fe40003f24270 */
[----:B------:R-:W-:Y:S02]  /*ab80*/  FMNMX.FTZ R4, R184, R4, !PT ;  /* 0x00000004b8047209 */ /* 0x000fe40007810000 */
[----:B------:R-:W-:Y:S02]  /*ab90*/  FSEL R85, R29, -INF , P1 ;  /* 0xff8000001d557808 */ /* 0x000fe40000800000 */
        /* <DEDUP_REMOVED lines=27> */
[C---:B------:R-:W-:Y:S02]  /*ad50*/  ISETP.GT.AND P1, PT, R2.reuse, 0x60, PT ;  /* 0x000000600200780c */ /* 0x040fe40003f24270 */
        /* <DEDUP_REMOVED lines=13> */
[----:B------:R-:W-:Y:S02]  /*ae30*/  FMNMX.FTZ R70, R10, R117, !PT ;  /* 0x000000750a467209 */ /* 0x000fe40007810000 */
[----:B------:R-:W-:Y:S02]  /*ae40*/  FSEL R43, R43, -INF , P1 ;  /* 0xff8000002b2b7808 */ /* 0x000fe40000800000 */
[----:B------:R-:W-:Y:S02]  /*ae50*/  ISETP.GT.AND P1, PT, R0, 0x11, PT ;  /* 0x000000110000780c */ /* 0x000fe40003f24270 */
        /* <DEDUP_REMOVED lines=13> */
[----:B-----5:R-:W-:Y:S02]  /*af30*/  FSEL R79, R68, -INF , P0 ;  /* 0xff800000444f7808 */ /* 0x020fe40000000000 */
[----:B------:R-:W-:Y:S04]  /*af40*/  ISETP.GT.AND P0, PT, R2, 0x19, PT ;  /* 0x000000190200780c */ /* 0x000fe80003f04270 */
        /* <DEDUP_REMOVED lines=9> */
[----:B--2---:R-:W-:Y:S02]  /*afe0*/  FSEL R47, R5, -INF , P6 ;  /* 0xff800000052f7808 */ /* 0x004fe40003000000 */
[----:B------:R-:W-:Y:S01]  /*aff0*/  FSEL R185, R208, -INF , P0 ;  /* 0xff800000d0b97808 */ /* 0x000fe20000000000 */
[----:B------:R-:W2:Y:S01]  /*b000*/  LDL.LU R5, [R1] ;  /* 0x0000000001057983 */ /* 0x000ea20000300800 */
[----:B------:R-:W-:Y:S02]  /*b010*/  ISETP.GT.AND P0, PT, R2, 0x31, PT ;  /* 0x000000310200780c */ /* 0x000fe40003f04270 */
[----:B------:R-:W-:Y:S02]  /*b020*/  ISETP.GT.AND P6, PT, R0, 0x1, PT ;  /* 0x000000010000780c */ /* 0x000fe40003fc4270 */
[----:B------:R-:W-:Y:S02]  /*b030*/  FSEL R76, R22, -INF , P0 ;  /* 0xff800000164c7808 */ /* 0x000fe40000000000 */
[----:B------:R-:W-:Y:S02]  /*b040*/  ISETP.GT.AND P0, PT, R3, 0x21, PT ;  /* 0x000000210300780c */ /* 0x000fe40003f04270 */
[----:B---3--:R-:W-:Y:S02]  /*b050*/  FSEL R58, R20, -INF , P6 ;  /* 0xff800000143a7808 */ /* 0x008fe40003000000 */
[----:B------:R-:W-:Y:S02]  /*b060*/  FSEL R82, R201, -INF , P0 ;  /* 0xff800000c9527808 */ /* 0x000fe40000000000 */
[C---:B------:R-:W-:Y:S02]  /*b070*/  ISETP.GT.AND P0, PT, R2.reuse, 0x40, PT ;  /* 0x000000400200780c */ /* 0x040fe40003f04270 */
[----:B------:R-:W-:Y:S02]  /*b080*/  ISETP.GT.AND P6, PT, R2, 0x69, PT ;  /* 0x000000690200780c */ /* 0x000fe40003fc4270 */
[----:B------:R-:W-:Y:S02]  /*b090*/  FSEL R66, R66, -INF , P0 ;  /* 0xff80000042427808 */ /* 0x000fe40000000000 */
[----:B------:R-:W-:Y:S02]  /*b0a0*/  ISETP.GT.AND P0, PT, R3, 0x30, PT ;  /* 0x000000300300780c */ /* 0x000fe40003f04270 */
[----:B------:R-:W-:Y:S02]  /*b0b0*/  FSEL R35, R35, -INF , P6 ;  /* 0xff80000023237808 */ /* 0x000fe40003000000 */
[----:B------:R-:W-:Y:S02]  /*b0c0*/  FSEL R75, R28, -INF , P0 ;  /* 0xff8000001c4b7808 */ /* 0x000fe40000000000 */
[----:B------:R-:W-:Y:S02]  /*b0d0*/  ISETP.GT.AND P0, PT, R2, 0x49, PT ;  /* 0x000000490200780c */ /* 0x000fe40003f04270 */
[----:B------:R-:W-:Y:S02]  /*b0e0*/  ISETP.GT.AND P6, PT, R0, 0x10, PT ;  /* 0x000000100000780c */ /* 0x000fe40003fc4270 */
[----:B------:R-:W-:Y:S02]  /*b0f0*/  FSEL R60, R60, -INF , P0 ;  /* 0xff8000003c3c7808 */ /* 0x000fe40000000000 */
[----:B------:R-:W-:Y:S02]  /*b100*/  ISETP.GT.AND P0, PT, R3, 0x39, PT ;  /* 0x000000390300780c */ /* 0x000fe40003f04270 */
[----:B----4-:R-:W-:Y:S02]  /*b110*/  FSEL R57, R7, -INF , P6 ;  /* 0xff80000007397808 */ /* 0x010fe40003000000 */
        /* <DEDUP_REMOVED lines=8> */
[----:B------:R-:W-:Y:S02]  /*b1a0*/  FMNMX.FTZ R2, R6, R2, !PT ;  /* 0x0000000206027209 */ /* 0x000fe40007810000 */
[----:B------:R-:W-:Y:S02]  /*b1b0*/  FSEL R55, R55, -INF , P0 ;  /* 0xff80000037377808 */ /* 0x000fe40000000000 */
[----:B------:R-:W-:Y:S01]  /*b1c0*/  ISETP.GT.AND P0, PT, R3, 0x50, PT ;  /* 0x000000500300780c */ /* 0x000fe20003f04270 */
[----:B------:R-:W1:Y:S01]  /*b1d0*/  SHFL.BFLY PT, R4, R2, 0x2, 0x1f ;  /* 0x0c401f0002047f89 */ /* 0x000e6200000e0000 */
        /* <DEDUP_REMOVED lines=15> */
[----:B------:R-:W-:Y:S02]  /*b2d0*/  FSEL R39, R39, -INF , P6 ;  /* 0xff80000027277808 */ /* 0x000fe40003000000 */
[----:B------:R-:W-:Y:S02]  /*b2e0*/  ISETP.GT.AND P6, PT, R0, 0x19, PT ;  /* 0x000000190000780c */ /* 0x000fe40003fc4270 */
[----:B------:R-:W-:Y:S02]  /*b2f0*/  FMNMX.FTZ R70, R72, R70, !PT ;  /* 0x0000004648467209 */ /* 0x000fe40007810000 */
[----:B------:R-:W-:Y:S02]  /*b300*/  FSEL R41, R250, -INF , P6 ;  /* 0xff800000fa297808 */ /* 0x000fe40003000000 */
[C---:B------:R-:W-:Y:S02]  /*b310*/  ISETP.GT.AND P6, PT, R0.reuse, 0x20, PT ;  /* 0x000000200000780c */ /* 0x040fe40003fc4270 */
[----:B------:R-:W-:Y:S02]  /*b320*/  FSEL R33, R33, -INF , P0 ;  /* 0xff80000021217808 */ /* 0x000fe40000000000 */
[----:B------:R-:W-:Y:S02]  /*b330*/  ISETP.GT.AND P0, PT, R0, 0x21, PT ;  /* 0x000000210000780c */ /* 0x000fe40003f04270 */
[----:B-1----:R-:W-:Y:S02]  /*b340*/  FMNMX.FTZ R2, R4, R2, !PT ;  /* 0x0000000204027209 */ /* 0x002fe40007810000 */
[----:B------:R-:W-:Y:S02]  /*b350*/  FMNMX.FTZ R70, R66, R70, !PT ;  /* 0x0000004642467209 */ /* 0x000fe40007810000 */
[----:B------:R-:W-:Y:S01]  /*b360*/  FSEL R38, R221, -INF , P6 ;  /* 0xff800000dd267808 */ /* 0x000fe20003000000 */
[----:B------:R-:W1:Y:S01]  /*b370*/  SHFL.BFLY PT, R71, R2, 0x1, 0x1f ;  /* 0x0c201f0002477f89 */ /* 0x000e6200000e0000 */
        /* <DEDUP_REMOVED lines=24> */
[----:B------:R-:W-:Y:S02]  /*b500*/  FMNMX.FTZ R70, R52, R70, !PT ;  /* 0x0000004634467209 */ /* 0x000fe40007810000 */
[----:B------:R-:W-:Y:S02]  /*b510*/  FSEL R19, R193, -INF , P6 ;  /* 0xff800000c1137808 */ /* 0x000fe40003000000 */
[C---:B------:R-:W-:Y:S02]  /*b520*/  ISETP.GT.AND P6, PT, R0.reuse, 0x61, PT ;  /* 0x000000610000780c */ /* 0x040fe40003fc4270 */
[----:B------:R-:W-:Y:S02]  /*b530*/  FSEL R17, R17, -INF , P0 ;  /* 0xff80000011117808 */ /* 0x000fe40000000000 */
[----:B------:R-:W-:Y:S02]  /*b540*/  ISETP.GT.AND P0, PT, R0, 0x69, PT ;  /* 0x000000690000780c */ /* 0x000fe40003f04270 */
[----:B------:R-:W-:Y:S02]  /*b550*/  FMNMX.FTZ R70, R49, R70, !PT ;  /* 0x0000004631467209 */ /* 0x000fe40007810000 */
[----:B-1----:R-:W-:Y:S02]  /*b560*/  FMNMX.FTZ R71, R2, R71, !PT ;  /* 0x0000004702477209 */ /* 0x002fe40007810000 */
[----:B------:R-:W-:Y:S02]  /*b570*/  FMNMX.FTZ R70, R46, R70, !PT ;  /* 0x000000462e467209 */ /* 0x000fe40007810000 */
[----:B------:R-:W-:Y:S02]  /*b580*/  FSEL R9, R9, -INF , P6 ;  /* 0xff80000009097808 */ /* 0x000fe40003000000 */
[----:B------:R-:W-:Y:S02]  /*b590*/  FMNMX.FTZ R70, R45, R70, !PT ;  /* 0x000000462d467209 */ /* 0x000fe40007810000 */
[----:B------:R-:W-:Y:S02]  /*b5a0*/  FSEL R7, R191, -INF , P0 ;  /* 0xff800000bf077808 */ /* 0x000fe40000000000 */
[----:B------:R-:W-:Y:S04]  /*b5b0*/  FMNMX.FTZ R70, R40, R70, !PT ;  /* 0x0000004628467209 */ /* 0x000fe80007810000 */
[----:B------:R-:W-:Y:S04]  /*b5c0*/  FMNMX.FTZ R70, R36, R70, !PT ;  /* 0x0000004624467209 */ /* 0x000fe80007810000 */
[----:B------:R-:W-:Y:S02]  /*b5d0*/  FMNMX.FTZ R70, R35, R70, !PT ;  /* 0x0000004623467209 */ /* 0x000fe40007810000 */
[----:B--2---:R-:W-:Y:S02]  /*b5e0*/  FSEL R53, R5, -INF , P1 ;  /* 0xff80000005357808 */ /* 0x004fe40000800000 */
[----:B------:R-:W-:Y:S04]  /*b5f0*/  ISETP.GT.AND P1, PT, R3, 0x61, PT ;  /* 0x000000610300780c */ /* 0x000fe80003f24270 */
[----:B------:R-:W-:Y:S02]  /*b600*/  FSEL R37, R37, -INF , P1 ;  /* 0xff80000025257808 */ /* 0x000fe40000800000 */
[----:B------:R-:W-:Y:S02]  /*b610*/  ISETP.GT.AND P1, PT, R3, 0x69, PT ;  /* 0x000000690300780c */ /* 0x000fe40003f24270 */
[----:B------:R-:W-:Y:S02]  /*b620*/  FMNMX.FTZ R3, R79, R118, !PT ;  /* 0x000000764f037209 */ /* 0x000fe40007810000 */
[----:B------:R-:W-:Y:S02]  /*b630*/  FSEL R31, R31, -INF , P1 ;  /* 0xff8000001f1f7808 */ /* 0x000fe40000800000 */
[----:B------:R-:W-:Y:S02]  /*b640*/  FMNMX.FTZ R3, R187, R3, !PT ;  /* 0x00000003bb037209 */ /* 0x000fe40007810000 */
        /* <DEDUP_REMOVED lines=8> */
[C---:B------:R-:W-:Y:S02]  /*b6d0*/  ISETP.GT.AND P1, PT, R0.reuse, 0x41, PT ;  /* 0x000000410000780c */ /* 0x040fe40003f24270 */
        /* <DEDUP_REMOVED lines=14> */
[----:B------:R-:W-:Y:S04]  /*b7c0*/  FMNMX.FTZ R3, R73, R3, !PT ;  /* 0x0000000349037209 */ /* 0x000fe80007810000 */
[----:B------:R-:W-:Y:S04]  /*b7d0*/  FMNMX.FTZ R3, R67, R3, !PT ;  /* 0x0000000343037209 */ /* 0x000fe80007810000 */
[----:B------:R-:W-:Y:S04]  /*b7e0*/  FMNMX.FTZ R3, R65, R3, !PT ;  /* 0x0000000341037209 */ /* 0x000fe80007810000 */
[----:B------:R-:W-:Y:S04]  /*b7f0*/  FMNMX.FTZ R3, R63, R3, !PT ;  /* 0x000000033f037209 */ /* 0x000fe80007810000 */
[----:B------:R-:W-:Y:S04]  /*b800*/  FMNMX.FTZ R3, R61, R3, !PT ;  /* 0x000000033d037209 */ /* 0x000fe80007810000 */
[----:B------:R-:W-:Y:S04]  /*b810*/  FMNMX.FTZ R3, R59, R3, !PT ;  /* 0x000000033b037209 */ /* 0x000fe80007810000 */
        /* <DEDUP_REMOVED lines=20> */
[----:B------:R-:W-:Y:S01]  /*b960*/  FMNMX.FTZ R2, R32, R2, !PT ;  /* 0x0000000220027209 */ /* 0x000fe20007810000 */
[----:B------:R-:W1:Y:S03]  /*b970*/  SHFL.BFLY PT, R3, R0, 0x2, 0x1f ;  /* 0x0c401f0000037f89 */ /* 0x000e6600000e0000 */
[----:B------:R-:W-:Y:S04]  /*b980*/  FMNMX.FTZ R2, R30, R2, !PT ;  /* 0x000000021e027209 */ /* 0x000fe80007810000 */
[----:B------:R-:W-:Y:S04]  /*b990*/  FMNMX.FTZ R2, R29, R2, !PT ;  /* 0x000000021d027209 */ /* 0x000fe80007810000 */
[----:B------:R-:W-:Y:S04]  /*b9a0*/  FMNMX.FTZ R2, R28, R2, !PT ;  /* 0x000000021c027209 */ /* 0x000fe80007810000 */
[----:B------:R-:W-:Y:S04]  /*b9b0*/  FMNMX.FTZ R2, R27, R2, !PT ;  /* 0x000000021b027209 */ /* 0x000fe80007810000 */
[----:B------:R-:W-:Y:S04]  /*b9c0*/  FMNMX.FTZ R2, R26, R2, !PT ;  /* 0x000000021a027209 */ /* 0x000fe80007810000 */
[----:B------:R-:W-:Y:S02]  /*b9d0*/  FMNMX.FTZ R2, R25, R2, !PT ;  /* 0x0000000219027209 */ /* 0x000fe40007810000 */
[----:B-1----:R-:W-:Y:S02]  /*b9e0*/  FMNMX.FTZ R0, R0, R3, !PT ;  /* 0x0000000300007209 */ /* 0x002fe40007810000 */
[----:B------:R-:W1:Y:S01]  /*b9f0*/  SHFL.BFLY PT, R3, R70, 0x1, 0x1f ;  /* 0x0c201f0046037f89 */ /* 0x000e6200000e0000 */
[----:B------:R-:W-:Y:S04]  /*ba00*/  FMNMX.FTZ R2, R24, R2, !PT ;  /* 0x0000000218027209 */ /* 0x000fe80007810000 */
[----:B------:R-:W-:Y:S03]  /*ba10*/  FMNMX.FTZ R2, R23, R2, !PT ;  /* 0x0000000217027209 */ /* 0x000fe60007810000 */
[----:B------:R-:W2:Y:S01]  /*ba20*/  SHFL.BFLY PT, R69, R0, 0x1, 0x1f ;  /* 0x0c201f0000457f89 */ /* 0x000ea200000e0000 */
[----:B------:R-:W-:Y:S04]  /*ba30*/  FMNMX.FTZ R2, R22, R2, !PT ;  /* 0x0000000216027209 */ /* 0x000fe80007810000 */
[----:B------:R-:W-:Y:S04]  /*ba40*/  FMNMX.FTZ R2, R21, R2, !PT ;  /* 0x0000000215027209 */ /* 0x000fe80007810000 */
[----:B------:R-:W-:Y:S04]  /*ba50*/  FMNMX.FTZ R2, R20, R2, !PT ;  /* 0x0000000214027209 */ /* 0x000fe80007810000 */
[----:B------:R-:W-:Y:S02]  /*ba60*/  FMNMX.FTZ R2, R19, R2, !PT ;  /* 0x0000000213027209 */ /* 0x000fe40007810000 */
[----:B-1----:R-:W-:Y:S02]  /*ba70*/  FMNMX.FTZ R70, R70, R3, !PT ;  /* 0x0000000346467209 */ /* 0x002fe40007810000 */
[----:B------:R-:W-:Y:S04]  /*ba80*/  FMNMX.FTZ R2, R18, R2, !PT ;  /* 0x0000000212027209 */ /* 0x000fe80007810000 */
[----:B------:R-:W-:Y:S02]  /*ba90*/  FMNMX.FTZ R2, R17, R2, !PT ;  /* 0x0000000211027209 */ /* 0x000fe40007810000 */
[----:B--2---:R-:W-:Y:S02]  /*baa0*/  FMNMX.FTZ R69, R0, R69, !PT ;  /* 0x0000004500457209 */ /* 0x004fe40007810000 */
[----:B------:R-:W-:Y:S04]  /*bab0*/  FMNMX.FTZ R2, R9, R2, !PT ;  /* 0x0000000209027209 */ /* 0x000fe80007810000 */
[----:B------:R-:W-:Y:S04]  /*bac0*/  FMNMX.FTZ R4, R8, R2, !PT ;  /* 0x0000000208047209 */ /* 0x000fe80007810000 */
[----:B------:R-:W-:Y:S05]  /*bad0*/  FMNMX.FTZ R4, R7, R4, !PT ;  /* 0x0000000407047209 */ /* 0x000fea0007810000 */
[----:B------:R-:W1:Y:S02]  /*bae0*/  SHFL.BFLY PT, R0, R4, 0x2, 0x1f ;  /* 0x0c401f0004007f89 */ /* 0x000e6400000e0000 */
[----:B-1----:R-:W-:Y:S06]  /*baf0*/  FMNMX.FTZ R4, R4, R0, !PT ;  /* 0x0000000004047209 */ /* 0x002fec0007810000 */
[----:B------:R1:W2:Y:S02]  /*bb00*/  SHFL.BFLY PT, R0, R4, 0x1, 0x1f ;  /* 0x0c201f0004007f89 */ /* 0x0002a400000e0000 */
.L_x_611:
[C---:B------:R-:W-:Y:S01]  /*bb10*/  FMUL.FTZ R2, R71.reuse, c[0x0][0x2d0] ;  /* 0x0000b40047027a20 */ /* 0x040fe20000410000 */
[C---:B------:R-:W-:Y:S01]  /*bb20*/  FSETP.NEU.FTZ.AND P0, PT, R71.reuse, -INF , PT ;  /* 0xff8000004700780b */ /* 0x040fe20003f1d000 */
[----:B------:R-:W-:Y:S01]  /*bb30*/  WARPSYNC 0xffffffff ;  /* 0xffffffff00007948 */ /* 0x000fe20003800000 */
[----:B------:R-:W-:Y:S02]  /*bb40*/  FSETP.NEU.FTZ.AND P1, PT, R70, -INF , PT ;  /* 0xff8000004600780b */ /* 0x000fe40003f3d000 */
[----:B------:R-:W-:Y:S02]  /*bb50*/  FSEL R2, R2, RZ, P0 ;  /* 0x000000ff02027208 */ /* 0x000fe40000000000 */
[----:B--2---:R-:W-:Y:S02]  /*bb60*/  FMNMX.FTZ R68, R0, R4, !PT ;  /* 0x0000000400447209 */ /* 0x004fe40007810000 */
[----:B------:R-:W-:Y:S01]  /*bb70*/  FSEL R0, R71, RZ, P0 ;  /* 0x000000ff47007208 */ /* 0x000fe20000000000 */
[--C-:B------:R-:W-:Y:S01]  /*bb80*/  FFMA.FTZ R218, R95, c[0x0][0x2d0], -R2.reuse ;  /* 0x0000b4005fda7a23 */ /* 0x100fe20000010802 */
[----:B------:R-:W-:Y:S01]  /*bb90*/  FSETP.NEU.FTZ.AND P0, PT, R69, -INF , PT ;  /* 0xff8000004500780b */ /* 0x000fe20003f1d000 */
[--C-:B------:R-:W-:Y:S02]  /*bba0*/  FFMA.FTZ R220, R94, c[0x0][0x2d0], -R2.reuse ;  /* 0x0000b4005edc7a23 */ /* 0x100fe40000010802 */
[--C-:B------:R-:W-:Y:S02]  /*bbb0*/  FFMA.FTZ R13, R13, c[0x0][0x2d0], -R2.reuse ;  /* 0x0000b4000d0d7a23 */ /* 0x100fe40000010802 */
[----:B------:R-:W-:Y:S01]  /*bbc0*/  MUFU.EX2 R218, R218 ;  /* 0x000000da00da7308 */ /* 0x000fe20000000800 */
[--C-:B------:R-:W-:Y:S02]  /*bbd0*/  FFMA.FTZ R194, R110, c[0x0][0x2d0], -R2.reuse ;  /* 0x0000b4006ec27a23 */ /* 0x100fe40000010802 */
[--C-:B------:R-:W-:Y:S02]  /*bbe0*/  FFMA.FTZ R193, R109, c[0x0][0x2d0], -R2.reuse ;  /* 0x0000b4006dc17a23 */ /* 0x100fe40000010802 */
[--C-:B------:R-:W-:Y:S02]  /*bbf0*/  FFMA.FTZ R192, R108, c[0x0][0x2d0], -R2.reuse ;  /* 0x0000b4006cc07a23 */ /* 0x100fe40000010802 */
[--C-:B------:R-:W-:Y:S02]  /*bc00*/  FFMA.FTZ R191, R107, c[0x0][0x2d0], -R2.reuse ;  /* 0x0000b4006bbf7a23 */ /* 0x100fe40000010802 */
[--C-:B------:R-:W-:Y:S01]  /*bc10*/  FFMA.FTZ R200, R105, c[0x0][0x2d0], -R2.reuse ;  /* 0x0000b40069c87a23 */ /* 0x100fe20000010802 */
        /* <DEDUP_REMOVED lines=23> */
[----:B------:R-:W-:Y:S01]  /*bd90*/  FFMA.FTZ R101, R101, c[0x0][0x2d0], -R2 ;  /* 0x0000b40065657a23 */ /* 0x000fe20000010802 */
[----:B------:R-:W-:Y:S01]  /*bda0*/  MUFU.EX2 R199, R199 ;  /* 0x000000c700c77308 */ /* 0x000fe20000000800 */
[----:B------:R-:W-:Y:S02]  /*bdb0*/  FMUL.FTZ R2, R70, c[0x0][0x2d0] ;  /* 0x0000b40046027a20 */ /* 0x000fe40000410000 */
[----:B-1----:R-:W-:Y:S01]  /*bdc0*/  FADD.FTZ R4, -R0, R116 ;  /* 0x0000007400047221 */ /* 0x002fe20000010100 */
[----:B------:R-:W-:Y:S02]  /*bdd0*/  FSEL R0, R70, RZ, P1 ;  /* 0x000000ff46007208 */ /* 0x000fe40000800000 */
[----:B------:R-:W-:Y:S03]  /*bde0*/  FSEL R2, R2, RZ, P1 ;  /* 0x000000ff02027208 */ /* 0x000fe60000800000 */
[----:B------:R-:W-:Y:S01]  /*bdf0*/  FADD.FTZ R3, -R0, R117 ;  /* 0x0000007500037221 */ /* 0x000fe20000010100 */
[----:B------:R-:W-:Y:S01]  /*be00*/  MUFU.EX2 R198, R198 ;  /* 0x000000c600c67308 */ /* 0x000fe20000000800 */
[--C-:B------:R-:W-:Y:S01]  /*be10*/  FFMA.FTZ R203, R60, c[0x0][0x2d0], -R2.reuse ;  /* 0x0000b4003ccb7a23 */ /* 0x100fe20000010802 */
[----:B------:R-:W-:Y:S01]  /*be20*/  FSEL R0, R69, RZ, P0 ;  /* 0x000000ff45007208 */ /* 0x000fe20000000000 */
[--C-:B------:R-:W-:Y:S01]  /*be30*/  FFMA.FTZ R109, R93, c[0x0][0x2d0], -R2.reuse ;  /* 0x0000b4005d6d7a23 */ /* 0x100fe20000010802 */
[----:B------:R-:W2:Y:S01]  /*be40*/  LDL.LU R60, [R1+0x20] ;  /* 0x00002000013c7983 */ /* 0x000ea20000300800 */
[--C-:B------:R-:W-:Y:S02]  /*be50*/  FFMA.FTZ R108, R92, c[0x0][0x2d0], -R2.reuse ;  /* 0x0000b4005c6c7a23 */ /* 0x100fe40000010802 */
[--C-:B------:R-:W-:Y:S02]  /*be60*/  FFMA.FTZ R107, R91, c[0x0][0x2d0], -R2.reuse ;  /* 0x0000b4005b6b7a23 */ /* 0x100fe40000010802 */
[--C-:B------:R-:W-:Y:S01]  /*be70*/  FFMA.FTZ R106, R90, c[0x0][0x2d0], -R2.reuse ;  /* 0x0000b4005a6a7a23 */ /* 0x100fe20000010802 */
[----:B------:R-:W-:Y:S01]  /*be80*/  MUFU.EX2 R109, R109 ;  /* 0x0000006d006d7308 */ /* 0x000fe20000000800 */
[--C-:B------:R-:W-:Y:S02]  /*be90*/  FFMA.FTZ R105, R86, c[0x0][0x2d0], -R2.reuse ;  /* 0x0000b40056697a23 */ /* 0x100fe40000010802 */
[--C-:B------:R-:W-:Y:S02]  /*bea0*/  FFMA.FTZ R104, R85, c[0x0][0x2d0], -R2.reuse ;  /* 0x0000b40055687a23 */ /* 0x100fe40000010802 */
[--C-:B------:R-:W-:Y:S01]  /*beb0*/  FFMA.FTZ R103, R83, c[0x0][0x2d0], -R2.reuse ;  /* 0x0000b40053677a23 */ /* 0x100fe20000010802 */
[----:B------:R-:W-:Y:S01]  /*bec0*/  MOV R83, R101 ;  /* 0x0000006500537202 */ /* 0x000fe20000000f00 */
[--C-:B------:R-:W-:Y:S01]  /*bed0*/  FFMA.FTZ R102, R81, c[0x0][0x2d0], -R2.reuse ;  /* 0x0000b40051667a23 */ /* 0x100fe20000010802 */
[----:B------:R-:W-:Y:S01]  /*bee0*/  MOV R81, R5 ;  /* 0x0000000500517202 */ /* 0x000fe20000000f00 */
[--C-:B------:R-:W-:Y:S01]  /*bef0*/  FFMA.FTZ R100, R78, c[0x0][0x2d0], -R2.reuse ;  /* 0x0000b4004e647a23 */ /* 0x100fe20000010802 */
[----:B------:R-:W-:Y:S01]  /*bf00*/  MUFU.EX2 R108, R108 ;  /* 0x0000006c006c7308 */ /* 0x000fe20000000800 */
[--C-:B------:R-:W-:Y:S02]  /*bf10*/  FFMA.FTZ R98, R76, c[0x0][0x2d0], -R2.reuse ;  /* 0x0000b4004c627a23 */ /* 0x100fe40000010802 */
[--C-:B------:R-:W-:Y:S02]  /*bf20*/  FFMA.FTZ R205, R64, c[0x0][0x2d0], -R2.reuse ;  /* 0x0000b40040cd7a23 */ /* 0x100fe40000010802 */
[--C-:B------:R-:W-:Y:S02]  /*bf30*/  FFMA.FTZ R64, R36, c[0x0][0x2d0], -R2.reuse ;  /* 0x0000b40024407a23 */ /* 0x100fe40000010802 */
[--C-:B------:R-:W-:Y:S01]  /*bf40*/  FFMA.FTZ R40, R40, c[0x0][0x2d0], -R2.reuse ;  /* 0x0000b40028287a23 */ /* 0x100fe20000010802 */
[----:B------:R-:W3:Y:S01]  /*bf50*/  LDL.LU R36, [R1+0x24] ;  /* 0x0000240001247983 */ /* 0x000ee20000300800 */
        /* <DEDUP_REMOVED lines=13> */
[----:B------:R1:W-:Y:S01]  /*c030*/  MUFU.EX2 R66, R10 ;  /* 0x0000000a00427308 */ /* 0x0003e20000000800 */
[--C-:B------:R-:W-:Y:S02]  /*c040*/  FFMA.FTZ R207, R52, c[0x0][0x2d0], -R2.reuse ;  /* 0x0000b40034cf7a23 */ /* 0x100fe40000010802 */
[--C-:B------:R-:W-:Y:S02]  /*c050*/  FFMA.FTZ R217, R49, c[0x0][0x2d0], -R2.reuse ;  /* 0x0000b40031d97a23 */ /* 0x100fe40000010802 */
[----:B------:R-:W-:Y:S02]  /*c060*/  FFMA.FTZ R49, R35, c[0x0][0x2d0], -R2 ;  /* 0x0000b40023317a23 */ /* 0x000fe40000010802 */
[----:B------:R-:W-:Y:S02]  /*c070*/  FMUL.FTZ R2, R69, c[0x0][0x2d0] ;  /* 0x0000b40045027a20 */ /* 0x000fe40000410000 */
[----:B------:R-:W-:Y:S01]  /*c080*/  FMUL.FTZ R3, R3, c[0x0][0x2d0] ;  /* 0x0000b40003037a20 */ /* 0x000fe20000410000 */
[----:B------:R-:W-:Y:S01]  /*c090*/  MUFU.EX2 R62, R6 ;  /* 0x00000006003e7308 */ /* 0x000fe20000000800 */
[----:B------:R-:W-:Y:S01]  /*c0a0*/  FADD.FTZ R0, -R0, R118 ;  /* 0x0000007600007221 */ /* 0x000fe20000010100 */
[----:B------:R-:W-:Y:S02]  /*c0b0*/  FSEL R2, R2, RZ, P0 ;  /* 0x000000ff02027208 */ /* 0x000fe40000000000 */
[----:B------:R-:W-:Y:S01]  /*c0c0*/  FSETP.NEU.FTZ.AND P0, PT, R68, -INF , PT ;  /* 0xff8000004400780b */ /* 0x000fe20003f1d000 */
[----:B------:R-:W-:Y:S02]  /*c0d0*/  FMUL.FTZ R0, R0, c[0x0][0x2d0] ;  /* 0x0000b40000007a20 */ /* 0x000fe40000410000 */
[--C-:B------:R-:W-:Y:S01]  /*c0e0*/  FFMA.FTZ R5, R79, c[0x0][0x2d0], -R2.reuse ;  /* 0x0000b4004f057a23 */ /* 0x100fe20000010802 */
[----:B------:R-:W-:Y:S01]  /*c0f0*/  MOV R79, R40 ;  /* 0x00000028004f7202 */ /* 0x000fe20000000f00 */
[--C-:B------:R-:W-:Y:S01]  /*c100*/  FFMA.FTZ R95, R89, c[0x0][0x2d0], -R2.reuse ;  /* 0x0000b400595f7a23 */ /* 0x100fe20000010802 */
[----:B------:R-:W-:Y:S01]  /*c110*/  MUFU.EX2 R72, R14 ;  /* 0x0000000e00487308 */ /* 0x000fe20000000800 */
[--C-:B------:R-:W-:Y:S01]  /*c120*/  FFMA.FTZ R94, R84, c[0x0][0x2d0], -R2.reuse ;  /* 0x0000b400545e7a23 */ /* 0x100fe20000010802 */
[----:B------:R-:W-:Y:S01]  /*c130*/  MOV R89, R81 ;  /* 0x0000005100597202 */ /* 0x000fe20000000f00 */
[--C-:B------:R-:W-:Y:S01]  /*c140*/  FFMA.FTZ R87, R82, c[0x0][0x2d0], -R2.reuse ;  /* 0x0000b40052577a23 */ /* 0x100fe20000010802 */
[----:B------:R-:W-:Y:S01]  /*c150*/  MOV R84, R45 ;  /* 0x0000002d00547202 */ /* 0x000fe20000000f00 */
[--C-:B------:R-:W-:Y:S02]  /*c160*/  FFMA.FTZ R86, R80, c[0x0][0x2d0], -R2.reuse ;  /* 0x0000b40050567a23 */ /* 0x100fe40000010802 */
[--C-:B------:R-:W-:Y:S02]  /*c170*/  FFMA.FTZ R85, R77, c[0x0][0x2d0], -R2.reuse ;  /* 0x0000b4004d557a23 */ /* 0x100fe40000010802 */
[--C-:B------:R-:W-:Y:S01]  /*c180*/  FFMA.FTZ R76, R39, c[0x0][0x2d0], -R2.reuse ;  /* 0x0000b400274c7a23 */ /* 0x100fe20000010802 */
[----:B------:R4:W-:Y:S01]  /*c190*/  MUFU.EX2 R74, R5 ;  /* 0x00000005004a7308 */ /* 0x0009e20000000800 */
[--C-:B------:R-:W-:Y:S02]  /*c1a0*/  FFMA.FTZ R78, R33, c[0x0][0x2d0], -R2.reuse ;  /* 0x0000b400214e7a23 */ /* 0x100fe40000010802 */
[--C-:B-1----:R-:W-:Y:S02]  /*c1b0*/  FFMA.FTZ R10, R189, c[0x0][0x2d0], -R2.reuse ;  /* 0x0000b400bd0a7a23 */ /* 0x102fe40000010802 */
[--C-:B------:R-:W-:Y:S02]  /*c1c0*/  FFMA.FTZ R97, R75, c[0x0][0x2d0], -R2.reuse ;  /* 0x0000b4004b617a23 */ /* 0x100fe40000010802 */
[--C-:B------:R-:W-:Y:S02]  /*c1d0*/  FFMA.FTZ R96, R73, c[0x0][0x2d0], -R2.reuse ;  /* 0x0000b40049607a23 */ /* 0x100fe40000010802 */
[--C-:B------:R-:W-:Y:S01]  /*c1e0*/  FFMA.FTZ R117, R61, c[0x0][0x2d0], -R2.reuse ;  /* 0x0000b4003d757a23 */ /* 0x100fe20000010802 */
[----:B------:R-:W-:Y:S01]  /*c1f0*/  MUFU.EX2 R35, R13 ;  /* 0x0000000d00237308 */ /* 0x000fe20000000800 */
[--C-:B------:R-:W-:Y:S01]  /*c200*/  FFMA.FTZ R116, R59, c[0x0][0x2d0], -R2.reuse ;  /* 0x0000b4003b747a23 */ /* 0x100fe20000010802 */
[----:B------:R-:W-:Y:S01]  /*c210*/  MOV R59, R84 ;  /* 0x00000054003b7202 */ /* 0x000fe20000000f00 */
[--C-:B------:R-:W-:Y:S02]  /*c220*/  FFMA.FTZ R215, R48, c[0x0][0x2d0], -R2.reuse ;  /* 0x0000b40030d77a23 */ /* 0x100fe40000010802 */
[--C-:B------:R-:W-:Y:S02]  /*c230*/  FFMA.FTZ R221, R44, c[0x0][0x2d0], -R2.reuse ;  /* 0x0000b4002cdd7a23 */ /* 0x100fe40000010802 */
[--C-:B------:R-:W-:Y:S01]  /*c240*/  FFMA.FTZ R223, R43, c[0x0][0x2d0], -R2.reuse ;  /* 0x0000b4002bdf7a23 */ /* 0x100fe20000010802 */
[----:B------:R-:W-:Y:S01]  /*c250*/  MOV R43, R89 ;  /* 0x00000059002b7202 */ /* 0x000fe20000000f00 */
[--C-:B------:R-:W-:Y:S01]  /*c260*/  FFMA.FTZ R31, R31, c[0x0][0x2d0], -R2.reuse ;  /* 0x0000b4001f1f7a23 */ /* 0x100fe20000010802 */
[----:B------:R-:W-:Y:S01]  /*c270*/  MUFU.EX2 R82, R12 ;  /* 0x0000000c00527308 */ /* 0x000fe20000000800 */
[--C-:B------:R-:W-:Y:S02]  /*c280*/  FFMA.FTZ R188, R188, c[0x0][0x2d0], -R2.reuse ;  /* 0x0000b400bcbc7a23 */ /* 0x100fe40000010802 */
[--C-:B------:R-:W-:Y:S02]  /*c290*/  FFMA.FTZ R186, R186, c[0x0][0x2d0], -R2.reuse ;  /* 0x0000b400baba7a23 */ /* 0x100fe40000010802 */
[--C-:B----4-:R-:W-:Y:S02]  /*c2a0*/  FFMA.FTZ R5, R187, c[0x0][0x2d0], -R2.reuse ;  /* 0x0000b400bb057a23 */ /* 0x110fe40000010802 */
[--C-:B------:R-:W-:Y:S02]  /*c2b0*/  FFMA.FTZ R185, R185, c[0x0][0x2d0], -R2.reuse ;  /* 0x0000b400b9b97a23 */ /* 0x100fe40000010802 */
[--C-:B------:R-:W-:Y:S01]  /*c2c0*/  FFMA.FTZ R99, R67, c[0x0][0x2d0], -R2.reuse ;  /* 0x0000b40043637a23 */ /* 0x100fe20000010802 */
[----:B------:R1:W-:Y:S01]  /*c2d0*/  MUFU.EX2 R46, R5 ;  /* 0x00000005002e7308 */ /* 0x0003e20000000800 */
[--C-:B------:R-:W-:Y:S02]  /*c2e0*/  FFMA.FTZ R101, R65, c[0x0][0x2d0], -R2.reuse ;  /* 0x0000b40041657a23 */ /* 0x100fe40000010802 */
[--C-:B------:R-:W-:Y:S02]  /*c2f0*/  FFMA.FTZ R118, R63, c[0x0][0x2d0], -R2.reuse ;  /* 0x0000b4003f767a23 */ /* 0x100fe40000010802 */
[--C-:B------:R-:W-:Y:S02]  /*c300*/  FFMA.FTZ R63, R37, c[0x0][0x2d0], -R2.reuse ;  /* 0x0000b400253f7a23 */ /* 0x100fe40000010802 */
[--C-:B------:R-:W-:Y:S02]  /*c310*/  FFMA.FTZ R115, R55, c[0x0][0x2d0], -R2.reuse ;  /* 0x0000b40037737a23 */ /* 0x100fe40000010802 */
[--C-:B------:R-:W-:Y:S01]  /*c320*/  FFMA.FTZ R248, R42, c[0x0][0x2d0], -R2.reuse ;  /* 0x0000b4002af87a23 */ /* 0x100fe20000010802 */
[----:B------:R-:W-:Y:S01]  /*c330*/  MUFU.EX2 R222, R10 ;  /* 0x0000000a00de7308 */ /* 0x000fe20000000800 */
[----:B------:R-:W-:Y:S09]  /*c340*/  MOV R42, R64 ;  /* 0x00000040002a7202 */ /* 0x000ff20000000f00 */
[----:B------:R-:W2:Y:S01]  /*c350*/  MUFU.EX2 R0, R0 ;  /* 0x0000000000007308 */ /* 0x000ea20000000800 */
[----:B-1----:R-:W-:Y:S01]  /*c360*/  FFMA.FTZ R5, R190, c[0x0][0x2d0], -R2 ;  /* 0x0000b400be057a23 */ /* 0x002fe20000010802 */
[----:B------:R-:W-:Y:S08]  /*c370*/  FSEL R2, R68, RZ, P0 ;  /* 0x000000ff44027208 */ /* 0x000ff00000000000 */
[----:B------:R1:W-:Y:S01]  /*c380*/  MUFU.EX2 R246, R5 ;  /* 0x0000000500f67308 */ /* 0x0003e20000000800 */
[----:B------:R-:W-:Y:S02]  /*c390*/  FADD.FTZ R6, -R2, R119 ;  /* 0x0000007702067221 */ /* 0x000fe40000010100 */
[----:B------:R-:W-:Y:S07]  /*c3a0*/  FMUL.FTZ R2, R4, c[0x0][0x2d0] ;  /* 0x0000b40004027a20 */ /* 0x000fee0000410000 */
[----:B------:R-:W3:Y:S10]  /*c3b0*/  MUFU.EX2 R2, R2 ;  /* 0x0000000200027308 */ /* 0x000ef40000000800 */
[----:B------:R4:W5:Y:S01]  /*c3c0*/  MUFU.EX2 R52, R15 ;  /* 0x0000000f00347308 */ /* 0x0009620000000800 */
[----:B-1----:R-:W-:Y:S05]  /*c3d0*/  FMUL.FTZ R5, R68, c[0x0][0x2d0] ;  /* 0x0000b40044057a20 */ /* 0x002fea0000410000 */
[----:B------:R-:W-:Y:S04]  /*c3e0*/  FSEL R5, R5, RZ, P0 ;  /* 0x000000ff05057208 */ /* 0x000fe80000000000 */
[----:B------:R-:W1:Y:S01]  /*c3f0*/  MUFU.EX2 R3, R3 ;  /* 0x0000000300037308 */ /* 0x000e620000000800 */
[--C-:B------:R-:W-:Y:S02]  /*c400*/  FFMA.FTZ R216, R26, c[0x0][0x2d0], -R5.reuse ;  /* 0x0000b4001ad87a23 */ /* 0x100fe40000010805 */
[----:B------:R-:W2:Y:S01]  /*c410*/  LDL.LU R26, [R1+0x28] ;  /* 0x00002800011a7983 */ /* 0x000ea20000300800 */
[--C-:B------:R-:W-:Y:S02]  /*c420*/  FFMA.FTZ R251, R23, c[0x0][0x2d0], -R5.reuse ;  /* 0x0000b40017fb7a23 */ /* 0x100fe40000010805 */
[--C-:B------:R-:W-:Y:S04]  /*c430*/  FFMA.FTZ R91, R50, c[0x0][0x2d0], -R5.reuse ;  /* 0x0000b400325b7a23 */ /* 0x100fe80000010805 */
[----:B------:R-:W-:Y:S01]  /*c440*/  MUFU.EX2 R196, R196 ;  /* 0x000000c400c47308 */ /* 0x000fe20000000800 */
[----:B------:R-:W2:Y:S01]  /*c450*/  LDL.LU R23, [R1+0x2c] ;  /* 0x00002c0001177983 */ /* 0x000ea20000300800 */
[----:B------:R-:W-:Y:S01]  /*c460*/  MOV R50, R78 ;  /* 0x0000004e00327202 */ /* 0x000fe20000000f00 */
[--C-:B------:R-:W-:Y:S01]  /*c470*/  FFMA.FTZ R110, R38, c[0x0][0x2d0], -R5.reuse ;  /* 0x0000b400266e7a23 */ /* 0x100fe20000010805 */
[----:B------:R-:W-:Y:S01]  /*c480*/  MOV R38, R76 ;  /* 0x0000004c00267202 */ /* 0x000fe20000000f00 */
[--C-:B------:R-:W-:Y:S01]  /*c490*/  FFMA.FTZ R187, R30, c[0x0][0x2d0], -R5.reuse ;  /* 0x0000b4001ebb7a23 */ /* 0x100fe20000010805 */
[----:B------:R-:W-:Y:S01]  /*c4a0*/  MOV R30, R79 ;  /* 0x0000004f001e7202 */ /* 0x000fe20000000f00 */
[--C-:B------:R-:W-:Y:S01]  /*c4b0*/  FFMA.FTZ R4, R47, c[0x0][0x2d0], -R5.reuse ;  /* 0x0000b4002f047a23 */ /* 0x100fe20000010805 */
[----:B------:R-:W1:Y:S01]  /*c4c0*/  LDSM.16.MT88.4 R76, [R225] ;  /* 0x00000000e14c783b */ /* 0x000e620000004200 */
[--C-:B------:R-:W-:Y:S01]  /*c4d0*/  FFMA.FTZ R93, R57, c[0x0][0x2d0], -R5.reuse ;  /* 0x0000b400395d7a23 */ /* 0x100fe20000010805 */
[----:B------:R-:W-:Y:S01]  /*c4e0*/  MUFU.EX2 R107, R107 ;  /* 0x0000006b006b7308 */ /* 0x000fe20000000800 */
[--C-:B------:R-:W-:Y:S01]  /*c4f0*/  FFMA.FTZ R90, R41, c[0x0][0x2d0], -R5.reuse ;  /* 0x0000b400295a7a23 */ /* 0x100fe20000010805 */
[----:B----4-:R-:W-:Y:S01]  /*c500*/  MOV R15, R49 ;  /* 0x00000031000f7202 */ /* 0x010fe20000000f00 */
[--C-:B------:R-:W-:Y:S02]  /*c510*/  FFMA.FTZ R10, R58, c[0x0][0x2d0], -R5.reuse ;  /* 0x0000b4003a0a7a23 */ /* 0x100fe40000010805 */
[--C-:B------:R-:W-:Y:S01]  /*c520*/  FFMA.FTZ R189, R29, c[0x0][0x2d0], -R5.reuse ;  /* 0x0000b4001dbd7a23 */ /* 0x100fe20000010805 */
[----:B------:R-:W-:Y:S01]  /*c530*/  MOV R67, R15 ;  /* 0x0000000f00437202 */ /* 0x000fe20000000f00 */
[--C-:B------:R-:W-:Y:S01]  /*c540*/  FFMA.FTZ R190, R28, c[0x0][0x2d0], -R5.reuse ;  /* 0x0000b4001cbe7a23 */ /* 0x100fe20000010805 */
[----:B------:R-:W-:Y:S01]  /*c550*/  MOV R15, R83 ;  /* 0x00000053000f7202 */ /* 0x000fe20000000f00 */
[--C-:B------:R-:W-:Y:S01]  /*c560*/  FFMA.FTZ R247, R25, c[0x0][0x2d0], -R5.reuse ;  /* 0x0000b40019f77a23 */ /* 0x100fe20000010805 */
[----:B------:R4:W-:Y:S01]  /*c570*/  MUFU.EX2 R81, R4 ;  /* 0x0000000400517308 */ /* 0x0009e20000000800 */
[--C-:B------:R-:W-:Y:S01]  /*c580*/  FFMA.FTZ R249, R24, c[0x0][0x2d0], -R5.reuse ;  /* 0x0000b40018f97a23 */ /* 0x100fe20000010805 */
[----:B------:R-:W-:Y:S01]  /*c590*/  MOV R83, R88 ;  /* 0x0000005800537202 */ /* 0x000fe20000000f00 */
[--C-:B------:R-:W-:Y:S02]  /*c5a0*/  FFMA.FTZ R39, R9, c[0x0][0x2d0], -R5.reuse ;  /* 0x0000b40009277a23 */ /* 0x100fe40000010805 */
[--C-:B------:R-:W-:Y:S02]  /*c5b0*/  FFMA.FTZ R47, R8, c[0x0][0x2d0], -R5.reuse ;  /* 0x0000b400082f7a23 */ /* 0x100fe40000010805 */
[--C-:B------:R-:W-:Y:S02]  /*c5c0*/  FFMA.FTZ R58, R7, c[0x0][0x2d0], -R5.reuse ;  /* 0x0000b400073a7a23 */ /* 0x100fe40000010805 */
        /* <DEDUP_REMOVED lines=16> */
[----:B------:R-:W-:Y:S09]  /*c6d0*/  FFMA.FTZ R55, R21, c[0x0][0x2d0], -R5 ;  /* 0x0000b40015377a23 */ /* 0x000ff20000010805 */
[----:B------:R-:W-:Y:S10]  /*c6e0*/  MUFU.EX2 R185, R185 ;  /* 0x000000b900b97308 */ /* 0x000ff40000000800 */
        /* <DEDUP_REMOVED lines=37> */
[----:B------:R-:W-:Y:S01]  /*c940*/  MUFU.EX2 R248, R248 ;  /* 0x000000f800f87308 */ /* 0x000fe20000000800 */
[C---:B--2---:R-:W-:Y:S01]  /*c950*/  FFMA.FTZ R7, R0.reuse, R60, R74 ;  /* 0x0000003c00077223 */ /* 0x044fe2000001004a */
[----:B------:R-:W-:Y:S01]  /*c960*/  MOV R80, R16 ;  /* 0x0000001000507202 */ /* 0x000fe20000000f00 */
[----:B------:R-:W-:Y:S01]  /*c970*/  FMUL.FTZ R8, R0, R148 ;  /* 0x0000009400087220 */ /* 0x000fe20000410000 */
[----:B------:R-:W-:Y:S01]  /*c980*/  F2FP.PACK_AB R73, R62, R66 ;  /* 0x000000423e49723e */ /* 0x000fe200000000ff */
[C---:B------:R-:W-:Y:S01]  /*c990*/  FMUL.FTZ R9, R0.reuse, R149 ;  /* 0x0000009500097220 */ /* 0x040fe20000410000 */
[----:B------:R-:W-:Y:S01]  /*c9a0*/  MOV R149, R47 ;  /* 0x0000002f00957202 */ /* 0x000fe20000000f00 */
        /* <DEDUP_REMOVED lines=15> */
[----:B------:R-:W-:Y:S01]  /*caa0*/  MUFU.EX2 R132, R100 ;  /* 0x0000006400847308 */ /* 0x000fe20000000800 */
[C---:B------:R-:W-:Y:S01]  /*cab0*/  FMUL.FTZ R44, R0.reuse, R136 ;  /* 0x00000088002c7220 */ /* 0x040fe20000410000 */
[----:B------:R-:W-:Y:S01]  /*cac0*/  MOV R136, R83 ;  /* 0x0000005300887202 */ /* 0x000fe20000000f00 */
[C---:B------:R-:W-:Y:S01]  /*cad0*/  FMUL.FTZ R45, R0.reuse, R137 ;  /* 0x00000089002d7220 */ /* 0x040fe20000410000 */
[----:B------:R-:W-:Y:S01]  /*cae0*/  MOV R137, R30 ;  /* 0x0000001e00897202 */ /* 0x000fe20000000f00 */
[C---:B------:R-:W-:Y:S02]  /*caf0*/  FMUL.FTZ R56, R0.reuse, R128 ;  /* 0x0000008000387220 */ /* 0x040fe40000410000 */
[C---:B------:R-:W-:Y:S02]  /*cb00*/  FMUL.FTZ R57, R0.reuse, R129 ;  /* 0x0000008100397220 */ /* 0x040fe40000410000 */
[C---:B------:R-:W-:Y:S01]  /*cb10*/  FMUL.FTZ R60, R0.reuse, R120 ;  /* 0x00000078003c7220 */ /* 0x040fe20000410000 */
[----:B------:R-:W-:Y:S01]  /*cb20*/  MUFU.EX2 R128, R85 ;  /* 0x0000005500807308 */ /* 0x000fe20000000800 */
[----:B------:R-:W-:Y:S02]  /*cb30*/  FMUL.FTZ R61, R0, R121 ;  /* 0x00000079003d7220 */ /* 0x000fe40000410000 */
[C---:B---3--:R-:W-:Y:S01]  /*cb40*/  FFMA.FTZ R0, R2.reuse, R36, R72 ;  /* 0x0000002402007223 */ /* 0x048fe20000010048 */
[C---:B------:R-:W-:Y:S01]  /*cb50*/  F2FP.PACK_AB R72, R35.reuse, R72 ;  /* 0x000000482348723e */ /* 0x040fe200000000ff */
[----:B------:R-:W-:Y:S01]  /*cb60*/  FMUL.FTZ R49, R2, R161 ;  /* 0x000000a102317220 */ /* 0x000fe20000410000 */
[----:B-----5:R-:W-:Y:S01]  /*cb70*/  MOV R161, R52 ;  /* 0x0000003400a17202 */ /* 0x020fe20000000f00 */
[----:B------:R-:W-:Y:S02]  /*cb80*/  FADD.FTZ R84, R35, R0 ;  /* 0x0000000023547221 */ /* 0x000fe40000010000 */
[----:B------:R-:W-:Y:S01]  /*cb90*/  FMUL.FTZ R0, R6, c[0x0][0x2d0] ;  /* 0x0000b40006007a20 */ /* 0x000fe20000410000 */
[----:B------:R-:W-:Y:S01]  /*cba0*/  MUFU.EX2 R120, R11 ;  /* 0x0000000b00787308 */ /* 0x000fe20000000800 */
[C---:B------:R-:W-:Y:S01]  /*cbb0*/  FMUL.FTZ R52, R2.reuse, R152 ;  /* 0x0000009802347220 */ /* 0x040fe20000410000 */
[----:B------:R-:W-:Y:S01]  /*cbc0*/  MOV R152, R80 ;  /* 0x0000005000987202 */ /* 0x000fe20000000f00 */
[----:B------:R-:W-:Y:S01]  /*cbd0*/  FMUL.FTZ R53, R2, R153 ;  /* 0x0000009902357220 */ /* 0x000fe20000410000 */
[----:B------:R-:W-:Y:S01]  /*cbe0*/  MOV R153, R82 ;  /* 0x0000005200997202 */ /* 0x000fe20000000f00 */
[C---:B------:R-:W-:Y:S01]  /*cbf0*/  FADD.FTZ R89, R46.reuse, R7 ;  /* 0x000000072e597221 */ /* 0x040fe20000010000 */
[----:B------:R-:W-:Y:S01]  /*cc00*/  F2FP.PACK_AB R80, R46, R74 ;  /* 0x0000004a2e50723e */ /* 0x000fe200000000ff */
[----:B----4-:R-:W-:Y:S01]  /*cc10*/  FMUL.FTZ R4, R2, R180 ;  /* 0x000000b402047220 */ /* 0x010fe20000410000 */
[----:B------:R-:W-:Y:S01]  /*cc20*/  F2FP.PACK_AB R74, R152, R161 ;  /* 0x000000a1984a723e */ /* 0x000fe200000000ff */
[----:B------:R-:W-:Y:S01]  /*cc30*/  FMUL.FTZ R5, R2, R181 ;  /* 0x000000b502057220 */ /* 0x000fe20000410000 */
[----:B------:R-:W2:Y:S01]  /*cc40*/  MUFU.EX2 R0, R0 ;  /* 0x0000000000007308 */ /* 0x000ea20000000800 */
[----:B------:R-:W-:Y:S01]  /*cc50*/  F2FP.PACK_AB R75, R250, R153 ;  /* 0x00000099fa4b723e */ /* 0x000fe200000000ff */
[C---:B-1----:R-:W-:Y:S01]  /*cc60*/  FMUL.FTZ R6, R3.reuse, R182 ;  /* 0x000000b603067220 */ /* 0x042fe20000410000 */
[----:B------:R-:W-:Y:S01]  /*cc70*/  F2FP.PACK_AB R82, R222, R246 ;  /* 0x000000f6de52723e */ /* 0x000fe200000000ff */
[C---:B------:R-:W-:Y:S01]  /*cc80*/  FMUL.FTZ R7, R3.reuse, R183 ;  /* 0x000000b703077220 */ /* 0x040fe20000410000 */
[----:B------:R-:W-:Y:S01]  /*cc90*/  MOV R181, R18 ;  /* 0x0000001200b57202 */ /* 0x000fe20000000f00 */
[C---:B------:R-:W-:Y:S01]  /*cca0*/  FMUL.FTZ R18, R3.reuse, R174 ;  /* 0x000000ae03127220 */ /* 0x040fe20000410000 */
[----:B------:R-:W-:Y:S01]  /*ccb0*/  MOV R180, R67 ;  /* 0x0000004300b47202 */ /* 0x000fe20000000f00 */
[C---:B------:R-:W-:Y:S02]  /*ccc0*/  FMUL.FTZ R35, R3.reuse, R167 ;  /* 0x000000a703237220 */ /* 0x040fe40000410000 */
[----:B------:R-:W1:Y:S01]  /*ccd0*/  MUFU.EX2 R121, R14 ;  /* 0x0000000e00797308 */ /* 0x000e620000000800 */
[-C--:B------:R-:W-:Y:S05]  /*cce0*/  HMMA.16816.F32 R4, R72, R76.reuse, R4 ;  /* 0x0000004c4804723c */ /* 0x080fea0000001804 */
[C---:B------:R-:W-:Y:S01]  /*ccf0*/  FMUL.FTZ R48, R2.reuse, R160 ;  /* 0x000000a002307220 */ /* 0x040fe20000410000 */
[----:B------:R-:W-:Y:S01]  /*cd00*/  MOV R160, R15 ;  /* 0x0000000f00a07202 */ /* 0x000fe20000000f00 */
[C---:B------:R-:W-:Y:S01]  /*cd10*/  FMUL.FTZ R16, R2.reuse, R172 ;  /* 0x000000ac02107220 */ /* 0x040fe20000410000 */
[----:B------:R-:W-:Y:S01]  /*cd20*/  MOV R172, R19 ;  /* 0x0000001300ac7202 */ /* 0x000fe20000000f00 */
[----:B------:R-:W-:Y:S01]  /*cd30*/  FMUL.FTZ R19, R3, R175 ;  /* 0x000000af03137220 */ /* 0x000fe20000410000 */
[----:B------:R-:W3:Y:S02]  /*cd40*/  MUFU.EX2 R100, R93 ;  /* 0x0000005d00647308 */ /* 0x000ee40000000800 */
[----:B------:R-:W-:Y:S01]  /*cd50*/  FMUL.FTZ R17, R2, R173 ;  /* 0x000000ad02117220 */ /* 0x000fe20000410000 */
[----:B------:R-:W-:Y:S01]  /*cd60*/  MOV R173, R34 ;  /* 0x0000002200ad7202 */ /* 0x000fe20000000f00 */
[C---:B--2---:R-:W-:Y:S01]  /*cd70*/  FFMA.FTZ R88, R0.reuse, R23, R81 ;  /* 0x0000001700587223 */ /* 0x044fe20000010051 */
[----:B------:R-:W-:Y:S01]  /*cd80*/  F2FP.PACK_AB R81, R113, R81 ;  /* 0x000000517151723e */ /* 0x000fe200000000ff */
[C---:B------:R-:W-:Y:S02]  /*cd90*/  FMUL.FTZ R10, R0.reuse, R150 ;  /* 0x00000096000a7220 */ /* 0x040fe40000410000 */
[C---:B------:R-:W-:Y:S02]  /*cda0*/  FMUL.FTZ R11, R0.reuse, R151 ;  /* 0x00000097000b7220 */ /* 0x040fe40000410000 */
[----:B------:R-:W-:Y:S01]  /*cdb0*/  FMUL.FTZ R15, R0, R159 ;  /* 0x0000009f000f7220 */ /* 0x000fe20000410000 */
[----:B------:R-:W-:Y:S01]  /*cdc0*/  MUFU.EX2 R129, R102 ;  /* 0x0000006600817308 */ /* 0x000fe20000000800 */
[----:B------:R-:W-:Y:S01]  /*cdd0*/  FMUL.FTZ R20, R2, R176 ;  /* 0x000000b002147220 */ /* 0x000fe20000410000 */
[----:B-1----:R-:W-:Y:S01]  /*cde0*/  F2FP.PACK_AB R83, R121, R120 ;  /* 0x000000787953723e */ /* 0x002fe200000000ff */
[C---:B------:R-:W-:Y:S01]  /*cdf0*/  FMUL.FTZ R34, R3.reuse, R166 ;  /* 0x000000a603227220 */ /* 0x040fe20000410000 */
[----:B------:R-:W-:Y:S01]  /*ce00*/  MOV R176, R55 ;  /* 0x0000003700b07202 */ /* 0x000fe20000000f00 */
[C---:B------:R-:W-:Y:S02]  /*ce10*/  FMUL.FTZ R50, R3.reuse, R162 ;  /* 0x000000a203327220 */ /* 0x040fe40000410000 */
[----:B------:R-:W-:Y:S02]  /*ce20*/  FMUL.FTZ R51, R3, R163 ;  /* 0x000000a303337220 */ /* 0x000fe40000410000 */
[C---:B------:R-:W-:Y:S01]  /*ce30*/  HMMA.16816.F32 R8, R80.reuse, R76, R8 ;  /* 0x0000004c5008723c */ /* 0x040fe20000001808 */
[----:B------:R-:W1:Y:S03]  /*ce40*/  MUFU.EX2 R102, R92 ;  /* 0x0000005c00667308 */ /* 0x000e660000000800 */
[----:B------:R-:W-:Y:S02]  /*ce50*/  FMUL.FTZ R14, R0, R158 ;  /* 0x0000009e000e7220 */ /* 0x000fe40000410000 */
[----:B------:R-:W-:Y:S02]  /*ce60*/  FADD.FTZ R88, R113, R88 ;  /* 0x0000005871587221 */ /* 0x000fe40000010000 */
[C---:B------:R-:W-:Y:S01]  /*ce70*/  FMUL.FTZ R21, R2.reuse, R177 ;  /* 0x000000b102157220 */ /* 0x040fe20000410000 */
[----:B------:R-:W-:Y:S02]  /*ce80*/  MOV R177, R42 ;  /* 0x0000002a00b17202 */ /* 0x000fe40000000f00 */
[-C--:B------:R-:W-:Y:S01]  /*ce90*/  HMMA.16816.F32 R12, R80, R78.reuse, R12 ;  /* 0x0000004e500c723c */ /* 0x080fe2000000180c */
[----:B------:R2:W-:Y:S02]  /*cea0*/  MUFU.EX2 R133, R98 ;  /* 0x0000006200857308 */ /* 0x0005e40000000800 */
[C---:B------:R-:W-:Y:S01]  /*ceb0*/  FMUL.FTZ R37, R2.reuse, R169 ;  /* 0x000000a902257220 */ /* 0x040fe20000410000 */
[----:B------:R-:W-:Y:S01]  /*cec0*/  MOV R169, R22 ;  /* 0x0000001600a97202 */ /* 0x000fe20000000f00 */
[C---:B------:R-:W-:Y:S02]  /*ced0*/  FMUL.FTZ R22, R3.reuse, R178 ;  /* 0x000000b203167220 */ /* 0x040fe40000410000 */
[C---:B------:R-:W-:Y:S01]  /*cee0*/  FMUL.FTZ R23, R3.reuse, R179 ;  /* 0x000000b303177220 */ /* 0x040fe20000410000 */
[C---:B------:R-:W-:Y:S01]  /*cef0*/  HMMA.16816.F32 R16, R72.reuse, R78, R16 ;  /* 0x0000004e4810723c */ /* 0x040fe20000001810 */
[----:B------:R-:W4:Y:S03]  /*cf00*/  LDSM.16.MT88.4 R76, [R229] ;  /* 0x00000000e54c783b */ /* 0x000f260000004200 */
[C---:B------:R-:W-:Y:S01]  /*cf10*/  FMUL.FTZ R32, R2.reuse, R164 ;  /* 0x000000a402207220 */ /* 0x040fe20000410000 */
[----:B------:R-:W-:Y:S01]  /*cf20*/  MOV R164, R31 ;  /* 0x0000001f00a47202 */ /* 0x000fe20000000f00 */
[C---:B------:R-:W-:Y:S01]  /*cf30*/  FMUL.FTZ R33, R2.reuse, R165 ;  /* 0x000000a502217220 */ /* 0x040fe20000410000 */
[----:B------:R-:W-:Y:S01]  /*cf40*/  MOV R165, R43 ;  /* 0x0000002b00a57202 */ /* 0x000fe20000000f00 */
[C---:B------:R-:W-:Y:S01]  /*cf50*/  FMUL.FTZ R36, R2.reuse, R168 ;  /* 0x000000a802247220 */ /* 0x040fe20000410000 */
[----:B------:R-:W-:Y:S03]  /*cf60*/  MOV R168, R59 ;  /* 0x0000003b00a87202 */ /* 0x000fe60000000f00 */
[----:B------:R-:W-:Y:S02]  /*cf70*/  FMUL.FTZ R64, R2, R124 ;  /* 0x0000007c02407220 */ /* 0x000fe40000410000 */
[----:B------:R-:W-:Y:S01]  /*cf80*/  MUFU.EX2 R124, R87 ;  /* 0x00000057007c7308 */ /* 0x000fe20000000800 */
[----:B------:R-:W-:Y:S02]  /*cf90*/  FMUL.FTZ R27, R0, R143 ;  /* 0x0000008f001b7220 */ /* 0x000fe40000410000 */
[----:B--2---:R-:W-:Y:S02]  /*cfa0*/  FADD.FTZ R98, R120, R88 ;  /* 0x0000005878627221 */ /* 0x004fe40000010000 */
[C---:B------:R-:W-:Y:S02]  /*cfb0*/  FMUL.FTZ R30, R0.reuse, R146 ;  /* 0x00000092001e7220 */ /* 0x040fe40000410000 */
[C---:B------:R-:W-:Y:S02]  /*cfc0*/  FMUL.FTZ R31, R0.reuse, R147 ;  /* 0x00000093001f7220 */ /* 0x040fe40000410000 */
[C---:B------:R-:W-:Y:S02]  /*cfd0*/  FMUL.FTZ R38, R3.reuse, R170 ;  /* 0x000000aa03267220 */ /* 0x040fe40000410000 */
[C---:B------:R-:W-:Y:S02]  /*cfe0*/  FMUL.FTZ R39, R3.reuse, R171 ;  /* 0x000000ab03277220 */ /* 0x040fe40000410000 */
[C---:B------:R-:W-:Y:S02]  /*cff0*/  FMUL.FTZ R42, R0.reuse, R134 ;  /* 0x00000086002a7220 */ /* 0x040fe40000410000 */
[C---:B------:R-:W-:Y:S01]  /*d000*/  FMUL.FTZ R43, R0.reuse, R135 ;  /* 0x00000087002b7220 */ /* 0x040fe20000410000 */
[----:B------:R-:W-:Y:S01]  /*d010*/  MUFU.EX2 R134, R99 ;  /* 0x0000006300867308 */ /* 0x000fe20000000800 */
[C---:B------:R-:W-:Y:S02]  /*d020*/  FMUL.FTZ R46, R0.reuse, R138 ;  /* 0x0000008a002e7220 */ /* 0x040fe40000410000 */
[----:B------:R-:W-:Y:S02]  /*d030*/  FMUL.FTZ R47, R0, R139 ;  /* 0x0000008b002f7220 */ /* 0x000fe40000410000 */
[C---:B------:R-:W-:Y:S02]  /*d040*/  FMUL.FTZ R54, R3.reuse, R154 ;  /* 0x0000009a03367220 */ /* 0x040fe40000410000 */
[C---:B------:R-:W-:Y:S02]  /*d050*/  FMUL.FTZ R55, R3.reuse, R155 ;  /* 0x0000009b03377220 */ /* 0x040fe40000410000 */
[C---:B------:R-:W-:Y:S01]  /*d060*/  FMUL.FTZ R67, R3.reuse, R127 ;  /* 0x0000007f03437220 */ /* 0x040fe20000410000 */
[----:B------:R-:W-:Y:S01]  /*d070*/  MUFU.EX2 R135, R112 ;  /* 0x0000007000877308 */ /* 0x000fe20000000800 */
[-C--:B----4-:R-:W-:Y:S03]  /*d080*/  HMMA.16816.F32 R20, R72, R76.reuse, R20 ;  /* 0x0000004c4814723c */ /* 0x090fe60000001814 */
[----:B------:R-:W-:Y:S02]  /*d090*/  FMUL.FTZ R65, R2, R125 ;  /* 0x0000007d02417220 */ /* 0x000fe40000410000 */
[C---:B------:R-:W-:Y:S02]  /*d0a0*/  FFMA.FTZ R2, R3.reuse, R26, R66 ;  /* 0x0000001a03027223 */ /* 0x040fe40000010042 */
[C---:B------:R-:W-:Y:S02]  /*d0b0*/  FMUL.FTZ R26, R0.reuse, R142 ;  /* 0x0000008e001a7220 */ /* 0x040fe40000410000 */
[----:B------:R-:W-:Y:S01]  /*d0c0*/  FMUL.FTZ R66, R3, R126 ;  /* 0x0000007e03427220 */ /* 0x000fe20000410000 */
[----:B------:R-:W-:Y:S02]  /*d0d0*/  MUFU.EX2 R125, R104 ;  /* 0x00000068007d7308 */ /* 0x000fe40000000800 */
[----:B------:R-:W-:Y:S01]  /*d0e0*/  FADD.FTZ R3, R161, R84 ;  /* 0x00000054a1037221 */ /* 0x000fe20000010000 */
[----:B------:R-:W-:Y:S01]  /*d0f0*/  MOV R161, R160 ;  /* 0x000000a000a17202 */ /* 0x000fe20000000f00 */
[C---:B------:R-:W-:Y:S04]  /*d100*/  HMMA.16816.F32 R24, R80.reuse, R76, R24 ;  /* 0x0000004c5018723c */ /* 0x040fe80000001818 */
[----:B------:R-:W-:Y:S01]  /*d110*/  MOV R160, R169 ;  /* 0x000000a900a07202 */ /* 0x000fe20000000f00 */
[C---:B------:R-:W-:Y:S01]  /*d120*/  FMUL.FTZ R58, R0.reuse, R130 ;  /* 0x00000082003a7220 */ /* 0x040fe20000410000 */
[----:B------:R2:W-:Y:S01]  /*d130*/  MUFU.EX2 R126, R86 ;  /* 0x00000056007e7308 */ /* 0x0005e20000000800 */
[C---:B------:R-:W-:Y:S01]  /*d140*/  FMUL.FTZ R59, R0.reuse, R131 ;  /* 0x00000083003b7220 */ /* 0x040fe20000410000 */
[-C--:B------:R-:W-:Y:S04]  /*d150*/  HMMA.16816.F32 R28, R80, R78.reuse, R28 ;  /* 0x0000004e501c723c */ /* 0x080fe8000000181c */
[----:B------:R-:W-:Y:S01]  /*d160*/  FMUL.FTZ R63, R0, R123 ;  /* 0x0000007b003f7220 */ /* 0x000fe20000410000 */
[----:B------:R-:W-:Y:S01]  /*d170*/  MOV R169, R168 ;  /* 0x000000a800a97202 */ /* 0x000fe20000000f00 */
[----:B------:R-:W-:Y:S01]  /*d180*/  FADD.FTZ R2, R62, R2 ;  /* 0x000000023e027221 */ /* 0x000fe20000010000 */
[----:B------:R-:W-:Y:S01]  /*d190*/  MOV R168, R137 ;  /* 0x0000008900a87202 */ /* 0x000fe20000000f00 */
[C---:B------:R-:W-:Y:S01]  /*d1a0*/  HMMA.16816.F32 R32, R72.reuse, R78, R32 ;  /* 0x0000004e4820723c */ /* 0x040fe20000001820 */
[----:B------:R-:W4:Y:S01]  /*d1b0*/  LDSM.16.MT88.4 R76, [R226] ;  /* 0x00000000e24c783b */ /* 0x000f220000004200 */
[----:B------:R-:W-:Y:S02]  /*d1c0*/  MUFU.EX2 R104, R90 ;  /* 0x0000005a00687308 */ /* 0x000fe40000000800 */
[----:B------:R-:W-:Y:S02]  /*d1d0*/  FMUL.FTZ R62, R0, R122 ;  /* 0x0000007a003e7220 */ /* 0x000fe40000410000 */
[----:B------:R-:W-:Y:S02]  /*d1e0*/  FADD.FTZ R0, R246, R89 ;  /* 0x00000059f6007221 */ /* 0x000fe40000010000 */
[----:B------:R-:W-:Y:S01]  /*d1f0*/  FADD.FTZ R2, R153, R2 ;  /* 0x0000000299027221 */ /* 0x000fe20000010000 */
[----:B------:R-:W-:Y:S03]  /*d200*/  MOV R153, R136 ;  /* 0x0000008800997202 */ /* 0x000fe60000000f00 */
[----:B------:R-:W-:Y:S01]  /*d210*/  MUFU.EX2 R113, R161 ;  /* 0x000000a100717308 */ /* 0x000fe20000000800 */
[----:B--2---:R-:W-:Y:S09]  /*d220*/  LDSM.16.MT88.4 R84, [R225+0x800] ;  /* 0x00080000e154783b */ /* 0x004ff20000004200 */
[----:B------:R-:W-:Y:S10]  /*d230*/  MUFU.EX2 R122, R106 ;  /* 0x0000006a007a7308 */ /* 0x000ff40000000800 */
[----:B------:R-:W-:Y:S01]  /*d240*/  MUFU.EX2 R106, R95 ;  /* 0x0000005f006a7308 */ /* 0x000fe20000000800 */
[-C--:B----4-:R-:W-:Y:S09]  /*d250*/  HMMA.16816.F32 R36, R72, R76.reuse, R36 ;  /* 0x0000004c4824723c */ /* 0x090ff20000001824 */
[----:B------:R-:W-:Y:S01]  /*d260*/  MUFU.EX2 R127, R103 ;  /* 0x00000067007f7308 */ /* 0x000fe20000000800 */
[C---:B------:R-:W-:Y:S09]  /*d270*/  HMMA.16816.F32 R40, R80.reuse, R76, R40 ;  /* 0x0000004c5028723c */ /* 0x040ff20000001828 */
[----:B------:R2:W4:Y:S01]  /*d280*/  MUFU.EX2 R103, R91 ;  /* 0x0000005b00677308 */ /* 0x0005220000000800 */
[-C--:B------:R-:W-:Y:S09]  /*d290*/  HMMA.16816.F32 R44, R80, R78.reuse, R44 ;  /* 0x0000004e502c723c */ /* 0x080ff2000000182c */
[----:B------:R-:W-:Y:S01]  /*d2a0*/  MUFU.EX2 R123, R105 ;  /* 0x00000069007b7308 */ /* 0x000fe20000000800 */
[C---:B------:R-:W-:Y:S01]  /*d2b0*/  HMMA.16816.F32 R48, R72.reuse, R78, R48 ;  /* 0x0000004e4830723c */ /* 0x040fe20000001830 */
[----:B------:R-:W5:Y:S08]  /*d2c0*/  LDSM.16.MT88.4 R76, [R228] ;  /* 0x00000000e44c783b */ /* 0x000f700000004200 */
[----:B------:R1:W1:Y:S01]  /*d2d0*/  MUFU.EX2 R105, R94 ;  /* 0x0000005e00697308 */ /* 0x0002620000000800 */
[----:B--2---:R-:W-:Y:S09]  /*d2e0*/  LDSM.16.MT88.4 R88, [R226+0x800] ;  /* 0x00080000e258783b */ /* 0x004ff20000004200 */
[----:B------:R2:W-:Y:S10]  /*d2f0*/  MUFU.EX2 R131, R96 ;  /* 0x0000006000837308 */ /* 0x0005f40000000800 */
[----:B------:R-:W-:Y:S01]  /*d300*/  MUFU.EX2 R137, R111 ;  /* 0x0000006f00897308 */ /* 0x000fe20000000800 */
[----:B-1----:R-:W-:Y:S09]  /*d310*/  LDSM.16.MT88.4 R92, [R226+0x1000] ;  /* 0x00100000e25c783b */ /* 0x002ff20000004200 */
[----:B------:R1:W1:Y:S01]  /*d320*/  MUFU.EX2 R130, R97 ;  /* 0x0000006100827308 */ /* 0x0002620000000800 */
[-C--:B-----5:R-:W-:Y:S03]  /*d330*/  HMMA.16816.F32 R52, R72, R76.reuse, R52 ;  /* 0x0000004c4834723c */ /* 0x0a0fe60000001834 */
[----:B--2---:R-:W-:Y:S02]  /*d340*/  FADD.FTZ R96, R250, R2 ;  /* 0x00000002fa607221 */ /* 0x004fe40000010000 */
[----:B------:R-:W-:Y:S04]  /*d350*/  FADD.FTZ R2, R121, R98 ;  /* 0x0000006279027221 */ /* 0x000fe80000010000 */
[----:B------:R-:W-:Y:S01]  /*d360*/  MUFU.EX2 R136, R101 ;  /* 0x0000006500887308 */ /* 0x000fe20000000800 */
[C---:B------:R-:W-:Y:S04]  /*d370*/  HMMA.16816.F32 R56, R80.reuse, R76, R56 ;  /* 0x0000004c5038723c */ /* 0x040fe80000001838 */
[----:B---3--:R-:W-:Y:S03]  /*d380*/  FADD.FTZ R2, R100, R2 ;  /* 0x0000000264027221 */ /* 0x008fe60000010000 */
[----:B------:R-:W-:Y:S01]  /*d390*/  F2FP.PACK_AB R76, R186, R188 ;  /* 0x000000bcba4c723e */ /* 0x000fe200000000ff */
[-C--:B------:R-:W-:Y:S01]  /*d3a0*/  HMMA.16816.F32 R60, R80, R78.reuse, R60 ;  /* 0x0000004e503c723c */ /* 0x080fe2000000183c */
[----:B------:R-:W2:Y:S01]  /*d3b0*/  LDSM.16.MT88.4 R80, [R229+0x800] ;  /* 0x00080000e550783b */ /* 0x000ea20000004200 */
[----:B------:R-:W-:Y:S02]  /*d3c0*/  MUFU.EX2 R112, R169 ;  /* 0x000000a900707308 */ /* 0x000fe40000000800 */
[C---:B------:R-:W-:Y:S01]  /*d3d0*/  F2FP.PACK_AB R77, R102.reuse, R100 ;  /* 0x00000064664d723e */ /* 0x040fe200000000ff */
[----:B------:R-:W-:Y:S02]  /*d3e0*/  FADD.FTZ R2, R102, R2 ;  /* 0x0000000266027221 */ /* 0x000fe40000010000 */
[----:B-1----:R-:W-:Y:S01]  /*d3f0*/  FADD.FTZ R97, R152, R3 ;  /* 0x0000000398617221 */ /* 0x002fe20000010000 */
[----:B------:R-:W-:Y:S04]  /*d400*/  HMMA.16816.F32 R64, R72, R78, R64 ;  /* 0x0000004e4840723c */ /* 0x000fe80000001840 */
[----:B----4-:R-:W-:Y:S01]  /*d410*/  FADD.FTZ R2, R103, R2 ;  /* 0x0000000267027221 */ /* 0x010fe20000010000 */
[----:B------:R-:W-:Y:S01]  /*d420*/  MUFU.EX2 R102, R181 ;  /* 0x000000b500667308 */ /* 0x000fe20000000800 */
[----:B------:R-:W-:Y:S01]  /*d430*/  FADD.FTZ R3, R222, R0 ;  /* 0x00000000de037221 */ /* 0x000fe20000010000 */
[----:B------:R-:W-:Y:S01]  /*d440*/  F2FP.PACK_AB R72, R198, R199 ;  /* 0x000000c7c648723e */ /* 0x000fe200000000ff */
[----:B------:R-:W-:Y:S01]  /*d450*/  FADD.FTZ R2, R104, R2 ;  /* 0x0000000268027221 */ /* 0x000fe20000010000 */
[----:B------:R-:W-:Y:S03]  /*d460*/  F2FP.PACK_AB R73, R108, R109 ;  /* 0x0000006d6c49723e */ /* 0x000fe600000000ff */
[----:B------:R-:W-:Y:S01]  /*d470*/  F2FP.PACK_AB R74, R196, R197 ;  /* 0x000000c5c44a723e */ /* 0x000fe200000000ff */
[----:B------:R-:W-:Y:S01]  /*d480*/  FADD.FTZ R2, R110, R2 ;  /* 0x000000026e027221 */ /* 0x000fe20000010000 */
[----:B------:R-:W-:Y:S01]  /*d490*/  F2FP.PACK_AB R75, R122, R107 ;  /* 0x0000006b7a4b723e */ /* 0x000fe200000000ff */
[----:B------:R-:W-:Y:S01]  /*d4a0*/  MUFU.EX2 R152, R115 ;  /* 0x0000007300987308 */ /* 0x000fe20000000800 */
[----:B------:R-:W-:Y:S01]  /*d4b0*/  F2FP.PACK_AB R78, R106, R185 ;  /* 0x000000b96a4e723e */ /* 0x000fe200000000ff */
[----:B------:R-:W-:Y:S01]  /*d4c0*/  FADD.FTZ R3, R188, R3 ;  /* 0x00000003bc037221 */ /* 0x000fe20000010000 */
[----:B------:R-:W-:Y:S01]  /*d4d0*/  F2FP.PACK_AB R79, R104, R103 ;  /* 0x00000067684f723e */ /* 0x000fe200000000ff */
[----:B------:R-:W-:Y:S02]  /*d4e0*/  FADD.FTZ R2, R114, R2 ;  /* 0x0000000272027221 */ /* 0x000fe40000010000 */
[-C--:B------:R-:W-:Y:S03]  /*d4f0*/  HMMA.16816.F32 R4, R72, R84.reuse, R4 ;  /* 0x000000544804723c */ /* 0x080fe60000001804 */
[----:B------:R-:W-:Y:S01]  /*d500*/  FADD.FTZ R3, R186, R3 ;  /* 0x00000003ba037221 */ /* 0x000fe20000010000 */
[----:B------:R-:W-:Y:S01]  /*d510*/  MUFU.EX2 R104, R173 ;  /* 0x000000ad00687308 */ /* 0x000fe20000000800 */
[----:B------:R-:W-:Y:S02]  /*d520*/  FADD.FTZ R98, R119, R2 ;  /* 0x0000000277627221 */ /* 0x000fe40000010000 */
[----:B------:R-:W-:Y:S01]  /*d530*/  FADD.FTZ R3, R185, R3 ;  /* 0x00000003b9037221 */ /* 0x000fe20000010000 */
[C---:B------:R-:W-:Y:S04]  /*d540*/  HMMA.16816.F32 R8, R76.reuse, R84, R8 ;  /* 0x000000544c08723c */ /* 0x040fe80000001808 */
[----:B------:R-:W-:Y:S02]  /*d550*/  FADD.FTZ R3, R106, R3 ;  /* 0x000000036a037221 */ /* 0x000fe40000010000 */
[----:B------:R1:W-:Y:S01]  /*d560*/  MUFU.EX2 R103, R172 ;  /* 0x000000ac00677308 */ /* 0x0003e20000000800 */
[----:B------:R-:W-:Y:S01]  /*d570*/  FADD.FTZ R0, R199, R97 ;  /* 0x00000061c7007221 */ /* 0x000fe20000010000 */
[-C--:B------:R-:W-:Y:S04]  /*d580*/  HMMA.16816.F32 R12, R76, R86.reuse, R12 ;  /* 0x000000564c0c723c */ /* 0x080fe8000000180c */
[----:B------:R-:W-:Y:S02]  /*d590*/  FADD.FTZ R3, R105, R3 ;  /* 0x0000000369037221 */ /* 0x000fe40000010000 */
[----:B------:R-:W-:Y:S02]  /*d5a0*/  FADD.FTZ R0, R198, R0 ;  /* 0x00000000c6007221 */ /* 0x000fe40000010000 */
[C---:B------:R-:W-:Y:S01]  /*d5b0*/  HMMA.16816.F32 R16, R72.reuse, R86, R16 ;  /* 0x000000564810723c */ /* 0x040fe20000001810 */
[----:B------:R-:W3:Y:S01]  /*d5c0*/  LDSM.16.MT88.4 R84, [R228+0x800] ;  /* 0x00080000e454783b */ /* 0x000ee20000004200 */
[----:B------:R-:W-:Y:S02]  /*d5d0*/  MUFU.EX2 R106, R176 ;  /* 0x000000b0006a7308 */ /* 0x000fe40000000800 */
[----:B------:R-:W-:Y:S02]  /*d5e0*/  FADD.FTZ R3, R124, R3 ;  /* 0x000000037c037221 */ /* 0x000fe40000010000 */
[----:B------:R-:W-:Y:S02]  /*d5f0*/  FADD.FTZ R0, R197, R0 ;  /* 0x00000000c5007221 */ /* 0x000fe40000010000 */
[-C--:B--2---:R-:W-:Y:S04]  /*d600*/  HMMA.16816.F32 R20, R72, R80.reuse, R20 ;  /* 0x000000504814723c */ /* 0x084fe80000001814 */
[----:B------:R-:W-:Y:S01]  /*d610*/  FADD.FTZ R3, R126, R3 ;  /* 0x000000037e037221 */ /* 0x000fe20000010000 */
[----:B------:R-:W-:Y:S01]  /*d620*/  MUFU.EX2 R115, R153 ;  /* 0x0000009900737308 */ /* 0x000fe20000000800 */
[----:B-1----:R-:W-:Y:S01]  /*d630*/  LDSM.16.MT88.4 R172, [R225+0x3000] ;  /* 0x00300000e1ac783b */ /* 0x002fe20000004200 */
[----:B------:R-:W-:Y:S01]  /*d640*/  FADD.FTZ R0, R196, R0 ;  /* 0x00000000c4007221 */ /* 0x000fe20000010000 */
[C---:B------:R-:W-:Y:S04]  /*d650*/  HMMA.16816.F32 R24, R76.reuse, R80, R24 ;  /* 0x000000504c18723c */ /* 0x040fe80000001818 */
[----:B------:R-:W-:Y:S02]  /*d660*/  FADD.FTZ R2, R128, R3 ;  /* 0x0000000380027221 */ /* 0x000fe40000010000 */
[----:B------:R-:W-:Y:S01]  /*d670*/  FADD.FTZ R0, R195, R0 ;  /* 0x00000000c3007221 */ /* 0x000fe20000010000 */
[----:B------:R-:W-:Y:S01]  /*d680*/  MUFU.EX2 R111, R168 ;  /* 0x000000a8006f7308 */ /* 0x000fe20000000800 */
[-C--:B------:R-:W-:Y:S04]  /*d690*/  HMMA.16816.F32 R28, R76, R82.reuse, R28 ;  /* 0x000000524c1c723c */ /* 0x080fe8000000181c */
[----:B------:R-:W-:Y:S02]  /*d6a0*/  FADD.FTZ R2, R130, R2 ;  /* 0x0000000282027221 */ /* 0x000fe40000010000 */
[----:B------:R-:W-:Y:S02]  /*d6b0*/  FADD.FTZ R0, R194, R0 ;  /* 0x00000000c2007221 */ /* 0x000fe40000010000 */
[C---:B------:R-:W-:Y:S01]  /*d6c0*/  HMMA.16816.F32 R32, R72.reuse, R82, R32 ;  /* 0x000000524820723c */ /* 0x040fe20000001820 */
[----:B------:R-:W1:Y:S01]  /*d6d0*/  LDSM.16.MT88.4 R80, [R225+0x1000] ;  /* 0x00100000e150783b */ /* 0x000e620000004200 */
[----:B------:R-:W-:Y:S02]  /*d6e0*/  MUFU.EX2 R99, R141 ;  /* 0x0000008d00637308 */ /* 0x000fe40000000800 */
[----:B------:R-:W-:Y:S04]  /*d6f0*/  FADD.FTZ R0, R193, R0 ;  /* 0x00000000c1007221 */ /* 0x000fe80000010000 */
[-C--:B------:R-:W-:Y:S04]  /*d700*/  HMMA.16816.F32 R36, R72, R88.reuse, R36 ;  /* 0x000000584824723c */ /* 0x080fe80000001824 */
[----:B------:R-:W-:Y:S01]  /*d710*/  MUFU.EX2 R100, R144 ;  /* 0x0000009000647308 */ /* 0x000fe20000000800 */
[----:B------:R-:W-:Y:S02]  /*d720*/  FADD.FTZ R97, R192, R0 ;  /* 0x00000000c0617221 */ /* 0x000fe40000010000 */
[----:B------:R-:W-:Y:S01]  /*d730*/  FADD.FTZ R0, R187, R98 ;  /* 0x00000062bb007221 */ /* 0x000fe20000010000 */
[C---:B------:R-:W-:Y:S06]  /*d740*/  HMMA.16816.F32 R40, R76.reuse, R88, R40 ;  /* 0x000000584c28723c */ /* 0x040fec0000001828 */
[----:B------:R-:W2:Y:S02]  /*d750*/  MUFU.EX2 R101, R145 ;  /* 0x0000009100657308 */ /* 0x000ea40000000800 */
[-C--:B------:R-:W-:Y:S08]  /*d760*/  HMMA.16816.F32 R44, R76, R90.reuse, R44 ;  /* 0x0000005a4c2c723c */ /* 0x080ff0000000182c */
[C---:B------:R-:W-:Y:S01]  /*d770*/  HMMA.16816.F32 R48, R72.reuse, R90, R48 ;  /* 0x0000005a4830723c */ /* 0x040fe20000001830 */
[----:B------:R-:W4:Y:S07]  /*d780*/  LDSM.16.MT88.4 R88, [R229+0x1000] ;  /* 0x00100000e558783b */ /* 0x000f2e0000004200 */
[-C--:B---3--:R-:W-:Y:S04]  /*d790*/  HMMA.16816.F32 R52, R72, R84.reuse, R52 ;  /* 0x000000544834723c */ /* 0x088fe80000001834 */
[----:B--2---:R-:W-:Y:S04]  /*d7a0*/  F2FP.PACK_AB R120, R100, R101 ;  /* 0x000000656478723e */ /* 0x004fe800000000ff */
[C---:B------:R-:W-:Y:S08]  /*d7b0*/  HMMA.16816.F32 R56, R76.reuse, R84, R56 ;  /* 0x000000544c38723c */ /* 0x040ff00000001838 */
[-C--:B------:R-:W-:Y:S07]  /*d7c0*/  HMMA.16816.F32 R60, R76, R86.reuse, R60 ;  /* 0x000000564c3c723c */ /* 0x080fee000000183c */
[----:B------:R-:W-:Y:S01]  /*d7d0*/  FADD.FTZ R76, R109, R96 ;  /* 0x000000606d4c7221 */ /* 0x000fe20000010000 */
[----:B------:R-:W-:Y:S01]  /*d7e0*/  HMMA.16816.F32 R64, R72, R86, R64 ;  /* 0x000000564840723c */ /* 0x000fe20000001840 */
[----:B------:R-:W2:Y:S01]  /*d7f0*/  LDSM.16.MT88.4 R84, [R228+0x1000] ;  /* 0x00100000e454783b */ /* 0x000ea20000004200 */
[----:B------:R3:W-:Y:S02]  /*d800*/  MUFU.EX2 R109, R160 ;  /* 0x000000a0006d7308 */ /* 0x0007e40000000800 */
[----:B------:R-:W-:Y:S01]  /*d810*/  F2FP.PACK_AB R78, R128, R126 ;  /* 0x0000007e804e723e */ /* 0x000fe200000000ff */
[----:B------:R-:W-:Y:S01]  /*d820*/  FADD.FTZ R96, R108, R76 ;  /* 0x0000004c6c607221 */ /* 0x000fe20000010000 */
[----:B------:R-:W-:Y:S02]  /*d830*/  F2FP.PACK_AB R76, R124, R105 ;  /* 0x000000697c4c723e */ /* 0x000fe400000000ff */
[----:B------:R-:W-:Y:S04]  /*d840*/  F2FP.PACK_AB R72, R194, R195 ;  /* 0x000000c3c248723e */ /* 0x000fe800000000ff */
[----:B------:R-:W-:Y:S01]  /*d850*/  F2FP.PACK_AB R73, R125, R123 ;  /* 0x0000007b7d49723e */ /* 0x000fe200000000ff */
[----:B------:R-:W-:Y:S01]  /*d860*/  MUFU.EX2 R108, R164 ;  /* 0x000000a4006c7308 */ /* 0x000fe20000000800 */
[----:B------:R-:W-:Y:S02]  /*d870*/  F2FP.PACK_AB R74, R192, R193 ;  /* 0x000000c1c04a723e */ /* 0x000fe400000000ff */
[----:B------:R-:W-:Y:S02]  /*d880*/  F2FP.PACK_AB R75, R129, R127 ;  /* 0x0000007f814b723e */ /* 0x000fe400000000ff */
[----:B------:R-:W-:Y:S02]  /*d890*/  F2FP.PACK_AB R77, R114, R110 ;  /* 0x0000006e724d723e */ /* 0x000fe400000000ff */
[----:B------:R-:W-:Y:S02]  /*d8a0*/  F2FP.PACK_AB R79, R187, R119 ;  /* 0x00000077bb4f723e */ /* 0x000fe400000000ff */
[----:B------:R-:W-:Y:S01]  /*d8b0*/  F2FP.PACK_AB R124, R113, R115 ;  /* 0x00000073717c723e */ /* 0x000fe200000000ff */
[-C--:B-1----:R-:W-:Y:S01]  /*d8c0*/  HMMA.16816.F32 R4, R72, R80.reuse, R4 ;  /* 0x000000504804723c */ /* 0x082fe20000001804 */
[----:B------:R-:W1:Y:S01]  /*d8d0*/  MUFU.EX2 R110, R165 ;  /* 0x000000a5006e7308 */ /* 0x000e620000000800 */
[----:B---3--:R-:W-:Y:S01]  /*d8e0*/  LDSM.16.MT88.4 R160, [R226+0x3000] ;  /* 0x00300000e2a0783b */ /* 0x008fe20000004200 */
[----:B------:R-:W-:Y:S05]  /*d8f0*/  MOV R119, R68 ;  /* 0x0000004400777202 */ /* 0x000fea0000000f00 */
[C---:B------:R-:W-:Y:S03]  /*d900*/  HMMA.16816.F32 R8, R76.reuse, R80, R8 ;  /* 0x000000504c08723c */ /* 0x040fe60000001808 */
[----:B------:R-:W-:Y:S05]  /*d910*/  MUFU.EX2 R105, R180 ;  /* 0x000000b400697308 */ /* 0x000fea0000000800 */
[-C--:B------:R-:W-:Y:S08]  /*d920*/  HMMA.16816.F32 R12, R76, R82.reuse, R12 ;  /* 0x000000524c0c723c */ /* 0x080ff0000000180c */
[C---:B------:R-:W-:Y:S01]  /*d930*/  HMMA.16816.F32 R16, R72.reuse, R82, R16 ;  /* 0x000000524810723c */ /* 0x040fe20000001810 */
[----:B------:R-:W3:Y:S03]  /*d940*/  LDSM.16.MT88.4 R80, [R225+0x1800] ;  /* 0x00180000e150783b */ /* 0x000ee60000004200 */
[----:B-1----:R-:W-:Y:S04]  /*d950*/  F2FP.PACK_AB R126, R108, R110 ;  /* 0x0000006e6c7e723e */ /* 0x002fe800000000ff */
[-C--:B----4-:R-:W-:Y:S01]  /*d960*/  HMMA.16816.F32 R20, R72, R88.reuse, R20 ;  /* 0x000000584814723c */ /* 0x090fe20000001814 */
[----:B------:R-:W-:Y:S07]  /*d970*/  LDSM.16.MT88.4 R164, [R229+0x3000] ;  /* 0x00300000e5a4783b */ /* 0x000fee0000004200 */
        /* <DEDUP_REMOVED lines=8> */
[----:B------:R-:W4:Y:S07]  /*da00*/  LDSM.16.MT88.4 R92, [R226+0x1800] ;  /* 0x00180000e25c783b */ /* 0x000f2e0000004200 */
[-C--:B--2---:R-:W-:Y:S08]  /*da10*/  HMMA.16816.F32 R52, R72, R84.reuse, R52 ;  /* 0x000000544834723c */ /* 0x084ff00000001834 */
[C---:B------:R-:W-:Y:S08]  /*da20*/  HMMA.16816.F32 R56, R76.reuse, R84, R56 ;  /* 0x000000544c38723c */ /* 0x040ff00000001838 */
[-C--:B------:R-:W-:Y:S07]  /*da30*/  HMMA.16816.F32 R60, R76, R86.reuse, R60 ;  /* 0x000000564c3c723c */ /* 0x080fee000000183c */
[----:B------:R-:W-:Y:S01]  /*da40*/  F2FP.PACK_AB R78, R136, R134 ;  /* 0x00000086884e723e */ /* 0x000fe200000000ff */
[----:B------:R-:W-:Y:S01]  /*da50*/  HMMA.16816.F32 R64, R72, R86, R64 ;  /* 0x000000564840723c */ /* 0x000fe20000001840 */
[----:B------:R-:W2:Y:S03]  /*da60*/  LDSM.16.MT88.4 R84, [R228+0x1800] ;  /* 0x00180000e454783b */ /* 0x000ea60000004200 */
[----:B------:R-:W-:Y:S01]  /*da70*/  FADD.FTZ R76, R107, R96 ;  /* 0x000000606b4c7221 */ /* 0x000fe20000010000 */
[----:B------:R-:W-:Y:S01]  /*da80*/  F2FP.PACK_AB R77, R190, R189 ;  /* 0x000000bdbe4d723e */ /* 0x000fe200000000ff */
[----:B------:R-:W5:Y:S01]  /*da90*/  MUFU.EX2 R107, R177 ;  /* 0x000000b1006b7308 */ /* 0x000f620000000800 */
[----:B------:R-:W-:Y:S01]  /*daa0*/  F2FP.PACK_AB R72, R184, R191 ;  /* 0x000000bfb848723e */ /* 0x000fe200000000ff */
[----:B------:R-:W-:Y:S01]  /*dab0*/  FADD.FTZ R96, R122, R76 ;  /* 0x0000004c7a607221 */ /* 0x000fe20000010000 */
[----:B------:R-:W-:Y:S03]  /*dac0*/  F2FP.PACK_AB R73, R133, R132 ;  /* 0x000000848549723e */ /* 0x000fe600000000ff */
[----:B------:R-:W-:Y:S02]  /*dad0*/  F2FP.PACK_AB R74, R201, R200 ;  /* 0x000000c8c94a723e */ /* 0x000fe400000000ff */
[----:B------:R-:W-:Y:S02]  /*dae0*/  F2FP.PACK_AB R75, R137, R135 ;  /* 0x00000087894b723e */ /* 0x000fe400000000ff */
[----:B------:R-:W-:Y:S02]  /*daf0*/  F2FP.PACK_AB R76, R131, R130 ;  /* 0x00000082834c723e */ /* 0x000fe400000000ff */
[----:B------:R-:W-:Y:S03]  /*db00*/  F2FP.PACK_AB R79, R216, R214 ;  /* 0x000000d6d84f723e */ /* 0x000fe600000000ff */
[-C--:B---3--:R-:W-:Y:S08]  /*db10*/  HMMA.16816.F32 R4, R72, R80.reuse, R4 ;  /* 0x000000504804723c */ /* 0x088ff00000001804 */
[C---:B------:R-:W-:Y:S08]  /*db20*/  HMMA.16816.F32 R8, R76.reuse, R80, R8 ;  /* 0x000000504c08723c */ /* 0x040ff00000001808 */
[-C--:B------:R-:W-:Y:S08]  /*db30*/  HMMA.16816.F32 R12, R76, R82.reuse, R12 ;  /* 0x000000524c0c723c */ /* 0x080ff0000000180c */
[C---:B------:R-:W-:Y:S01]  /*db40*/  HMMA.16816.F32 R16, R72.reuse, R82, R16 ;  /* 0x000000524810723c */ /* 0x040fe20000001810 */
[----:B------:R-:W3:Y:S07]  /*db50*/  LDSM.16.MT88.4 R80, [R225+0x2000] ;  /* 0x00200000e150783b */ /* 0x000eee0000004200 */
[-C--:B-1----:R-:W-:Y:S08]  /*db60*/  HMMA.16816.F32 R20, R72, R88.reuse, R20 ;  /* 0x000000584814723c */ /* 0x082ff00000001814 */
[C---:B------:R-:W-:Y:S08]  /*db70*/  HMMA.16816.F32 R24, R76.reuse, R88, R24 ;  /* 0x000000584c18723c */ /* 0x040ff00000001818 */
[-C--:B------:R-:W-:Y:S08]  /*db80*/  HMMA.16816.F32 R28, R76, R90.reuse, R28 ;  /* 0x0000005a4c1c723c */ /* 0x080ff0000000181c */
[C---:B------:R-:W-:Y:S01]  /*db90*/  HMMA.16816.F32 R32, R72.reuse, R90, R32 ;  /* 0x0000005a4820723c */ /* 0x040fe20000001820 */
[----:B------:R-:W1:Y:S07]  /*dba0*/  LDSM.16.MT88.4 R88, [R229+0x2000] ;  /* 0x00200000e558783b */ /* 0x000e6e0000004200 */
[-C--:B----4-:R-:W-:Y:S08]  /*dbb0*/  HMMA.16816.F32 R36, R72, R92.reuse, R36 ;  /* 0x0000005c4824723c */ /* 0x090ff00000001824 */
        /* <DEDUP_REMOVED lines=11> */
[----:B------:R-:W-:Y:S02]  /*dc70*/  F2FP.PACK_AB R77, R249, R247 ;  /* 0x000000f7f94d723e */ /* 0x000fe400000000ff */
[----:B------:R-:W-:Y:S01]  /*dc80*/  F2FP.PACK_AB R72, R210, R208 ;  /* 0x000000d0d248723e */ /* 0x000fe200000000ff */
[----:B------:R-:W-:Y:S01]  /*dc90*/  FADD.FTZ R96, R125, R76 ;  /* 0x0000004c7d607221 */ /* 0x000fe20000010000 */
[----:B------:R-:W-:Y:S03]  /*dca0*/  F2FP.PACK_AB R73, R205, R206 ;  /* 0x000000cecd49723e */ /* 0x000fe600000000ff */
[----:B------:R-:W-:Y:S02]  /*dcb0*/  F2FP.PACK_AB R74, R212, R213 ;  /* 0x000000d5d44a723e */ /* 0x000fe400000000ff */
[----:B------:R-:W-:Y:S02]  /*dcc0*/  F2FP.PACK_AB R75, R203, R204 ;  /* 0x000000cccb4b723e */ /* 0x000fe400000000ff */
[----:B------:R-:W-:Y:S02]  /*dcd0*/  F2FP.PACK_AB R76, R117, R118 ;  /* 0x00000076754c723e */ /* 0x000fe400000000ff */
[----:B------:R-:W-:Y:S02]  /*dce0*/  F2FP.PACK_AB R79, R109, R251 ;  /* 0x000000fb6d4f723e */ /* 0x000fe400000000ff */
[----:B------:R-:W-:Y:S01]  /*dcf0*/  F2FP.PACK_AB R125, R111, R112 ;  /* 0x000000706f7d723e */ /* 0x000fe200000000ff */
        /* <DEDUP_REMOVED lines=26> */
[----:B------:R-:W-:Y:S01]  /*dea0*/  F2FP.PACK_AB R74, R220, R218 ;  /* 0x000000dadc4a723e */ /* 0x000fe200000000ff */
[----:B------:R-:W-:Y:S01]  /*deb0*/  FADD.FTZ R3, R132, R96 ;  /* 0x0000006084037221 */ /* 0x000fe20000010000 */
[----:B------:R-:W-:Y:S02]  /*dec0*/  F2FP.PACK_AB R75, R219, R217 ;  /* 0x000000d9db4b723e */ /* 0x000fe400000000ff */
[----:B------:R-:W-:Y:S01]  /*ded0*/  F2FP.PACK_AB R76, R221, R215 ;  /* 0x000000d7dd4c723e */ /* 0x000fe200000000ff */
[----:B------:R-:W-:Y:S01]  /*dee0*/  FADD.FTZ R3, R133, R3 ;  /* 0x0000000385037221 */ /* 0x000fe20000010000 */
[----:B------:R-:W-:Y:S02]  /*def0*/  F2FP.PACK_AB R79, R102, R103 ;  /* 0x00000067664f723e */ /* 0x000fe400000000ff */
[----:B-----5:R-:W-:Y:S01]  /*df00*/  F2FP.PACK_AB R127, R105, R107 ;  /* 0x0000006b697f723e */ /* 0x020fe200000000ff */
[-C--:B---3--:R-:W-:Y:S03]  /*df10*/  HMMA.16816.F32 R4, R72, R80.reuse, R4 ;  /* 0x000000504804723c */ /* 0x088fe60000001804 */
[----:B------:R-:W-:Y:S04]  /*df20*/  FADD.FTZ R3, R135, R3 ;  /* 0x0000000387037221 */ /* 0x000fe80000010000 */
[----:B------:R-:W-:Y:S01]  /*df30*/  FADD.FTZ R3, R137, R3 ;  /* 0x0000000389037221 */ /* 0x000fe20000010000 */
[C---:B------:R-:W-:Y:S01]  /*df40*/  HMMA.16816.F32 R8, R76.reuse, R80, R8 ;  /* 0x000000504c08723c */ /* 0x040fe20000001808 */
[----:B------:R-:W-:Y:S07]  /*df50*/  MUFU.EX2 R80, R148 ;  /* 0x0000009400507308 */ /* 0x000fee0000000800 */
[-C--:B------:R-:W-:Y:S03]  /*df60*/  HMMA.16816.F32 R12, R76, R82.reuse, R12 ;  /* 0x000000524c0c723c */ /* 0x080fe6000000180c */
[----:B------:R-:W3:Y:S05]  /*df70*/  MUFU.EX2 R81, R149 ;  /* 0x0000009500517308 */ /* 0x000eea0000000800 */
[C---:B------:R-:W-:Y:S05]  /*df80*/  HMMA.16816.F32 R16, R72.reuse, R82, R16 ;  /* 0x000000524810723c */ /* 0x040fea0000001810 */
[----:B------:R-:W-:Y:S03]  /*df90*/  MUFU.EX2 R82, R156 ;  /* 0x0000009c00527308 */ /* 0x000fe60000000800 */
[-C--:B-1----:R-:W-:Y:S07]  /*dfa0*/  HMMA.16816.F32 R20, R72, R88.reuse, R20 ;  /* 0x000000584814723c */ /* 0x082fee0000001814 */
[----:B------:R-:W1:Y:S01]  /*dfb0*/  MUFU.EX2 R83, R157 ;  /* 0x0000009d00537308 */ /* 0x000e620000000800 */
[C---:B------:R-:W-:Y:S04]  /*dfc0*/  HMMA.16816.F32 R24, R76.reuse, R88, R24 ;  /* 0x000000584c18723c */ /* 0x040fe80000001818 */
[----:B---3--:R-:W-:Y:S04]  /*dfd0*/  F2FP.PACK_AB R123, R80, R81 ;  /* 0x00000051507b723e */ /* 0x008fe800000000ff */
[-C--:B------:R-:W-:Y:S01]  /*dfe0*/  HMMA.16816.F32 R28, R76, R90.reuse, R28 ;  /* 0x0000005a4c1c723c */ /* 0x080fe2000000181c */
[----:B------:R-:W3:Y:S07]  /*dff0*/  MUFU.EX2 R88, R140 ;  /* 0x0000008c00587308 */ /* 0x000eee0000000800 */
[C---:B------:R-:W-:Y:S04]  /*e000*/  HMMA.16816.F32 R32, R72.reuse, R90, R32 ;  /* 0x0000005a4820723c */ /* 0x040fe80000001820 */
[----:B-1----:R-:W-:Y:S04]  /*e010*/  F2FP.PACK_AB R121, R82, R83 ;  /* 0x000000535279723e */ /* 0x002fe800000000ff */
[-C--:B----4-:R-:W-:Y:S08]  /*e020*/  HMMA.16816.F32 R36, R72, R92.reuse, R36 ;  /* 0x0000005c4824723c */ /* 0x090ff00000001824 */
[C---:B------:R-:W-:Y:S04]  /*e030*/  HMMA.16816.F32 R40, R76.reuse, R92, R40 ;  /* 0x0000005c4c28723c */ /* 0x040fe80000001828 */
[----:B---3--:R-:W-:Y:S04]  /*e040*/  F2FP.PACK_AB R122, R88, R99 ;  /* 0x00000063587a723e */ /* 0x008fe800000000ff */
[-C--:B------:R-:W-:Y:S08]  /*e050*/  HMMA.16816.F32 R44, R76, R94.reuse, R44 ;  /* 0x0000005e4c2c723c */ /* 0x080ff0000000182c */
[C---:B------:R-:W-:Y:S08]  /*e060*/  HMMA.16816.F32 R48, R72.reuse, R94, R48 ;  /* 0x0000005e4830723c */ /* 0x040ff00000001830 */
[-C--:B--2---:R-:W-:Y:S08]  /*e070*/  HMMA.16816.F32 R52, R72, R84.reuse, R52 ;  /* 0x000000544834723c */ /* 0x084ff00000001834 */
[C---:B------:R-:W-:Y:S01]  /*e080*/  HMMA.16816.F32 R56, R76.reuse, R84, R56 ;  /* 0x000000544c38723c */ /* 0x040fe20000001838 */
[----:B------:R-:W2:Y:S07]  /*e090*/  LDL R84, [R1+0x1c] ;  /* 0x00001c0001547983 */ /* 0x000eae0000100800 */
[-C--:B------:R-:W-:Y:S07]  /*e0a0*/  HMMA.16816.F32 R60, R76, R86.reuse, R60 ;  /* 0x000000564c3c723c */ /* 0x080fee000000183c */
[----:B------:R-:W-:Y:S01]  /*e0b0*/  FADD.FTZ R77, R189, R0 ;  /* 0x00000000bd4d7221 */ /* 0x000fe20000010000 */
[----:B------:R-:W-:Y:S04]  /*e0c0*/  HMMA.16816.F32 R64, R72, R86, R64 ;  /* 0x000000564840723c */ /* 0x000fe80000001840 */
[----:B------:R-:W-:Y:S03]  /*e0d0*/  FADD.FTZ R76, R191, R97 ;  /* 0x00000061bf4c7221 */ /* 0x000fe60000010000 */
[----:B------:R-:W-:Y:S01]  /*e0e0*/  FADD.FTZ R72, R131, R2 ;  /* 0x0000000283487221 */ /* 0x000fe20000010000 */
[-C--:B------:R-:W-:Y:S01]  /*e0f0*/  HMMA.16816.F32 R180, R124, R172.reuse, R4 ;  /* 0x000000ac7cb4723c */ /* 0x080fe20000001804 */
[----:B------:R-:W1:Y:S04]  /*e100*/  LDSM.16.MT88.4 R4, [R228+0x3000] ;  /* 0x00300000e404783b */ /* 0x000e680000004200 */
[----:B------:R-:W-:Y:S02]  /*e110*/  FADD.FTZ R2, R190, R77 ;  /* 0x0000004dbe027221 */ /* 0x000fe40000010000 */
[----:B------:R-:W-:Y:S01]  /*e120*/  FADD.FTZ R0, R184, R76 ;  /* 0x0000004cb8007221 */ /* 0x000fe20000010000 */
[C---:B------:R-:W-:Y:S04]  /*e130*/  HMMA.16816.F32 R148, R120.reuse, R172, R8 ;  /* 0x000000ac7894723c */ /* 0x040fe80000001808 */
[----:B------:R-:W-:Y:S03]  /*e140*/  FADD.FTZ R0, R200, R0 ;  /* 0x00000000c8007221 */ /* 0x000fe60000010000 */
[----:B------:R-:W-:Y:S01]  /*e150*/  FADD.FTZ R9, R134, R72 ;  /* 0x0000004886097221 */ /* 0x000fe20000010000 */
[-C--:B------:R-:W-:Y:S04]  /*e160*/  HMMA.16816.F32 R156, R120, R174.reuse, R12 ;  /* 0x000000ae789c723c */ /* 0x080fe8000000180c */
[----:B------:R-:W-:Y:S02]  /*e170*/  FADD.FTZ R8, R214, R2 ;  /* 0x00000002d6087221 */ /* 0x000fe40000010000 */
[----:B------:R-:W-:Y:S02]  /*e180*/  FADD.FTZ R2, R136, R9 ;  /* 0x0000000988027221 */ /* 0x000fe40000010000 */
[C---:B------:R-:W-:Y:S04]  /*e190*/  HMMA.16816.F32 R172, R124.reuse, R174, R16 ;  /* 0x000000ae7cac723c */ /* 0x040fe80000001810 */
[----:B------:R-:W-:Y:S02]  /*e1a0*/  FADD.FTZ R11, R201, R0 ;  /* 0x00000000c90b7221 */ /* 0x000fe40000010000 */
[----:B------:R-:W-:Y:S02]  /*e1b0*/  FADD.FTZ R0, R216, R8 ;  /* 0x00000008d8007221 */ /* 0x000fe40000010000 */
[-C--:B------:R-:W-:Y:S04]  /*e1c0*/  HMMA.16816.F32 R176, R124, R164.reuse, R20 ;  /* 0x000000a47cb0723c */ /* 0x080fe80000001814 */
[----:B------:R-:W-:Y:S02]  /*e1d0*/  FADD.FTZ R11, R208, R11 ;  /* 0x0000000bd00b7221 */ /* 0x000fe40000010000 */
[----:B------:R-:W-:Y:S01]  /*e1e0*/  FADD.FTZ R9, R118, R2 ;  /* 0x0000000276097221 */ /* 0x000fe20000010000 */
[----:B------:R-:W-:Y:S01]  /*e1f0*/  MOV R118, R69 ;  /* 0x0000004500767202 */ /* 0x000fe20000000f00 */
[----:B------:R-:W-:Y:S01]  /*e200*/  FADD.FTZ R10, R206, R3 ;  /* 0x00000003ce0a7221 */ /* 0x000fe20000010000 */
[C---:B------:R-:W-:Y:S04]  /*e210*/  HMMA.16816.F32 R140, R120.reuse, R164, R24 ;  /* 0x000000a4788c723c */ /* 0x040fe80000001818 */
[----:B------:R-:W-:Y:S02]  /*e220*/  FADD.FTZ R8, R247, R0 ;  /* 0x00000000f7087221 */ /* 0x000fe40000010000 */
[----:B------:R-:W-:Y:S02]  /*e230*/  FADD.FTZ R3, R210, R11 ;  /* 0x0000000bd2037221 */ /* 0x000fe40000010000 */
[----:B------:R-:W-:Y:S01]  /*e240*/  FADD.FTZ R0, R117, R9 ;  /* 0x0000000975007221 */ /* 0x000fe20000010000 */
[-C--:B------:R-:W-:Y:S03]  /*e250*/  HMMA.16816.F32 R144, R120, R166.reuse, R28 ;  /* 0x000000a67890723c */ /* 0x080fe6000000181c */
[----:B------:R-:W-:Y:S01]  /*e260*/  FADD.FTZ R2, R205, R10 ;  /* 0x0000000acd027221 */ /* 0x000fe20000010000 */
[----:B------:R-:W-:Y:S01]  /*e270*/  MOV R117, R70 ;  /* 0x0000004600757202 */ /* 0x000fe20000000f00 */
[----:B------:R-:W-:Y:S02]  /*e280*/  FADD.FTZ R11, R249, R8 ;  /* 0x00000008f90b7221 */ /* 0x000fe40000010000 */
[----:B------:R-:W-:Y:S01]  /*e290*/  FADD.FTZ R10, R213, R3 ;  /* 0x00000003d50a7221 */ /* 0x000fe20000010000 */
[C---:B------:R-:W-:Y:S04]  /*e2a0*/  HMMA.16816.F32 R164, R124.reuse, R166, R32 ;  /* 0x000000a67ca4723c */ /* 0x040fe80000001820 */
[----:B------:R-:W-:Y:S01]  /*e2b0*/  FADD.FTZ R8, R116, R0 ;  /* 0x0000000074087221 */ /* 0x000fe20000010000 */
[----:B------:R-:W-:Y:S01]  /*e2c0*/  MOV R116, R71 ;  /* 0x0000004700747202 */ /* 0x000fe20000000f00 */
        /* <DEDUP_REMOVED lines=18> */
[-C--:B-1----:R-:W-:Y:S03]  /*e3f0*/  HMMA.16816.F32 R152, R124, R4.reuse, R52 ;  /* 0x000000047c98723c */ /* 0x082fe60000001834 */
        /* <DEDUP_REMOVED lines=27> */
[----:B------:R-:W-:Y:S03]  /*e5b0*/  FADD.FTZ R0, R81, R0 ;  /* 0x0000000051007221 */ /* 0x000fe60000010000 */
[----:B------:R1:W-:Y:S01]  /*e5c0*/  STL [R1+0x20], R2 ;  /* 0x0000200201007387 */ /* 0x0003e20000100800 */
[----:B------:R-:W-:Y:S05]  /*e5d0*/  FADD.FTZ R0, R80, R0 ;  /* 0x0000000050007221 */ /* 0x000fea0000010000 */
[----:B------:R1:W-:Y:S01]  /*e5e0*/  STL [R1+0x2c], R0 ;  /* 0x00002c0001007387 */ /* 0x0003e20000100800 */
[C---:B--2---:R-:W-:Y:S02]  /*e5f0*/  ISETP.GT.AND P0, PT, R245.reuse, R84, PT ;  /* 0x00000054f500720c */ /* 0x044fe40003f04270 */
[----:B------:R-:W-:Y:S11]  /*e600*/  IADD3 R245, R245, -0x1, RZ ;  /* 0xfffffffff5f57810 */ /* 0x000ff60007ffe0ff */
[----:B-1----:R-:W-:-:S05]  /*e610*/  @P0 BRA `(.L_x_555) ;  /* 0xffff9c1000000947 */ /* 0x002fca000383ffff */
.L_x_544:
[----:B-1----:R-:W-:-:S13]  /*e620*/  ISETP.GE.AND P0, PT, R245, RZ, PT ;  /* 0x000000fff500720c */ /* 0x002fda0003f06270 */
[----:B------:R-:W-:Y:S05]  /*e630*/  @!P0 BRA `(.L_x_556) ;  /* 0x0000526000008947 */ /* 0x000fea0003800000 */
[----:B------:R-:W-:Y:S01]  /*e640*/  IMAD.MOV.U32 R118, RZ, RZ, R70 ;  /* 0x000000ffff767224 */ /* 0x000fe200078e0046 */
[----:B------:R-:W-:Y:S01]  /*e650*/  MOV R119, R68 ;  /* 0x0000004400777202 */ /* 0x000fe20000000f00 */
[----:B------:R-:W-:Y:S01]  /*e660*/  IMAD.MOV.U32 R117, RZ, RZ, R71 ;  /* 0x000000ffff757224 */ /* 0x000fe200078e0047 */
[----:B------:R-:W-:Y:S02]  /*e670*/  MOV R116, R69 ;  /* 0x0000004500747202 */ /* 0x000fe40000000f00 */
.L_x_563:
[----:B------:R-:W2:Y:S01]  /*e680*/  LDL.64 R6, [R1+0x48] ;  /* 0x0000480001067983 */ /* 0x000ea20000100a00 */
[----:B------:R-:W-:Y:S04]  /*e690*/  DEPBAR.LE SB0, 0x0 ;  /* 0x000080000000791a */ /* 0x000fe80000000000 */
[----:B------:R-:W3:Y:S01]  /*e6a0*/  LDL R5, [R1+0x58] ;  /* 0x0000580001057983 */ /* 0x000ee20000100800 */
[----:B------:R-:W-:Y:S01]  /*e6b0*/  WARPSYNC 0xffffffff ;  /* 0xffffffff00007948 */ /* 0x000fe20003800000 */
[----:B------:R-:W-:Y:S01]  /*e6c0*/  SHF.R.S32.HI R0, RZ, 0x1f, R252 ;  /* 0x0000001fff007819 */ /* 0x000fe200000114fc */
[----:B------:R-:W-:Y:S01]  /*e6d0*/  IMAD.WIDE.U32 R2, R252, c[0x0][0x208], RZ ;  /* 0x00008200fc027a25 */ /* 0x000fe200078e00ff */
[----:B------:R-:W-:Y:S01]  /*e6e0*/  BAR.SYNC.DEFER_BLOCKING 0x0 ;  /* 0x0000000000007b1d */ /* 0x000fe20000010000 */
[----:B------:R-:W-:Y:S02]  /*e6f0*/  SHF.R.S32.HI R4, RZ, 0x1f, R242 ;  /* 0x0000001fff047819 */ /* 0x000fe400000114f2 */
[----:B------:R-:W-:Y:S02]  /*e700*/  IMAD R0, R0, c[0x0][0x208], RZ ;  /* 0x0000820000007a24 */ /* 0x000fe400078e02ff */
[C---:B------:R-:W-:Y:S01]  /*e710*/  SHF.L.U64.HI R100, R242.reuse, 0x1, R4 ;  /* 0x00000001f2647819 */ /* 0x040fe20000010204 */
[----:B------:R-:W-:Y:S02]  /*e720*/  IMAD.SHL.U32 R104, R242, 0x2, RZ ;  /* 0x00000002f2687824 */ /* 0x000fe400078e00ff */
[----:B------:R-:W-:Y:S04]  /*e730*/  IMAD R0, R252, c[0x0][0x20c], R0 ;  /* 0x00008300fc007a24 */ /* 0x000fe800078e0200 */
[----:B------:R-:W-:Y:S01]  /*e740*/  IMAD.IADD R3, R3, 0x1, R0 ;  /* 0x0000000103037824 */ /* 0x000fe200078e0200 */
[----:B------:R-:W-:Y:S03]  /*e750*/  SHF.R.S32.HI R0, RZ, 0x1f, R244 ;  /* 0x0000001fff007819 */ /* 0x000fe600000114f4 */
[----:B------:R-:W-:Y:S04]  /*e760*/  IMAD.WIDE.U32 R2, R244, c[0x0][0x218], R2 ;  /* 0x00008600f4027a25 */ /* 0x000fe800078e0002 */
[----:B------:R-:W-:Y:S01]  /*e770*/  IMAD R0, R0, c[0x0][0x218], RZ ;  /* 0x0000860000007a24 */ /* 0x000fe200078e02ff */
[----:B------:R1:W4:Y:S03]  /*e780*/  LDSM.16.M88.4 R112, [R231] ;  /* 0x00000000e770783b */ /* 0x0003260000000200 */
[----:B------:R-:W-:Y:S01]  /*e790*/  IMAD R0, R244, c[0x0][0x21c], R0 ;  /* 0x00008700f4007a24 */ /* 0x000fe200078e0200 */
[----:B------:R1:W1:Y:S04]  /*e7a0*/  LDSM.16.M88.4 R108, [R231+0x2000] ;  /* 0x00200000e76c783b */ /* 0x0002680000000200 */
[----:B-----5:R1:W1:Y:S04]  /*e7b0*/  LDSM.16.M88.4 R16, [R224] ;  /* 0x00000000e010783b */ /* 0x0202680000000200 */
        /* <DEDUP_REMOVED lines=15> */
[----:B--2---:R-:W-:Y:S04]  /*e8b0*/  IADD3 R88, P0, R6, R2, RZ ;  /* 0x0000000206587210 */ /* 0x004fe80007f1e0ff */
[----:B---3--:R-:W-:Y:S02]  /*e8c0*/  IADD3.X R2, R5, R3, R0, P0, !PT ;  /* 0x0000000305027210 */ /* 0x008fe400007fe400 */
[C---:B------:R-:W-:Y:S04]  /*e8d0*/  LEA R0, P0, R88.reuse, c[0x0][0x1f8], 0x1 ;  /* 0x00007e0058007a11 */ /* 0x040fe800078008ff */
[----:B------:R-:W-:Y:S01]  /*e8e0*/  LEA.HI.X R88, R88, c[0x0][0x1fc], R2, 0x1, P0 ;  /* 0x00007f0058587a11 */ /* 0x000fe200000f0c02 */
[----:B------:R-:W-:-:S06]  /*e8f0*/  BRA.DIV ~URZ, `(.L_x_557) ;  /* 0x0000baf27f007947 */ /* 0x000fcc000b800000 */
[----:B-1--4-:R1:W2:Y:S02]  /*e900*/  SHFL.IDX PT, R85, R88, RZ, 0x181f ;  /* 0x00181fff58557589 */ /* 0x0122a400000e0000 */
.L_x_612:
[-C--:B------:R-:W-:Y:S01]  /*e910*/  HMMA.16816.F32 R4, R112, R16.reuse, RZ ;  /* 0x000000107004723c */ /* 0x080fe200000018ff */
[----:B------:R-:W3:Y:S01]  /*e920*/  SHFL.IDX PT, R84, R0, RZ, 0x181f ;  /* 0x00181fff00547589 */ /* 0x000ee200000e0000 */
[----:B------:R-:W-:Y:S06]  /*e930*/  BSSY B0, `(.L_x_558) ;  /* 0x00001d5000007945 */ /* 0x000fec0003800000 */
[C---:B------:R-:W-:Y:S01]  /*e940*/  HMMA.16816.F32 R8, R108.reuse, R16, RZ ;  /* 0x000000106c08723c */ /* 0x040fe200000018ff */
[----:B------:R-:W4:Y:S07]  /*e950*/  SHFL.IDX PT, R2, R0, 0x1, 0x181f ;  /* 0x00381f0000027f89 */ /* 0x000f2e00000e0000 */
[-C--:B------:R-:W-:Y:S01]  /*e960*/  HMMA.16816.F32 R12, R108, R18.reuse, RZ ;  /* 0x000000126c0c723c */ /* 0x080fe200000018ff */
[----:B------:R-:W5:Y:S07]  /*e970*/  SHFL.IDX PT, R3, R88, 0x1, 0x181f ;  /* 0x00381f0058037f89 */ /* 0x000f6e00000e0000 */
[C---:B------:R-:W-:Y:S01]  /*e980*/  HMMA.16816.F32 R16, R112.reuse, R18, RZ ;  /* 0x000000127010723c */ /* 0x040fe200000018ff */
[----:B------:R-:W1:Y:S07]  /*e990*/  SHFL.IDX PT, R90, R0, 0x2, 0x181f ;  /* 0x00581f00005a7f89 */ /* 0x000e6e00000e0000 */
[-C--:B------:R-:W-:Y:S01]  /*e9a0*/  HMMA.16816.F32 R20, R112, R32.reuse, RZ ;  /* 0x000000207014723c */ /* 0x080fe200000018ff */
[----:B------:R-:W-:Y:S07]  /*e9b0*/  SHFL.IDX PT, R86, R88, 0x2, 0x181f ;  /* 0x00581f0058567f89 */ /* 0x000fee00000e0000 */
[C---:B------:R-:W-:Y:S01]  /*e9c0*/  HMMA.16816.F32 R24, R108.reuse, R32, RZ ;  /* 0x000000206c18723c */ /* 0x040fe200000018ff */
[----:B------:R-:W2:Y:S07]  /*e9d0*/  SHFL.IDX PT, R94, R0, 0x3, 0x181f ;  /* 0x00781f00005e7f89 */ /* 0x000eae00000e0000 */
[-C--:B------:R-:W-:Y:S01]  /*e9e0*/  HMMA.16816.F32 R28, R108, R34.reuse, RZ ;  /* 0x000000226c1c723c */ /* 0x080fe200000018ff */
[----:B------:R-:W1:Y:S07]  /*e9f0*/  SHFL.IDX PT, R89, R88, 0x3, 0x181f ;  /* 0x00781f0058597f89 */ /* 0x000e6e00000e0000 */
[C---:B------:R-:W-:Y:S01]  /*ea00*/  HMMA.16816.F32 R32, R112.reuse, R34, RZ ;  /* 0x000000227020723c */ /* 0x040fe200000018ff */
[----:B------:R-:W1:Y:S07]  /*ea10*/  SHFL.IDX PT, R92, R0, 0x4, 0x181f ;  /* 0x00981f00005c7f89 */ /* 0x000e6e00000e0000 */
        /* <DEDUP_REMOVED lines=8> */
[-C--:B------:R-:W-:Y:S08]  /*eaa0*/  HMMA.16816.F32 R52, R112, R64.reuse, RZ ;  /* 0x000000407034723c */ /* 0x080ff000000018ff */
[C---:B------:R-:W-:Y:S08]  /*eab0*/  HMMA.16816.F32 R56, R108.reuse, R64, RZ ;  /* 0x000000406c38723c */ /* 0x040ff000000018ff */
[-C--:B------:R-:W-:Y:S01]  /*eac0*/  HMMA.16816.F32 R60, R108, R66.reuse, RZ ;  /* 0x000000426c3c723c */ /* 0x080fe200000018ff */
[-C--:B---3--:R-:W-:Y:S03]  /*ead0*/  IADD3 R84, P4, R84, R104.reuse, RZ ;  /* 0x0000006854547210 */ /* 0x088fe60007f9e0ff */
[----:B----4-:R-:W-:Y:S02]  /*eae0*/  IADD3 R2, P1, R2, R104, RZ ;  /* 0x0000006802027210 */ /* 0x010fe40007f3e0ff */
[-C--:B--2---:R-:W-:Y:S02]  /*eaf0*/  IADD3.X R85, R85, R100.reuse, RZ, P4, !PT ;  /* 0x0000006455557210 */ /* 0x084fe400027fe4ff */
[----:B-----5:R-:W-:Y:S01]  /*eb00*/  IADD3.X R3, R3, R100, RZ, P1, !PT ;  /* 0x0000006403037210 */ /* 0x020fe20000ffe4ff */
[C---:B------:R-:W-:Y:S02]  /*eb10*/  HMMA.16816.F32 R64, R112.reuse, R66, RZ ;  /* 0x000000427040723c */ /* 0x040fe400000018ff */
[----:B------:R2:W-:Y:S01]  /*eb20*/  LDGSTS.E.BYPASS.LTC128B.128 [R243+0x100], [R84.64], !P5 ;  /* 0x0010000054f37fae */ /* 0x0005e2000e901d46 */
[-C--:B-1----:R-:W-:Y:S02]  /*eb30*/  IADD3 R90, P0, R90, R104.reuse, RZ ;  /* 0x000000685a5a7210 */ /* 0x082fe40007f1e0ff */
[----:B------:R-:W-:Y:S02]  /*eb40*/  IADD3 R94, P6, R94, R104, RZ ;  /* 0x000000685e5e7210 */ /* 0x000fe40007fde0ff */
[-C--:B------:R-:W-:Y:S01]  /*eb50*/  IADD3.X R91, R86, R100.reuse, RZ, P0, !PT ;  /* 0x00000064565b7210 */ /* 0x080fe200007fe4ff */
[-C--:B------:R-:W-:Y:S01]  /*eb60*/  HMMA.16816.F32 R68, R112, R80.reuse, RZ ;  /* 0x000000507044723c */ /* 0x080fe200000018ff */
[----:B------:R-:W-:Y:S01]  /*eb70*/  IADD3.X R95, R89, R100, RZ, P6, !PT ;  /* 0x00000064595f7210 */ /* 0x000fe200037fe4ff */
[----:B------:R1:W-:Y:S02]  /*eb80*/  LDGSTS.E.BYPASS.LTC128B.128 [R243+0x900], [R2.64], !P5 ;  /* 0x0090000002f37fae */ /* 0x0003e4000e901d46 */
[-C--:B------:R-:W-:Y:S02]  /*eb90*/  IADD3 R92, P4, R92, R104.reuse, RZ ;  /* 0x000000685c5c7210 */ /* 0x080fe40007f9e0ff */
[-C--:B------:R-:W-:Y:S02]  /*eba0*/  IADD3 R102, P1, R102, R104.reuse, RZ ;  /* 0x0000006866667210 */ /* 0x080fe40007f3e0ff */
[----:B------:R-:W-:Y:S01]  /*ebb0*/  IADD3 R104, P0, R0, R104, RZ ;  /* 0x0000006800687210 */ /* 0x000fe20007f1e0ff */
[C---:B------:R-:W-:Y:S01]  /*ebc0*/  HMMA.16816.F32 R72, R108.reuse, R80, RZ ;  /* 0x000000506c48723c */ /* 0x040fe200000018ff */
[----:B------:R3:W-:Y:S02]  /*ebd0*/  LDGSTS.E.BYPASS.LTC128B.128 [R243+0x1100], [R90.64], !P5 ;  /* 0x011000005af37fae */ /* 0x0007e4000e901d46 */
[-C--:B------:R-:W-:Y:S02]  /*ebe0*/  IADD3.X R93, R93, R100.reuse, RZ, P4, !PT ;  /* 0x000000645d5d7210 */ /* 0x080fe400027fe4ff */
[-C--:B------:R-:W-:Y:S03]  /*ebf0*/  IADD3.X R103, R101, R100.reuse, RZ, P1, !PT ;  /* 0x0000006465677210 */ /* 0x080fe60000ffe4ff */
[-C--:B------:R-:W-:Y:S01]  /*ec00*/  HMMA.16816.F32 R76, R108, R82.reuse, RZ ;  /* 0x000000526c4c723c */ /* 0x080fe200000018ff */
[----:B------:R4:W-:Y:S07]  /*ec10*/  LDGSTS.E.BYPASS.LTC128B.128 [R243+0x1900], [R94.64], !P5 ;  /* 0x019000005ef37fae */ /* 0x0009ee000e901d46 */
[C---:B------:R-:W-:Y:S01]  /*ec20*/  HMMA.16816.F32 R80, R112.reuse, R82, RZ ;  /* 0x000000527050723c */ /* 0x040fe200000018ff */
[----:B------:R4:W-:Y:S07]  /*ec30*/  LDGSTS.E.BYPASS.LTC128B.128 [R243+0x2100], [R92.64], !P5 ;  /* 0x021000005cf37fae */ /* 0x0009ee000e901d46 */
[-C--:B--2---:R-:W-:Y:S01]  /*ec40*/  HMMA.16816.F32 R84, R112, R96.reuse, RZ ;  /* 0x000000607054723c */ /* 0x084fe200000018ff */
[----:B------:R2:W-:Y:S08]  /*ec50*/  LDGSTS.E.BYPASS.LTC128B.128 [R243+0x2900], [R102.64], !P5 ;  /* 0x0290000066f37fae */ /* 0x0005f0000e901d46 */
[----:B------:R3:W5:Y:S02]  /*ec60*/  SHFL.IDX PT, R0, R88, 0x6, 0x181f ;  /* 0x00d81f0058007f89 */ /* 0x00076400000e0000 */
[C---:B---3--:R-:W-:Y:S02]  /*ec70*/  HMMA.16816.F32 R88, R108.reuse, R96, RZ ;  /* 0x000000606c58723c */ /* 0x048fe400000018ff */
[----:B-----5:R-:W-:Y:S02]  /*ec80*/  IADD3.X R105, R0, R100, RZ, P0, !PT ;  /* 0x0000006400697210 */ /* 0x020fe400007fe4ff */
[----:B------:R-:W-:Y:S03]  /*ec90*/  ISETP.GE.AND P0, PT, R245, 0x1, PT ;  /* 0x00000001f500780c */ /* 0x000fe60003f06270 */
[----:B------:R3:W-:Y:S01]  /*eca0*/  LDGSTS.E.BYPASS.LTC128B.128 [R243+0x3100], [R104.64], !P5 ;  /* 0x0310000068f37fae */ /* 0x0007e2000e901d46 */
[-C--:B----4-:R-:W-:Y:S07]  /*ecb0*/  HMMA.16816.F32 R92, R108, R98.reuse, RZ ;  /* 0x000000626c5c723c */ /* 0x090fee00000018ff */
[----:B------:R-:W0:Y:S01]  /*ecc0*/  LDGDEPBAR ;  /* 0x00000000000079af */ /* 0x000e220000000000 */
[C---:B------:R-:W-:Y:S08]  /*ecd0*/  HMMA.16816.F32 R96, R112.reuse, R98, RZ ;  /* 0x000000627060723c */ /* 0x040ff000000018ff */
[-C--:B--2---:R-:W-:Y:S08]  /*ece0*/  HMMA.16816.F32 R100, R112, R184.reuse, RZ ;  /* 0x000000b87064723c */ /* 0x084ff000000018ff */
[C---:B---3--:R-:W-:Y:S08]  /*ecf0*/  HMMA.16816.F32 R104, R108.reuse, R184, RZ ;  /* 0x000000b86c68723c */ /* 0x048ff000000018ff */
[-C--:B------:R-:W-:Y:S08]  /*ed00*/  HMMA.16816.F32 R108, R108, R186.reuse, RZ ;  /* 0x000000ba6c6c723c */ /* 0x080ff000000018ff */
[----:B------:R-:W-:Y:S01]  /*ed10*/  HMMA.16816.F32 R112, R112, R186, RZ ;  /* 0x000000ba7070723c */ /* 0x000fe200000018ff */
[----:B------:R-:W-:Y:S07]  /*ed20*/  LDSM.16.M88.4 R184, [R232] ;  /* 0x00000000e8b8783b */ /* 0x000fee0000000200 */
[-C--:B------:R-:W-:Y:S08]  /*ed30*/  HMMA.16816.F32 R4, R188, R192.reuse, R4 ;  /* 0x000000c0bc04723c */ /* 0x080ff00000001804 */
[C---:B------:R-:W-:Y:S08]  /*ed40*/  HMMA.16816.F32 R8, R196.reuse, R192, R8 ;  /* 0x000000c0c408723c */ /* 0x040ff00000001808 */
[-C--:B------:R-:W-:Y:S08]  /*ed50*/  HMMA.16816.F32 R12, R196, R194.reuse, R12 ;  /* 0x000000c2c40c723c */ /* 0x080ff0000000180c */
[C---:B------:R-:W-:Y:S01]  /*ed60*/  HMMA.16816.F32 R16, R188.reuse, R194, R16 ;  /* 0x000000c2bc10723c */ /* 0x040fe20000001810 */
[----:B------:R-:W2:Y:S07]  /*ed70*/  LDSM.16.M88.4 R192, [R230] ;  /* 0x00000000e6c0783b */ /* 0x000eae0000000200 */
        /* <DEDUP_REMOVED lines=30> */
[----:B------:R-:W1:Y:S07]  /*ef60*/  LDSM.16.M88.4 R188, [R230+0x1800] ;  /* 0x00180000e6bc783b */ /* 0x000e6e0000000200 */
[-C--:B--2---:R-:W-:Y:S08]  /*ef70*/  HMMA.16816.F32 R4, R184, R192.reuse, R4 ;  /* 0x000000c0b804723c */ /* 0x084ff00000001804 */
[C---:B---3--:R-:W-:Y:S08]  /*ef80*/  HMMA.16816.F32 R8, R200.reuse, R192, R8 ;  /* 0x000000c0c808723c */ /* 0x048ff00000001808 */
        /* <DEDUP_REMOVED lines=8> */
[-C--:B-----5:R-:W-:Y:S08]  /*f010*/  HMMA.16816.F32 R36, R184, R208.reuse, R36 ;  /* 0x000000d0b824723c */ /* 0x0a0ff00000001824 */
[C---:B------:R-:W-:Y:S08]  /*f020*/  HMMA.16816.F32 R40, R200.reuse, R208, R40 ;  /* 0x000000d0c828723c */ /* 0x040ff00000001828 */
[-C--:B------:R-:W-:Y:S08]  /*f030*/  HMMA.16816.F32 R44, R200, R210.reuse, R44 ;  /* 0x000000d2c82c723c */ /* 0x080ff0000000182c */
[C---:B------:R-:W-:Y:S08]  /*f040*/  HMMA.16816.F32 R48, R184.reuse, R210, R48 ;  /* 0x000000d2b830723c */ /* 0x040ff00000001830 */
[-C--:B-1----:R-:W-:Y:S08]  /*f050*/  HMMA.16816.F32 R52, R184, R188.reuse, R52 ;  /* 0x000000bcb834723c */ /* 0x082ff00000001834 */
[C---:B------:R-:W-:Y:S08]  /*f060*/  HMMA.16816.F32 R56, R200.reuse, R188, R56 ;  /* 0x000000bcc838723c */ /* 0x040ff00000001838 */
[-C--:B------:R-:W-:Y:S08]  /*f070*/  HMMA.16816.F32 R60, R200, R190.reuse, R60 ;  /* 0x000000bec83c723c */ /* 0x080ff0000000183c */
[C---:B------:R-:W-:Y:S01]  /*f080*/  HMMA.16816.F32 R64, R184.reuse, R190, R64 ;  /* 0x000000beb840723c */ /* 0x040fe20000001840 */
[----:B------:R-:W1:Y:S07]  /*f090*/  LDSM.16.M88.4 R188, [R233+0x2000] ;  /* 0x00200000e9bc783b */ /* 0x000e6e0000000200 */
[-C--:B--2---:R-:W-:Y:S08]  /*f0a0*/  HMMA.16816.F32 R68, R184, R192.reuse, R68 ;  /* 0x000000c0b844723c */ /* 0x084ff00000001844 */
[C---:B------:R-:W-:Y:S08]  /*f0b0*/  HMMA.16816.F32 R72, R200.reuse, R192, R72 ;  /* 0x000000c0c848723c */ /* 0x040ff00000001848 */
[-C--:B------:R-:W-:Y:S08]  /*f0c0*/  HMMA.16816.F32 R76, R200, R194.reuse, R76 ;  /* 0x000000c2c84c723c */ /* 0x080ff0000000184c */
[C---:B------:R-:W-:Y:S08]  /*f0d0*/  HMMA.16816.F32 R80, R184.reuse, R194, R80 ;  /* 0x000000c2b850723c */ /* 0x040ff00000001850 */
[-C--:B------:R-:W-:Y:S08]  /*f0e0*/  HMMA.16816.F32 R84, R184, R196.reuse, R84 ;  /* 0x000000c4b854723c */ /* 0x080ff00000001854 */
[C---:B------:R-:W-:Y:S08]  /*f0f0*/  HMMA.16816.F32 R88, R200.reuse, R196, R88 ;  /* 0x000000c4c858723c */ /* 0x040ff00000001858 */
[-C--:B------:R-:W-:Y:S08]  /*f100*/  HMMA.16816.F32 R92, R200, R198.reuse, R92 ;  /* 0x000000c6c85c723c */ /* 0x080ff0000000185c */
[C---:B------:R-:W-:Y:S08]  /*f110*/  HMMA.16816.F32 R96, R184.reuse, R198, R96 ;  /* 0x000000c6b860723c */ /* 0x040ff00000001860 */
[-C--:B---3--:R-:W-:Y:S08]  /*f120*/  HMMA.16816.F32 R100, R184, R204.reuse, R100 ;  /* 0x000000ccb864723c */ /* 0x088ff00000001864 */
        /* <DEDUP_REMOVED lines=32> */
[----:B------:R1:W1:Y:S10]  /*f330*/  MUFU.TANH R218, R12 ;  /* 0x0000000c00da7308 */ /* 0x0002740000002400 */
[----:B------:R1:W1:Y:S01]  /*f340*/  MUFU.TANH R217, R13 ;  /* 0x0000000d00d97308 */ /* 0x0002620000002400 */
[----:B-----5:R-:W5:Y:S01]  /*f350*/  LDSM.16.M88.4 R8, [R227+0x1000] ;  /* 0x00100000e308783b */ /* 0x020f620000000200 */
[-C--:B----4-:R-:W-:Y:S08]  /*f360*/  HMMA.16816.F32 R20, R212, R4.reuse, R20 ;  /* 0x00000004d414723c */ /* 0x090ff00000001814 */
[----:B------:R4:W1:Y:S01]  /*f370*/  MUFU.TANH R223, R14 ;  /* 0x0000000e00df7308 */ /* 0x0008620000002400 */
[C---:B------:R-:W-:Y:S09]  /*f380*/  HMMA.16816.F32 R24, R188.reuse, R4, R24 ;  /* 0x00000004bc18723c */ /* 0x040ff20000001818 */
[----:B------:R4:W1:Y:S01]  /*f390*/  MUFU.TANH R222, R15 ;  /* 0x0000000f00de7308 */ /* 0x0008620000002400 */
[-C--:B------:R-:W-:Y:S08]  /*f3a0*/  HMMA.16816.F32 R28, R188, R6.reuse, R28 ;  /* 0x00000006bc1c723c */ /* 0x080ff0000000181c */
[C---:B------:R-:W-:Y:S01]  /*f3b0*/  HMMA.16816.F32 R32, R212.reuse, R6, R32 ;  /* 0x00000006d420723c */ /* 0x040fe20000001820 */
[----:B------:R4:W1:Y:S01]  /*f3c0*/  MUFU.TANH R185, R16 ;  /* 0x0000001000b97308 */ /* 0x0008620000002400 */
[----:B------:R-:W1:Y:S02]  /*f3d0*/  LDSM.16.M88.4 R4, [R227+0x1800] ;  /* 0x00180000e304783b */ /* 0x000e640000000200 */
[----:B------:R-:W-:Y:S02]  /*f3e0*/  FMUL.FTZ R20, R20, c[0x0][0x320] ;  /* 0x0000c80014147a20 */ /* 0x000fe40000410000 */
[----:B------:R-:W-:Y:S02]  /*f3f0*/  FMUL.FTZ R21, R21, c[0x0][0x320] ;  /* 0x0000c80015157a20 */ /* 0x000fe40000410000 */
[----:B------:R-:W-:Y:S03]  /*f400*/  FMUL.FTZ R22, R22, c[0x0][0x320] ;  /* 0x0000c80016167a20 */ /* 0x000fe60000410000 */
[----:B------:R4:W1:Y:S01]  /*f410*/  MUFU.TANH R184, R17 ;  /* 0x0000001100b87308 */ /* 0x0008620000002400 */
[----:B------:R-:W-:Y:S02]  /*f420*/  FMUL.FTZ R23, R23, c[0x0][0x320] ;  /* 0x0000c80017177a20 */ /* 0x000fe40000410000 */
[----:B------:R-:W-:Y:S01]  /*f430*/  FMUL.FTZ R24, R24, c[0x0][0x320] ;  /* 0x0000c80018187a20 */ /* 0x000fe20000410000 */
[-C--:B-----5:R-:W-:Y:S03]  /*f440*/  HMMA.16816.F32 R36, R212, R8.reuse, R36 ;  /* 0x00000008d424723c */ /* 0x0a0fe60000001824 */
[----:B------:R-:W-:Y:S02]  /*f450*/  FMUL.FTZ R25, R25, c[0x0][0x320] ;  /* 0x0000c80019197a20 */ /* 0x000fe40000410000 */
[----:B------:R-:W-:Y:S01]  /*f460*/  FMUL.FTZ R27, R27, c[0x0][0x320] ;  /* 0x0000c8001b1b7a20 */ /* 0x000fe20000410000 */
[----:B------:R4:W1:Y:S01]  /*f470*/  MUFU.TANH R202, R18 ;  /* 0x0000001200ca7308 */ /* 0x0008620000002400 */
        /* <DEDUP_REMOVED lines=10> */
[----:B------:R4:W2:Y:S01]  /*f520*/  MUFU.TANH R198, R20 ;  /* 0x0000001400c67308 */ /* 0x0008a20000002400 */
[----:B------:R-:W5:Y:S02]  /*f530*/  LDSM.16.M88.4 R8, [R227+0x2000] ;  /* 0x00200000e308783b */ /* 0x000f640000000200 */
[----:B------:R-:W-:Y:S02]  /*f540*/  FMUL.FTZ R34, R34, c[0x0][0x320] ;  /* 0x0000c80022227a20 */ /* 0x000fe40000410000 */
[----:B------:R-:W-:Y:S02]  /*f550*/  FMUL.FTZ R35, R35, c[0x0][0x320] ;  /* 0x0000c80023237a20 */ /* 0x000fe40000410000 */
[-C--:B-1----:R-:W-:Y:S03]  /*f560*/  HMMA.16816.F32 R52, R212, R4.reuse, R52 ;  /* 0x00000004d434723c */ /* 0x082fe60000001834 */
        /* <DEDUP_REMOVED lines=12> */
[----:B------:R-:W1:Y:S03]  /*f630*/  LDSM.16.M88.4 R4, [R227+0x2800] ;  /* 0x00280000e304783b */ /* 0x000e660000000200 */
[----:B------:R-:W-:Y:S02]  /*f640*/  FMUL.FTZ R42, R42, c[0x0][0x320] ;  /* 0x0000c8002a2a7a20 */ /* 0x000fe40000410000 */
[----:B------:R-:W-:Y:S02]  /*f650*/  FMUL.FTZ R43, R43, c[0x0][0x320] ;  /* 0x0000c8002b2b7a20 */ /* 0x000fe40000410000 */
[----:B------:R-:W-:Y:S01]  /*f660*/  FMUL.FTZ R44, R44, c[0x0][0x320] ;  /* 0x0000c8002c2c7a20 */ /* 0x000fe20000410000 */
[----:B------:R-:W1:Y:S01]  /*f670*/  MUFU.TANH R24, R24 ;  /* 0x0000001800187308 */ /* 0x000e620000002400 */
[-C--:B-----5:R-:W-:Y:S03]  /*f680*/  HMMA.16816.F32 R68, R212, R8.reuse, R68 ;  /* 0x00000008d444723c */ /* 0x0a0fe60000001844 */
[----:B------:R-:W-:Y:S02]  /*f690*/  FMUL.FTZ R45, R45, c[0x0][0x320] ;  /* 0x0000c8002d2d7a20 */ /* 0x000fe40000410000 */
[----:B------:R-:W-:Y:S02]  /*f6a0*/  FMUL.FTZ R46, R46, c[0x0][0x320] ;  /* 0x0000c8002e2e7a20 */ /* 0x000fe40000410000 */
[----:B------:R-:W-:Y:S01]  /*f6b0*/  FMUL.FTZ R47, R47, c[0x0][0x320] ;  /* 0x0000c8002f2f7a20 */ /* 0x000fe20000410000 */
[C---:B------:R-:W-:Y:S01]  /*f6c0*/  HMMA.16816.F32 R72, R188.reuse, R8, R72 ;  /* 0x00000008bc48723c */ /* 0x040fe20000001848 */
[----:B------:R-:W2:Y:S03]  /*f6d0*/  MUFU.TANH R25, R25 ;  /* 0x0000001900197308 */ /* 0x000ea60000002400 */
[----:B------:R-:W-:Y:S02]  /*f6e0*/  FMUL.FTZ R48, R48, c[0x0][0x320] ;  /* 0x0000c80030307a20 */ /* 0x000fe40000410000 */
[----:B------:R-:W-:Y:S02]  /*f6f0*/  FMUL.FTZ R49, R49, c[0x0][0x320] ;  /* 0x0000c80031317a20 */ /* 0x000fe40000410000 */
[-C--:B------:R-:W-:Y:S03]  /*f700*/  HMMA.16816.F32 R76, R188, R10.reuse, R76 ;  /* 0x0000000abc4c723c */ /* 0x080fe6000000184c */
[----:B------:R-:W2:Y:S01]  /*f710*/  MUFU.TANH R27, R27 ;  /* 0x0000001b001b7308 */ /* 0x000ea20000002400 */
[----:B------:R-:W-:Y:S02]  /*f720*/  FMUL.FTZ R50, R50, c[0x0][0x320] ;  /* 0x0000c80032327a20 */ /* 0x000fe40000410000 */
[----:B------:R-:W-:Y:S02]  /*f730*/  FMUL.FTZ R51, R51, c[0x0][0x320] ;  /* 0x0000c80033337a20 */ /* 0x000fe40000410000 */
[C---:B------:R-:W-:Y:S01]  /*f740*/  HMMA.16816.F32 R80, R212.reuse, R10, R80 ;  /* 0x0000000ad450723c */ /* 0x040fe20000001850 */
[----:B------:R-:W5:Y:S01]  /*f750*/  LDSM.16.M88.4 R8, [R227+0x3000] ;  /* 0x00300000e308783b */ /* 0x000f620000000200 */
[----:B------:R-:W-:Y:S04]  /*f760*/  DEPBAR.LE SB0, 0x0 ;  /* 0x000080000000791a */ /* 0x000fe80000000000 */
[----:B------:R-:W2:Y:S01]  /*f770*/  MUFU.TANH R28, R28 ;  /* 0x0000001c001c7308 */ /* 0x000ea20000002400 */
[----:B------:R-:W-:Y:S01]  /*f780*/  FMUL.FTZ R52, R52, c[0x0][0x320] ;  /* 0x0000c80034347a20 */ /* 0x000fe20000410000 */
[-C--:B-1----:R-:W-:Y:S01]  /*f790*/  HMMA.16816.F32 R84, R212, R4.reuse, R84 ;  /* 0x00000004d454723c */ /* 0x082fe20000001854 */
[----:B------:R-:W-:Y:S04]  /*f7a0*/  BAR.SYNC.DEFER_BLOCKING 0x0 ;  /* 0x0000000000007b1d */ /* 0x000fe80000010000 */
[----:B------:R-:W-:Y:S02]  /*f7b0*/  FMUL.FTZ R53, R53, c[0x0][0x320] ;  /* 0x0000c80035357a20 */ /* 0x000fe40000410000 */
[----:B------:R-:W-:Y:S01]  /*f7c0*/  FMUL.FTZ R54, R54, c[0x0][0x320] ;  /* 0x0000c80036367a20 */ /* 0x000fe20000410000 */
[----:B------:R-:W1:Y:S01]  /*f7d0*/  MUFU.TANH R29, R29 ;  /* 0x0000001d001d7308 */ /* 0x000e620000002400 */
[C---:B------:R-:W-:Y:S04]  /*f7e0*/  HMMA.16816.F32 R88, R188.reuse, R4, R88 ;  /* 0x00000004bc58723c */ /* 0x040fe80000001858 */
[----:B------:R-:W-:Y:S02]  /*f7f0*/  FMUL.FTZ R55, R55, c[0x0][0x320] ;  /* 0x0000c80037377a20 */ /* 0x000fe40000410000 */
[----:B------:R-:W-:Y:S02]  /*f800*/  FMUL.FTZ R56, R56, c[0x0][0x320] ;  /* 0x0000c80038387a20 */ /* 0x000fe40000410000 */
[-C--:B------:R-:W-:Y:S01]  /*f810*/  HMMA.16816.F32 R92, R188, R6.reuse, R92 ;  /* 0x00000006bc5c723c */ /* 0x080fe2000000185c */
[----:B------:R-:W1:Y:S03]  /*f820*/  MUFU.TANH R30, R30 ;  /* 0x0000001e001e7308 */ /* 0x000e660000002400 */
[----:B------:R-:W-:Y:S02]  /*f830*/  FMUL.FTZ R57, R57, c[0x0][0x320] ;  /* 0x0000c80039397a20 */ /* 0x000fe40000410000 */
[----:B------:R-:W-:Y:S02]  /*f840*/  FMUL.FTZ R59, R59, c[0x0][0x320] ;  /* 0x0000c8003b3b7a20 */ /* 0x000fe40000410000 */
[C---:B------:R-:W-:Y:S03]  /*f850*/  HMMA.16816.F32 R96, R212.reuse, R6, R96 ;  /* 0x00000006d460723c */ /* 0x040fe60000001860 */
[----:B------:R-:W1:Y:S01]  /*f860*/  MUFU.TANH R31, R31 ;  /* 0x0000001f001f7308 */ /* 0x000e620000002400 */
[----:B------:R-:W-:Y:S02]  /*f870*/  FMUL.FTZ R60, R60, c[0x0][0x320] ;  /* 0x0000c8003c3c7a20 */ /* 0x000fe40000410000 */
[----:B------:R-:W-:Y:S02]  /*f880*/  FMUL.FTZ R61, R61, c[0x0][0x320] ;  /* 0x0000c8003d3d7a20 */ /* 0x000fe40000410000 */
[-C--:B-----5:R-:W-:Y:S04]  /*f890*/  HMMA.16816.F32 R100, R212, R8.reuse, R100 ;  /* 0x00000008d464723c */ /* 0x0a0fe80000001864 */
[----:B------:R-:W-:Y:S01]  /*f8a0*/  FMUL.FTZ R62, R62, c[0x0][0x320] ;  /* 0x0000c8003e3e7a20 */ /* 0x000fe20000410000 */
[----:B------:R-:W1:Y:S01]  /*f8b0*/  MUFU.TANH R32, R32 ;  /* 0x0000002000207308 */ /* 0x000e620000002400 */
        /* <DEDUP_REMOVED lines=9> */
[----:B------:R-:W1:Y:S03]  /*f950*/  MUFU.TANH R34, R34 ;  /* 0x0000002200227308 */ /* 0x000e660000002400 */
[----:B------:R-:W-:Y:S02]  /*f960*/  FMUL.FTZ R72, R72, c[0x0][0x320] ;  /* 0x0000c80048487a20 */ /* 0x000fe40000410000 */
[----:B------:R-:W-:Y:S02]  /*f970*/  FMUL.FTZ R73, R73, c[0x0][0x320] ;  /* 0x0000c80049497a20 */ /* 0x000fe40000410000 */
[----:B------:R-:W-:Y:S03]  /*f980*/  FMUL.FTZ R74, R74, c[0x0][0x320] ;  /* 0x0000c8004a4a7a20 */ /* 0x000fe60000410000 */
        /* <DEDUP_REMOVED lines=56> */
[----:B------:R-:W-:Y:S07]  /*fd10*/  FMUL.FTZ R92, R92, c[0x0][0x320] ;  /* 0x0000c8005c5c7a20 */ /* 0x000fee0000410000 */
        /* <DEDUP_REMOVED lines=71> */
[----:B------:R-:W1:Y:S01]  /*10190*/  MUFU.TANH R115, R115 ;  /* 0x0000007300737308 */ /* 0x000e620000002400 */
[----:B------:R-:W-:-:S05]  /*101a0*/  @!P0 BRA `(.L_x_559) ;  /* 0x000004d000008947 */ /* 0x000fca0003800000 */
[----:B--234-:R-:W-:Y:S01]  /*101b0*/  IMAD.MOV.U32 R244, RZ, RZ, RZ ;  /* 0x000000fffff47224 */ /* 0x01cfe200078e00ff */
[----:B------:R-:W2:Y:S01]  /*101c0*/  LDL R3, [R1+0x34] ;  /* 0x0000340001037983 */ /* 0x000ea20000100800 */
[----:B------:R-:W-:Y:S03]  /*101d0*/  IMAD.SHL.U32 R7, R242, 0x2, RZ ;  /* 0x00000002f2077824 */ /* 0x000fe600078e00ff */
[----:B------:R-:W3:Y:S04]  /*101e0*/  LDL R249, [R1+0x30] ;  /* 0x0000300001f97983 */ /* 0x000ee80000100800 */
[----:B------:R-:W4:Y:S04]  /*101f0*/  LDL.64 R208, [R1+0x40] ;  /* 0x0000400001d07983 */ /* 0x000f280000100a00 */
        /* <DEDUP_REMOVED lines=9> */
[----:B-----5:R-:W-:Y:S02]  /*10290*/  @!P2 LEA.HI.X.SX32 R5, R4, R247, 0x1, P0 ;  /* 0x000000f70405a211 */ /* 0x020fe400000f0eff */
[C---:B------:R-:W-:Y:S02]  /*102a0*/  @!P2 LEA R2, P0, R3.reuse, c[0x0][0x2a0], 0x2 ;  /* 0x0000a8000302aa11 */ /* 0x040fe400078010ff */
[----:B------:R-:W-:Y:S02]  /*102b0*/  SHF.R.S32.HI R247, RZ, 0x1f, R242 ;  /* 0x0000001ffff77819 */ /* 0x000fe400000114f2 */
[----:B------:R-:W-:Y:S02]  /*102c0*/  @!P2 LEA.HI.X R3, R3, c[0x0][0x2a4], R5, 0x2, P0 ;  /* 0x0000a9000303aa11 */ /* 0x000fe400000f1405 */
[----:B------:R-:W-:Y:S03]  /*102d0*/  SHF.L.U64.HI R5, R242, 0x1, R247 ;  /* 0x00000001f2057819 */ /* 0x000fe600000102f7 */
[----:B------:R2:W3:Y:S02]  /*102e0*/  @!P2 LDG.E R244, [R2.64] ;  /* 0x0000000602f4a981 */ /* 0x0004e4000c1e1900 */
[----:B--2---:R-:W-:Y:S04]  /*102f0*/  IMAD.MOV R2, RZ, RZ, -R4 ;  /* 0x000000ffff027224 */ /* 0x004fe800078e0a04 */
[----:B------:R-:W-:Y:S04]  /*10300*/  IMAD R252, R2, c[0x0][0x2b8], R0 ;  /* 0x0000ae0002fc7a24 */ /* 0x000fe800078e0200 */
[----:B------:R-:W-:Y:S01]  /*10310*/  IMAD.WIDE.U32 R2, R252, c[0x0][0x1e0], RZ ;  /* 0x00007800fc027a25 */ /* 0x000fe200078e00ff */
[----:B------:R-:W-:Y:S05]  /*10320*/  SHF.R.S32.HI R0, RZ, 0x1f, R252 ;  /* 0x0000001fff007819 */ /* 0x000fea00000114fc */
[----:B------:R-:W-:Y:S04]  /*10330*/  IMAD R0, R0, c[0x0][0x1e0], RZ ;  /* 0x0000780000007a24 */ /* 0x000fe800078e02ff */
[----:B------:R-:W-:Y:S04]  /*10340*/  IMAD R0, R252, c[0x0][0x1e4], R0 ;  /* 0x00007900fc007a24 */ /* 0x000fe800078e0200 */
[----:B------:R-:W-:Y:S01]  /*10350*/  IMAD.IADD R3, R3, 0x1, R0 ;  /* 0x0000000103037824 */ /* 0x000fe200078e0200 */
[----:B---3--:R-:W-:Y:S03]  /*10360*/  SHF.R.S32.HI R4, RZ, 0x1f, R244 ;  /* 0x0000001fff047819 */ /* 0x008fe600000114f4 */
        /* <DEDUP_REMOVED lines=8> */
[----:B------:R2:W3:Y:S02]  /*103f0*/  SHFL.IDX PT, R6, R0, RZ, 0x181f ;  /* 0x00181fff00067589 */ /* 0x0004e400000e0000 */
.L_x_613:
[----:B------:R-:W-:-:S05]  /*10400*/  BRA.DIV ~URZ, `(.L_x_561) ;  /* 0x0000a0b27f007947 */ /* 0x000fca000b800000 */
[----:B------:R-:W4:Y:S02]  /*10410*/  SHFL.IDX PT, R2, R4, RZ, 0x181f ;  /* 0x00181fff04027589 */ /* 0x000f2400000e0000 */
[-C--:B----4-:R-:W-:Y:S05]  /*10420*/  IADD3 R2, P0, R2, R7.reuse, RZ ;  /* 0x0000000702027210 */ /* 0x090fea0007f1e0ff */
[--C-:B---3--:R-:W-:Y:S05]  /*10430*/  IMAD.X R3, R6, 0x1, R5.reuse, P0 ;  /* 0x0000000106037824 */ /* 0x108fea00000e0605 */
[----:B------:R-:W-:Y:S01]  /*10440*/  @!PT LDS RZ, [RZ] ;  /* 0x00000000fffff984 */ /* 0x000fe20000000800 */
[----:B------:R-:W-:Y:S01]  /*10450*/  @!PT LDS RZ, [RZ] ;  /* 0x00000000fffff984 */ /* 0x000fe20000000800 */
[----:B------:R3:W-:Y:S04]  /*10460*/  LDGSTS.E.BYPASS.LTC128B.128 [R243+0x3900], [R2.64], !P5 ;  /* 0x0390000002f37fae */ /* 0x0007e8000e901d46 */
[----:B---3--:R-:W3:Y:S04]  /*10470*/  SHFL.IDX PT, R2, R4, 0x1, 0x181f ;  /* 0x00381f0004027f89 */ /* 0x008ee800000e0000 */
[----:B------:R-:W4:Y:S01]  /*10480*/  SHFL.IDX PT, R3, R0, 0x1, 0x181f ;  /* 0x00381f0000037f89 */ /* 0x000f2200000e0000 */
[-C--:B---3--:R-:W-:Y:S05]  /*10490*/  IADD3 R2, P0, R2, R7.reuse, RZ ;  /* 0x0000000702027210 */ /* 0x088fea0007f1e0ff */
[--C-:B----4-:R-:W-:Y:S05]  /*104a0*/  IMAD.X R3, R3, 0x1, R5.reuse, P0 ;  /* 0x0000000103037824 */ /* 0x110fea00000e0605 */
        /* <DEDUP_REMOVED lines=17> */
[----:B------:R-:W4:Y:S04]  /*105c0*/  SHFL.IDX PT, R3, R0, 0x5, 0x181f ;  /* 0x00b81f0000037f89 */ /* 0x000f2800000e0000 */
[----:B------:R-:W2:Y:S04]  /*105d0*/  SHFL.IDX PT, R4, R4, 0x6, 0x181f ;  /* 0x00d81f0004047f89 */ /* 0x000ea800000e0000 */
[----:B--2---:R-:W2:Y:S01]  /*105e0*/  SHFL.IDX PT, R0, R0, 0x6, 0x181f ;  /* 0x00d81f0000007f89 */ /* 0x004ea200000e0000 */
[----:B---3--:R-:W-:Y:S05]  /*105f0*/  IADD3 R2, P0, R2, R7, RZ ;  /* 0x0000000702027210 */ /* 0x008fea0007f1e0ff */
[----:B----4-:R-:W-:Y:S05]  /*10600*/  IMAD.X R3, R3, 0x1, R5, P0 ;  /* 0x0000000103037824 */ /* 0x010fea00000e0605 */
[----:B------:R3:W-:Y:S03]  /*10610*/  LDGSTS.E.BYPASS.LTC128B.128 [R243+0x6100], [R2.64], !P5 ;  /* 0x0610000002f37fae */ /* 0x0007e6000e901d46 */
.L_x_614:
[----:B---3--:R-:W-:Y:S04]  /*10620*/  IADD3 R2, P0, R4, R7, RZ ;  /* 0x0000000704027210 */ /* 0x008fe80007f1e0ff */
[----:B--2---:R-:W-:Y:S05]  /*10630*/  IADD3.X R3, R0, R5, RZ, P0, !PT ;  /* 0x0000000500037210 */ /* 0x004fea00007fe4ff */
[----:B------:R-:W-:Y:S01]  /*10640*/  @!PT LDS RZ, [RZ] ;  /* 0x00000000fffff984 */ /* 0x000fe20000000800 */
[----:B------:R-:W-:Y:S01]  /*10650*/  @!PT LDS RZ, [RZ] ;  /* 0x00000000fffff984 */ /* 0x000fe20000000800 */
[----:B------:R-:W-:Y:S01]  /*10660*/  @!PT LDS RZ, [RZ] ;  /* 0x00000000fffff984 */ /* 0x000fe20000000800 */
[----:B------:R2:W-:Y:S04]  /*10670*/  LDGSTS.E.BYPASS.LTC128B.128 [R243+0x6900], [R2.64], !P5 ;  /* 0x0690000002f37fae */ /* 0x0005e8000e901d46 */
.L_x_559:
[----:B--234-:R-:W-:Y:S05]  /*10680*/  BSYNC B0 ;  /* 0x0000000000007941 */ /* 0x01cfea0003800000 */
.L_x_558:
        /* <DEDUP_REMOVED lines=113> */
[----:B------:R-:W-:-:S05]  /*10da0*/  BRA.DIV ~URZ, `(.L_x_562) ;  /* 0x00009de27f007947 */ /* 0x000fca000b800000 */
[----:B------:R-:W-:Y:S04]  /*10db0*/  SHFL.BFLY PT, R0, R4, 0x2, 0x1f ;  /* 0x0c401f0004007f89 */ /* 0x000fe800000e0000 */
[----:B------:R-:W1:Y:S02]  /*10dc0*/  SHFL.BFLY PT, R2, R70, 0x2, 0x1f ;  /* 0x0c401f0046027f89 */ /* 0x000e6400000e0000 */
[----:B-1----:R-:W-:Y:S02]  /*10dd0*/  FMNMX.FTZ R70, R70, R2, !PT ;  /* 0x0000000246467209 */ /* 0x002fe40007810000 */
[----:B------:R-:W-:Y:S02]  /*10de0*/  FMNMX.FTZ R4, R4, R0, !PT ;  /* 0x0000000004047209 */ /* 0x000fe40007810000 */
[----:B------:R-:W1:Y:S04]  /*10df0*/  SHFL.BFLY PT, R0, R69, 0x2, 0x1f ;  /* 0x0c401f0045007f89 */ /* 0x000e6800000e0000 */
[----:B------:R-:W2:Y:S04]  /*10e00*/  SHFL.BFLY PT, R71, R4, 0x1, 0x1f ;  /* 0x0c201f0004477f89 */ /* 0x000ea800000e0000 */
[----:B------:R-:W3:Y:S01]  /*10e10*/  SHFL.BFLY PT, R2, R70, 0x1, 0x1f ;  /* 0x0c201f0046027f89 */ /* 0x000ee200000e0000 */
[----:B-1----:R-:W-:Y:S02]  /*10e20*/  FMNMX.FTZ R69, R69, R0, !PT ;  /* 0x0000000045457209 */ /* 0x002fe40007810000 */
[----:B--2---:R-:W-:Y:S02]  /*10e30*/  FMNMX.FTZ R71, R4, R71, !PT ;  /* 0x0000004704477209 */ /* 0x004fe40007810000 */
[----:B------:R-:W1:Y:S01]  /*10e40*/  SHFL.BFLY PT, R4, R5, 0x2, 0x1f ;  /* 0x0c401f0005047f89 */ /* 0x000e6200000e0000 */
[----:B---3--:R-:W-:Y:S03]  /*10e50*/  FMNMX.FTZ R70, R70, R2, !PT ;  /* 0x0000000246467209 */ /* 0x008fe60007810000 */
[----:B------:R-:W2:Y:S01]  /*10e60*/  SHFL.BFLY PT, R2, R69, 0x1, 0x1f ;  /* 0x0c201f0045027f89 */ /* 0x000ea200000e0000 */
[----:B-1----:R-:W-:Y:S02]  /*10e70*/  FMNMX.FTZ R4, R5, R4, !PT ;  /* 0x0000000405047209 */ /* 0x002fe40007810000 */
[----:B--2---:R-:W-:Y:S03]  /*10e80*/  FMNMX.FTZ R69, R69, R2, !PT ;  /* 0x0000000245457209 */ /* 0x004fe60007810000 */
[----:B------:R1:W2:Y:S04]  /*10e90*/  SHFL.BFLY PT, R0, R4, 0x1, 0x1f ;  /* 0x0c201f0004007f89 */ /* 0x0002a800000e0000 */
.L_x_615:
[----:B--2---:R-:W-:Y:S01]  /*10ea0*/  FMNMX.FTZ R68, R0, R4, !PT ;  /* 0x0000000400447209 */ /* 0x004fe20007810000 */
[----:B------:R-:W-:Y:S01]  /*10eb0*/  FADD.FTZ R0, -R70, R118 ;  /* 0x0000007646007221 */ /* 0x000fe20000010100 */
[----:B------:R-:W2:Y:S01]  /*10ec0*/  LDL.LU R88, [R1+0x20] ;  /* 0x0000200001587983 */ /* 0x000ea20000300800 */
[----:B------:R-:W-:Y:S01]  /*10ed0*/  FMUL.FTZ R5, R69, c[0x0][0x2d0] ;  /* 0x0000b40045057a20 */ /* 0x000fe20000410000 */
[----:B------:R-:W-:Y:S01]  /*10ee0*/  WARPSYNC 0xffffffff ;  /* 0xffffffff00007948 */ /* 0x000fe20003800000 */
[----:B------:R-:W-:Y:S01]  /*10ef0*/  FMUL.FTZ R0, R0, c[0x0][0x2d0] ;  /* 0x0000b40000007a20 */ /* 0x000fe20000410000 */
[----:B------:R-:W-:Y:S01]  /*10f00*/  ISETP.GT.AND P0, PT, R245, RZ, PT ;  /* 0x000000fff500720c */ /* 0x000fe20003f04270 */
[--C-:B------:R-:W-:Y:S02]  /*10f10*/  FFMA.FTZ R6, R186, c[0x0][0x2d0], -R5.reuse ;  /* 0x0000b400ba067a23 */ /* 0x100fe40000010805 */
[----:B------:R3:W-:Y:S01]  /*10f20*/  MUFU.EX2 R58, R0 ;  /* 0x00000000003a7308 */ /* 0x0007e20000000800 */
[--C-:B------:R-:W-:Y:S02]  /*10f30*/  FFMA.FTZ R92, R24, c[0x0][0x2d0], -R5.reuse ;  /* 0x0000b400185c7a23 */ /* 0x100fe40000010805 */
[--C-:B------:R-:W-:Y:S02]  /*10f40*/  FFMA.FTZ R91, R25, c[0x0][0x2d0], -R5.reuse ;  /* 0x0000b400195b7a23 */ /* 0x100fe40000010805 */
[--C-:B------:R-:W-:Y:S02]  /*10f50*/  FFMA.FTZ R90, R28, c[0x0][0x2d0], -R5.reuse ;  /* 0x0000b4001c5a7a23 */ /* 0x100fe40000010805 */
[--C-:B------:R-:W-:Y:S02]  /*10f60*/  FFMA.FTZ R89, R29, c[0x0][0x2d0], -R5.reuse ;  /* 0x0000b4001d597a23 */ /* 0x100fe40000010805 */
[----:B-1----:R-:W-:Y:S01]  /*10f70*/  FMUL.FTZ R4, R71, c[0x0][0x2d0] ;  /* 0x0000b40047047a20 */ /* 0x002fe20000410000 */
[----:B------:R1:W-:Y:S01]  /*10f80*/  MUFU.EX2 R248, R6 ;  /* 0x0000000600f87308 */ /* 0x0003e20000000800 */
[----:B------:R-:W-:Y:S02]  /*10f90*/  FADD.FTZ R2, -R69, R116 ;  /* 0x0000007445027221 */ /* 0x000fe40000010100 */
[--C-:B------:R-:W-:Y:S02]  /*10fa0*/  FFMA.FTZ R10, R184, c[0x0][0x2d0], -R4.reuse ;  /* 0x0000b400b80a7a23 */ /* 0x100fe40000010804 */
[--C-:B------:R-:W-:Y:S02]  /*10fb0*/  FFMA.FTZ R213, R84, c[0x0][0x2d0], -R4.reuse ;  /* 0x0000b40054d57a23 */ /* 0x100fe40000010804 */
        /* <DEDUP_REMOVED lines=30> */
[----:B------:R-:W-:Y:S02]  /*111a0*/  FFMA.FTZ R33, R113, c[0x0][0x2d0], -R4 ;  /* 0x0000b40071217a23 */ /* 0x000fe40000010804 */
[----:B------:R-:W-:Y:S01]  /*111b0*/  FMUL.FTZ R4, R70, c[0x0][0x2d0] ;  /* 0x0000b40046047a20 */ /* 0x000fe20000410000 */
[----:B------:R-:W-:Y:S01]  /*111c0*/  MUFU.EX2 R196, R196 ;  /* 0x000000c400c47308 */ /* 0x000fe20000000800 */
[----:B------:R-:W-:Y:S02]  /*111d0*/  FMUL.FTZ R3, R2, c[0x0][0x2d0] ;  /* 0x0000b40002037a20 */ /* 0x000fe40000410000 */
[--C-:B---3--:R-:W-:Y:S02]  /*111e0*/  FFMA.FTZ R0, R204, c[0x0][0x2d0], -R4.reuse ;  /* 0x0000b400cc007a23 */ /* 0x108fe40000010804 */
[--C-:B-1----:R-:W-:Y:S02]  /*111f0*/  FFMA.FTZ R6, R203, c[0x0][0x2d0], -R4.reuse ;  /* 0x0000b400cb067a23 */ /* 0x102fe40000010804 */
[--C-:B------:R-:W-:Y:S02]  /*11200*/  FFMA.FTZ R184, R34, c[0x0][0x2d0], -R4.reuse ;  /* 0x0000b40022b87a23 */ /* 0x100fe40000010804 */
[----:B------:R-:W3:Y:S01]  /*11210*/  LDL.LU R34, [R1+0x24] ;  /* 0x0000240001227983 */ /* 0x000ee20000300800 */
[----:B------:R1:W-:Y:S01]  /*11220*/  MUFU.EX2 R18, R0 ;  /* 0x0000000000127308 */ /* 0x0003e20000000800 */
[--C-:B------:R-:W-:Y:S02]  /*11230*/  FFMA.FTZ R185, R23, c[0x0][0x2d0], -R4.reuse ;  /* 0x0000b40017b97a23 */ /* 0x100fe40000010804 */
[--C-:B------:R-:W-:Y:S02]  /*11240*/  FFMA.FTZ R85, R44, c[0x0][0x2d0], -R5.reuse ;  /* 0x0000b4002c557a23 */ /* 0x100fe40000010805 */
[--C-:B------:R-:W-:Y:S02]  /*11250*/  FFMA.FTZ R84, R45, c[0x0][0x2d0], -R5.reuse ;  /* 0x0000b4002d547a23 */ /* 0x100fe40000010805 */
[--C-:B------:R-:W-:Y:S02]  /*11260*/  FFMA.FTZ R81, R114, c[0x0][0x2d0], -R4.reuse ;  /* 0x0000b40072517a23 */ /* 0x100fe40000010804 */
[----:B------:R-:W-:Y:S01]  /*11270*/  FFMA.FTZ R114, R61, c[0x0][0x2d0], -R5 ;  /* 0x0000b4003d727a23 */ /* 0x000fe20000010805 */
[----:B------:R5:W-:Y:S01]  /*11280*/  MUFU.EX2 R23, R6 ;  /* 0x0000000600177308 */ /* 0x000be20000000800 */
[----:B------:R-:W-:Y:S02]  /*11290*/  FADD.FTZ R2, -R71, R117 ;  /* 0x0000007547027221 */ /* 0x000fe40000010100 */
[--C-:B------:R-:W-:Y:S02]  /*112a0*/  FFMA.FTZ R117, R38, c[0x0][0x2d0], -R4.reuse ;  /* 0x0000b40026757a23 */ /* 0x100fe40000010804 */
[--C-:B------:R-:W-:Y:S02]  /*112b0*/  FFMA.FTZ R8, R201, c[0x0][0x2d0], -R4.reuse ;  /* 0x0000b400c9087a23 */ /* 0x100fe40000010804 */
[--C-:B------:R-:W-:Y:S02]  /*112c0*/  FFMA.FTZ R201, R76, c[0x0][0x2d0], -R5.reuse ;  /* 0x0000b4004cc97a23 */ /* 0x100fe40000010805 */
[--C-:B------:R-:W-:Y:S01]  /*112d0*/  FFMA.FTZ R118, R35, c[0x0][0x2d0], -R4.reuse ;  /* 0x0000b40023767a23 */ /* 0x100fe20000010804 */
[----:B------:R-:W2:Y:S01]  /*112e0*/  MUFU.EX2 R3, R3 ;  /* 0x0000000300037308 */ /* 0x000ea20000000800 */
[--C-:B----4-:R-:W-:Y:S02]  /*112f0*/  FFMA.FTZ R7, R202, c[0x0][0x2d0], -R4.reuse ;  /* 0x0000b400ca077a23 */ /* 0x110fe40000010804 */
[--C-:B------:R-:W-:Y:S02]  /*11300*/  FFMA.FTZ R112, R51, c[0x0][0x2d0], -R4.reuse ;  /* 0x0000b40033707a23 */ /* 0x100fe40000010804 */
[----:B-1----:R-:W-:Y:S02]  /*11310*/  FMUL.FTZ R0, R68, c[0x0][0x2d0] ;  /* 0x0000b40044007a20 */ /* 0x002fe40000410000 */
[----:B------:R-:W-:Y:S02]  /*11320*/  FFMA.FTZ R204, R86, c[0x0][0x2d0], -R4 ;  /* 0x0000b40056cc7a23 */ /* 0x000fe40000010804 */
[----:B------:R-:W-:Y:S01]  /*11330*/  FFMA.FTZ R38, R111, c[0x0][0x2d0], -R0 ;  /* 0x0000b4006f267a23 */ /* 0x000fe20000010800 */
[----:B------:R-:W-:Y:S01]  /*11340*/  MUFU.EX2 R80, R7 ;  /* 0x0000000700507308 */ /* 0x000fe20000000800 */
[--C-:B------:R-:W-:Y:S02]  /*11350*/  FFMA.FTZ R206, R82, c[0x0][0x2d0], -R4.reuse ;  /* 0x0000b40052ce7a23 */ /* 0x100fe40000010804 */
[--C-:B------:R-:W-:Y:S02]  /*11360*/  FFMA.FTZ R86, R41, c[0x0][0x2d0], -R5.reuse ;  /* 0x0000b40029567a23 */ /* 0x100fe40000010805 */
[--C-:B-----5:R-:W-:Y:S02]  /*11370*/  FFMA.FTZ R6, R218, c[0x0][0x2d0], -R5.reuse ;  /* 0x0000b400da067a23 */ /* 0x120fe40000010805 */
[--C-:B------:R-:W-:Y:S02]  /*11380*/  FFMA.FTZ R209, R87, c[0x0][0x2d0], -R4.reuse ;  /* 0x0000b40057d17a23 */ /* 0x100fe40000010804 */
[--C-:B------:R-:W-:Y:S01]  /*11390*/  FFMA.FTZ R87, R40, c[0x0][0x2d0], -R5.reuse ;  /* 0x0000b40028577a23 */ /* 0x100fe20000010805 */
[----:B------:R1:W-:Y:S01]  /*113a0*/  MUFU.EX2 R111, R6 ;  /* 0x00000006006f7308 */ /* 0x0003e20000000800 */
[----:B------:R-:W-:Y:S02]  /*113b0*/  FFMA.FTZ R65, R115, c[0x0][0x2d0], -R4 ;  /* 0x0000b40073417a23 */ /* 0x000fe40000010804 */
[--C-:B------:R-:W-:Y:S02]  /*113c0*/  FFMA.FTZ R115, R77, c[0x0][0x2d0], -R5.reuse ;  /* 0x0000b4004d737a23 */ /* 0x100fe40000010805 */
[--C-:B------:R-:W-:Y:S02]  /*113d0*/  FFMA.FTZ R51, R108, c[0x0][0x2d0], -R5.reuse ;  /* 0x0000b4006c337a23 */ /* 0x100fe40000010805 */
[--C-:B------:R-:W-:Y:S02]  /*113e0*/  FFMA.FTZ R97, R27, c[0x0][0x2d0], -R0.reuse ;  /* 0x0000b4001b617a23 */ /* 0x100fe40000010800 */
[--C-:B------:R-:W-:Y:S01]  /*113f0*/  FFMA.FTZ R27, R79, c[0x0][0x2d0], -R0.reuse ;  /* 0x0000b4004f1b7a23 */ /* 0x100fe20000010800 */
[----:B------:R4:W-:Y:S01]  /*11400*/  MUFU.EX2 R82, R10 ;  /* 0x0000000a00527308 */ /* 0x0009e20000000800 */
[----:B------:R-:W-:Y:S02]  /*11410*/  FMUL.FTZ R2, R2, c[0x0][0x2d0] ;  /* 0x0000b40002027a20 */ /* 0x000fe40000410000 */
[--C-:B------:R-:W-:Y:S02]  /*11420*/  FFMA.FTZ R108, R46, c[0x0][0x2d0], -R0.reuse ;  /* 0x0000b4002e6c7a23 */ /* 0x100fe40000010800 */
[----:B------:R-:W-:Y:S02]  /*11430*/  FFMA.FTZ R46, R78, c[0x0][0x2d0], -R0 ;  /* 0x0000b4004e2e7a23 */ /* 0x000fe40000010800 */
[----:B------:R-:W5:Y:S01]  /*11440*/  LDSM.16.MT88.4 R76, [R225] ;  /* 0x00000000e14c783b */ /* 0x000f620000004200 */
[--C-:B------:R-:W-:Y:S02]  /*11450*/  FFMA.FTZ R37, R93, c[0x0][0x2d0], -R5.reuse ;  /* 0x0000b4005d257a23 */ /* 0x100fe40000010805 */
[----:B------:R-:W-:Y:S01]  /*11460*/  MUFU.EX2 R2, R2 ;  /* 0x0000000200027308 */ /* 0x000fe20000000800 */
[--C-:B------:R-:W-:Y:S02]  /*11470*/  FFMA.FTZ R186, R22, c[0x0][0x2d0], -R4.reuse ;  /* 0x0000b40016ba7a23 */ /* 0x100fe40000010804 */
[--C-:B------:R-:W-:Y:S02]  /*11480*/  FFMA.FTZ R116, R39, c[0x0][0x2d0], -R4.reuse ;  /* 0x0000b40027747a23 */ /* 0x100fe40000010804 */
[----:B-1----:R-:W2:Y:S01]  /*11490*/  LDL.LU R6, [R1+0x28] ;  /* 0x0000280001067983 */ /* 0x002ea20000300800 */
[--C-:B------:R-:W-:Y:S02]  /*114a0*/  FFMA.FTZ R113, R50, c[0x0][0x2d0], -R4.reuse ;  /* 0x0000b40032717a23 */ /* 0x100fe40000010804 */
[--C-:B------:R-:W-:Y:S02]  /*114b0*/  FFMA.FTZ R100, R55, c[0x0][0x2d0], -R4.reuse ;  /* 0x0000b40037647a23 */ /* 0x100fe40000010804 */
[----:B------:R-:W1:Y:S01]  /*114c0*/  MUFU.EX2 R22, R9 ;  /* 0x0000000900167308 */ /* 0x000e620000000800 */
        /* <DEDUP_REMOVED lines=12> */
[--C-:B------:R-:W-:Y:S02]  /*11590*/  FFMA.FTZ R4, R220, c[0x0][0x2d0], -R5.reuse ;  /* 0x0000b400dc047a23 */ /* 0x100fe40000010805 */
[--C-:B------:R-:W-:Y:S02]  /*115a0*/  FFMA.FTZ R98, R216, c[0x0][0x2d0], -R0.reuse ;  /* 0x0000b400d8627a23 */ /* 0x100fe40000010800 */
[--C-:B------:R-:W-:Y:S02]  /*115b0*/  FFMA.FTZ R7, R222, c[0x0][0x2d0], -R0.reuse ;  /* 0x0000b400de077a23 */ /* 0x100fe40000010800 */
[--C-:B------:R-:W-:Y:S01]  /*115c0*/  FFMA.FTZ R93, R31, c[0x0][0x2d0], -R0.reuse ;  /* 0x0000b4001f5d7a23 */ /* 0x100fe20000010800 */
[----:B------:R-:W-:Y:S01]  /*115d0*/  MOV R31, R64 ;  /* 0x00000040001f7202 */ /* 0x000fe20000000f00 */
[--C-:B------:R-:W-:Y:S01]  /*115e0*/  FFMA.FTZ R103, R60, c[0x0][0x2d0], -R5.reuse ;  /* 0x0000b4003c677a23 */ /* 0x100fe20000010805 */
[----:B------:R1:W-:Y:S01]  /*115f0*/  MUFU.EX2 R222, R8 ;  /* 0x0000000800de7308 */ /* 0x0003e20000000800 */
[--C-:B------:R-:W-:Y:S02]  /*11600*/  FFMA.FTZ R19, R105, c[0x0][0x2d0], -R5.reuse ;  /* 0x0000b40069137a23 */ /* 0x100fe40000010805 */
[--C-:B------:R-:W-:Y:S02]  /*11610*/  FFMA.FTZ R50, R109, c[0x0][0x2d0], -R5.reuse ;  /* 0x0000b4006d327a23 */ /* 0x100fe40000010805 */
[--C-:B------:R-:W-:Y:S01]  /*11620*/  FFMA.FTZ R109, R47, c[0x0][0x2d0], -R0.reuse ;  /* 0x0000b4002f6d7a23 */ /* 0x100fe20000010800 */
[----:B------:R-:W-:Y:S01]  /*11630*/  MOV R47, R52 ;  /* 0x00000034002f7202 */ /* 0x000fe20000000f00 */
        /* <DEDUP_REMOVED lines=9> */
[----:B------:R-:W-:Y:S02]  /*116d0*/  FFMA.FTZ R54, R104, c[0x0][0x2d0], -R5 ;  /* 0x0000b40068367a23 */ /* 0x000fe40000010805 */
[--C-:B------:R-:W-:Y:S02]  /*116e0*/  FFMA.FTZ R14, R221, c[0x0][0x2d0], -R0.reuse ;  /* 0x0000b400dd0e7a23 */ /* 0x100fe40000010800 */
[--C-:B------:R-:W-:Y:S02]  /*116f0*/  FFMA.FTZ R11, R246, c[0x0][0x2d0], -R0.reuse ;  /* 0x0000b400f60b7a23 */ /* 0x100fe40000010800 */
[--C-:B----4-:R-:W-:Y:S02]  /*11700*/  FFMA.FTZ R10, R223, c[0x0][0x2d0], -R0.reuse ;  /* 0x0000b400df0a7a23 */ /* 0x110fe40000010800 */
        /* <DEDUP_REMOVED lines=16> */
[----:B------:R-:W-:Y:S01]  /*11810*/  FFMA.FTZ R39, R106, c[0x0][0x2d0], -R0 ;  /* 0x0000b4006a277a23 */ /* 0x000fe20000010800 */
[----:B------:R-:W-:Y:S01]  /*11820*/  MUFU.EX2 R184, R184 ;  /* 0x000000b800b87308 */ /* 0x000fe20000000800 */
[----:B------:R-:W-:Y:S02]  /*11830*/  FADD.FTZ R0, -R68, R119 ;  /* 0x0000007744007221 */ /* 0x000fe40000010100 */
[--C-:B------:R-:W-:Y:S02]  /*11840*/  FFMA.FTZ R102, R56, c[0x0][0x2d0], -R5.reuse ;  /* 0x0000b40038667a23 */ /* 0x100fe40000010805 */
[----:B------:R-:W-:Y:S02]  /*11850*/  FMUL.FTZ R0, R0, c[0x0][0x2d0] ;  /* 0x0000b40000007a20 */ /* 0x000fe40000410000 */
[--C-:B------:R-:W-:Y:S02]  /*11860*/  FFMA.FTZ R36, R13, c[0x0][0x2d0], -R5.reuse ;  /* 0x0000b4000d247a23 */ /* 0x100fe40000010805 */
[--C-:B------:R-:W-:Y:S01]  /*11870*/  FFMA.FTZ R49, R12, c[0x0][0x2d0], -R5.reuse ;  /* 0x0000b4000c317a23 */ /* 0x100fe20000010805 */
[----:B------:R-:W-:Y:S01]  /*11880*/  MUFU.EX2 R106, R11 ;  /* 0x0000000b006a7308 */ /* 0x000fe20000000800 */
[--C-:B------:R-:W-:Y:S02]  /*11890*/  FFMA.FTZ R99, R57, c[0x0][0x2d0], -R5.reuse ;  /* 0x0000b40039637a23 */ /* 0x100fe40000010805 */
[--C-:B------:R-:W-:Y:S01]  /*118a0*/  FFMA.FTZ R203, R72, c[0x0][0x2d0], -R5.reuse ;  /* 0x0000b40048cb7a23 */ /* 0x100fe20000010805 */
[----:B------:R-:W-:Y:S01]  /*118b0*/  MOV R59, R49 ;  /* 0x00000031003b7202 */ /* 0x000fe20000000f00 */
[----:B------:R-:W-:Y:S05]  /*118c0*/  FFMA.FTZ R202, R73, c[0x0][0x2d0], -R5 ;  /* 0x0000b40049ca7a23 */ /* 0x000fea0000010805 */
        /* <DEDUP_REMOVED lines=40> */
[C---:B--2---:R-:W-:Y:S01]  /*11b50*/  FMUL.FTZ R61, R3.reuse, R121 ;  /* 0x00000079033d7220 */ /* 0x044fe20000410000 */
[----:B------:R-:W-:Y:S01]  /*11b60*/  MOV R74, R32 ;  /* 0x00000020004a7202 */ /* 0x000fe20000000f00 */
[----:B------:R-:W2:Y:S01]  /*11b70*/  LDL.LU R121, [R1+0x2c] ;  /* 0x00002c0001797983 */ /* 0x000ea20000300800 */
[C---:B------:R-:W-:Y:S01]  /*11b80*/  FMUL.FTZ R60, R3.reuse, R120 ;  /* 0x00000078033c7220 */ /* 0x040fe20000410000 */
[----:B-1----:R-:W-:Y:S01]  /*11b90*/  F2FP.PACK_AB R72, R22, R26 ;  /* 0x0000001a1648723e */ /* 0x002fe200000000ff */
[----:B------:R-:W-:Y:S01]  /*11ba0*/  FMUL.FTZ R64, R2, R124 ;  /* 0x0000007c02407220 */ /* 0x000fe20000410000 */
[----:B------:R-:W-:Y:S01]  /*11bb0*/  F2FP.PACK_AB R73, R18, R23 ;  /* 0x000000171249723e */ /* 0x000fe200000000ff */
[C---:B------:R-:W-:Y:S01]  /*11bc0*/  FMUL.FTZ R8, R3.reuse, R148 ;  /* 0x0000009403087220 */ /* 0x040fe20000410000 */
[----:B------:R-:W-:Y:S01]  /*11bd0*/  MOV R148, R36 ;  /* 0x0000002400947202 */ /* 0x000fe20000000f00 */
[----:B------:R-:W1:Y:S01]  /*11be0*/  MUFU.EX2 R120, R7 ;  /* 0x0000000700787308 */ /* 0x000e620000000800 */
        /* <DEDUP_REMOVED lines=9> */
[----:B------:R-:W4:Y:S01]  /*11c80*/  MUFU.EX2 R124, R15 ;  /* 0x0000000f007c7308 */ /* 0x000f220000000800 */
[C---:B------:R-:W-:Y:S01]  /*11c90*/  FMUL.FTZ R28, R3.reuse, R144 ;  /* 0x00000090031c7220 */ /* 0x040fe20000410000 */
[----:B------:R-:W-:Y:S01]  /*11ca0*/  MOV R144, R19 ;  /* 0x0000001300907202 */ /* 0x000fe20000000f00 */
[C---:B------:R-:W-:Y:S01]  /*11cb0*/  FMUL.FTZ R29, R3.reuse, R145 ;  /* 0x00000091031d7220 */ /* 0x040fe20000410000 */
[----:B------:R-:W-:Y:S01]  /*11cc0*/  MOV R141, R51 ;  /* 0x00000033008d7202 */ /* 0x000fe20000000f00 */
[C---:B------:R-:W-:Y:S01]  /*11cd0*/  FMUL.FTZ R40, R3.reuse, R132 ;  /* 0x0000008403287220 */ /* 0x040fe20000410000 */
[----:B------:R-:W-:Y:S01]  /*11ce0*/  MOV R145, R54 ;  /* 0x0000003600917202 */ /* 0x000fe20000000f00 */
[C---:B------:R-:W-:Y:S02]  /*11cf0*/  FMUL.FTZ R41, R3.reuse, R133 ;  /* 0x0000008503297220 */ /* 0x040fe40000410000 */
[C---:B------:R-:W-:Y:S01]  /*11d00*/  FMUL.FTZ R44, R3.reuse, R136 ;  /* 0x00000088032c7220 */ /* 0x040fe20000410000 */
[----:B------:R-:W-:Y:S01]  /*11d10*/  MOV R136, R148 ;  /* 0x0000009400887202 */ /* 0x000fe20000000f00 */
[C---:B------:R-:W-:Y:S01]  /*11d20*/  FMUL.FTZ R45, R3.reuse, R137 ;  /* 0x00000089032d7220 */ /* 0x040fe20000410000 */
[----:B------:R-:W-:Y:S01]  /*11d30*/  MOV R148, R38 ;  /* 0x0000002600947202 */ /* 0x000fe20000000f00 */
[C---:B------:R-:W-:Y:S01]  /*11d40*/  FFMA.FTZ R88, R3.reuse, R88, R248 ;  /* 0x0000005803587223 */ /* 0x040fe200000100f8 */
[----:B------:R-:W-:Y:S01]  /*11d50*/  MUFU.EX2 R132, R84 ;  /* 0x0000005400847308 */ /* 0x000fe20000000800 */
[C---:B------:R-:W-:Y:S01]  /*11d60*/  FMUL.FTZ R56, R3.reuse, R128 ;  /* 0x0000008003387220 */ /* 0x040fe20000410000 */
[----:B------:R-:W-:Y:S01]  /*11d70*/  MOV R128, R63 ;  /* 0x0000003f00807202 */ /* 0x000fe20000000f00 */
[----:B------:R-:W-:Y:S02]  /*11d80*/  FMUL.FTZ R57, R3, R129 ;  /* 0x0000008103397220 */ /* 0x000fe40000410000 */
[C---:B---3--:R-:W-:Y:S01]  /*11d90*/  FFMA.FTZ R3, R2.reuse, R34, R26 ;  /* 0x0000002202037223 */ /* 0x048fe2000001001a */
[----:B------:R-:W-:Y:S01]  /*11da0*/  MOV R34, R33 ;  /* 0x0000002100227202 */ /* 0x000fe20000000f00 */
[C---:B------:R-:W-:Y:S01]  /*11db0*/  FMUL.FTZ R4, R2.reuse, R180 ;  /* 0x000000b402047220 */ /* 0x040fe20000410000 */
[----:B------:R-:W-:Y:S01]  /*11dc0*/  MOV R180, R30 ;  /* 0x0000001e00b47202 */ /* 0x000fe20000000f00 */
[C---:B------:R-:W-:Y:S01]  /*11dd0*/  FMUL.FTZ R5, R2.reuse, R181 ;  /* 0x000000b502057220 */ /* 0x040fe20000410000 */
[----:B------:R-:W-:Y:S01]  /*11de0*/  MOV R181, R83 ;  /* 0x0000005300b57202 */ /* 0x000fe20000000f00 */
[----:B------:R-:W-:Y:S01]  /*11df0*/  FMUL.FTZ R16, R2, R172 ;  /* 0x000000ac02107220 */ /* 0x000fe20000410000 */
[----:B-1----:R-:W-:Y:S01]  /*11e00*/  F2FP.PACK_AB R83, R120, R110 ;  /* 0x0000006e7853723e */ /* 0x002fe200000000ff */
[C---:B------:R-:W-:Y:S01]  /*11e10*/  FMUL.FTZ R17, R2.reuse, R173 ;  /* 0x000000ad02117220 */ /* 0x040fe20000410000 */
[----:B------:R-:W-:Y:S01]  /*11e20*/  MOV R172, R67 ;  /* 0x0000004300ac7202 */ /* 0x000fe20000000f00 */
[C---:B------:R-:W-:Y:S01]  /*11e30*/  FMUL.FTZ R20, R2.reuse, R176 ;  /* 0x000000b002147220 */ /* 0x040fe20000410000 */
[----:B------:R-:W-:Y:S01]  /*11e40*/  MOV R176, R42 ;  /* 0x0000002a00b07202 */ /* 0x000fe20000000f00 */
[C---:B------:R-:W-:Y:S01]  /*11e50*/  FMUL.FTZ R21, R2.reuse, R177 ;  /* 0x000000b102157220 */ /* 0x040fe20000410000 */
        /* <DEDUP_REMOVED lines=17> */
[----:B------:R-:W-:Y:S01]  /*11f70*/  FMUL.FTZ R65, R2, R125 ;  /* 0x0000007d02417220 */ /* 0x000fe20000410000 */
[----:B------:R-:W-:Y:S01]  /*11f80*/  MOV R125, R47 ;  /* 0x0000002f007d7202 */ /* 0x000fe20000000f00 */
[C---:B------:R-:W-:Y:S01]  /*11f90*/  FFMA.FTZ R2, R58.reuse, R6, R23 ;  /* 0x000000063a027223 */ /* 0x040fe20000010017 */
[----:B------:R-:W1:Y:S01]  /*11fa0*/  MUFU.EX2 R107, R92 ;  /* 0x0000005c006b7308 */ /* 0x000e620000000800 */
[----:B------:R-:W-:Y:S01]  /*11fb0*/  FMUL.FTZ R6, R58, R182 ;  /* 0x000000b63a067220 */ /* 0x000fe20000410000 */
[----:B------:R-:W-:Y:S01]  /*11fc0*/  MOV R182, R82 ;  /* 0x0000005200b67202 */ /* 0x000fe20000000f00 */
[----:B------:R-:W-:Y:S01]  /*11fd0*/  FADD.FTZ R94, R18, R2 ;  /* 0x00000002125e7221 */ /* 0x000fe20000010000 */
[----:B------:R-:W-:Y:S01]  /*11fe0*/  MOV R2, R74 ;  /* 0x0000004a00027202 */ /* 0x000fe20000000f00 */
[----:B------:R-:W-:Y:S01]  /*11ff0*/  FMUL.FTZ R7, R58, R183 ;  /* 0x000000b73a077220 */ /* 0x000fe20000410000 */
[----:B------:R-:W-:Y:S01]  /*12000*/  MOV R183, R80 ;  /* 0x0000005000b77202 */ /* 0x000fe20000000f00 */
[----:B------:R-:W-:Y:S01]  /*12010*/  FMUL.FTZ R10, R0, R150 ;  /* 0x00000096000a7220 */ /* 0x000fe20000410000 */
[----:B------:R-:W-:Y:S01]  /*12020*/  F2FP.PACK_AB R74, R182, R2 ;  /* 0x00000002b64a723e */ /* 0x000fe200000000ff */
[----:B------:R-:W-:Y:S01]  /*12030*/  FMUL.FTZ R11, R0, R151 ;  /* 0x00000097000b7220 */ /* 0x000fe20000410000 */
[----:B------:R-:W-:Y:S01]  /*12040*/  F2FP.PACK_AB R75, R222, R183 ;  /* 0x000000b7de4b723e */ /* 0x000fe200000000ff */
[----:B------:R-:W-:Y:S01]  /*12050*/  FADD.FTZ R95, R22, R3 ;  /* 0x00000003165f7221 */ /* 0x000fe20000010000 */
[----:B------:R-:W-:Y:S01]  /*12060*/  F2FP.PACK_AB R80, R216, R248 ;  /* 0x000000f8d850723e */ /* 0x000fe200000000ff */
[----:B------:R-:W-:Y:S01]  /*12070*/  FMUL.FTZ R18, R58, R174 ;  /* 0x000000ae3a127220 */ /* 0x000fe20000410000 */
[----:B----4-:R-:W-:Y:S01]  /*12080*/  F2FP.PACK_AB R82, R124, R111 ;  /* 0x0000006f7c52723e */ /* 0x010fe200000000ff */
[C---:B------:R-:W-:Y:S01]  /*12090*/  FMUL.FTZ R19, R58.reuse, R175 ;  /* 0x000000af3a137220 */ /* 0x040fe20000410000 */
[----:B------:R-:W-:Y:S01]  /*120a0*/  MOV R168, R66 ;  /* 0x0000004200a87202 */ /* 0x000fe20000000f00 */
[-C--:B-----5:R-:W-:Y:S01]  /*120b0*/  HMMA.16816.F32 R4, R72, R76.reuse, R4 ;  /* 0x0000004c4804723c */ /* 0x0a0fe20000001804 */
[----:B------:R-:W-:Y:S04]  /*120c0*/  MUFU.EX2 R133, R101 ;  /* 0x0000006500857308 */ /* 0x000fe80000000800 */
[C---:B------:R-:W-:Y:S01]  /*120d0*/  FMUL.FTZ R34, R58.reuse, R166 ;  /* 0x000000a63a227220 */ /* 0x040fe20000410000 */
[----:B------:R-:W-:Y:S01]  /*120e0*/  MOV R152, R59 ;  /* 0x0000003b00987202 */ /* 0x000fe20000000f00 */
[----:B------:R-:W-:Y:S01]  /*120f0*/  FMUL.FTZ R35, R58, R167 ;  /* 0x000000a73a237220 */ /* 0x000fe20000410000 */
[C---:B------:R-:W-:Y:S03]  /*12100*/  HMMA.16816.F32 R8, R80.reuse, R76, R8 ;  /* 0x0000004c5008723c */ /* 0x040fe60000001808 */
[----:B------:R-:W-:Y:S01]  /*12110*/  MUFU.EX2 R137, R99 ;  /* 0x0000006300897308 */ /* 0x000fe20000000800 */
[----:B------:R-:W-:Y:S01]  /*12120*/  FMUL.FTZ R15, R0, R159 ;  /* 0x0000009f000f7220 */ /* 0x000fe20000410000 */
[----:B------:R-:W-:Y:S01]  /*12130*/  MOV R248, R152 ;  /* 0x0000009800f87202 */ /* 0x000fe20000000f00 */
[C---:B------:R-:W-:Y:S02]  /*12140*/  FMUL.FTZ R22, R58.reuse, R178 ;  /* 0x000000b23a167220 */ /* 0x040fe40000410000 */
[----:B------:R-:W-:Y:S04]  /*12150*/  FMUL.FTZ R23, R58, R179 ;  /* 0x000000b33a177220 */ /* 0x000fe80000410000 */
[C---:B------:R-:W-:Y:S01]  /*12160*/  FMUL.FTZ R26, R0.reuse, R142 ;  /* 0x0000008e001a7220 */ /* 0x040fe20000410000 */
[----:B------:R3:W4:Y:S01]  /*12170*/  MUFU.EX2 R99, R98 ;  /* 0x0000006200637308 */ /* 0x0007220000000800 */
[C---:B------:R-:W-:Y:S02]  /*12180*/  FMUL.FTZ R27, R0.reuse, R143 ;  /* 0x0000008f001b7220 */ /* 0x040fe40000410000 */
[C---:B------:R-:W-:Y:S02]  /*12190*/  FMUL.FTZ R30, R0.reuse, R146 ;  /* 0x00000092001e7220 */ /* 0x040fe40000410000 */
[----:B------:R-:W-:Y:S02]  /*121a0*/  FMUL.FTZ R31, R0, R147 ;  /* 0x00000093001f7220 */ /* 0x000fe40000410000 */
[C---:B------:R-:W-:Y:S02]  /*121b0*/  FMUL.FTZ R38, R58.reuse, R170 ;  /* 0x000000aa3a267220 */ /* 0x040fe40000410000 */
[----:B------:R-:W-:Y:S01]  /*121c0*/  FMUL.FTZ R39, R58, R171 ;  /* 0x000000ab3a277220 */ /* 0x000fe20000410000 */
[----:B------:R5:W-:Y:S01]  /*121d0*/  MUFU.EX2 R101, R96 ;  /* 0x0000006000657308 */ /* 0x000be20000000800 */
[C---:B------:R-:W-:Y:S02]  /*121e0*/  FMUL.FTZ R42, R0.reuse, R134 ;  /* 0x00000086002a7220 */ /* 0x040fe40000410000 */
[C---:B------:R-:W-:Y:S02]  /*121f0*/  FMUL.FTZ R43, R0.reuse, R135 ;  /* 0x00000087002b7220 */ /* 0x040fe40000410000 */
[C---:B------:R-:W-:Y:S02]  /*12200*/  FMUL.FTZ R46, R0.reuse, R138 ;  /* 0x0000008a002e7220 */ /* 0x040fe40000410000 */
[----:B------:R-:W-:Y:S02]  /*12210*/  FMUL.FTZ R47, R0, R139 ;  /* 0x0000008b002f7220 */ /* 0x000fe40000410000 */
[C---:B------:R-:W-:Y:S01]  /*12220*/  FMUL.FTZ R50, R58.reuse, R162 ;  /* 0x000000a23a327220 */ /* 0x040fe20000410000 */
[----:B------:R-:W-:Y:S01]  /*12230*/  MUFU.EX2 R135, R103 ;  /* 0x0000006700877308 */ /* 0x000fe20000000800 */
[C---:B------:R-:W-:Y:S02]  /*12240*/  FMUL.FTZ R51, R58.reuse, R163 ;  /* 0x000000a33a337220 */ /* 0x040fe40000410000 */
[C---:B------:R-:W-:Y:S02]  /*12250*/  FMUL.FTZ R66, R58.reuse, R126 ;  /* 0x0000007e3a427220 */ /* 0x040fe40000410000 */
[C---:B------:R-:W-:Y:S02]  /*12260*/  FMUL.FTZ R67, R58.reuse, R127 ;  /* 0x0000007f3a437220 */ /* 0x040fe40000410000 */
[C---:B------:R-:W-:Y:S02]  /*12270*/  FMUL.FTZ R54, R58.reuse, R154 ;  /* 0x0000009a3a367220 */ /* 0x040fe40000410000 */
[----:B------:R-:W-:Y:S01]  /*12280*/  FMUL.FTZ R55, R58, R155 ;  /* 0x0000009b3a377220 */ /* 0x000fe20000410000 */
[----:B------:R-:W-:Y:S01]  /*12290*/  MUFU.EX2 R126, R86 ;  /* 0x00000056007e7308 */ /* 0x000fe20000000800 */
[----:B------:R-:W-:Y:S02]  /*122a0*/  FMUL.FTZ R58, R0, R130 ;  /* 0x00000082003a7220 */ /* 0x000fe40000410000 */
[----:B------:R-:W-:Y:S02]  /*122b0*/  FADD.FTZ R88, R216, R88 ;  /* 0x00000058d8587221 */ /* 0x000fe40000010000 */
[----:B------:R-:W-:Y:S02]  /*122c0*/  FADD.FTZ R2, R2, R95 ;  /* 0x0000005f02027221 */ /* 0x000fe40000010000 */
[----:B---3--:R-:W-:Y:S02]  /*122d0*/  FADD.FTZ R98, R111, R88 ;  /* 0x000000586f627221 */ /* 0x008fe40000010000 */
[C---:B------:R-:W-:Y:S01]  /*122e0*/  FMUL.FTZ R59, R0.reuse, R131 ;  /* 0x00000083003b7220 */ /* 0x040fe20000410000 */
[----:B------:R-:W-:Y:S01]  /*122f0*/  MUFU.EX2 R127, R85 ;  /* 0x00000055007f7308 */ /* 0x000fe20000000800 */
[C---:B------:R-:W-:Y:S02]  /*12300*/  FMUL.FTZ R62, R0.reuse, R122 ;  /* 0x0000007a003e7220 */ /* 0x040fe40000410000 */
[----:B------:R-:W-:Y:S02]  /*12310*/  FMUL.FTZ R63, R0, R123 ;  /* 0x0000007b003f7220 */ /* 0x000fe40000410000 */
[----:B-----5:R-:W-:Y:S01]  /*12320*/  FADD.FTZ R96, R182, R2 ;  /* 0x00000002b6607221 */ /* 0x020fe20000010000 */
[----:B------:R-:W-:Y:S01]  /*12330*/  MOV R182, R125 ;  /* 0x0000007d00b67202 */ /* 0x000fe20000000f00 */
[----:B------:R-:W-:Y:S03]  /*12340*/  FADD.FTZ R2, R124, R98 ;  /* 0x000000627c027221 */ /* 0x000fe60000010000 */
[----:B------:R-:W-:Y:S01]  /*12350*/  MUFU.EX2 R130, R112 ;  /* 0x0000007000827308 */ /* 0x000fe20000000800 */
[----:B-1----:R-:W-:Y:S09]  /*12360*/  FADD.FTZ R2, R107, R2 ;  /* 0x000000026b027221 */ /* 0x002ff20000010000 */
[----:B------:R1:W-:Y:S10]  /*12370*/  MUFU.EX2 R112, R87 ;  /* 0x0000005700707308 */ /* 0x0003f40000000800 */
[----:B------:R-:W-:Y:S10]  /*12380*/  MUFU.EX2 R122, R89 ;  /* 0x00000059007a7308 */ /* 0x000ff40000000800 */
[----:B------:R-:W-:Y:S01]  /*12390*/  MUFU.EX2 R103, R172 ;  /* 0x000000ac00677308 */ /* 0x000fe20000000800 */
[----:B-1----:R-:W-:Y:S09]  /*123a0*/  LDSM.16.MT88.4 R84, [R225+0x800] ;  /* 0x00080000e154783b */ /* 0x002ff20000004200 */
[----:B------:R-:W-:Y:S10]  /*123b0*/  MUFU.EX2 R111, R165 ;  /* 0x000000a5006f7308 */ /* 0x000ff40000000800 */
[----:B------:R-:W-:Y:S10]  /*123c0*/  MUFU.EX2 R131, R102 ;  /* 0x0000006600837308 */ /* 0x000ff40000000800 */
[----:B------:R1:W-:Y:S10]  /*123d0*/  MUFU.EX2 R102, R93 ;  /* 0x0000005d00667308 */ /* 0x0003f40000000800 */
[----:B------:R-:W-:Y:S10]  /*123e0*/  MUFU.EX2 R125, R109 ;  /* 0x0000006d007d7308 */ /* 0x000ff40000000800 */
[----:B------:R-:W-:Y:S10]  /*123f0*/  MUFU.EX2 R109, R160 ;  /* 0x000000a0006d7308 */ /* 0x000ff40000000800 */
[----:B------:R-:W-:Y:S10]  /*12400*/  MUFU.EX2 R134, R100 ;  /* 0x0000006400867308 */ /* 0x000ff40000000800 */
[----:B------:R3:W5:Y:S10]  /*12410*/  MUFU.EX2 R100, R97 ;  /* 0x0000006100647308 */ /* 0x0007740000000800 */
[----:B------:R-:W-:Y:S10]  /*12420*/  MUFU.EX2 R123, R116 ;  /* 0x00000074007b7308 */ /* 0x000ff40000000800 */
[----:B------:R-:W-:Y:S10]  /*12430*/  MUFU.EX2 R116, R182 ;  /* 0x000000b600747308 */ /* 0x000ff40000000800 */
[----:B------:R-:W-:Y:S10]  /*12440*/  MUFU.EX2 R129, R113 ;  /* 0x0000007100817308 */ /* 0x000ff40000000800 */
[----:B------:R-:W-:Y:S01]  /*12450*/  MUFU.EX2 R152, R115 ;  /* 0x0000007300987308 */ /* 0x000fe20000000800 */
[C---:B--2---:R-:W-:Y:S02]  /*12460*/  FFMA.FTZ R3, R0.reuse, R121, R14 ;  /* 0x0000007900037223 */ /* 0x044fe4000001000e */
[----:B------:R-:W-:Y:S02]  /*12470*/  FMUL.FTZ R14, R0, R158 ;  /* 0x0000009e000e7220 */ /* 0x000fe40000410000 */
[----:B------:R-:W-:Y:S01]  /*12480*/  FADD.FTZ R0, R183, R94 ;  /* 0x0000005eb7007221 */ /* 0x000fe20000010000 */
[----:B------:R-:W-:Y:S01]  /*12490*/  MOV R183, R128 ;  /* 0x0000008000b77202 */ /* 0x000fe20000000f00 */
[----:B-1----:R-:W-:Y:S03]  /*124a0*/  LDSM.16.MT88.4 R92, [R226+0x1000] ;  /* 0x00100000e25c783b */ /* 0x002fe60000004200 */
[----:B------:R-:W1:Y:S01]  /*124b0*/  MUFU.EX2 R121, R118 ;  /* 0x0000007600797308 */ /* 0x000e620000000800 */
[----:B------:R-:W-:Y:S01]  /*124c0*/  FADD.FTZ R3, R106, R3 ;  /* 0x000000036a037221 */ /* 0x000fe20000010000 */
[-C--:B------:R-:W-:Y:S03]  /*124d0*/  HMMA.16816.F32 R12, R80, R78.reuse, R12 ;  /* 0x0000004e500c723c */ /* 0x080fe6000000180c */
[----:B---3--:R-:W-:Y:S01]  /*124e0*/  FADD.FTZ R97, R110, R3 ;  /* 0x000000036e617221 */ /* 0x008fe20000010000 */
[----:B------:R-:W-:Y:S01]  /*124f0*/  MOV R128, R136 ;  /* 0x0000008800807202 */ /* 0x000fe20000000f00 */
[----:B------:R-:W-:Y:S02]  /*12500*/  FADD.FTZ R3, R222, R0 ;  /* 0x00000000de037221 */ /* 0x000fe40000010000 */
[----:B------:R-:W-:Y:S01]  /*12510*/  FADD.FTZ R0, R120, R97 ;  /* 0x0000006178007221 */ /* 0x000fe20000010000 */
[C---:B------:R-:W-:Y:S01]  /*12520*/  HMMA.16816.F32 R16, R72.reuse, R78, R16 ;  /* 0x0000004e4810723c */ /* 0x040fe20000001810 */
[----:B------:R-:W2:Y:S01]  /*12530*/  LDSM.16.MT88.4 R76, [R229] ;  /* 0x00000000e54c783b */ /* 0x000ea20000004200 */
[----:B------:R3:W3:Y:S02]  /*12540*/  MUFU.EX2 R118, R91 ;  /* 0x0000005b00767308 */ /* 0x0006e40000000800 */
[----:B----4-:R-:W-:Y:S02]  /*12550*/  FADD.FTZ R0, R99, R0 ;  /* 0x0000000063007221 */ /* 0x010fe40000010000 */
[----:B------:R-:W-:Y:S02]  /*12560*/  FADD.FTZ R3, R186, R3 ;  /* 0x00000003ba037221 */ /* 0x000fe40000010000 */
[----:B-----5:R-:W-:Y:S04]  /*12570*/  FADD.FTZ R0, R100, R0 ;  /* 0x0000000064007221 */ /* 0x020fe80000010000 */
[----:B------:R4:W-:Y:S01]  /*12580*/  MUFU.EX2 R110, R161 ;  /* 0x000000a1006e7308 */ /* 0x0009e20000000800 */
[----:B------:R-:W-:Y:S02]  /*12590*/  FADD.FTZ R0, R101, R0 ;  /* 0x0000000065007221 */ /* 0x000fe40000010000 */
[----:B------:R-:W-:Y:S02]  /*125a0*/  FADD.FTZ R3, R185, R3 ;  /* 0x00000003b9037221 */ /* 0x000fe40000010000 */
[----:B------:R-:W-:Y:S02]  /*125b0*/  FADD.FTZ R0, R102, R0 ;  /* 0x0000000066007221 */ /* 0x000fe40000010000 */
[----:B------:R-:W-:Y:S02]  /*125c0*/  FADD.FTZ R3, R184, R3 ;  /* 0x00000003b8037221 */ /* 0x000fe40000010000 */
[----:B------:R-:W-:Y:S01]  /*125d0*/  FADD.FTZ R0, R104, R0 ;  /* 0x0000000068007221 */ /* 0x000fe20000010000 */
[----:B------:R-:W-:Y:S01]  /*125e0*/  MUFU.EX2 R136, R114 ;  /* 0x0000007200887308 */ /* 0x000fe20000000800 */
[----:B-1----:R-:W-:Y:S02]  /*125f0*/  FADD.FTZ R3, R121, R3 ;  /* 0x0000000379037221 */ /* 0x002fe40000010000 */
[----:B------:R-:W-:Y:S01]  /*12600*/  FADD.FTZ R0, R105, R0 ;  /* 0x0000000069007221 */ /* 0x000fe20000010000 */
[----:B---3--:R-:W-:Y:S01]  /*12610*/  LDSM.16.MT88.4 R88, [R226+0x800] ;  /* 0x00080000e258783b */ /* 0x008fe20000004200 */
[----:B------:R-:W-:Y:S02]  /*12620*/  FADD.FTZ R2, R118, R2 ;  /* 0x0000000276027221 */ /* 0x000fe40000010000 */
[----:B------:R-:W-:Y:S02]  /*12630*/  FADD.FTZ R3, R117, R3 ;  /* 0x0000000375037221 */ /* 0x000fe40000010000 */
[----:B------:R-:W-:Y:S01]  /*12640*/  FADD.FTZ R2, R119, R2 ;  /* 0x0000000277027221 */ /* 0x000fe20000010000 */
[----:B------:R-:W1:Y:S01]  /*12650*/  MUFU.EX2 R114, R108 ;  /* 0x0000006c00727308 */ /* 0x000e620000000800 */
[----:B------:R-:W-:Y:S02]  /*12660*/  FADD.FTZ R3, R123, R3 ;  /* 0x000000037b037221 */ /* 0x000fe40000010000 */
[----:B------:R-:W-:Y:S01]  /*12670*/  FADD.FTZ R2, R122, R2 ;  /* 0x000000027a027221 */ /* 0x000fe20000010000 */
[----:B----4-:R-:W-:Y:S01]  /*12680*/  LDSM.16.MT88.4 R160, [R226+0x3000] ;  /* 0x00300000e2a0783b */ /* 0x010fe20000004200 */
[----:B------:R-:W-:Y:S02]  /*12690*/  FADD.FTZ R3, R129, R3 ;  /* 0x0000000381037221 */ /* 0x000fe40000010000 */
[----:B------:R-:W-:Y:S01]  /*126a0*/  FADD.FTZ R2, R112, R2 ;  /* 0x0000000270027221 */ /* 0x000fe20000010000 */
[-C--:B--2---:R-:W-:Y:S02]  /*126b0*/  HMMA.16816.F32 R20, R72, R76.reuse, R20 ;  /* 0x0000004c4814723c */ /* 0x084fe40000001814 */
[----:B------:R2:W-:Y:S01]  /*126c0*/  MUFU.EX2 R108, R164 ;  /* 0x000000a4006c7308 */ /* 0x0005e20000000800 */
[----:B------:R-:W-:Y:S04]  /*126d0*/  FADD.FTZ R2, R126, R2 ;  /* 0x000000027e027221 */ /* 0x000fe80000010000 */
[----:B------:R-:W-:Y:S01]  /*126e0*/  FADD.FTZ R98, R127, R2 ;  /* 0x000000027f627221 */ /* 0x000fe20000010000 */
[C---:B------:R-:W-:Y:S04]  /*126f0*/  HMMA.16816.F32 R24, R80.reuse, R76, R24 ;  /* 0x0000004c5018723c */ /* 0x040fe80000001818 */
[----:B------:R-:W3:Y:S01]  /*12700*/  MUFU.EX2 R115, R153 ;  /* 0x0000009900737308 */ /* 0x000ee20000000800 */
[----:B------:R-:W-:Y:S02]  /*12710*/  FADD.FTZ R2, R130, R3 ;  /* 0x0000000382027221 */ /* 0x000fe40000010000 */
[----:B-1----:R-:W-:Y:S01]  /*12720*/  FADD.FTZ R97, R114, R0 ;  /* 0x0000000072617221 */ /* 0x002fe20000010000 */
[-C--:B------:R-:W-:Y:S04]  /*12730*/  HMMA.16816.F32 R28, R80, R78.reuse, R28 ;  /* 0x0000004e501c723c */ /* 0x080fe8000000181c */
[----:B------:R-:W-:Y:S02]  /*12740*/  FADD.FTZ R0, R132, R98 ;  /* 0x0000006284007221 */ /* 0x000fe40000010000 */
[----:B------:R-:W-:Y:S01]  /*12750*/  MUFU.EX2 R113, R169 ;  /* 0x000000a900717308 */ /* 0x000fe20000000800 */
[----:B------:R-:W-:Y:S01]  /*12760*/  FADD.FTZ R2, R133, R2 ;  /* 0x0000000285027221 */ /* 0x000fe20000010000 */
[C---:B------:R-:W-:Y:S01]  /*12770*/  HMMA.16816.F32 R32, R72.reuse, R78, R32 ;  /* 0x0000004e4820723c */ /* 0x040fe20000001820 */
[----:B------:R-:W1:Y:S07]  /*12780*/  LDSM.16.MT88.4 R76, [R226] ;  /* 0x00000000e24c783b */ /* 0x000e6e0000004200 */
[----:B------:R-:W-:Y:S01]  /*12790*/  MUFU.EX2 R128, R128 ;  /* 0x0000008000807308 */ /* 0x000fe20000000800 */
[----:B--2---:R-:W-:Y:S03]  /*127a0*/  LDSM.16.MT88.4 R164, [R229+0x3000] ;  /* 0x00300000e5a4783b */ /* 0x004fe60000004200 */
[----:B---3--:R-:W-:Y:S06]  /*127b0*/  F2FP.PACK_AB R124, R115, R116 ;  /* 0x00000074737c723e */ /* 0x008fec00000000ff */
[----:B------:R-:W-:Y:S01]  /*127c0*/  MUFU.EX2 R106, R176 ;  /* 0x000000b0006a7308 */ /* 0x000fe20000000800 */
[-C--:B-1----:R-:W-:Y:S08]  /*127d0*/  HMMA.16816.F32 R36, R72, R76.reuse, R36 ;  /* 0x0000004c4824723c */ /* 0x082ff00000001824 */
[C---:B------:R-:W-:Y:S08]  /*127e0*/  HMMA.16816.F32 R40, R80.reuse, R76, R40 ;  /* 0x0000004c5028723c */ /* 0x040ff00000001828 */
[-C--:B------:R-:W-:Y:S08]  /*127f0*/  HMMA.16816.F32 R44, R80, R78.reuse, R44 ;  /* 0x0000004e502c723c */ /* 0x080ff0000000182c */
[C---:B------:R-:W-:Y:S01]  /*12800*/  HMMA.16816.F32 R48, R72.reuse, R78, R48 ;  /* 0x0000004e4830723c */ /* 0x040fe20000001830 */
[----:B------:R-:W1:Y:S07]  /*12810*/  LDSM.16.MT88.4 R76, [R228] ;  /* 0x00000000e44c783b */ /* 0x000e6e0000004200 */
[-C--:B-1----:R-:W-:Y:S08]  /*12820*/  HMMA.16816.F32 R52, R72, R76.reuse, R52 ;  /* 0x0000004c4834723c */ /* 0x082ff00000001834 */
[C---:B------:R-:W-:Y:S07]  /*12830*/  HMMA.16816.F32 R56, R80.reuse, R76, R56 ;  /* 0x0000004c5038723c */ /* 0x040fee0000001838 */
[----:B------:R-:W-:Y:S01]  /*12840*/  F2FP.PACK_AB R76, R118, R107 ;  /* 0x0000006b764c723e */ /* 0x000fe200000000ff */
[-C--:B------:R-:W-:Y:S01]  /*12850*/  HMMA.16816.F32 R60, R80, R78.reuse, R60 ;  /* 0x0000004e503c723c */ /* 0x080fe2000000183c */
[----:B------:R-:W1:Y:S01]  /*12860*/  LDSM.16.MT88.4 R80, [R229+0x800] ;  /* 0x00080000e550783b */ /* 0x000e620000004200 */
[----:B------:R-:W-:Y:S02]  /*12870*/  MUFU.EX2 R118, R183 ;  /* 0x000000b700767308 */ /* 0x000fe40000000800 */
[----:B------:R-:W-:Y:S04]  /*12880*/  F2FP.PACK_AB R77, R100, R99 ;  /* 0x00000063644d723e */ /* 0x000fe800000000ff */
[----:B------:R-:W-:Y:S04]  /*12890*/  HMMA.16816.F32 R64, R72, R78, R64 ;  /* 0x0000004e4840723c */ /* 0x000fe80000001840 */
[----:B------:R-:W-:Y:S03]  /*128a0*/  MUFU.EX2 R107, R177 ;  /* 0x000000b1006b7308 */ /* 0x000fe60000000800 */
[----:B------:R-:W-:Y:S02]  /*128b0*/  F2FP.PACK_AB R72, R197, R198 ;  /* 0x000000c6c548723e */ /* 0x000fe400000000ff */
[----:B------:R-:W-:Y:S03]  /*128c0*/  F2FP.PACK_AB R73, R185, R186 ;  /* 0x000000bab949723e */ /* 0x000fe600000000ff */
[----:B------:R-:W-:Y:S02]  /*128d0*/  F2FP.PACK_AB R74, R195, R196 ;  /* 0x000000c4c34a723e */ /* 0x000fe400000000ff */
[----:B------:R-:W-:Y:S01]  /*128e0*/  F2FP.PACK_AB R75, R121, R184 ;  /* 0x000000b8794b723e */ /* 0x000fe200000000ff */
[----:B------:R-:W-:Y:S01]  /*128f0*/  MUFU.EX2 R99, R141 ;  /* 0x0000008d00637308 */ /* 0x000fe20000000800 */
[----:B------:R-:W-:Y:S02]  /*12900*/  F2FP.PACK_AB R78, R122, R119 ;  /* 0x000000777a4e723e */ /* 0x000fe400000000ff */
[----:B------:R-:W-:Y:S03]  /*12910*/  F2FP.PACK_AB R79, R102, R101 ;  /* 0x00000065664f723e */ /* 0x000fe600000000ff */
[-C--:B------:R-:W-:Y:S04]  /*12920*/  HMMA.16816.F32 R4, R72, R84.reuse, R4 ;  /* 0x000000544804723c */ /* 0x080fe80000001804 */
[----:B------:R-:W-:Y:S04]  /*12930*/  MUFU.EX2 R102, R181 ;  /* 0x000000b500667308 */ /* 0x000fe80000000800 */
[C---:B------:R-:W-:Y:S06]  /*12940*/  HMMA.16816.F32 R8, R76.reuse, R84, R8 ;  /* 0x000000544c08723c */ /* 0x040fec0000001808 */
[----:B------:R-:W-:Y:S02]  /*12950*/  MUFU.EX2 R100, R144 ;  /* 0x0000009000647308 */ /* 0x000fe40000000800 */
[-C--:B------:R-:W-:Y:S08]  /*12960*/  HMMA.16816.F32 R12, R76, R86.reuse, R12 ;  /* 0x000000564c0c723c */ /* 0x080ff0000000180c */
[C---:B------:R-:W-:Y:S01]  /*12970*/  HMMA.16816.F32 R16, R72.reuse, R86, R16 ;  /* 0x000000564810723c */ /* 0x040fe20000001810 */
[----:B------:R-:W2:Y:S01]  /*12980*/  LDSM.16.MT88.4 R84, [R228+0x800] ;  /* 0x00080000e454783b */ /* 0x000ea20000004200 */
[----:B------:R-:W-:Y:S06]  /*12990*/  MUFU.EX2 R119, R248 ;  /* 0x000000f800777308 */ /* 0x000fec0000000800 */
[-C--:B-1----:R-:W-:Y:S04]  /*129a0*/  HMMA.16816.F32 R20, R72, R80.reuse, R20 ;  /* 0x000000504814723c */ /* 0x082fe80000001814 */
[----:B------:R-:W1:Y:S04]  /*129b0*/  MUFU.EX2 R101, R145 ;  /* 0x0000009100657308 */ /* 0x000e680000000800 */
[C---:B------:R-:W-:Y:S08]  /*129c0*/  HMMA.16816.F32 R24, R76.reuse, R80, R24 ;  /* 0x000000504c18723c */ /* 0x040ff00000001818 */
[-C--:B------:R-:W-:Y:S08]  /*129d0*/  HMMA.16816.F32 R28, R76, R82.reuse, R28 ;  /* 0x000000524c1c723c */ /* 0x080ff0000000181c */
[C---:B------:R-:W-:Y:S01]  /*129e0*/  HMMA.16816.F32 R32, R72.reuse, R82, R32 ;  /* 0x000000524820723c */ /* 0x040fe20000001820 */
[----:B------:R-:W3:Y:S03]  /*129f0*/  LDSM.16.MT88.4 R80, [R225+0x1000] ;  /* 0x00100000e150783b */ /* 0x000ee60000004200 */
[----:B-1----:R-:W-:Y:S04]  /*12a00*/  F2FP.PACK_AB R120, R100, R101 ;  /* 0x000000656478723e */ /* 0x002fe800000000ff */
[-C--:B------:R-:W-:Y:S08]  /*12a10*/  HMMA.16816.F32 R36, R72, R88.reuse, R36 ;  /* 0x000000584824723c */ /* 0x080ff00000001824 */
[C---:B------:R-:W-:Y:S08]  /*12a20*/  HMMA.16816.F32 R40, R76.reuse, R88, R40 ;  /* 0x000000584c28723c */ /* 0x040ff00000001828 */
[-C--:B------:R-:W-:Y:S08]  /*12a30*/  HMMA.16816.F32 R44, R76, R90.reuse, R44 ;  /* 0x0000005a4c2c723c */ /* 0x080ff0000000182c */
[C---:B------:R-:W-:Y:S01]  /*12a40*/  HMMA.16816.F32 R48, R72.reuse, R90, R48 ;  /* 0x0000005a4830723c */ /* 0x040fe20000001830 */
[----:B------:R-:W1:Y:S07]  /*12a50*/  LDSM.16.MT88.4 R88, [R229+0x1000] ;  /* 0x00100000e558783b */ /* 0x000e6e0000004200 */
        /* <DEDUP_REMOVED lines=10> */
[----:B------:R-:W-:Y:S01]  /*12b00*/  F2FP.PACK_AB R73, R123, R117 ;  /* 0x000000757b49723e */ /* 0x000fe200000000ff */
[----:B------:R4:W-:Y:S02]  /*12b10*/  MUFU.EX2 R104, R173 ;  /* 0x000000ad00687308 */ /* 0x0009e40000000800 */
[----:B------:R-:W-:Y:S02]  /*12b20*/  F2FP.PACK_AB R74, R191, R192 ;  /* 0x000000c0bf4a723e */ /* 0x000fe400000000ff */
[----:B------:R-:W-:Y:S02]  /*12b30*/  F2FP.PACK_AB R75, R130, R129 ;  /* 0x00000081824b723e */ /* 0x000fe400000000ff */
[----:B------:R-:W-:Y:S02]  /*12b40*/  F2FP.PACK_AB R76, R126, R112 ;  /* 0x000000707e4c723e */ /* 0x000fe400000000ff */
[----:B------:R-:W-:Y:S02]  /*12b50*/  F2FP.PACK_AB R79, R125, R114 ;  /* 0x000000727d4f723e */ /* 0x000fe400000000ff */
[----:B------:R-:W5:Y:S01]  /*12b60*/  MUFU.EX2 R105, R180 ;  /* 0x000000b400697308 */ /* 0x000f620000000800 */
[-C--:B---3--:R-:W-:Y:S03]  /*12b70*/  HMMA.16816.F32 R4, R72, R80.reuse, R4 ;  /* 0x000000504804723c */ /* 0x088fe60000001804 */
[----:B------:R-:W-:Y:S02]  /*12b80*/  F2FP.PACK_AB R126, R108, R111 ;  /* 0x0000006f6c7e723e */ /* 0x000fe400000000ff */
[----:B------:R-:W-:Y:S03]  /*12b90*/  MOV R117, R71 ;  /* 0x0000004700757202 */ /* 0x000fe60000000f00 */
[C---:B------:R-:W-:Y:S01]  /*12ba0*/  HMMA.16816.F32 R8, R76.reuse, R80, R8 ;  /* 0x000000504c08723c */ /* 0x040fe20000001808 */
[----:B------:R-:W-:Y:S01]  /*12bb0*/  MUFU.EX2 R112, R168 ;  /* 0x000000a800707308 */ /* 0x000fe20000000800 */
[----:B----4-:R-:W-:Y:S06]  /*12bc0*/  LDSM.16.MT88.4 R172, [R225+0x3000] ;  /* 0x00300000e1ac783b */ /* 0x010fec0000004200 */
[-C--:B------:R-:W-:Y:S04]  /*12bd0*/  HMMA.16816.F32 R12, R76, R82.reuse, R12 ;  /* 0x000000524c0c723c */ /* 0x080fe8000000180c */
[----:B-----5:R-:W-:Y:S04]  /*12be0*/  F2FP.PACK_AB R127, R105, R107 ;  /* 0x0000006b697f723e */ /* 0x020fe800000000ff */
[C---:B------:R-:W-:Y:S01]  /*12bf0*/  HMMA.16816.F32 R16, R72.reuse, R82, R16 ;  /* 0x000000524810723c */ /* 0x040fe20000001810 */
[----:B------:R-:W3:Y:S07]  /*12c00*/  LDSM.16.MT88.4 R80, [R225+0x1800] ;  /* 0x00180000e150783b */ /* 0x000eee0000004200 */
[-C--:B-1----:R-:W-:Y:S08]  /*12c10*/  HMMA.16816.F32 R20, R72, R88.reuse, R20 ;  /* 0x000000584814723c */ /* 0x082ff00000001814 */
        /* <DEDUP_REMOVED lines=83> */
[----:B------:R-:W-:Y:S02]  /*13150*/  F2FP.PACK_AB R76, R128, R219 ;  /* 0x000000db804c723e */ /* 0x000fe400000000ff */
[----:B------:R-:W-:Y:S03]  /*13160*/  F2FP.PACK_AB R79, R102, R103 ;  /* 0x00000067664f723e */ /* 0x000fe600000000ff */
[-C--:B---3--:R-:W-:Y:S08]  /*13170*/  HMMA.16816.F32 R4, R72, R80.reuse, R4 ;  /* 0x000000504804723c */ /* 0x088ff00000001804 */
        /* <DEDUP_REMOVED lines=20> */
[C---:B------:R-:W-:Y:S08]  /*132c0*/  HMMA.16816.F32 R56, R76.reuse, R84, R56 ;  /* 0x000000544c38723c */ /* 0x040ff00000001838 */
[-C--:B------:R-:W-:Y:S07]  /*132d0*/  HMMA.16816.F32 R60, R76, R86.reuse, R60 ;  /* 0x000000564c3c723c */ /* 0x080fee000000183c */
[----:B------:R-:W-:Y:S01]  /*132e0*/  FADD.FTZ R76, R125, R97 ;  /* 0x000000617d4c7221 */ /* 0x000fe20000010000 */
[----:B------:R-:W-:Y:S04]  /*132f0*/  HMMA.16816.F32 R64, R72, R86, R64 ;  /* 0x000000564840723c */ /* 0x000fe80000001840 */
[----:B------:R-:W-:Y:S01]  /*13300*/  F2FP.PACK_AB R125, R112, R113 ;  /* 0x00000071707d723e */ /* 0x000fe200000000ff */
[----:B------:R-:W-:Y:S02]  /*13310*/  FADD.FTZ R77, R131, R0 ;  /* 0x00000000834d7221 */ /* 0x000fe40000010000 */
[----:B------:R-:W-:Y:S02]  /*13320*/  FADD.FTZ R72, R134, R2 ;  /* 0x0000000286487221 */ /* 0x000fe40000010000 */
[----:B------:R-:W-:Y:S02]  /*13330*/  FADD.FTZ R0, R189, R3 ;  /* 0x00000003bd007221 */ /* 0x000fe40000010000 */
[-C--:B------:R-:W-:Y:S01]  /*13340*/  HMMA.16816.F32 R180, R124, R172.reuse, R4 ;  /* 0x000000ac7cb4723c */ /* 0x080fe20000001804 */
[----:B------:R-:W1:Y:S04]  /*13350*/  LDSM.16.MT88.4 R4, [R228+0x3000] ;  /* 0x00300000e404783b */ /* 0x000e680000004200 */
[----:B------:R-:W-:Y:S02]  /*13360*/  FADD.FTZ R3, R137, R77 ;  /* 0x0000004d89037221 */ /* 0x000fe40000010000 */
[----:B------:R-:W-:Y:S01]  /*13370*/  FADD.FTZ R76, R217, R76 ;  /* 0x0000004cd94c7221 */ /* 0x000fe20000010000 */
[C---:B------:R-:W-:Y:S04]  /*13380*/  HMMA.16816.F32 R148, R120.reuse, R172, R8 ;  /* 0x000000ac7894723c */ /* 0x040fe80000001808 */
[----:B------:R-:W-:Y:S02]  /*13390*/  FADD.FTZ R2, R218, R76 ;  /* 0x0000004cda027221 */ /* 0x000fe40000010000 */
[----:B------:R-:W-:Y:S02]  /*133a0*/  FADD.FTZ R0, R199, R0 ;  /* 0x00000000c7007221 */ /* 0x000fe40000010000 */
[-C--:B------:R-:W-:Y:S04]  /*133b0*/  HMMA.16816.F32 R156, R120, R174.reuse, R12 ;  /* 0x000000ae789c723c */ /* 0x080fe8000000180c */
        /* <DEDUP_REMOVED lines=50> */
[----:B------:R-:W-:Y:S01]  /*136e0*/  FADD.FTZ R2, R119, R10 ;  /* 0x0000000a77027221 */ /* 0x000fe20000010000 */
[----:B------:R-:W-:Y:S01]  /*136f0*/  MOV R119, R68 ;  /* 0x0000004400777202 */ /* 0x000fe20000000f00 */
[----:B------:R-:W-:Y:S01]  /*13700*/  FADD.FTZ R3, R115, R3 ;  /* 0x0000000373037221 */ /* 0x000fe20000010000 */
[----:B------:R-:W-:Y:S04]  /*13710*/  HMMA.16816.F32 R124, R124, R6, R64 ;  /* 0x000000067c7c723c */ /* 0x000fe80000001840 */
[----:B------:R-:W-:Y:S02]  /*13720*/  FADD.FTZ R3, R111, R3 ;  /* 0x000000036f037221 */ /* 0x000fe40000010000 */
[----:B------:R-:W-:Y:S01]  /*13730*/  FADD.FTZ R4, R118, R2 ;  /* 0x0000000276047221 */ /* 0x000fe20000010000 */
[----:B------:R-:W-:Y:S01]  /*13740*/  MOV R118, R70 ;  /* 0x0000004600767202 */ /* 0x000fe20000000f00 */
[----:B------:R-:W-:Y:S04]  /*13750*/  FADD.FTZ R3, R108, R3 ;  /* 0x000000036c037221 */ /* 0x000fe80000010000 */
[----:B------:R-:W-:Y:S01]  /*13760*/  FADD.FTZ R5, R102, R0 ;  /* 0x0000000066057221 */ /* 0x000fe20000010000 */
[----:B------:R1:W-:Y:S01]  /*13770*/  STL [R1+0x24], R3 ;  /* 0x0000240301007387 */ /* 0x0003e20000100800 */
        /* <DEDUP_REMOVED lines=10> */
[----:B------:R-:W-:Y:S02]  /*13820*/  IADD3 R0, R245, -0x1, RZ ;  /* 0xfffffffff5007810 */ /* 0x000fe40007ffe0ff */
[----:B------:R2:W-:Y:S01]  /*13830*/  STL [R1+0x28], R5 ;  /* 0x0000280501007387 */ /* 0x0005e20000100800 */
[----:B------:R-:W-:Y:S01]  /*13840*/  FADD.FTZ R2, R80, R2 ;  /* 0x0000000250027221 */ /* 0x000fe20000010000 */
[----:B------:R-:W-:Y:S01]  /*13850*/  MOV R245, R0 ;  /* 0x0000000000f57202 */ /* 0x000fe20000000f00 */
[----:B-1----:R-:W-:Y:S05]  /*13860*/  FADD.FTZ R3, R88, R4 ;  /* 0x0000000458037221 */ /* 0x002fea0000010000 */
[----:B------:R2:W-:Y:S04]  /*13870*/  STL [R1+0x20], R3 ;  /* 0x0000200301007387 */ /* 0x0005e80000100800 */
[----:B------:R2:W-:Y:S02]  /*13880*/  STL [R1+0x2c], R2 ;  /* 0x00002c0201007387 */ /* 0x0005e40000100800 */
[----:B--2---:R-:W-:-:S05]  /*13890*/  @P0 BRA `(.L_x_563) ;  /* 0xffffade000000947 */ /* 0x004fca000383ffff */
.L_x_556:
[----:B------:R-:W-:Y:S05]  /*138a0*/  BRA.DIV ~URZ, `(.L_x_564) ;  /* 0x000075127f007947 */ /* 0x000fea000b800000 */
[----:B------:R-:W2:Y:S04]  /*138b0*/  LDL R0, [R1+0x24] ;  /* 0x0000240001007983 */ /* 0x000ea80000100800 */
[----:B--2---:R1:W2:Y:S02]  /*138c0*/  SHFL.BFLY PT, R5, R0, 0x2, 0x1f ;  /* 0x0c401f0000057f89 */ /* 0x0042a400000e0000 */
.L_x_616:
[----:B-1----:R-:W3:Y:S02]  /*138d0*/  LDL.LU R0, [R1+0x24] ;  /* 0x0000240001007983 */ /* 0x002ee40000300800 */
[----:B--23--:R-:W-:Y:S01]  /*138e0*/  FADD.FTZ R5, R5, R0 ;  /* 0x0000000005057221 */ /* 0x00cfe20000010000 */
[----:B------:R-:W-:Y:S05]  /*138f0*/  BRA.DIV ~URZ, `(.L_x_565) ;  /* 0x000075227f007947 */ /* 0x000fea000b800000 */
[----:B------:R-:W2:Y:S04]  /*13900*/  LDL.LU R2, [R1+0x28] ;  /* 0x0000280001027983 */ /* 0x000ea80000300800 */
[----:B------:R-:W3:Y:S04]  /*13910*/  LDL.LU R0, [R1+0x20] ;  /* 0x0000200001007983 */ /* 0x000ee80000300800 */
[----:B------:R-:W4:Y:S04]  /*13920*/  LDL.LU R9, [R1+0x2c] ;  /* 0x00002c0001097983 */ /* 0x000f280000300800 */
[----:B--2---:R-:W1:Y:S04]  /*13930*/  SHFL.BFLY PT, R6, R2, 0x2, 0x1f ;  /* 0x0c401f0002067f89 */ /* 0x004e6800000e0000 */
[----:B---3--:R-:W2:Y:S04]  /*13940*/  SHFL.BFLY PT, R7, R0, 0x2, 0x1f ;  /* 0x0c401f0000077f89 */ /* 0x008ea800000e0000 */
[----:B----4-:R-:W3:Y:S01]  /*13950*/  SHFL.BFLY PT, R4, R9, 0x2, 0x1f ;  /* 0x0c401f0009047f89 */ /* 0x010ee200000e0000 */
[----:B-1----:R-:W-:-:S02]  /*13960*/  FADD.FTZ R6, R6, R2 ;  /* 0x0000000206067221 */ /* 0x002fc40000010000 */
[----:B--2---:R-:W-:-:S03]  /*13970*/  FADD.FTZ R7, R7, R0 ;  /* 0x0000000007077221 */ /* 0x004fc60000010000 */
[----:B------:R-:W1:Y:S01]  /*13980*/  SHFL.BFLY PT, R2, R6, 0x1, 0x1f ;  /* 0x0c201f0006027f89 */ /* 0x000e6200000e0000 */
[----:B---3--:R-:W-:-:S03]  /*13990*/  FADD.FTZ R4, R4, R9 ;  /* 0x0000000904047221 */ /* 0x008fc60000010000 */
[----:B------:R-:W2:Y:S04]  /*139a0*/  SHFL.BFLY PT, R0, R5, 0x1, 0x1f ;  /* 0x0c201f0005007f89 */ /* 0x000ea800000e0000 */
[----:B------:R-:W3:Y:S04]  /*139b0*/  SHFL.BFLY PT, R3, R7, 0x1, 0x1f ;  /* 0x0c201f0007037f89 */ /* 0x000ee800000e0000 */
[----:B------:R4:W4:Y:S01]  /*139c0*/  SHFL.BFLY PT, R8, R4, 0x1, 0x1f ;  /* 0x0c201f0004087f89 */ /* 0x00092200000e0000 */
[----:B-1----:R-:W-:Y:S02]  /*139d0*/  FADD.FTZ R6, R6, R2 ;  /* 0x0000000206067221 */ /* 0x002fe40000010000 */
[----:B--2---:R-:W-:-:S02]  /*139e0*/  FADD.FTZ R5, R5, R0 ;  /* 0x0000000005057221 */ /* 0x004fc40000010000 */
[----:B---3--:R-:W-:-:S03]  /*139f0*/  FADD.FTZ R7, R7, R3 ;  /* 0x0000000307077221 */ /* 0x008fc60000010000 */
.L_x_617:
[----:B------:R-:W-:Y:S01]  /*13a00*/  FSETP.NE.FTZ.AND P3, PT, R5, RZ, PT ;  /* 0x000000ff0500720b */ /* 0x000fe20003f75000 */
[----:B------:R-:W-:Y:S01]  /*13a10*/  CS2R R2, SRZ ;  /* 0x0000000000027805 */ /* 0x000fe2000001ff00 */
[----:B------:R-:W-:Y:S01]  /*13a20*/  FSETP.NE.FTZ.AND P2, PT, R6, RZ, PT ;  /* 0x000000ff0600720b */ /* 0x000fe20003f55000 */
[----:B----4-:R-:W-:Y:S01]  /*13a30*/  FADD.FTZ R4, R8, R4 ;  /* 0x0000000408047221 */ /* 0x010fe20000010000 */
[----:B------:R-:W-:Y:S02]  /*13a40*/  FSETP.NE.FTZ.AND P1, PT, R7, RZ, PT ;  /* 0x000000ff0700720b */ /* 0x000fe40003f35000 */
[----:B------:R-:W-:Y:S02]  /*13a50*/  MOV R0, RZ ;  /* 0x000000ff00007202 */ /* 0x000fe40000000f00 */
[----:B------:R-:W-:Y:S02]  /*13a60*/  FSETP.NE.FTZ.AND P0, PT, R4, RZ, PT ;  /* 0x000000ff0400720b */ /* 0x000fe40003f15000 */
[----:B------:R-:W-:-:S02]  /*13a70*/  MOV R34, 0xff800000 ;  /* 0xff80000000227802 */ /* 0x000fc40000000f00 */
[----:B------:R-:W-:Y:S01]  /*13a80*/  MOV R32, 0xff800000 ;  /* 0xff80000000207802 */ /* 0x000fe20000000f00 */
[----:B------:R-:W1:Y:S01]  /*13a90*/  @P3 MUFU.RCP R0, R5 ;  /* 0x0000000500003308 */ /* 0x000e620000001000 */
[----:B------:R-:W-:Y:S02]  /*13aa0*/  MOV R33, 0xff800000 ;  /* 0xff80000000217802 */ /* 0x000fe40000000f00 */
[----:B------:R-:W-:Y:S02]  /*13ab0*/  MOV R31, 0xff800000 ;  /* 0xff800000001f7802 */ /* 0x000fe40000000f00 */
[----:B------:R-:W-:-:S03]  /*13ac0*/  @P1 MOV R17, 0x3f317218 ;  /* 0x3f31721800111802 */ /* 0x000fc60000000f00 */
[----:B------:R-:W2:Y:S08]  /*13ad0*/  @P2 MUFU.RCP R3, R6 ;  /* 0x0000000600032308 */ /* 0x000eb00000001000 */
[----:B------:R-:W3:Y:S01]  /*13ae0*/  @P1 MUFU.RCP R2, R7 ;  /* 0x0000000700021308 */ /* 0x000ee20000001000 */
[C---:B-1----:R-:W-:Y:S02]  /*13af0*/  FMUL.FTZ R180, R0.reuse, R180 ;  /* 0x000000b400b47220 */ /* 0x042fe40000410000 */
        /* <DEDUP_REMOVED lines=8> */
[----:B------:R1:W4:Y:S01]  /*13b80*/  @P2 MUFU.LG2 R5, R6 ;  /* 0x0000000600052308 */ /* 0x0003220000000c00 */
[----:B------:R-:W-:-:S02]  /*13b90*/  FMUL.FTZ R168, R0, R168 ;  /* 0x000000a800a87220 */ /* 0x000fc40000410000 */
[C---:B------:R-:W-:Y:S02]  /*13ba0*/  FMUL.FTZ R16, R0.reuse, R169 ;  /* 0x000000a900107220 */ /* 0x040fe40000410000 */
[C---:B------:R-:W-:Y:S02]  /*13bb0*/  FMUL.FTZ R160, R0.reuse, R160 ;  /* 0x000000a000a07220 */ /* 0x040fe40000410000 */
[C---:B------:R-:W-:Y:S01]  /*13bc0*/  FMUL.FTZ R12, R0.reuse, R161 ;  /* 0x000000a1000c7220 */ /* 0x040fe20000410000 */
[----:B------:R-:W3:Y:S01]  /*13bd0*/  @P1 MUFU.LG2 R7, R7 ;  /* 0x0000000700071308 */ /* 0x000ee20000000c00 */
[C---:B------:R-:W-:Y:S02]  /*13be0*/  FMUL.FTZ R152, R0.reuse, R152 ;  /* 0x0000009800987220 */ /* 0x040fe40000410000 */
[C---:B------:R-:W-:Y:S02]  /*13bf0*/  FMUL.FTZ R8, R0.reuse, R153 ;  /* 0x0000009900087220 */ /* 0x040fe40000410000 */
[----:B------:R-:W-:-:S02]  /*13c00*/  FMUL.FTZ R124, R0, R124 ;  /* 0x0000007c007c7220 */ /* 0x000fc40000410000 */
[----:B------:R-:W-:Y:S01]  /*13c10*/  FMUL.FTZ R125, R0, R125 ;  /* 0x0000007d007d7220 */ /* 0x000fe20000410000 */
[----:B------:R-:W-:Y:S01]  /*13c20*/  MOV R0, RZ ;  /* 0x000000ff00007202 */ /* 0x000fe20000000f00 */
[C---:B--2---:R-:W-:Y:S01]  /*13c30*/  FMUL.FTZ R182, R3.reuse, R182 ;  /* 0x000000b603b67220 */ /* 0x044fe20000410000 */
[----:B-1----:R-:W-:Y:S01]  /*13c40*/  @P3 MOV R6, 0x3f317218 ;  /* 0x3f31721800063802 */ /* 0x002fe20000000f00 */
[C---:B------:R-:W-:Y:S02]  /*13c50*/  FMUL.FTZ R29, R3.reuse, R183 ;  /* 0x000000b7031d7220 */ /* 0x040fe40000410000 */
[C---:B------:R-:W-:Y:S01]  /*13c60*/  FMUL.FTZ R174, R3.reuse, R174 ;  /* 0x000000ae03ae7220 */ /* 0x040fe20000410000 */
[----:B------:R-:W-:Y:S01]  /*13c70*/  @P0 MUFU.RCP R0, R4 ;  /* 0x0000000400000308 */ /* 0x000fe20000001000 */
        /* <DEDUP_REMOVED lines=12> */
[----:B------:R-:W-:Y:S01]  /*13d40*/  FMUL.FTZ R127, R3, R127 ;  /* 0x0000007f037f7220 */ /* 0x000fe20000410000 */
[----:B------:R-:W-:Y:S01]  /*13d50*/  @P2 MOV R3, 0x3f317218 ;  /* 0x3f31721800032802 */ /* 0x000fe20000000f00 */
[----:B---3--:R-:W-:-:S02]  /*13d60*/  FMUL.FTZ R148, R2, R148 ;  /* 0x0000009402947220 */ /* 0x008fc40000410000 */
        /* <DEDUP_REMOVED lines=14> */
[----:B------:R-:W-:Y:S02]  /*13e50*/  FMUL.FTZ R121, R2, R121 ;  /* 0x0000007902797220 */ /* 0x000fe40000410000 */
[----:B------:R1:W2:Y:S01]  /*13e60*/  @P0 MUFU.LG2 R2, R4 ;  /* 0x0000000400020308 */ /* 0x0002a20000000c00 */
[----:B----4-:R-:W-:Y:S02]  /*13e70*/  @P2 FMUL.FTZ R9, R5, 0.69314718246459960938 ;  /* 0x3f31721805092820 */ /* 0x010fe40000410000 */
[----:B------:R-:W-:Y:S02]  /*13e80*/  @P2 FMUL.FTZ R5, R3, c[0x0][0x2d0] ;  /* 0x0000b40003052a20 */ /* 0x000fe40000410000 */
[----:B------:R-:W-:-:S02]  /*13e90*/  @P1 FMUL.FTZ R7, R7, 0.69314718246459960938 ;  /* 0x3f31721807071820 */ /* 0x000fc40000410000 */
[----:B------:R-:W-:Y:S02]  /*13ea0*/  @P1 FMUL.FTZ R3, R17, c[0x0][0x2d0] ;  /* 0x0000b40011031a20 */ /* 0x000fe40000410000 */
[----:B------:R-:W-:Y:S02]  /*13eb0*/  @P3 FMUL.FTZ R13, R13, 0.69314718246459960938 ;  /* 0x3f3172180d0d3820 */ /* 0x000fe40000410000 */
[----:B------:R-:W-:Y:S01]  /*13ec0*/  @P1 FFMA.FTZ R34, R3, R69, R7 ;  /* 0x0000004503221223 */ /* 0x000fe20000010007 */
[----:B------:R-:W-:Y:S01]  /*13ed0*/  @P0 MOV R3, 0x3f317218 ;  /* 0x3f31721800030802 */ /* 0x000fe20000000f00 */
[----:B------:R-:W-:Y:S02]  /*13ee0*/  @P3 FMUL.FTZ R6, R6, c[0x0][0x2d0] ;  /* 0x0000b40006063a20 */ /* 0x000fe40000410000 */
[----:B------:R-:W-:Y:S01]  /*13ef0*/  @P2 FFMA.FTZ R33, R5, R70, R9 ;  /* 0x0000004605212223 */ /* 0x000fe20000010009 */
[----:B-1----:R-:W-:Y:S01]  /*13f00*/  MOV R4, 0x1 ;  /* 0x0000000100047802 */ /* 0x002fe20000000f00 */
[----:B--2---:R-:W-:-:S02]  /*13f10*/  @P0 FMUL.FTZ R2, R2, 0.69314718246459960938 ;  /* 0x3f31721802020820 */ /* 0x004fc40000410000 */
[----:B------:R-:W-:Y:S02]  /*13f20*/  @P0 FMUL.FTZ R3, R3, c[0x0][0x2d0] ;  /* 0x0000b40003030a20 */ /* 0x000fe40000410000 */
[----:B------:R-:W-:Y:S02]  /*13f30*/  @P3 FFMA.FTZ R32, R6, R71, R13 ;  /* 0x0000004706203223 */ /* 0x000fe4000001000d */
        /* <DEDUP_REMOVED lines=15> */
[----:B------:R-:W-:Y:S01]  /*14030*/  FMUL.FTZ R123, R0, R123 ;  /* 0x0000007b007b7220 */ /* 0x000fe20000410000 */
[----:B------:R-:W-:Y:S01]  /*14040*/  PRMT R0, R4, 0x7610, R0 ;  /* 0x0000761004007816 */ /* 0x000fe20000000000 */
[----:B------:R-:W-:-:S02]  /*14050*/  @P0 FFMA.FTZ R31, R3, R68, R2 ;  /* 0x00000044031f0223 */ /* 0x000fc40000010002 */
.L_x_509:
[----:B-1----:R1:W5:Y:S01]  /*14060*/  LDL R35, [R1+0x70] ;  /* 0x0000700001237983 */ /* 0x0023620000100800 */
[----:B------:R-:W-:Y:S03]  /*14070*/  BSSY B0, `(.L_x_566) ;  /* 0x0000012000007945 */ /* 0x000fe60003800000 */
[----:B------:R-:W2:Y:S02]  /*14080*/  S2R R36, SR_TID.X ;  /* 0x0000000000247919 */ /* 0x000ea40000002100 */
[----:B--2---:R-:W-:-:S13]  /*14090*/  LOP3.LUT P6, RZ, R36, 0x7f, RZ, 0xc0, !PT ;  /* 0x0000007f24ff7812 */ /* 0x004fda00078cc0ff */
[----:B------:R-:W-:Y:S05]  /*140a0*/  @P6 BRA `(.L_x_567) ;  /* 0x000000e000006947 */ /* 0x000fea0003800000 */
[----:B-1----:R-:W1:Y:S01]  /*140b0*/  S2R R4, SR_LANEID ;  /* 0x0000000000047919 */ /* 0x002e620000000000 */
[----:B------:R-:W-:Y:S01]  /*140c0*/  VOTEU.ANY UR4, UPT, PT ;  /* 0x0000000000047886 */ /* 0x000fe200038e0100 */
[----:B------:R-:W-:Y:S01]  /*140d0*/  IMAD.MOV.U32 R6, RZ, RZ, c[0x0][0x580] ;  /* 0x00016000ff067624 */ /* 0x000fe200078e00ff */
[----:B------:R-:W1:Y:S01]  /*140e0*/  FLO.U32 R3, UR4 ;  /* 0x0000000400037d00 */ /* 0x000e6200080e0000 */
[----:B------:R-:W-:-:S07]  /*140f0*/  IMAD.MOV.U32 R7, RZ, RZ, c[0x0][0x584] ;  /* 0x00016100ff077624 */ /* 0x000fce00078e00ff */
[----:B------:R-:W2:Y:S01]  /*14100*/  POPC R2, UR4 ;  /* 0x0000000400027d09 */ /* 0x000ea20008000000 */
[----:B-1----:R-:W-:-:S13]  /*14110*/  ISETP.EQ.U32.AND P0, PT, R3, R4, PT ;  /* 0x000000040300720c */ /* 0x002fda0003f02070 */
[----:B--2---:R-:W2:Y:S04]  /*14120*/  @P0 ATOMG.E.ADD.STRONG.GPU PT, R2, [R6.64], R2 ;  /* 0x00000002060209a8 */ /* 0x004ea800081ee1c6 */
[----:B------:R-:W1:Y:S04]  /*14130*/  S2R R4, SR_LTMASK ;  /* 0x0000000000047919 */ /* 0x000e680000003900 */
[----:B--2---:R1:W2:Y:S02]  /*14140*/  SHFL.IDX PT, R3, R2, R3, 0x1f ;  /* 0x00001f0302037589 */ /* 0x0042a400000e0000 */
[----:B-1----:R-:W-:-:S06]  /*14150*/  LOP3.LUT R2, R4, UR4, RZ, 0xc0, !PT ;  /* 0x0000000404027c12 */ /* 0x002fcc000f8ec0ff */
[----:B------:R-:W2:Y:S02]  /*14160*/  POPC R2, R2 ;  /* 0x0000000200027309 */ /* 0x000ea40000000000 */
[----:B--2--5:R-:W-:-:S05]  /*14170*/  IADD3 R35, R3, c[0x0][0xc], R2 ;  /* 0x0000030003237a10 */ /* 0x024fca0007ffe002 */
[----:B------:R1:W-:Y:S02]  /*14180*/  STL [R1+0x70], R35 ;  /* 0x0000702301007387 */ /* 0x0003e40000100800 */
.L_x_567:
[----:B-1----:R-:W-:Y:S05]  /*14190*/  BSYNC B0 ;  /* 0x0000000000007941 */ /* 0x002fea0003800000 */
.L_x_566:
[----:B------:R-:W-:Y:S01]  /*141a0*/  PRMT R0, R0, 0x9910, RZ ;  /* 0x0000991000007816 */ /* 0x000fe200000000ff */
[----:B------:R-:W-:Y:S01]  /*141b0*/  BSSY B1, `(.L_x_568) ;  /* 0x0000197000017945 */ /* 0x000fe20003800000 */
[----:B-----5:R-:W-:Y:S02]  /*141c0*/  IMAD.MOV.U32 R47, RZ, RZ, R35 ;  /* 0x000000ffff2f7224 */ /* 0x020fe400078e0023 */
[----:B------:R-:W-:-:S13]  /*141d0*/  ISETP.NE.AND P0, PT, R0, RZ, PT ;  /* 0x000000ff0000720c */ /* 0x000fda0003f05270 */
[----:B------:R-:W-:Y:S05]  /*141e0*/  @!P0 BRA `(.L_x_569) ;  /* 0x00000f7000008947 */ /* 0x000fea0003800000 */
[----:B------:R-:W2:Y:S04]  /*141f0*/  LDL R44, [R1+0x74] ;  /* 0x00007400012c7983 */ /* 0x000ea80000100800 */
[----:B------:R-:W3:Y:S04]  /*14200*/  LDL R43, [R1+0x84] ;  /* 0x00008400012b7983 */ /* 0x000ee80000100800 */
[----:B------:R-:W4:Y:S04]  /*14210*/  LDL R42, [R1+0x8c] ;  /* 0x00008c00012a7983 */ /* 0x000f280000100800 */
[----:B------:R-:W5:Y:S04]  /*14220*/  LDL R41, [R1+0x88] ;  /* 0x0000880001297983 */ /* 0x000f680000100800 */
[----:B------:R-:W4:Y:S04]  /*14230*/  LDL R40, [R1+0x78] ;  /* 0x0000780001287983 */ /* 0x000f280000100800 */
[----:B------:R-:W4:Y:S04]  /*14240*/  LDL R39, [R1+0x80] ;  /* 0x0000800001277983 */ /* 0x000f280000100800 */
[----:B------:R-:W4:Y:S04]  /*14250*/  LDL R38, [R1+0x7c] ;  /* 0x00007c0001267983 */ /* 0x000f280000100800 */
[----:B------:R-:W4:Y:S04]  /*14260*/  LDL R37, [R1+0x90] ;  /* 0x0000900001257983 */ /* 0x000f280000100800 */
[----:B------:R-:W4:Y:S01]  /*14270*/  LDL R35, [R1+0x94] ;  /* 0x0000940001237983 */ /* 0x000f220000100800 */
[----:B------:R-:W-:Y:S01]  /*14280*/  WARPSYNC 0xffffffff ;  /* 0xffffffff00007948 */ /* 0x000fe20003800000 */
[----:B------:R-:W-:-:S02]  /*14290*/  F2FP.PACK_AB R30, R30, R180 ;  /* 0x000000b41e1e723e */ /* 0x000fc400000000ff */
[----:B------:R-:W-:Y:S01]  /*142a0*/  BAR.SYNC.DEFER_BLOCKING 0x1, 0x80 ;  /* 0x0042000000007b1d */ /* 0x000fe20000010000 */
[----:B------:R-:W-:Y:S02]  /*142b0*/  F2FP.PACK_AB R29, R29, R182 ;  /* 0x000000b61d1d723e */ /* 0x000fe400000000ff */
[----:B------:R-:W-:Y:S02]  /*142c0*/  F2FP.PACK_AB R27, R27, R172 ;  /* 0x000000ac1b1b723e */ /* 0x000fe400000000ff */
[----:B------:R-:W-:Y:S02]  /*142d0*/  F2FP.PACK_AB R26, R26, R174 ;  /* 0x000000ae1a1a723e */ /* 0x000fe400000000ff */
[----:B------:R-:W-:Y:S02]  /*142e0*/  F2FP.PACK_AB R28, R28, R148 ;  /* 0x000000941c1c723e */ /* 0x000fe400000000ff */
[----:B------:R-:W-:Y:S02]  /*142f0*/  F2FP.PACK_AB R150, R151, R150 ;  /* 0x000000969796723e */ /* 0x000fe400000000ff */
        /* <DEDUP_REMOVED lines=26> */
[----:B--2---:R1:W-:Y:S04]  /*144a0*/  STS [R44], R30 ;  /* 0x0000001e2c007388 */ /* 0x0043e80000000800 */
[----:B------:R1:W-:Y:S04]  /*144b0*/  STS [R44+0x400], R29 ;  /* 0x0004001d2c007388 */ /* 0x0003e80000000800 */
[----:B---3--:R1:W-:Y:S04]  /*144c0*/  STS [R43], R27 ;  /* 0x0000001b2b007388 */ /* 0x0083e80000000800 */
[----:B------:R1:W-:Y:S04]  /*144d0*/  STS [R43+0x400], R26 ;  /* 0x0004001a2b007388 */ /* 0x0003e80000000800 */
[----:B------:R1:W-:Y:S04]  /*144e0*/  STS [R44+0x2000], R28 ;  /* 0x0020001c2c007388 */ /* 0x0003e80000000800 */
[----:B------:R1:W-:Y:S04]  /*144f0*/  STS [R44+0x2400], R150 ;  /* 0x002400962c007388 */ /* 0x0003e80000000800 */
[----:B------:R1:W-:Y:S04]  /*14500*/  STS [R43+0x2000], R25 ;  /* 0x002000192b007388 */ /* 0x0003e80000000800 */
[----:B------:R1:W-:Y:S04]  /*14510*/  STS [R43+0x2400], R158 ;  /* 0x0024009e2b007388 */ /* 0x0003e80000000800 */
[----:B----4-:R1:W-:Y:S04]  /*14520*/  STS [R42], R24 ;  /* 0x000000182a007388 */ /* 0x0103e80000000800 */
[----:B------:R1:W-:Y:S04]  /*14530*/  STS [R42+0x400], R23 ;  /* 0x000400172a007388 */ /* 0x0003e80000000800 */
[----:B-----5:R1:W-:Y:S04]  /*14540*/  STS [R41], R20 ;  /* 0x0000001429007388 */ /* 0x0203e80000000800 */
[----:B------:R1:W-:Y:S04]  /*14550*/  STS [R41+0x400], R19 ;  /* 0x0004001329007388 */ /* 0x0003e80000000800 */
[----:B------:R1:W-:Y:S04]  /*14560*/  STS [R42+0x2000], R22 ;  /* 0x002000162a007388 */ /* 0x0003e80000000800 */
[----:B------:R1:W-:Y:S04]  /*14570*/  STS [R42+0x2400], R21 ;  /* 0x002400152a007388 */ /* 0x0003e80000000800 */
[----:B------:R1:W-:Y:S04]  /*14580*/  STS [R41+0x2000], R18 ;  /* 0x0020001229007388 */ /* 0x0003e80000000800 */
[----:B------:R1:W-:Y:S04]  /*14590*/  STS [R41+0x2400], R17 ;  /* 0x0024001129007388 */ /* 0x0003e80000000800 */
[----:B------:R1:W-:Y:S04]  /*145a0*/  STS [R40], R16 ;  /* 0x0000001028007388 */ /* 0x0003e80000000800 */
[----:B------:R1:W-:Y:S04]  /*145b0*/  STS [R40+0x400], R15 ;  /* 0x0004000f28007388 */ /* 0x0003e80000000800 */
[----:B------:R1:W-:Y:S04]  /*145c0*/  STS [R39], R12 ;  /* 0x0000000c27007388 */ /* 0x0003e80000000800 */
        /* <DEDUP_REMOVED lines=13> */
[----:B------:R-:W-:Y:S06]  /*146a0*/  BAR.SYNC.DEFER_BLOCKING 0x1, 0x80 ;  /* 0x0042000000007b1d */ /* 0x000fec0000010000 */
[----:B------:R-:W-:Y:S05]  /*146b0*/  BRA.CONV ~URZ, `(.L_x_570) ;  /* 0x000000837f007947 */ /* 0x000fea000b800000 */
[----:B-1----:R-:W-:Y:S01]  /*146c0*/  SHF.R.S32.HI R35, RZ, 0x1f, R36 ;  /* 0x0000001fff237819 */ /* 0x002fe20000011424 */
[----:B------:R-:W-:Y:S01]  /*146d0*/  IMAD.MOV.U32 R58, RZ, RZ, RZ ;  /* 0x000000ffff3a7224 */ /* 0x000fe200078e00ff */
[----:B------:R-:W-:Y:S01]  /*146e0*/  MOV R2, 0x14740 ;  /* 0x0001474000027802 */ /* 0x000fe20000000f00 */
[----:B------:R-:W-:Y:S01]  /*146f0*/  IMAD.MOV.U32 R3, RZ, RZ, 0x1f ;  /* 0x0000001fff037424 */ /* 0x000fe200078e00ff */
[----:B------:R-:W-:-:S04]  /*14700*/  LEA.HI R35, R35, R36, RZ, 0x7 ;  /* 0x0000002423237211 */ /* 0x000fc800078f38ff */
[----:B------:R-:W-:-:S05]  /*14710*/  SHF.R.S32.HI R35, RZ, 0x7, R35 ;  /* 0x00000007ff237819 */ /* 0x000fca0000011423 */
[----:B------:R-:W-:Y:S02]  /*14720*/  IMAD.MOV.U32 R88, RZ, RZ, R35 ;  /* 0x000000ffff587224 */ /* 0x000fe400078e0023 */
[----:B------:R-:W-:Y:S05]  /*14730*/  CALL.REL.NOINC `($__internal_1_$__cuda_sm70_shflsync_idx_p) ;  /* 0x000070d000007944 */ /* 0x000fea0003c00000 */
.L_x_570:
[----:B-1----:R-:W2:Y:S04]  /*14740*/  LDL R2, [R1+0x6c] ;  /* 0x00006c0001027983 */ /* 0x002ea80000100800 */
[----:B------:R-:W3:Y:S04]  /*14750*/  LDL R5, [R1+0x30] ;  /* 0x0000300001057983 */ /* 0x000ee80000100800 */
[----:B------:R-:W4:Y:S04]  /*14760*/  LDL.LU R4, [R1+0x64] ;  /* 0x0000640001047983 */ /* 0x000f280000300800 */
[----:B------:R-:W2:Y:S04]  /*14770*/  LDL.LU R15, [R1+0x60] ;  /* 0x00006000010f7983 */ /* 0x000ea80000300800 */
[----:B------:R-:W3:Y:S01]  /*14780*/  LDL.LU R17, [R1+0x5c] ;  /* 0x00005c0001117983 */ /* 0x000ee20000300800 */
[----:B-----5:R-:W-:-:S03]  /*14790*/  IMAD.MOV.U32 R0, RZ, RZ, 0x1 ;  /* 0x00000001ff007424 */ /* 0x020fc600078e00ff */
[----:B------:R-:W3:Y:S02]  /*147a0*/  LDL R14, [R1+0x9c] ;  /* 0x00009c00010e7983 */ /* 0x000ee40000100800 */
[----:B------:R-:W-:Y:S02]  /*147b0*/  ISETP.NE.AND P0, PT, R0, c[0x0][0x4e8], PT ;  /* 0x00013a0000007a0c */ /* 0x000fe40003f05270 */
[----:B------:R-:W1:Y:S04]  /*147c0*/  S2R R16, SR_TID.X ;  /* 0x0000000000107919 */ /* 0x000e680000002100 */
[----:B------:R-:W1:Y:S01]  /*147d0*/  S2R R18, SR_TID.X ;  /* 0x0000000000127919 */ /* 0x000e620000002100 */
[----:B------:R-:W-:Y:S02]  /*147e0*/  ULDC UR5, c[0x0][0x4e8] ;  /* 0x00013a0000057ab9 */ /* 0x000fe40000000800 */
[----:B------:R-:W-:-:S02]  /*147f0*/  ULDC UR4, c[0x0][0x388] ;  /* 0x0000e20000047ab9 */ /* 0x000fc40000000800 */
[----:B------:R-:W-:Y:S01]  /*14800*/  UIMAD UR4, UR5, UR4, URZ ;  /* 0x00000004050472a4 */ /* 0x000fe2000f8e023f */
[----:B------:R-:W-:Y:S02]  /*14810*/  ISETP.GE.AND P5, PT, R242, c[0x0][0x3c8], PT ;  /* 0x0000f200f2007a0c */ /* 0x000fe40003fa6270 */
[----:B------:R-:W-:Y:S02]  /*14820*/  SHF.R.S32.HI R48, RZ, 0x1f, R242 ;  /* 0x0000001fff307819 */ /* 0x000fe400000114f2 */
[----:B----4-:R-:W-:Y:S01]  /*14830*/  SHF.R.S32.HI R0, RZ, 0x1f, R4 ;  /* 0x0000001fff007819 */ /* 0x010fe20000011404 */
[----:B------:R-:W-:Y:S01]  /*14840*/  IMAD.WIDE.U32 R6, R4, c[0x0][0x490], RZ ;  /* 0x0001240004067a25 */ /* 0x000fe200078e00ff */
[----:B--2---:R-:W-:-:S03]  /*14850*/  SHF.R.S32.HI R8, RZ, 0x1f, R15 ;  /* 0x0000001fff087819 */ /* 0x004fc6000001140f */
[----:B---3--:R-:W-:Y:S02]  /*14860*/  IMAD.IADD R3, R2, 0x1, R17 ;  /* 0x0000000102037824 */ /* 0x008fe400078e0211 */
[C---:B------:R-:W-:Y:S02]  /*14870*/  IMAD R2, R0.reuse, c[0x0][0x490], RZ ;  /* 0x0001240000027a24 */ /* 0x040fe400078e02ff */
[----:B------:R-:W-:Y:S02]  /*14880*/  IMAD R0, R0, c[0x0][0x3e8], RZ ;  /* 0x0000fa0000007a24 */ /* 0x000fe400078e02ff */
[----:B------:R-:W-:-:S04]  /*14890*/  @P0 IMAD.HI.U32 R12, R3, c[0x0][0x4ec], RZ ;  /* 0x00013b00030c0a27 */ /* 0x000fc800078e00ff */
[----:B------:R-:W-:Y:S02]  /*148a0*/  IMAD.IADD R10, R5, 0x1, R17 ;  /* 0x00000001050a7824 */ /* 0x000fe400078e0211 */
[C---:B------:R-:W-:Y:S02]  /*148b0*/  IMAD R9, R4.reuse, c[0x0][0x494], R2 ;  /* 0x0001250004097a24 */ /* 0x040fe400078e0202 */
[C---:B------:R-:W-:Y:S02]  /*148c0*/  IMAD R11, R4.reuse, c[0x0][0x3ec], R0 ;  /* 0x0000fb00040b7a24 */ /* 0x040fe400078e0200 */
[----:B------:R-:W-:Y:S01]  /*148d0*/  IMAD.MOV.U32 R2, RZ, RZ, R3 ;  /* 0x000000ffff027224 */ /* 0x000fe200078e0003 */
[----:B------:R-:W-:Y:S01]  /*148e0*/  @P0 SHF.R.U32.HI R2, RZ, c[0x0][0x4f0], R12 ;  /* 0x00013c00ff020a19 */ /* 0x000fe2000001160c */
[----:B------:R-:W-:-:S04]  /*148f0*/  IMAD.WIDE.U32 R4, R4, c[0x0][0x3e8], RZ ;  /* 0x0000fa0004047a25 */ /* 0x000fc800078e00ff */
[----:B------:R-:W-:-:S04]  /*14900*/  @P0 IMAD.HI.U32 R13, R10, c[0x0][0x4ec], RZ ;  /* 0x00013b000a0d0a27 */ /* 0x000fc800078e00ff */
[----:B------:R-:W-:Y:S02]  /*14910*/  IMAD.IADD R7, R7, 0x1, R9 ;  /* 0x0000000107077824 */ /* 0x000fe400078e0209 */
[C---:B------:R-:W-:Y:S02]  /*14920*/  IMAD R9, R8.reuse, c[0x0][0x498], RZ ;  /* 0x0001260008097a24 */ /* 0x040fe400078e02ff */
[----:B------:R-:W-:Y:S02]  /*14930*/  IMAD R8, R8, c[0x0][0x3f0], RZ ;  /* 0x0000fc0008087a24 */ /* 0x000fe400078e02ff */
[----:B------:R-:W-:Y:S01]  /*14940*/  IMAD.MOV.U32 R0, RZ, RZ, R10 ;  /* 0x000000ffff007224 */ /* 0x000fe200078e000a */
[----:B------:R-:W-:Y:S01]  /*14950*/  @P0 SHF.R.U32.HI R0, RZ, c[0x0][0x4f0], R13 ;  /* 0x00013c00ff000a19 */ /* 0x000fe2000001160d */
[----:B------:R-:W-:Y:S02]  /*14960*/  IMAD.IADD R5, R5, 0x1, R11 ;  /* 0x0000000105057824 */ /* 0x000fe400078e020b */
[----:B------:R-:W-:-:S02]  /*14970*/  IMAD.MOV R11, RZ, RZ, -R2 ;  /* 0x000000ffff0b7224 */ /* 0x000fc400078e0a02 */
[C---:B------:R-:W-:Y:S02]  /*14980*/  IMAD R13, R15.reuse, c[0x0][0x49c], R9 ;  /* 0x000127000f0d7a24 */ /* 0x040fe400078e0209 */
[C---:B------:R-:W-:Y:S02]  /*14990*/  IMAD R12, R15.reuse, c[0x0][0x3f4], R8 ;  /* 0x0000fd000f0c7a24 */ /* 0x040fe400078e0208 */
[----:B------:R-:W-:Y:S01]  /*149a0*/  IMAD.WIDE.U32 R8, R15, c[0x0][0x3f0], R4 ;  /* 0x0000fc000f087a25 */ /* 0x000fe200078e0004 */
[----:B------:R-:W-:-:S03]  /*149b0*/  SHF.R.S32.HI R5, RZ, 0x1f, R0 ;  /* 0x0000001fff057819 */ /* 0x000fc60000011400 */
[----:B------:R-:W-:-:S04]  /*149c0*/  IMAD.WIDE.U32 R6, R15, c[0x0][0x498], R6 ;  /* 0x000126000f067a25 */ /* 0x000fc800078e0006 */
[----:B------:R-:W-:Y:S01]  /*149d0*/  IMAD R4, R11, c[0x0][0x4e8], R3 ;  /* 0x00013a000b047a24 */ /* 0x000fe200078e0203 */
[----:B------:R-:W-:Y:S01]  /*149e0*/  SHF.R.S32.HI R11, RZ, 0x1f, R2 ;  /* 0x0000001fff0b7819 */ /* 0x000fe20000011402 */
[----:B------:R-:W-:Y:S01]  /*149f0*/  IMAD.IADD R3, R9, 0x1, R12 ;  /* 0x0000000109037824 */ /* 0x000fe200078e020c */
[----:B------:R-:W-:Y:S01]  /*14a00*/  IADD3 R6, P0, R2, R6, RZ ;  /* 0x0000000602067210 */ /* 0x000fe20007f1e0ff */
[----:B------:R-:W-:Y:S01]  /*14a10*/  IMAD R5, R5, c[0x0][0x3e0], RZ ;  /* 0x0000f80005057a24 */ /* 0x000fe200078e02ff */
[----:B------:R-:W-:Y:S01]  /*14a20*/  SHF.R.S32.HI R9, RZ, 0x1f, R4 ;  /* 0x0000001fff097819 */ /* 0x000fe20000011404 */
[----:B------:R-:W-:Y:S01]  /*14a30*/  IMAD.MOV.U32 R2, RZ, RZ, R8 ;  /* 0x000000ffff027224 */ /* 0x000fe200078e0008 */
[----:B------:R-:W-:Y:S01]  /*14a40*/  IADD3.X R7, R11, R7, R13, P0, !PT ;  /* 0x000000070b077210 */ /* 0x000fe200007fe40d */
[----:B------:R-:W-:Y:S01]  /*14a50*/  IMAD R12, R0, c[0x0][0x3e4], R5 ;  /* 0x0000f900000c7a24 */ /* 0x000fe200078e0205 */
[----:B-1----:R-:W-:Y:S01]  /*14a60*/  SHF.R.S32.HI R15, RZ, 0x1f, R16 ;  /* 0x0000001fff0f7819 */ /* 0x002fe20000011410 */
[----:B------:R-:W-:-:S02]  /*14a70*/  IMAD R5, R9, c[0x0][0x488], RZ ;  /* 0x0001220009057a24 */ /* 0x000fc400078e02ff */
[----:B------:R-:W-:Y:S01]  /*14a80*/  IMAD.WIDE.U32 R8, R0, c[0x0][0x3e0], R2 ;  /* 0x0000f80000087a25 */ /* 0x000fe200078e0002 */
[----:B------:R-:W-:-:S03]  /*14a90*/  LEA.HI R15, R15, R16, RZ, 0x5 ;  /* 0x000000100f0f7211 */ /* 0x000fc600078f28ff */
[----:B------:R-:W-:Y:S02]  /*14aa0*/  IMAD.MOV R0, RZ, RZ, -R0 ;  /* 0x000000ffff007224 */ /* 0x000fe400078e0a00 */
[C---:B------:R-:W-:Y:S02]  /*14ab0*/  IMAD R11, R4.reuse, c[0x0][0x48c], R5 ;  /* 0x00012300040b7a24 */ /* 0x040fe400078e0205 */
[----:B------:R-:W-:Y:S01]  /*14ac0*/  IMAD.WIDE.U32 R2, R4, c[0x0][0x488], R6 ;  /* 0x0001220004027a25 */ /* 0x000fe200078e0006 */
[----:B------:R-:W-:-:S03]  /*14ad0*/  LOP3.LUT R15, R15, 0xffffffe0, RZ, 0xc0, !PT ;  /* 0xffffffe00f0f7812 */ /* 0x000fc600078ec0ff */
[----:B------:R-:W-:Y:S02]  /*14ae0*/  IMAD R6, R0, c[0x0][0x4e8], R10 ;  /* 0x00013a0000067a24 */ /* 0x000fe400078e020a */
[----:B------:R-:W-:Y:S01]  /*14af0*/  IMAD.IADD R0, R3, 0x1, R11 ;  /* 0x0000000103007824 */ /* 0x000fe200078e020b */
[----:B------:R-:W-:Y:S01]  /*14b00*/  LEA R3, P0, R2, c[0x0][0x450], 0x2 ;  /* 0x0001140002037a11 */ /* 0x000fe200078010ff */
[----:B------:R-:W-:-:S03]  /*14b10*/  IMAD.IADD R15, R16, 0x1, -R15 ;  /* 0x00000001100f7824 */ /* 0x000fc600078e0a0f */
[----:B------:R-:W-:Y:S01]  /*14b20*/  LEA.HI.X R2, R2, c[0x0][0x454], R0, 0x2, P0 ;  /* 0x0001150002027a11 */ /* 0x000fe200000f1400 */
[----:B------:R-:W-:Y:S01]  /*14b30*/  IMAD.IADD R0, R14, 0x1, R17 ;  /* 0x000000010e007824 */ /* 0x000fe200078e0211 */
[----:B------:R-:W-:Y:S01]  /*14b40*/  LOP3.LUT P1, RZ, R15, 0x3, RZ, 0xc0, !PT ;  /* 0x000000030fff7812 */ /* 0x000fe2000782c0ff */
[----:B------:R-:W-:Y:S01]  /*14b50*/  IMAD.IADD R5, R9, 0x1, R12 ;  /* 0x0000000109057824 */ /* 0x000fe200078e020c */
[----:B------:R-:W-:Y:S01]  /*14b60*/  SHFL.IDX PT, R14, R3, RZ, 0x1c1f ;  /* 0x001c1fff030e7589 */ /* 0x000fe200000e0000 */
[----:B------:R-:W-:-:S03]  /*14b70*/  IMAD.MOV.U32 R4, RZ, RZ, R8 ;  /* 0x000000ffff047224 */ /* 0x000fc600078e0008 */
[----:B------:R-:W1:Y:S04]  /*14b80*/  SHFL.IDX PT, R15, R2, RZ, 0x1c1f ;  /* 0x001c1fff020f7589 */ /* 0x000e6800000e0000 */
[----:B------:R-:W-:Y:S04]  /*14b90*/  SHFL.IDX PT, R12, R3, 0x1, 0x1c1f ;  /* 0x003c1f00030c7f89 */ /* 0x000fe800000e0000 */
[----:B------:R-:W2:Y:S04]  /*14ba0*/  SHFL.IDX PT, R13, R2, 0x1, 0x1c1f ;  /* 0x003c1f00020d7f89 */ /* 0x000ea800000e0000 */
[----:B------:R-:W-:Y:S04]  /*14bb0*/  SHFL.IDX PT, R10, R3, 0x2, 0x1c1f ;  /* 0x005c1f00030a7f89 */ /* 0x000fe800000e0000 */
[----:B------:R-:W3:Y:S04]  /*14bc0*/  SHFL.IDX PT, R11, R2, 0x2, 0x1c1f ;  /* 0x005c1f00020b7f89 */ /* 0x000ee800000e0000 */
[----:B------:R4:W-:Y:S04]  /*14bd0*/  SHFL.IDX PT, R8, R3, 0x3, 0x1c1f ;  /* 0x007c1f0003087f89 */ /* 0x0009e800000e0000 */
[----:B------:R1:W2:Y:S01]  /*14be0*/  SHFL.IDX PT, R9, R2, 0x3, 0x1c1f ;  /* 0x007c1f0002097f89 */ /* 0x0002a200000e0000 */
[----:B------:R-:W-:-:S02]  /*14bf0*/  SHF.R.S32.HI R7, RZ, 0x1f, R6 ;  /* 0x0000001fff077819 */ /* 0x000fc40000011406 */
[----:B------:R-:W-:-:S03]  /*14c00*/  ISETP.GE.OR P4, PT, R0, UR4, P1 ;  /* 0x0000000400007c0c */ /* 0x000fc60008f86670 */
[----:B------:R-:W-:Y:S01]  /*14c10*/  IMAD R7, R7, c[0x0][0x3d8], RZ ;  /* 0x0000f60007077a24 */ /* 0x000fe200078e02ff */
[----:B------:R-:W-:Y:S01]  /*14c20*/  SHF.R.S32.HI R16, RZ, 0x1f, R18 ;  /* 0x0000001fff107819 */ /* 0x000fe20000011412 */
[----:B------:R-:W-:Y:S01]  /*14c30*/  IMAD.WIDE.U32 R4, R6, c[0x0][0x3d8], R4 ;  /* 0x0000f60006047a25 */ /* 0x000fe200078e0004 */
[C---:B----4-:R-:W-:Y:S02]  /*14c40*/  IADD3 R3, R0.reuse, 0x8, RZ ;  /* 0x0000000800037810 */ /* 0x050fe40007ffe0ff */
[C---:B-1----:R-:W-:Y:S02]  /*14c50*/  IADD3 R2, R0.reuse, 0x40, RZ ;  /* 0x0000004000027810 */ /* 0x042fe40007ffe0ff */
[----:B------:R-:W-:Y:S02]  /*14c60*/  IADD3 R0, R0, 0x48, RZ ;  /* 0x0000004800007810 */ /* 0x000fe40007ffe0ff */
[----:B------:R-:W-:Y:S02]  /*14c70*/  ISETP.GE.OR P3, PT, R3, UR4, P1 ;  /* 0x0000000403007c0c */ /* 0x000fe40008f66670 */
[----:B------:R-:W-:-:S02]  /*14c80*/  ISETP.GE.OR P2, PT, R2, UR4, P1 ;  /* 0x0000000402007c0c */ /* 0x000fc40008f46670 */
[----:B------:R-:W-:Y:S01]  /*14c90*/  ISETP.GE.OR P1, PT, R0, UR4, P1 ;  /* 0x0000000400007c0c */ /* 0x000fe20008f26670 */
[----:B------:R-:W-:Y:S01]  /*14ca0*/  IMAD R7, R6, c[0x0][0x3dc], R7 ;  /* 0x0000f70006077a24 */ /* 0x000fe200078e0207 */
[----:B------:R-:W-:Y:S01]  /*14cb0*/  LEA.HI R16, R16, R18, RZ, 0x3 ;  /* 0x0000001210107211 */ /* 0x000fe200078f18ff */
[----:B------:R-:W-:Y:S01]  /*14cc0*/  @!P4 ST.E [R14.64], R32 ;  /* 0x000000200e00c985 */ /* 0x000fe2000c101906 */
[----:B------:R-:W-:Y:S01]  /*14cd0*/  LEA R2, P0, R4, c[0x0][0x380], 0x1 ;  /* 0x0000e00004027a11 */ /* 0x000fe200078008ff */
[----:B------:R-:W-:Y:S01]  /*14ce0*/  IMAD.IADD R0, R5, 0x1, R7 ;  /* 0x0000000105007824 */ /* 0x000fe200078e0207 */
[----:B------:R-:W-:-:S03]  /*14cf0*/  SHF.R.S32.HI R16, RZ, 0x3, R16 ;  /* 0x00000003ff107819 */ /* 0x000fc60000011410 */
[----:B--2---:R-:W-:Y:S01]  /*14d00*/  @!P3 ST.E [R12.64], R33 ;  /* 0x000000210c00b985 */ /* 0x004fe2000c101906 */
[----:B------:R-:W-:-:S03]  /*14d10*/  LEA.HI.X R0, R4, c[0x0][0x384], R0, 0x1, P0 ;  /* 0x0000e10004007a11 */ /* 0x000fc600000f0c00 */
[----:B---3--:R-:W-:Y:S01]  /*14d20*/  @!P2 ST.E [R10.64], R34 ;  /* 0x000000220a00a985 */ /* 0x008fe2000c101906 */
[----:B------:R-:W-:-:S03]  /*14d30*/  IMAD.IADD R3, R16, 0x1, R17 ;  /* 0x0000000110037824 */ /* 0x000fc600078e0211 */
[----:B------:R-:W-:Y:S04]  /*14d40*/  @!P1 ST.E [R8.64], R31 ;  /* 0x0000001f08009985 */ /* 0x000fe8000c101906 */
[----:B------:R-:W1:Y:S04]  /*14d50*/  SHFL.IDX PT, R8, R2, RZ, 0x181f ;  /* 0x00181fff02087589 */ /* 0x000e6800000e0000 */
[----:B------:R-:W-:Y:S01]  /*14d60*/  LDS.128 R20, [R243+0x80] ;  /* 0x00008000f3147984 */ /* 0x000fe20000000c00 */
[----:B------:R-:W-:-:S03]  /*14d70*/  IADD3 R4, R3, 0x10, RZ ;  /* 0x0000001003047810 */ /* 0x000fc60007ffe0ff */
[----:B------:R-:W2:Y:S04]  /*14d80*/  SHFL.IDX PT, R7, R0, RZ, 0x181f ;  /* 0x00181fff00077589 */ /* 0x000ea800000e0000 */
[----:B------:R-:W3:Y:S04]  /*14d90*/  SHFL.IDX PT, R6, R2, 0x1, 0x181f ;  /* 0x00381f0002067f89 */ /* 0x000ee800000e0000 */
[----:B------:R-:W4:Y:S01]  /*14da0*/  SHFL.IDX PT, R5, R2, 0x2, 0x181f ;  /* 0x00581f0002057f89 */ /* 0x000f2200000e0000 */
[----:B------:R-:W-:-:S03]  /*14db0*/  ISETP.GE.OR P2, PT, R4, UR4, P5 ;  /* 0x0000000404007c0c */ /* 0x000fc6000af46670 */
[----:B------:R-:W4:Y:S01]  /*14dc0*/  SHFL.IDX PT, R11, R0, 0x1, 0x181f ;  /* 0x00381f00000b7f89 */ /* 0x000f2200000e0000 */
[----:B------:R-:W-:-:S03]  /*14dd0*/  ISETP.GE.OR P3, PT, R3, UR4, P5 ;  /* 0x0000000403007c0c */ /* 0x000fc6000af66670 */
[----:B------:R-:W4:Y:S01]  /*14de0*/  SHFL.IDX PT, R10, R0, 0x2, 0x181f ;  /* 0x00581f00000a7f89 */ /* 0x000f2200000e0000 */
[----:B------:R-:W-:-:S03]  /*14df0*/  IADD3 R4, R3, 0x20, RZ ;  /* 0x0000002003047810 */ /* 0x000fc60007ffe0ff */
[----:B------:R-:W4:Y:S01]  /*14e00*/  LDS.128 R16, [R243+0x880] ;  /* 0x00088000f3107984 */ /* 0x000f220000000c00 */
[----:B------:R-:W-:-:S03]  /*14e10*/  ISETP.GE.OR P0, PT, R4, UR4, P5 ;  /* 0x0000000404007c0c */ /* 0x000fc6000af06670 */
[----:B------:R-:W4:Y:S02]  /*14e20*/  LDS.128 R12, [R243+0x1080] ;  /* 0x00108000f30c7984 */ /* 0x000f240000000c00 */
[C---:B-1----:R-:W-:Y:S02]  /*14e30*/  @!P3 LEA R8, P4, R242.reuse, R8, 0x1 ;  /* 0x00000008f208b211 */ /* 0x042fe400078808ff */
[----:B------:R-:W-:Y:S01]  /*14e40*/  LDS.128 R24, [R243+0x1880] ;  /* 0x00188000f3187984 */ /* 0x000fe20000000c00 */
[C---:B------:R-:W-:Y:S02]  /*14e50*/  IADD3 R29, R3.reuse, 0x30, RZ ;  /* 0x00000030031d7810 */ /* 0x040fe40007ffe0ff */
[C---:B--2---:R-:W-:Y:S01]  /*14e60*/  @!P3 LEA.HI.X R9, R242.reuse, R7, R48, 0x1, P4 ;  /* 0x00000007f209b211 */ /* 0x044fe200020f0c30 */
[----:B------:R-:W1:Y:S01]  /*14e70*/  SHFL.IDX PT, R45, R2, 0x3, 0x181f ;  /* 0x00781f00022d7f89 */ /* 0x000e6200000e0000 */
[C---:B---3--:R-:W-:Y:S02]  /*14e80*/  @!P2 LEA R6, P1, R242.reuse, R6, 0x1 ;  /* 0x00000006f206a211 */ /* 0x048fe400078208ff */
[----:B------:R-:W-:Y:S01]  /*14e90*/  IADD3 R28, R3, 0x40, RZ ;  /* 0x00000040031c7810 */ /* 0x000fe20007ffe0ff */
[----:B------:R-:W2:Y:S01]  /*14ea0*/  SHFL.IDX PT, R46, R0, 0x3, 0x181f ;  /* 0x00781f00002e7f89 */ /* 0x000ea200000e0000 */
[----:B----4-:R-:W-:-:S02]  /*14eb0*/  @!P0 LEA R4, P4, R242, R5, 0x1 ;  /* 0x00000005f2048211 */ /* 0x010fc400078808ff */
[C-C-:B------:R-:W-:Y:S01]  /*14ec0*/  @!P2 LEA.HI.X R7, R242.reuse, R11, R48.reuse, 0x1, P1 ;  /* 0x0000000bf207a211 */ /* 0x140fe200008f0c30 */
[----:B------:R-:W-:Y:S01]  /*14ed0*/  LDS.128 R32, [R243+0x2880] ;  /* 0x00288000f3207984 */ /* 0x000fe20000000c00 */
[----:B------:R-:W-:Y:S02]  /*14ee0*/  @!P0 LEA.HI.X R5, R242, R10, R48, 0x1, P4 ;  /* 0x0000000af2058211 */ /* 0x000fe400020f0c30 */
[----:B------:R-:W-:Y:S01]  /*14ef0*/  ISETP.GE.OR P1, PT, R29, UR4, P5 ;  /* 0x000000041d007c0c */ /* 0x000fe2000af26670 */
[----:B------:R-:W-:Y:S01]  /*14f00*/  LDS.128 R36, [R243+0x3080] ;  /* 0x00308000f3247984 */ /* 0x000fe20000000c00 */
[----:B------:R-:W-:-:S03]  /*14f10*/  ISETP.GE.OR P4, PT, R28, UR4, P5 ;  /* 0x000000041c007c0c */ /* 0x000fc6000af86670 */
[----:B------:R-:W-:Y:S04]  /*14f20*/  LDS.128 R28, [R243+0x2080] ;  /* 0x00208000f31c7984 */ /* 0x000fe80000000c00 */
[----:B------:R-:W3:Y:S04]  /*14f30*/  SHFL.IDX PT, R44, R2, 0x4, 0x181f ;  /* 0x00981f00022c7f89 */ /* 0x000ee800000e0000 */
[----:B------:R-:W-:Y:S04]  /*14f40*/  LDS.128 R40, [R243+0x3880] ;  /* 0x00388000f3287984 */ /* 0x000fe80000000c00 */
[----:B------:R4:W-:Y:S04]  /*14f50*/  @!P3 ST.E.128 [R8.64], R20 ;  /* 0x000000140800b985 */ /* 0x0009e8000c101d06 */
[----:B------:R-:W1:Y:S04]  /*14f60*/  SHFL.IDX PT, R9, R2, 0x5, 0x181f ;  /* 0x00b81f0002097f89 */ /* 0x000e6800000e0000 */
[----:B------:R-:W1:Y:S04]  /*14f70*/  SHFL.IDX PT, R11, R0, 0x4, 0x181f ;  /* 0x00981f00000b7f89 */ /* 0x000e6800000e0000 */
[----:B------:R-:W-:Y:S04]  /*14f80*/  SHFL.IDX PT, R10, R2, 0x6, 0x181f ;  /* 0x00d81f00020a7f89 */ /* 0x000fe800000e0000 */
[----:B------:R-:W1:Y:S04]  /*14f90*/  SHFL.IDX PT, R21, R0, 0x5, 0x181f ;  /* 0x00b81f0000157f89 */ /* 0x000e6800000e0000 */
[----:B------:R-:W1:Y:S04]  /*14fa0*/  SHFL.IDX PT, R20, R0, 0x6, 0x181f ;  /* 0x00d81f0000147f89 */ /* 0x000e6800000e0000 */
[----:B------:R-:W-:Y:S01]  /*14fb0*/  @!P2 ST.E.128 [R6.64], R16 ;  /* 0x000000100600a985 */ /* 0x000fe2000c101d06 */
[----:B----4-:R-:W-:-:S02]  /*14fc0*/  IADD3 R22, R3, 0x50, RZ ;  /* 0x0000005003167810 */ /* 0x010fc40007ffe0ff */
[C---:B------:R-:W-:Y:S02]  /*14fd0*/  IADD3 R8, R3.reuse, 0x60, RZ ;  /* 0x0000006003087810 */ /* 0x040fe40007ffe0ff */
[----:B------:R-:W-:Y:S01]  /*14fe0*/  ISETP.GE.OR P3, PT, R22, UR4, P5 ;  /* 0x0000000416007c0c */ /* 0x000fe2000af66670 */
[----:B------:R1:W-:Y:S01]  /*14ff0*/  @!P0 ST.E.128 [R4.64], R12 ;  /* 0x0000000c04008985 */ /* 0x0003e2000c101d06 */
[----:B------:R-:W-:Y:S02]  /*15000*/  ISETP.GE.OR P2, PT, R8, UR4, P5 ;  /* 0x0000000408007c0c */ /* 0x000fe4000af46670 */
[----:B------:R-:W-:-:S04]  /*15010*/  IADD3 R3, R3, 0x70, RZ ;  /* 0x0000007003037810 */ /* 0x000fc80007ffe0ff */
[----:B------:R-:W-:Y:S02]  /*15020*/  ISETP.GE.OR P5, PT, R3, UR4, P5 ;  /* 0x0000000403007c0c */ /* 0x000fe4000afa6670 */
[----:B-1----:R-:W-:-:S04]  /*15030*/  @!P1 LEA R4, P0, R242, R45, 0x1 ;  /* 0x0000002df2049211 */ /* 0x002fc800078008ff */
[C---:B--2---:R-:W-:Y:S02]  /*15040*/  @!P1 LEA.HI.X R5, R242.reuse, R46, R48, 0x1, P0 ;  /* 0x0000002ef2059211 */ /* 0x044fe400000f0c30 */
[----:B---3--:R-:W-:-:S03]  /*15050*/  @!P4 LEA R8, P0, R242, R44, 0x1 ;  /* 0x0000002cf208c211 */ /* 0x008fc600078008ff */
[----:B------:R1:W-:Y:S01]  /*15060*/  @!P1 ST.E.128 [R4.64], R24 ;  /* 0x0000001804009985 */ /* 0x0003e2000c101d06 */
[C---:B------:R-:W-:Y:S02]  /*15070*/  @!P3 LEA R6, P1, R242.reuse, R9, 0x1 ;  /* 0x00000009f206b211 */ /* 0x040fe400078208ff */
[C-C-:B------:R-:W-:Y:S02]  /*15080*/  @!P4 LEA.HI.X R9, R242.reuse, R11, R48.reuse, 0x1, P0 ;  /* 0x0000000bf209c211 */ /* 0x140fe400000f0c30 */
[----:B------:R-:W-:-:S03]  /*15090*/  @!P3 LEA.HI.X R7, R242, R21, R48, 0x1, P1 ;  /* 0x00000015f207b211 */ /* 0x000fc600008f0c30 */
[----:B------:R2:W-:Y:S04]  /*150a0*/  @!P4 ST.E.128 [R8.64], R28 ;  /* 0x0000001c0800c985 */ /* 0x0005e8000c101d06 */
[----:B------:R2:W-:Y:S01]  /*150b0*/  @!P3 ST.E.128 [R6.64], R32 ;  /* 0x000000200600b985 */ /* 0x0005e2000c101d06 */
[----:B-1----:R-:W-:-:S04]  /*150c0*/  @!P2 LEA R4, P0, R242, R10, 0x1 ;  /* 0x0000000af204a211 */ /* 0x002fc800078008ff */
[----:B------:R-:W-:-:S05]  /*150d0*/  @!P2 LEA.HI.X R5, R242, R20, R48, 0x1, P0 ;  /* 0x00000014f205a211 */ /* 0x000fca00000f0c30 */
[----:B------:R2:W-:Y:S04]  /*150e0*/  @!P2 ST.E.128 [R4.64], R36 ;  /* 0x000000240400a985 */ /* 0x0005e8000c101d06 */
[----:B------:R-:W1:Y:S04]  /*150f0*/  SHFL.IDX PT, R2, R2, 0x7, 0x181f ;  /* 0x00f81f0002027f89 */ /* 0x000e6800000e0000 */
[----:B------:R-:W3:Y:S01]  /*15100*/  SHFL.IDX PT, R0, R0, 0x7, 0x181f ;  /* 0x00f81f0000007f89 */ /* 0x000ee200000e0000 */
[----:B------:R-:W-:Y:S05]  /*15110*/  @P5 BRA `(.L_x_571) ;  /* 0x00000a0000005947 */ /* 0x000fea0003800000 */
[----:B-1----:R-:W-:-:S04]  /*15120*/  LEA R2, P0, R242, R2, 0x1 ;  /* 0x00000002f2027211 */ /* 0x002fc800078008ff */
[----:B---3--:R-:W-:-:S05]  /*15130*/  LEA.HI.X R3, R242, R0, R48, 0x1, P0 ;  /* 0x00000000f2037211 */ /* 0x008fca00000f0c30 */
[----:B------:R1:W-:Y:S01]  /*15140*/  ST.E.128 [R2.64], R40 ;  /* 0x0000002802007985 */ /* 0x0003e2000c101d06 */
[----:B------:R-:W-:Y:S05]  /*15150*/  BRA `(.L_x_571) ;  /* 0x000009c000007947 */ /* 0x000fea0003800000 */
.L_x_569:
[----:B------:R-:W2:Y:S04]  /*15160*/  LDL R2, [R1+0x64] ;  /* 0x0000640001027983 */ /* 0x000ea80000100800 */
[----:B------:R-:W3:Y:S04]  /*15170*/  LDL R0, [R1+0x60] ;  /* 0x0000600001007983 */ /* 0x000ee80000100800 */
[----:B------:R-:W4:Y:S04]  /*15180*/  LDL R4, [R1+0x5c] ;  /* 0x00005c0001047983 */ /* 0x000f280000100800 */
[----:B------:R-:W1:Y:S01]  /*15190*/  S2R R3, SR_TID.X ;  /* 0x0000000000037919 */ /* 0x000e620000002100 */
[----:B------:R-:W-:Y:S01]  /*151a0*/  BSSY B0, `(.L_x_572) ;  /* 0x0000026000007945 */ /* 0x000fe20003800000 */
[----:B-1----:R-:W-:Y:S01]  /*151b0*/  ISETP.GE.AND P0, PT, R3, 0x80, PT ;  /* 0x000000800300780c */ /* 0x002fe20003f06270 */
[----:B--2---:R-:W-:-:S02]  /*151c0*/  IMAD.MOV.U32 R12, RZ, RZ, R2 ;  /* 0x000000ffff0c7224 */ /* 0x004fc400078e0002 */
[----:B---3--:R-:W-:-:S03]  /*151d0*/  IMAD.MOV.U32 R11, RZ, RZ, R0 ;  /* 0x000000ffff0b7224 */ /* 0x008fc600078e0000 */
[----:B------:R-:W-:Y:S01]  /*151e0*/  SHF.R.S32.HI R7, RZ, 0x1f, R12 ;  /* 0x0000001fff077819 */ /* 0x000fe2000001140c */
[----:B----4-:R-:W-:Y:S01]  /*151f0*/  IMAD.MOV.U32 R13, RZ, RZ, R4 ;  /* 0x000000ffff0d7224 */ /* 0x010fe200078e0004 */
[----:B------:R-:W-:-:S05]  /*15200*/  SHF.R.S32.HI R10, RZ, 0x1f, R11 ;  /* 0x0000001fff0a7819 */ /* 0x000fca000001140b */
[----:B------:R-:W-:Y:S05]  /*15210*/  @P0 BRA `(.L_x_573) ;  /* 0x000001e000000947 */ /* 0x000fea0003800000 */
[----:B------:R-:W-:Y:S02]  /*15220*/  MOV R2, c[0x0][0x4e8] ;  /* 0x00013a0000027a02 */ /* 0x000fe40000000f00 */
[----:B------:R-:W-:-:S03]  /*15230*/  IADD3 R6, R13, R3, RZ ;  /* 0x000000030d067210 */ /* 0x000fc60007ffe0ff */
[----:B------:R-:W-:-:S05]  /*15240*/  IMAD R0, R2, c[0x0][0x388], RZ ;  /* 0x0000e20002007a24 */ /* 0x000fca00078e02ff */
[----:B------:R-:W-:-:S13]  /*15250*/  ISETP.GE.AND P0, PT, R6, R0, PT ;  /* 0x000000000600720c */ /* 0x000fda0003f06270 */
[----:B------:R-:W-:Y:S05]  /*15260*/  @P0 BRA `(.L_x_573) ;  /* 0x0000019000000947 */ /* 0x000fea0003800000 */
[----:B------:R-:W-:Y:S01]  /*15270*/  ISETP.NE.AND P0, PT, R2, 0x1, PT ;  /* 0x000000010200780c */ /* 0x000fe20003f05270 */
[----:B------:R-:W-:Y:S01]  /*15280*/  IMAD R4, R7, c[0x0][0x490], RZ ;  /* 0x0001240007047a24 */ /* 0x000fe200078e02ff */
[----:B------:R-:W-:Y:S01]  /*15290*/  MOV R0, R6 ;  /* 0x0000000600007202 */ /* 0x000fe20000000f00 */
[----:B------:R-:W-:-:S04]  /*152a0*/  IMAD.WIDE.U32 R2, R12, c[0x0][0x490], RZ ;  /* 0x000124000c027a25 */ /* 0x000fc800078e00ff */
[----:B------:R-:W-:Y:S02]  /*152b0*/  IMAD R4, R12, c[0x0][0x494], R4 ;  /* 0x000125000c047a24 */ /* 0x000fe400078e0204 */
[----:B------:R-:W-:-:S03]  /*152c0*/  IMAD R9, R10, c[0x0][0x498], RZ ;  /* 0x000126000a097a24 */ /* 0x000fc600078e02ff */
[----:B------:R-:W-:Y:S01]  /*152d0*/  IADD3 R3, R3, R4, RZ ;  /* 0x0000000403037210 */ /* 0x000fe20007ffe0ff */
[----:B------:R-:W-:-:S05]  /*152e0*/  @P0 IMAD.HI.U32 R5, R6, c[0x0][0x4ec], RZ ;  /* 0x00013b0006050a27 */ /* 0x000fca00078e00ff */
[----:B------:R-:W-:Y:S01]  /*152f0*/  @P0 SHF.R.U32.HI R0, RZ, c[0x0][0x4f0], R5 ;  /* 0x00013c00ff000a19 */ /* 0x000fe20000011605 */
[----:B------:R-:W-:-:S03]  /*15300*/  IMAD.WIDE.U32 R4, R11, c[0x0][0x498], R2 ;  /* 0x000126000b047a25 */ /* 0x000fc600078e0002 */
[C---:B------:R-:W-:Y:S01]  /*15310*/  IADD3 R8, -R0.reuse, RZ, RZ ;  /* 0x000000ff00087210 */ /* 0x040fe20007ffe1ff */
[----:B------:R-:W-:Y:S01]  /*15320*/  IMAD R3, R11, c[0x0][0x49c], R9 ;  /* 0x000127000b037a24 */ /* 0x000fe200078e0209 */
[----:B------:R-:W-:-:S03]  /*15330*/  IADD3 R4, P0, R0, R4, RZ ;  /* 0x0000000400047210 */ /* 0x000fc60007f1e0ff */
[----:B------:R-:W-:Y:S01]  /*15340*/  IMAD R2, R8, c[0x0][0x4e8], R6 ;  /* 0x00013a0008027a24 */ /* 0x000fe200078e0206 */
[----:B------:R-:W-:-:S04]  /*15350*/  SHF.R.S32.HI R6, RZ, 0x1f, R0 ;  /* 0x0000001fff067819 */ /* 0x000fc80000011400 */
[----:B------:R-:W-:Y:S02]  /*15360*/  SHF.R.S32.HI R0, RZ, 0x1f, R2 ;  /* 0x0000001fff007819 */ /* 0x000fe40000011402 */
[----:B------:R-:W-:-:S03]  /*15370*/  IADD3.X R5, R6, R5, R3, P0, !PT ;  /* 0x0000000506057210 */ /* 0x000fc600007fe403 */
[----:B------:R-:W-:-:S04]  /*15380*/  IMAD R0, R0, c[0x0][0x488], RZ ;  /* 0x0001220000007a24 */ /* 0x000fc800078e02ff */
[C---:B------:R-:W-:Y:S02]  /*15390*/  IMAD R0, R2.reuse, c[0x0][0x48c], R0 ;  /* 0x0001230002007a24 */ /* 0x040fe400078e0200 */
[----:B------:R-:W-:-:S05]  /*153a0*/  IMAD.WIDE.U32 R2, R2, c[0x0][0x488], R4 ;  /* 0x0001220002027a25 */ /* 0x000fca00078e0004 */
[----:B------:R-:W-:Y:S02]  /*153b0*/  IADD3 R0, R3, R0, RZ ;  /* 0x0000000003007210 */ /* 0x000fe40007ffe0ff */
[----:B------:R-:W-:-:S04]  /*153c0*/  LEA R4, P0, R2, c[0x0][0x450], 0x2 ;  /* 0x0001140002047a11 */ /* 0x000fc800078010ff */
[----:B------:R-:W-:Y:S02]  /*153d0*/  LEA.HI.X R5, R2, c[0x0][0x454], R0, 0x2, P0 ;  /* 0x0001150002057a11 */ /* 0x000fe400000f1400 */
[----:B------:R-:W-:-:S05]  /*153e0*/  MOV R0, 0xff800000 ;  /* 0xff80000000007802 */ /* 0x000fca0000000f00 */
[----:B------:R1:W-:Y:S02]  /*153f0*/  STG.E [R4.64], R0 ;  /* 0x0000000004007986 */ /* 0x0003e4000c101906 */
.L_x_573:
[----:B------:R-:W-:Y:S05]  /*15400*/  BSYNC B0 ;  /* 0x0000000000007941 */ /* 0x000fea0003800000 */
.L_x_572:
[----:B------:R-:W2:Y:S01]  /*15410*/  LDL R2, [R1+0x30] ;  /* 0x0000300001027983 */ /* 0x000ea20000100800 */
[----:B-1----:R-:W-:Y:S01]  /*15420*/  MOV R0, c[0x0][0x4e8] ;  /* 0x00013a0000007a02 */ /* 0x002fe20000000f00 */
[----:B------:R-:W-:-:S03]  /*15430*/  IMAD R6, R10, c[0x0][0x3f0], RZ ;  /* 0x0000fc000a067a24 */ /* 0x000fc600078e02ff */
[----:B------:R-:W-:Y:S01]  /*15440*/  ISETP.NE.AND P0, PT, R0, 0x1, PT ;  /* 0x000000010000780c */ /* 0x000fe20003f05270 */
[----:B------:R-:W-:Y:S02]  /*15450*/  IMAD R0, R7, c[0x0][0x3e8], RZ ;  /* 0x0000fa0007007a24 */ /* 0x000fe400078e02ff */
[----:B------:R-:W-:Y:S02]  /*15460*/  IMAD R8, R11, c[0x0][0x3f4], R6 ;  /* 0x0000fd000b087a24 */ /* 0x000fe400078e0206 */
[----:B------:R-:W-:Y:S01]  /*15470*/  IMAD R5, R12, c[0x0][0x3ec], R0 ;  /* 0x0000fb000c057a24 */ /* 0x000fe200078e0200 */
[----:B--2---:R-:W-:Y:S01]  /*15480*/  IADD3 R4, R2, R13, RZ ;  /* 0x0000000d02047210 */ /* 0x004fe20007ffe0ff */
[----:B------:R-:W-:-:S03]  /*15490*/  IMAD.WIDE.U32 R2, R12, c[0x0][0x3e8], RZ ;  /* 0x0000fa000c027a25 */ /* 0x000fc600078e00ff */
[----:B------:R-:W-:-:S03]  /*154a0*/  MOV R0, R4 ;  /* 0x0000000400007202 */ /* 0x000fc60000000f00 */
[----:B------:R-:W-:Y:S01]  /*154b0*/  @P0 IMAD.HI.U32 R7, R4, c[0x0][0x4ec], RZ ;  /* 0x00013b0004070a27 */ /* 0x000fe200078e00ff */
[----:B------:R-:W-:-:S04]  /*154c0*/  IADD3 R3, R3, R5, RZ ;  /* 0x0000000503037210 */ /* 0x000fc80007ffe0ff */
[----:B------:R-:W-:Y:S01]  /*154d0*/  @P0 SHF.R.U32.HI R0, RZ, c[0x0][0x4f0], R7 ;  /* 0x00013c00ff000a19 */ /* 0x000fe20000011607 */
[----:B------:R-:W-:Y:S01]  /*154e0*/  IMAD.WIDE.U32 R2, R11, c[0x0][0x3f0], R2 ;  /* 0x0000fc000b027a25 */ /* 0x000fe200078e0002 */
[----:B------:R-:W-:Y:S02]  /*154f0*/  ISETP.GE.AND P0, PT, R242, c[0x0][0x3c8], PT ;  /* 0x0000f200f2007a0c */ /* 0x000fe40003f06270 */
[----:B------:R-:W-:Y:S02]  /*15500*/  SHF.R.S32.HI R6, RZ, 0x1f, R0 ;  /* 0x0000001fff067819 */ /* 0x000fe40000011400 */
[----:B------:R-:W-:Y:S02]  /*15510*/  IADD3 R5, -R0, RZ, RZ ;  /* 0x000000ff00057210 */ /* 0x000fe40007ffe1ff */
[----:B------:R-:W-:Y:S01]  /*15520*/  IADD3 R3, R3, R8, RZ ;  /* 0x0000000803037210 */ /* 0x000fe20007ffe0ff */
[----:B------:R-:W-:Y:S02]  /*15530*/  IMAD R6, R6, c[0x0][0x3e0], RZ ;  /* 0x0000f80006067a24 */ /* 0x000fe400078e02ff */
[----:B------:R-:W-:-:S02]  /*15540*/  IMAD R4, R5, c[0x0][0x4e8], R4 ;  /* 0x00013a0005047a24 */ /* 0x000fc400078e0204 */
        /* <DEDUP_REMOVED lines=12> */
.L_x_618:
[----:B------:R-:W-:Y:S05]  /*15610*/  BRA.DIV ~URZ, `(.L_x_575) ;  /* 0x00005ad27f007947 */ /* 0x000fea000b800000 */
[----:B------:R3:W4:Y:S02]  /*15620*/  SHFL.IDX PT, R2, R5, RZ, 0x181f ;  /* 0x00181fff05027589 */ /* 0x00072400000e0000 */
.L_x_619:
[----:B------:R-:W5:Y:S04]  /*15630*/  LDL.LU R3, [R1+0x5c] ;  /* 0x00005c0001037983 */ /* 0x000f680000300800 */
[----:B------:R-:W1:Y:S02]  /*15640*/  S2R R7, SR_TID.X ;  /* 0x0000000000077919 */ /* 0x000e640000002100 */
[----:B-1----:R-:W-:-:S04]  /*15650*/  SHF.R.S32.HI R0, RZ, 0x1f, R7 ;  /* 0x0000001fff007819 */ /* 0x002fc80000011407 */
[----:B------:R-:W-:Y:S01]  /*15660*/  LEA.HI R0, R0, R7, RZ, 0x3 ;  /* 0x0000000700007211 */ /* 0x000fe200078f18ff */
[----:B------:R-:W-:-:S03]  /*15670*/  IMAD.MOV.U32 R7, RZ, RZ, c[0x0][0x4e8] ;  /* 0x00013a00ff077624 */ /* 0x000fc600078e00ff */
[----:B------:R-:W-:Y:S01]  /*15680*/  SHF.R.S32.HI R0, RZ, 0x3, R0 ;  /* 0x00000003ff007819 */ /* 0x000fe20000011400 */
[----:B------:R-:W-:Y:S01]  /*15690*/  IMAD R7, R7, c[0x0][0x388], RZ ;  /* 0x0000e20007077a24 */ /* 0x000fe200078e02ff */
[----:B------:R-:W-:-:S03]  /*156a0*/  SHF.R.S32.HI R8, RZ, 0x1f, R242 ;  /* 0x0000001fff087819 */ /* 0x000fc600000114f2 */
[----:B-----5:R-:W-:-:S05]  /*156b0*/  IMAD.IADD R0, R0, 0x1, R3 ;  /* 0x0000000100007824 */ /* 0x020fca00078e0203 */
[----:B------:R-:W-:-:S13]  /*156c0*/  ISETP.GE.OR P2, PT, R0, R7, P0 ;  /* 0x000000070000720c */ /* 0x000fda0000746670 */
[----:B----4-:R-:W-:-:S04]  /*156d0*/  @!P2 LEA R2, P1, R242, R2, 0x1 ;  /* 0x00000002f202a211 */ /* 0x010fc800078208ff */
[----:B--2---:R-:W-:-:S05]  /*156e0*/  @!P2 LEA.HI.X R3, R242, R6, R8, 0x1, P1 ;  /* 0x00000006f203a211 */ /* 0x004fca00008f0c08 */
[----:B------:R1:W-:Y:S01]  /*156f0*/  @!P2 ST.E.128 [R2.64], RZ ;  /* 0x000000ff0200a985 */ /* 0x0003e2000c101d06 */
[----:B------:R-:W-:Y:S05]  /*15700*/  BRA.DIV ~URZ, `(.L_x_576) ;  /* 0x00005a527f007947 */ /* 0x000fea000b800000 */
[----:B------:R2:W4:Y:S04]  /*15710*/  SHFL.IDX PT, R6, R4, 0x1, 0x181f ;  /* 0x00381f0004067f89 */ /* 0x00052800000e0000 */
[----:B-1----:R2:W1:Y:S02]  /*15720*/  SHFL.IDX PT, R2, R5, 0x1, 0x181f ;  /* 0x00381f0005027f89 */ /* 0x00246400000e0000 */
.L_x_620:
[----:B------:R-:W-:Y:S02]  /*15730*/  IADD3 R3, R0, 0x10, RZ ;  /* 0x0000001000037810 */ /* 0x000fe40007ffe0ff */
[----:B------:R-:W-:Y:S02]  /*15740*/  SHF.R.S32.HI R8, RZ, 0x1f, R242 ;  /* 0x0000001fff087819 */ /* 0x000fe400000114f2 */
[----:B------:R-:W-:-:S13]  /*15750*/  ISETP.GE.OR P2, PT, R3, R7, P0 ;  /* 0x000000070300720c */ /* 0x000fda0000746670 */
[----:B-1----:R-:W-:-:S04]  /*15760*/  @!P2 LEA R2, P1, R242, R2, 0x1 ;  /* 0x00000002f202a211 */ /* 0x002fc800078208ff */
[----:B----4-:R-:W-:-:S05]  /*15770*/  @!P2 LEA.HI.X R3, R242, R6, R8, 0x1, P1 ;  /* 0x00000006f203a211 */ /* 0x010fca00008f0c08 */
[----:B------:R1:W-:Y:S01]  /*15780*/  @!P2 ST.E.128 [R2.64], RZ ;  /* 0x000000ff0200a985 */ /* 0x0003e2000c101d06 */
[----:B------:R-:W-:Y:S05]  /*15790*/  BRA.DIV ~URZ, `(.L_x_577) ;  /* 0x00005a927f007947 */ /* 0x000fea000b800000 */
[----:B------:R4:W1:Y:S02]  /*157a0*/  SHFL.IDX PT, R6, R4, 0x2, 0x181f ;  /* 0x00581f0004067f89 */ /* 0x00086400000e0000 */
.L_x_621:
[----:B------:R-:W-:Y:S05]  /*157b0*/  BRA.DIV ~URZ, `(.L_x_578) ;  /* 0x00005ae27f007947 */ /* 0x000fea000b800000 */
[----:B-1----:R1:W2:Y:S02]  /*157c0*/  SHFL.IDX PT, R2, R5, 0x2, 0x181f ;  /* 0x00581f0005027f89 */ /* 0x0022a400000e0000 */
.L_x_622:
[----:B------:R-:W-:Y:S02]  /*157d0*/  IADD3 R3, R0, 0x20, RZ ;  /* 0x0000002000037810 */ /* 0x000fe40007ffe0ff */
[----:B------:R-:W-:Y:S02]  /*157e0*/  SHF.R.S32.HI R8, RZ, 0x1f, R242 ;  /* 0x0000001fff087819 */ /* 0x000fe400000114f2 */
[----:B------:R-:W-:-:S13]  /*157f0*/  ISETP.GE.OR P2, PT, R3, R7, P0 ;  /* 0x000000070300720c */ /* 0x000fda0000746670 */
[----:B--2---:R-:W-:-:S04]  /*15800*/  @!P2 LEA R2, P1, R242, R2, 0x1 ;  /* 0x00000002f202a211 */ /* 0x004fc800078208ff */
[----:B------:R-:W-:-:S05]  /*15810*/  @!P2 LEA.HI.X R3, R242, R6, R8, 0x1, P1 ;  /* 0x00000006f203a211 */ /* 0x000fca00008f0c08 */
[----:B------:R2:W-:Y:S01]  /*15820*/  @!P2 ST.E.128 [R2.64], RZ ;  /* 0x000000ff0200a985 */ /* 0x0005e2000c101d06 */
[----:B------:R-:W-:Y:S05]  /*15830*/  BRA.DIV ~URZ, `(.L_x_579) ;  /* 0x00005ad27f007947 */ /* 0x000fea000b800000 */
[----:B------:R1:W2:Y:S04]  /*15840*/  SHFL.IDX PT, R6, R4, 0x3, 0x181f ;  /* 0x00781f0004067f89 */ /* 0x0002a800000e0000 */
[----:B--2---:R1:W2:Y:S02]  /*15850*/  SHFL.IDX PT, R2, R5, 0x3, 0x181f ;  /* 0x00781f0005027f89 */ /* 0x0042a400000e0000 */
.L_x_623:
[----:B------:R-:W-:Y:S02]  /*15860*/  IADD3 R3, R0, 0x30, RZ ;  /* 0x0000003000037810 */ /* 0x000fe40007ffe0ff */
[----:B------:R-:W-:Y:S02]  /*15870*/  SHF.R.S32.HI R8, RZ, 0x1f, R242 ;  /* 0x0000001fff087819 */ /* 0x000fe400000114f2 */
[----:B------:R-:W-:-:S13]  /*15880*/  ISETP.GE.OR P2, PT, R3, R7, P0 ;  /* 0x000000070300720c */ /* 0x000fda0000746670 */
[----:B--2---:R-:W-:-:S04]  /*15890*/  @!P2 LEA R2, P1, R242, R2, 0x1 ;  /* 0x00000002f202a211 */ /* 0x004fc800078208ff */
[----:B------:R-:W-:-:S05]  /*158a0*/  @!P2 LEA.HI.X R3, R242, R6, R8, 0x1, P1 ;  /* 0x00000006f203a211 */ /* 0x000fca00008f0c08 */
[----:B------:R2:W-:Y:S01]  /*158b0*/  @!P2 ST.E.128 [R2.64], RZ ;  /* 0x000000ff0200a985 */ /* 0x0005e2000c101d06 */
[----:B------:R-:W-:Y:S05]  /*158c0*/  BRA.DIV ~URZ, `(.L_x_580) ;  /* 0x00005b127f007947 */ /* 0x000fea000b800000 */
[----:B------:R1:W2:Y:S02]  /*158d0*/  SHFL.IDX PT, R6, R4, 0x4, 0x181f ;  /* 0x00981f0004067f89 */ /* 0x0002a400000e0000 */
.L_x_624:
[----:B------:R-:W-:Y:S05]  /*158e0*/  BRA.DIV ~URZ, `(.L_x_581) ;  /* 0x00005b627f007947 */ /* 0x000fea000b800000 */
[----:B--2---:R2:W1:Y:S02]  /*158f0*/  SHFL.IDX PT, R2, R5, 0x4, 0x181f ;  /* 0x00981f0005027f89 */ /* 0x00446400000e0000 */
.L_x_625:
[----:B------:R-:W-:Y:S02]  /*15900*/  IADD3 R3, R0, 0x40, RZ ;  /* 0x0000004000037810 */ /* 0x000fe40007ffe0ff */
[----:B------:R-:W-:Y:S02]  /*15910*/  SHF.R.S32.HI R8, RZ, 0x1f, R242 ;  /* 0x0000001fff087819 */ /* 0x000fe400000114f2 */
[----:B------:R-:W-:-:S13]  /*15920*/  ISETP.GE.OR P2, PT, R3, R7, P0 ;  /* 0x000000070300720c */ /* 0x000fda0000746670 */
[----:B-1----:R-:W-:-:S04]  /*15930*/  @!P2 LEA R2, P1, R242, R2, 0x1 ;  /* 0x00000002f202a211 */ /* 0x002fc800078208ff */
[----:B------:R-:W-:-:S05]  /*15940*/  @!P2 LEA.HI.X R3, R242, R6, R8, 0x1, P1 ;  /* 0x00000006f203a211 */ /* 0x000fca00008f0c08 */
[----:B------:R1:W-:Y:S01]  /*15950*/  @!P2 ST.E.128 [R2.64], RZ ;  /* 0x000000ff0200a985 */ /* 0x0003e2000c101d06 */
[----:B------:R-:W-:Y:S05]  /*15960*/  BRA.DIV ~URZ, `(.L_x_582) ;  /* 0x00005b527f007947 */ /* 0x000fea000b800000 */
[----:B------:R1:W2:Y:S04]  /*15970*/  SHFL.IDX PT, R6, R4, 0x5, 0x181f ;  /* 0x00b81f0004067f89 */ /* 0x0002a800000e0000 */
[----:B-1----:R1:W3:Y:S02]  /*15980*/  SHFL.IDX PT, R2, R5, 0x5, 0x181f ;  /* 0x00b81f0005027f89 */ /* 0x0022e400000e0000 */
.L_x_626:
[----:B------:R-:W-:Y:S02]  /*15990*/  IADD3 R3, R0, 0x50, RZ ;  /* 0x0000005000037810 */ /* 0x000fe40007ffe0ff */
[----:B------:R-:W-:Y:S02]  /*159a0*/  SHF.R.S32.HI R8, RZ, 0x1f, R242 ;  /* 0x0000001fff087819 */ /* 0x000fe400000114f2 */
[----:B------:R-:W-:-:S13]  /*159b0*/  ISETP.GE.OR P2, PT, R3, R7, P0 ;  /* 0x000000070300720c */ /* 0x000fda0000746670 */
[----:B---3--:R-:W-:-:S04]  /*159c0*/  @!P2 LEA R2, P1, R242, R2, 0x1 ;  /* 0x00000002f202a211 */ /* 0x008fc800078208ff */
[----:B--2---:R-:W-:-:S05]  /*159d0*/  @!P2 LEA.HI.X R3, R242, R6, R8, 0x1, P1 ;  /* 0x00000006f203a211 */ /* 0x004fca00008f0c08 */
[----:B------:R2:W-:Y:S01]  /*159e0*/  @!P2 ST.E.128 [R2.64], RZ ;  /* 0x000000ff0200a985 */ /* 0x0005e2000c101d06 */
[----:B------:R-:W-:Y:S05]  /*159f0*/  BRA.DIV ~URZ, `(.L_x_583) ;  /* 0x00005b927f007947 */ /* 0x000fea000b800000 */
[----:B------:R3:W1:Y:S02]  /*15a00*/  SHFL.IDX PT, R6, R4, 0x6, 0x181f ;  /* 0x00d81f0004067f89 */ /* 0x00066400000e0000 */
.L_x_627:
[----:B------:R-:W-:Y:S05]  /*15a10*/  BRA.DIV ~URZ, `(.L_x_584) ;  /* 0x00005be27f007947 */ /* 0x000fea000b800000 */
[----:B--2---:R2:W3:Y:S02]  /*15a20*/  SHFL.IDX PT, R2, R5, 0x6, 0x181f ;  /* 0x00d81f0005027f89 */ /* 0x0044e400000e0000 */
.L_x_628:
[----:B------:R-:W-:Y:S02]  /*15a30*/  IADD3 R3, R0, 0x60, RZ ;  /* 0x0000006000037810 */ /* 0x000fe40007ffe0ff */
[----:B------:R-:W-:Y:S02]  /*15a40*/  SHF.R.S32.HI R8, RZ, 0x1f, R242 ;  /* 0x0000001fff087819 */ /* 0x000fe400000114f2 */
[----:B------:R-:W-:-:S13]  /*15a50*/  ISETP.GE.OR P2, PT, R3, R7, P0 ;  /* 0x000000070300720c */ /* 0x000fda0000746670 */
[----:B---3--:R-:W-:-:S04]  /*15a60*/  @!P2 LEA R2, P1, R242, R2, 0x1 ;  /* 0x00000002f202a211 */ /* 0x008fc800078208ff */
[----:B-1----:R-:W-:-:S05]  /*15a70*/  @!P2 LEA.HI.X R3, R242, R6, R8, 0x1, P1 ;  /* 0x00000006f203a211 */ /* 0x002fca00008f0c08 */
[----:B------:R1:W-:Y:S01]  /*15a80*/  @!P2 ST.E.128 [R2.64], RZ ;  /* 0x000000ff0200a985 */ /* 0x0003e2000c101d06 */
[----:B------:R-:W-:Y:S05]  /*15a90*/  BRA.DIV ~URZ, `(.L_x_585) ;  /* 0x00005bd27f007947 */ /* 0x000fea000b800000 */
[----:B----4-:R-:W3:Y:S04]  /*15aa0*/  SHFL.IDX PT, R4, R4, 0x7, 0x181f ;  /* 0x00f81f0004047f89 */ /* 0x010ee800000e0000 */
[----:B-1----:R1:W4:Y:S02]  /*15ab0*/  SHFL.IDX PT, R2, R5, 0x7, 0x181f ;  /* 0x00f81f0005027f89 */ /* 0x00232400000e0000 */
.L_x_629:
[----:B------:R-:W-:Y:S02]  /*15ac0*/  IADD3 R0, R0, 0x70, RZ ;  /* 0x0000007000007810 */ /* 0x000fe40007ffe0ff */
[----:B-12---:R-:W-:Y:S02]  /*15ad0*/  SHF.R.S32.HI R5, RZ, 0x1f, R242 ;  /* 0x0000001fff057819 */ /* 0x006fe400000114f2 */
[----:B------:R-:W-:-:S13]  /*15ae0*/  ISETP.GE.OR P1, PT, R0, R7, P0 ;  /* 0x000000070000720c */ /* 0x000fda0000726670 */
[----:B----4-:R-:W-:-:S04]  /*15af0*/  @!P1 LEA R2, P0, R242, R2, 0x1 ;  /* 0x00000002f2029211 */ /* 0x010fc800078008ff */
[----:B---3--:R-:W-:-:S05]  /*15b00*/  @!P1 LEA.HI.X R3, R242, R4, R5, 0x1, P0 ;  /* 0x00000004f2039211 */ /* 0x008fca00000f0c05 */
[----:B------:R1:W-:Y:S04]  /*15b10*/  @!P1 ST.E.128 [R2.64], RZ ;  /* 0x000000ff02009985 */ /* 0x0003e8000c101d06 */
.L_x_571:
[----:B------:R-:W-:Y:S05]  /*15b20*/  BSYNC B1 ;  /* 0x0000000000017941 */ /* 0x000fea0003800000 */
.L_x_568:
[----:B---3--:R-:W3:Y:S02]  /*15b30*/  LDL R0, [R1+0x98] ;  /* 0x0000980001007983 */ /* 0x008ee40000100800 */
[----:B---3--:R-:W-:-:S13]  /*15b40*/  ISETP.NE.AND P0, PT, R0, RZ, PT ;  /* 0x000000ff0000720c */ /* 0x008fda0003f05270 */
[----:B------:R-:W-:Y:S01]  /*15b50*/  @P0 WARPSYNC 0xffffffff ;  /* 0xffffffff00000948 */ /* 0x000fe20003800000 */
[----:B------:R-:W-:Y:S06]  /*15b60*/  @P0 BAR.SYNC.DEFER_BLOCKING 0x5, 0x80 ;  /* 0x0142000000000b1d */ /* 0x000fec0000010000 */
[----:B------:R-:W3:Y:S04]  /*15b70*/  @P0 LDS R0, [0xb100] ;  /* 0x00b10000ff000984 */ /* 0x000ee80000000800 */
[----:B---3--:R3:W-:Y:S04]  /*15b80*/  @P0 STL [R1+0x70], R0 ;  /* 0x0000700001000387 */ /* 0x0087e80000100800 */
[----:B------:R-:W-:Y:S06]  /*15b90*/  @P0 BAR.ARV 0x4, 0x80 ;  /* 0x0102000000000b1d */ /* 0x000fec0000002000 */
[----:B------:R-:W-:Y:S05]  /*15ba0*/  @P0 BRA `(.L_x_586) ;  /* 0x0000007000000947 */ /* 0x000fea0003800000 */
[----:B------:R-:W-:Y:S05]  /*15bb0*/  BRA.DIV ~URZ, `(.L_x_587) ;  /* 0x00005b827f007947 */ /* 0x000fea000b800000 */
[----:B---3--:R3:W4:Y:S02]  /*15bc0*/  SHFL.IDX PT, R0, R47, RZ, 0x1f ;  /* 0x00001fff2f007589 */ /* 0x00872400000e0000 */
.L_x_630:
[----:B------:R-:W-:Y:S01]  /*15bd0*/  WARPSYNC 0xffffffff ;  /* 0xffffffff00007948 */ /* 0x000fe20003800000 */
[----:B------:R-:W-:Y:S06]  /*15be0*/  BAR.SYNC.DEFER_BLOCKING 0x4, 0x80 ;  /* 0x0102000000007b1d */ /* 0x000fec0000010000 */
[----:B----4-:R4:W-:Y:S04]  /*15bf0*/  STL [R1+0x70], R0 ;  /* 0x0000700001007387 */ /* 0x0109e80000100800 */
[----:B------:R4:W-:Y:S04]  /*15c00*/  @!P6 STS [0xb100], R47 ;  /* 0x00b1002fff00e388 */ /* 0x0009e80000000800 */
[----:B------:R-:W-:Y:S06]  /*15c10*/  BAR.ARV 0x5, 0x80 ;  /* 0x0142000000007b1d */ /* 0x000fec0000002000 */
.L_x_586:
[----:B---34-:R-:W3:Y:S02]  /*15c20*/  LDL R0, [R1+0x70] ;  /* 0x0000700001007983 */ /* 0x018ee40000100800 */
[----:B---3--:R-:W-:-:S13]  /*15c30*/  ISETP.GE.AND P0, PT, R0, c[0x0][0x538], PT ;  /* 0x00014e0000007a0c */ /* 0x008fda0003f06270 */
[----:B-12---:R-:W-:Y:S01]  /*15c40*/  @P0 CALL.REL.NOINC `(.L_x_588) ;  /* 0x0000001000000944 */ /* 0x006fe20003c00000 */
[----:B------:R-:W-:Y:S05]  /*15c50*/  BRA `(.L_x_589) ;  /* 0xfffead2000007947 */ /* 0x000fea000383ffff */
.L_x_588:
[----:B------:R-:W-:Y:S05]  /*15c60*/  EXIT ;  /* 0x000000000000794d */ /* 0x000fea0003800000 */
.L_x_512:
[----:B------:R-:W-:Y:S01]  /*15c70*/  IMAD.MOV.U32 R88, RZ, RZ, R4 ;  /* 0x000000ffff587224 */ /* 0x000fe200078e0004 */
[----:B------:R-:W-:Y:S01]  /*15c80*/  MOV R58, RZ ;  /* 0x000000ff003a7202 */ /* 0x000fe20000000f00 */
[----:B------:R-:W-:Y:S01]  /*15c90*/  IMAD.MOV.U32 R3, RZ, RZ, 0x181f ;  /* 0x0000181fff037424 */ /* 0x000fe200078e00ff */
[----:B------:R-:W-:Y:S02]  /*15ca0*/  MOV R2, 0x15cc0 ;  /* 0x00015cc000027802 */ /* 0x000fe40000000f00 */
[----:B-----5:R-:W-:Y:S05]  /*15cb0*/  CALL.REL.NOINC `($__internal_1_$__cuda_sm70_shflsync_idx_p) ;  /* 0x00005b5000007944 */ /* 0x020fea0003c00000 */
[----:B------:R-:W-:Y:S01]  /*15cc0*/  MOV R6, R58 ;  /* 0x0000003a00067202 */ /* 0x000fe20000000f00 */
[----:B-1---5:R-:W-:Y:S05]  /*15cd0*/  BRA `(.L_x_590) ;  /* 0xfffeb69000007947 */ /* 0x022fea000383ffff */
.L_x_513:
[----:B------:R-:W-:Y:S01]  /*15ce0*/  IMAD.MOV.U32 R88, RZ, RZ, R5 ;  /* 0x000000ffff587224 */ /* 0x000fe200078e0005 */
[----:B------:R-:W-:Y:S01]  /*15cf0*/  MOV R58, RZ ;  /* 0x000000ff003a7202 */ /* 0x000fe20000000f00 */
[----:B------:R-:W-:Y:S01]  /*15d00*/  IMAD.MOV.U32 R3, RZ, RZ, 0x181f ;  /* 0x0000181fff037424 */ /* 0x000fe200078e00ff */
[----:B------:R-:W-:Y:S02]  /*15d10*/  MOV R2, 0x15d30 ;  /* 0x00015d3000027802 */ /* 0x000fe40000000f00 */
[----:B-12--5:R-:W-:Y:S05]  /*15d20*/  CALL.REL.NOINC `($__internal_1_$__cuda_sm70_shflsync_idx_p) ;  /* 0x00005ae000007944 */ /* 0x026fea0003c00000 */
[----:B------:R-:W-:Y:S01]  /*15d30*/  MOV R2, R58 ;  /* 0x0000003a00027202 */ /* 0x000fe20000000f00 */
[----:B-1---5:R-:W-:Y:S05]  /*15d40*/  BRA `(.L_x_591) ;  /* 0xfffeb64000007947 */ /* 0x022fea000383ffff */
.L_x_516:
[----:B------:R-:W-:Y:S01]  /*15d50*/  IMAD.MOV.U32 R88, RZ, RZ, R4 ;  /* 0x000000ffff587224 */ /* 0x000fe200078e0004 */
[----:B------:R-:W-:Y:S01]  /*15d60*/  MOV R58, 0x1 ;  /* 0x00000001003a7802 */ /* 0x000fe20000000f00 */
[----:B-1----:R-:W-:Y:S01]  /*15d70*/  IMAD.MOV.U32 R3, RZ, RZ, 0x181f ;  /* 0x0000181fff037424 */ /* 0x002fe200078e00ff */
[----:B----4-:R-:W-:-:S02]  /*15d80*/  MOV R2, 0x15da0 ;  /* 0x00015da000027802 */ /* 0x010fc40000000f00 */
[----:B--2--5:R-:W-:Y:S05]  /*15d90*/  CALL.REL.NOINC `($__internal_1_$__cuda_sm70_shflsync_idx_p) ;  /* 0x00005a7000007944 */ /* 0x024fea0003c00000 */
[----:B------:R-:W-:Y:S01]  /*15da0*/  IMAD.MOV.U32 R6, RZ, RZ, R58 ;  /* 0x000000ffff067224 */ /* 0x000fe200078e003a */
[----:B------:R-:W-:Y:S01]  /*15db0*/  MOV R58, 0x1 ;  /* 0x00000001003a7802 */ /* 0x000fe20000000f00 */
[----:B------:R-:W-:Y:S01]  /*15dc0*/  IMAD.MOV.U32 R88, RZ, RZ, R5 ;  /* 0x000000ffff587224 */ /* 0x000fe200078e0005 */
[----:B------:R-:W-:-:S02]  /*15dd0*/  MOV R3, 0x181f ;  /* 0x0000181f00037802 */ /* 0x000fc40000000f00 */
[----:B------:R-:W-:Y:S02]  /*15de0*/  MOV R2, 0x15e00 ;  /* 0x00015e0000027802 */ /* 0x000fe40000000f00 */
[----:B-1---5:R-:W-:Y:S05]  /*15df0*/  CALL.REL.NOINC `($__internal_1_$__cuda_sm70_shflsync_idx_p) ;  /* 0x00005a1000007944 */ /* 0x022fea0003c00000 */
[----:B------:R-:W-:Y:S01]  /*15e00*/  MOV R2, R58 ;  /* 0x0000003a00027202 */ /* 0x000fe20000000f00 */
[----:B-1---5:R-:W-:Y:S05]  /*15e10*/  BRA `(.L_x_592) ;  /* 0xfffeb6d000007947 */ /* 0x022fea000383ffff */
.L_x_519:
[----:B------:R-:W-:Y:S01]  /*15e20*/  IMAD.MOV.U32 R88, RZ, RZ, R4 ;  /* 0x000000ffff587224 */ /* 0x000fe200078e0004 */
[----:B------:R-:W-:Y:S01]  /*15e30*/  MOV R58, 0x2 ;  /* 0x00000002003a7802 */ /* 0x000fe20000000f00 */
[----:B-1----:R-:W-:Y:S01]  /*15e40*/  IMAD.MOV.U32 R3, RZ, RZ, 0x181f ;  /* 0x0000181fff037424 */ /* 0x002fe200078e00ff */
[----:B------:R-:W-:Y:S02]  /*15e50*/  MOV R2, 0x15e70 ;  /* 0x00015e7000027802 */ /* 0x000fe40000000f00 */
[----:B--23-5:R-:W-:Y:S05]  /*15e60*/  CALL.REL.NOINC `($__internal_1_$__cuda_sm70_shflsync_idx_p) ;  /* 0x000059a000007944 */ /* 0x02cfea0003c00000 */
[----:B------:R-:W-:Y:S01]  /*15e70*/  MOV R6, R58 ;  /* 0x0000003a00067202 */ /* 0x000fe20000000f00 */
[----:B-1---5:R-:W-:Y:S05]  /*15e80*/  BRA `(.L_x_593) ;  /* 0xfffeb74000007947 */ /* 0x022fea000383ffff */
.L_x_520:
[----:B------:R-:W-:Y:S01]  /*15e90*/  IMAD.MOV.U32 R88, RZ, RZ, R5 ;  /* 0x000000ffff587224 */ /* 0x000fe200078e0005 */
[----:B------:R-:W-:Y:S01]  /*15ea0*/  MOV R58, 0x2 ;  /* 0x00000002003a7802 */ /* 0x000fe20000000f00 */
[----:B-1----:R-:W-:Y:S01]  /*15eb0*/  IMAD.MOV.U32 R3, RZ, RZ, 0x181f ;  /* 0x0000181fff037424 */ /* 0x002fe200078e00ff */
[----:B------:R-:W-:Y:S02]  /*15ec0*/  MOV R2, 0x15ee0 ;  /* 0x00015ee000027802 */ /* 0x000fe40000000f00 */
[----:B--2345:R-:W-:Y:S05]  /*15ed0*/  CALL.REL.NOINC `($__internal_1_$__cuda_sm70_shflsync_idx_p) ;  /* 0x0000593000007944 */ /* 0x03cfea0003c00000 */
[----:B------:R-:W-:Y:S01]  /*15ee0*/  MOV R2, R58 ;  /* 0x0000003a00027202 */ /* 0x000fe20000000f00 */
[----:B-1---5:R-:W-:Y:S05]  /*15ef0*/  BRA `(.L_x_594) ;  /* 0xfffeb6f000007947 */ /* 0x022fea000383ffff */
.L_x_523:
[----:B------:R-:W-:Y:S01]  /*15f00*/  IMAD.MOV.U32 R88, RZ, RZ, R4 ;  /* 0x000000ffff587224 */ /* 0x000fe200078e0004 */
[----:B------:R-:W-:Y:S01]  /*15f10*/  MOV R58, 0x3 ;  /* 0x00000003003a7802 */ /* 0x000fe20000000f00 */
[----:B--2---:R-:W-:Y:S01]  /*15f20*/  IMAD.MOV.U32 R3, RZ, RZ, 0x181f ;  /* 0x0000181fff037424 */ /* 0x004fe200078e00ff */
[----:B------:R-:W-:-:S02]  /*15f30*/  MOV R2, 0x15f50 ;  /* 0x00015f5000027802 */ /* 0x000fc40000000f00 */
[----:B-1-345:R-:W-:Y:S05]  /*15f40*/  CALL.REL.NOINC `($__internal_1_$__cuda_sm70_shflsync_idx_p) ;  /* 0x000058c000007944 */ /* 0x03afea0003c00000 */
        /* <DEDUP_REMOVED lines=8> */
.L_x_526:
[----:B------:R-:W-:Y:S01]  /*15fd0*/  IMAD.MOV.U32 R88, RZ, RZ, R4 ;  /* 0x000000ffff587224 */ /* 0x000fe200078e0004 */
[----:B------:R-:W-:Y:S01]  /*15fe0*/  MOV R58, 0x4 ;  /* 0x00000004003a7802 */ /* 0x000fe20000000f00 */
[----:B-1----:R-:W-:Y:S01]  /*15ff0*/  IMAD.MOV.U32 R3, RZ, RZ, 0x181f ;  /* 0x0000181fff037424 */ /* 0x002fe200078e00ff */
[----:B--2---:R-:W-:Y:S02]  /*16000*/  MOV R2, 0x16020 ;  /* 0x0001602000027802 */ /* 0x004fe40000000f00 */
[----:B---345:R-:W-:Y:S05]  /*16010*/  CALL.REL.NOINC `($__internal_1_$__cuda_sm70_shflsync_idx_p) ;  /* 0x000057f000007944 */ /* 0x038fea0003c00000 */
[----:B------:R-:W-:Y:S01]  /*16020*/  MOV R6, R58 ;  /* 0x0000003a00067202 */ /* 0x000fe20000000f00 */
[----:B-1---5:R-:W-:Y:S05]  /*16030*/  BRA `(.L_x_596) ;  /* 0xfffeb78000007947 */ /* 0x022fea000383ffff */
.L_x_527:
[----:B------:R-:W-:Y:S01]  /*16040*/  IMAD.MOV.U32 R88, RZ, RZ, R5 ;  /* 0x000000ffff587224 */ /* 0x000fe200078e0005 */
[----:B------:R-:W-:Y:S01]  /*16050*/  MOV R58, 0x4 ;  /* 0x00000004003a7802 */ /* 0x000fe20000000f00 */
[----:B------:R-:W-:Y:S01]  /*16060*/  IMAD.MOV.U32 R3, RZ, RZ, 0x181f ;  /* 0x0000181fff037424 */ /* 0x000fe200078e00ff */
[----:B--2---:R-:W-:Y:S02]  /*16070*/  MOV R2, 0x16090 ;  /* 0x0001609000027802 */ /* 0x004fe40000000f00 */
[----:B-1-345:R-:W-:Y:S05]  /*16080*/  CALL.REL.NOINC `($__internal_1_$__cuda_sm70_shflsync_idx_p) ;  /* 0x0000578000007944 */ /* 0x03afea0003c00000 */
[----:B------:R-:W-:Y:S01]  /*16090*/  MOV R2, R58 ;  /* 0x0000003a00027202 */ /* 0x000fe20000000f00 */
[----:B-1---5:R-:W-:Y:S05]  /*160a0*/  BRA `(.L_x_597) ;  /* 0xfffeb73000007947 */ /* 0x022fea000383ffff */
.L_x_530:
[----:B------:R-:W-:Y:S01]  /*160b0*/  IMAD.MOV.U32 R88, RZ, RZ, R4 ;  /* 0x000000ffff587224 */ /* 0x000fe200078e0004 */
[----:B------:R-:W-:Y:S01]  /*160c0*/  MOV R58, 0x5 ;  /* 0x00000005003a7802 */ /* 0x000fe20000000f00 */
[----:B-1----:R-:W-:Y:S01]  /*160d0*/  IMAD.MOV.U32 R3, RZ, RZ, 0x181f ;  /* 0x0000181fff037424 */ /* 0x002fe200078e00ff */
[----:B------:R-:W-:-:S02]  /*160e0*/  MOV R2, 0x16100 ;  /* 0x0001610000027802 */ /* 0x000fc40000000f00 */
[----:B--2345:R-:W-:Y:S05]  /*160f0*/  CALL.REL.NOINC `($__internal_1_$__cuda_sm70_shflsync_idx_p) ;  /* 0x0000571000007944 */ /* 0x03cfea0003c00000 */
        /* <DEDUP_REMOVED lines=8> */
.L_x_533:
[----:B------:R-:W-:Y:S01]  /*16180*/  IMAD.MOV.U32 R88, RZ, RZ, R4 ;  /* 0x000000ffff587224 */ /* 0x000fe200078e0004 */
[----:B------:R-:W-:Y:S01]  /*16190*/  MOV R58, 0x6 ;  /* 0x00000006003a7802 */ /* 0x000fe20000000f00 */
[----:B-1----:R-:W-:Y:S01]  /*161a0*/  IMAD.MOV.U32 R3, RZ, RZ, 0x181f ;  /* 0x0000181fff037424 */ /* 0x002fe200078e00ff */
[----:B------:R-:W-:Y:S02]  /*161b0*/  MOV R2, 0x161d0 ;  /* 0x000161d000027802 */ /* 0x000fe40000000f00 */
[----:B--2345:R-:W-:Y:S05]  /*161c0*/  CALL.REL.NOINC `($__internal_1_$__cuda_sm70_shflsync_idx_p) ;  /* 0x0000564000007944 */ /* 0x03cfea0003c00000 */
[----:B------:R-:W-:Y:S01]  /*161d0*/  MOV R6, R58 ;  /* 0x0000003a00067202 */ /* 0x000fe20000000f00 */
[----:B-1---5:R-:W-:Y:S05]  /*161e0*/  BRA `(.L_x_599) ;  /* 0xfffeb7c000007947 */ /* 0x022fea000383ffff */
.L_x_534:
[----:B------:R-:W-:Y:S01]  /*161f0*/  IMAD.MOV.U32 R88, RZ, RZ, R5 ;  /* 0x000000ffff587224 */ /* 0x000fe200078e0005 */
[----:B------:R-:W-:Y:S01]  /*16200*/  MOV R58, 0x6 ;  /* 0x00000006003a7802 */ /* 0x000fe20000000f00 */
[----:B-1----:R-:W-:Y:S01]  /*16210*/  IMAD.MOV.U32 R3, RZ, RZ, 0x181f ;  /* 0x0000181fff037424 */ /* 0x002fe200078e00ff */
[----:B------:R-:W-:Y:S02]  /*16220*/  MOV R2, 0x16240 ;  /* 0x0001624000027802 */ /* 0x000fe40000000f00 */
[----:B--2345:R-:W-:Y:S05]  /*16230*/  CALL.REL.NOINC `($__internal_1_$__cuda_sm70_shflsync_idx_p) ;  /* 0x000055d000007944 */ /* 0x03cfea0003c00000 */
[----:B------:R-:W-:Y:S01]  /*16240*/  MOV R2, R58 ;  /* 0x0000003a00027202 */ /* 0x000fe20000000f00 */
[----:B-1---5:R-:W-:Y:S05]  /*16250*/  BRA `(.L_x_600) ;  /* 0xfffeb77000007947 */ /* 0x022fea000383ffff */
.L_x_537:
        /* <DEDUP_REMOVED lines=13> */
.L_x_540:
[----:B------:R-:W-:Y:S01]  /*16330*/  IMAD.MOV.U32 R88, RZ, RZ, R0 ;  /* 0x000000ffff587224 */ /* 0x000fe200078e0000 */
[----:B------:R-:W-:Y:S01]  /*16340*/  MOV R58, RZ ;  /* 0x000000ff003a7202 */ /* 0x000fe20000000f00 */
[----:B------:R-:W-:Y:S01]  /*16350*/  IMAD.MOV.U32 R3, RZ, RZ, 0x181f ;  /* 0x0000181fff037424 */ /* 0x000fe200078e00ff */
[----:B------:R-:W-:Y:S02]  /*16360*/  MOV R2, 0x16380 ;  /* 0x0001638000027802 */ /* 0x000fe40000000f00 */
[----:B-1----:R-:W-:Y:S05]  /*16370*/  CALL.REL.NOINC `($__internal_1_$__cuda_sm70_shflsync_idx_p) ;  /* 0x0000549000007944 */ /* 0x002fea0003c00000 */
[----:B------:R-:W-:Y:S01]  /*16380*/  MOV R5, R58 ;  /* 0x0000003a00057202 */ /* 0x000fe20000000f00 */
[----:B-1---5:R-:W-:Y:S05]  /*16390*/  BRA `(.L_x_602) ;  /* 0xfffedc0000007947 */ /* 0x022fea000383ffff */
.L_x_541:
[----:B------:R-:W-:Y:S01]  /*163a0*/  IMAD.MOV.U32 R88, RZ, RZ, R4 ;  /* 0x000000ffff587224 */ /* 0x000fe200078e0004 */
[----:B------:R-:W-:Y:S01]  /*163b0*/  MOV R58, RZ ;  /* 0x000000ff003a7202 */ /* 0x000fe20000000f00 */
[----:B------:R-:W-:Y:S01]  /*163c0*/  IMAD.MOV.U32 R3, RZ, RZ, 0x181f ;  /* 0x0000181fff037424 */ /* 0x000fe200078e00ff */
[----:B------:R-:W-:Y:S02]  /*163d0*/  MOV R2, 0x163f0 ;  /* 0x000163f000027802 */ /* 0x000fe40000000f00 */
[----:B-123--:R-:W-:Y:S05]  /*163e0*/  CALL.REL.NOINC `($__internal_1_$__cuda_sm70_shflsync_idx_p) ;  /* 0x0000542000007944 */ /* 0x00efea0003c00000 */
[----:B------:R-:W-:Y:S01]  /*163f0*/  IADD3 R2, P0, R58, R170, RZ ;  /* 0x000000aa3a027210 */ /* 0x000fe20007f1e0ff */
[----:B-----5:R-:W-:Y:S01]  /*16400*/  IMAD.MOV.U32 R88, RZ, RZ, R0 ;  /* 0x000000ffff587224 */ /* 0x020fe200078e0000 */
[----:B------:R-:W-:-:S03]  /*16410*/  MOV R58, 0x1 ;  /* 0x00000001003a7802 */ /* 0x000fc60000000f00 */
[----:B------:R-:W-:-:S05]  /*16420*/  IMAD.X R3, R5, 0x1, R36, P0 ;  /* 0x0000000105037824 */ /* 0x000fca00000e0624 */
[----:B------:R-:W-:Y:S01]  /*16430*/  @!PT LDS RZ, [RZ] ;  /* 0x00000000fffff984 */ /* 0x000fe20000000800 */
[----:B------:R-:W-:Y:S01]  /*16440*/  @!PT LDS RZ, [RZ] ;  /* 0x00000000fffff984 */ /* 0x000fe20000000800 */
[----:B------:R-:W-:Y:S01]  /*16450*/  @!PT LDS RZ, [RZ] ;  /* 0x00000000fffff984 */ /* 0x000fe20000000800 */
[----:B------:R2:W-:Y:S02]  /*16460*/  LDGSTS.E.BYPASS.LTC128B.128 [R243+0x3900], [R2.64], !P5 ;  /* 0x0390000002f37fae */ /* 0x0005e4000e901d46 */
[----:B--2---:R-:W-:Y:S01]  /*16470*/  IMAD.MOV.U32 R3, RZ, RZ, 0x181f ;  /* 0x0000181fff037424 */ /* 0x004fe200078e00ff */
[----:B------:R-:W-:Y:S02]  /*16480*/  MOV R2, 0x164a0 ;  /* 0x000164a000027802 */ /* 0x000fe40000000f00 */
[----:B-1----:R-:W-:Y:S05]  /*16490*/  CALL.REL.NOINC `($__internal_1_$__cuda_sm70_shflsync_idx_p) ;  /* 0x0000537000007944 */ /* 0x002fea0003c00000 */
[----:B------:R-:W-:Y:S01]  /*164a0*/  IMAD.MOV.U32 R5, RZ, RZ, R58 ;  /* 0x000000ffff057224 */ /* 0x000fe200078e003a */
[----:B------:R-:W-:Y:S01]  /*164b0*/  MOV R58, 0x1 ;  /* 0x00000001003a7802 */ /* 0x000fe20000000f00 */
[----:B------:R-:W-:Y:S01]  /*164c0*/  IMAD.MOV.U32 R88, RZ, RZ, R4 ;  /* 0x000000ffff587224 */ /* 0x000fe200078e0004 */
[----:B------:R-:W-:Y:S02]  /*164d0*/  MOV R3, 0x181f ;  /* 0x0000181f00037802 */ /* 0x000fe40000000f00 */
[----:B------:R-:W-:Y:S02]  /*164e0*/  MOV R2, 0x16500 ;  /* 0x0001650000027802 */ /* 0x000fe40000000f00 */
[----:B-1---5:R-:W-:Y:S05]  /*164f0*/  CALL.REL.NOINC `($__internal_1_$__cuda_sm70_shflsync_idx_p) ;  /* 0x0000531000007944 */ /* 0x022fea0003c00000 */
        /* <DEDUP_REMOVED lines=79> */
[----:B-----5:R-:W-:Y:S01]  /*169f0*/  IMAD.MOV.U32 R0, RZ, RZ, R58 ;  /* 0x000000ffff007224 */ /* 0x020fe200078e003a */
[----:B------:R-:W-:Y:S01]  /*16a00*/  MOV R58, 0x6 ;  /* 0x00000006003a7802 */ /* 0x000fe20000000f00 */
[----:B------:R-:W-:Y:S01]  /*16a10*/  IMAD.MOV.U32 R88, RZ, RZ, R4 ;  /* 0x000000ffff587224 */ /* 0x000fe200078e0004 */
[----:B------:R-:W-:Y:S02]  /*16a20*/  MOV R3, 0x181f ;  /* 0x0000181f00037802 */ /* 0x000fe40000000f00 */
[----:B------:R-:W-:Y:S02]  /*16a30*/  MOV R2, 0x16a50 ;  /* 0x00016a5000027802 */ /* 0x000fe40000000f00 */
[----:B-1----:R-:W-:Y:S05]  /*16a40*/  CALL.REL.NOINC `($__internal_1_$__cuda_sm70_shflsync_idx_p) ;  /* 0x00004dc000007944 */ /* 0x002fea0003c00000 */
[----:B------:R-:W-:Y:S01]  /*16a50*/  MOV R4, R58 ;  /* 0x0000003a00047202 */ /* 0x000fe20000000f00 */
[----:B-1---5:R-:W-:Y:S05]  /*16a60*/  BRA `(.L_x_603) ;  /* 0xfffed73000007947 */ /* 0x022fea000383ffff */
.L_x_542:
[----:B------:R-:W-:Y:S01]  /*16a70*/  IMAD.MOV.U32 R58, RZ, RZ, RZ ;  /* 0x000000ffff3a7224 */ /* 0x000fe200078e00ff */
[----:B------:R-:W-:-:S02]  /*16a80*/  MOV R3, 0x1c1f ;  /* 0x00001c1f00037802 */ /* 0x000fc40000000f00 */
[----:B------:R-:W-:Y:S02]  /*16a90*/  MOV R2, 0x16ab0 ;  /* 0x00016ab000027802 */ /* 0x000fe40000000f00 */
[----:B------:R-:W-:Y:S05]  /*16aa0*/  CALL.REL.NOINC `($__internal_1_$__cuda_sm70_shflsync_idx_p) ;  /* 0x00004d6000007944 */ /* 0x000fea0003c00000 */
[----:B-----5:R-:W-:Y:S01]  /*16ab0*/  MOV R0, R58 ;  /* 0x0000003a00007202 */ /* 0x020fe20000000f00 */
[----:B-1----:R-:W-:Y:S05]  /*16ac0*/  BRA `(.L_x_604) ;  /* 0xfffed80000007947 */ /* 0x002fea000383ffff */
.L_x_543:
[----:B------:R-:W-:Y:S01]  /*16ad0*/  IMAD.MOV.U32 R58, RZ, RZ, 0x1 ;  /* 0x00000001ff3a7424 */ /* 0x000fe200078e00ff */
[----:B------:R-:W-:Y:S02]  /*16ae0*/  MOV R3, 0x1c1f ;  /* 0x00001c1f00037802 */ /* 0x000fe40000000f00 */
[----:B------:R-:W-:Y:S02]  /*16af0*/  MOV R2, 0x16b10 ;  /* 0x00016b1000027802 */ /* 0x000fe40000000f00 */
[----:B-1----:R-:W-:Y:S05]  /*16b00*/  CALL.REL.NOINC `($__internal_1_$__cuda_sm70_shflsync_idx_p) ;  /* 0x00004d0000007944 */ /* 0x002fea0003c00000 */
[----:B-----5:R-:W-:Y:S01]  /*16b10*/  IMAD.IADD R0, R4, 0x1, R58 ;  /* 0x0000000104007824 */ /* 0x020fe200078e023a */
[----:B------:R-:W-:Y:S01]  /*16b20*/  MOV R2, 0x16ef0 ;  /* 0x00016ef000027802 */ /* 0x000fe20000000f00 */
[----:B------:R-:W-:Y:S02]  /*16b30*/  IMAD.MOV.U32 R58, RZ, RZ, 0x2 ;  /* 0x00000002ff3a7424 */ /* 0x000fe400078e00ff */
[----:B------:R-:W-:Y:S01]  /*16b40*/  IMAD.MOV.U32 R3, RZ, RZ, 0x1c1f ;  /* 0x00001c1fff037424 */ /* 0x000fe200078e00ff */
        /* <DEDUP_REMOVED lines=120> */
[----:B------:R-:W-:Y:S01]  /*172d0*/  IMAD.IADD R4, R4, 0x1, R58 ;  /* 0x0000000104047824 */ /* 0x000fe200078e023a */
[----:B------:R-:W-:Y:S02]  /*172e0*/  FMNMX.FTZ R2, R7, R8, !PT ;  /* 0x0000000807027209 */ /* 0x000fe40007810000 */
[----:B-----5:R-:W-:Y:S02]  /*172f0*/  FMNMX.FTZ R0, R9, R10, !PT ;  /* 0x0000000a09007209 */ /* 0x020fe40007810000 */
[----:B------:R-:W-:Y:S02]  /*17300*/  IMNMX R5, R5, R4, PT ;  /* 0x0000000405057217 */ /* 0x000fe40003800200 */
[----:B------:R-:W-:Y:S02]  /*17310*/  FMNMX.FTZ R4, R24, R26, !PT ;  /* 0x0000001a18047209 */ /* 0x000fe40007810000 */
[----:B------:R-:W-:-:S02]  /*17320*/  ISETP.GT.AND P0, PT, R5, RZ, PT ;  /* 0x000000ff0500720c */ /* 0x000fc40003f04270 */
[C---:B------:R-:W-:Y:S02]  /*17330*/  ISETP.GT.AND P6, PT, R5.reuse, 0x1, PT ;  /* 0x000000010500780c */ /* 0x040fe40003fc4270 */
[----:B------:R-:W-:Y:S02]  /*17340*/  FSEL R18, R202, -INF , P0 ;  /* 0xff800000ca127808 */ /* 0x000fe40000000000 */
        /* <DEDUP_REMOVED lines=47> */
[----:B------:R-:W-:Y:S02]  /*17640*/  FMNMX.FTZ R3, R11, R2, !PT ;  /* 0x000000020b037209 */ /* 0x000fe40007810000 */
[C---:B------:R-:W-:Y:S02]  /*17650*/  ISETP.GT.AND P6, PT, R5.reuse, 0x61, PT ;  /* 0x000000610500780c */ /* 0x040fe40003fc4270 */
[C---:B------:R-:W-:Y:S02]  /*17660*/  ISETP.GT.AND P1, PT, R5.reuse, 0x68, PT ;  /* 0x000000680500780c */ /* 0x040fe40003f24270 */
[----:B------:R-:W-:Y:S02]  /*17670*/  ISETP.GT.AND P0, PT, R5, 0x69, PT ;  /* 0x000000690500780c */ /* 0x000fe40003f04270 */
[----:B------:R-:W-:-:S02]  /*17680*/  FMNMX.FTZ R2, R29, R4, !PT ;  /* 0x000000041d027209 */ /* 0x000fc40007810000 */
[----:B------:R-:W-:Y:S01]  /*17690*/  FMNMX.FTZ R5, R13, R0, !PT ;  /* 0x000000000d057209 */ /* 0x000fe20007810000 */
[----:B------:R-:W-:Y:S01]  /*176a0*/  IMAD.MOV.U32 R0, RZ, RZ, 0x2 ;  /* 0x00000002ff007424 */ /* 0x000fe200078e00ff */
        /* <DEDUP_REMOVED lines=93> */
[----:B------:R-:W-:Y:S02]  /*17c80*/  FMNMX.FTZ R71, R168, R71, !PT ;  /* 0x00000047a8477209 */ /* 0x000fe40007810000 */
[----:B------:R-:W-:-:S02]  /*17c90*/  FMNMX.FTZ R2, R155, R2, !PT ;  /* 0x000000029b027209 */ /* 0x000fc40007810000 */
[----:B------:R-:W-:Y:S02]  /*17ca0*/  FMNMX.FTZ R70, R146, R70, !PT ;  /* 0x0000004692467209 */ /* 0x000fe40007810000 */
[----:B------:R-:W-:Y:S02]  /*17cb0*/  FMNMX.FTZ R69, R181, R69, !PT ;  /* 0x00000045b5457209 */ /* 0x000fe40007810000 */
[----:B------:R-:W-:Y:S02]  /*17cc0*/  FSEL R147, R44, -INF , P0 ;  /* 0xff8000002c937808 */ /* 0x000fe40000000000 */
[----:B------:R-:W-:Y:S02]  /*17cd0*/  FMNMX.FTZ R71, R144, R71, !PT ;  /* 0x0000004790477209 */ /* 0x000fe40007810000 */
[----:B------:R-:W-:Y:S02]  /*17ce0*/  FMNMX.FTZ R2, R184, R2, !PT ;  /* 0x00000002b8027209 */ /* 0x000fe40007810000 */
[----:B------:R-:W-:Y:S01]  /*17cf0*/  FMNMX.FTZ R70, R148, R70, !PT ;  /* 0x0000004694467209 */ /* 0x000fe20007810000 */
[----:B------:R-:W-:Y:S01]  /*17d00*/  IMAD.MOV.U32 R4, RZ, RZ, R71 ;  /* 0x000000ffff047224 */ /* 0x000fe200078e0047 */
[----:B------:R-:W-:-:S02]  /*17d10*/  FMNMX.FTZ R69, R180, R69, !PT ;  /* 0x00000045b4457209 */ /* 0x000fc40007810000 */
[----:B------:R-:W-:Y:S02]  /*17d20*/  FMNMX.FTZ R6, R147, R2, !PT ;  /* 0x0000000293067209 */ /* 0x000fe40007810000 */
[----:B------:R-:W-:Y:S02]  /*17d30*/  FMNMX.FTZ R70, R149, R70, !PT ;  /* 0x0000004695467209 */ /* 0x000fe40007810000 */
[----:B------:R-:W-:Y:S02]  /*17d40*/  FMNMX.FTZ R69, R179, R69, !PT ;  /* 0x00000045b3457209 */ /* 0x000fe40007810000 */
[----:B------:R-:W-:Y:S02]  /*17d50*/  MOV R2, 0x17d70 ;  /* 0x00017d7000027802 */ /* 0x000fe40000000f00 */
[----:B-1----:R-:W-:Y:S05]  /*17d60*/  CALL.REL.NOINC `($__internal_0_$__cuda_sm70_shflsync_bfly_p) ;  /* 0x00003a4000007944 */ /* 0x002fea0003c00000 */
[----:B------:R-:W-:Y:S01]  /*17d70*/  FMNMX.FTZ R71, R71, R0, !PT ;  /* 0x0000000047477209 */ /* 0x000fe20007810000 */
[----:B------:R-:W-:Y:S01]  /*17d80*/  IMAD.MOV.U32 R0, RZ, RZ, 0x1 ;  /* 0x00000001ff007424 */ /* 0x000fe200078e00ff */
[----:B------:R-:W-:-:S03]  /*17d90*/  MOV R2, 0x17dc0 ;  /* 0x00017dc000027802 */ /* 0x000fc60000000f00 */
[----:B------:R-:W-:Y:S02]  /*17da0*/  IMAD.MOV.U32 R4, RZ, RZ, R71 ;  /* 0x000000ffff047224 */ /* 0x000fe400078e0047 */
[----:B------:R-:W-:Y:S05]  /*17db0*/  CALL.REL.NOINC `($__internal_0_$__cuda_sm70_shflsync_bfly_p) ;  /* 0x000039f000007944 */ /* 0x000fea0003c00000 */
[----:B------:R-:W-:Y:S01]  /*17dc0*/  FMNMX.FTZ R71, R71, R0, !PT ;  /* 0x0000000047477209 */ /* 0x000fe20007810000 */
[----:B------:R-:W-:Y:S01]  /*17dd0*/  IMAD.MOV.U32 R4, RZ, RZ, R70 ;  /* 0x000000ffff047224 */ /* 0x000fe200078e0046 */
[----:B------:R-:W-:Y:S01]  /*17de0*/  MOV R2, 0x17e10 ;  /* 0x00017e1000027802 */ /* 0x000fe20000000f00 */
[----:B------:R-:W-:Y:S02]  /*17df0*/  IMAD.MOV.U32 R0, RZ, RZ, 0x2 ;  /* 0x00000002ff007424 */ /* 0x000fe400078e00ff */
[----:B------:R-:W-:Y:S05]  /*17e00*/  CALL.REL.NOINC `($__internal_0_$__cuda_sm70_shflsync_bfly_p) ;  /* 0x000039a000007944 */ /* 0x000fea0003c00000 */
        /* <DEDUP_REMOVED lines=25> */
[----:B------:R-:W-:Y:S01]  /*17fa0*/  MOV R68, R0 ;  /* 0x0000000000447202 */ /* 0x000fe20000000f00 */
[----:B------:R-:W-:Y:S05]  /*17fb0*/  BRA `(.L_x_605) ;  /* 0xfffed98000007947 */ /* 0x000fea000383ffff */
.L_x_547:
[----:B------:R-:W-:Y:S01]  /*17fc0*/  MOV R58, RZ ;  /* 0x000000ff003a7202 */ /* 0x000fe20000000f00 */
[----:B------:R-:W-:Y:S01]  /*17fd0*/  IMAD.MOV.U32 R88, RZ, RZ, R0 ;  /* 0x000000ffff587224 */ /* 0x000fe200078e0000 */
[----:B------:R-:W-:Y:S01]  /*17fe0*/  MOV R2, 0x18010 ;  /* 0x0001801000027802 */ /* 0x000fe20000000f00 */
[----:B------:R-:W-:Y:S02]  /*17ff0*/  IMAD.MOV.U32 R3, RZ, RZ, 0x181f ;  /* 0x0000181fff037424 */ /* 0x000fe400078e00ff */
[----:B-1----:R-:W-:Y:S05]  /*18000*/  CALL.REL.NOINC `($__internal_1_$__cuda_sm70_shflsync_idx_p) ;  /* 0x0000380000007944 */ /* 0x002fea0003c00000 */
[----:B------:R-:W-:Y:S01]  /*18010*/  MOV R7, R58 ;  /* 0x0000003a00077202 */ /* 0x000fe20000000f00 */
[----:B-1---5:R-:W-:-:S05]  /*18020*/  BRA `(.L_x_606) ;  /* 0xffff04c000007947 */ /* 0x022fca000383ffff */
.L_x_548:
[----:B------:R-:W-:Y:S01]  /*18030*/  MOV R58, RZ ;  /* 0x000000ff003a7202 */ /* 0x000fe20000000f00 */
[----:B------:R-:W-:Y:S01]  /*18040*/  IMAD.MOV.U32 R88, RZ, RZ, R4 ;  /* 0x000000ffff587224 */ /* 0x000fe200078e0004 */
[----:B------:R-:W-:Y:S01]  /*18050*/  MOV R2, 0x18080 ;  /* 0x0001808000027802 */ /* 0x000fe20000000f00 */
[----:B------:R-:W-:Y:S02]  /*18060*/  IMAD.MOV.U32 R3, RZ, RZ, 0x181f ;  /* 0x0000181fff037424 */ /* 0x000fe400078e00ff */
[----:B-123--:R-:W-:Y:S05]  /*18070*/  CALL.REL.NOINC `($__internal_1_$__cuda_sm70_shflsync_idx_p) ;  /* 0x0000379000007944 */ /* 0x00efea0003c00000 */
[----:B-----5:R-:W-:Y:S01]  /*18080*/  IMAD.MOV.U32 R88, RZ, RZ, R0 ;  /* 0x000000ffff587224 */ /* 0x020fe200078e0000 */
[----:B------:R-:W-:Y:S02]  /*18090*/  IADD3 R2, P0, R58, R20, RZ ;  /* 0x000000143a027210 */ /* 0x000fe40007f1e0ff */
[----:B------:R-:W-:Y:S03]  /*180a0*/  MOV R58, 0x1 ;  /* 0x00000001003a7802 */ /* 0x000fe60000000f00 */
[----:B------:R-:W-:Y:S05]  /*180b0*/  IMAD.X R3, R7, 0x1, R5, P0 ;  /* 0x0000000107037824 */ /* 0x000fea00000e0605 */
[----:B------:R-:W-:Y:S01]  /*180c0*/  @!PT LDS RZ, [RZ] ;  /* 0x00000000fffff984 */ /* 0x000fe20000000800 */
[----:B------:R-:W-:Y:S01]  /*180d0*/  @!PT LDS RZ, [RZ] ;  /* 0x00000000fffff984 */ /* 0x000fe20000000800 */
[----:B------:R-:W-:Y:S01]  /*180e0*/  @!PT LDS RZ, [RZ] ;  /* 0x00000000fffff984 */ /* 0x000fe20000000800 */
[----:B------:R2:W-:Y:S02]  /*180f0*/  LDGSTS.E.BYPASS.LTC128B.128 [R243+0x100], [R2.64], !P5 ;  /* 0x0010000002f37fae */ /* 0x0005e4000e901d46 */
[----:B--2---:R-:W-:Y:S01]  /*18100*/  MOV R2, 0x18130 ;  /* 0x0001813000027802 */ /* 0x004fe20000000f00 */
[----:B------:R-:W-:Y:S02]  /*18110*/  IMAD.MOV.U32 R3, RZ, RZ, 0x181f ;  /* 0x0000181fff037424 */ /* 0x000fe400078e00ff */
[----:B-1----:R-:W-:Y:S05]  /*18120*/  CALL.REL.NOINC `($__internal_1_$__cuda_sm70_shflsync_idx_p) ;  /* 0x000036e000007944 */ /* 0x002fea0003c00000 */
[----:B------:R-:W-:Y:S01]  /*18130*/  MOV R3, 0x181f ;  /* 0x0000181f00037802 */ /* 0x000fe20000000f00 */
[----:B------:R-:W-:Y:S01]  /*18140*/  IMAD.MOV.U32 R6, RZ, RZ, R58 ;  /* 0x000000ffff067224 */ /* 0x000fe200078e003a */
[----:B------:R-:W-:Y:S01]  /*18150*/  MOV R58, 0x1 ;  /* 0x00000001003a7802 */ /* 0x000fe20000000f00 */
[----:B------:R-:W-:Y:S01]  /*18160*/  IMAD.MOV.U32 R88, RZ, RZ, R4 ;  /* 0x000000ffff587224 */ /* 0x000fe200078e0004 */
[----:B------:R-:W-:Y:S02]  /*18170*/  MOV R2, 0x18190 ;  /* 0x0001819000027802 */ /* 0x000fe40000000f00 */
[----:B-1---5:R-:W-:Y:S05]  /*18180*/  CALL.REL.NOINC `($__internal_1_$__cuda_sm70_shflsync_idx_p) ;  /* 0x0000368000007944 */ /* 0x022fea0003c00000 */
        /* <DEDUP_REMOVED lines=80> */
[----:B-----5:R-:W-:Y:S01]  /*18690*/  IMAD.MOV.U32 R0, RZ, RZ, R58 ;  /* 0x000000ffff007224 */ /* 0x020fe200078e003a */
[----:B------:R-:W-:Y:S01]  /*186a0*/  MOV R58, 0x6 ;  /* 0x00000006003a7802 */ /* 0x000fe20000000f00 */
[----:B------:R-:W-:Y:S01]  /*186b0*/  IMAD.MOV.U32 R88, RZ, RZ, R4 ;  /* 0x000000ffff587224 */ /* 0x000fe200078e0004 */
[----:B------:R-:W-:Y:S02]  /*186c0*/  MOV R2, 0x186e0 ;  /* 0x000186e000027802 */ /* 0x000fe40000000f00 */
[----:B-1----:R-:W-:Y:S05]  /*186d0*/  CALL.REL.NOINC `($__internal_1_$__cuda_sm70_shflsync_idx_p) ;  /* 0x0000313000007944 */ /* 0x002fea0003c00000 */
[----:B------:R-:W-:Y:S01]  /*186e0*/  MOV R4, R58 ;  /* 0x0000003a00047202 */ /* 0x000fe20000000f00 */
[----:B-1---5:R-:W-:-:S05]  /*186f0*/  BRA `(.L_x_607) ;  /* 0xfffefff000007947 */ /* 0x022fca000383ffff */
.L_x_551:
[----:B------:R-:W-:Y:S01]  /*18700*/  MOV R58, RZ ;  /* 0x000000ff003a7202 */ /* 0x000fe20000000f00 */
[----:B------:R-:W-:Y:S01]  /*18710*/  IMAD.MOV.U32 R88, RZ, RZ, R0 ;  /* 0x000000ffff587224 */ /* 0x000fe200078e0000 */
[----:B------:R-:W-:Y:S01]  /*18720*/  MOV R2, 0x18750 ;  /* 0x0001875000027802 */ /* 0x000fe20000000f00 */
[----:B------:R-:W-:Y:S02]  /*18730*/  IMAD.MOV.U32 R3, RZ, RZ, 0x181f ;  /* 0x0000181fff037424 */ /* 0x000fe400078e00ff */
[----:B------:R-:W-:Y:S05]  /*18740*/  CALL.REL.NOINC `($__internal_1_$__cuda_sm70_shflsync_idx_p) ;  /* 0x000030c000007944 */ /* 0x000fea0003c00000 */
[----:B------:R-:W-:Y:S01]  /*18750*/  MOV R6, R58 ;  /* 0x0000003a00067202 */ /* 0x000fe20000000f00 */
[----:B-1---5:R-:W-:-:S05]  /*18760*/  BRA `(.L_x_608) ;  /* 0xffff194000007947 */ /* 0x022fca000383ffff */
.L_x_552:
[----:B------:R-:W-:Y:S01]  /*18770*/  MOV R58, RZ ;  /* 0x000000ff003a7202 */ /* 0x000fe20000000f00 */
[----:B------:R-:W-:Y:S01]  /*18780*/  IMAD.MOV.U32 R88, RZ, RZ, R4 ;  /* 0x000000ffff587224 */ /* 0x000fe200078e0004 */
[----:B------:R-:W-:Y:S01]  /*18790*/  MOV R2, 0x187c0 ;  /* 0x000187c000027802 */ /* 0x000fe20000000f00 */
[----:B------:R-:W-:Y:S02]  /*187a0*/  IMAD.MOV.U32 R3, RZ, RZ, 0x181f ;  /* 0x0000181fff037424 */ /* 0x000fe400078e00ff */
[----:B-12---:R-:W-:Y:S05]  /*187b0*/  CALL.REL.NOINC `($__internal_1_$__cuda_sm70_shflsync_idx_p) ;  /* 0x0000305000007944 */ /* 0x006fea0003c00000 */
        /* <DEDUP_REMOVED lines=104> */
.L_x_553:
[----:B------:R-:W-:Y:S01]  /*18e40*/  MOV R58, RZ ;  /* 0x000000ff003a7202 */ /* 0x000fe20000000f00 */
[----:B------:R-:W-:Y:S01]  /*18e50*/  IMAD.MOV.U32 R88, RZ, RZ, R5 ;  /* 0x000000ffff587224 */ /* 0x000fe200078e0005 */
[----:B------:R-:W-:Y:S01]  /*18e60*/  MOV R2, 0x18e90 ;  /* 0x00018e9000027802 */ /* 0x000fe20000000f00 */
[----:B------:R-:W-:Y:S02]  /*18e70*/  IMAD.MOV.U32 R3, RZ, RZ, 0x1c1f ;  /* 0x00001c1fff037424 */ /* 0x000fe400078e00ff */
[----:B------:R-:W-:Y:S05]  /*18e80*/  CALL.REL.NOINC `($__internal_1_$__cuda_sm70_shflsync_idx_p) ;  /* 0x0000298000007944 */ /* 0x000fea0003c00000 */
[----:B-----5:R-:W-:Y:S01]  /*18e90*/  MOV R0, R58 ;  /* 0x0000003a00007202 */ /* 0x020fe20000000f00 */
[----:B-1----:R-:W-:-:S05]  /*18ea0*/  BRA `(.L_x_610) ;  /* 0xffff158000007947 */ /* 0x002fca000383ffff */
.L_x_554:
[----:B------:R-:W-:Y:S01]  /*18eb0*/  MOV R58, 0x1 ;  /* 0x00000001003a7802 */ /* 0x000fe20000000f00 */
[----:B------:R-:W-:Y:S01]  /*18ec0*/  IMAD.MOV.U32 R88, RZ, RZ, R5 ;  /* 0x000000ffff587224 */ /* 0x000fe200078e0005 */
[----:B------:R-:W-:Y:S01]  /*18ed0*/  MOV R2, 0x18f00 ;  /* 0x00018f0000027802 */ /* 0x000fe20000000f00 */
[----:B------:R-:W-:Y:S02]  /*18ee0*/  IMAD.MOV.U32 R3, RZ, RZ, 0x1c1f ;  /* 0x00001c1fff037424 */ /* 0x000fe400078e00ff */
[----:B-1----:R-:W-:Y:S05]  /*18ef0*/  CALL.REL.NOINC `($__internal_1_$__cuda_sm70_shflsync_idx_p) ;  /* 0x0000291000007944 */ /* 0x002fea0003c00000 */
[----:B------:R-:W-:Y:S01]  /*18f00*/  MOV R2, 0x192e0 ;  /* 0x000192e000027802 */ /* 0x000fe20000000f00 */
[----:B------:R-:W-:Y:S02]  /*18f10*/  IMAD.IADD R58, R4, 0x1, R58 ;  /* 0x00000001043a7824 */ /* 0x000fe400078e023a */
[----:B------:R-:W-:Y:S02]  /*18f20*/  IMAD.MOV.U32 R88, RZ, RZ, R5 ;  /* 0x000000ffff587224 */ /* 0x000fe400078e0005 */
[----:B------:R-:W-:Y:S01]  /*18f30*/  IMAD.MOV.U32 R3, RZ, RZ, 0x1c1f ;  /* 0x00001c1fff037424 */ /* 0x000fe200078e00ff */
        /* <DEDUP_REMOVED lines=52> */
[----:B------:R-:W-:Y:S01]  /*19280*/  ISETP.GT.AND P0, PT, R58, 0x69, PT ;  /* 0x000000693a00780c */ /* 0x000fe20003f04270 */
[----:B------:R-:W-:Y:S01]  /*19290*/  IMAD.MOV.U32 R58, RZ, RZ, 0x2 ;  /* 0x00000002ff3a7424 */ /* 0x000fe200078e00ff */
[----:B------:R-:W-:Y:S02]  /*192a0*/  FSEL R40, R40, -INF , P6 ;  /* 0xff80000028287808 */ /* 0x000fe40003000000 */
[----:B------:R-:W-:Y:S02]  /*192b0*/  FSEL R36, R36, -INF , P1 ;  /* 0xff80000024247808 */ /* 0x000fe40000800000 */
[----:B------:R-:W-:Y:S02]  /*192c0*/  FSEL R35, R35, -INF , P0 ;  /* 0xff80000023237808 */ /* 0x000fe40000000000 */
[----:B-1---5:R-:W-:Y:S05]  /*192d0*/  CALL.REL.NOINC `($__internal_1_$__cuda_sm70_shflsync_idx_p) ;  /* 0x0000253000007944 */ /* 0x022fea0003c00000 */
[----:B------:R-:W-:Y:S01]  /*192e0*/  MOV R2, 0x196d0 ;  /* 0x000196d000027802 */ /* 0x000fe20000000f00 */
[----:B-----5:R-:W2:Y:S01]  /*192f0*/  LDL.LU R0, [R1+0x8] ;  /* 0x0000080001007983 */ /* 0x020ea20000300800 */
[----:B------:R-:W-:Y:S02]  /*19300*/  IMAD.IADD R58, R4, 0x1, R58 ;  /* 0x00000001043a7824 */ /* 0x000fe400078e023a */
[----:B------:R-:W-:Y:S02]  /*19310*/  IMAD.MOV.U32 R88, RZ, RZ, R5 ;  /* 0x000000ffff587224 */ /* 0x000fe400078e0005 */
[----:B------:R-:W-:Y:S01]  /*19320*/  IMAD.MOV.U32 R3, RZ, RZ, 0x1c1f ;  /* 0x00001c1fff037424 */ /* 0x000fe200078e00ff */
[C---:B------:R-:W-:Y:S02]  /*19330*/  ISETP.GT.AND P0, PT, R58.reuse, RZ, PT ;  /* 0x000000ff3a00720c */ /* 0x040fe40003f04270 */
[C---:B------:R-:W-:Y:S02]  /*19340*/  ISETP.GT.AND P6, PT, R58.reuse, 0x1, PT ;  /* 0x000000013a00780c */ /* 0x040fe40003fc4270 */
        /* <DEDUP_REMOVED lines=34> */
[----:B------:R-:W-:Y:S02]  /*19570*/  FSEL R33, R33, -INF , P1 ;  /* 0xff80000021217808 */ /* 0x000fe40000800000 */
[----:B--2---:R-:W-:Y:S02]  /*19580*/  FSEL R79, R0, -INF , P0 ;  /* 0xff800000004f7808 */ /* 0x004fe40000000000 */
[C---:B------:R-:W-:Y:S04]  /*19590*/  ISETP.GT.AND P0, PT, R58.reuse, 0x9, PT ;  /* 0x000000093a00780c */ /* 0x040fe80003f04270 */
[----:B------:R-:W-:Y:S02]  /*195a0*/  FSEL R189, R247, -INF , P0 ;  /* 0xff800000f7bd7808 */ /* 0x000fe40000000000 */
[----:B------:R-:W-:Y:S04]  /*195b0*/  ISETP.GT.AND P0, PT, R58, 0x18, PT ;  /* 0x000000183a00780c */ /* 0x000fe80003f04270 */
[----:B------:R-:W-:Y:S02]  /*195c0*/  FSEL R185, R208, -INF , P0 ;  /* 0xff800000d0b97808 */ /* 0x000fe40000000000 */
[C---:B------:R-:W-:Y:S04]  /*195d0*/  ISETP.GT.AND P0, PT, R58.reuse, 0x21, PT ;  /* 0x000000213a00780c */ /* 0x040fe80003f04270 */
[----:B------:R-:W-:Y:S02]  /*195e0*/  FSEL R82, R201, -INF , P0 ;  /* 0xff800000c9527808 */ /* 0x000fe40000000000 */
[----:B------:R-:W-:Y:S04]  /*195f0*/  ISETP.GT.AND P0, PT, R58, 0x30, PT ;  /* 0x000000303a00780c */ /* 0x000fe80003f04270 */
[----:B------:R-:W-:Y:S02]  /*19600*/  FSEL R75, R28, -INF , P0 ;  /* 0xff8000001c4b7808 */ /* 0x000fe40000000000 */
[C---:B------:R-:W-:Y:S04]  /*19610*/  ISETP.GT.AND P0, PT, R58.reuse, 0x39, PT ;  /* 0x000000393a00780c */ /* 0x040fe80003f04270 */
[----:B------:R-:W-:Y:S02]  /*19620*/  FSEL R65, R25, -INF , P0 ;  /* 0xff80000019417808 */ /* 0x000fe40000000000 */
[C---:B------:R-:W-:Y:S04]  /*19630*/  ISETP.GT.AND P0, PT, R58.reuse, 0x48, PT ;  /* 0x000000483a00780c */ /* 0x040fe80003f04270 */
[----:B------:R-:W-:Y:S02]  /*19640*/  FSEL R59, R59, -INF , P0 ;  /* 0xff8000003b3b7808 */ /* 0x000fe40000000000 */
[----:B------:R-:W-:Y:S04]  /*19650*/  ISETP.GT.AND P0, PT, R58, 0x51, PT ;  /* 0x000000513a00780c */ /* 0x000fe80003f04270 */
[----:B------:R-:W-:Y:S02]  /*19660*/  FSEL R44, R44, -INF , P0 ;  /* 0xff8000002c2c7808 */ /* 0x000fe40000000000 */
[C---:B------:R-:W-:Y:S04]  /*19670*/  ISETP.GT.AND P0, PT, R58.reuse, 0x60, PT ;  /* 0x000000603a00780c */ /* 0x040fe80003f04270 */
[----:B------:R-:W-:Y:S02]  /*19680*/  FSEL R39, R39, -INF , P0 ;  /* 0xff80000027277808 */ /* 0x000fe40000000000 */
[----:B------:R-:W-:Y:S01]  /*19690*/  ISETP.GT.AND P0, PT, R58, 0x69, PT ;  /* 0x000000693a00780c */ /* 0x000fe20003f04270 */
[----:B------:R-:W-:Y:S03]  /*196a0*/  IMAD.MOV.U32 R58, RZ, RZ, 0x3 ;  /* 0x00000003ff3a7424 */ /* 0x000fe600078e00ff */
[----:B------:R-:W-:Y:S04]  /*196b0*/  FSEL R31, R31, -INF , P0 ;  /* 0xff8000001f1f7808 */ /* 0x000fe80000000000 */
[----:B-1----:R-:W-:Y:S05]  /*196c0*/  CALL.REL.NOINC `($__internal_1_$__cuda_sm70_shflsync_idx_p) ;  /* 0x0000214000007944 */ /* 0x002fea0003c00000 */
[----:B------:R-:W2:Y:S01]  /*196d0*/  LDL.LU R8, [R1+0x14] ;  /* 0x0000140001087983 */ /* 0x000ea20000300800 */
[----:B------:R-:W-:Y:S03]  /*196e0*/  IMAD.IADD R4, R4, 0x1, R58 ;  /* 0x0000000104047824 */ /* 0x000fe600078e023a */
[----:B------:R-:W3:Y:S02]  /*196f0*/  LDL.LU R7, [R1+0x18] ;  /* 0x0000180001077983 */ /* 0x000ee40000300800 */
[C---:B------:R-:W-:Y:S02]  /*19700*/  ISETP.GT.AND P0, PT, R4.reuse, RZ, PT ;  /* 0x000000ff0400720c */ /* 0x040fe40003f04270 */
[C---:B------:R-:W-:Y:S01]  /*19710*/  ISETP.GT.AND P6, PT, R4.reuse, 0x1, PT ;  /* 0x000000010400780c */ /* 0x040fe20003fc4270 */
[----:B------:R-:W4:Y:S01]  /*19720*/  LDL.LU R5, [R1+0x10] ;  /* 0x0000100001057983 */ /* 0x000f220000300800 */
[----:B------:R-:W-:Y:S03]  /*19730*/  ISETP.GT.AND P1, PT, R4, 0x8, PT ;  /* 0x000000080400780c */ /* 0x000fe60003f24270 */
[----:B------:R-:W4:Y:S04]  /*19740*/  LDL.LU R3, [R1+0xc] ;  /* 0x00000c0001037983 */ /* 0x000f280000300800 */
[----:B------:R-:W4:Y:S04]  /*19750*/  LDL.LU R2, [R1+0x4] ;  /* 0x0000040001027983 */ /* 0x000f280000300800 */
[----:B-----5:R-:W4:Y:S01]  /*19760*/  LDL.LU R0, [R1] ;  /* 0x0000000001007983 */ /* 0x020f220000300800 */
[----:B--2---:R-:W-:Y:S02]  /*19770*/  FSEL R47, R8, -INF , P0 ;  /* 0xff800000082f7808 */ /* 0x004fe40000000000 */
[C---:B------:R-:W-:Y:S02]  /*19780*/  ISETP.GT.AND P0, PT, R4.reuse, 0x9, PT ;  /* 0x000000090400780c */ /* 0x040fe40003f04270 */
[----:B---3--:R-:W-:Y:S02]  /*19790*/  FSEL R58, R7, -INF , P6 ;  /* 0xff800000073a7808 */ /* 0x008fe40003000000 */
[C---:B------:R-:W-:Y:S02]  /*197a0*/  ISETP.GT.AND P6, PT, R4.reuse, 0x10, PT ;  /* 0x000000100400780c */ /* 0x040fe40003fc4270 */
[----:B----4-:R-:W-:Y:S02]  /*197b0*/  FSEL R51, R5, -INF , P1 ;  /* 0xff80000005337808 */ /* 0x010fe40000800000 */
        /* <DEDUP_REMOVED lines=43> */
[C---:B------:R-:W-:Y:S02]  /*19a70*/  ISETP.GT.AND P1, PT, R4.reuse, 0x68, PT ;  /* 0x000000680400780c */ /* 0x040fe40003f24270 */
[----:B------:R-:W-:Y:S02]  /*19a80*/  FSEL R17, R17, -INF , P0 ;  /* 0xff80000011117808 */ /* 0x000fe40000000000 */
[----:B------:R-:W-:Y:S02]  /*19a90*/  ISETP.GT.AND P0, PT, R4, 0x69, PT ;  /* 0x000000690400780c */ /* 0x000fe40003f04270 */
[----:B------:R-:W-:Y:S02]  /*19aa0*/  FMNMX.FTZ R2, R79, R118, !PT ;  /* 0x000000764f027209 */ /* 0x000fe40007810000 */
[----:B------:R-:W-:Y:S01]  /*19ab0*/  FMNMX.FTZ R4, R13, R0, !PT ;  /* 0x000000000d047209 */ /* 0x000fe20007810000 */
[----:B------:R-:W-:Y:S01]  /*19ac0*/  IMAD.MOV.U32 R0, RZ, RZ, 0x2 ;  /* 0x00000002ff007424 */ /* 0x000fe200078e00ff */
        /* <DEDUP_REMOVED lines=93> */
[----:B------:R-:W-:Y:S02]  /*1a0a0*/  FSEL R9, R9, -INF , P6 ;  /* 0xff80000009097808 */ /* 0x000fe40003000000 */
        /* <DEDUP_REMOVED lines=18> */
[----:B------:R-:W-:Y:S02]  /*1a1d0*/  MOV R2, 0x1a1f0 ;  /* 0x0001a1f000027802 */ /* 0x000fe40000000f00 */
[----:B-1----:R-:W-:Y:S05]  /*1a1e0*/  CALL.REL.NOINC `($__internal_0_$__cuda_sm70_shflsync_bfly_p) ;  /* 0x000015c000007944 */ /* 0x002fea0003c00000 */
[----:B------:R-:W-:Y:S01]  /*1a1f0*/  FMNMX.FTZ R4, R4, R0, !PT ;  /* 0x0000000004047209 */ /* 0x000fe20007810000 */
[----:B------:R-:W-:Y:S01]  /*1a200*/  IMAD.MOV.U32 R0, RZ, RZ, 0x1 ;  /* 0x00000001ff007424 */ /* 0x000fe200078e00ff */
[----:B------:R-:W-:Y:S02]  /*1a210*/  MOV R2, 0x1a230 ;  /* 0x0001a23000027802 */ /* 0x000fe40000000f00 */
        /* <DEDUP_REMOVED lines=28> */
[----:B------:R-:W-:-:S05]  /*1a3e0*/  BRA `(.L_x_611) ;  /* 0xffff172000007947 */ /* 0x000fca000383ffff */
.L_x_557:
[----:B-1--4-:R-:W-:Y:S01]  /*1a3f0*/  MOV R3, 0x181f ;  /* 0x0000181f00037802 */ /* 0x012fe20000000f00 */
[----:B------:R-:W-:Y:S01]  /*1a400*/  IMAD.MOV.U32 R58, RZ, RZ, RZ ;  /* 0x000000ffff3a7224 */ /* 0x000fe200078e00ff */
[----:B------:R-:W-:Y:S02]  /*1a410*/  MOV R2, 0x1a430 ;  /* 0x0001a43000027802 */ /* 0x000fe40000000f00 */
[----:B------:R-:W-:Y:S05]  /*1a420*/  CALL.REL.NOINC `($__internal_1_$__cuda_sm70_shflsync_idx_p) ;  /* 0x000013e000007944 */ /* 0x000fea0003c00000 */
[----:B------:R-:W-:Y:S01]  /*1a430*/  MOV R85, R58 ;  /* 0x0000003a00557202 */ /* 0x000fe20000000f00 */
[----:B-1---5:R-:W-:-:S05]  /*1a440*/  BRA `(.L_x_612) ;  /* 0xffff44c000007947 */ /* 0x022fca000383ffff */
.L_x_560:
[----:B------:R-:W-:Y:S01]  /*1a450*/  MOV R58, RZ ;  /* 0x000000ff003a7202 */ /* 0x000fe20000000f00 */
[----:B------:R-:W-:Y:S01]  /*1a460*/  IMAD.MOV.U32 R88, RZ, RZ, R0 ;  /* 0x000000ffff587224 */ /* 0x000fe200078e0000 */
[----:B------:R-:W-:Y:S01]  /*1a470*/  MOV R2, 0x1a4a0 ;  /* 0x0001a4a000027802 */ /* 0x000fe20000000f00 */
[----:B------:R-:W-:Y:S02]  /*1a480*/  IMAD.MOV.U32 R3, RZ, RZ, 0x181f ;  /* 0x0000181fff037424 */ /* 0x000fe400078e00ff */
[----:B-1----:R-:W-:Y:S05]  /*1a490*/  CALL.REL.NOINC `($__internal_1_$__cuda_sm70_shflsync_idx_p) ;  /* 0x0000137000007944 */ /* 0x002fea0003c00000 */
[----:B------:R-:W-:Y:S01]  /*1a4a0*/  MOV R6, R58 ;  /* 0x0000003a00067202 */ /* 0x000fe20000000f00 */
[----:B-1---5:R-:W-:-:S05]  /*1a4b0*/  BRA `(.L_x_613) ;  /* 0xffff5f4000007947 */ /* 0x022fca000383ffff */
.L_x_561:
        /* <DEDUP_REMOVED lines=109> */
.L_x_562:
[----:B------:R-:W-:Y:S02]  /*1ab90*/  MOV R0, 0x2 ;  /* 0x0000000200007802 */ /* 0x000fe40000000f00 */
[----:B------:R-:W-:Y:S02]  /*1aba0*/  MOV R2, 0x1abc0 ;  /* 0x0001abc000027802 */ /* 0x000fe40000000f00 */
        /* <DEDUP_REMOVED lines=33> */
.L_x_564:
[----:B------:R1:W5:Y:S01]  /*1adc0*/  LDL R4, [R1+0x24] ;  /* 0x0000240001047983 */ /* 0x0003620000100800 */
[----:B------:R-:W-:-:S02]  /*1add0*/  MOV R0, 0x2 ;  /* 0x0000000200007802 */ /* 0x000fc40000000f00 */
[----:B------:R-:W-:Y:S02]  /*1ade0*/  MOV R2, 0x1ae00 ;  /* 0x0001ae0000027802 */ /* 0x000fe40000000f00 */
[----:B-1---5:R-:W-:Y:S05]  /*1adf0*/  CALL.REL.NOINC `($__internal_0_$__cuda_sm70_shflsync_bfly_p) ;  /* 0x000009b000007944 */ /* 0x022fea0003c00000 */
[----:B------:R-:W-:Y:S01]  /*1ae00*/  MOV R5, R0 ;  /* 0x0000000000057202 */ /* 0x000fe20000000f00 */
[----:B------:R-:W-:Y:S05]  /*1ae10*/  BRA `(.L_x_616) ;  /* 0xffff8ab000007947 */ /* 0x000fea000383ffff */
.L_x_565:
[----:B------:R-:W-:Y:S01]  /*1ae20*/  IMAD.MOV.U32 R4, RZ, RZ, R5 ;  /* 0x000000ffff047224 */ /* 0x000fe200078e0005 */
[----:B------:R-:W-:Y:S02]  /*1ae30*/  MOV R0, 0x1 ;  /* 0x0000000100007802 */ /* 0x000fe40000000f00 */
[----:B------:R-:W-:Y:S02]  /*1ae40*/  MOV R2, 0x1ae60 ;  /* 0x0001ae6000027802 */ /* 0x000fe40000000f00 */
[----:B-----5:R-:W-:Y:S05]  /*1ae50*/  CALL.REL.NOINC `($__internal_0_$__cuda_sm70_shflsync_bfly_p) ;  /* 0x0000095000007944 */ /* 0x020fea0003c00000 */
[----:B------:R1:W5:Y:S01]  /*1ae60*/  LDL R4, [R1+0x28] ;  /* 0x0000280001047983 */ /* 0x0003620000100800 */
[----:B------:R-:W-:Y:S01]  /*1ae70*/  FADD.FTZ R5, R5, R0 ;  /* 0x0000000005057221 */ /* 0x000fe20000010000 */
[----:B------:R-:W-:Y:S02]  /*1ae80*/  MOV R0, 0x2 ;  /* 0x0000000200007802 */ /* 0x000fe40000000f00 */
[----:B------:R-:W-:Y:S02]  /*1ae90*/  MOV R2, 0x1aeb0 ;  /* 0x0001aeb000027802 */ /* 0x000fe40000000f00 */
[----:B-1---5:R-:W-:Y:S05]  /*1aea0*/  CALL.REL.NOINC `($__internal_0_$__cuda_sm70_shflsync_bfly_p) ;  /* 0x0000090000007944 */ /* 0x022fea0003c00000 */
[----:B------:R-:W2:Y:S02]  /*1aeb0*/  LDL.LU R2, [R1+0x28] ;  /* 0x0000280001027983 */ /* 0x000ea40000300800 */
[----:B--2---:R-:W-:Y:S01]  /*1aec0*/  FADD.FTZ R6, R2, R0 ;  /* 0x0000000002067221 */ /* 0x004fe20000010000 */
[----:B------:R-:W-:-:S02]  /*1aed0*/  MOV R0, 0x1 ;  /* 0x0000000100007802 */ /* 0x000fc40000000f00 */
[----:B------:R-:W-:Y:S02]  /*1aee0*/  MOV R2, 0x1af10 ;  /* 0x0001af1000027802 */ /* 0x000fe40000000f00 */
[----:B------:R-:W-:Y:S02]  /*1aef0*/  MOV R4, R6 ;  /* 0x0000000600047202 */ /* 0x000fe40000000f00 */
[----:B------:R-:W-:Y:S05]  /*1af00*/  CALL.REL.NOINC `($__internal_0_$__cuda_sm70_shflsync_bfly_p) ;  /* 0x000008a000007944 */ /* 0x000fea0003c00000 */
[----:B------:R1:W5:Y:S01]  /*1af10*/  LDL R4, [R1+0x20] ;  /* 0x0000200001047983 */ /* 0x0003620000100800 */
[----:B------:R-:W-:Y:S01]  /*1af20*/  FADD.FTZ R6, R6, R0 ;  /* 0x0000000006067221 */ /* 0x000fe20000010000 */
[----:B------:R-:W-:Y:S02]  /*1af30*/  MOV R0, 0x2 ;  /* 0x0000000200007802 */ /* 0x000fe40000000f00 */
[----:B------:R-:W-:Y:S02]  /*1af40*/  MOV R2, 0x1af60 ;  /* 0x0001af6000027802 */ /* 0x000fe40000000f00 */
[----:B-1---5:R-:W-:Y:S05]  /*1af50*/  CALL.REL.NOINC `($__internal_0_$__cuda_sm70_shflsync_bfly_p) ;  /* 0x0000085000007944 */ /* 0x022fea0003c00000 */
[----:B------:R-:W2:Y:S02]  /*1af60*/  LDL.LU R2, [R1+0x20] ;  /* 0x0000200001027983 */ /* 0x000ea40000300800 */
[----:B--2---:R-:W-:Y:S01]  /*1af70*/  FADD.FTZ R7, R2, R0 ;  /* 0x0000000002077221 */ /* 0x004fe20000010000 */
[----:B------:R-:W-:Y:S02]  /*1af80*/  MOV R0, 0x1 ;  /* 0x0000000100007802 */ /* 0x000fe40000000f00 */
[----:B------:R-:W-:-:S02]  /*1af90*/  MOV R2, 0x1afc0 ;  /* 0x0001afc000027802 */ /* 0x000fc40000000f00 */
        /* <DEDUP_REMOVED lines=10> */
[----:B------:R-:W-:Y:S02]  /*1b040*/  MOV R2, 0x1b060 ;  /* 0x0001b06000027802 */ /* 0x000fe40000000f00 */
[----:B------:R-:W-:Y:S05]  /*1b050*/  CALL.REL.NOINC `($__internal_0_$__cuda_sm70_shflsync_bfly_p) ;  /* 0x0000075000007944 */ /* 0x000fea0003c00000 */
[----:B------:R-:W-:Y:S01]  /*1b060*/  MOV R8, R0 ;  /* 0x0000000000087202 */ /* 0x000fe20000000f00 */
[----:B------:R-:W-:Y:S05]  /*1b070*/  BRA `(.L_x_617) ;  /* 0xffff898000007947 */ /* 0x000fea000383ffff */
.L_x_574:
[----:B------:R-:W-:Y:S01]  /*1b080*/  IMAD.MOV.U32 R88, RZ, RZ, R4 ;  /* 0x000000ffff587224 */ /* 0x000fe200078e0004 */
[----:B------:R-:W-:Y:S01]  /*1b090*/  MOV R58, RZ ;  /* 0x000000ff003a7202 */ /* 0x000fe20000000f00 */
[----:B------:R-:W-:Y:S01]  /*1b0a0*/  IMAD.MOV.U32 R3, RZ, RZ, 0x181f ;  /* 0x0000181fff037424 */ /* 0x000fe200078e00ff */
[----:B------:R-:W-:-:S02]  /*1b0b0*/  MOV R2, 0x1b0d0 ;  /* 0x0001b0d000027802 */ /* 0x000fc40000000f00 */
[----:B------:R-:W-:Y:S05]  /*1b0c0*/  CALL.REL.NOINC `($__internal_1_$__cuda_sm70_shflsync_idx_p) ;  /* 0x0000074000007944 */ /* 0x000fea0003c00000 */
[----:B------:R-:W-:Y:S01]  /*1b0d0*/  MOV R6, R58 ;  /* 0x0000003a00067202 */ /* 0x000fe20000000f00 */
[----:B-1---5:R-:W-:Y:S05]  /*1b0e0*/  BRA `(.L_x_618) ;  /* 0xffffa52000007947 */ /* 0x022fea000383ffff */
.L_x_575:
[----:B------:R-:W-:Y:S01]  /*1b0f0*/  IMAD.MOV.U32 R88, RZ, RZ, R5 ;  /* 0x000000ffff587224 */ /* 0x000fe200078e0005 */
[----:B------:R-:W-:Y:S01]  /*1b100*/  MOV R58, RZ ;  /* 0x000000ff003a7202 */ /* 0x000fe20000000f00 */
[----:B------:R-:W-:Y:S01]  /*1b110*/  IMAD.MOV.U32 R3, RZ, RZ, 0x181f ;  /* 0x0000181fff037424 */ /* 0x000fe200078e00ff */
[----:B------:R-:W-:-:S02]  /*1b120*/  MOV R2, 0x1b140 ;  /* 0x0001b14000027802 */ /* 0x000fc40000000f00 */
[----:B-12---:R-:W-:Y:S05]  /*1b130*/  CALL.REL.NOINC `($__internal_1_$__cuda_sm70_shflsync_idx_p) ;  /* 0x000006d000007944 */ /* 0x006fea0003c00000 */
[----:B------:R-:W-:Y:S01]  /*1b140*/  MOV R2, R58 ;  /* 0x0000003a00027202 */ /* 0x000fe20000000f00 */
[----:B-1---5:R-:W-:Y:S05]  /*1b150*/  BRA `(.L_x_619) ;  /* 0xffffa4d000007947 */ /* 0x022fea000383ffff */
.L_x_576:
[----:B------:R-:W-:Y:S01]  /*1b160*/  IMAD.MOV.U32 R88, RZ, RZ, R4 ;  /* 0x000000ffff587224 */ /* 0x000fe200078e0004 */
[----:B------:R-:W-:Y:S01]  /*1b170*/  MOV R58, 0x1 ;  /* 0x00000001003a7802 */ /* 0x000fe20000000f00 */
[----:B-1----:R-:W-:Y:S01]  /*1b180*/  IMAD.MOV.U32 R3, RZ, RZ, 0x181f ;  /* 0x0000181fff037424 */ /* 0x002fe200078e00ff */
[----:B------:R-:W-:-:S02]  /*1b190*/  MOV R2, 0x1b1b0 ;  /* 0x0001b1b000027802 */ /* 0x000fc40000000f00 */
[----:B---3--:R-:W-:Y:S05]  /*1b1a0*/  CALL.REL.NOINC `($__internal_1_$__cuda_sm70_shflsync_idx_p) ;  /* 0x0000066000007944 */ /* 0x008fea0003c00000 */
        /* <DEDUP_REMOVED lines=8> */
.L_x_577:
[----:B------:R-:W-:Y:S01]  /*1b230*/  IMAD.MOV.U32 R88, RZ, RZ, R4 ;  /* 0x000000ffff587224 */ /* 0x000fe200078e0004 */
[----:B------:R-:W-:Y:S01]  /*1b240*/  MOV R58, 0x2 ;  /* 0x00000002003a7802 */ /* 0x000fe20000000f00 */
[----:B-1----:R-:W-:Y:S01]  /*1b250*/  IMAD.MOV.U32 R3, RZ, RZ, 0x181f ;  /* 0x0000181fff037424 */ /* 0x002fe200078e00ff */
[----:B------:R-:W-:Y:S02]  /*1b260*/  MOV R2, 0x1b280 ;  /* 0x0001b28000027802 */ /* 0x000fe40000000f00 */
[----:B--23--:R-:W-:Y:S05]  /*1b270*/  CALL.REL.NOINC `($__internal_1_$__cuda_sm70_shflsync_idx_p) ;  /* 0x0000059000007944 */ /* 0x00cfea0003c00000 */
[----:B------:R-:W-:Y:S01]  /*1b280*/  MOV R6, R58 ;  /* 0x0000003a00067202 */ /* 0x000fe20000000f00 */
[----:B-1---5:R-:W-:Y:S05]  /*1b290*/  BRA `(.L_x_621) ;  /* 0xffffa51000007947 */ /* 0x022fea000383ffff */
.L_x_578:
[----:B------:R-:W-:Y:S01]  /*1b2a0*/  IMAD.MOV.U32 R88, RZ, RZ, R5 ;  /* 0x000000ffff587224 */ /* 0x000fe200078e0005 */
[----:B------:R-:W-:Y:S01]  /*1b2b0*/  MOV R58, 0x2 ;  /* 0x00000002003a7802 */ /* 0x000fe20000000f00 */
[----:B-1----:R-:W-:Y:S01]  /*1b2c0*/  IMAD.MOV.U32 R3, RZ, RZ, 0x181f ;  /* 0x0000181fff037424 */ /* 0x002fe200078e00ff */
[----:B------:R-:W-:Y:S02]  /*1b2d0*/  MOV R2, 0x1b2f0 ;  /* 0x0001b2f000027802 */ /* 0x000fe40000000f00 */
[----:B--234-:R-:W-:Y:S05]  /*1b2e0*/  CALL.REL.NOINC `($__internal_1_$__cuda_sm70_shflsync_idx_p) ;  /* 0x0000052000007944 */ /* 0x01cfea0003c00000 */
[----:B------:R-:W-:Y:S01]  /*1b2f0*/  MOV R2, R58 ;  /* 0x0000003a00027202 */ /* 0x000fe20000000f00 */
[----:B-1---5:R-:W-:Y:S05]  /*1b300*/  BRA `(.L_x_622) ;  /* 0xffffa4c000007947 */ /* 0x022fea000383ffff */
.L_x_579:
[----:B------:R-:W-:Y:S01]  /*1b310*/  IMAD.MOV.U32 R88, RZ, RZ, R4 ;  /* 0x000000ffff587224 */ /* 0x000fe200078e0004 */
[----:B------:R-:W-:Y:S01]  /*1b320*/  MOV R58, 0x3 ;  /* 0x00000003003a7802 */ /* 0x000fe20000000f00 */
[----:B--2---:R-:W-:Y:S01]  /*1b330*/  IMAD.MOV.U32 R3, RZ, RZ, 0x181f ;  /* 0x0000181fff037424 */ /* 0x004fe200078e00ff */
[----:B------:R-:W-:-:S02]  /*1b340*/  MOV R2, 0x1b360 ;  /* 0x0001b36000027802 */ /* 0x000fc40000000f00 */
[----:B-1-34-:R-:W-:Y:S05]  /*1b350*/  CALL.REL.NOINC `($__internal_1_$__cuda_sm70_shflsync_idx_p) ;  /* 0x000004b000007944 */ /* 0x01afea0003c00000 */
        /* <DEDUP_REMOVED lines=8> */
.L_x_580:
[----:B------:R-:W-:Y:S01]  /*1b3e0*/  IMAD.MOV.U32 R88, RZ, RZ, R4 ;  /* 0x000000ffff587224 */ /* 0x000fe200078e0004 */
[----:B------:R-:W-:Y:S01]  /*1b3f0*/  MOV R58, 0x4 ;  /* 0x00000004003a7802 */ /* 0x000fe20000000f00 */
[----:B--2---:R-:W-:Y:S01]  /*1b400*/  IMAD.MOV.U32 R3, RZ, RZ, 0x181f ;  /* 0x0000181fff037424 */ /* 0x004fe200078e00ff */
[----:B------:R-:W-:Y:S02]  /*1b410*/  MOV R2, 0x1b430 ;  /* 0x0001b43000027802 */ /* 0x000fe40000000f00 */
[----:B-1-34-:R-:W-:Y:S05]  /*1b420*/  CALL.REL.NOINC `($__internal_1_$__cuda_sm70_shflsync_idx_p) ;  /* 0x000003e000007944 */ /* 0x01afea0003c00000 */
[----:B------:R-:W-:Y:S01]  /*1b430*/  MOV R6, R58 ;  /* 0x0000003a00067202 */ /* 0x000fe20000000f00 */
[----:B-1---5:R-:W-:Y:S05]  /*1b440*/  BRA `(.L_x_624) ;  /* 0xffffa49000007947 */ /* 0x022fea000383ffff */
.L_x_581:
[----:B------:R-:W-:Y:S01]  /*1b450*/  IMAD.MOV.U32 R88, RZ, RZ, R5 ;  /* 0x000000ffff587224 */ /* 0x000fe200078e0005 */
[----:B------:R-:W-:Y:S01]  /*1b460*/  MOV R58, 0x4 ;  /* 0x00000004003a7802 */ /* 0x000fe20000000f00 */
[----:B--2---:R-:W-:Y:S01]  /*1b470*/  IMAD.MOV.U32 R3, RZ, RZ, 0x181f ;  /* 0x0000181fff037424 */ /* 0x004fe200078e00ff */
[----:B------:R-:W-:Y:S02]  /*1b480*/  MOV R2, 0x1b4a0 ;  /* 0x0001b4a000027802 */ /* 0x000fe40000000f00 */
[----:B-1-34-:R-:W-:Y:S05]  /*1b490*/  CALL.REL.NOINC `($__internal_1_$__cuda_sm70_shflsync_idx_p) ;  /* 0x0000037000007944 */ /* 0x01afea0003c00000 */
[----:B------:R-:W-:Y:S01]  /*1b4a0*/  MOV R2, R58 ;  /* 0x0000003a00027202 */ /* 0x000fe20000000f00 */
[----:B-1---5:R-:W-:Y:S05]  /*1b4b0*/  BRA `(.L_x_625) ;  /* 0xffffa44000007947 */ /* 0x022fea000383ffff */
.L_x_582:
[----:B------:R-:W-:Y:S01]  /*1b4c0*/  IMAD.MOV.U32 R88, RZ, RZ, R4 ;  /* 0x000000ffff587224 */ /* 0x000fe200078e0004 */
[----:B------:R-:W-:Y:S01]  /*1b4d0*/  MOV R58, 0x5 ;  /* 0x00000005003a7802 */ /* 0x000fe20000000f00 */
[----:B-1----:R-:W-:Y:S01]  /*1b4e0*/  IMAD.MOV.U32 R3, RZ, RZ, 0x181f ;  /* 0x0000181fff037424 */ /* 0x002fe200078e00ff */
[----:B------:R-:W-:-:S02]  /*1b4f0*/  MOV R2, 0x1b510 ;  /* 0x0001b51000027802 */ /* 0x000fc40000000f00 */
[----:B--234-:R-:W-:Y:S05]  /*1b500*/  CALL.REL.NOINC `($__internal_1_$__cuda_sm70_shflsync_idx_p) ;  /* 0x0000030000007944 */ /* 0x01cfea0003c00000 */
        /* <DEDUP_REMOVED lines=8> */
.L_x_583:
[----:B------:R-:W-:Y:S01]  /*1b590*/  IMAD.MOV.U32 R88, RZ, RZ, R4 ;  /* 0x000000ffff587224 */ /* 0x000fe200078e0004 */
[----:B------:R-:W-:Y:S01]  /*1b5a0*/  MOV R58, 0x6 ;  /* 0x00000006003a7802 */ /* 0x000fe20000000f00 */
[----:B--2---:R-:W-:Y:S01]  /*1b5b0*/  IMAD.MOV.U32 R3, RZ, RZ, 0x181f ;  /* 0x0000181fff037424 */ /* 0x004fe200078e00ff */
[----:B------:R-:W-:Y:S02]  /*1b5c0*/  MOV R2, 0x1b5e0 ;  /* 0x0001b5e000027802 */ /* 0x000fe40000000f00 */
[----:B-1--4-:R-:W-:Y:S05]  /*1b5d0*/  CALL.REL.NOINC `($__internal_1_$__cuda_sm70_shflsync_idx_p) ;  /* 0x0000023000007944 */ /* 0x012fea0003c00000 */
[----:B------:R-:W-:Y:S01]  /*1b5e0*/  MOV R6, R58 ;  /* 0x0000003a00067202 */ /* 0x000fe20000000f00 */
[----:B-1---5:R-:W-:Y:S05]  /*1b5f0*/  BRA `(.L_x_627) ;  /* 0xffffa41000007947 */ /* 0x022fea000383ffff */
.L_x_584:
[----:B------:R-:W-:Y:S01]  /*1b600*/  IMAD.MOV.U32 R88, RZ, RZ, R5 ;  /* 0x000000ffff587224 */ /* 0x000fe200078e0005 */
[----:B------:R-:W-:Y:S01]  /*1b610*/  MOV R58, 0x6 ;  /* 0x00000006003a7802 */ /* 0x000fe20000000f00 */
[----:B--2---:R-:W-:Y:S01]  /*1b620*/  IMAD.MOV.U32 R3, RZ, RZ, 0x181f ;  /* 0x0000181fff037424 */ /* 0x004fe200078e00ff */
[----:B------:R-:W-:Y:S02]  /*1b630*/  MOV R2, 0x1b650 ;  /* 0x0001b65000027802 */ /* 0x000fe40000000f00 */
[----:B-1-34-:R-:W-:Y:S05]  /*1b640*/  CALL.REL.NOINC `($__internal_1_$__cuda_sm70_shflsync_idx_p) ;  /* 0x000001c000007944 */ /* 0x01afea0003c00000 */
[----:B------:R-:W-:Y:S01]  /*1b650*/  MOV R2, R58 ;  /* 0x0000003a00027202 */ /* 0x000fe20000000f00 */
[----:B-1---5:R-:W-:Y:S05]  /*1b660*/  BRA `(.L_x_628) ;  /* 0xffffa3c000007947 */ /* 0x022fea000383ffff */
.L_x_585:
[----:B------:R-:W-:Y:S01]  /*1b670*/  IMAD.MOV.U32 R88, RZ, RZ, R4 ;  /* 0x000000ffff587224 */ /* 0x000fe200078e0004 */
[----:B------:R-:W-:Y:S01]  /*1b680*/  MOV R58, 0x7 ;  /* 0x00000007003a7802 */ /* 0x000fe20000000f00 */
[----:B-1----:R-:W-:Y:S01]  /*1b690*/  IMAD.MOV.U32 R3, RZ, RZ, 0x181f ;  /* 0x0000181fff037424 */ /* 0x002fe200078e00ff */
[----:B------:R-:W-:-:S02]  /*1b6a0*/  MOV R2, 0x1b6c0 ;  /* 0x0001b6c000027802 */ /* 0x000fc40000000f00 */
[----:B--2-4-:R-:W-:Y:S05]  /*1b6b0*/  CALL.REL.NOINC `($__internal_1_$__cuda_sm70_shflsync_idx_p) ;  /* 0x0000015000007944 */ /* 0x014fea0003c00000 */
        /* <DEDUP_REMOVED lines=8> */
.L_x_587:
[----:B------:R-:W-:Y:S01]  /*1b740*/  IMAD.MOV.U32 R88, RZ, RZ, R47 ;  /* 0x000000ffff587224 */ /* 0x000fe200078e002f */
[----:B------:R-:W-:Y:S01]  /*1b750*/  MOV R58, RZ ;  /* 0x000000ff003a7202 */ /* 0x000fe20000000f00 */
[----:B-1----:R-:W-:Y:S01]  /*1b760*/  IMAD.MOV.U32 R3, RZ, RZ, 0x1f ;  /* 0x0000001fff037424 */ /* 0x002fe200078e00ff */
[----:B------:R-:W-:Y:S02]  /*1b770*/  MOV R2, 0x1b790 ;  /* 0x0001b79000027802 */ /* 0x000fe40000000f00 */
[----:B--23--:R-:W-:Y:S05]  /*1b780*/  CALL.REL.NOINC `($__internal_1_$__cuda_sm70_shflsync_idx_p) ;  /* 0x0000008000007944 */ /* 0x00cfea0003c00000 */
[----:B-----5:R-:W-:Y:S01]  /*1b790*/  MOV R0, R58 ;  /* 0x0000003a00007202 */ /* 0x020fe20000000f00 */
[----:B-1----:R-:W-:Y:S05]  /*1b7a0*/  BRA `(.L_x_630) ;  /* 0xffffa42000007947 */ /* 0x002fea000383ffff */
        .weak           $__internal_0_$__cuda_sm70_shflsync_bfly_p
        .type           $__internal_0_$__cuda_sm70_shflsync_bfly_p,@function
        .size           $__internal_0_$__cuda_sm70_shflsync_bfly_p,($__internal_1_$__cuda_sm70_shflsync_idx_p - $__internal_0_$__cuda_sm70_shflsync_bfly_p)
$__internal_0_$__cuda_sm70_shflsync_bfly_p:
[----:B------:R-:W-:Y:S02]  /*1b7b0*/  MOV R193, 0xffffffff ;  /* 0xffffffff00c17802 */ /* 0x000fe40000000f00 */
[----:B------:R-:W-:Y:S02]  /*1b7c0*/  MOV R3, 0x1f ;  /* 0x0000001f00037802 */ /* 0x000fe40000000f00 */
[----:B------:R-:W-:Y:S04]  /*1b7d0*/  WARPSYNC R193 ;  /* 0x000000c100007348 */ /* 0x000fe80003800000 */
[----:B------:R1:W2:Y:S02]  /*1b7e0*/  SHFL.BFLY PT, R0, R4, R0, R3 ;  /* 0x0c00000004007389 */ /* 0x0002a400000e0003 */
[----:B-1----:R-:W-:-:S04]  /*1b7f0*/  MOV R3, 0x0 ;  /* 0x0000000000037802 */ /* 0x002fc80000000f00 */
[----:B--2---:R-:W-:Y:S05]  /*1b800*/  RET.REL.NODEC R2 `(_ZN7cutlass13device_kernelIN5flash19enable_sm80_to_sm89INS1_16FlashAttnFwdSm80INS1_25CollectiveMainloopFwdSm80ILi4ELi1ELb0EN4cute5tupleIJNS5_1CILi128EEENS7_ILi112EEENS7_ILi64EEEEEELi64ENS_6half_tEfNS_4arch4Sm80ELb1ELb0ELb1ELb0ELb1ELb0ELb1ELb0EEENS1_21CollectiveEpilogueFwdINS6_IJS8_SA_S9_EEENS6_IJNS7_ILi1EEESI_SI_EEESC_SE_Li128ELb0ELb1ELb0ELb0EEENS1_30DynamicPersistentTileSchedulerILi128ELi128ELb0ELb1ELb0EEEEEEEEEvNT_6ParamsE) ;  /* 0xfffe47f002007950 */ /* 0x004fea0003c3ffff */
        .weak           $__internal_1_$__cuda_sm70_shflsync_idx_p
        .type           $__internal_1_$__cuda_sm70_shflsync_idx_p,@function
        .size           $__internal_1_$__cuda_sm70_shflsync_idx_p,(.L_x_1602 - $__internal_1_$__cuda_sm70_shflsync_idx_p)
$__internal_1_$__cuda_sm70_shflsync_idx_p:
[----:B------:R1:W-:Y:S02]  /*1b810*/  STL [R1+0xa0], R0 ;  /* 0x0000a00001007387 */ /* 0x0003e40000100800 */
[----:B-1----:R-:W-:-:S04]  /*1b820*/  MOV R0, 0xffffffff ;  /* 0xffffffff00007802 */ /* 0x002fc80000000f00 */
[----:B------:R-:W-:Y:S04]  /*1b830*/  WARPSYNC R0 ;  /* 0x0000000000007348 */ /* 0x000fe80003800000 */
[----:B------:R1:W2:Y:S04]  /*1b840*/  SHFL.IDX PT, R58, R88, R58, R3 ;  /* 0x0000003a583a7389 */ /* 0x0002a800000e0003 */
[----:B-1----:R1:W5:Y:S01]  /*1b850*/  LDL.LU R0, [R1+0xa0] ;  /* 0x0000a00001007983 */ /* 0x0023620000300800 */
[----:B------:R-:W-:-:S04]  /*1b860*/  MOV R3, 0x0 ;  /* 0x0000000000037802 */ /* 0x000fc80000000f00 */
[----:B--2---:R-:W-:Y:S05]  /*1b870*/  RET.REL.NODEC R2 `(_ZN7cutlass13device_kernelIN5flash19enable_sm80_to_sm89INS1_16FlashAttnFwdSm80INS1_25CollectiveMainloopFwdSm80ILi4ELi1ELb0EN4cute5tupleIJNS5_1CILi128EEENS7_ILi112EEENS7_ILi64EEEEEELi64ENS_6half_tEfNS_4arch4Sm80ELb1ELb0ELb1ELb0ELb1ELb0ELb1ELb0EEENS1_21CollectiveEpilogueFwdINS6_IJS8_SA_S9_EEENS6_IJNS7_ILi1EEESI_SI_EEESC_SE_Li128ELb0ELb1ELb0ELb0EEENS1_30DynamicPersistentTileSchedulerILi128ELi128ELb0ELb1ELb0EEEEEEEEEvNT_6ParamsE) ;  /* 0xfffe478002007950 */ /* 0x004fea0003c3ffff */
.L_x_631:
        /* <DEDUP_REMOVED lines=16> */
.L_x_1602:


//--------------------- .text._ZN7cutlass13device_kernelIN5flash19enable_sm80_to_sm89INS1_16FlashAttnFwdSm80INS1_25CollectiveMainloopFwdSm80ILi4ELi1ELb0EN4cute5tupleIJNS5_1CILi128EEENS7_ILi112EEENS7_ILi64EEEEEELi64ENS_6half_tEfNS_4arch4Sm80ELb1ELb0ELb1ELb1ELb1ELb0ELb1ELb0EEENS1_21CollectiveEpilogueFwdINS6_IJS8_SA_S9_EEENS6_IJNS7_ILi1EEESI_SI_EEESC_SE_Li128ELb1ELb1ELb0ELb0EEENS1_19SingleTileSchedulerILb1ELb0ELb1ELi128EEEEEEEEEvNT_6ParamsE --------------------------
	.section	.text._ZN7cutlass13device_kernelIN5flash19enable_sm80_to_sm89INS1_16FlashAttnFwdSm80INS1_25CollectiveMainloopFwdSm80ILi4ELi1ELb0EN4cute5tupleIJNS5_1CILi128EEENS7_ILi112EEENS7_ILi64EEEEEELi64ENS_6half_tEfNS_4arch4Sm80ELb1ELb0ELb1ELb1ELb1ELb0ELb1ELb0EEENS1_21CollectiveEpilogueFwdINS6_IJS8_SA_S9_EEENS6_IJNS7_ILi1EEESI_SI_EEESC_SE_Li128ELb1ELb1ELb0ELb0EEENS1_19SingleTileSchedulerILb1ELb0ELb1ELi128EEEEEEEEEvNT_6ParamsE,"ax",@progbits
	.sectioninfo	@"SHI_REGISTERS=255"
	.align	128
.text._ZN7cutlass13device_kernelIN5flash19enable_sm80_to_sm89INS1_16FlashAttnFwdSm80INS1_25CollectiveMainloopFwdSm80ILi4ELi1ELb0EN4cute5tupleIJNS5_1CILi128EEENS7_ILi112EEENS7_ILi64EEEEEELi64ENS_6half_tEfNS_4arch4Sm80ELb1ELb0ELb1ELb1ELb1ELb0ELb1ELb0EEENS1_21CollectiveEpilogueFwdINS6_IJS8_SA_S9_EEENS6_IJNS7_ILi1EEESI_SI_EEESC_SE_Li128ELb1ELb1ELb0ELb0EEENS1_19SingleTileSchedulerILb1ELb0ELb1ELi128EEEEEEEEEvNT_6ParamsE:
        .type           _ZN7cutlass13device_kernelIN5flash19enable_sm80_to_sm89INS1_16FlashAttnFwdSm80INS1_25CollectiveMainloopFwdSm80ILi4ELi1ELb0EN4cute5tupleIJNS5_1CILi128EEENS7_ILi112EEENS7_ILi64EEEEEELi64ENS_6half_tEfNS_4arch4Sm80ELb1ELb0ELb1ELb1ELb1ELb0ELb1ELb0EEENS1_21CollectiveEpilogueFwdINS6_IJS8_SA_S9_EEENS6_IJNS7_ILi1EEESI_SI_EEESC_SE_Li128ELb1ELb1ELb0ELb0EEENS1_19SingleTileSchedulerILb1ELb0ELb1ELi128EEEEEEEEEvNT_6ParamsE,@function
        .size           _ZN7cutlass13device_kernelIN5flash19enable_sm80_to_sm89INS1_16FlashAttnFwdSm80INS1_25CollectiveMainloopFwdSm80ILi4ELi1ELb0EN4cute5tupleIJNS5_1CILi128EEENS7_ILi112EEENS7_ILi64EEEEEELi64ENS_6half_tEfNS_4arch4Sm80ELb1ELb0ELb1ELb1ELb1ELb0ELb1ELb0EEENS1_21CollectiveEpilogueFwdINS6_IJS8_SA_S9_EEENS6_IJNS7_ILi1EEESI_SI_EEESC_SE_Li128ELb1ELb1ELb0ELb0EEENS1_19SingleTileSchedulerILb1ELb0ELb1ELi128EEEEEEEEEvNT_6ParamsE,(.L_x_1605 - _ZN7cutlass13device_kernelIN5flash19enable_sm80_to_sm89INS1_16FlashAttnFwdSm80INS1_25CollectiveMainloopFwdSm80ILi4ELi1ELb0EN4cute5tupleIJNS5_1CILi128EEENS7_ILi112EEENS7_ILi64EEEEEELi64ENS_6half_tEfNS_4arch4Sm80ELb1ELb0ELb1ELb1ELb1ELb0ELb1ELb0EEENS1_21CollectiveEpilogueFwdINS6_IJS8_SA_S9_EEENS6_IJNS7_ILi1EEESI_SI_EEESC_SE_Li128ELb1ELb1ELb0ELb0EEENS1_19SingleTileSchedulerILb1ELb0ELb1ELi128EEEEEEEEEvNT_6ParamsE)
        .other          _ZN7cutlass13device_kernelIN5flash19enable_sm80_to_sm89INS1_16FlashAttnFwdSm80INS1_25CollectiveMainloopFwdSm80ILi4ELi1ELb0EN4cute5tupleIJNS5_1CILi128EEENS7_ILi112EEENS7_ILi64EEEEEELi64ENS_6half_tEfNS_4arch4Sm80ELb1ELb0ELb1ELb1ELb1ELb0ELb1ELb0EEENS1_21CollectiveEpilogueFwdINS6_IJS8_SA_S9_EEENS6_IJNS7_ILi1EEESI_SI_EEESC_SE_Li128ELb1ELb1ELb0ELb0EEENS1_19SingleTileSchedulerILb1ELb0ELb1ELi128EEEEEEEEEvNT_6ParamsE,@"STO_CUDA_ENTRY STV_DEFAULT"
_ZN7cutlass13device_kernelIN5flash19enable_sm80_to_sm89INS1_16FlashAttnFwdSm80INS1_25CollectiveMainloopFwdSm80ILi4ELi1ELb0EN4cute5tupleIJNS5_1CILi128EEENS7_ILi112EEENS7_ILi64EEEEEELi64ENS_6half_tEfNS_4arch4Sm80ELb1ELb0ELb1ELb1ELb1ELb0ELb1ELb0EEENS1_21CollectiveEpilogueFwdINS6_IJS8_SA_S9_EEENS6_IJNS7_ILi1EEESI_SI_EEESC_SE_Li128ELb1ELb1ELb0ELb0EEENS1_19SingleTileSchedulerILb1ELb0ELb1ELi128EEEEEEEEEvNT_6ParamsE:
        /* <DEDUP_REMOVED lines=21> */
.L_x_633:
        /* <DEDUP_REMOVED lines=13> */
.L_x_635:
[----:B------:R-:W-:Y:S02]  /*0220*/  ULDC UR5, c[0x0][0x54c] ;  /* 0x0001530000057ab9 */ /* 0x000fe40000000800 */
.L_x_634:
[----:B------:R-:W-:Y:S02]  /*0230*/  ULDC UR4, c[0x0][0x548] ;  /* 0x0001520000047ab9 */ /* 0x000fe40000000800 */
[----:B------:R-:W-:-:S02]  /*0240*/  USHF.L.U32 UR10, UR10, 0x7, URZ ;  /* 0x000000070a0a7899 */ /* 0x000fc4000800063f */
[----:B------:R-:W-:-:S04]  /*0250*/  UIMAD UR4, UR5, UR4, URZ ;  /* 0x00000004050472a4 */ /* 0x000fc8000f8e023f */
[----:B------:R-:W-:-:S04]  /*0260*/  UISETP.GE.AND UP0, UPT, UR10, UR4, UPT ;  /* 0x000000040a00728c */ /* 0x000fc8000bf06270 */
[----:B------:R-:W-:Y:S01]  /*0270*/  USEL UR13, UR13, 0xffffffff, !UP0 ;  /* 0xffffffff0d0d7887 */ /* 0x000fe2000c000000 */
[----:B------:R-:W-:Y:S05]  /*0280*/  BRA `(.L_x_636) ;  /* 0x000001b000007947 */ /* 0x000fea0003800000 */
.L_x_632:
        /* <DEDUP_REMOVED lines=8> */
.L_x_637:
        /* <DEDUP_REMOVED lines=13> */
.L_x_639:
[----:B------:R-:W-:Y:S02]  /*03e0*/  ULDC UR5, c[0x0][0x54c] ;  /* 0x0001530000057ab9 */ /* 0x000fe40000000800 */
.L_x_638:
[----:B------:R-:W-:Y:S02]  /*03f0*/  ULDC UR4, c[0x0][0x548] ;  /* 0x0001520000047ab9 */ /* 0x000fe40000000800 */
[----:B------:R-:W-:-:S02]  /*0400*/  USHF.L.U32 UR10, UR10, 0x7, URZ ;  /* 0x000000070a0a7899 */ /* 0x000fc4000800063f */
[----:B------:R-:W-:-:S04]  /*0410*/  UIMAD UR4, UR5, UR4, URZ ;  /* 0x00000004050472a4 */ /* 0x000fc8000f8e023f */
[----:B------:R-:W-:-:S04]  /*0420*/  UISETP.GE.AND UP0, UPT, UR10, UR4, UPT ;  /* 0x000000040a00728c */ /* 0x000fc8000bf06270 */
[----:B------:R-:W-:-:S06]  /*0430*/  USEL UR13, UR13, 0xffffffff, !UP0 ;  /* 0xffffffff0d0d7887 */ /* 0x000fcc000c000000 */
.L_x_636:
        /* <DEDUP_REMOVED lines=47> */
.L_x_640:
        /* <DEDUP_REMOVED lines=10> */
.L_x_641:
        /* <DEDUP_REMOVED lines=12> */
.L_x_642:
[----:B------:R-:W-:Y:S01]  /*0890*/  ULDC UR4, c[0x0][0x2c4] ;  /* 0x0000b10000047ab9 */ /* 0x000fe20000000800 */
[----:B------:R-:W-:Y:S01]  /*08a0*/  PLOP3.LUT P4, PT, PT, PT, PT, 0x80, 0x0 ;  /* 0x000000000000781c */ /* 0x000fe20003f8f070 */
[----:B------:R-:W-:Y:S01]  /*08b0*/  UISETP.NE.AND UP1, UPT, UR4, 0x1, UPT ;  /* 0x000000010400788c */ /* 0x000fe2000bf25270 */
[----:B------:R-:W-:Y:S01]  /*08c0*/  CS2R R178, SRZ ;  /* 0x0000000000b27805 */ /* 0x000fe2000001ff00 */
[----:B------:R-:W-:Y:S01]  /*08d0*/  UIADD3 UR7, -UR11, UR7, URZ ;  /* 0x000000070b077290 */ /* 0x000fe2000fffe13f */
[----:B------:R-:W-:Y:S01]  /*08e0*/  CS2R R176, SRZ ;  /* 0x0000000000b07805 */ /* 0x000fe2000001ff00 */
[----:B------:R-:W-:Y:S01]  /*08f0*/  ULDC.64 UR4, c[0x0][0x2c8] ;  /* 0x0000b20000047ab9 */ /* 0x000fe20000000a00 */
[----:B------:R-:W-:Y:S01]  /*0900*/  CS2R R182, SRZ ;  /* 0x0000000000b67805 */ /* 0x000fe2000001ff00 */
[----:B------:R-:W-:Y:S01]  /*0910*/  CS2R R180, SRZ ;  /* 0x0000000000b47805 */ /* 0x000fe2000001ff00 */
[----:B------:R-:W-:Y:S01]  /*0920*/  IMAD.MOV.U32 R15, RZ, RZ, RZ ;  /* 0x000000ffff0f7224 */ /* 0x000fe200078e00ff */
[----:B------:R-:W-:Y:S01]  /*0930*/  MOV R11, RZ ;  /* 0x000000ff000b7202 */ /* 0x000fe20000000f00 */
[----:B------:R-:W-:Y:S01]  /*0940*/  IMAD.MOV.U32 R174, RZ, RZ, RZ ;  /* 0x000000ffffae7224 */ /* 0x000fe200078e00ff */
[----:B------:R-:W-:Y:S01]  /*0950*/  CS2R R16, SRZ ;  /* 0x0000000000107805 */ /* 0x000fe2000001ff00 */
[----:B------:R-:W-:Y:S01]  /*0960*/  @UP1 UIADD3 UR18, UR10, 0x7f, URZ ;  /* 0x0000007f0a121890 */ /* 0x000fe2000fffe03f */
[----:B------:R-:W-:Y:S01]  /*0970*/  IMAD.MOV.U32 R172, RZ, RZ, RZ ;  /* 0x000000ffffac7224 */ /* 0x000fe200078e00ff */
[----:B------:R-:W-:Y:S01]  /*0980*/  MOV R170, RZ ;  /* 0x000000ff00aa7202 */ /* 0x000fe20000000f00 */
[----:B------:R-:W-:Y:S01]  /*0990*/  IMAD.MOV.U32 R168, RZ, RZ, RZ ;  /* 0x000000ffffa87224 */ /* 0x000fe200078e00ff */
[----:B------:R-:W-:Y:S01]  /*09a0*/  UIMAD.WIDE.U32 UR18, UR18, UR4, URZ ;  /* 0x00000004121272a5 */ /* 0x000fe2000f8e003f */
[----:B------:R-:W-:Y:S01]  /*09b0*/  CS2R R18, SRZ ;  /* 0x0000000000127805 */ /* 0x000fe2000001ff00 */
[----:B------:R-:W-:Y:S01]  /*09c0*/  UIADD3 UR4, UR10, 0x7f, URZ ;  /* 0x0000007f0a047890 */ /* 0x000fe2000fffe03f */
[----:B------:R-:W-:Y:S01]  /*09d0*/  MOV R162, RZ ;  /* 0x000000ff00a27202 */ /* 0x000fe20000000f00 */
[----:B------:R-:W-:Y:S01]  /*09e0*/  @UP1 USHF.R.U32.HI UR4, URZ, UR5, UR19 ;  /* 0x000000053f041299 */ /* 0x000fe20008011613 */
[----:B------:R-:W-:Y:S01]  /*09f0*/  CS2R R12, SRZ ;  /* 0x00000000000c7805 */ /* 0x000fe2000001ff00 */
[----:B---3--:R-:W-:Y:S01]  /*0a00*/  UIADD3 UR5, UR7, 0x70, -UR12 ;  /* 0x0000007007057890 */ /* 0x008fe2000fffe80c */
[----:B------:R-:W-:Y:S01]  /*0a10*/  IMAD.MOV.U32 R160, RZ, RZ, RZ ;  /* 0x000000ffffa07224 */ /* 0x000fe200078e00ff */
[----:B------:R-:W-:Y:S01]  /*0a20*/  UIADD3 UR19, UR7, 0x6f, URZ ;  /* 0x0000006f07137890 */ /* 0x000fe2000fffe03f */
[----:B------:R-:W-:Y:S01]  /*0a30*/  MOV R166, RZ ;  /* 0x000000ff00a67202 */ /* 0x000fe20000000f00 */
[----:B------:R-:W-:Y:S01]  /*0a40*/  UIADD3 UR5, UR5, UR4, URZ ;  /* 0x0000000405057290 */ /* 0x000fe2000fffe03f */
[----:B------:R-:W-:Y:S01]  /*0a50*/  IMAD.MOV.U32 R164, RZ, RZ, RZ ;  /* 0x000000ffffa47224 */ /* 0x000fe200078e00ff */
[----:B------:R-:W-:Y:S01]  /*0a60*/  UMOV UR18, URZ ;  /* 0x0000003f00127c82 */ /* 0x000fe20008000000 */
[----:B------:R-:W-:Y:S01]  /*0a70*/  CS2R R158, SRZ ;  /* 0x00000000009e7805 */ /* 0x000fe2000001ff00 */
[----:B------:R-:W-:Y:S01]  /*0a80*/  UMOV UR4, URZ ;  /* 0x0000003f00047c82 */ /* 0x000fe20008000000 */
[----:B------:R-:W-:Y:S01]  /*0a90*/  CS2R R22, SRZ ;  /* 0x0000000000167805 */ /* 0x000fe2000001ff00 */
[----:B------:R-:W-:Y:S01]  /*0aa0*/  UIMAD.WIDE UR18, UR19, -0x6db6db6d, UR18 ;  /* 0x92492493131278a5 */ /* 0x000fe2000f8e0212 */
[----:B------:R-:W-:Y:S01]  /*0ab0*/  MOV R156, RZ ;  /* 0x000000ff009c7202 */ /* 0x000fe20000000f00 */
[----:B------:R-:W-:Y:S01]  /*0ac0*/  UIMAD.WIDE UR4, UR5, -0x6db6db6d, UR4 ;  /* 0x92492493050478a5 */ /* 0x000fe2000f8e0204 */
[----:B------:R-:W-:Y:S01]  /*0ad0*/  IMAD.MOV.U32 R154, RZ, RZ, RZ ;  /* 0x000000ffff9a7224 */ /* 0x000fe200078e00ff */
[----:B------:R-:W-:Y:S01]  /*0ae0*/  USHF.R.U32.HI UR6, URZ, 0x1f, UR19 ;  /* 0x0000001f3f067899 */ /* 0x000fe20008011613 */
[----:B------:R-:W-:Y:S01]  /*0af0*/  CS2R R24, SRZ ;  /* 0x0000000000187805 */ /* 0x000fe2000001ff00 */
[----:B------:R-:W-:Y:S01]  /*0b00*/  USHF.R.U32.HI UR4, URZ, 0x1f, UR5 ;  /* 0x0000001f3f047899 */ /* 0x000fe20008011605 */
[----:B------:R-:W-:Y:S01]  /*0b10*/  MOV R152, RZ ;  /* 0x000000ff00987202 */ /* 0x000fe20000000f00 */
[----:B------:R-:W-:Y:S01]  /*0b20*/  ULEA.HI.SX32 UR6, UR19, UR6, 0x1a ;  /* 0x0000000613067291 */ /* 0x000fe2000f8fd23f */
[----:B------:R-:W-:Y:S01]  /*0b30*/  CS2R R146, SRZ ;  /* 0x0000000000927805 */ /* 0x000fe2000001ff00 */
[----:B------:R-:W-:Y:S01]  /*0b40*/  ULEA.HI.SX32 UR4, UR5, UR4, 0x1a ;  /* 0x0000000405047291 */ /* 0x000fe2000f8fd23f */
[----:B------:R-:W-:Y:S01]  /*0b50*/  IMAD.MOV.U32 R144, RZ, RZ, RZ ;  /* 0x000000ffff907224 */ /* 0x000fe200078e00ff */
[----:B------:R-:W-:Y:S01]  /*0b60*/  CS2R R20, SRZ ;  /* 0x0000000000147805 */ /* 0x000fe2000001ff00 */
[----:B------:R-:W-:Y:S01]  /*0b70*/  MOV R150, RZ ;  /* 0x000000ff00967202 */ /* 0x000fe20000000f00 */
[----:B------:R-:W-:Y:S01]  /*0b80*/  UISETP.LT.AND UP0, UPT, UR6, UR4, UPT ;  /* 0x000000040600728c */ /* 0x000fe2000bf01270 */
[----:B------:R-:W-:Y:S01]  /*0b90*/  IMAD.MOV.U32 R148, RZ, RZ, RZ ;  /* 0x000000ffff947224 */ /* 0x000fe200078e00ff */
[----:B------:R-:W-:Y:S01]  /*0ba0*/  CS2R R142, SRZ ;  /* 0x00000000008e7805 */ /* 0x000fe2000001ff00 */
[----:B------:R-:W-:Y:S01]  /*0bb0*/  CS2R R28, SRZ ;  /* 0x00000000001c7805 */ /* 0x000fe2000001ff00 */
[----:B------:R-:W-:Y:S01]  /*0bc0*/  USEL UR6, UR6, UR4, UP0 ;  /* 0x0000000406067287 */ /* 0x000fe20008000000 */
[----:B------:R-:W-:Y:S01]  /*0bd0*/  MOV R140, RZ ;  /* 0x000000ff008c7202 */ /* 0x000fe20000000f00 */
[----:B------:R-:W-:Y:S01]  /*0be0*/  IMAD.MOV.U32 R138, RZ, RZ, RZ ;  /* 0x000000ffff8a7224 */ /* 0x000fe200078e00ff */
[----:B------:R-:W-:Y:S01]  /*0bf0*/  CS2R R30, SRZ ;  /* 0x00000000001e7805 */ /* 0x000fe2000001ff00 */
[----:B------:R-:W-:Y:S01]  /*0c00*/  UISETP.GE.AND UP0, UPT, UR6, 0x1, UPT ;  /* 0x000000010600788c */ /* 0x000fe2000bf06270 */
[----:B------:R-:W-:Y:S01]  /*0c10*/  MOV R136, RZ ;  /* 0x000000ff00887202 */ /* 0x000fe20000000f00 */
[----:B------:R-:W-:Y:S01]  /*0c20*/  CS2R R130, SRZ ;  /* 0x0000000000827805 */ /* 0x000fe2000001ff00 */
[----:B------:R-:W-:Y:S01]  /*0c30*/  CS2R R32, SRZ ;  /* 0x0000000000207805 */ /* 0x000fe2000001ff00 */
[----:B------:R-:W-:Y:S01]  /*0c40*/  IMAD.MOV.U32 R128, RZ, RZ, RZ ;  /* 0x000000ffff807224 */ /* 0x000fe200078e00ff */
[----:B------:R-:W-:Y:S01]  /*0c50*/  MOV R134, RZ ;  /* 0x000000ff00867202 */ /* 0x000fe20000000f00 */
[----:B------:R-:W-:Y:S01]  /*0c60*/  CS2R R26, SRZ ;  /* 0x00000000001a7805 */ /* 0x000fe2000001ff00 */
[----:B------:R-:W-:Y:S01]  /*0c70*/  PLOP3.LUT P0, PT, PT, PT, UP0, 0x80, 0x0 ;  /* 0x000000000000781c */ /* 0x000fe20003f0f008 */
[----:B------:R-:W-:Y:S01]  /*0c80*/  IMAD.MOV.U32 R132, RZ, RZ, RZ ;  /* 0x000000ffff847224 */ /* 0x000fe200078e00ff */
[----:B------:R-:W-:Y:S01]  /*0c90*/  CS2R R126, SRZ ;  /* 0x00000000007e7805 */ /* 0x000fe2000001ff00 */
[----:B------:R-:W-:Y:S01]  /*0ca0*/  MOV R124, RZ ;  /* 0x000000ff007c7202 */ /* 0x000fe20000000f00 */
[----:B------:R-:W-:Y:S01]  /*0cb0*/  IMAD.MOV.U32 R122, RZ, RZ, RZ ;  /* 0x000000ffff7a7224 */ /* 0x000fe200078e00ff */
[----:B------:R-:W-:Y:S01]  /*0cc0*/  CS2R R120, SRZ ;  /* 0x0000000000787805 */ /* 0x000fe2000001ff00 */
[----:B------:R-:W-:Y:S01]  /*0cd0*/  CS2R R38, SRZ ;  /* 0x0000000000267805 */ /* 0x000fe2000001ff00 */
[----:B------:R-:W-:-:S06]  /*0ce0*/  CS2R R36, SRZ ;  /* 0x0000000000247805 */ /* 0x000fcc000001ff00 */
        /* <DEDUP_REMOVED lines=19> */
[----:B------:R-:W-:Y:S01]  /*0e20*/  BSSY B0, `(.L_x_644) ;  /* 0x0000052000007945 */ /* 0x000fe20003800000 */
[----:B------:R-:W-:-:S02]  /*0e30*/  ULDC.64 UR4, c[0x0][0x1b8] ;  /* 0x00006e0000047ab9 */ /* 0x000fc40000000a00 */
[----:B------:R-:W-:Y:S02]  /*0e40*/  UIADD3 UR19, UR19, UR17, URZ ;  /* 0x0000001113137290 */ /* 0x000fe4000fffe03f */
[----:B------:R-:W-:Y:S02]  /*0e50*/  USHF.R.S32.HI UR17, URZ, 0x1f, UR13 ;  /* 0x0000001f3f117899 */ /* 0x000fe4000801140d */
[----:B------:R-:W-:Y:S02]  /*0e60*/  UIMAD UR16, UR8, UR4, URZ ;  /* 0x00000004081072a4 */ /* 0x000fe4000f8e023f */
[----:B------:R-:W-:Y:S02]  /*0e70*/  USEL UR17, UR17, URZ, !UP2 ;  /* 0x0000003f11117287 */ /* 0x000fe4000d000000 */
[----:B------:R-:W-:Y:S02]  /*0e80*/  UIMAD UR16, UR9, UR5, UR16 ;  /* 0x00000005091072a4 */ /* 0x000fe4000f8e0210 */
[----:B------:R-:W-:-:S02]  /*0e90*/  UIMAD.WIDE.U32 UR20, UR9, UR4, UR18 ;  /* 0x00000004091472a5 */ /* 0x000fc4000f8e0012 */
[----:B------:R-:W-:Y:S02]  /*0ea0*/  USEL UR18, UR13, URZ, !UP2 ;  /* 0x0000003f0d127287 */ /* 0x000fe4000d000000 */
[----:B------:R-:W-:Y:S01]  /*0eb0*/  ULDC.64 UR4, c[0x0][0x1c0] ;  /* 0x0000700000047ab9 */ /* 0x000fe20000000a00 */
[----:B-1----:R-:W-:Y:S01]  /*0ec0*/  LEA.HI R2, R247, R246, RZ, 0x3 ;  /* 0x000000f6f7027211 */ /* 0x002fe200078f18ff */
[----:B------:R-:W-:Y:S02]  /*0ed0*/  UIMAD UR17, UR17, UR4, URZ ;  /* 0x00000004111172a4 */ /* 0x000fe4000f8e023f */
[----:B------:R-:W-:Y:S01]  /*0ee0*/  UIADD3 UR21, UR21, UR16, URZ ;  /* 0x0000001015157290 */ /* 0x000fe2000fffe03f */
[----:B------:R-:W-:Y:S01]  /*0ef0*/  LOP3.LUT R0, R2, 0xfffffff8, RZ, 0xc0, !PT ;  /* 0xfffffff802007812 */ /* 0x000fe200078ec0ff */
[----:B------:R-:W-:Y:S01]  /*0f00*/  UIMAD UR5, UR18, UR5, UR17 ;  /* 0x00000005120572a4 */ /* 0x000fe2000f8e0211 */
[----:B------:R-:W-:Y:S01]  /*0f10*/  SHF.R.S32.HI R19, RZ, 0x3, R2 ;  /* 0x00000003ff137819 */ /* 0x000fe20000011402 */
[----:B------:R-:W-:-:S02]  /*0f20*/  UIMAD.WIDE.U32 UR18, UR18, UR4, UR20 ;  /* 0x00000004121272a5 */ /* 0x000fc4000f8e0014 */
[----:B------:R-:W-:Y:S01]  /*0f30*/  IMAD.IADD R6, R246, 0x1, -R0 ;  /* 0x00000001f6067824 */ /* 0x000fe200078e0a00 */
[----:B------:R-:W-:Y:S02]  /*0f40*/  ULDC UR17, c[0x0][0x2c4] ;  /* 0x0000b10000117ab9 */ /* 0x000fe40000000800 */
        /* <DEDUP_REMOVED lines=63> */
.L_x_645:
[----:B-1-34-:R-:W-:Y:S05]  /*1340*/  BSYNC B0 ;  /* 0x0000000000007941 */ /* 0x01afea0003800000 */
.L_x_644:
        /* <DEDUP_REMOVED lines=11> */
.L_x_647:
[----:B------:R-:W-:Y:S05]  /*1400*/  BSYNC B0 ;  /* 0x0000000000007941 */ /* 0x000fea0003800000 */
.L_x_646:
        /* <DEDUP_REMOVED lines=11> */
.L_x_649:
[----:B------:R-:W-:Y:S05]  /*14c0*/  BSYNC B0 ;  /* 0x0000000000007941 */ /* 0x000fea0003800000 */
.L_x_648:
        /* <DEDUP_REMOVED lines=11> */
.L_x_651:
[----:B------:R-:W-:Y:S05]  /*1580*/  BSYNC B0 ;  /* 0x0000000000007941 */ /* 0x000fea0003800000 */
.L_x_650:
        /* <DEDUP_REMOVED lines=11> */
.L_x_653:
[----:B------:R-:W-:Y:S05]  /*1640*/  BSYNC B0 ;  /* 0x0000000000007941 */ /* 0x000fea0003800000 */
.L_x_652:
        /* <DEDUP_REMOVED lines=11> */
.L_x_655:
[----:B------:R-:W-:Y:S05]  /*1700*/  BSYNC B0 ;  /* 0x0000000000007941 */ /* 0x000fea0003800000 */
.L_x_654:
        /* <DEDUP_REMOVED lines=11> */
.L_x_657:
[----:B------:R-:W-:Y:S05]  /*17c0*/  BSYNC B0 ;  /* 0x0000000000007941 */ /* 0x000fea0003800000 */
.L_x_656:
        /* <DEDUP_REMOVED lines=20> */
[----:B------:R-:W-:Y:S01]  /*1910*/  IMAD.U32 R10, RZ, RZ, UR9 ;  /* 0x00000009ff0a7e24 */ /* 0x000fe2000f8e00ff */
        /* <DEDUP_REMOVED lines=11> */
[----:B------:R-:W-:Y:S03]  /*19d0*/  STL [R1+0xc], R118 ;  /* 0x00000c7601007387 */ /* 0x000fe60000100800 */
[C---:B------:R-:W-:Y:S01]  /*19e0*/  @!P4 IADD3 R3, P1, R0.reuse, UR18, RZ ;  /* 0x000000120003cc10 */ /* 0x040fe2000ff3e0ff */
[----:B------:R-:W-:Y:S01]  /*19f0*/  @!PT LDS RZ, [RZ] ;  /* 0x00000000fffff984 */ /* 0x000fe20000000800 */
[----:B------:R1:W-:Y:S03]  /*1a00*/  @!P3 LDGSTS.E.BYPASS.LTC128B.128 [R118+0xa900], [R8.64], !P0 ;  /* 0x0a9000000876bfae */ /* 0x0003e6000c101d4e */
[----:B------:R-:W-:Y:S01]  /*1a10*/  @!P4 LEA.HI.X.SX32 R7, R0, UR17, 0x1, P1 ;  /* 0x000000110007cc11 */ /* 0x000fe200088f0eff */
[----:B------:R-:W0:Y:S04]  /*1a20*/  LDGDEPBAR ;  /* 0x00000000000079af */ /* 0x000e280000000000 */
[----:B------:R-:W-:Y:S01]  /*1a30*/  BAR.SYNC.DEFER_BLOCKING 0x0 ;  /* 0x0000000000007b1d */ /* 0x000fe20000010000 */
[----:B------:R-:W-:-:S04]  /*1a40*/  @!P4 LEA R6, P1, R3, c[0x0][0x2a0], 0x2 ;  /* 0x0000a8000306ca11 */ /* 0x000fc800078210ff */
[----:B------:R-:W-:-:S05]  /*1a50*/  @!P4 LEA.HI.X R7, R3, c[0x0][0x2a4], R7, 0x2, P1 ;  /* 0x0000a9000307ca11 */ /* 0x000fca00008f1407 */
        /* <DEDUP_REMOVED lines=8> */
[----:B------:R-:W-:Y:S01]  /*1ae0*/  UIADD3 UR21, UR6, -0x1, URZ ;  /* 0xffffffff06157890 */ /* 0x000fe2000fffe03f */
[----:B------:R-:W-:Y:S01]  /*1af0*/  IMAD R5, R49, c[0x0][0x1e0], RZ ;  /* 0x0000780031057a24 */ /* 0x000fe200078e02ff */
[----:B------:R-:W-:Y:S01]  /*1b00*/  SHF.R.S32.HI R35, RZ, 0x1f, R49 ;  /* 0x0000001fff237819 */ /* 0x000fe20000011431 */
[----:B------:R-:W-:Y:S01]  /*1b10*/  UIADD3 UR20, UR23, UR20, URZ ;  /* 0x0000001417147290 */ /* 0x000fe2000fffe03f */
[----:B------:R-:W-:Y:S01]  /*1b20*/  STL [R1+0x8], R49 ;  /* 0x0000083101007387 */ /* 0x000fe20000100800 */
[----:B------:R-:W-:-:S02]  /*1b30*/  UIMAD UR21, UR21, -0x70, UR7 ;  /* 0xffffff90151578a4 */ /* 0x000fc4000f8e0207 */
[----:B------:R-:W-:Y:S01]  /*1b40*/  IMAD R0, R35, c[0x0][0x1e0], RZ ;  /* 0x0000780023007a24 */ /* 0x000fe200078e02ff */
[----:B------:R-:W-:Y:S02]  /*1b50*/  ULDC.64 UR4, c[0x0][0x210] ;  /* 0x0000840000047ab9 */ /* 0x000fe40000000a00 */
[----:B------:R-:W-:Y:S01]  /*1b60*/  UIMAD UR8, UR8, UR4, URZ ;  /* 0x00000004080872a4 */ /* 0x000fe2000f8e023f */
[----:B------:R-:W-:Y:S01]  /*1b70*/  IMAD R0, R49, c[0x0][0x1e4], R0 ;  /* 0x0000790031007a24 */ /* 0x000fe200078e0200 */
[----:B------:R-:W-:Y:S01]  /*1b80*/  IADD3 R34, -R19, UR21, RZ ;  /* 0x0000001513227c10 */ /* 0x000fe2000fffe1ff */
[----:B------:R-:W-:Y:S02]  /*1b90*/  UIMAD.WIDE.U32 UR24, UR9, UR4, URZ ;  /* 0x00000004091872a5 */ /* 0x000fe4000f8e003f */
[----:B------:R-:W-:Y:S01]  /*1ba0*/  UIMAD UR8, UR9, UR5, UR8 ;  /* 0x00000005090872a4 */ /* 0x000fe2000f8e0208 */
[C---:B------:R-:W-:Y:S01]  /*1bb0*/  ISETP.GE.AND P2, PT, R34.reuse, 0x1, PT ;  /* 0x000000012200780c */ /* 0x040fe20003f46270 */
[----:B--2---:R-:W-:Y:S01]  /*1bc0*/  IMAD.WIDE.U32 R6, R49, c[0x0][0x1e0], RZ ;  /* 0x0000780031067a25 */ /* 0x004fe200078e00ff */
[C---:B------:R-:W-:Y:S01]  /*1bd0*/  ISETP.GE.AND P1, PT, R34.reuse, 0x11, PT ;  /* 0x000000112200780c */ /* 0x040fe20003f26270 */
[----:B------:R-:W-:Y:S01]  /*1be0*/  UIADD3 UR8, UR25, UR8, URZ ;  /* 0x0000000819087290 */ /* 0x000fe2000fffe03f */
[C---:B------:R-:W-:Y:S01]  /*1bf0*/  ISETP.GE.AND P6, PT, R34.reuse, 0x31, PT ;  /* 0x000000312200780c */ /* 0x040fe20003fc6270 */
[----:B------:R-:W-:Y:S01]  /*1c00*/  IMAD.IADD R7, R7, 0x1, R0 ;  /* 0x0000000107077824 */ /* 0x000fe200078e0200 */
[C---:B------:R-:W-:Y:S01]  /*1c10*/  ISETP.GE.AND P5, PT, R34.reuse, 0x41, PT ;  /* 0x000000412200780c */ /* 0x040fe20003fa6270 */
[----:B------:R-:W-:Y:S01]  /*1c20*/  UISETP.GE.AND UP0, UPT, UR6, 0x2, UPT ;  /* 0x000000020600788c */ /* 0x000fe2000bf06270 */
[----:B------:R-:W-:-:S02]  /*1c30*/  ISETP.GE.AND P3, PT, R34, 0x51, PT ;  /* 0x000000512200780c */ /* 0x000fc40003f66270 */
        /* <DEDUP_REMOVED lines=11> */
[----:B-1----:R-:W-:Y:S04]  /*1cf0*/  SHFL.IDX PT, R8, R3, 0x1, 0x181f ;  /* 0x00381f0003087f89 */ /* 0x002fe800000e0000 */
        /* <DEDUP_REMOVED lines=9> */
[----:B------:R-:W2:Y:S01]  /*1d90*/  SHFL.IDX PT, R5, R0, 0x3, 0x181f ;  /* 0x00781f0000057f89 */ /* 0x000ea200000e0000 */
[----:B------:R-:W-:-:S03]  /*1da0*/  ISETP.GE.AND P0, PT, R34, 0x21, PT ;  /* 0x000000212200780c */ /* 0x000fc60003f06270 */
[----:B------:R1:W-:Y:S04]  /*1db0*/  @P2 LDGSTS.E.BYPASS.LTC128B.128 [R118+0x3900], [R6.64], !P4 ;  /* 0x0390000006762fae */ /* 0x0003e8000e101d4e */
[----:B------:R-:W2:Y:S04]  /*1dc0*/  SHFL.IDX PT, R3, R3, 0x5, 0x181f ;  /* 0x00b81f0003037f89 */ /* 0x000ea800000e0000 */
[----:B------:R-:W2:Y:S04]  /*1dd0*/  SHFL.IDX PT, R18, R0, 0x4, 0x181f ;  /* 0x00981f0000127f89 */ /* 0x000ea800000e0000 */
[----:B------:R-:W-:Y:S04]  /*1de0*/  SHFL.IDX PT, R15, R15, 0x6, 0x181f ;  /* 0x00d81f000f0f7f89 */ /* 0x000fe800000e0000 */
[----:B------:R-:W2:Y:S04]  /*1df0*/  SHFL.IDX PT, R17, R0, 0x5, 0x181f ;  /* 0x00b81f0000117f89 */ /* 0x000ea800000e0000 */
[----:B------:R2:W4:Y:S01]  /*1e00*/  SHFL.IDX PT, R16, R0, 0x6, 0x181f ;  /* 0x00d81f0000107f89 */ /* 0x00052200000e0000 */
[----:B-1----:R-:W-:-:S04]  /*1e10*/  @P1 LEA R6, P2, R33, R8, 0x1 ;  /* 0x0000000821061211 */ /* 0x002fc800078408ff */
[----:B---3--:R-:W-:Y:S02]  /*1e20*/  @P1 LEA.HI.X R7, R33, R13, R241, 0x1, P2 ;  /* 0x0000000d21071211 */ /* 0x008fe400010f0cf1 */
[----:B------:R-:W-:-:S03]  /*1e30*/  ISETP.GE.AND P2, PT, R34, 0x61, PT ;  /* 0x000000612200780c */ /* 0x000fc60003f46270 */
[----:B------:R4:W-:Y:S01]  /*1e40*/  @P1 LDGSTS.E.BYPASS.LTC128B.128 [R118+0x4100], [R6.64], !P4 ;  /* 0x0410000006761fae */ /* 0x0009e2000e101d4e */
[----:B--2---:R-:W-:-:S04]  /*1e50*/  LEA.HI R0, R22, R14, RZ, 0x1 ;  /* 0x0000000e16007211 */ /* 0x004fc800078f08ff */
[----:B------:R-:W-:-:S05]  /*1e60*/  LOP3.LUT R0, R0, 0xfffffffe, RZ, 0xc0, !PT ;  /* 0xfffffffe00007812 */ /* 0x000fca00078ec0ff */
[----:B------:R-:W-:Y:S02]  /*1e70*/  IMAD.IADD R14, R14, 0x1, -R0 ;  /* 0x000000010e0e7824 */ /* 0x000fe400078e0a00 */
[----:B------:R-:W-:-:S05]  /*1e80*/  IMAD.SHL.U32 R0, R32, 0x40, RZ ;  /* 0x0000004020007824 */ /* 0x000fca00078e00ff */
[----:B------:R-:W-:Y:S02]  /*1e90*/  LOP3.LUT R0, R0, 0x1c0, RZ, 0xc0, !PT ;  /* 0x000001c000007812 */ /* 0x000fe400078ec0ff */
[----:B----4-:R-:W-:-:S04]  /*1ea0*/  @P0 LEA R6, P1, R33, R9, 0x1 ;  /* 0x0000000921060211 */ /* 0x010fc800078208ff */
[C---:B-----5:R-:W-:Y:S02]  /*1eb0*/  @P0 LEA.HI.X R7, R33.reuse, R11, R241, 0x1, P1 ;  /* 0x0000000b21070211 */ /* 0x060fe400008f0cf1 */
[----:B------:R-:W-:-:S03]  /*1ec0*/  @P6 LEA R12, P1, R33, R12, 0x1 ;  /* 0x0000000c210c6211 */ /* 0x000fc600078208ff */
[----:B------:R1:W-:Y:S01]  /*1ed0*/  @P0 LDGSTS.E.BYPASS.LTC128B.128 [R118+0x4900], [R6.64], !P4 ;  /* 0x0490000006760fae */ /* 0x0003e2000e101d4e */
[C---:B------:R-:W-:Y:S02]  /*1ee0*/  @P5 LEA R10, P0, R33.reuse, R10, 0x1 ;  /* 0x0000000a210a5211 */ /* 0x040fe400078008ff */
[--C-:B------:R-:W-:Y:S01]  /*1ef0*/  @P6 LEA.HI.X R13, R33, R5, R241.reuse, 0x1, P1 ;  /* 0x00000005210d6211 */ /* 0x100fe200008f0cf1 */
[----:B------:R-:W-:Y:S01]  /*1f00*/  IMAD.SHL.U32 R5, R21, 0x40, RZ ;  /* 0x0000004015057824 */ /* 0x000fe200078e00ff */
[C---:B------:R-:W-:Y:S01]  /*1f10*/  @P3 LEA R8, P1, R33.reuse, R3, 0x1 ;  /* 0x0000000321083211 */ /* 0x040fe200078208ff */
[----:B------:R-:W-:Y:S01]  /*1f20*/  IMAD.SHL.U32 R3, R20, 0x40, RZ ;  /* 0x0000004014037824 */ /* 0x000fe200078e00ff */
[C-C-:B------:R-:W-:Y:S01]  /*1f30*/  @P5 LEA.HI.X R11, R33.reuse, R18, R241.reuse, 0x1, P0 ;  /* 0x00000012210b5211 */ /* 0x140fe200000f0cf1 */
[----:B------:R2:W-:Y:S01]  /*1f40*/  @P6 LDGSTS.E.BYPASS.LTC128B.128 [R118+0x5100], [R12.64], !P4 ;  /* 0x051000000c766fae */ /* 0x0005e2000e101d4e */
[----:B------:R-:W-:Y:S02]  /*1f50*/  @P3 LEA.HI.X R9, R33, R17, R241, 0x1, P1 ;  /* 0x0000001121093211 */ /* 0x000fe400008f0cf1 */
[----:B------:R-:W-:Y:S01]  /*1f60*/  LOP3.LUT R3, R3, 0x1c0, RZ, 0xc0, !PT ;  /* 0x000001c003037812 */ /* 0x000fe200078ec0ff */
[----:B------:R3:W-:Y:S01]  /*1f70*/  @P5 LDGSTS.E.BYPASS.LTC128B.128 [R118+0x5900], [R10.64], !P4 ;  /* 0x059000000a765fae */ /* 0x0007e2000e101d4e */
[----:B------:R-:W-:-:S03]  /*1f80*/  LOP3.LUT R117, R5, 0xfffffe00, RZ, 0xc0, !PT ;  /* 0xfffffe0005757812 */ /* 0x000fc600078ec0ff */
[----:B------:R3:W-:Y:S01]  /*1f90*/  @P3 LDGSTS.E.BYPASS.LTC128B.128 [R118+0x6100], [R8.64], !P4 ;  /* 0x0610000008763fae */ /* 0x0007e2000e101d4e */
[----:B-1----:R-:W-:-:S04]  /*1fa0*/  @P2 LEA R6, P0, R33, R15, 0x1 ;  /* 0x0000000f21062211 */ /* 0x002fc800078008ff */
[C-C-:B------:R-:W-:Y:S02]  /*1fb0*/  @P2 LEA.HI.X R7, R33.reuse, R16, R241.reuse, 0x1, P0 ;  /* 0x0000001021072211 */ /* 0x140fe400000f0cf1 */
[----:B------:R-:W-:Y:S02]  /*1fc0*/  LOP3.LUT P0, RZ, R32, 0x2, RZ, 0xc0, !PT ;  /* 0x0000000220ff7812 */ /* 0x000fe4000780c0ff */
[C---:B------:R-:W-:Y:S01]  /*1fd0*/  SHF.L.U64.HI R241, R33.reuse, 0x1, R241 ;  /* 0x0000000121f17819 */ /* 0x040fe200000102f1 */
[----:B------:R1:W-:Y:S01]  /*1fe0*/  @P2 LDGSTS.E.BYPASS.LTC128B.128 [R118+0x6900], [R6.64], !P4 ;  /* 0x0690000006762fae */ /* 0x0003e2000e101d4e */
[----:B------:R-:W-:-:S03]  /*1ff0*/  ISETP.GE.AND P2, PT, R33, c[0x0][0x1d4], PT ;  /* 0x0000750021007a0c */ /* 0x000fc60003f46270 */
[----:B------:R-:W0:Y:S01]  /*2000*/  LDGDEPBAR ;  /* 0x00000000000079af */ /* 0x000e220000000000 */
[C---:B------:R-:W-:Y:S02]  /*2010*/  ISETP.LT.OR P5, PT, R34.reuse, 0x11, P2 ;  /* 0x000000112200780c */ /* 0x040fe400017a1670 */
        /* <DEDUP_REMOVED lines=19> */
[C---:B------:R-:W-:Y:S01]  /*2150*/  IADD3 R0, R119.reuse, 0x3900, RZ ;  /* 0x0000390077007810 */ /* 0x040fe20007ffe0ff */
[----:B------:R-:W-:Y:S01]  /*2160*/  IMAD R233, R2, 0x2, R230 ;  /* 0x0000000202e97824 */ /* 0x000fe200078e02e6 */
[----:B------:R-:W-:Y:S01]  /*2170*/  IADD3 R234, R119, 0x3920, RZ ;  /* 0x0000392077ea7810 */ /* 0x000fe20007ffe0ff */
[----:B------:R-:W-:Y:S01]  /*2180*/  IMAD R3, R245, c[0x0][0x21c], R3 ;  /* 0x00008700f5037a24 */ /* 0x000fe200078e0203 */
[----:B------:R-:W-:Y:S01]  /*2190*/  @P0 IADD3 R234, R0, -0x20, RZ ;  /* 0xffffffe000ea0810 */ /* 0x000fe20007ffe0ff */
[----:B------:R-:W-:-:S02]  /*21a0*/  IMAD R0, R35, c[0x0][0x208], RZ ;  /* 0x0000820023007a24 */ /* 0x000fc400078e02ff */
[----:B------:R-:W-:Y:S01]  /*21b0*/  IMAD R231, R4, 0x2, R230 ;  /* 0x0000000204e77824 */ /* 0x000fe200078e02e6 */
[C---:B------:R-:W-:Y:S01]  /*21c0*/  IADD3 R240, R234.reuse, 0x800, RZ ;  /* 0x00000800eaf07810 */ /* 0x040fe20007ffe0ff */
[----:B------:R-:W-:Y:S01]  /*21d0*/  IMAD R0, R49, c[0x0][0x20c], R0 ;  /* 0x0000830031007a24 */ /* 0x000fe200078e0200 */
[----:B------:R-:W-:Y:S01]  /*21e0*/  IADD3 R239, R234, 0x1000, RZ ;  /* 0x00001000eaef7810 */ /* 0x000fe20007ffe0ff */
[----:B------:R-:W-:Y:S01]  /*21f0*/  IMAD R232, R2, 0x2, R231 ;  /* 0x0000000202e87824 */ /* 0x000fe200078e02e7 */
[C---:B------:R-:W-:Y:S01]  /*2200*/  IADD3 R238, R234.reuse, 0x1800, RZ ;  /* 0x00001800eaee7810 */ /* 0x040fe20007ffe0ff */
[----:B------:R-:W-:Y:S01]  /*2210*/  IMAD.IADD R7, R7, 0x1, R0 ;  /* 0x0000000107077824 */ /* 0x000fe200078e0200 */
[C---:B------:R-:W-:Y:S02]  /*2220*/  IADD3 R237, R234.reuse, 0x2000, RZ ;  /* 0x00002000eaed7810 */ /* 0x040fe40007ffe0ff */
[C---:B------:R-:W-:Y:S01]  /*2230*/  IADD3 R236, R234.reuse, 0x2800, RZ ;  /* 0x00002800eaec7810 */ /* 0x040fe20007ffe0ff */
[----:B------:R-:W-:Y:S01]  /*2240*/  IMAD.WIDE.U32 R6, R245, c[0x0][0x218], R6 ;  /* 0x00008600f5067a25 */ /* 0x000fe200078e0006 */
[----:B------:R-:W-:Y:S01]  /*2250*/  IADD3 R235, R234, 0x3000, RZ ;  /* 0x00003000eaeb7810 */ /* 0x000fe20007ffe0ff */
[----:B------:R-:W-:Y:S03]  /*2260*/  LDSM.16.M88.4 R28, [R119+0x3900] ;  /* 0x00390000771c783b */ /* 0x000fe60000000200 */
[----:B------:R-:W-:Y:S01]  /*2270*/  IADD3 R0, P0, R6, UR24, RZ ;  /* 0x0000001806007c10 */ /* 0x000fe2000ff1e0ff */
[----:B------:R-:W-:Y:S03]  /*2280*/  LDSM.16.M88.4 R24, [R119+0x4100] ;  /* 0x004100007718783b */ /* 0x000fe60000000200 */
[----:B------:R-:W-:Y:S01]  /*2290*/  IADD3.X R6, R7, UR8, R3, P0, !PT ;  /* 0x0000000807067c10 */ /* 0x000fe200087fe403 */
[----:B------:R-:W-:Y:S01]  /*22a0*/  LDSM.16.M88.4 R20, [R119+0x4900] ;  /* 0x004900007714783b */ /* 0x000fe20000000200 */
[----:B------:R-:W-:-:S03]  /*22b0*/  LEA R3, P0, R0, c[0x0][0x1f8], 0x1 ;  /* 0x00007e0000037a11 */ /* 0x000fc600078008ff */
[----:B------:R-:W-:Y:S01]  /*22c0*/  LDSM.16.M88.4 R16, [R119+0x5100] ;  /* 0x005100007710783b */ /* 0x000fe20000000200 */
[----:B------:R-:W-:Y:S02]  /*22d0*/  LEA.HI.X R0, R0, c[0x0][0x1fc], R6, 0x1, P0 ;  /* 0x00007f0000007a11 */ /* 0x000fe400000f0c06 */
[----:B------:R-:W-:Y:S01]  /*22e0*/  ISETP.LT.OR P0, PT, R34, 0x1, P2 ;  /* 0x000000012200780c */ /* 0x000fe20001701670 */
[----:B------:R-:W-:Y:S04]  /*22f0*/  LDSM.16.M88.4 R36, [R119+0x5900] ;  /* 0x005900007724783b */ /* 0x000fe80000000200 */
[----:B------:R-:W-:Y:S04]  /*2300*/  LDSM.16.M88.4 R40, [R119+0x6100] ;  /* 0x006100007728783b */ /* 0x000fe80000000200 */
[----:B------:R-:W-:Y:S04]  /*2310*/  LDSM.16.M88.4 R44, [R119+0x6900] ;  /* 0x00690000772c783b */ /* 0x000fe80000000200 */
[----:B--2---:R-:W-:Y:S04]  /*2320*/  LDSM.16.M88.4 R12, [R230+0x7100] ;  /* 0x00710000e60c783b */ /* 0x004fe80000000200 */
[----:B---3--:R-:W-:Y:S04]  /*2330*/  LDSM.16.M88.4 R8, [R230+0x9100] ;  /* 0x00910000e608783b */ /* 0x008fe80000000200 */
[----:B------:R-:W1:Y:S04]  /*2340*/  SHFL.IDX PT, R6, R3, RZ, 0x181f ;  /* 0x00181fff03067589 */ /* 0x000e6800000e0000 */
[----:B------:R-:W2:Y:S04]  /*2350*/  SHFL.IDX PT, R5, R0, RZ, 0x181f ;  /* 0x00181fff00057589 */ /* 0x000ea800000e0000 */
[----:B------:R-:W-:Y:S04]  /*2360*/  SHFL.IDX PT, R35, R0, 0x3, 0x181f ;  /* 0x00781f0000237f89 */ /* 0x000fe800000e0000 */
[----:B------:R-:W-:Y:S04]  /*2370*/  SHFL.IDX PT, R33, R3, 0x4, 0x181f ;  /* 0x00981f0003217f89 */ /* 0x000fe800000e0000 */
[----:B------:R-:W-:Y:S04]  /*2380*/  LDSM.16.M88.4 R84, [R234] ;  /* 0x00000000ea54783b */ /* 0x000fe80000000200 */
[----:B------:R-:W-:Y:S01]  /*2390*/  LDSM.16.M88.4 R80, [R234+0x800] ;  /* 0x00080000ea50783b */ /* 0x000fe20000000200 */
[----:B-1----:R-:W-:-:S03]  /*23a0*/  IADD3 R6, P1, R6, R242, RZ ;  /* 0x000000f206067210 */ /* 0x002fc60007f3e0ff */
[----:B------:R-:W-:Y:S02]  /*23b0*/  LDSM.16.M88.4 R76, [R234+0x1000] ;  /* 0x00100000ea4c783b */ /* 0x000fe40000000200 */
[--C-:B--2---:R-:W-:Y:S02]  /*23c0*/  IMAD.X R7, R5, 0x1, R241.reuse, P1 ;  /* 0x0000000105077824 */ /* 0x104fe400008e06f1 */
[----:B------:R-:W-:Y:S01]  /*23d0*/  LDSM.16.M88.4 R48, [R234+0x1800] ;  /* 0x00180000ea30783b */ /* 0x000fe20000000200 */
[----:B------:R-:W-:Y:S01]  /*23e0*/  LOP3.LUT P1, RZ, R32, 0x4, RZ, 0xc0, !PT ;  /* 0x0000000420ff7812 */ /* 0x000fe2000782c0ff */
[C---:B------:R-:W-:Y:S02]  /*23f0*/  HMMA.16816.F32 R168, R12.reuse, R28, RZ ;  /* 0x0000001c0ca8723c */ /* 0x040fe400000018ff */
[----:B------:R-:W-:Y:S06]  /*2400*/  SHFL.IDX PT, R5, R3, 0x6, 0x181f ;  /* 0x00d81f0003057f89 */ /* 0x000fec00000e0000 */
        /* <DEDUP_REMOVED lines=13> */
[----:B------:R-:W1:Y:S04]  /*24e0*/  SHFL.IDX PT, R12, R3, 0x1, 0x181f ;  /* 0x00381f00030c7f89 */ /* 0x000e6800000e0000 */
[----:B------:R-:W-:Y:S03]  /*24f0*/  SHFL.IDX PT, R13, R3, 0x2, 0x181f ;  /* 0x00581f00030d7f89 */ /* 0x000fe600000e0000 */
[C---:B------:R-:W-:Y:S01]  /*2500*/  HMMA.16816.F32 R108, R8.reuse, R22, RZ ;  /* 0x00000016086c723c */ /* 0x040fe200000018ff */
[----:B------:R-:W-:Y:S04]  /*2510*/  SHFL.IDX PT, R23, R0, 0x2, 0x181f ;  /* 0x00581f0000177f89 */ /* 0x000fe800000e0000 */
[----:B------:R-:W2:Y:S03]  /*2520*/  SHFL.IDX PT, R15, R0, 0x1, 0x181f ;  /* 0x00381f00000f7f89 */ /* 0x000ea600000e0000 */
[C---:B------:R-:W-:Y:S01]  /*2530*/  HMMA.16816.F32 R56, R8.reuse, R24, RZ ;  /* 0x000000180838723c */ /* 0x040fe200000018ff */
[----:B------:R-:W3:Y:S04]  /*2540*/  SHFL.IDX PT, R14, R3, 0x3, 0x181f ;  /* 0x00781f00030e7f89 */ /* 0x000ee800000e0000 */
[----:B------:R-:W-:Y:S03]  /*2550*/  SHFL.IDX PT, R22, R3, 0x5, 0x181f ;  /* 0x00b81f0003167f89 */ /* 0x000fe600000e0000 */
[C---:B------:R-:W-:Y:S01]  /*2560*/  HMMA.16816.F32 R64, R8.reuse, R16, RZ ;  /* 0x000000100840723c */ /* 0x040fe200000018ff */
[----:B------:R-:W-:Y:S07]  /*2570*/  SHFL.IDX PT, R3, R0, 0x5, 0x181f ;  /* 0x00b81f0000037f89 */ /* 0x000fee00000e0000 */
[C---:B------:R-:W-:Y:S01]  /*2580*/  HMMA.16816.F32 R104, R8.reuse, R26, RZ ;  /* 0x0000001a0868723c */ /* 0x040fe200000018ff */
[----:B------:R-:W-:Y:S07]  /*2590*/  LDSM.16.M88.4 R24, [R234+0x3000] ;  /* 0x00300000ea18783b */ /* 0x000fee0000000200 */
[C---:B------:R-:W-:Y:S01]  /*25a0*/  HMMA.16816.F32 R120, R8.reuse, R18, RZ ;  /* 0x000000120878723c */ /* 0x040fe200000018ff */
[----:B------:R-:W4:Y:S07]  /*25b0*/  LDSM.16.M88.4 R16, [R233+0x9100] ;  /* 0x00910000e910783b */ /* 0x000f2e0000000200 */
[C---:B------:R-:W-:Y:S01]  /*25c0*/  HMMA.16816.F32 R68, R8.reuse, R36, RZ ;  /* 0x000000240844723c */ /* 0x040fe200000018ff */
[----:B------:R-:W5:Y:S07]  /*25d0*/  SHFL.IDX PT, R36, R0, 0x4, 0x181f ;  /* 0x00981f0000247f89 */ /* 0x000f6e00000e0000 */
[C---:B------:R-:W-:Y:S08]  /*25e0*/  HMMA.16816.F32 R52, R8.reuse, R28, RZ ;  /* 0x0000001c0834723c */ /* 0x040ff000000018ff */
[C---:B------:R-:W-:Y:S07]  /*25f0*/  HMMA.16816.F32 R60, R8.reuse, R20, RZ ;  /* 0x00000014083c723c */ /* 0x040fee00000018ff */
[-C--:B-1----:R-:W-:Y:S01]  /*2600*/  IADD3 R20, P3, R12, R242.reuse, RZ ;  /* 0x000000f20c147210 */ /* 0x082fe20007f7e0ff */
[----:B------:R-:W-:Y:S04]  /*2610*/  HMMA.16816.F32 R92, R8, R40, RZ ;  /* 0x00000028085c723c */ /* 0x000fe800000018ff */
[----:B--2---:R-:W-:Y:S01]  /*2620*/  IMAD.X R21, R15, 0x1, R241, P3 ;  /* 0x000000010f157824 */ /* 0x004fe200018e06f1 */
[----:B---3--:R-:W-:-:S03]  /*2630*/  IADD3 R14, P3, R14, R242, RZ ;  /* 0x000000f20e0e7210 */ /* 0x008fc60007f7e0ff */
[----:B------:R-:W-:Y:S02]  /*2640*/  HMMA.16816.F32 R72, R8, R44, RZ ;  /* 0x0000002c0848723c */ /* 0x000fe400000018ff */
[----:B------:R-:W-:-:S06]  /*2650*/  IMAD.X R15, R35, 0x1, R241, P3 ;  /* 0x00000001230f7824 */ /* 0x000fcc00018e06f1 */
[C---:B------:R-:W-:Y:S01]  /*2660*/  HMMA.16816.F32 R88, R8.reuse, R30, RZ ;  /* 0x0000001e0858723c */ /* 0x040fe200000018ff */
[----:B------:R-:W-:Y:S07]  /*2670*/  LDSM.16.M88.4 R28, [R234+0x2800] ;  /* 0x00280000ea1c783b */ /* 0x000fee0000000200 */
[C---:B------:R-:W-:Y:S08]  /*2680*/  HMMA.16816.F32 R124, R8.reuse, R38, RZ ;  /* 0x00000026087c723c */ /* 0x040ff000000018ff */
[C---:B------:R-:W-:Y:S01]  /*2690*/  HMMA.16816.F32 R128, R8.reuse, R42, RZ ;  /* 0x0000002a0880723c */ /* 0x040fe200000018ff */
[----:B------:R-:W1:Y:S07]  /*26a0*/  LDSM.16.M88.4 R40, [R234+0x2000] ;  /* 0x00200000ea28783b */ /* 0x000e6e0000000200 */
[----:B------:R-:W-:Y:S01]  /*26b0*/  HMMA.16816.F32 R160, R8, R46, RZ ;  /* 0x0000002e08a0723c */ /* 0x000fe200000018ff */
[----:B------:R-:W-:Y:S04]  /*26c0*/  LDSM.16.M88.4 R8, [R233+0x7100] ;  /* 0x00710000e908783b */ /* 0x000fe80000000200 */
[----:B------:R-:W-:Y:S01]  /*26d0*/  @!PT LDS RZ, [RZ] ;  /* 0x00000000fffff984 */ /* 0x000fe20000000800 */
[----:B------:R-:W-:Y:S01]  /*26e0*/  @!PT LDS RZ, [RZ] ;  /* 0x00000000fffff984 */ /* 0x000fe20000000800 */
[----:B------:R-:W-:Y:S01]  /*26f0*/  @!PT LDS RZ, [RZ] ;  /* 0x00000000fffff984 */ /* 0x000fe20000000800 */
[----:B------:R2:W-:Y:S01]  /*2700*/  LDGSTS.E.BYPASS.LTC128B.128 [R118+0x100], [R6.64], !P0 ;  /* 0x0010000006767fae */ /* 0x0005e2000c101d4e */
[----:B------:R-:W-:-:S02]  /*2710*/  IADD3 R12, P0, R13, R242, RZ ;  /* 0x000000f20d0c7210 */ /* 0x000fc40007f1e0ff */
[C---:B----4-:R-:W-:Y:S01]  /*2720*/  HMMA.16816.F32 R44, R16.reuse, R24, R72 ;  /* 0x00000018102c723c */ /* 0x050fe20000001848 */
[----:B------:R3:W-:Y:S01]  /*2730*/  LDGSTS.E.BYPASS.LTC128B.128 [R118+0x900], [R20.64], !P5 ;  /* 0x0090000014767fae */ /* 0x0007e2000e901d4e */
[C---:B------:R-:W-:Y:S01]  /*2740*/  ISETP.LT.OR P5, PT, R34.reuse, 0x41, P2 ;  /* 0x000000412200780c */ /* 0x040fe200017a1670 */
[----:B------:R-:W-:Y:S01]  /*2750*/  IMAD.X R13, R23, 0x1, R241, P0 ;  /* 0x00000001170d7824 */ /* 0x000fe200000e06f1 */
[----:B------:R-:W-:Y:S01]  /*2760*/  ISETP.LT.OR P0, PT, R34, 0x21, P2 ;  /* 0x000000212200780c */ /* 0x000fe20001701670 */
[----:B------:R4:W1:Y:S03]  /*2770*/  SHFL.IDX PT, R23, R0, 0x6, 0x181f ;  /* 0x00d81f0000177f89 */ /* 0x00086600000e0000 */
[C---:B------:R-:W-:Y:S08]  /*2780*/  HMMA.16816.F32 R220, R16.reuse, R82, R104 ;  /* 0x0000005210dc723c */ /* 0x040ff00000001868 */
[----:B------:R-:W-:Y:S01]  /*2790*/  HMMA.16816.F32 R212, R16, R78, R108 ;  /* 0x0000004e10d4723c */ /* 0x000fe2000000186c */
[----:B------:R1:W-:Y:S04]  /*27a0*/  LDGSTS.E.BYPASS.LTC128B.128 [R118+0x1100], [R12.64], !P0 ;  /* 0x011000000c767fae */ /* 0x0003e8000c101d4e */
[----:B------:R3:W-:Y:S01]  /*27b0*/  LDGSTS.E.BYPASS.LTC128B.128 [R118+0x1900], [R14.64], !P6 ;  /* 0x019000000e767fae */ /* 0x0007e2000f101d4e */
[----:B--2---:R-:W-:-:S02]  /*27c0*/  IADD3 R6, P3, R33, R242, RZ ;  /* 0x000000f221067210 */ /* 0x004fc40007f7e0ff */
[C---:B------:R-:W-:Y:S01]  /*27d0*/  HMMA.16816.F32 R132, R16.reuse, R80, R56 ;  /* 0x000000501084723c */ /* 0x040fe20000001838 */
[----:B----4-:R-:W-:Y:S02]  /*27e0*/  IMAD.MOV.U32 R0, RZ, RZ, 0x40 ;  /* 0x00000040ff007424 */ /* 0x010fe400078e00ff */
[----:B-----5:R-:W-:Y:S01]  /*27f0*/  IMAD.X R7, R36, 0x1, R241, P3 ;  /* 0x0000000124077824 */ /* 0x020fe200018e06f1 */
[C---:B------:R-:W-:Y:S02]  /*2800*/  ISETP.LT.OR P3, PT, R34.reuse, 0x51, P2 ;  /* 0x000000512200780c */ /* 0x040fe40001761670 */
[----:B------:R-:W-:Y:S02]  /*2810*/  ISETP.LT.OR P2, PT, R34, 0x61, P2 ;  /* 0x000000612200780c */ /* 0x000fe40001741670 */
[----:B------:R-:W-:Y:S01]  /*2820*/  HMMA.16816.F32 R36, R16, R86, R88 ;  /* 0x000000561024723c */ /* 0x000fe20000001858 */
[----:B------:R-:W-:Y:S01]  /*2830*/  SEL R0, R0, 0xffffffc0, !P1 ;  /* 0xffffffc000007807 */ /* 0x000fe20004800000 */
[----:B------:R2:W-:Y:S01]  /*2840*/  LDGSTS.E.BYPASS.LTC128B.128 [R118+0x2100], [R6.64], !P5 ;  /* 0x0210000006767fae */ /* 0x0005e2000e901d4e */
[----:B------:R-:W-:-:S03]  /*2850*/  ISETP.GT.AND P5, PT, R248, 0x6f, PT ;  /* 0x0000006ff800780c */ /* 0x000fc60003fa4270 */
[----:B------:R-:W-:Y:S02]  /*2860*/  IMAD.IADD R229, R119, 0x1, R0 ;  /* 0x0000000177e57824 */ /* 0x000fe400078e0200 */
[----:B------:R-:W-:Y:S01]  /*2870*/  HMMA.16816.F32 R108, R16, R50, R120 ;  /* 0x00000032106c723c */ /* 0x000fe20000001878 */
[----:B------:R-:W-:Y:S01]  /*2880*/  IMAD.IADD R228, R0, 0x1, R234 ;  /* 0x0000000100e47824 */ /* 0x000fe200078e02ea */
[----:B-1----:R-:W-:Y:S02]  /*2890*/  IADD3 R12, P0, R22, R242, RZ ;  /* 0x000000f2160c7210 */ /* 0x002fe40007f1e0ff */
[----:B------:R-:W-:-:S03]  /*28a0*/  LOP3.LUT R0, R116, R117, RZ, 0xfc, !PT ;  /* 0x0000007574007212 */ /* 0x000fc600078efcff */
[--C-:B------:R-:W-:Y:S01]  /*28b0*/  IMAD.X R13, R3, 0x1, R241.reuse, P0 ;  /* 0x00000001030d7824 */ /* 0x100fe200000e06f1 */
[----:B---3--:R-:W-:Y:S01]  /*28c0*/  IADD3 R14, P0, R5, R242, RZ ;  /* 0x000000f2050e7210 */ /* 0x008fe20007f1e0ff */
[C---:B------:R-:W-:Y:S01]  /*28d0*/  HMMA.16816.F32 R104, R16.reuse, R42, R124 ;  /* 0x0000002a1068723c */ /* 0x040fe2000000187c */
[----:B------:R-:W-:Y:S02]  /*28e0*/  IADD3 R3, R118, 0x100, RZ ;  /* 0x0000010076037810 */ /* 0x000fe40007ffe0ff */
[----:B------:R1:W-:Y:S01]  /*28f0*/  LDGSTS.E.BYPASS.LTC128B.128 [R118+0x2900], [R12.64], !P3 ;  /* 0x029000000c767fae */ /* 0x0003e2000d901d4e */
[----:B------:R-:W-:Y:S01]  /*2900*/  IMAD.X R15, R23, 0x1, R241, P0 ;  /* 0x00000001170f7824 */ /* 0x000fe200000e06f1 */
[----:B------:R-:W-:Y:S02]  /*2910*/  PLOP3.LUT P0, PT, PT, PT, UP0, 0x80, 0x0 ;  /* 0x000000000000781c */ /* 0x000fe40003f0f008 */
[----:B------:R-:W-:Y:S01]  /*2920*/  STL [R1+0x14], R3 ;  /* 0x0000140301007387 */ /* 0x000fe20000100800 */
[C---:B------:R-:W-:Y:S03]  /*2930*/  HMMA.16816.F32 R136, R16.reuse, R84, R52 ;  /* 0x000000541088723c */ /* 0x040fe60000001834 */
[----:B------:R1:W-:Y:S04]  /*2940*/  LDGSTS.E.BYPASS.LTC128B.128 [R118+0x3100], [R14.64], !P2 ;  /* 0x031000000e767fae */ /* 0x0003e8000d101d4e */
[----:B------:R-:W-:Y:S01]  /*2950*/  LDSM.16.M88.4 R20, [R231+0x9100] ;  /* 0x00910000e714783b */ /* 0x000fe20000000200 */
[C---:B------:R-:W-:Y:S03]  /*2960*/  HMMA.16816.F32 R112, R16.reuse, R76, R60 ;  /* 0x0000004c1070723c */ /* 0x040fe6000000183c */
[----:B------:R-:W3:Y:S04]  /*2970*/  LDSM.16.M88.4 R72, [R229+0x3900] ;  /* 0x00390000e548783b */ /* 0x000ee80000000200 */
[----:B------:R-:W4:Y:S01]  /*2980*/  LDSM.16.M88.4 R88, [R229+0x6900] ;  /* 0x00690000e558783b */ /* 0x000f220000000200 */
[C---:B------:R-:W-:Y:S03]  /*2990*/  HMMA.16816.F32 R100, R16.reuse, R48, R64 ;  /* 0x000000301064723c */ /* 0x040fe60000001840 */
[----:B------:R-:W5:Y:S04]  /*29a0*/  LDSM.16.M88.4 R56, [R229+0x5900] ;  /* 0x00590000e538783b */ /* 0x000f680000000200 */
[----:B------:R-:W2:Y:S01]  /*29b0*/  LDSM.16.M88.4 R60, [R229+0x5100] ;  /* 0x00510000e53c783b */ /* 0x000ea20000000200 */
[C---:B------:R-:W-:Y:S03]  /*29c0*/  HMMA.16816.F32 R96, R16.reuse, R40, R68 ;  /* 0x000000281060723c */ /* 0x040fe60000001844 */
[----:B------:R-:W2:Y:S04]  /*29d0*/  LDSM.16.M88.4 R52, [R229+0x6100] ;  /* 0x00610000e534783b */ /* 0x000ea80000000200 */
[----:B------:R-:W-:Y:S01]  /*29e0*/  LDSM.16.M88.4 R68, [R229+0x4100] ;  /* 0x00410000e544783b */ /* 0x000fe20000000200 */
[C---:B------:R-:W-:Y:S03]  /*29f0*/  HMMA.16816.F32 R92, R16.reuse, R28, R92 ;  /* 0x0000001c105c723c */ /* 0x040fe6000000185c */
[----:B------:R-:W-:Y:S04]  /*2a00*/  LDSM.16.M88.4 R64, [R229+0x4900] ;  /* 0x00490000e540783b */ /* 0x000fe80000000200 */
[----:B-1----:R-:W-:Y:S01]  /*2a10*/  LDSM.16.M88.4 R12, [R232+0x7100] ;  /* 0x00710000e80c783b */ /* 0x002fe20000000200 */
[C---:B------:R-:W-:Y:S03]  /*2a20*/  HMMA.16816.F32 R124, R16.reuse, R30, R128 ;  /* 0x0000001e107c723c */ /* 0x040fe60000001880 */
[----:B------:R-:W-:Y:S04]  /*2a30*/  LDSM.16.M88.4 R32, [R228+0x2000] ;  /* 0x00200000e420783b */ /* 0x000fe80000000200 */
[----:B------:R-:W0:Y:S01]  /*2a40*/  LDGDEPBAR ;  /* 0x00000000000079af */ /* 0x000e220000000000 */
[----:B------:R-:W-:Y:S03]  /*2a50*/  HMMA.16816.F32 R120, R16, R26, R160 ;  /* 0x0000001a1078723c */ /* 0x000fe600000018a0 */
[----:B------:R-:W1:Y:S05]  /*2a60*/  LDSM.16.M88.4 R16, [R231+0x7100] ;  /* 0x00710000e710783b */ /* 0x000e6a0000000200 */
[C---:B------:R-:W-:Y:S08]  /*2a70*/  HMMA.16816.F32 R128, R8.reuse, R84, R168 ;  /* 0x000000540880723c */ /* 0x040ff000000018a8 */
[C---:B------:R-:W-:Y:S08]  /*2a80*/  HMMA.16816.F32 R192, R8.reuse, R80, R192 ;  /* 0x0000005008c0723c */ /* 0x040ff000000018c0 */
[C---:B------:R-:W-:Y:S08]  /*2a90*/  HMMA.16816.F32 R84, R8.reuse, R86, R224 ;  /* 0x000000560854723c */ /* 0x040ff000000018e0 */
[C---:B------:R-:W-:Y:S08]  /*2aa0*/  HMMA.16816.F32 R196, R8.reuse, R76, R164 ;  /* 0x0000004c08c4723c */ /* 0x040ff000000018a4 */
        /* <DEDUP_REMOVED lines=8> */
[C---:B------:R-:W-:Y:S08]  /*2b30*/  HMMA.16816.F32 R208, R8.reuse, R28, R148 ;  /* 0x0000001c08d0723c */ /* 0x040ff00000001894 */
[C---:B------:R-:W-:Y:S08]  /*2b40*/  HMMA.16816.F32 R216, R8.reuse, R24, R140 ;  /* 0x0000001808d8723c */ /* 0x040ff0000000188c */
[C---:B------:R-:W-:Y:S01]  /*2b50*/  HMMA.16816.F32 R188, R8.reuse, R30, R188 ;  /* 0x0000001e08bc723c */ /* 0x040fe200000018bc */
[----:B------:R-:W-:Y:S07]  /*2b60*/  LDSM.16.M88.4 R28, [R228+0x2800] ;  /* 0x00280000e41c783b */ /* 0x000fee0000000200 */
[----:B------:R-:W-:Y:S01]  /*2b70*/  HMMA.16816.F32 R184, R8, R26, R144 ;  /* 0x0000001a08b8723c */ /* 0x000fe20000001890 */
[----:B------:R-:W-:Y:S04]  /*2b80*/  LDSM.16.M88.4 R8, [R232+0x9100] ;  /* 0x00910000e808783b */ /* 0x000fe80000000200 */
[----:B------:R-:W-:Y:S03]  /*2b90*/  LDSM.16.M88.4 R24, [R228+0x3000] ;  /* 0x00300000e418783b */ /* 0x000fe60000000200 */
[C---:B---3--:R-:W-:Y:S01]  /*2ba0*/  HMMA.16816.F32 R144, R20.reuse, R74, R36 ;  /* 0x0000004a1490723c */ /* 0x048fe20000001824 */
[----:B------:R-:W3:Y:S07]  /*2bb0*/  LDSM.16.M88.4 R36, [R228+0x1800] ;  /* 0x00180000e424783b */ /* 0x000eee0000000200 */
[----:B----4-:R-:W-:Y:S01]  /*2bc0*/  HMMA.16816.F32 R148, R20, R88, R44 ;  /* 0x000000581494723c */ /* 0x010fe2000000182c */
[----:B------:R-:W4:Y:S01]  /*2bd0*/  LDSM.16.M88.4 R44, [R228+0x800] ;  /* 0x00080000e42c783b */ /* 0x000f220000000200 */
[----:B------:R-:W-:-:S06]  /*2be0*/  DEPBAR.LE SB0, 0x0 ;  /* 0x000080000000791a */ /* 0x000fcc0000000000 */
[C---:B-----5:R-:W-:Y:S08]  /*2bf0*/  HMMA.16816.F32 R156, R20.reuse, R56, R96 ;  /* 0x00000038149c723c */ /* 0x060ff00000001860 */
[C---:B--2---:R-:W-:Y:S08]  /*2c00*/  HMMA.16816.F32 R160, R20.reuse, R60, R100 ;  /* 0x0000003c14a0723c */ /* 0x044ff00000001864 */
[----:B------:R-:W-:Y:S08]  /*2c10*/  HMMA.16816.F32 R152, R20, R52, R92 ;  /* 0x000000341498723c */ /* 0x000ff0000000185c */
[----:B-1----:R-:W-:Y:S08]  /*2c20*/  HMMA.16816.F32 R96, R16, R74, R84 ;  /* 0x0000004a1060723c */ /* 0x002ff00000001854 */
[C---:B------:R-:W-:Y:S08]  /*2c30*/  HMMA.16816.F32 R180, R20.reuse, R72, R136 ;  /* 0x0000004814b4723c */ /* 0x040ff00000001888 */
[C---:B------:R-:W-:Y:S08]  /*2c40*/  HMMA.16816.F32 R172, R20.reuse, R68, R132 ;  /* 0x0000004414ac723c */ /* 0x040ff00000001884 */
[----:B------:R-:W-:Y:S08]  /*2c50*/  HMMA.16816.F32 R140, R20, R70, R220 ;  /* 0x00000046148c723c */ /* 0x000ff000000018dc */
        /* <DEDUP_REMOVED lines=12> */
[----:B------:R-:W-:Y:S08]  /*2d20*/  HMMA.16816.F32 R60, R16, R58, R176 ;  /* 0x0000003a103c723c */ /* 0x000ff000000018b0 */
[C---:B------:R-:W-:Y:S08]  /*2d30*/  HMMA.16816.F32 R108, R20.reuse, R54, R124 ;  /* 0x00000036146c723c */ /* 0x040ff0000000187c */
[----:B------:R-:W-:Y:S08]  /*2d40*/  HMMA.16816.F32 R104, R20, R90, R120 ;  /* 0x0000005a1468723c */ /* 0x000ff00000001878 */
[C---:B------:R-:W-:Y:S08]  /*2d50*/  HMMA.16816.F32 R56, R16.reuse, R52, R208 ;  /* 0x000000341038723c */ /* 0x040ff000000018d0 */
[C---:B------:R-:W-:Y:S08]  /*2d60*/  HMMA.16816.F32 R52, R16.reuse, R54, R188 ;  /* 0x000000361034723c */ /* 0x040ff000000018bc */
[C---:B------:R-:W-:Y:S08]  /*2d70*/  HMMA.16816.F32 R20, R16.reuse, R88, R216 ;  /* 0x000000581014723c */ /* 0x040ff000000018d8 */
[----:B------:R-:W-:Y:S08]  /*2d80*/  HMMA.16816.F32 R16, R16, R90, R184 ;  /* 0x0000005a1010723c */ /* 0x000ff000000018b8 */
[C---:B---3--:R-:W-:Y:S08]  /*2d90*/  HMMA.16816.F32 R160, R8.reuse, R36, R160 ;  /* 0x0000002408a0723c */ /* 0x048ff000000018a0 */
[----:B------:R-:W-:Y:S08]  /*2da0*/  HMMA.16816.F32 R132, R8, R38, R132 ;  /* 0x000000260884723c */ /* 0x000ff00000001884 */
[C---:B------:R-:W-:Y:S08]  /*2db0*/  HMMA.16816.F32 R72, R12.reuse, R36, R72 ;  /* 0x000000240c48723c */ /* 0x040ff00000001848 */
[C---:B------:R-:W-:Y:S08]  /*2dc0*/  HMMA.16816.F32 R68, R12.reuse, R38, R68 ;  /* 0x000000260c44723c */ /* 0x040ff00000001844 */
[----:B------:R-:W-:Y:S08]  /*2dd0*/  HMMA.16816.F32 R36, R12, R24, R20 ;  /* 0x000000180c24723c */ /* 0x000ff00000001814 */
[C---:B------:R-:W-:Y:S08]  /*2de0*/  HMMA.16816.F32 R180, R8.reuse, R48, R180 ;  /* 0x0000003008b4723c */ /* 0x040ff000000018b4 */
[C---:B------:R-:W-:Y:S08]  /*2df0*/  HMMA.16816.F32 R144, R8.reuse, R50, R144 ;  /* 0x000000320890723c */ /* 0x040ff00000001890 */
[C---:B----4-:R-:W-:Y:S08]  /*2e00*/  HMMA.16816.F32 R172, R8.reuse, R44, R172 ;  /* 0x0000002c08ac723c */ /* 0x050ff000000018ac */
        /* <DEDUP_REMOVED lines=21> */
[----:B------:R-:W-:Y:S07]  /*2f60*/  @!P0 BRA `(.L_x_658) ;  /* 0x0000041000008947 */ /* 0x000fee0003800000 */
[----:B------:R-:W-:Y:S01]  /*2f70*/  IMAD.U32 R3, RZ, RZ, UR11 ;  /* 0x0000000bff037e24 */ /* 0x000fe2000f8e00ff */
[----:B------:R-:W-:Y:S01]  /*2f80*/  PLOP3.LUT P1, PT, PT, PT, UP2, 0x80, 0x0 ;  /* 0x000000000000781c */ /* 0x000fe20003f2f028 */
[----:B------:R-:W-:Y:S01]  /*2f90*/  IMAD.MOV.U32 R245, RZ, RZ, RZ ;  /* 0x000000fffff57224 */ /* 0x000fe200078e00ff */
[----:B------:R-:W-:-:S02]  /*2fa0*/  PLOP3.LUT P0, PT, PT, PT, UP2, 0x80, 0x0 ;  /* 0x000000000000781c */ /* 0x000fc40003f0f028 */
        /* <DEDUP_REMOVED lines=25> */
[----:B------:R-:W-:Y:S03]  /*3140*/  SHFL.IDX PT, R10, R5, 0x2, 0x181f ;  /* 0x00581f00050a7f89 */ /* 0x000fe600000e0000 */
[----:B------:R-:W-:Y:S01]  /*3150*/  LEA.HI.X R3, R3, c[0x0][0x1cc], R6, 0x1, P0 ;  /* 0x0000730003037a11 */ /* 0x000fe200000f0c06 */
[----:B------:R-:W1:Y:S04]  /*3160*/  SHFL.IDX PT, R7, R5, RZ, 0x181f ;  /* 0x00181fff05077589 */ /* 0x000e6800000e0000 */
[----:B------:R-:W2:Y:S04]  /*3170*/  SHFL.IDX PT, R6, R5, 0x1, 0x181f ;  /* 0x00381f0005067f89 */ /* 0x000ea800000e0000 */
[----:B------:R-:W3:Y:S04]  /*3180*/  SHFL.IDX PT, R9, R3, RZ, 0x181f ;  /* 0x00181fff03097589 */ /* 0x000ee800000e0000 */
[----:B------:R-:W4:Y:S04]  /*3190*/  SHFL.IDX PT, R11, R3, 0x1, 0x181f ;  /* 0x00381f00030b7f89 */ /* 0x000f2800000e0000 */
[----:B------:R-:W5:Y:S04]  /*31a0*/  SHFL.IDX PT, R12, R5, 0x3, 0x181f ;  /* 0x00781f00050c7f89 */ /* 0x000f6800000e0000 */
[----:B------:R-:W5:Y:S04]  /*31b0*/  SHFL.IDX PT, R13, R5, 0x4, 0x181f ;  /* 0x00981f00050d7f89 */ /* 0x000f6800000e0000 */
[----:B------:R-:W5:Y:S01]  /*31c0*/  SHFL.IDX PT, R15, R3, 0x2, 0x181f ;  /* 0x00581f00030f7f89 */ /* 0x000f6200000e0000 */
[----:B-1----:R-:W-:-:S03]  /*31d0*/  IADD3 R8, P1, R7, R242, RZ ;  /* 0x000000f207087210 */ /* 0x002fc60007f3e0ff */
[----:B------:R-:W-:Y:S01]  /*31e0*/  SHFL.IDX PT, R16, R5, 0x5, 0x181f ;  /* 0x00b81f0005107f89 */ /* 0x000fe200000e0000 */
[----:B--2---:R-:W-:-:S03]  /*31f0*/  IADD3 R6, P0, R6, R242, RZ ;  /* 0x000000f206067210 */ /* 0x004fc60007f1e0ff */
[----:B------:R-:W-:Y:S01]  /*3200*/  SHFL.IDX PT, R5, R5, 0x6, 0x181f ;  /* 0x00d81f0005057f89 */ /* 0x000fe200000e0000 */
[----:B---3--:R-:W-:-:S03]  /*3210*/  IMAD.X R9, R9, 0x1, R241, P1 ;  /* 0x0000000109097824 */ /* 0x008fc600008e06f1 */
[----:B------:R-:W1:Y:S01]  /*3220*/  SHFL.IDX PT, R19, R3, 0x3, 0x181f ;  /* 0x00781f0003137f89 */ /* 0x000e6200000e0000 */
[----:B----4-:R-:W-:Y:S01]  /*3230*/  IMAD.X R7, R11, 0x1, R241, P0 ;  /* 0x000000010b077824 */ /* 0x010fe200000e06f1 */
[-C--:B------:R-:W-:Y:S02]  /*3240*/  IADD3 R14, P0, R10, R242.reuse, RZ ;  /* 0x000000f20a0e7210 */ /* 0x080fe40007f1e0ff */
[----:B------:R-:W2:Y:S01]  /*3250*/  SHFL.IDX PT, R18, R3, 0x4, 0x181f ;  /* 0x00981f0003127f89 */ /* 0x000ea200000e0000 */
[----:B-----5:R-:W-:-:S03]  /*3260*/  IADD3 R12, P3, R12, R242, RZ ;  /* 0x000000f20c0c7210 */ /* 0x020fc60007f7e0ff */
[----:B------:R-:W3:Y:S01]  /*3270*/  SHFL.IDX PT, R17, R3, 0x5, 0x181f ;  /* 0x00b81f0003117f89 */ /* 0x000ee200000e0000 */
[----:B------:R-:W-:-:S03]  /*3280*/  IADD3 R10, P2, R13, R242, RZ ;  /* 0x000000f20d0a7210 */ /* 0x000fc60007f5e0ff */
[----:B------:R-:W4:Y:S01]  /*3290*/  SHFL.IDX PT, R3, R3, 0x6, 0x181f ;  /* 0x00d81f0003037f89 */ /* 0x000f2200000e0000 */
[----:B------:R-:W-:-:S03]  /*32a0*/  IMAD.X R15, R15, 0x1, R241, P0 ;  /* 0x000000010f0f7824 */ /* 0x000fc600000e06f1 */
[----:B------:R5:W-:Y:S04]  /*32b0*/  LDGSTS.E.BYPASS.LTC128B.128 [R118+0x3900], [R8.64], !P4 ;  /* 0x0390000008767fae */ /* 0x000be8000e101d4e */
[----:B------:R3:W-:Y:S01]  /*32c0*/  LDGSTS.E.BYPASS.LTC128B.128 [R118+0x4100], [R6.64], !P4 ;  /* 0x0410000006767fae */ /* 0x0007e2000e101d4e */
[----:B-1----:R-:W-:-:S03]  /*32d0*/  IMAD.X R13, R19, 0x1, R241, P3 ;  /* 0x00000001130d7824 */ /* 0x002fc600018e06f1 */
[----:B------:R1:W-:Y:S01]  /*32e0*/  LDGSTS.E.BYPASS.LTC128B.128 [R118+0x4900], [R14.64], !P4 ;  /* 0x049000000e767fae */ /* 0x0003e2000e101d4e */
[----:B--2---:R-:W-:-:S03]  /*32f0*/  IMAD.X R11, R18, 0x1, R241, P2 ;  /* 0x00000001120b7824 */ /* 0x004fc600010e06f1 */
[----:B------:R1:W-:Y:S04]  /*3300*/  LDGSTS.E.BYPASS.LTC128B.128 [R118+0x5100], [R12.64], !P4 ;  /* 0x051000000c767fae */ /* 0x0003e8000e101d4e */
[----:B------:R1:W-:Y:S01]  /*3310*/  LDGSTS.E.BYPASS.LTC128B.128 [R118+0x5900], [R10.64], !P4 ;  /* 0x059000000a767fae */ /* 0x0003e2000e101d4e */
[-C--:B-----5:R-:W-:Y:S02]  /*3320*/  IADD3 R8, P1, R16, R242.reuse, RZ ;  /* 0x000000f210087210 */ /* 0x0a0fe40007f3e0ff */
[----:B---3--:R-:W-:-:S03]  /*3330*/  IADD3 R6, P0, R5, R242, RZ ;  /* 0x000000f205067210 */ /* 0x008fc60007f1e0ff */
[--C-:B------:R-:W-:Y:S02]  /*3340*/  IMAD.X R9, R17, 0x1, R241.reuse, P1 ;  /* 0x0000000111097824 */ /* 0x100fe400008e06f1 */
[----:B----4-:R-:W-:-:S03]  /*3350*/  IMAD.X R7, R3, 0x1, R241, P0 ;  /* 0x0000000103077824 */ /* 0x010fc600000e06f1 */
[----:B------:R1:W-:Y:S04]  /*3360*/  LDGSTS.E.BYPASS.LTC128B.128 [R118+0x6100], [R8.64], !P4 ;  /* 0x0610000008767fae */ /* 0x0003e8000e101d4e */
[----:B------:R1:W-:Y:S02]  /*3370*/  LDGSTS.E.BYPASS.LTC128B.128 [R118+0x6900], [R6.64], !P4 ;  /* 0x0690000006767fae */ /* 0x0003e4000e101d4e */
.L_x_658:
[----:B------:R-:W-:Y:S01]  /*3380*/  FMUL.FTZ R3, R69, c[0x0][0x320] ;  /* 0x0000c80045037a20 */ /* 0x000fe20000410000 */
[----:B------:R-:W-:Y:S01]  /*3390*/  LOP3.LUT R5, R244, 0xffffffe0, RZ, 0xc0, !PT ;  /* 0xffffffe0f4057812 */ /* 0x000fe200078ec0ff */
[----:B-1----:R-:W-:Y:S01]  /*33a0*/  FMUL.FTZ R8, R182, c[0x0][0x320] ;  /* 0x0000c800b6087a20 */ /* 0x002fe20000410000 */
[----:B------:R-:W-:Y:S01]  /*33b0*/  SHF.R.S32.HI R7, RZ, 0x1f, R243 ;  /* 0x0000001fff077819 */ /* 0x000fe200000114f3 */
[----:B------:R1:W-:Y:S01]  /*33c0*/  MUFU.TANH R124, R3 ;  /* 0x00000003007c7308 */ /* 0x0003e20000002400 */
[----:B------:R-:W-:Y:S01]  /*33d0*/  LEA.HI R6, R247, R246, RZ, 0x2 ;  /* 0x000000f6f7067211 */ /* 0x000fe200078f10ff */
[----:B------:R-:W-:Y:S01]  /*33e0*/  IMAD.IADD R5, R246, 0x1, -R5 ;  /* 0x00000001f6057824 */ /* 0x000fe200078e0a05 */
[----:B------:R-:W-:Y:S01]  /*33f0*/  PLOP3.LUT P1, PT, PT, PT, UP1, 0x80, 0x0 ;  /* 0x000000000000781c */ /* 0x000fe20003f2f018 */
[----:B------:R-:W-:Y:S01]  /*3400*/  FMUL.FTZ R33, R54, c[0x0][0x320] ;  /* 0x0000c80036217a20 */ /* 0x000fe20000410000 */
[----:B------:R-:W-:Y:S01]  /*3410*/  LOP3.LUT R6, R6, 0xfffffffc, RZ, 0xc0, !PT ;  /* 0xfffffffc06067812 */ /* 0x000fe200078ec0ff */
[----:B------:R-:W-:Y:S01]  /*3420*/  FMUL.FTZ R48, R23, c[0x0][0x320] ;  /* 0x0000c80017307a20 */ /* 0x000fe20000410000 */
[----:B------:R-:W-:Y:S01]  /*3430*/  PLOP3.LUT P0, PT, PT, PT, UP1, 0x80, 0x0 ;  /* 0x000000000000781c */ /* 0x000fe20003f0f018 */
[----:B------:R-:W-:Y:S01]  /*3440*/  MUFU.TANH R31, R8 ;  /* 0x00000008001f7308 */ /* 0x000fe20000002400 */
[----:B------:R-:W-:Y:S01]  /*3450*/  FMUL.FTZ R10, R148, c[0x0][0x320] ;  /* 0x0000c800940a7a20 */ /* 0x000fe20000410000 */
[----:B------:R-:W-:Y:S01]  /*3460*/  ULDC.64 UR4, c[0x0][0x2c8] ;  /* 0x0000b20000047ab9 */ /* 0x000fe20000000a00 */
[----:B------:R-:W-:Y:S01]  /*3470*/  IMAD.IADD R6, R246, 0x1, -R6 ;  /* 0x00000001f6067824 */ /* 0x000fe200078e0a06 */
[----:B------:R-:W-:Y:S01]  /*3480*/  UIMAD.WIDE.U32 UR26, UR10, UR4, URZ ;  /* 0x000000040a1a72a5 */ /* 0x000fe2000f8e003f */
[----:B------:R-:W-:Y:S01]  /*3490*/  FMUL.FTZ R29, R86, c[0x0][0x320] ;  /* 0x0000c800561d7a20 */ /* 0x000fe20000410000 */
[----:B------:R-:W-:Y:S01]  /*34a0*/  UIADD3 UR6, UR6, -0x2, URZ ;  /* 0xfffffffe06067890 */ /* 0x000fe2000fffe03f */
[----:B------:R-:W-:Y:S01]  /*34b0*/  FMUL.FTZ R30, R59, c[0x0][0x320] ;  /* 0x0000c8003b1e7a20 */ /* 0x000fe20000410000 */
[----:B------:R2:W-:Y:S01]  /*34c0*/  MUFU.TANH R28, R10 ;  /* 0x0000000a001c7308 */ /* 0x0005e20000002400 */
[----:B-1----:R-:W-:Y:S01]  /*34d0*/  FMUL.FTZ R3, R100, c[0x0][0x320] ;  /* 0x0000c80064037a20 */ /* 0x002fe20000410000 */
[----:B------:R-:W-:Y:S01]  /*34e0*/  UMOV UR4, URZ ;  /* 0x0000003f00047c82 */ /* 0x000fe20008000000 */
[----:B------:R-:W-:Y:S01]  /*34f0*/  FMUL.FTZ R35, R55, c[0x0][0x320] ;  /* 0x0000c80037237a20 */ /* 0x000fe20000410000 */
[----:B------:R-:W0:Y:S01]  /*3500*/  LDGDEPBAR ;  /* 0x00000000000079af */ /* 0x000e220000000000 */
[----:B------:R-:W-:-:S02]  /*3510*/  FMUL.FTZ R39, R39, c[0x0][0x320] ;  /* 0x0000c80027277a20 */ /* 0x000fc40000410000 */
[----:B------:R-:W-:Y:S01]  /*3520*/  IMAD.SHL.U32 R224, R0, 0x2, RZ ;  /* 0x0000000200e07824 */ /* 0x000fe200078e00ff */
[----:B------:R1:W3:Y:S03]  /*3530*/  MUFU.TANH R123, R3 ;  /* 0x00000003007b7308 */ /* 0x0002e60000002400 */
[--C-:B------:R-:W-:Y:S02]  /*3540*/  IMAD R225, R4, 0x2, R224.reuse ;  /* 0x0000000204e17824 */ /* 0x100fe400078e02e0 */
[C---:B------:R-:W-:Y:S02]  /*3550*/  IMAD R227, R2.reuse, 0x2, R224 ;  /* 0x0000000202e37824 */ /* 0x040fe400078e02e0 */
[----:B------:R-:W-:Y:S02]  /*3560*/  IMAD R226, R2, 0x2, R225 ;  /* 0x0000000202e27824 */ /* 0x000fe400078e02e1 */
[----:B--2---:R-:W-:-:S04]  /*3570*/  FMUL.FTZ R10, R149, c[0x0][0x320] ;  /* 0x0000c800950a7a20 */ /* 0x004fc80000410000 */
[----:B------:R2:W-:Y:S01]  /*3580*/  MUFU.TANH R24, R10 ;  /* 0x0000000a00187308 */ /* 0x0005e20000002400 */
[----:B-1----:R-:W-:-:S07]  /*3590*/  FMUL.FTZ R3, R101, c[0x0][0x320] ;  /* 0x0000c80065037a20 */ /* 0x002fce0000410000 */
[----:B------:R1:W4:Y:S01]  /*35a0*/  MUFU.TANH R18, R3 ;  /* 0x0000000300127308 */ /* 0x0003220000002400 */
[----:B--2---:R-:W-:-:S07]  /*35b0*/  FMUL.FTZ R10, R107, c[0x0][0x320] ;  /* 0x0000c8006b0a7a20 */ /* 0x004fce0000410000 */
[----:B------:R-:W-:Y:S01]  /*35c0*/  MUFU.TANH R10, R10 ;  /* 0x0000000a000a7308 */ /* 0x000fe20000002400 */
[----:B-1----:R-:W-:-:S07]  /*35d0*/  FMUL.FTZ R3, R96, c[0x0][0x320] ;  /* 0x0000c80060037a20 */ /* 0x002fce0000410000 */
[----:B------:R1:W-:Y:S02]  /*35e0*/  MUFU.TANH R19, R3 ;  /* 0x0000000300137308 */ /* 0x0003e40000002400 */
[----:B-1----:R-:W-:-:S06]  /*35f0*/  FMUL.FTZ R3, R97, c[0x0][0x320] ;  /* 0x0000c80061037a20 */ /* 0x002fcc0000410000 */
[----:B------:R1:W-:Y:S02]  /*3600*/  MUFU.TANH R122, R3 ;  /* 0x00000003007a7308 */ /* 0x0003e40000002400 */
[----:B-1----:R-:W-:-:S06]  /*3610*/  FMUL.FTZ R3, R92, c[0x0][0x320] ;  /* 0x0000c8005c037a20 */ /* 0x002fcc0000410000 */
[----:B------:R1:W2:Y:S02]  /*3620*/  MUFU.TANH R121, R3 ;  /* 0x0000000300797308 */ /* 0x0002a40000002400 */
[----:B-1----:R-:W-:-:S06]  /*3630*/  FMUL.FTZ R3, R93, c[0x0][0x320] ;  /* 0x0000c8005d037a20 */ /* 0x002fcc0000410000 */
[----:B------:R1:W5:Y:S02]  /*3640*/  MUFU.TANH R40, R3 ;  /* 0x0000000300287308 */ /* 0x0003640000002400 */
[----:B-1----:R-:W-:-:S06]  /*3650*/  FMUL.FTZ R3, R84, c[0x0][0x320] ;  /* 0x0000c80054037a20 */ /* 0x002fcc0000410000 */
[----:B------:R1:W1:Y:S02]  /*3660*/  MUFU.TANH R41, R3 ;  /* 0x0000000300297308 */ /* 0x0002640000002400 */
[----:B-1----:R-:W-:-:S06]  /*3670*/  FMUL.FTZ R3, R85, c[0x0][0x320] ;  /* 0x0000c80055037a20 */ /* 0x002fcc0000410000 */
[----:B------:R1:W-:Y:S02]  /*3680*/  MUFU.TANH R42, R3 ;  /* 0x00000003002a7308 */ /* 0x0003e40000002400 */
[----:B-1----:R-:W-:-:S06]  /*3690*/  FMUL.FTZ R3, R80, c[0x0][0x320] ;  /* 0x0000c80050037a20 */ /* 0x002fcc0000410000 */
[----:B------:R1:W-:Y:S02]  /*36a0*/  MUFU.TANH R130, R3 ;  /* 0x0000000300827308 */ /* 0x0003e40000002400 */
[----:B-1----:R-:W-:-:S06]  /*36b0*/  FMUL.FTZ R3, R81, c[0x0][0x320] ;  /* 0x0000c80051037a20 */ /* 0x002fcc0000410000 */
[----:B------:R1:W1:Y:S02]  /*36c0*/  MUFU.TANH R120, R3 ;  /* 0x0000000300787308 */ /* 0x0002640000002400 */
[----:B-1----:R-:W-:-:S06]  /*36d0*/  FMUL.FTZ R3, R76, c[0x0][0x320] ;  /* 0x0000c8004c037a20 */ /* 0x002fcc0000410000 */
[----:B------:R1:W1:Y:S02]  /*36e0*/  MUFU.TANH R118, R3 ;  /* 0x0000000300767308 */ /* 0x0002640000002400 */
        /* <DEDUP_REMOVED lines=24> */
[----:B-1----:R-:W-:Y:S02]  /*3870*/  FMUL.FTZ R3, R36, c[0x0][0x320] ;  /* 0x0000c80024037a20 */ /* 0x002fe40000410000 */
[----:B------:R-:W-:-:S04]  /*3880*/  FMUL.FTZ R36, R38, c[0x0][0x320] ;  /* 0x0000c80026247a20 */ /* 0x000fc80000410000 */
[----:B------:R1:W1:Y:S01]  /*3890*/  MUFU.TANH R88, R3 ;  /* 0x0000000300587308 */ /* 0x0002620000002400 */
[----:B------:R-:W-:Y:S02]  /*38a0*/  FMUL.FTZ R38, R22, c[0x0][0x320] ;  /* 0x0000c80016267a20 */ /* 0x000fe40000410000 */
[----:B-1----:R-:W-:-:S05]  /*38b0*/  FMUL.FTZ R3, R37, c[0x0][0x320] ;  /* 0x0000c80025037a20 */ /* 0x002fca0000410000 */
        /* <DEDUP_REMOVED lines=135> */
[----:B-1----:R-:W-:Y:S02]  /*4130*/  LEA.HI R3, R7, R243, RZ, 0x2 ;  /* 0x000000f307037211 */ /* 0x002fe400078f10ff */
[----:B------:R-:W-:Y:S02]  /*4140*/  SHF.R.S32.HI R7, RZ, 0x1f, R5 ;  /* 0x0000001fff077819 */ /* 0x000fe40000011405 */
[----:B------:R-:W-:Y:S02]  /*4150*/  LOP3.LUT R3, R3, 0xffffffc, RZ, 0xc0, !PT ;  /* 0x0ffffffc03037812 */ /* 0x000fe400078ec0ff */
[----:B------:R-:W-:-:S03]  /*4160*/  LEA.HI R7, R7, R5, RZ, 0x2 ;  /* 0x0000000507077211 */ /* 0x000fc600078f10ff */
[----:B------:R-:W-:Y:S01]  /*4170*/  IMAD.IADD R9, R243, 0x1, -R3 ;  /* 0x00000001f3097824 */ /* 0x000fe200078e0a03 */
[----:B------:R-:W-:Y:S02]  /*4180*/  LEA.HI.SX32 R8, R7, UR10, 0x1e ;  /* 0x0000000a07087c11 */ /* 0x000fe4000f8ff2ff */
[----:B------:R-:W-:-:S03]  /*4190*/  LEA.HI R3, R6, R6, RZ, 0x1 ;  /* 0x0000000606037211 */ /* 0x000fc600078f08ff */
[----:B------:R-:W-:Y:S01]  /*41a0*/  IMAD R11, R9, 0x10, R8 ;  /* 0x00000010090b7824 */ /* 0x000fe200078e0208 */
[C---:B------:R-:W-:Y:S01]  /*41b0*/  LOP3.LUT R9, R3.reuse, 0x1ffffffe, RZ, 0xc0, !PT ;  /* 0x1ffffffe03097812 */ /* 0x040fe200078ec0ff */
[----:B------:R-:W-:-:S04]  /*41c0*/  IMAD.SHL.U32 R8, R3, 0x20, RZ ;  /* 0x0000002003087824 */ /* 0x000fc800078e00ff */
[----:B------:R-:W-:Y:S01]  /*41d0*/  IMAD.IADD R6, R6, 0x1, -R9 ;  /* 0x0000000106067824 */ /* 0x000fe200078e0a09 */
[----:B------:R-:W-:Y:S01]  /*41e0*/  LOP3.LUT R3, R8, 0xffffffc0, RZ, 0xc0, !PT ;  /* 0xffffffc008037812 */ /* 0x000fe200078ec0ff */
[----:B------:R-:W-:-:S04]  /*41f0*/  FMUL.FTZ R9, R163, c[0x0][0x320] ;  /* 0x0000c800a3097a20 */ /* 0x000fc80000410000 */
[----:B------:R-:W-:Y:S02]  /*4200*/  IMAD.IADD R3, R3, 0x1, R11 ;  /* 0x0000000103037824 */ /* 0x000fe400078e020b */
[----:B------:R-:W-:Y:S01]  /*4210*/  FMUL.FTZ R11, R106, c[0x0][0x320] ;  /* 0x0000c8006a0b7a20 */ /* 0x000fe20000410000 */
[----:B------:R-:W-:Y:S01]  /*4220*/  MUFU.TANH R9, R9 ;  /* 0x0000000900097308 */ /* 0x000fe20000002400 */
[----:B------:R-:W-:Y:S02]  /*4230*/  IMAD R12, R6, 0x8, R3 ;  /* 0x00000008060c7824 */ /* 0x000fe400078e0203 */
[----:B------:R-:W-:Y:S02]  /*4240*/  FMUL.FTZ R3, R150, c[0x0][0x320] ;  /* 0x0000c80096037a20 */ /* 0x000fe40000410000 */
[----:B------:R-:W-:Y:S01]  /*4250*/  @P1 IMAD.HI.U32 R8, R12, c[0x0][0x2c8], RZ ;  /* 0x0000b2000c081a27 */ /* 0x000fe200078e00ff */
[----:B------:R-:W-:Y:S02]  /*4260*/  STL [R1+0x20], R12 ;  /* 0x0000200c01007387 */ /* 0x000fe40000100800 */
[----:B------:R1:W-:Y:S01]  /*4270*/  MUFU.TANH R58, R3 ;  /* 0x00000003003a7308 */ /* 0x0003e20000002400 */
[----:B------:R-:W-:-:S07]  /*4280*/  FMUL.FTZ R6, R151, c[0x0][0x320] ;  /* 0x0000c80097067a20 */ /* 0x000fce0000410000 */
[----:B------:R2:W-:Y:S01]  /*4290*/  MUFU.TANH R54, R6 ;  /* 0x0000000600367308 */ /* 0x0005e20000002400 */
[----:B-1----:R-:W-:Y:S01]  /*42a0*/  IMAD.MOV.U32 R3, RZ, RZ, R12 ;  /* 0x000000ffff037224 */ /* 0x002fe200078e000c */
[----:B------:R-:W-:-:S05]  /*42b0*/  @P0 SHF.R.U32.HI R3, RZ, c[0x0][0x2cc], R8 ;  /* 0x0000b300ff030a19 */ /* 0x000fca0000011608 */
[----:B------:R-:W1:Y:S01]  /*42c0*/  SHFL.IDX PT, R12, R3, RZ, 0x1c1f ;  /* 0x001c1fff030c7589 */ /* 0x000e6200000e0000 */
[----:B--2---:R-:W-:-:S03]  /*42d0*/  FMUL.FTZ R6, R183, c[0x0][0x320] ;  /* 0x0000c800b7067a20 */ /* 0x004fc60000410000 */
[----:B------:R-:W2:Y:S01]  /*42e0*/  SHFL.IDX PT, R13, R3, 0x1, 0x1c1f ;  /* 0x003c1f00030d7f89 */ /* 0x000ea200000e0000 */
[----:B------:R1:W-:Y:S03]  /*42f0*/  MUFU.TANH R27, R6 ;  /* 0x00000006001b7308 */ /* 0x0003e60000002400 */
[----:B------:R-:W1:Y:S04]  /*4300*/  SHFL.IDX PT, R15, R3, 0x2, 0x1c1f ;  /* 0x005c1f00030f7f89 */ /* 0x000e6800000e0000 */
[----:B------:R1:W2:Y:S02]  /*4310*/  SHFL.IDX PT, R14, R3, 0x3, 0x1c1f ;  /* 0x007c1f00030e7f89 */ /* 0x0002a400000e0000 */
[----:B-1----:R-:W-:-:S05]  /*4320*/  LOP3.LUT R3, R7, 0x7ffffffc, RZ, 0xc0, !PT ;  /* 0x7ffffffc07037812 */ /* 0x002fca00078ec0ff */
[----:B------:R-:W-:Y:S01]  /*4330*/  IMAD.IADD R6, R5, 0x1, -R3 ;  /* 0x0000000105067824 */ /* 0x000fe200078e0a03 */
[----:B------:R-:W-:Y:S01]  /*4340*/  MOV R3, UR21 ;  /* 0x0000001500037c02 */ /* 0x000fe20008000f00 */
[----:B------:R-:W-:Y:S02]  /*4350*/  FMUL.FTZ R5, R104, c[0x0][0x320] ;  /* 0x0000c80068057a20 */ /* 0x000fe40000410000 */
[----:B------:R-:W-:Y:S02]  /*4360*/  IMAD.SHL.U32 R20, R6, 0x2, RZ ;  /* 0x0000000206147824 */ /* 0x000fe400078e00ff */
[----:B------:R1:W1:Y:S03]  /*4370*/  MUFU.TANH R17, R5 ;  /* 0x0000000500117308 */ /* 0x0002660000002400 */
[C---:B------:R-:W-:Y:S01]  /*4380*/  IADD3 R3, -R20.reuse, 0x1, R3 ;  /* 0x0000000114037810 */ /* 0x040fe20007ffe103 */
[----:B------:R3:W-:Y:S01]  /*4390*/  STL [R1+0x24], R20 ;  /* 0x0000241401007387 */ /* 0x0007e20000100800 */
[----:B------:R-:W-:Y:S01]  /*43a0*/  IADD3 R8, -R20, UR21, RZ ;  /* 0x0000001514087c10 */ /* 0x000fe2000fffe1ff */
[----:B------:R-:W-:Y:S01]  /*43b0*/  @UP1 UMOV UR21, UR27 ;  /* 0x0000001b00151c82 */ /* 0x000fe20008000000 */
[----:B------:R-:W-:Y:S01]  /*43c0*/  IADD3 R3, R3, -UR12, RZ ;  /* 0x8000000c03037c10 */ /* 0x000fe2000fffe0ff */
[----:B------:R-:W-:-:S04]  /*43d0*/  @UP1 USHF.R.U32.HI UR10, URZ, UR5, UR21 ;  /* 0x000000053f0a1299 */ /* 0x000fc80008011615 */
[C---:B------:R-:W-:Y:S01]  /*43e0*/  IMAD.IADD R6, R3.reuse, 0x1, R12 ;  /* 0x0000000103067824 */ /* 0x040fe200078e020c */
[----:B------:R-:W-:Y:S01]  /*43f0*/  UIADD3 UR5, UR10, UR7, -UR12 ;  /* 0x000000070a057290 */ /* 0x000fe2000fffe80c */
[----:B------:R3:W-:Y:S01]  /*4400*/  MUFU.TANH R12, R11 ;  /* 0x0000000b000c7308 */ /* 0x0007e20000002400 */
[----:B--2---:R-:W-:Y:S02]  /*4410*/  IMAD.IADD R7, R3, 0x1, R13 ;  /* 0x0000000103077824 */ /* 0x004fe400078e020d */
[C---:B------:R-:W-:Y:S01]  /*4420*/  IMNMX R6, R8.reuse, R6, PT ;  /* 0x0000000608067217 */ /* 0x040fe20003800200 */
[----:B-1----:R-:W-:Y:S01]  /*4430*/  FMUL.FTZ R5, R105, c[0x0][0x320] ;  /* 0x0000c80069057a20 */ /* 0x002fe20000410000 */
[----:B------:R-:W-:Y:S01]  /*4440*/  UIMAD.WIDE UR4, UR5, -0x6db6db6d, UR4 ;  /* 0x92492493050478a5 */ /* 0x000fe2000f8e0204 */
[----:B------:R-:W-:Y:S02]  /*4450*/  IMNMX R7, R8, R7, PT ;  /* 0x0000000708077217 */ /* 0x000fe40003800200 */
[C---:B------:R-:W-:Y:S01]  /*4460*/  ISETP.GT.AND P2, PT, R6.reuse, RZ, PT ;  /* 0x000000ff0600720c */ /* 0x040fe20003f44270 */
[----:B------:R1:W2:Y:S01]  /*4470*/  MUFU.TANH R16, R5 ;  /* 0x0000000500107308 */ /* 0x0002a20000002400 */
[C---:B------:R-:W-:Y:S01]  /*4480*/  ISETP.GT.AND P3, PT, R6.reuse, 0x1, PT ;  /* 0x000000010600780c */ /* 0x040fe20003f64270 */
[----:B------:R-:W-:Y:S01]  /*4490*/  USHF.R.U32.HI UR4, URZ, 0x1f, UR5 ;  /* 0x0000001f3f047899 */ /* 0x000fe20008011605 */
[----:B------:R-:W-:-:S02]  /*44a0*/  ISETP.GT.AND P6, PT, R6, 0x10, PT ;  /* 0x000000100600780c */ /* 0x000fc40003fc4270 */
[C---:B------:R-:W-:Y:S01]  /*44b0*/  ISETP.GT.AND P1, PT, R6.reuse, 0x8, PT ;  /* 0x000000080600780c */ /* 0x040fe20003f24270 */
[----:B------:R-:W-:Y:S01]  /*44c0*/  ULEA.HI.SX32 UR4, UR5, UR4, 0x1a ;  /* 0x0000000405047291 */ /* 0x000fe2000f8fd23f */
[----:B---3--:R-:W-:Y:S02]  /*44d0*/  FSEL R11, R123, -INF , P2 ;  /* 0xff8000007b0b7808 */ /* 0x008fe40001000000 */
[C---:B------:R-:W-:Y:S01]  /*44e0*/  ISETP.GT.AND P0, PT, R6.reuse, 0x9, PT ;  /* 0x000000090600780c */ /* 0x040fe20003f04270 */
[----:B------:R-:W-:Y:S01]  /*44f0*/  UISETP.LT.AND UP0, UPT, URZ, UR4, UPT ;  /* 0x000000043f00728c */ /* 0x000fe2000bf01270 */
[----:B------:R-:W-:Y:S02]  /*4500*/  ISETP.GT.AND P2, PT, R6, 0x11, PT ;  /* 0x000000110600780c */ /* 0x000fe40003f44270 */
[----:B----4-:R-:W-:Y:S01]  /*4510*/  FSEL R18, R18, -INF , P3 ;  /* 0xff80000012127808 */ /* 0x010fe20001800000 */
[----:B------:R-:W-:Y:S01]  /*4520*/  USEL UR4, URZ, UR4, !UP0 ;  /* 0x000000043f047287 */ /* 0x000fe2000c000000 */
[----:B------:R-:W-:Y:S01]  /*4530*/  FSEL R21, R121, -INF , P6 ;  /* 0xff80000079157808 */ /* 0x000fe20003000000 */
[C---:B-1----:R-:W-:Y:S01]  /*4540*/  IMAD.IADD R5, R3.reuse, 0x1, R15 ;  /* 0x0000000103057824 */ /* 0x042fe200078e020f */
[----:B------:R-:W-:Y:S01]  /*4550*/  ISETP.GT.AND P3, PT, R6, 0x18, PT ;  /* 0x000000180600780c */ /* 0x000fe20003f64270 */
[----:B------:R-:W-:Y:S01]  /*4560*/  IMAD.IADD R3, R3, 0x1, R14 ;  /* 0x0000000103037824 */ /* 0x000fe200078e020e */
[----:B------:R-:W-:Y:S01]  /*4570*/  FSEL R19, R19, -INF , P1 ;  /* 0xff80000013137808 */ /* 0x000fe20000800000 */
[----:B------:R-:W-:Y:S01]  /*4580*/  UISETP.GE.AND UP0, UPT, UR6, UR4, UPT ;  /* 0x000000040600728c */ /* 0x000fe2000bf06270 */
[----:B------:R-:W-:-:S02]  /*4590*/  FSEL R20, R122, -INF , P0 ;  /* 0xff8000007a147808 */ /* 0x000fc40000000000 */
[----:B------:R-:W-:Y:S02]  /*45a0*/  ISETP.GT.AND P6, PT, R6, 0x21, PT ;  /* 0x000000210600780c */ /* 0x000fe40003fc4270 */
[----:B-----5:R-:W-:Y:S02]  /*45b0*/  FSEL R40, R40, -INF , P2 ;  /* 0xff80000028287808 */ /* 0x020fe40001000000 */
[C---:B------:R-:W-:Y:S02]  /*45c0*/  ISETP.GT.AND P1, PT, R6.reuse, 0x19, PT ;  /* 0x000000190600780c */ /* 0x040fe40003f24270 */
[C---:B------:R-:W-:Y:S02]  /*45d0*/  ISETP.GT.AND P0, PT, R6.reuse, 0x20, PT ;  /* 0x000000200600780c */ /* 0x040fe40003f04270 */
[----:B------:R-:W-:Y:S02]  /*45e0*/  ISETP.GT.AND P2, PT, R6, 0x28, PT ;  /* 0x000000280600780c */ /* 0x000fe40003f44270 */
[----:B------:R-:W-:-:S02]  /*45f0*/  FSEL R41, R41, -INF , P3 ;  /* 0xff80000029297808 */ /* 0x000fc40001800000 */
[----:B------:R-:W-:Y:S02]  /*4600*/  FSEL R134, R120, -INF , P6 ;  /* 0xff80000078867808 */ /* 0x000fe40003000000 */
[----:B------:R-:W-:Y:S02]  /*4610*/  ISETP.GT.AND P3, PT, R6, 0x29, PT ;  /* 0x000000290600780c */ /* 0x000fe40003f64270 */
[----:B------:R-:W-:Y:S02]  /*4620*/  FSEL R42, R42, -INF , P1 ;  /* 0xff8000002a2a7808 */ /* 0x000fe40000800000 */
[----:B------:R-:W-:Y:S02]  /*4630*/  FSEL R130, R130, -INF , P0 ;  /* 0xff80000082827808 */ /* 0x000fe40000000000 */
[----:B------:R-:W-:Y:S02]  /*4640*/  ISETP.GT.AND P6, PT, R6, 0x38, PT ;  /* 0x000000380600780c */ /* 0x000fe40003fc4270 */
[----:B------:R-:W-:-:S02]  /*4650*/  FSEL R139, R118, -INF , P2 ;  /* 0xff800000768b7808 */ /* 0x000fc40001000000 */
[C---:B------:R-:W-:Y:S02]  /*4660*/  ISETP.GT.AND P1, PT, R6.reuse, 0x30, PT ;  /* 0x000000300600780c */ /* 0x040fe40003f24270 */
[C---:B------:R-:W-:Y:S02]  /*4670*/  ISETP.GT.AND P0, PT, R6.reuse, 0x31, PT ;  /* 0x000000310600780c */ /* 0x040fe40003f04270 */
[----:B------:R-:W-:Y:S02]  /*4680*/  ISETP.GT.AND P2, PT, R6, 0x39, PT ;  /* 0x000000390600780c */ /* 0x000fe40003f44270 */
[----:B------:R-:W-:Y:S02]  /*4690*/  FSEL R140, R117, -INF , P3 ;  /* 0xff800000758c7808 */ /* 0x000fe40001800000 */
[----:B------:R-:W-:Y:S02]  /*46a0*/  FSEL R147, R100, -INF , P6 ;  /* 0xff80000064937808 */ /* 0x000fe40003000000 */
[----:B------:R-:W-:-:S02]  /*46b0*/  ISETP.GT.AND P3, PT, R6, 0x40, PT ;  /* 0x000000400600780c */ /* 0x000fc40003f64270 */
[----:B------:R-:W-:Y:S02]  /*46c0*/  FSEL R141, R116, -INF , P1 ;  /* 0xff800000748d7808 */ /* 0x000fe40000800000 */
[----:B------:R-:W-:Y:S02]  /*46d0*/  FSEL R142, R101, -INF , P0 ;  /* 0xff800000658e7808 */ /* 0x000fe40000000000 */
[----:B------:R-:W-:Y:S02]  /*46e0*/  ISETP.GT.AND P6, PT, R6, 0x49, PT ;  /* 0x000000490600780c */ /* 0x000fe40003fc4270 */
[----:B------:R-:W-:Y:S02]  /*46f0*/  FSEL R154, R124, -INF , P2 ;  /* 0xff8000007c9a7808 */ /* 0x000fe40001000000 */
[C---:B------:R-:W-:Y:S02]  /*4700*/  ISETP.GT.AND P1, PT, R6.reuse, 0x41, PT ;  /* 0x000000410600780c */ /* 0x040fe40003f24270 */
[----:B------:R-:W-:-:S02]  /*4710*/  ISETP.GT.AND P0, PT, R6, 0x48, PT ;  /* 0x000000480600780c */ /* 0x000fc40003f04270 */
[C---:B------:R-:W-:Y:S02]  /*4720*/  ISETP.GT.AND P2, PT, R6.reuse, 0x50, PT ;  /* 0x000000500600780c */ /* 0x040fe40003f44270 */
[----:B------:R-:W-:Y:S02]  /*4730*/  FSEL R161, R97, -INF , P3 ;  /* 0xff80000061a17808 */ /* 0x000fe40001800000 */
[----:B------:R-:W-:Y:S02]  /*4740*/  FSEL R165, R165, -INF , P6 ;  /* 0xff800000a5a57808 */ /* 0x000fe40003000000 */
[----:B------:R-:W-:Y:S02]  /*4750*/  ISETP.GT.AND P3, PT, R6, 0x51, PT ;  /* 0x000000510600780c */ /* 0x000fe40003f64270 */
[----:B------:R-:W-:Y:S02]  /*4760*/  FSEL R162, R96, -INF , P1 ;  /* 0xff80000060a27808 */ /* 0x000fe40000800000 */
[----:B------:R-:W-:-:S02]  /*4770*/  FSEL R163, R93, -INF , P0 ;  /* 0xff8000005da37808 */ /* 0x000fc40000000000 */
[----:B------:R-:W-:Y:S02]  /*4780*/  ISETP.GT.AND P6, PT, R6, 0x60, PT ;  /* 0x000000600600780c */ /* 0x000fe40003fc4270 */
[----:B------:R-:W-:Y:S02]  /*4790*/  FSEL R199, R92, -INF , P2 ;  /* 0xff8000005cc77808 */ /* 0x000fe40001000000 */
[----:B------:R-:W-:Y:S02]  /*47a0*/  IMNMX R5, R8, R5, PT ;  /* 0x0000000508057217 */ /* 0x000fe40003800200 */
[C---:B------:R-:W-:Y:S02]  /*47b0*/  ISETP.GT.AND P1, PT, R6.reuse, 0x58, PT ;  /* 0x000000580600780c */ /* 0x040fe40003f24270 */
[C---:B------:R-:W-:Y:S02]  /*47c0*/  ISETP.GT.AND P0, PT, R6.reuse, 0x59, PT ;  /* 0x000000590600780c */ /* 0x040fe40003f04270 */
[----:B------:R-:W-:-:S02]  /*47d0*/  ISETP.GT.AND P2, PT, R6, 0x61, PT ;  /* 0x000000610600780c */ /* 0x000fc40003f44270 */
[----:B------:R-:W-:Y:S02]  /*47e0*/  FSEL R204, R91, -INF , P3 ;  /* 0xff8000005bcc7808 */ /* 0x000fe40001800000 */
[----:B------:R-:W-:Y:S02]  /*47f0*/  FSEL R201, R88, -INF , P6 ;  /* 0xff80000058c97808 */ /* 0x000fe40003000000 */
[----:B------:R-:W-:Y:S02]  /*4800*/  ISETP.GT.AND P3, PT, R6, 0x68, PT ;  /* 0x000000680600780c */ /* 0x000fe40003f64270 */
[----:B------:R-:W-:Y:S02]  /*4810*/  FSEL R205, R90, -INF , P1 ;  /* 0xff8000005acd7808 */ /* 0x000fe40000800000 */
[----:B------:R-:W-:Y:S02]  /*4820*/  FSEL R192, R89, -INF , P0 ;  /* 0xff80000059c07808 */ /* 0x000fe40000000000 */
[----:B------:R-:W-:-:S02]  /*4830*/  ISETP.GT.AND P6, PT, R5, 0x1, PT ;  /* 0x000000010500780c */ /* 0x000fc40003fc4270 */
[----:B------:R-:W-:Y:S02]  /*4840*/  FSEL R197, R85, -INF , P2 ;  /* 0xff80000055c57808 */ /* 0x000fe40001000000 */
[----:B------:R-:W-:Y:S02]  /*4850*/  ISETP.GT.AND P1, PT, R6, 0x69, PT ;  /* 0x000000690600780c */ /* 0x000fe40003f24270 */
[C---:B------:R-:W-:Y:S02]  /*4860*/  ISETP.GT.AND P0, PT, R5.reuse, RZ, PT ;  /* 0x000000ff0500720c */ /* 0x040fe40003f04270 */
[----:B------:R-:W-:Y:S02]  /*4870*/  ISETP.GT.AND P2, PT, R5, 0x8, PT ;  /* 0x000000080500780c */ /* 0x000fe40003f44270 */
[----:B------:R-:W-:Y:S02]  /*4880*/  FSEL R202, R84, -INF , P3 ;  /* 0xff80000054ca7808 */ /* 0x000fe40001800000 */
[----:B------:R-:W-:-:S02]  /*4890*/  FSEL R23, R25, -INF , P6 ;  /* 0xff80000019177808 */ /* 0x000fc40003000000 */
[----:B------:R-:W-:Y:S02]  /*48a0*/  ISETP.GT.AND P3, PT, R5, 0x9, PT ;  /* 0x000000090500780c */ /* 0x000fe40003f64270 */
[----:B------:R-:W-:Y:S02]  /*48b0*/  FSEL R156, R47, -INF , P1 ;  /* 0xff8000002f9c7808 */ /* 0x000fe40000800000 */
[----:B------:R-:W-:Y:S02]  /*48c0*/  FSEL R22, R26, -INF , P0 ;  /* 0xff8000001a167808 */ /* 0x000fe40000000000 */
[----:B------:R-:W-:Y:S02]  /*48d0*/  FSEL R25, R46, -INF , P2 ;  /* 0xff8000002e197808 */ /* 0x000fe40001000000 */
[C---:B------:R-:W-:Y:S02]  /*48e0*/  ISETP.GT.AND P1, PT, R5.reuse, 0x10, PT ;  /* 0x000000100500780c */ /* 0x040fe40003f24270 */
[----:B------:R-:W-:-:S02]  /*48f0*/  ISETP.GT.AND P0, PT, R5, 0x11, PT ;  /* 0x000000110500780c */ /* 0x000fc40003f04270 */
[C---:B------:R-:W-:Y:S02]  /*4900*/  ISETP.GT.AND P6, PT, R5.reuse, 0x18, PT ;  /* 0x000000180500780c */ /* 0x040fe40003fc4270 */
[----:B------:R-:W-:Y:S02]  /*4910*/  ISETP.GT.AND P2, PT, R5, 0x19, PT ;  /* 0x000000190500780c */ /* 0x000fe40003f44270 */
[----:B------:R-:W-:Y:S02]  /*4920*/  FSEL R26, R45, -INF , P3 ;  /* 0xff8000002d1a7808 */ /* 0x000fe40001800000 */
[----:B------:R-:W-:Y:S02]  /*4930*/  FSEL R43, R43, -INF , P1 ;  /* 0xff8000002b2b7808 */ /* 0x000fe40000800000 */
[----:B------:R-:W-:Y:S02]  /*4940*/  FSEL R45, R37, -INF , P0 ;  /* 0xff800000252d7808 */ /* 0x000fe40000000000 */
[----:B------:R-:W-:-:S02]  /*4950*/  FSEL R46, R81, -INF , P6 ;  /* 0xff800000512e7808 */ /* 0x000fc40003000000 */
[----:B------:R-:W-:Y:S02]  /*4960*/  FSEL R47, R80, -INF , P2 ;  /* 0xff800000502f7808 */ /* 0x000fe40001000000 */
[C---:B------:R-:W-:Y:S02]  /*4970*/  ISETP.GT.AND P3, PT, R5.reuse, 0x20, PT ;  /* 0x000000200500780c */ /* 0x040fe40003f64270 */
[C---:B------:R-:W-:Y:S02]  /*4980*/  ISETP.GT.AND P1, PT, R5.reuse, 0x21, PT ;  /* 0x000000210500780c */ /* 0x040fe40003f24270 */
[C---:B------:R-:W-:Y:S02]  /*4990*/  ISETP.GT.AND P0, PT, R5.reuse, 0x28, PT ;  /* 0x000000280500780c */ /* 0x040fe40003f04270 */
[C---:B------:R-:W-:Y:S02]  /*49a0*/  ISETP.GT.AND P6, PT, R5.reuse, 0x29, PT ;  /* 0x000000290500780c */ /* 0x040fe40003fc4270 */
[----:B------:R-:W-:-:S02]  /*49b0*/  ISETP.GT.AND P2, PT, R5, 0x30, PT ;  /* 0x000000300500780c */ /* 0x000fc40003f44270 */
[----:B------:R-:W-:Y:S02]  /*49c0*/  FSEL R112, R77, -INF , P3 ;  /* 0xff8000004d707808 */ /* 0x000fe40001800000 */
[----:B------:R-:W-:Y:S02]  /*49d0*/  FSEL R113, R76, -INF , P1 ;  /* 0xff8000004c717808 */ /* 0x000fe40000800000 */
[----:B------:R-:W-:Y:S02]  /*49e0*/  FSEL R114, R72, -INF , P0 ;  /* 0xff80000048727808 */ /* 0x000fe40000000000 */
[----:B------:R-:W-:Y:S02]  /*49f0*/  FSEL R115, R69, -INF , P6 ;  /* 0xff80000045737808 */ /* 0x000fe40003000000 */
[----:B------:R-:W-:Y:S02]  /*4a00*/  FSEL R143, R65, -INF , P2 ;  /* 0xff800000418f7808 */ /* 0x000fe40001000000 */
[----:B------:R-:W-:-:S02]  /*4a10*/  ISETP.GT.AND P3, PT, R5, 0x31, PT ;  /* 0x000000310500780c */ /* 0x000fc40003f64270 */
[C---:B------:R-:W-:Y:S02]  /*4a20*/  ISETP.GT.AND P1, PT, R5.reuse, 0x38, PT ;  /* 0x000000380500780c */ /* 0x040fe40003f24270 */
[C---:B------:R-:W-:Y:S02]  /*4a30*/  ISETP.GT.AND P0, PT, R5.reuse, 0x39, PT ;  /* 0x000000390500780c */ /* 0x040fe40003f04270 */
[C---:B------:R-:W-:Y:S02]  /*4a40*/  ISETP.GT.AND P6, PT, R5.reuse, 0x40, PT ;  /* 0x000000400500780c */ /* 0x040fe40003fc4270 */
[----:B------:R-:W-:Y:S02]  /*4a50*/  ISETP.GT.AND P2, PT, R5, 0x41, PT ;  /* 0x000000410500780c */ /* 0x000fe40003f44270 */
[----:B------:R-:W-:Y:S02]  /*4a60*/  FSEL R144, R64, -INF , P3 ;  /* 0xff80000040907808 */ /* 0x000fe40001800000 */
[----:B------:R-:W-:-:S02]  /*4a70*/  FSEL R145, R61, -INF , P1 ;  /* 0xff8000003d917808 */ /* 0x000fc40000800000 */
[----:B------:R-:W-:Y:S02]  /*4a80*/  FSEL R146, R60, -INF , P0 ;  /* 0xff8000003c927808 */ /* 0x000fe40000000000 */
[----:B------:R-:W-:Y:S02]  /*4a90*/  FSEL R164, R57, -INF , P6 ;  /* 0xff80000039a47808 */ /* 0x000fe40003000000 */
[----:B------:R-:W-:Y:S02]  /*4aa0*/  FSEL R166, R56, -INF , P2 ;  /* 0xff80000038a67808 */ /* 0x000fe40001000000 */
[C---:B------:R-:W-:Y:S02]  /*4ab0*/  ISETP.GT.AND P3, PT, R5.reuse, 0x48, PT ;  /* 0x000000480500780c */ /* 0x040fe40003f64270 */
        /* <DEDUP_REMOVED lines=26> */
[----:B------:R-:W-:Y:S02]  /*4c60*/  IMNMX R3, R8, R3, PT ;  /* 0x0000000308037217 */ /* 0x000fe40003800200 */
[----:B------:R-:W-:Y:S02]  /*4c70*/  FMNMX.FTZ R5, R42, R5, !PT ;  /* 0x000000052a057209 */ /* 0x000fe40007810000 */
[----:B------:R-:W-:Y:S02]  /*4c80*/  FMNMX.FTZ R6, R47, R6, !PT ;  /* 0x000000062f067209 */ /* 0x000fe40007810000 */
[----:B------:R-:W-:Y:S02]  /*4c90*/  FSEL R159, R28, -INF , P1 ;  /* 0xff8000001c9f7808 */ /* 0x000fe40000800000 */
[----:B------:R-:W-:Y:S02]  /*4ca0*/  FSEL R200, R24, -INF , P0 ;  /* 0xff80000018c87808 */ /* 0x000fe40000000000 */
[----:B------:R-:W-:-:S02]  /*4cb0*/  ISETP.GT.AND P1, PT, R3, RZ, PT ;  /* 0x000000ff0300720c */ /* 0x000fc40003f24270 */
[----:B------:R-:W-:Y:S02]  /*4cc0*/  ISETP.GT.AND P0, PT, R3, 0x1, PT ;  /* 0x000000010300780c */ /* 0x000fe40003f04270 */
[----:B------:R-:W-:Y:S02]  /*4cd0*/  FMNMX.FTZ R5, R130, R5, !PT ;  /* 0x0000000582057209 */ /* 0x000fe40007810000 */
[----:B------:R-:W-:Y:S02]  /*4ce0*/  FMNMX.FTZ R6, R112, R6, !PT ;  /* 0x0000000670067209 */ /* 0x000fe40007810000 */
[----:B------:R-:W-:Y:S02]  /*4cf0*/  FSEL R157, R17, -INF , P6 ;  /* 0xff800000119d7808 */ /* 0x000fe40003000000 */
[----:B--2---:R-:W-:Y:S02]  /*4d00*/  FSEL R198, R16, -INF , P2 ;  /* 0xff80000010c67808 */ /* 0x004fe40001000000 */
[----:B------:R-:W-:-:S02]  /*4d10*/  ISETP.GT.AND P6, PT, R3, 0x8, PT ;  /* 0x000000080300780c */ /* 0x000fc40003fc4270 */
[----:B------:R-:W-:Y:S02]  /*4d20*/  FSEL R16, R31, -INF , P1 ;  /* 0xff8000001f107808 */ /* 0x000fe40000800000 */
[----:B------:R-:W-:Y:S01]  /*4d30*/  FSEL R17, R27, -INF , P0 ;  /* 0xff8000001b117808 */ /* 0x000fe20000000000 */
[----:B------:R-:W-:Y:S01]  /*4d40*/  MUFU.TANH R31, R33 ;  /* 0x00000021001f7308 */ /* 0x000fe20000002400 */
[----:B------:R-:W-:Y:S02]  /*4d50*/  FMNMX.FTZ R5, R134, R5, !PT ;  /* 0x0000000586057209 */ /* 0x000fe40007810000 */
[----:B------:R-:W-:Y:S02]  /*4d60*/  FMNMX.FTZ R6, R113, R6, !PT ;  /* 0x0000000671067209 */ /* 0x000fe40007810000 */
[----:B------:R-:W-:Y:S02]  /*4d70*/  ISETP.GT.AND P2, PT, R3, 0x9, PT ;  /* 0x000000090300780c */ /* 0x000fe40003f44270 */
[----:B------:R-:W-:Y:S01]  /*4d80*/  FSEL R24, R73, -INF , P6 ;  /* 0xff80000049187808 */ /* 0x000fe20003000000 */
[----:B------:R-:W-:Y:S01]  /*4d90*/  MUFU.TANH R27, R39 ;  /* 0x00000027001b7308 */ /* 0x000fe20000002400 */
[----:B------:R-:W-:-:S02]  /*4da0*/  FMNMX.FTZ R5, R139, R5, !PT ;  /* 0x000000058b057209 */ /* 0x000fc40007810000 */
[----:B------:R-:W-:Y:S02]  /*4db0*/  FMNMX.FTZ R6, R114, R6, !PT ;  /* 0x0000000672067209 */ /* 0x000fe40007810000 */
[----:B------:R-:W-:Y:S02]  /*4dc0*/  FMNMX.FTZ R8, R16, R17, !PT ;  /* 0x0000001110087209 */ /* 0x000fe40007810000 */
[----:B------:R-:W-:Y:S02]  /*4dd0*/  ISETP.GT.AND P1, PT, R3, 0x10, PT ;  /* 0x000000100300780c */ /* 0x000fe40003f24270 */
[----:B------:R-:W-:Y:S02]  /*4de0*/  FSEL R28, R68, -INF , P2 ;  /* 0xff800000441c7808 */ /* 0x000fe40001000000 */
[----:B------:R-:W-:Y:S02]  /*4df0*/  FMNMX.FTZ R5, R140, R5, !PT ;  /* 0x000000058c057209 */ /* 0x000fe40007810000 */
[----:B------:R-:W-:-:S02]  /*4e00*/  FMNMX.FTZ R6, R115, R6, !PT ;  /* 0x0000000673067209 */ /* 0x000fc40007810000 */
[----:B------:R-:W-:Y:S02]  /*4e10*/  FMNMX.FTZ R8, R24, R8, !PT ;  /* 0x0000000818087209 */ /* 0x000fe40007810000 */
[----:B------:R-:W-:Y:S02]  /*4e20*/  ISETP.GT.AND P0, PT, R3, 0x11, PT ;  /* 0x000000110300780c */ /* 0x000fe40003f04270 */
[----:B------:R-:W-:Y:S02]  /*4e30*/  FSEL R44, R53, -INF , P1 ;  /* 0xff800000352c7808 */ /* 0x000fe40000800000 */
[----:B------:R-:W-:Y:S02]  /*4e40*/  FMNMX.FTZ R5, R141, R5, !PT ;  /* 0x000000058d057209 */ /* 0x000fe40007810000 */
[----:B------:R-:W-:Y:S02]  /*4e50*/  FMNMX.FTZ R6, R143, R6, !PT ;  /* 0x000000068f067209 */ /* 0x000fe40007810000 */
[----:B------:R-:W-:-:S02]  /*4e60*/  FMNMX.FTZ R8, R28, R8, !PT ;  /* 0x000000081c087209 */ /* 0x000fc40007810000 */
[C---:B------:R-:W-:Y:S02]  /*4e70*/  ISETP.GT.AND P6, PT, R3.reuse, 0x18, PT ;  /* 0x000000180300780c */ /* 0x040fe40003fc4270 */
[----:B------:R-:W-:Y:S02]  /*4e80*/  FSEL R96, R52, -INF , P0 ;  /* 0xff80000034607808 */ /* 0x000fe40000000000 */
[----:B------:R-:W-:Y:S02]  /*4e90*/  FMNMX.FTZ R5, R142, R5, !PT ;  /* 0x000000058e057209 */ /* 0x000fe40007810000 */
[----:B------:R-:W-:Y:S02]  /*4ea0*/  FMNMX.FTZ R6, R144, R6, !PT ;  /* 0x0000000690067209 */ /* 0x000fe40007810000 */
[----:B------:R-:W-:Y:S02]  /*4eb0*/  FMNMX.FTZ R8, R44, R8, !PT ;  /* 0x000000082c087209 */ /* 0x000fe40007810000 */
[----:B------:R-:W-:-:S02]  /*4ec0*/  ISETP.GT.AND P2, PT, R3, 0x19, PT ;  /* 0x000000190300780c */ /* 0x000fc40003f44270 */
[----:B------:R-:W-:Y:S02]  /*4ed0*/  FSEL R97, R87, -INF , P6 ;  /* 0xff80000057617808 */ /* 0x000fe40003000000 */
[----:B------:R-:W-:Y:S02]  /*4ee0*/  FMNMX.FTZ R5, R147, R5, !PT ;  /* 0x0000000593057209 */ /* 0x000fe40007810000 */
[----:B------:R-:W-:Y:S02]  /*4ef0*/  FMNMX.FTZ R6, R145, R6, !PT ;  /* 0x0000000691067209 */ /* 0x000fe40007810000 */
[----:B------:R-:W-:Y:S02]  /*4f00*/  FMNMX.FTZ R8, R96, R8, !PT ;  /* 0x0000000860087209 */ /* 0x000fe40007810000 */
[----:B------:R-:W-:Y:S02]  /*4f10*/  ISETP.GT.AND P1, PT, R3, 0x20, PT ;  /* 0x000000200300780c */ /* 0x000fe40003f24270 */
[----:B------:R-:W-:-:S02]  /*4f20*/  FSEL R98, R125, -INF , P2 ;  /* 0xff8000007d627808 */ /* 0x000fc40001000000 */
[----:B------:R-:W-:Y:S02]  /*4f30*/  FMNMX.FTZ R5, R154, R5, !PT ;  /* 0x000000059a057209 */ /* 0x000fe40007810000 */
[----:B------:R-:W-:Y:S02]  /*4f40*/  FMNMX.FTZ R6, R146, R6, !PT ;  /* 0x0000000692067209 */ /* 0x000fe40007810000 */
[----:B------:R-:W-:Y:S02]  /*4f50*/  FMNMX.FTZ R8, R97, R8, !PT ;  /* 0x0000000861087209 */ /* 0x000fe40007810000 */
[----:B------:R-:W-:Y:S02]  /*4f60*/  ISETP.GT.AND P0, PT, R3, 0x21, PT ;  /* 0x000000210300780c */ /* 0x000fe40003f04270 */
[----:B------:R-:W-:Y:S02]  /*4f70*/  FSEL R122, R82, -INF , P1 ;  /* 0xff800000527a7808 */ /* 0x000fe40000800000 */
        /* <DEDUP_REMOVED lines=13> */
[----:B------:R-:W-:Y:S02]  /*5050*/  ISETP.GT.AND P1, PT, R3, 0x30, PT ;  /* 0x000000300300780c */ /* 0x000fe40003f24270 */
[----:B------:R-:W-:Y:S02]  /*5060*/  FMNMX.FTZ R5, R165, R5, !PT ;  /* 0x00000005a5057209 */ /* 0x000fe40007810000 */
[----:B------:R-:W-:Y:S02]  /*5070*/  FSEL R128, R128, -INF , P2 ;  /* 0xff80000080807808 */ /* 0x000fe40001000000 */
[----:B------:R-:W-:Y:S02]  /*5080*/  FMNMX.FTZ R6, R168, R6, !PT ;  /* 0x00000006a8067209 */ /* 0x000fe40007810000 */
[----:B------:R-:W-:Y:S02]  /*5090*/  FMNMX.FTZ R8, R123, R8, !PT ;  /* 0x000000087b087209 */ /* 0x000fe40007810000 */
[----:B------:R-:W-:-:S02]  /*50a0*/  ISETP.GT.AND P0, PT, R3, 0x31, PT ;  /* 0x000000310300780c */ /* 0x000fc40003f04270 */
[----:B------:R-:W-:Y:S02]  /*50b0*/  FMNMX.FTZ R5, R199, R5, !PT ;  /* 0x00000005c7057209 */ /* 0x000fe40007810000 */
[----:B------:R-:W-:Y:S02]  /*50c0*/  FMNMX.FTZ R6, R179, R6, !PT ;  /* 0x00000006b3067209 */ /* 0x000fe40007810000 */
[----:B------:R-:W-:Y:S02]  /*50d0*/  FSEL R131, R131, -INF , P1 ;  /* 0xff80000083837808 */ /* 0x000fe40000800000 */
[----:B------:R-:W-:Y:S02]  /*50e0*/  FMNMX.FTZ R8, R128, R8, !PT ;  /* 0x0000000880087209 */ /* 0x000fe40007810000 */
[----:B------:R-:W-:Y:S02]  /*50f0*/  ISETP.GT.AND P6, PT, R3, 0x38, PT ;  /* 0x000000380300780c */ /* 0x000fe40003fc4270 */
[----:B------:R-:W-:-:S02]  /*5100*/  FMNMX.FTZ R5, R204, R5, !PT ;  /* 0x00000005cc057209 */ /* 0x000fc40007810000 */
[----:B------:R-:W-:Y:S02]  /*5110*/  FMNMX.FTZ R6, R180, R6, !PT ;  /* 0x00000006b4067209 */ /* 0x000fe40007810000 */
[----:B------:R-:W-:Y:S02]  /*5120*/  FSEL R136, R9, -INF , P0 ;  /* 0xff80000009887808 */ /* 0x000fe40000000000 */
[----:B------:R-:W-:Y:S02]  /*5130*/  FMNMX.FTZ R8, R131, R8, !PT ;  /* 0x0000000883087209 */ /* 0x000fe40007810000 */
[----:B------:R-:W-:Y:S02]  /*5140*/  FSEL R182, R32, -INF , P3 ;  /* 0xff80000020b67808 */ /* 0x000fe40001800000 */
[----:B------:R-:W-:Y:S01]  /*5150*/  ISETP.GT.AND P2, PT, R3, 0x39, PT ;  /* 0x000000390300780c */ /* 0x000fe20003f44270 */
[----:B------:R-:W-:Y:S01]  /*5160*/  MUFU.TANH R32, R30 ;  /* 0x0000001e00207308 */ /* 0x000fe20000002400 */
[----:B------:R-:W-:-:S02]  /*5170*/  FMNMX.FTZ R5, R205, R5, !PT ;  /* 0x00000005cd057209 */ /* 0x000fc40007810000 */
[----:B------:R-:W-:Y:S02]  /*5180*/  FMNMX.FTZ R6, R181, R6, !PT ;  /* 0x00000006b5067209 */ /* 0x000fe40007810000 */
[----:B------:R-:W-:Y:S02]  /*5190*/  FSEL R129, R129, -INF , P6 ;  /* 0xff80000081817808 */ /* 0x000fe40003000000 */
[----:B------:R-:W-:Y:S01]  /*51a0*/  FMNMX.FTZ R8, R136, R8, !PT ;  /* 0x0000000888087209 */ /* 0x000fe20007810000 */
[----:B------:R-:W-:Y:S01]  /*51b0*/  MUFU.TANH R30, R35 ;  /* 0x00000023001e7308 */ /* 0x000fe20000002400 */
[----:B------:R-:W-:Y:S02]  /*51c0*/  ISETP.GT.AND P1, PT, R3, 0x40, PT ;  /* 0x000000400300780c */ /* 0x000fe40003f24270 */
[----:B------:R-:W-:Y:S02]  /*51d0*/  FMNMX.FTZ R5, R192, R5, !PT ;  /* 0x00000005c0057209 */ /* 0x000fe40007810000 */
[----:B------:R-:W-:-:S02]  /*51e0*/  FMNMX.FTZ R6, R182, R6, !PT ;  /* 0x00000006b6067209 */ /* 0x000fc40007810000 */
[----:B------:R-:W-:Y:S02]  /*51f0*/  FSEL R137, R137, -INF , P2 ;  /* 0xff80000089897808 */ /* 0x000fe40001000000 */
[----:B------:R-:W-:Y:S02]  /*5200*/  FMNMX.FTZ R8, R129, R8, !PT ;  /* 0x0000000881087209 */ /* 0x000fe40007810000 */
[----:B------:R-:W-:Y:S02]  /*5210*/  FMNMX.FTZ R5, R201, R5, !PT ;  /* 0x00000005c9057209 */ /* 0x000fe40007810000 */
[----:B------:R-:W-:Y:S02]  /*5220*/  ISETP.GT.AND P0, PT, R3, 0x41, PT ;  /* 0x000000410300780c */ /* 0x000fe40003f04270 */
[----:B------:R-:W-:Y:S02]  /*5230*/  FMNMX.FTZ R6, R159, R6, !PT ;  /* 0x000000069f067209 */ /* 0x000fe40007810000 */
        /* <DEDUP_REMOVED lines=14> */
[----:B------:R-:W-:Y:S01]  /*5320*/  ISETP.GT.AND P2, PT, R3, 0x50, PT ;  /* 0x000000500300780c */ /* 0x000fe20003f44270 */
[----:B------:R-:W1:Y:S01]  /*5330*/  SHFL.BFLY PT, R73, R5, 0x2, 0x1f ;  /* 0x0c401f0005497f89 */ /* 0x000e6200000e0000 */
[----:B------:R-:W-:Y:S02]  /*5340*/  FSEL R160, R160, -INF , P0 ;  /* 0xff800000a0a07808 */ /* 0x000fe40000000000 */
[----:B------:R-:W-:Y:S01]  /*5350*/  FMNMX.FTZ R8, R155, R8, !PT ;  /* 0x000000089b087209 */ /* 0x000fe20007810000 */
[----:B------:R-:W2:Y:S01]  /*5360*/  SHFL.BFLY PT, R9, R6, 0x2, 0x1f ;  /* 0x0c401f0006097f89 */ /* 0x000ea200000e0000 */
[----:B------:R-:W-:Y:S02]  /*5370*/  ISETP.GT.AND P1, PT, R3, 0x51, PT ;  /* 0x000000510300780c */ /* 0x000fe40003f24270 */
[----:B------:R-:W-:-:S02]  /*5380*/  FSEL R169, R169, -INF , P2 ;  /* 0xff800000a9a97808 */ /* 0x000fc40001000000 */
[----:B------:R-:W-:Y:S02]  /*5390*/  FMNMX.FTZ R8, R160, R8, !PT ;  /* 0x00000008a0087209 */ /* 0x000fe40007810000 */
[----:B------:R-:W-:Y:S02]  /*53a0*/  ISETP.GT.AND P0, PT, R3, 0x58, PT ;  /* 0x000000580300780c */ /* 0x000fe40003f04270 */
[----:B------:R-:W-:Y:S02]  /*53b0*/  FSEL R172, R172, -INF , P1 ;  /* 0xff800000acac7808 */ /* 0x000fe40000800000 */
[----:B------:R-:W-:Y:S02]  /*53c0*/  FMNMX.FTZ R8, R169, R8, !PT ;  /* 0x00000008a9087209 */ /* 0x000fe40007810000 */
[----:B------:R-:W-:Y:S02]  /*53d0*/  ISETP.GT.AND P3, PT, R7, RZ, PT ;  /* 0x000000ff0700720c */ /* 0x000fe40003f64270 */
[----:B------:R-:W-:-:S02]  /*53e0*/  ISETP.GT.AND P6, PT, R3, 0x59, PT ;  /* 0x000000590300780c */ /* 0x000fc40003fc4270 */
[----:B------:R-:W-:Y:S02]  /*53f0*/  FSEL R171, R63, -INF , P0 ;  /* 0xff8000003fab7808 */ /* 0x000fe40000000000 */
[----:B------:R-:W-:Y:S02]  /*5400*/  FMNMX.FTZ R8, R172, R8, !PT ;  /* 0x00000008ac087209 */ /* 0x000fe40007810000 */
[----:B------:R-:W-:Y:S02]  /*5410*/  FSEL R15, R126, -INF , P3 ;  /* 0xff8000007e0f7808 */ /* 0x000fe40001800000 */
[C---:B------:R-:W-:Y:S02]  /*5420*/  ISETP.GT.AND P3, PT, R3.reuse, 0x60, PT ;  /* 0x000000600300780c */ /* 0x040fe40003f64270 */
[C---:B------:R-:W-:Y:S02]  /*5430*/  ISETP.GT.AND P2, PT, R3.reuse, 0x61, PT ;  /* 0x000000610300780c */ /* 0x040fe40003f44270 */
[----:B------:R-:W-:-:S02]  /*5440*/  ISETP.GT.AND P1, PT, R3, 0x68, PT ;  /* 0x000000680300780c */ /* 0x000fc40003f24270 */
[----:B------:R-:W-:Y:S02]  /*5450*/  ISETP.GT.AND P0, PT, R3, 0x69, PT ;  /* 0x000000690300780c */ /* 0x000fe40003f04270 */
[----:B------:R-:W-:Y:S02]  /*5460*/  FSEL R175, R62, -INF , P6 ;  /* 0xff8000003eaf7808 */ /* 0x000fe40003000000 */
[----:B------:R-:W-:Y:S02]  /*5470*/  FMNMX.FTZ R3, R171, R8, !PT ;  /* 0x00000008ab037209 */ /* 0x000fe40007810000 */
[----:B------:R-:W-:Y:S02]  /*5480*/  FSEL R219, R58, -INF , P3 ;  /* 0xff8000003adb7808 */ /* 0x000fe40001800000 */
[----:B------:R-:W-:Y:S02]  /*5490*/  FMNMX.FTZ R3, R175, R3, !PT ;  /* 0x00000003af037209 */ /* 0x000fe40007810000 */
[----:B------:R-:W-:-:S02]  /*54a0*/  ISETP.GT.AND P6, PT, R7, 0x1, PT ;  /* 0x000000010700780c */ /* 0x000fc40003fc4270 */
[----:B------:R-:W-:Y:S02]  /*54b0*/  FSEL R218, R54, -INF , P2 ;  /* 0xff80000036da7808 */ /* 0x000fe40001000000 */
[----:B------:R-:W-:Y:S02]  /*54c0*/  FMNMX.FTZ R3, R219, R3, !PT ;  /* 0x00000003db037209 */ /* 0x000fe40007810000 */
[----:B------:R-:W-:Y:S02]  /*54d0*/  ISETP.GT.AND P3, PT, R7, 0x8, PT ;  /* 0x000000080700780c */ /* 0x000fe40003f64270 */
[----:B------:R-:W-:Y:S02]  /*54e0*/  FSEL R14, R177, -INF , P6 ;  /* 0xff800000b10e7808 */ /* 0x000fe40003000000 */
[----:B------:R-:W-:Y:S02]  /*54f0*/  FSEL R221, R12, -INF , P1 ;  /* 0xff8000000cdd7808 */ /* 0x000fe40000800000 */
[----:B------:R-:W-:-:S02]  /*5500*/  FMNMX.FTZ R3, R218, R3, !PT ;  /* 0x00000003da037209 */ /* 0x000fc40007810000 */
[----:B-1----:R-:W-:Y:S02]  /*5510*/  FMNMX.FTZ R73, R73, R5, !PT ;  /* 0x0000000549497209 */ /* 0x002fe40007810000 */
[----:B--2---:R-:W-:Y:S02]  /*5520*/  FMNMX.FTZ R6, R6, R9, !PT ;  /* 0x0000000906067209 */ /* 0x004fe40007810000 */
[----:B------:R-:W1:Y:S01]  /*5530*/  MUFU.TANH R9, R29 ;  /* 0x0000001d00097308 */ /* 0x000e620000002400 */
[----:B------:R-:W-:Y:S02]  /*5540*/  ISETP.GT.AND P2, PT, R7, 0x9, PT ;  /* 0x000000090700780c */ /* 0x000fe40003f44270 */
[----:B------:R-:W-:Y:S02]  /*5550*/  FSEL R13, R103, -INF , P3 ;  /* 0xff800000670d7808 */ /* 0x000fe40001800000 */
[----:B------:R-:W-:Y:S02]  /*5560*/  FMNMX.FTZ R5, R15, R14, !PT ;  /* 0x0000000e0f057209 */ /* 0x000fe40007810000 */
[----:B------:R-:W-:Y:S01]  /*5570*/  FSEL R251, R10, -INF , P0 ;  /* 0xff8000000afb7808 */ /* 0x000fe20000000000 */
[----:B------:R-:W2:Y:S01]  /*5580*/  MUFU.TANH R29, R36 ;  /* 0x00000024001d7308 */ /* 0x000ea20000002400 */
[----:B------:R-:W-:-:S02]  /*5590*/  FMNMX.FTZ R3, R221, R3, !PT ;  /* 0x00000003dd037209 */ /* 0x000fc40007810000 */
[----:B------:R-:W-:Y:S02]  /*55a0*/  ISETP.GT.AND P1, PT, R7, 0x10, PT ;  /* 0x000000100700780c */ /* 0x000fe40003f24270 */
[----:B------:R-:W-:Y:S02]  /*55b0*/  FSEL R12, R127, -INF , P2 ;  /* 0xff8000007f0c7808 */ /* 0x000fe40001000000 */
[----:B------:R-:W-:Y:S02]  /*55c0*/  FMNMX.FTZ R5, R13, R5, !PT ;  /* 0x000000050d057209 */ /* 0x000fe40007810000 */
[----:B------:R-:W-:Y:S02]  /*55d0*/  FMNMX.FTZ R3, R251, R3, !PT ;  /* 0x00000003fb037209 */ /* 0x000fe40007810000 */
[----:B------:R-:W-:Y:S02]  /*55e0*/  ISETP.GT.AND P0, PT, R7, 0x11, PT ;  /* 0x000000110700780c */ /* 0x000fe40003f04270 */
[----:B------:R-:W-:Y:S01]  /*55f0*/  FSEL R68, R74, -INF , P1 ;  /* 0xff8000004a447808 */ /* 0x000fe20000800000 */
[----:B------:R-:W3:Y:S01]  /*5600*/  SHFL.BFLY PT, R8, R3, 0x2, 0x1f ;  /* 0x0c401f0003087f89 */ /* 0x000ee200000e0000 */
[----:B------:R-:W-:-:S02]  /*5610*/  FMNMX.FTZ R5, R12, R5, !PT ;  /* 0x000000050c057209 */ /* 0x000fc40007810000 */
[----:B------:R-:W-:Y:S02]  /*5620*/  ISETP.GT.AND P1, PT, R7, 0x18, PT ;  /* 0x000000180700780c */ /* 0x000fe40003f24270 */
[----:B------:R-:W-:Y:S02]  /*5630*/  FSEL R69, R71, -INF , P0 ;  /* 0xff80000047457808 */ /* 0x000fe40000000000 */
[----:B------:R-:W-:Y:S01]  /*5640*/  FMNMX.FTZ R5, R68, R5, !PT ;  /* 0x0000000544057209 */ /* 0x000fe20007810000 */
[----:B------:R-:W-:Y:S01]  /*5650*/  SHFL.BFLY PT, R71, R6, 0x1, 0x1f ;  /* 0x0c201f0006477f89 */ /* 0x000fe200000e0000 */
[----:B------:R-:W-:Y:S02]  /*5660*/  ISETP.GT.AND P0, PT, R7, 0x19, PT ;  /* 0x000000190700780c */ /* 0x000fe40003f04270 */
[----:B-1----:R-:W-:Y:S02]  /*5670*/  FSEL R75, R9, -INF , P1 ;  /* 0xff800000094b7808 */ /* 0x002fe40000800000 */
[----:B------:R-:W-:Y:S01]  /*5680*/  FMNMX.FTZ R5, R69, R5, !PT ;  /* 0x0000000545057209 */ /* 0x000fe20007810000 */
[----:B------:R-:W1:Y:S01]  /*5690*/  SHFL.BFLY PT, R9, R73, 0x1, 0x1f ;  /* 0x0c201f0049097f89 */ /* 0x000e6200000e0000 */
[----:B------:R-:W-:-:S02]  /*56a0*/  ISETP.GT.AND P1, PT, R7, 0x20, PT ;  /* 0x000000200700780c */ /* 0x000fc40003f24270 */
[----:B------:R-:W-:Y:S01]  /*56b0*/  FSEL R74, R189, -INF , P0 ;  /* 0xff800000bd4a7808 */ /* 0x000fe20000000000 */
[----:B------:R-:W-:Y:S01]  /*56c0*/  IMAD.MOV.U32 R189, RZ, RZ, R202 ;  /* 0x000000ffffbd7224 */ /* 0x000fe200078e00ca */
[----:B------:R-:W-:Y:S02]  /*56d0*/  FMNMX.FTZ R5, R75, R5, !PT ;  /* 0x000000054b057209 */ /* 0x000fe40007810000 */
[----:B------:R-:W-:Y:S02]  /*56e0*/  ISETP.GT.AND P0, PT, R7, 0x21, PT ;  /* 0x000000210700780c */ /* 0x000fe40003f04270 */
[----:B------:R-:W-:Y:S01]  /*56f0*/  FSEL R116, R187, -INF , P1 ;  /* 0xff800000bb747808 */ /* 0x000fe20000800000 */
[----:B------:R-:W-:Y:S01]  /*5700*/  IMAD.MOV.U32 R187, RZ, RZ, R201 ;  /* 0x000000ffffbb7224 */ /* 0x000fe200078e00c9 */
[----:B------:R-:W-:Y:S02]  /*5710*/  FMNMX.FTZ R5, R74, R5, !PT ;  /* 0x000000054a057209 */ /* 0x000fe40007810000 */
[----:B------:R-:W-:-:S02]  /*5720*/  ISETP.GT.AND P1, PT, R7, 0x28, PT ;  /* 0x000000280700780c */ /* 0x000fc40003f24270 */
[----:B------:R-:W-:Y:S01]  /*5730*/  FSEL R117, R188, -INF , P0 ;  /* 0xff800000bc757808 */ /* 0x000fe20000000000 */
[----:B------:R-:W-:Y:S01]  /*5740*/  IMAD.MOV.U32 R188, RZ, RZ, R200 ;  /* 0x000000ffffbc7224 */ /* 0x000fe200078e00c8 */
[----:B------:R-:W-:Y:S02]  /*5750*/  FMNMX.FTZ R5, R116, R5, !PT ;  /* 0x0000000574057209 */ /* 0x000fe40007810000 */
[----:B------:R-:W-:Y:S02]  /*5760*/  ISETP.GT.AND P0, PT, R7, 0x29, PT ;  /* 0x000000290700780c */ /* 0x000fe40003f04270 */
[----:B------:R-:W-:Y:S02]  /*5770*/  FSEL R118, R185, -INF , P1 ;  /* 0xff800000b9767808 */ /* 0x000fe40000800000 */
[----:B------:R-:W-:Y:S02]  /*5780*/  FMNMX.FTZ R5, R117, R5, !PT ;  /* 0x0000000575057209 */ /* 0x000fe40007810000 */
[----:B---3--:R-:W-:-:S02]  /*5790*/  FMNMX.FTZ R10, R3, R8, !PT ;  /* 0x00000008030a7209 */ /* 0x008fc40007810000 */
[C---:B------:R-:W-:Y:S01]  /*57a0*/  ISETP.GT.AND P1, PT, R7.reuse, 0x30, PT ;  /* 0x000000300700780c */ /* 0x040fe20003f24270 */
[----:B------:R3:W4:Y:S01]  /*57b0*/  MUFU.TANH R8, R38 ;  /* 0x0000002600087308 */ /* 0x0007220000002400 */
[----:B------:R-:W-:Y:S01]  /*57c0*/  FSEL R120, R186, -INF , P0 ;  /* 0xff800000ba787808 */ /* 0x000fe20000000000 */
[----:B------:R-:W5:Y:S01]  /*57d0*/  SHFL.BFLY PT, R70, R10, 0x1, 0x1f ;  /* 0x0c201f000a467f89 */ /* 0x000f6200000e0000 */
[----:B------:R-:W-:Y:S01]  /*57e0*/  FMNMX.FTZ R3, R118, R5, !PT ;  /* 0x0000000576037209 */ /* 0x000fe20007810000 */
[----:B------:R-:W-:Y:S01]  /*57f0*/  IMAD.MOV.U32 R186, RZ, RZ, R199 ;  /* 0x000000ffffba7224 */ /* 0x000fe200078e00c7 */
[----:B------:R-:W-:Y:S02]  /*5800*/  ISETP.GT.AND P0, PT, R7, 0x31, PT ;  /* 0x000000310700780c */ /* 0x000fe40003f04270 */
[----:B------:R-:W-:Y:S02]  /*5810*/  FSEL R132, R178, -INF , P1 ;  /* 0xff800000b2847808 */ /* 0x000fe40000800000 */
[----:B------:R-:W-:-:S02]  /*5820*/  FMNMX.FTZ R3, R120, R3, !PT ;  /* 0x0000000378037209 */ /* 0x000fc40007810000 */
[C---:B------:R-:W-:Y:S02]  /*5830*/  ISETP.GT.AND P1, PT, R7.reuse, 0x38, PT ;  /* 0x000000380700780c */ /* 0x040fe40003f24270 */
[----:B------:R-:W-:Y:S02]  /*5840*/  FSEL R133, R184, -INF , P0 ;  /* 0xff800000b8857808 */ /* 0x000fe40000000000 */
[----:B------:R-:W-:Y:S01]  /*5850*/  FMNMX.FTZ R3, R132, R3, !PT ;  /* 0x0000000384037209 */ /* 0x000fe20007810000 */
[----:B---3--:R-:W-:Y:S01]  /*5860*/  LDSM.16.MT88.4 R36, [R226+0x100] ;  /* 0x00010000e224783b */ /* 0x008fe20000004200 */
[----:B------:R-:W-:Y:S02]  /*5870*/  ISETP.GT.AND P0, PT, R7, 0x39, PT ;  /* 0x000000390700780c */ /* 0x000fe40003f04270 */
[----:B------:R-:W-:Y:S02]  /*5880*/  FSEL R135, R138, -INF , P1 ;  /* 0xff8000008a877808 */ /* 0x000fe40000800000 */
[----:B------:R-:W-:-:S02]  /*5890*/  FMNMX.FTZ R3, R133, R3, !PT ;  /* 0x0000000385037209 */ /* 0x000fc40007810000 */
[----:B------:R-:W-:Y:S02]  /*58a0*/  ISETP.GT.AND P1, PT, R7, 0x40, PT ;  /* 0x000000400700780c */ /* 0x000fe40003f24270 */
[----:B------:R-:W-:Y:S02]  /*58b0*/  FSEL R138, R176, -INF , P0 ;  /* 0xff800000b08a7808 */ /* 0x000fe40000000000 */
[----:B------:R-:W-:Y:S02]  /*58c0*/  FMNMX.FTZ R3, R135, R3, !PT ;  /* 0x0000000387037209 */ /* 0x000fe40007810000 */
[----:B------:R-:W-:Y:S02]  /*58d0*/  ISETP.GT.AND P0, PT, R7, 0x41, PT ;  /* 0x000000410700780c */ /* 0x000fe40003f04270 */
[----:B------:R-:W-:Y:S02]  /*58e0*/  FSEL R148, R102, -INF , P1 ;  /* 0xff80000066947808 */ /* 0x000fe40000800000 */
[----:B------:R-:W-:-:S02]  /*58f0*/  FMNMX.FTZ R3, R138, R3, !PT ;  /* 0x000000038a037209 */ /* 0x000fc40007810000 */
[----:B------:R-:W-:Y:S02]  /*5900*/  ISETP.GT.AND P3, PT, R7, 0x48, PT ;  /* 0x000000480700780c */ /* 0x000fe40003f64270 */
[----:B------:R-:W-:Y:S02]  /*5910*/  FSEL R149, R99, -INF , P0 ;  /* 0xff80000063957808 */ /* 0x000fe40000000000 */
[----:B------:R-:W-:Y:S02]  /*5920*/  FMNMX.FTZ R3, R148, R3, !PT ;  /* 0x0000000394037209 */ /* 0x000fe40007810000 */
[----:B-1----:R-:W-:Y:S02]  /*5930*/  FMNMX.FTZ R73, R73, R9, !PT ;  /* 0x0000000949497209 */ /* 0x002fe40007810000 */
[----:B------:R-:W-:Y:S01]  /*5940*/  ISETP.GT.AND P2, PT, R7, 0x49, PT ;  /* 0x000000490700780c */ /* 0x000fe20003f44270 */
[----:B------:R-:W1:Y:S01]  /*5950*/  MUFU.TANH R9, R48 ;  /* 0x0000003000097308 */ /* 0x000e620000002400 */
[----:B------:R-:W-:-:S02]  /*5960*/  FSEL R150, R79, -INF , P3 ;  /* 0xff8000004f967808 */ /* 0x000fc40001800000 */
[----:B------:R-:W-:Y:S02]  /*5970*/  FMNMX.FTZ R3, R149, R3, !PT ;  /* 0x0000000395037209 */ /* 0x000fe40007810000 */
[----:B------:R-:W-:Y:S01]  /*5980*/  FMNMX.FTZ R71, R6, R71, !PT ;  /* 0x0000004706477209 */ /* 0x000fe20007810000 */
[C---:B------:R-:W-:Y:S01]  /*5990*/  FMUL.FTZ R6, R73.reuse, c[0x0][0x2d0] ;  /* 0x0000b40049067a20 */ /* 0x040fe20000410000 */
[----:B------:R-:W-:Y:S02]  /*59a0*/  FSETP.NEU.FTZ.AND P0, PT, R73, -INF , PT ;  /* 0xff8000004900780b */ /* 0x000fe40003f1d000 */
[----:B------:R-:W-:Y:S02]  /*59b0*/  ISETP.GT.AND P1, PT, R7, 0x50, PT ;  /* 0x000000500700780c */ /* 0x000fe40003f24270 */
[----:B------:R-:W-:Y:S02]  /*59c0*/  FSEL R152, R94, -INF , P2 ;  /* 0xff8000005e987808 */ /* 0x000fe40001000000 */
[----:B------:R-:W-:-:S02]  /*59d0*/  FMNMX.FTZ R3, R150, R3, !PT ;  /* 0x0000000396037209 */ /* 0x000fc40007810000 */
[----:B------:R-:W-:Y:S02]  /*59e0*/  FSEL R6, R6, RZ, P0 ;  /* 0x000000ff06067208 */ /* 0x000fe40000000000 */
[----:B------:R-:W-:Y:S02]  /*59f0*/  ISETP.GT.AND P0, PT, R7, 0x51, PT ;  /* 0x000000510700780c */ /* 0x000fe40003f04270 */
[----:B------:R-:W-:Y:S01]  /*5a00*/  FSEL R170, R170, -INF , P1 ;  /* 0xff800000aaaa7808 */ /* 0x000fe20000800000 */
[----:B------:R-:W-:Y:S01]  /*5a10*/  FFMA.FTZ R5, R11, c[0x0][0x2d0], -R6 ;  /* 0x0000b4000b057a23 */ /* 0x000fe20000010806 */
[----:B------:R-:W-:Y:S02]  /*5a20*/  FMNMX.FTZ R3, R152, R3, !PT ;  /* 0x0000000398037209 */ /* 0x000fe40007810000 */
[----:B------:R-:W-:Y:S01]  /*5a30*/  ISETP.GT.AND P2, PT, R7, 0x58, PT ;  /* 0x000000580700780c */ /* 0x000fe20003f44270 */
[----:B------:R3:W-:Y:S01]  /*5a40*/  MUFU.EX2 R220, R5 ;  /* 0x0000000500dc7308 */ /* 0x0007e20000000800 */
[----:B------:R-:W-:-:S02]  /*5a50*/  FSEL R173, R32, -INF , P0 ;  /* 0xff80000020ad7808 */ /* 0x000fc40000000000 */
[----:B------:R-:W-:Y:S01]  /*5a60*/  FMNMX.FTZ R3, R170, R3, !PT ;  /* 0x00000003aa037209 */ /* 0x000fe20007810000 */
[----:B------:R-:W-:Y:S01]  /*5a70*/  LDSM.16.MT88.4 R32, [R225+0x100] ;  /* 0x00010000e120783b */ /* 0x000fe20000004200 */
[----:B------:R-:W-:Y:S02]  /*5a80*/  ISETP.GT.AND P1, PT, R7, 0x59, PT ;  /* 0x000000590700780c */ /* 0x000fe40003f24270 */
[----:B------:R-:W-:Y:S02]  /*5a90*/  FSEL R174, R31, -INF , P2 ;  /* 0xff8000001fae7808 */ /* 0x000fe40001000000 */
[----:B------:R-:W-:Y:S02]  /*5aa0*/  FMNMX.FTZ R3, R173, R3, !PT ;  /* 0x00000003ad037209 */ /* 0x000fe40007810000 */
[----:B------:R-:W-:Y:S02]  /*5ab0*/  ISETP.GT.AND P0, PT, R7, 0x60, PT ;  /* 0x000000600700780c */ /* 0x000fe40003f04270 */
[----:B------:R-:W-:-:S02]  /*5ac0*/  FSEL R176, R30, -INF , P1 ;  /* 0xff8000001eb07808 */ /* 0x000fc40000800000 */
[----:B------:R-:W-:Y:S01]  /*5ad0*/  FMNMX.FTZ R3, R174, R3, !PT ;  /* 0x00000003ae037209 */ /* 0x000fe20007810000 */
[----:B---3--:R-:W-:Y:S01]  /*5ae0*/  FFMA.FTZ R5, R18, c[0x0][0x2d0], -R6 ;  /* 0x0000b40012057a23 */ /* 0x008fe20000010806 */
[----:B------:R-:W-:Y:S02]  /*5af0*/  ISETP.GT.AND P2, PT, R7, 0x61, PT ;  /* 0x000000610700780c */ /* 0x000fe40003f44270 */
[----:B--2---:R-:W-:Y:S01]  /*5b00*/  FSEL R216, R29, -INF , P0 ;  /* 0xff8000001dd87808 */ /* 0x004fe20000000000 */
[----:B------:R2:W-:Y:S01]  /*5b10*/  MUFU.EX2 R217, R5 ;  /* 0x0000000500d97308 */ /* 0x0005e20000000800 */
[----:B------:R-:W-:Y:S02]  /*5b20*/  FMNMX.FTZ R3, R176, R3, !PT ;  /* 0x00000003b0037209 */ /* 0x000fe40007810000 */
[----:B------:R-:W-:Y:S02]  /*5b30*/  ISETP.GT.AND P1, PT, R7, 0x68, PT ;  /* 0x000000680700780c */ /* 0x000fe40003f24270 */
[----:B------:R-:W-:-:S02]  /*5b40*/  FSEL R214, R27, -INF , P2 ;  /* 0xff8000001bd67808 */ /* 0x000fc40001000000 */
[----:B------:R-:W-:Y:S02]  /*5b50*/  ISETP.GT.AND P0, PT, R7, 0x69, PT ;  /* 0x000000690700780c */ /* 0x000fe40003f04270 */
[----:B----4-:R-:W-:Y:S01]  /*5b60*/  FSEL R208, R8, -INF , P1 ;  /* 0xff80000008d07808 */ /* 0x010fe20000800000 */
[----:B------:R-:W-:Y:S01]  /*5b70*/  FMUL.FTZ R8, R71, c[0x0][0x2d0] ;  /* 0x0000b40047087a20 */ /* 0x000fe20000410000 */
[----:B-1----:R-:W-:Y:S02]  /*5b80*/  FSEL R183, R9, -INF , P0 ;  /* 0xff80000009b77808 */ /* 0x002fe40000000000 */
[----:B------:R-:W-:Y:S02]  /*5b90*/  FSETP.NEU.FTZ.AND P1, PT, R71, -INF , PT ;  /* 0xff8000004700780b */ /* 0x000fe40003f3d000 */
[----:B-----5:R-:W-:Y:S01]  /*5ba0*/  FMNMX.FTZ R70, R70, R10, !PT ;  /* 0x0000000a46467209 */ /* 0x020fe20007810000 */
[----:B--2---:R-:W-:-:S03]  /*5bb0*/  FFMA.FTZ R5, R19, c[0x0][0x2d0], -R6 ;  /* 0x0000b40013057a23 */ /* 0x004fc60000010806 */
[----:B------:R-:W-:Y:S01]  /*5bc0*/  FSETP.NEU.FTZ.AND P0, PT, R70, -INF , PT ;  /* 0xff8000004600780b */ /* 0x000fe20003f1d000 */
[----:B------:R1:W-:Y:S02]  /*5bd0*/  MUFU.EX2 R203, R5 ;  /* 0x0000000500cb7308 */ /* 0x0003e40000000800 */
[----:B-1----:R-:W-:Y:S01]  /*5be0*/  FMNMX.FTZ R5, R216, R3, !PT ;  /* 0x00000003d8057209 */ /* 0x002fe20007810000 */
[----:B------:R-:W-:-:S03]  /*5bf0*/  FFMA.FTZ R3, R20, c[0x0][0x2d0], -R6 ;  /* 0x0000b40014037a23 */ /* 0x000fc60000010806 */
[----:B------:R-:W-:Y:S02]  /*5c00*/  FMNMX.FTZ R5, R214, R5, !PT ;  /* 0x00000005d6057209 */ /* 0x000fe40007810000 */
[----:B------:R1:W-:Y:S02]  /*5c10*/  MUFU.EX2 R158, R3 ;  /* 0x00000003009e7308 */ /* 0x0003e40000000800 */
[----:B------:R-:W-:Y:S02]  /*5c20*/  FMNMX.FTZ R7, R208, R5, !PT ;  /* 0x00000005d0077209 */ /* 0x000fe40007810000 */
[----:B------:R-:W-:Y:S02]  /*5c30*/  FSEL R5, R8, RZ, P1 ;  /* 0x000000ff08057208 */ /* 0x000fe40000800000 */
[----:B------:R-:W-:-:S03]  /*5c40*/  FMNMX.FTZ R7, R183, R7, !PT ;  /* 0x00000007b7077209 */ /* 0x000fc60007810000 */
[----:B------:R-:W-:Y:S02]  /*5c50*/  FFMA.FTZ R8, R25, c[0x0][0x2d0], -R5 ;  /* 0x0000b40019087a23 */ /* 0x000fe40000010805 */
[----:B------:R-:W2:Y:S02]  /*5c60*/  SHFL.BFLY PT, R9, R7, 0x2, 0x1f ;  /* 0x0c401f0007097f89 */ /* 0x000ea400000e0000 */
[----:B------:R3:W-:Y:S01]  /*5c70*/  MUFU.EX2 R252, R8 ;  /* 0x0000000800fc7308 */ /* 0x0007e20000000800 */
[----:B-1----:R-:W-:-:S07]  /*5c80*/  FFMA.FTZ R3, R21, c[0x0][0x2d0], -R6 ;  /* 0x0000b40015037a23 */ /* 0x002fce0000010806 */
[----:B------:R1:W-:Y:S01]  /*5c90*/  MUFU.EX2 R195, R3 ;  /* 0x0000000300c37308 */ /* 0x0003e20000000800 */
[----:B---3--:R-:W-:-:S07]  /*5ca0*/  FFMA.FTZ R8, R26, c[0x0][0x2d0], -R5 ;  /* 0x0000b4001a087a23 */ /* 0x008fce0000010805 */
[----:B------:R-:W3:Y:S01]  /*5cb0*/  MUFU.EX2 R193, R8 ;  /* 0x0000000800c17308 */ /* 0x000ee20000000800 */
[----:B--2---:R-:W-:Y:S01]  /*5cc0*/  FMNMX.FTZ R7, R7, R9, !PT ;  /* 0x0000000907077209 */ /* 0x004fe20007810000 */
[----:B-1----:R-:W-:-:S06]  /*5cd0*/  FFMA.FTZ R3, R22, c[0x0][0x2d0], -R5 ;  /* 0x0000b40016037a23 */ /* 0x002fcc0000010805 */
[----:B------:R1:W-:Y:S01]  /*5ce0*/  MUFU.EX2 R250, R3 ;  /* 0x0000000300fa7308 */ /* 0x0003e20000000800 */
[----:B---3--:R-:W-:Y:S01]  /*5cf0*/  F2FP.PACK_AB R10, R193, R252 ;  /* 0x000000fcc10a723e */ /* 0x008fe200000000ff */
[----:B-1----:R-:W-:Y:S02]  /*5d00*/  FFMA.FTZ R3, R23, c[0x0][0x2d0], -R5 ;  /* 0x0000b40017037a23 */ /* 0x002fe40000010805 */
[----:B------:R-:W-:Y:S04]  /*5d10*/  LDSM.16.MT88.4 R20, [R224+0x100] ;  /* 0x00010000e014783b */ /* 0x000fe80000004200 */
[----:B------:R1:W-:Y:S02]  /*5d20*/  MUFU.EX2 R249, R3 ;  /* 0x0000000300f97308 */ /* 0x0003e40000000800 */
[----:B-1----:R-:W-:-:S05]  /*5d30*/  FMUL.FTZ R3, R70, c[0x0][0x2d0] ;  /* 0x0000b40046037a20 */ /* 0x002fca0000410000 */
[----:B------:R-:W-:-:S05]  /*5d40*/  FSEL R3, R3, RZ, P0 ;  /* 0x000000ff03037208 */ /* 0x000fca0000000000 */
[--C-:B------:R-:W-:Y:S02]  /*5d50*/  FFMA.FTZ R8, R16, c[0x0][0x2d0], -R3.reuse ;  /* 0x0000b40010087a23 */ /* 0x100fe40000010803 */
[--C-:B------:R-:W-:Y:S02]  /*5d60*/  FFMA.FTZ R0, R17, c[0x0][0x2d0], -R3.reuse ;  /* 0x0000b40011007a23 */ /* 0x100fe40000010803 */
[----:B------:R1:W-:Y:S01]  /*5d70*/  MUFU.EX2 R248, R8 ;  /* 0x0000000800f87308 */ /* 0x0003e20000000800 */
[----:B------:R-:W-:Y:S07]  /*5d80*/  LDSM.16.MT88.4 R16, [R227+0x100] ;  /* 0x00010000e310783b */ /* 0x000fee0000004200 */
[----:B------:R2:W3:Y:S01]  /*5d90*/  MUFU.EX2 R222, R0 ;  /* 0x0000000000de7308 */ /* 0x0004e20000000800 */
[----:B-1----:R-:W1:Y:S01]  /*5da0*/  SHFL.BFLY PT, R8, R7, 0x1, 0x1f ;  /* 0x0c201f0007087f89 */ /* 0x002e6200000e0000 */
[----:B--2---:R-:W-:Y:S01]  /*5db0*/  FFMA.FTZ R0, R24, c[0x0][0x2d0], -R3 ;  /* 0x0000b40018007a23 */ /* 0x004fe20000010803 */
[----:B---3--:R-:W-:-:S02]  /*5dc0*/  F2FP.PACK_AB R9, R222, R248 ;  /* 0x000000f8de09723e */ /* 0x008fc400000000ff */
[----:B------:R-:W-:Y:S03]  /*5dd0*/  LDSM.16.MT88.4 R24, [R227+0x900] ;  /* 0x00090000e318783b */ /* 0x000fe60000004200 */
[----:B------:R2:W-:Y:S01]  /*5de0*/  MUFU.EX2 R244, R0 ;  /* 0x0000000000f47308 */ /* 0x0005e20000000800 */
[----:B-1----:R-:W-:Y:S02]  /*5df0*/  FMNMX.FTZ R72, R7, R8, !PT ;  /* 0x0000000807487209 */ /* 0x002fe40007810000 */
[----:B------:R-:W-:Y:S01]  /*5e00*/  F2FP.PACK_AB R8, R249, R250 ;  /* 0x000000faf908723e */ /* 0x000fe200000000ff */
[----:B--2---:R-:W-:Y:S01]  /*5e10*/  FFMA.FTZ R0, R28, c[0x0][0x2d0], -R3 ;  /* 0x0000b4001c007a23 */ /* 0x004fe20000010803 */
[C---:B------:R-:W-:Y:S01]  /*5e20*/  FSETP.NEU.FTZ.AND P0, PT, R72.reuse, -INF , PT ;  /* 0xff8000004800780b */ /* 0x040fe20003f1d000 */
[----:B------:R-:W-:Y:S01]  /*5e30*/  FMUL.FTZ R2, R72, c[0x0][0x2d0] ;  /* 0x0000b40048027a20 */ /* 0x000fe20000410000 */
[----:B------:R-:W1:Y:S01]  /*5e40*/  LDSM.16.MT88.4 R28, [R224+0x900] ;  /* 0x00090000e01c783b */ /* 0x000e620000004200 */
[----:B------:R2:W3:Y:S02]  /*5e50*/  MUFU.EX2 R194, R0 ;  /* 0x0000000000c27308 */ /* 0x0004e40000000800 */
[----:B--2---:R-:W-:Y:S01]  /*5e60*/  FFMA.FTZ R0, R40, c[0x0][0x2d0], -R6 ;  /* 0x0000b40028007a23 */ /* 0x004fe20000010806 */
[----:B---3--:R-:W-:-:S05]  /*5e70*/  F2FP.PACK_AB R11, R194, R244 ;  /* 0x000000f4c20b723e */ /* 0x008fca00000000ff */
[----:B------:R2:W-:Y:S02]  /*5e80*/  MUFU.EX2 R184, R0 ;  /* 0x0000000000b87308 */ /* 0x0005e40000000800 */
[C---:B------:R-:W-:Y:S08]  /*5e90*/  HMMA.16816.F32 R88, R8.reuse, R20, RZ ;  /* 0x000000140858723c */ /* 0x040ff000000018ff */
[----:B------:R-:W-:Y:S01]  /*5ea0*/  HMMA.16816.F32 R84, R8, R16, RZ ;  /* 0x000000100854723c */ /* 0x000fe200000018ff */
[----:B--2---:R-:W-:-:S04]  /*5eb0*/  FFMA.FTZ R0, R41, c[0x0][0x2d0], -R6 ;  /* 0x0000b40029007a23 */ /* 0x004fc80000010806 */
[----:B------:R2:W-:Y:S03]  /*5ec0*/  MUFU.EX2 R4, R0 ;  /* 0x0000000000047308 */ /* 0x0005e60000000800 */
[C---:B------:R-:W-:Y:S08]  /*5ed0*/  HMMA.16816.F32 R64, R8.reuse, R22, RZ ;  /* 0x000000160840723c */ /* 0x040ff000000018ff */
[----:B------:R-:W-:Y:S01]  /*5ee0*/  HMMA.16816.F32 R60, R8, R18, RZ ;  /* 0x00000012083c723c */ /* 0x000fe200000018ff */
[----:B--2---:R-:W-:Y:S01]  /*5ef0*/  FSEL R0, R2, RZ, P0 ;  /* 0x000000ff02007208 */ /* 0x004fe20000000000 */
[----:B------:R-:W-:-:S06]  /*5f00*/  FFMA.FTZ R2, R42, c[0x0][0x2d0], -R6 ;  /* 0x0000b4002a027a23 */ /* 0x000fcc0000010806 */
[C---:B------:R-:W-:Y:S01]  /*5f10*/  HMMA.16816.F32 R80, R8.reuse, R32, RZ ;  /* 0x000000200850723c */ /* 0x040fe200000018ff */
[----:B------:R-:W-:Y:S01]  /*5f20*/  PLOP3.LUT P0, PT, PT, PT, UP0, 0x80, 0x0 ;  /* 0x000000000000781c */ /* 0x000fe20003f0f008 */
[----:B------:R2:W-:Y:S06]  /*5f30*/  MUFU.EX2 R190, R2 ;  /* 0x0000000200be7308 */ /* 0x0005ec0000000800 */
[C---:B------:R-:W-:Y:S08]  /*5f40*/  HMMA.16816.F32 R76, R8.reuse, R36, RZ ;  /* 0x00000024084c723c */ /* 0x040ff000000018ff */
[----:B------:R-:W-:Y:S01]  /*5f50*/  HMMA.16816.F32 R56, R8, R34, RZ ;  /* 0x000000220838723c */ /* 0x000fe200000018ff */
[----:B--2---:R-:W-:-:S04]  /*5f60*/  FFMA.FTZ R2, R15, c[0x0][0x2d0], -R0 ;  /* 0x0000b4000f027a23 */ /* 0x004fc80000010800 */
[----:B------:R2:W-:Y:S03]  /*5f70*/  MUFU.EX2 R178, R2 ;  /* 0x0000000200b27308 */ /* 0x0005e60000000800 */
[----:B------:R-:W-:Y:S01]  /*5f80*/  HMMA.16816.F32 R48, R8, R38, RZ ;  /* 0x000000260830723c */ /* 0x000fe200000018ff */
[----:B--2---:R-:W-:Y:S01]  /*5f90*/  FFMA.FTZ R2, R14, c[0x0][0x2d0], -R0 ;  /* 0x0000b4000e027a23 */ /* 0x004fe20000010800 */
[----:B------:R-:W-:-:S03]  /*5fa0*/  F2FP.PACK_AB R14, R158, R203 ;  /* 0x000000cb9e0e723e */ /* 0x000fc600000000ff */
[----:B------:R2:W3:Y:S02]  /*5fb0*/  MUFU.EX2 R177, R2 ;  /* 0x0000000200b17308 */ /* 0x0004e40000000800 */
[----:B--2---:R-:W-:Y:S01]  /*5fc0*/  FFMA.FTZ R2, R13, c[0x0][0x2d0], -R0 ;  /* 0x0000b4000d027a23 */ /* 0x004fe20000010800 */
[----:B---3--:R-:W-:-:S05]  /*5fd0*/  F2FP.PACK_AB R13, R177, R178 ;  /* 0x000000b2b10d723e */ /* 0x008fca00000000ff */
[----:B------:R2:W-:Y:S02]  /*5fe0*/  MUFU.EX2 R213, R2 ;  /* 0x0000000200d57308 */ /* 0x0005e40000000800 */
[----:B--2---:R-:W-:Y:S01]  /*5ff0*/  FFMA.FTZ R2, R12, c[0x0][0x2d0], -R0 ;  /* 0x0000b4000c027a23 */ /* 0x004fe20000010800 */
[----:B------:R-:W-:-:S05]  /*6000*/  F2FP.PACK_AB R12, R217, R220 ;  /* 0x000000dcd90c723e */ /* 0x000fca00000000ff */
[----:B------:R2:W3:Y:S02]  /*6010*/  MUFU.EX2 R215, R2 ;  /* 0x0000000200d77308 */ /* 0x0004e40000000800 */
[----:B--2---:R-:W-:Y:S01]  /*6020*/  FFMA.FTZ R2, R43, c[0x0][0x2d0], -R5 ;  /* 0x0000b4002b027a23 */ /* 0x004fe20000010805 */
[----:B---3--:R-:W-:-:S05]  /*6030*/  F2FP.PACK_AB R15, R215, R213 ;  /* 0x000000d5d70f723e */ /* 0x008fca00000000ff */
[----:B------:R2:W-:Y:S02]  /*6040*/  MUFU.EX2 R196, R2 ;  /* 0x0000000200c47308 */ /* 0x0005e40000000800 */
[C---:B------:R-:W-:Y:S08]  /*6050*/  HMMA.16816.F32 R52, R12.reuse, R20, RZ ;  /* 0x000000140c34723c */ /* 0x040ff000000018ff */
[----:B------:R-:W-:Y:S01]  /*6060*/  HMMA.16816.F32 R92, R12, R22, RZ ;  /* 0x000000160c5c723c */ /* 0x000fe200000018ff */
[----:B------:R-:W3:Y:S01]  /*6070*/  LDSM.16.MT88.4 R20, [R225+0x900] ;  /* 0x00090000e114783b */ /* 0x000ee20000004200 */
[----:B--2---:R-:W-:-:S04]  /*6080*/  FFMA.FTZ R2, R45, c[0x0][0x2d0], -R5 ;  /* 0x0000b4002d027a23 */ /* 0x004fc80000010805 */
[----:B------:R2:W4:Y:S02]  /*6090*/  MUFU.EX2 R185, R2 ;  /* 0x0000000200b97308 */ /* 0x0005240000000800 */
[C---:B------:R-:W-:Y:S08]  /*60a0*/  HMMA.16816.F32 R104, R12.reuse, R18, RZ ;  /* 0x000000120c68723c */ /* 0x040ff000000018ff */
[----:B------:R-:W-:Y:S01]  /*60b0*/  HMMA.16816.F32 R40, R12, R32, RZ ;  /* 0x000000200c28723c */ /* 0x000fe200000018ff */
[----:B--2---:R-:W-:-:S07]  /*60c0*/  FFMA.FTZ R2, R46, c[0x0][0x2d0], -R5 ;  /* 0x0000b4002e027a23 */ /* 0x004fce0000010805 */
[C---:B------:R-:W-:Y:S01]  /*60d0*/  HMMA.16816.F32 R108, R12.reuse, R34, RZ ;  /* 0x000000220c6c723c */ /* 0x040fe200000018ff */
[----:B----4-:R-:W-:Y:S01]  /*60e0*/  F2FP.PACK_AB R8, R185, R196 ;  /* 0x000000c4b908723e */ /* 0x010fe200000000ff */
[----:B------:R2:W-:Y:S06]  /*60f0*/  MUFU.EX2 R191, R2 ;  /* 0x0000000200bf7308 */ /* 0x0005ec0000000800 */
[C---:B------:R-:W-:Y:S08]  /*6100*/  HMMA.16816.F32 R32, R12.reuse, R36, RZ ;  /* 0x000000240c20723c */ /* 0x040ff000000018ff */
[----:B------:R-:W-:Y:S01]  /*6110*/  HMMA.16816.F32 R100, R12, R38, RZ ;  /* 0x000000260c64723c */ /* 0x000fe200000018ff */
[----:B--2---:R-:W-:-:S04]  /*6120*/  FFMA.FTZ R2, R47, c[0x0][0x2d0], -R5 ;  /* 0x0000b4002f027a23 */ /* 0x004fc80000010805 */
[----:B------:R2:W4:Y:S02]  /*6130*/  MUFU.EX2 R7, R2 ;  /* 0x0000000200077308 */ /* 0x0005240000000800 */
[--C-:B--2---:R-:W-:Y:S01]  /*6140*/  FFMA.FTZ R2, R44, c[0x0][0x2d0], -R3.reuse ;  /* 0x0000b4002c027a23 */ /* 0x104fe20000010803 */
[----:B----4-:R-:W-:Y:S01]  /*6150*/  F2FP.PACK_AB R10, R7, R191 ;  /* 0x000000bf070a723e */ /* 0x010fe200000000ff */
[----:B------:R-:W-:Y:S01]  /*6160*/  HMMA.16816.F32 R44, R12, R16, RZ ;  /* 0x000000100c2c723c */ /* 0x000fe200000018ff */
[----:B------:R-:W2:Y:S03]  /*6170*/  LDSM.16.MT88.4 R16, [R226+0x900] ;  /* 0x00090000e210783b */ /* 0x000ea60000004200 */
[----:B------:R4:W-:Y:S01]  /*6180*/  MUFU.EX2 R243, R2 ;  /* 0x0000000200f37308 */ /* 0x0009e20000000800 */
[----:B------:R-:W-:Y:S01]  /*6190*/  LDSM.16.MT88.4 R12, [R224+0x1100] ;  /* 0x00110000e00c783b */ /* 0x000fe20000004200 */
[----:B----4-:R-:W-:-:S06]  /*61a0*/  FFMA.FTZ R2, R96, c[0x0][0x2d0], -R3 ;  /* 0x0000b40060027a23 */ /* 0x010fcc0000010803 */
[----:B------:R4:W5:Y:S02]  /*61b0*/  MUFU.EX2 R223, R2 ;  /* 0x0000000200df7308 */ /* 0x0009640000000800 */
[----:B----4-:R-:W-:Y:S01]  /*61c0*/  FFMA.FTZ R2, R97, c[0x0][0x2d0], -R3 ;  /* 0x0000b40061027a23 */ /* 0x010fe20000010803 */
[----:B-----5:R-:W-:-:S05]  /*61d0*/  F2FP.PACK_AB R9, R223, R243 ;  /* 0x000000f3df09723e */ /* 0x020fca00000000ff */
[----:B------:R4:W-:Y:S02]  /*61e0*/  MUFU.EX2 R247, R2 ;  /* 0x0000000200f77308 */ /* 0x0009e40000000800 */
[----:B----4-:R-:W-:-:S06]  /*61f0*/  FFMA.FTZ R2, R98, c[0x0][0x2d0], -R3 ;  /* 0x0000b40062027a23 */ /* 0x010fcc0000010803 */
[----:B------:R4:W5:Y:S02]  /*6200*/  MUFU.EX2 R246, R2 ;  /* 0x0000000200f67308 */ /* 0x0009640000000800 */
[----:B----4-:R-:W-:Y:S01]  /*6210*/  FFMA.FTZ R2, R68, c[0x0][0x2d0], -R0 ;  /* 0x0000b40044027a23 */ /* 0x010fe20000010800 */
[----:B------:R-:W-:Y:S02]  /*6220*/  MOV R68, R205 ;  /* 0x000000cd00447202 */ /* 0x000fe40000000f00 */
[----:B-----5:R-:W-:-:S03]  /*6230*/  F2FP.PACK_AB R11, R246, R247 ;  /* 0x000000f7f60b723e */ /* 0x020fc600000000ff */
[----:B------:R4:W-:Y:S04]  /*6240*/  MUFU.EX2 R211, R2 ;  /* 0x0000000200d37308 */ /* 0x0009e80000000800 */
[C---:B-1----:R-:W-:Y:S08]  /*6250*/  HMMA.16816.F32 R124, R8.reuse, R28, R88 ;  /* 0x0000001c087c723c */ /* 0x042ff00000001858 */
[----:B------:R-:W-:Y:S01]  /*6260*/  HMMA.16816.F32 R96, R8, R24, R84 ;  /* 0x000000180860723c */ /* 0x000fe20000001854 */
[----:B----4-:R-:W-:-:S02]  /*6270*/  FFMA.FTZ R2, R69, c[0x0][0x2d0], -R0 ;  /* 0x0000b40045027a23 */ /* 0x010fc40000010800 */
[----:B------:R-:W-:Y:S02]  /*6280*/  IMAD.MOV.U32 R69, RZ, RZ, R204 ;  /* 0x000000ffff457224 */ /* 0x000fe400078e00cc */
[----:B------:R1:W4:Y:S03]  /*6290*/  MUFU.EX2 R210, R2 ;  /* 0x0000000200d27308 */ /* 0x0003260000000800 */
[C---:B---3--:R-:W-:Y:S08]  /*62a0*/  HMMA.16816.F32 R80, R8.reuse, R20, R80 ;  /* 0x000000140850723c */ /* 0x048ff00000001850 */
[----:B--2---:R-:W-:Y:S01]  /*62b0*/  HMMA.16816.F32 R76, R8, R16, R76 ;  /* 0x00000010084c723c */ /* 0x004fe2000000184c */
        /* <DEDUP_REMOVED lines=11> */
[----:B----4-:R-:W-:Y:S02]  /*6370*/  F2FP.PACK_AB R9, R210, R211 ;  /* 0x000000d3d209723e */ /* 0x010fe400000000ff */
[----:B------:R-:W-:Y:S01]  /*6380*/  F2FP.PACK_AB R10, R190, R4 ;  /* 0x00000004be0a723e */ /* 0x000fe200000000ff */
[----:B-1----:R-:W-:Y:S01]  /*6390*/  FFMA.FTZ R2, R112, c[0x0][0x2d0], -R5 ;  /* 0x0000b40070027a23 */ /* 0x002fe20000010805 */
[----:B--2---:R-:W-:-:S03]  /*63a0*/  F2FP.PACK_AB R11, R209, R212 ;  /* 0x000000d4d10b723e */ /* 0x004fc600000000ff */
[----:B------:R1:W-:Y:S04]  /*63b0*/  MUFU.EX2 R207, R2 ;  /* 0x0000000200cf7308 */ /* 0x0003e80000000800 */
[C---:B------:R-:W-:Y:S08]  /*63c0*/  HMMA.16816.F32 R84, R8.reuse, R20, R40 ;  /* 0x000000140854723c */ /* 0x040ff00000001828 */
[----:B------:R-:W-:Y:S01]  /*63d0*/  HMMA.16816.F32 R40, R8, R22, R108 ;  /* 0x000000160828723c */ /* 0x000fe2000000186c */
[----:B------:R-:W2:Y:S01]  /*63e0*/  LDSM.16.MT88.4 R20, [R226+0x1100] ;  /* 0x00110000e214783b */ /* 0x000ea20000004200 */
[----:B-1----:R-:W-:-:S05]  /*63f0*/  FFMA.FTZ R2, R113, c[0x0][0x2d0], -R5 ;  /* 0x0000b40071027a23 */ /* 0x002fca0000010805 */
[----:B------:R-:W-:Y:S01]  /*6400*/  IMAD.MOV.U32 R108, RZ, RZ, R197 ;  /* 0x000000ffff6c7224 */ /* 0x000fe200078e00c5 */
[----:B------:R1:W3:Y:S01]  /*6410*/  MUFU.EX2 R206, R2 ;  /* 0x0000000200ce7308 */ /* 0x0002e20000000800 */
[----:B------:R-:W-:Y:S01]  /*6420*/  IMAD.MOV.U32 R109, RZ, RZ, R196 ;  /* 0x000000ffff6d7224 */ /* 0x000fe200078e00c4 */
[----:B------:R-:W-:Y:S01]  /*6430*/  HMMA.16816.F32 R44, R8, R24, R44 ;  /* 0x00000018082c723c */ /* 0x000fe2000000182c */
[----:B------:R-:W-:Y:S02]  /*6440*/  IMAD.MOV.U32 R110, RZ, RZ, R195 ;  /* 0x000000ffff6e7224 */ /* 0x000fe400078e00c3 */
[----:B------:R-:W-:-:S05]  /*6450*/  IMAD.MOV.U32 R111, RZ, RZ, R194 ;  /* 0x000000ffff6f7224 */ /* 0x000fca00078e00c2 */
[----:B------:R-:W-:Y:S01]  /*6460*/  HMMA.16816.F32 R52, R8, R28, R52 ;  /* 0x0000001c0834723c */ /* 0x000fe20000001834 */
[----:B-1----:R-:W-:-:S07]  /*6470*/  FFMA.FTZ R2, R114, c[0x0][0x2d0], -R5 ;  /* 0x0000b40072027a23 */ /* 0x002fce0000010805 */
[C---:B------:R-:W-:Y:S01]  /*6480*/  HMMA.16816.F32 R36, R8.reuse, R30, R92 ;  /* 0x0000001e0824723c */ /* 0x040fe2000000185c */
[----:B------:R-:W-:Y:S01]  /*6490*/  LDSM.16.MT88.4 R28, [R227+0x1100] ;  /* 0x00110000e31c783b */ /* 0x000fe20000004200 */
[----:B------:R1:W-:Y:S06]  /*64a0*/  MUFU.EX2 R205, R2 ;  /* 0x0000000200cd7308 */ /* 0x0003ec0000000800 */
[----:B------:R-:W-:Y:S07]  /*64b0*/  HMMA.16816.F32 R88, R8, R18, R100 ;  /* 0x000000120858723c */ /* 0x000fee0000001864 */
[----:B------:R-:W-:-:S02]  /*64c0*/  IMAD.MOV.U32 R103, RZ, RZ, R108 ;  /* 0x000000ffff677224 */ /* 0x000fc400078e006c */
[----:B------:R-:W-:Y:S02]  /*64d0*/  IMAD.MOV.U32 R108, RZ, RZ, R184 ;  /* 0x000000ffff6c7224 */ /* 0x000fe400078e00b8 */
[----:B-1----:R-:W-:Y:S02]  /*64e0*/  FFMA.FTZ R2, R115, c[0x0][0x2d0], -R5 ;  /* 0x0000b40073027a23 */ /* 0x002fe40000010805 */
[----:B------:R-:W-:Y:S01]  /*64f0*/  HMMA.16816.F32 R112, R8, R16, R32 ;  /* 0x000000100870723c */ /* 0x000fe20000001820 */
[----:B------:R-:W-:Y:S01]  /*6500*/  IMAD.MOV.U32 R102, RZ, RZ, R109 ;  /* 0x000000ffff667224 */ /* 0x000fe200078e006d */
[----:B------:R1:W4:Y:S01]  /*6510*/  MUFU.EX2 R204, R2 ;  /* 0x0000000200cc7308 */ /* 0x0003220000000800 */
[----:B------:R-:W-:-:S04]  /*6520*/  IMAD.MOV.U32 R101, RZ, RZ, R108 ;  /* 0x000000ffff657224 */ /* 0x000fc800078e006c */
[----:B------:R-:W-:Y:S01]  /*6530*/  IMAD.MOV.U32 R16, RZ, RZ, R188 ;  /* 0x000000ffff107224 */ /* 0x000fe200078e00bc */
[----:B------:R-:W-:Y:S01]  /*6540*/  HMMA.16816.F32 R32, R8, R26, R104 ;  /* 0x0000001a0820723c */ /* 0x000fe20000001868 */
[----:B------:R-:W5:Y:S01]  /*6550*/  LDSM.16.MT88.4 R24, [R225+0x1100] ;  /* 0x00110000e118783b */ /* 0x000f620000004200 */
[----:B------:R-:W-:-:S05]  /*6560*/  IMAD.MOV.U32 R17, RZ, RZ, R185 ;  /* 0x000000ffff117224 */ /* 0x000fca00078e00b9 */
[----:B------:R-:W-:Y:S01]  /*6570*/  MOV R105, R192 ;  /* 0x000000c000697202 */ /* 0x000fe20000000f00 */
[----:B------:R-:W-:Y:S01]  /*6580*/  IMAD.MOV.U32 R107, RZ, RZ, R4 ;  /* 0x000000ffff6b7224 */ /* 0x000fe200078e0004 */
[----:B---3--:R-:W-:Y:S01]  /*6590*/  F2FP.PACK_AB R8, R206, R207 ;  /* 0x000000cfce08723e */ /* 0x008fe200000000ff */
[----:B-1----:R-:W-:Y:S01]  /*65a0*/  FFMA.FTZ R2, R122, c[0x0][0x2d0], -R3 ;  /* 0x0000b4007a027a23 */ /* 0x002fe20000010803 */
[----:B----4-:R-:W-:Y:S01]  /*65b0*/  F2FP.PACK_AB R10, R204, R205 ;  /* 0x000000cdcc0a723e */ /* 0x010fe200000000ff */
[----:B------:R-:W-:Y:S02]  /*65c0*/  IMAD.MOV.U32 R4, RZ, RZ, R189 ;  /* 0x000000ffff047224 */ /* 0x000fe400078e00bd */
[----:B------:R1:W-:Y:S01]  /*65d0*/  MUFU.EX2 R203, R2 ;  /* 0x0000000200cb7308 */ /* 0x0003e20000000800 */
[----:B------:R-:W-:Y:S02]  /*65e0*/  IMAD.MOV.U32 R106, RZ, RZ, R187 ;  /* 0x000000ffff6a7224 */ /* 0x000fe400078e00bb */
[----:B------:R-:W-:-:S02]  /*65f0*/  IMAD.MOV.U32 R104, RZ, RZ, R159 ;  /* 0x000000ffff687224 */ /* 0x000fc400078e009f */
[----:B------:R-:W-:Y:S02]  /*6600*/  IMAD.MOV.U32 R122, RZ, RZ, R158 ;  /* 0x000000ffff7a7224 */ /* 0x000fe400078e009e */
[----:B------:R-:W-:Y:S02]  /*6610*/  FFMA.FTZ R4, R4, c[0x0][0x2d0], -R6 ;  /* 0x0000b40004047a23 */ /* 0x000fe40000010806 */
        /* <DEDUP_REMOVED lines=10> */
[----:B------:R-:W-:Y:S01]  /*66c0*/  MOV R108, R128 ;  /* 0x00000080006c7202 */ /* 0x000fe20000000f00 */
[----:B-1----:R-:W-:Y:S01]  /*66d0*/  FFMA.FTZ R2, R130, c[0x0][0x2d0], -R6 ;  /* 0x0000b40082027a23 */ /* 0x002fe20000010806 */
[----:B---3--:R-:W-:Y:S01]  /*66e0*/  F2FP.PACK_AB R11, R200, R201 ;  /* 0x000000c9c80b723e */ /* 0x008fe200000000ff */
[----:B------:R-:W-:-:S04]  /*66f0*/  IMAD.MOV.U32 R130, RZ, RZ, R157 ;  /* 0x000000ffff827224 */ /* 0x000fc800078e009d */
[----:B------:R1:W-:Y:S02]  /*6700*/  MUFU.EX2 R199, R2 ;  /* 0x0000000200c77308 */ /* 0x0003e40000000800 */
[C---:B--2---:R-:W-:Y:S08]  /*6710*/  HMMA.16816.F32 R92, R8.reuse, R20, R76 ;  /* 0x00000014085c723c */ /* 0x044ff0000000184c */
[----:B------:R-:W-:Y:S01]  /*6720*/  HMMA.16816.F32 R124, R8, R12, R124 ;  /* 0x0000000c087c723c */ /* 0x000fe2000000187c */
[----:B-1----:R-:W-:-:S02]  /*6730*/  FFMA.FTZ R2, R134, c[0x0][0x2d0], -R6 ;  /* 0x0000b40086027a23 */ /* 0x002fc40000010806 */
[----:B------:R-:W-:Y:S02]  /*6740*/  IMAD.MOV.U32 R134, RZ, RZ, R156 ;  /* 0x000000ffff867224 */ /* 0x000fe400078e009c */
[----:B------:R1:W2:Y:S03]  /*6750*/  MUFU.EX2 R198, R2 ;  /* 0x0000000200c67308 */ /* 0x0002a60000000800 */
[C---:B-----5:R-:W-:Y:S08]  /*6760*/  HMMA.16816.F32 R156, R8.reuse, R24, R80 ;  /* 0x00000018089c723c */ /* 0x060ff00000001850 */
        /* <DEDUP_REMOVED lines=8> */
[----:B-1----:R-:W-:-:S04]  /*67f0*/  FFMA.FTZ R2, R140, c[0x0][0x2d0], -R6 ;  /* 0x0000b4008c027a23 */ /* 0x002fc80000010806 */
[----:B------:R1:W3:Y:S03]  /*6800*/  MUFU.EX2 R196, R2 ;  /* 0x0000000200c47308 */ /* 0x0002e60000000800 */
[----:B------:R-:W-:Y:S07]  /*6810*/  HMMA.16816.F32 R56, R8, R22, R48 ;  /* 0x000000160838723c */ /* 0x000fee0000001830 */
[----:B--2---:R-:W-:Y:S01]  /*6820*/  F2FP.PACK_AB R8, R198, R199 ;  /* 0x000000c7c608723e */ /* 0x004fe200000000ff */
[----:B-1----:R-:W-:Y:S01]  /*6830*/  FFMA.FTZ R2, R116, c[0x0][0x2d0], -R0 ;  /* 0x0000b40074027a23 */ /* 0x002fe20000010800 */
[----:B---3--:R-:W-:-:S03]  /*6840*/  F2FP.PACK_AB R10, R196, R197 ;  /* 0x000000c5c40a723e */ /* 0x008fc600000000ff */
        /* <DEDUP_REMOVED lines=15> */
[C---:B------:R-:W-:Y:S07]  /*6940*/  HMMA.16816.F32 R36, R8.reuse, R24, R84 ;  /* 0x000000180824723c */ /* 0x040fee0000001854 */
[----:B------:R-:W-:Y:S01]  /*6950*/  IMAD.MOV.U32 R87, RZ, RZ, R134 ;  /* 0x000000ffff577224 */ /* 0x000fe200078e0086 */
[----:B------:R-:W-:Y:S01]  /*6960*/  MOV R134, R16 ;  /* 0x0000001000867202 */ /* 0x000fe20000000f00 */
[----:B------:R-:W-:Y:S01]  /*6970*/  HMMA.16816.F32 R52, R8, R12, R52 ;  /* 0x0000000c0834723c */ /* 0x000fe20000001834 */
[----:B------:R-:W2:Y:S01]  /*6980*/  LDSM.16.MT88.4 R12, [R227+0x1900] ;  /* 0x00190000e30c783b */ /* 0x000ea20000004200 */
[----:B------:R-:W-:-:S02]  /*6990*/  IMAD.MOV.U32 R86, RZ, RZ, R130 ;  /* 0x000000ffff567224 */ /* 0x000fc400078e0082 */
[----:B------:R-:W-:Y:S02]  /*69a0*/  IMAD.MOV.U32 R120, RZ, RZ, R134 ;  /* 0x000000ffff787224 */ /* 0x000fe400078e0086 */
[----:B-1----:R-:W-:Y:S02]  /*69b0*/  FFMA.FTZ R2, R143, c[0x0][0x2d0], -R5 ;  /* 0x0000b4008f027a23 */ /* 0x002fe40000010805 */
[----:B------:R-:W-:Y:S01]  /*69c0*/  IMAD.MOV.U32 R134, RZ, RZ, R111 ;  /* 0x000000ffff867224 */ /* 0x000fe200078e006f */
[----:B------:R-:W-:Y:S01]  /*69d0*/  HMMA.16816.F32 R44, R8, R28, R44 ;  /* 0x0000001c082c723c */ /* 0x000fe2000000182c */
[----:B------:R1:W-:Y:S01]  /*69e0*/  MUFU.EX2 R189, R2 ;  /* 0x0000000200bd7308 */ /* 0x0003e20000000800 */
[----:B------:R-:W-:Y:S02]  /*69f0*/  IMAD.MOV.U32 R130, RZ, RZ, R17 ;  /* 0x000000ffff827224 */ /* 0x000fe400078e0011 */
[----:B------:R-:W3:Y:S02]  /*6a00*/  LDSM.16.MT88.4 R16, [R224+0x1900] ;  /* 0x00190000e010783b */ /* 0x000ee40000004200 */
[----:B------:R-:W-:-:S02]  /*6a10*/  IMAD.MOV.U32 R100, RZ, RZ, R130 ;  /* 0x000000ffff647224 */ /* 0x000fc400078e0082 */
[C---:B------:R-:W-:Y:S01]  /*6a20*/  HMMA.16816.F32 R28, R8.reuse, R30, R32 ;  /* 0x0000001e081c723c */ /* 0x040fe20000001820 */
[----:B------:R-:W4:Y:S07]  /*6a30*/  LDSM.16.MT88.4 R32, [R226+0x1900] ;  /* 0x00190000e220783b */ /* 0x000f2e0000004200 */
[C---:B------:R-:W-:Y:S01]  /*6a40*/  HMMA.16816.F32 R40, R8.reuse, R26, R40 ;  /* 0x0000001a0828723c */ /* 0x040fe20000001828 */
[--C-:B-1----:R-:W-:Y:S01]  /*6a50*/  FFMA.FTZ R2, R144, c[0x0][0x2d0], -R5.reuse ;  /* 0x0000b40090027a23 */ /* 0x102fe20000010805 */
[----:B------:R-:W1:Y:S03]  /*6a60*/  LDSM.16.MT88.4 R24, [R225+0x1900] ;  /* 0x00190000e118783b */ /* 0x000e660000004200 */
[----:B------:R5:W2:Y:S03]  /*6a70*/  MUFU.EX2 R188, R2 ;  /* 0x0000000200bc7308 */ /* 0x000aa60000000800 */
[----:B------:R-:W-:Y:S01]  /*6a80*/  HMMA.16816.F32 R88, R8, R22, R88 ;  /* 0x000000160858723c */ /* 0x000fe20000001858 */
[----:B------:R-:W1:Y:S01]  /*6a90*/  LDSM.16.MT88.4 R20, [R224+0x2100] ;  /* 0x00210000e014783b */ /* 0x000e620000004200 */
[----:B-----5:R-:W-:-:S05]  /*6aa0*/  FFMA.FTZ R2, R145, c[0x0][0x2d0], -R5 ;  /* 0x0000b40091027a23 */ /* 0x020fca0000010805 */
[----:B--2---:R-:W-:Y:S01]  /*6ab0*/  F2FP.PACK_AB R8, R188, R189 ;  /* 0x000000bdbc08723e */ /* 0x004fe200000000ff */
[----:B------:R2:W-:Y:S02]  /*6ac0*/  MUFU.EX2 R187, R2 ;  /* 0x0000000200bb7308 */ /* 0x0005e40000000800 */
[----:B--2---:R-:W-:-:S06]  /*6ad0*/  FFMA.FTZ R2, R146, c[0x0][0x2d0], -R5 ;  /* 0x0000b40092027a23 */ /* 0x004fcc0000010805 */
[----:B------:R2:W5:Y:S02]  /*6ae0*/  MUFU.EX2 R186, R2 ;  /* 0x0000000200ba7308 */ /* 0x0005640000000800 */
[----:B--2---:R-:W-:Y:S01]  /*6af0*/  FFMA.FTZ R2, R131, c[0x0][0x2d0], -R3 ;  /* 0x0000b40083027a23 */ /* 0x004fe20000010803 */
[----:B-----5:R-:W-:-:S05]  /*6b00*/  F2FP.PACK_AB R10, R186, R187 ;  /* 0x000000bbba0a723e */ /* 0x020fca00000000ff */
[----:B------:R2:W-:Y:S02]  /*6b10*/  MUFU.EX2 R185, R2 ;  /* 0x0000000200b97308 */ /* 0x0005e40000000800 */
[----:B--2---:R-:W-:-:S06]  /*6b20*/  FFMA.FTZ R2, R136, c[0x0][0x2d0], -R3 ;  /* 0x0000b40088027a23 */ /* 0x004fcc0000010803 */
[----:B------:R2:W5:Y:S02]  /*6b30*/  MUFU.EX2 R184, R2 ;  /* 0x0000000200b87308 */ /* 0x0005640000000800 */
[----:B--2---:R-:W-:Y:S01]  /*6b40*/  FFMA.FTZ R2, R129, c[0x0][0x2d0], -R3 ;  /* 0x0000b40081027a23 */ /* 0x004fe20000010803 */
[----:B-----5:R-:W-:-:S05]  /*6b50*/  F2FP.PACK_AB R9, R184, R185 ;  /* 0x000000b9b809723e */ /* 0x020fca00000000ff */
[----:B------:R2:W-:Y:S02]  /*6b60*/  MUFU.EX2 R117, R2 ;  /* 0x0000000200757308 */ /* 0x0005e40000000800 */
[----:B--2---:R-:W-:Y:S02]  /*6b70*/  FFMA.FTZ R2, R137, c[0x0][0x2d0], -R3 ;  /* 0x0000b40089027a23 */ /* 0x004fe40000010803 */
[----:B------:R-:W-:-:S04]  /*6b80*/  IMAD.MOV.U32 R137, RZ, RZ, R102 ;  /* 0x000000ffff897224 */ /* 0x000fc800078e0066 */
[----:B------:R2:W5:Y:S02]  /*6b90*/  MUFU.EX2 R118, R2 ;  /* 0x0000000200767308 */ /* 0x0005640000000800 */
[----:B--2---:R-:W-:Y:S01]  /*6ba0*/  FFMA.FTZ R2, R147, c[0x0][0x2d0], -R6 ;  /* 0x0000b40093027a23 */ /* 0x004fe20000010806 */
[----:B-----5:R-:W-:-:S05]  /*6bb0*/  F2FP.PACK_AB R11, R118, R117 ;  /* 0x00000075760b723e */ /* 0x020fca00000000ff */
[----:B------:R2:W-:Y:S02]  /*6bc0*/  MUFU.EX2 R116, R2 ;  /* 0x0000000200747308 */ /* 0x0005e40000000800 */
[C---:B------:R-:W-:Y:S08]  /*6bd0*/  HMMA.16816.F32 R140, R8.reuse, R12, R96 ;  /* 0x0000000c088c723c */ /* 0x040ff00000001860 */
[----:B---3--:R-:W-:Y:S01]  /*6be0*/  HMMA.16816.F32 R128, R8, R18, R80 ;  /* 0x000000120880723c */ /* 0x008fe20000001850 */
[----:B--2---:R-:W-:-:S02]  /*6bf0*/  FFMA.FTZ R2, R154, c[0x0][0x2d0], -R6 ;  /* 0x0000b4009a027a23 */ /* 0x004fc40000010806 */
[----:B------:R-:W-:Y:S02]  /*6c00*/  IMAD.MOV.U32 R154, RZ, RZ, R101 ;  /* 0x000000ffff9a7224 */ /* 0x000fe400078e0065 */
[----:B------:R2:W-:Y:S03]  /*6c10*/  MUFU.EX2 R115, R2 ;  /* 0x0000000200737308 */ /* 0x0005e60000000800 */
[C---:B------:R-:W-:Y:S08]  /*6c20*/  HMMA.16816.F32 R144, R8.reuse, R14, R76 ;  /* 0x0000000e0890723c */ /* 0x040ff0000000184c */
[----:B----4-:R-:W-:Y:S01]  /*6c30*/  HMMA.16816.F32 R80, R8, R32, R92 ;  /* 0x000000200850723c */ /* 0x010fe2000000185c */
[----:B--2---:R-:W-:-:S07]  /*6c40*/  FFMA.FTZ R2, R161, c[0x0][0x2d0], -R6 ;  /* 0x0000b400a1027a23 */ /* 0x004fce0000010806 */
[C---:B------:R-:W-:Y:S01]  /*6c50*/  HMMA.16816.F32 R124, R8.reuse, R16, R124 ;  /* 0x00000010087c723c */ /* 0x040fe2000000187c */
[----:B------:R-:W-:Y:S01]  /*6c60*/  IMAD.MOV.U32 R161, RZ, RZ, R106 ;  /* 0x000000ffffa17224 */ /* 0x000fe200078e006a */
[----:B------:R2:W-:Y:S06]  /*6c70*/  MUFU.EX2 R114, R2 ;  /* 0x0000000200727308 */ /* 0x0005ec0000000800 */
[C---:B-1----:R-:W-:Y:S08]  /*6c80*/  HMMA.16816.F32 R156, R8.reuse, R24, R156 ;  /* 0x00000018089c723c */ /* 0x042ff0000000189c */
[----:B------:R-:W-:Y:S01]  /*6c90*/  HMMA.16816.F32 R76, R8, R34, R56 ;  /* 0x00000022084c723c */ /* 0x000fe20000001838 */
[----:B--2---:R-:W-:-:S02]  /*6ca0*/  FFMA.FTZ R2, R162, c[0x0][0x2d0], -R6 ;  /* 0x0000b400a2027a23 */ /* 0x004fc40000010806 */
[----:B------:R-:W-:Y:S02]  /*6cb0*/  IMAD.MOV.U32 R162, RZ, RZ, R103 ;  /* 0x000000ffffa27224 */ /* 0x000fe400078e0067 */
[----:B------:R1:W-:Y:S01]  /*6cc0*/  MUFU.EX2 R113, R2 ;  /* 0x0000000200717308 */ /* 0x0003e20000000800 */
[----:B------:R-:W-:-:S04]  /*6cd0*/  IMAD.MOV.U32 R103, RZ, RZ, R110 ;  /* 0x000000ffff677224 */ /* 0x000fc800078e006e */
[----:B------:R-:W-:Y:S02]  /*6ce0*/  IMAD.MOV.U32 R136, RZ, RZ, R103 ;  /* 0x000000ffff887224 */ /* 0x000fe400078e0067 */
[----:B-1----:R-:W-:Y:S02]  /*6cf0*/  FFMA.FTZ R2, R132, c[0x0][0x2d0], -R0 ;  /* 0x0000b40084027a23 */ /* 0x002fe40000010800 */
[----:B------:R-:W-:Y:S02]  /*6d00*/  IMAD.MOV.U32 R132, RZ, RZ, R100 ;  /* 0x000000ffff847224 */ /* 0x000fe400078e0064 */
[----:B------:R1:W-:Y:S02]  /*6d10*/  MUFU.EX2 R111, R2 ;  /* 0x00000002006f7308 */ /* 0x0003e40000000800 */
[----:B-1----:R-:W-:Y:S02]  /*6d20*/  FFMA.FTZ R2, R133, c[0x0][0x2d0], -R0 ;  /* 0x0000b40085027a23 */ /* 0x002fe40000010800 */
[----:B------:R-:W-:-:S04]  /*6d30*/  IMAD.MOV.U32 R133, RZ, RZ, R107 ;  /* 0x000000ffff857224 */ /* 0x000fc800078e006b */
[----:B------:R1:W2:Y:S02]  /*6d40*/  MUFU.EX2 R110, R2 ;  /* 0x00000002006e7308 */ /* 0x0002a40000000800 */
[----:B-1----:R-:W-:Y:S02]  /*6d50*/  FFMA.FTZ R2, R135, c[0x0][0x2d0], -R0 ;  /* 0x0000b40087027a23 */ /* 0x002fe40000010800 */
[----:B------:R-:W-:-:S04]  /*6d60*/  IMAD.MOV.U32 R135, RZ, RZ, R87 ;  /* 0x000000ffff877224 */ /* 0x000fc800078e0057 */
[----:B------:R1:W-:Y:S02]  /*6d70*/  MUFU.EX2 R109, R2 ;  /* 0x00000002006d7308 */ /* 0x0003e40000000800 */
[----:B-1----:R-:W-:Y:S02]  /*6d80*/  FFMA.FTZ R2, R138, c[0x0][0x2d0], -R0 ;  /* 0x0000b4008a027a23 */ /* 0x002fe40000010800 */
[----:B------:R-:W-:-:S04]  /*6d90*/  IMAD.MOV.U32 R138, RZ, RZ, R86 ;  /* 0x000000ffff8a7224 */ /* 0x000fc800078e0056 */
[----:B------:R1:W3:Y:S01]  /*6da0*/  MUFU.EX2 R107, R2 ;  /* 0x00000002006b7308 */ /* 0x0002e20000000800 */
[----:B------:R-:W-:Y:S07]  /*6db0*/  HMMA.16816.F32 R84, R8, R26, R64 ;  /* 0x0000001a0854723c */ /* 0x000fee0000001840 */
[----:B------:R-:W-:Y:S02]  /*6dc0*/  F2FP.PACK_AB R8, R190, R191 ;  /* 0x000000bfbe08723e */ /* 0x000fe400000000ff */
[----:B--2---:R-:W-:-:S02]  /*6dd0*/  F2FP.PACK_AB R9, R110, R111 ;  /* 0x0000006f6e09723e */ /* 0x004fc400000000ff */
[----:B------:R-:W-:Y:S01]  /*6de0*/  F2FP.PACK_AB R10, R115, R116 ;  /* 0x00000074730a723e */ /* 0x000fe200000000ff */
[----:B-1----:R-:W-:Y:S01]  /*6df0*/  FFMA.FTZ R2, R163, c[0x0][0x2d0], -R6 ;  /* 0x0000b400a3027a23 */ /* 0x002fe20000010806 */
[----:B---3--:R-:W-:Y:S01]  /*6e00*/  F2FP.PACK_AB R11, R107, R109 ;  /* 0x0000006d6b0b723e */ /* 0x008fe200000000ff */
[----:B------:R-:W-:Y:S02]  /*6e10*/  IMAD.MOV.U32 R163, RZ, RZ, R120 ;  /* 0x000000ffffa37224 */ /* 0x000fe400078e0078 */
[----:B------:R1:W-:Y:S01]  /*6e20*/  MUFU.EX2 R112, R2 ;  /* 0x0000000200707308 */ /* 0x0003e20000000800 */
[----:B------:R-:W-:Y:S01]  /*6e30*/  IMAD.MOV.U32 R120, RZ, RZ, R134 ;  /* 0x000000ffff787224 */ /* 0x000fe200078e0086 */
[----:B------:R-:W-:Y:S02]  /*6e40*/  MOV R134, R108 ;  /* 0x0000006c00867202 */ /* 0x000fe40000000f00 */
[C---:B------:R-:W-:Y:S08]  /*6e50*/  HMMA.16816.F32 R64, R8.reuse, R16, R52 ;  /* 0x000000100840723c */ /* 0x040ff00000001834 */
[----:B------:R-:W-:Y:S01]  /*6e60*/  HMMA.16816.F32 R56, R8, R18, R48 ;  /* 0x000000120838723c */ /* 0x000fe20000001830 */
[----:B------:R-:W2:Y:S01]  /*6e70*/  LDSM.16.MT88.4 R16, [R227+0x2100] ;  /* 0x00210000e310783b */ /* 0x000ea20000004200 */
[----:B-1----:R-:W-:-:S02]  /*6e80*/  FFMA.FTZ R2, R165, c[0x0][0x2d0], -R6 ;  /* 0x0000b400a5027a23 */ /* 0x002fc40000010806 */
[----:B------:R-:W-:Y:S02]  /*6e90*/  IMAD.MOV.U32 R165, RZ, RZ, R104 ;  /* 0x000000ffffa57224 */ /* 0x000fe400078e0068 */
[----:B------:R1:W-:Y:S02]  /*6ea0*/  MUFU.EX2 R108, R2 ;  /* 0x00000002006c7308 */ /* 0x0003e40000000800 */
[C---:B------:R-:W-:Y:S08]  /*6eb0*/  HMMA.16816.F32 R52, R8.reuse, R12, R44 ;  /* 0x0000000c0834723c */ /* 0x040ff0000000182c */
[----:B------:R-:W-:Y:S01]  /*6ec0*/  HMMA.16816.F32 R48, R8, R14, R28 ;  /* 0x0000000e0830723c */ /* 0x000fe2000000181c */
[----:B------:R-:W3:Y:S04]  /*6ed0*/  LDSM.16.MT88.4 R12, [R225+0x2100] ;  /* 0x00210000e10c783b */ /* 0x000ee80000004200 */
[----:B------:R-:W4:Y:S01]  /*6ee0*/  LDSM.16.MT88.4 R28, [R226+0x2100] ;  /* 0x00210000e21c783b */ /* 0x000f220000004200 */
[----:B-1----:R-:W-:-:S02]  /*6ef0*/  FFMA.FTZ R2, R164, c[0x0][0x2d0], -R5 ;  /* 0x0000b400a4027a23 */ /* 0x002fc40000010805 */
[C---:B------:R-:W-:Y:S01]  /*6f00*/  HMMA.16816.F32 R44, R8.reuse, R32, R60 ;  /* 0x00000020082c723c */ /* 0x040fe2000000183c */
[----:B------:R-:W-:Y:S01]  /*6f10*/  IMAD.MOV.U32 R164, RZ, RZ, R105 ;  /* 0x000000ffffa47224 */ /* 0x000fe200078e0069 */
[----:B------:R1:W-:Y:S06]  /*6f20*/  MUFU.EX2 R106, R2 ;  /* 0x00000002006a7308 */ /* 0x0003ec0000000800 */
[C---:B------:R-:W-:Y:S08]  /*6f30*/  HMMA.16816.F32 R32, R8.reuse, R34, R88 ;  /* 0x000000220820723c */ /* 0x040ff00000001858 */
[----:B------:R-:W-:Y:S01]  /*6f40*/  HMMA.16816.F32 R36, R8, R24, R36 ;  /* 0x000000180824723c */ /* 0x000fe20000001824 */
[----:B-1----:R-:W-:-:S02]  /*6f50*/  FFMA.FTZ R2, R166, c[0x0][0x2d0], -R5 ;  /* 0x0000b400a6027a23 */ /* 0x002fc40000010805 */
[----:B------:R-:W-:Y:S02]  /*6f60*/  IMAD.MOV.U32 R166, RZ, RZ, R75 ;  /* 0x000000ffffa67224 */ /* 0x000fe400078e004b */
[----:B------:R1:W5:Y:S03]  /*6f70*/  MUFU.EX2 R105, R2 ;  /* 0x0000000200697308 */ /* 0x0003660000000800 */
[----:B------:R-:W-:Y:S01]  /*6f80*/  HMMA.16816.F32 R40, R8, R26, R40 ;  /* 0x0000001a0828723c */ /* 0x000fe20000001828 */
[----:B------:R-:W2:Y:S01]  /*6f90*/  LDSM.16.MT88.4 R24, [R224+0x2900] ;  /* 0x00290000e018783b */ /* 0x000ea20000004200 */
[----:B-1----:R-:W-:-:S05]  /*6fa0*/  FFMA.FTZ R2, R167, c[0x0][0x2d0], -R5 ;  /* 0x0000b400a7027a23 */ /* 0x002fca0000010805 */
[----:B-----5:R-:W-:Y:S01]  /*6fb0*/  F2FP.PACK_AB R8, R105, R106 ;  /* 0x0000006a6908723e */ /* 0x020fe200000000ff */
[----:B------:R1:W-:Y:S02]  /*6fc0*/  MUFU.EX2 R104, R2 ;  /* 0x0000000200687308 */ /* 0x0003e40000000800 */
[----:B-1----:R-:W-:-:S06]  /*6fd0*/  FFMA.FTZ R2, R168, c[0x0][0x2d0], -R5 ;  /* 0x0000b400a8027a23 */ /* 0x002fcc0000010805 */
[----:B------:R1:W5:Y:S02]  /*6fe0*/  MUFU.EX2 R103, R2 ;  /* 0x0000000200677308 */ /* 0x0003640000000800 */
[----:B-1----:R-:W-:Y:S01]  /*6ff0*/  FFMA.FTZ R2, R151, c[0x0][0x2d0], -R3 ;  /* 0x0000b40097027a23 */ /* 0x002fe20000010803 */
[----:B-----5:R-:W-:-:S05]  /*7000*/  F2FP.PACK_AB R10, R103, R104 ;  /* 0x00000068670a723e */ /* 0x020fca00000000ff */
[----:B------:R1:W-:Y:S02]  /*7010*/  MUFU.EX2 R102, R2 ;  /* 0x0000000200667308 */ /* 0x0003e40000000800 */
[----:B-1----:R-:W-:Y:S02]  /*7020*/  FFMA.FTZ R2, R153, c[0x0][0x2d0], -R3 ;  /* 0x0000b40099027a23 */ /* 0x002fe40000010803 */
[----:B------:R-:W-:-:S04]  /*7030*/  IMAD.MOV.U32 R153, RZ, RZ, R132 ;  /* 0x000000ffff997224 */ /* 0x000fc800078e0084 */
[----:B------:R1:W5:Y:S02]  /*7040*/  MUFU.EX2 R101, R2 ;  /* 0x0000000200657308 */ /* 0x0003640000000800 */
[----:B-1----:R-:W-:Y:S01]  /*7050*/  FFMA.FTZ R2, R155, c[0x0][0x2d0], -R3 ;  /* 0x0000b4009b027a23 */ /* 0x002fe20000010803 */
[----:B-----5:R-:W-:Y:S01]  /*7060*/  F2FP.PACK_AB R9, R101, R102 ;  /* 0x000000666509723e */ /* 0x020fe200000000ff */
[----:B------:R-:W-:-:S04]  /*7070*/  IMAD.MOV.U32 R155, RZ, RZ, R135 ;  /* 0x000000ffff9b7224 */ /* 0x000fc800078e0087 */
[----:B------:R1:W-:Y:S02]  /*7080*/  MUFU.EX2 R100, R2 ;  /* 0x0000000200647308 */ /* 0x0003e40000000800 */
[----:B-1----:R-:W-:-:S06]  /*7090*/  FFMA.FTZ R2, R160, c[0x0][0x2d0], -R3 ;  /* 0x0000b400a0027a23 */ /* 0x002fcc0000010803 */
[----:B------:R1:W5:Y:S02]  /*70a0*/  MUFU.EX2 R99, R2 ;  /* 0x0000000200637308 */ /* 0x0003640000000800 */
[----:B-1----:R-:W-:Y:S01]  /*70b0*/  FFMA.FTZ R2, R148, c[0x0][0x2d0], -R0 ;  /* 0x0000b40094027a23 */ /* 0x002fe20000010800 */
[----:B-----5:R-:W-:-:S05]  /*70c0*/  F2FP.PACK_AB R11, R99, R100 ;  /* 0x00000064630b723e */ /* 0x020fca00000000ff */
[----:B------:R1:W-:Y:S02]  /*70d0*/  MUFU.EX2 R98, R2 ;  /* 0x0000000200627308 */ /* 0x0003e40000000800 */
[C---:B------:R-:W-:Y:S08]  /*70e0*/  HMMA.16816.F32 R124, R8.reuse, R20, R124 ;  /* 0x00000014087c723c */ /* 0x040ff0000000187c */
[----:B------:R-:W-:Y:S01]  /*70f0*/  HMMA.16816.F32 R128, R8, R22, R128 ;  /* 0x000000160880723c */ /* 0x000fe20000001880 */
[----:B-1----:R-:W-:-:S04]  /*7100*/  FFMA.FTZ R2, R149, c[0x0][0x2d0], -R0 ;  /* 0x0000b40095027a23 */ /* 0x002fc80000010800 */
[----:B------:R1:W5:Y:S03]  /*7110*/  MUFU.EX2 R97, R2 ;  /* 0x0000000200617308 */ /* 0x0003660000000800 */
[C---:B--2---:R-:W-:Y:S08]  /*7120*/  HMMA.16816.F32 R140, R8.reuse, R16, R140 ;  /* 0x00000010088c723c */ /* 0x044ff0000000188c */
[----:B------:R-:W-:Y:S01]  /*7130*/  HMMA.16816.F32 R144, R8, R18, R144 ;  /* 0x000000120890723c */ /* 0x000fe20000001890 */
[----:B-1----:R-:W-:-:S07]  /*7140*/  FFMA.FTZ R2, R150, c[0x0][0x2d0], -R0 ;  /* 0x0000b40096027a23 */ /* 0x002fce0000010800 */
[C---:B---3--:R-:W-:Y:S01]  /*7150*/  HMMA.16816.F32 R156, R8.reuse, R12, R156 ;  /* 0x0000000c089c723c */ /* 0x048fe2000000189c */
[----:B------:R-:W-:Y:S01]  /*7160*/  LDSM.16.MT88.4 R148, [R227+0x3100] ;  /* 0x00310000e394783b */ /* 0x000fe20000004200 */
[----:B------:R1:W-:Y:S06]  /*7170*/  MUFU.EX2 R96, R2 ;  /* 0x0000000200607308 */ /* 0x0003ec0000000800 */
[C---:B------:R-:W-:Y:S08]  /*7180*/  HMMA.16816.F32 R84, R8.reuse, R14, R84 ;  /* 0x0000000e0854723c */ /* 0x040ff00000001854 */
[----:B----4-:R-:W-:Y:S01]  /*7190*/  HMMA.16816.F32 R80, R8, R28, R80 ;  /* 0x0000001c0850723c */ /* 0x010fe20000001850 */
[----:B-1----:R-:W-:-:S04]  /*71a0*/  FFMA.FTZ R2, R152, c[0x0][0x2d0], -R0 ;  /* 0x0000b40098027a23 */ /* 0x002fc80000010800 */
[----:B------:R1:W2:Y:S03]  /*71b0*/  MUFU.EX2 R95, R2 ;  /* 0x00000002005f7308 */ /* 0x0002a60000000800 */
[----:B------:R-:W-:Y:S07]  /*71c0*/  HMMA.16816.F32 R76, R8, R30, R76 ;  /* 0x0000001e084c723c */ /* 0x000fee000000184c */
[----:B------:R-:W-:-:S02]  /*71d0*/  F2FP.PACK_AB R8, R113, R114 ;  /* 0x000000727108723e */ /* 0x000fc400000000ff */
[----:B-----5:R-:W-:Y:S02]  /*71e0*/  F2FP.PACK_AB R9, R97, R98 ;  /* 0x000000626109723e */ /* 0x020fe400000000ff */
        /* <DEDUP_REMOVED lines=16> */
[----:B------:R-:W5:Y:S07]  /*72f0*/  LDSM.16.MT88.4 R12, [R226+0x2900] ;  /* 0x00290000e20c783b */ /* 0x000f6e0000004200 */
[----:B------:R-:W-:Y:S01]  /*7300*/  HMMA.16816.F32 R32, R8, R30, R32 ;  /* 0x0000001e0820723c */ /* 0x000fe20000001820 */
[----:B-1----:R-:W-:-:S04]  /*7310*/  FFMA.FTZ R2, R182, c[0x0][0x2d0], -R5 ;  /* 0x0000b400b6027a23 */ /* 0x002fc80000010805 */
[----:B------:R1:W1:Y:S03]  /*7320*/  MUFU.EX2 R91, R2 ;  /* 0x00000002005b7308 */ /* 0x0002660000000800 */
[----:B------:R-:W-:Y:S07]  /*7330*/  HMMA.16816.F32 R44, R8, R28, R44 ;  /* 0x0000001c082c723c */ /* 0x000fee000000182c */
[----:B---3--:R-:W-:Y:S01]  /*7340*/  F2FP.PACK_AB R8, R93, R94 ;  /* 0x0000005e5d08723e */ /* 0x008fe200000000ff */
[----:B-1----:R-:W-:Y:S01]  /*7350*/  FFMA.FTZ R2, R169, c[0x0][0x2d0], -R3 ;  /* 0x0000b400a9027a23 */ /* 0x002fe20000010803 */
[----:B------:R-:W-:Y:S01]  /*7360*/  F2FP.PACK_AB R10, R91, R92 ;  /* 0x0000005c5b0a723e */ /* 0x000fe200000000ff */
[----:B------:R-:W-:-:S02]  /*7370*/  IMAD.MOV.U32 R169, RZ, RZ, R153 ;  /* 0x000000ffffa97224 */ /* 0x000fc400078e0099 */
        /* <DEDUP_REMOVED lines=10> */
[----:B------:R-:W-:Y:S02]  /*7420*/  IMAD.MOV.U32 R166, RZ, RZ, R164 ;  /* 0x000000ffffa67224 */ /* 0x000fe400078e00a4 */
[----:B------:R-:W-:Y:S02]  /*7430*/  IMAD.MOV.U32 R164, RZ, RZ, R165 ;  /* 0x000000ffffa47224 */ /* 0x000fe400078e00a5 */
[----:B------:R-:W-:Y:S02]  /*7440*/  IMAD.MOV.U32 R165, RZ, RZ, R163 ;  /* 0x000000ffffa57224 */ /* 0x000fe400078e00a3 */
[----:B------:R-:W-:Y:S01]  /*7450*/  IMAD.MOV.U32 R163, RZ, RZ, R138 ;  /* 0x000000ffffa37224 */ /* 0x000fe200078e008a */
[----:B------:R-:W-:Y:S01]  /*7460*/  HMMA.16816.F32 R124, R8, R24, R124 ;  /* 0x00000018087c723c */ /* 0x000fe2000000187c */
[----:B------:R-:W-:Y:S01]  /*7470*/  IMAD.MOV.U32 R138, RZ, RZ, R162 ;  /* 0x000000ffff8a7224 */ /* 0x000fe200078e00a2 */
[----:B------:R-:W-:Y:S01]  /*7480*/  MOV R162, R139 ;  /* 0x0000008b00a27202 */ /* 0x000fe20000000f00 */
[----:B------:R-:W-:-:S02]  /*7490*/  IMAD.MOV.U32 R139, RZ, RZ, R74 ;  /* 0x000000ffff8b7224 */ /* 0x000fc400078e004a */
[----:B------:R1:W-:Y:S01]  /*74a0*/  MUFU.EX2 R74, R2 ;  /* 0x00000002004a7308 */ /* 0x0003e20000000800 */
[----:B------:R-:W-:Y:S02]  /*74b0*/  IMAD.MOV.U32 R168, RZ, RZ, R164 ;  /* 0x000000ffffa87224 */ /* 0x000fe400078e00a4 */
[----:B------:R-:W-:Y:S01]  /*74c0*/  IMAD.MOV.U32 R167, RZ, RZ, R165 ;  /* 0x000000ffffa77224 */ /* 0x000fe200078e00a5 */
[C---:B------:R-:W-:Y:S01]  /*74d0*/  HMMA.16816.F32 R128, R8.reuse, R26, R128 ;  /* 0x0000001a0880723c */ /* 0x040fe20000001880 */
[----:B------:R-:W-:Y:S02]  /*74e0*/  IMAD.MOV.U32 R164, RZ, RZ, R162 ;  /* 0x000000ffffa47224 */ /* 0x000fe400078e00a2 */
[----:B------:R-:W-:Y:S02]  /*74f0*/  IMAD.MOV.U32 R165, RZ, RZ, R161 ;  /* 0x000000ffffa57224 */ /* 0x000fe400078e00a1 */
[----:B------:R-:W-:Y:S02]  /*7500*/  IMAD.MOV.U32 R152, RZ, RZ, R138 ;  /* 0x000000ffff987224 */ /* 0x000fe400078e008a */
[----:B------:R-:W-:Y:S01]  /*7510*/  IMAD.MOV.U32 R138, RZ, RZ, R154 ;  /* 0x000000ffff8a7224 */ /* 0x000fe200078e009a */
[----:B--2---:R-:W-:Y:S01]  /*7520*/  HMMA.16816.F32 R140, R8, R20, R140 ;  /* 0x00000014088c723c */ /* 0x004fe2000000188c */
[----:B------:R-:W-:-:S02]  /*7530*/  IMAD.MOV.U32 R179, RZ, RZ, R165 ;  /* 0x000000ffffb37224 */ /* 0x000fc400078e00a5 */
[----:B------:R-:W-:Y:S02]  /*7540*/  IMAD.MOV.U32 R154, RZ, RZ, R137 ;  /* 0x000000ffff9a7224 */ /* 0x000fe400078e0089 */
[----:B-1----:R-:W-:Y:S02]  /*7550*/  FFMA.FTZ R2, R69, c[0x0][0x2d0], -R6 ;  /* 0x0000b40045027a23 */ /* 0x002fe40000010806 */
[----:B------:R-:W-:Y:S01]  /*7560*/  IMAD.MOV.U32 R137, RZ, RZ, R136 ;  /* 0x000000ffff897224 */ /* 0x000fe200078e0088 */
[----:B------:R-:W-:Y:S01]  /*7570*/  HMMA.16816.F32 R144, R8, R22, R144 ;  /* 0x000000160890723c */ /* 0x000fe20000001890 */
[----:B------:R1:W2:Y:S01]  /*7580*/  MUFU.EX2 R69, R2 ;  /* 0x0000000200457308 */ /* 0x0002a20000000800 */
[----:B------:R-:W-:Y:S02]  /*7590*/  IMAD.MOV.U32 R136, RZ, RZ, R120 ;  /* 0x000000ffff887224 */ /* 0x000fe400078e0078 */
[----:B------:R-:W-:Y:S02]  /*75a0*/  IMAD.MOV.U32 R120, RZ, RZ, R134 ;  /* 0x000000ffff787224 */ /* 0x000fe400078e0086 */
[----:B------:R-:W-:-:S02]  /*75b0*/  IMAD.MOV.U32 R171, RZ, RZ, R138 ;  /* 0x000000ffffab7224 */ /* 0x000fc400078e008a */
[C---:B----4-:R-:W-:Y:S08]  /*75c0*/  HMMA.16816.F32 R156, R8.reuse, R16, R156 ;  /* 0x00000010089c723c */ /* 0x050ff0000000189c */
[----:B-----5:R-:W-:Y:S01]  /*75d0*/  HMMA.16816.F32 R80, R8, R12, R80 ;  /* 0x0000000c0850723c */ /* 0x020fe20000001850 */
[----:B-1----:R-:W-:-:S04]  /*75e0*/  FFMA.FTZ R2, R68, c[0x0][0x2d0], -R6 ;  /* 0x0000b40044027a23 */ /* 0x002fc80000010806 */
[----:B------:R1:W-:Y:S03]  /*75f0*/  MUFU.EX2 R68, R2 ;  /* 0x0000000200447308 */ /* 0x0003e60000000800 */
[C---:B------:R-:W-:Y:S01]  /*7600*/  HMMA.16816.F32 R76, R8.reuse, R14, R76 ;  /* 0x0000000e084c723c */ /* 0x040fe2000000184c */
[----:B-1----:R-:W-:Y:S02]  /*7610*/  FFMA.FTZ R2, R166, c[0x0][0x2d0], -R6 ;  /* 0x0000b400a6027a23 */ /* 0x002fe40000010806 */
[----:B------:R-:W-:Y:S02]  /*7620*/  IMAD.MOV.U32 R166, RZ, RZ, R163 ;  /* 0x000000ffffa67224 */ /* 0x000fe400078e00a3 */
[----:B------:R1:W3:Y:S03]  /*7630*/  MUFU.EX2 R63, R2 ;  /* 0x00000002003f7308 */ /* 0x0002e60000000800 */
[----:B------:R-:W-:Y:S07]  /*7640*/  HMMA.16816.F32 R160, R8, R18, R84 ;  /* 0x0000001208a0723c */ /* 0x000fee0000001854 */
[----:B--2---:R-:W-:Y:S01]  /*7650*/  F2FP.PACK_AB R8, R69, R74 ;  /* 0x0000004a4508723e */ /* 0x004fe200000000ff */
[----:B------:R-:W-:Y:S01]  /*7660*/  IMAD.MOV.U32 R85, RZ, RZ, R123 ;  /* 0x000000ffff557224 */ /* 0x000fe200078e007b */
[----:B------:R-:W-:Y:S01]  /*7670*/  MOV R84, R137 ;  /* 0x0000008900547202 */ /* 0x000fe20000000f00 */
[----:B------:R-:W-:-:S02]  /*7680*/  IMAD.MOV.U32 R86, RZ, RZ, R121 ;  /* 0x000000ffff567224 */ /* 0x000fc400078e0079 */
[----:B-1----:R-:W-:Y:S01]  /*7690*/  FFMA.FTZ R2, R170, c[0x0][0x2d0], -R0 ;  /* 0x0000b400aa027a23 */ /* 0x002fe20000010800 */
[----:B---3--:R-:W-:Y:S01]  /*76a0*/  F2FP.PACK_AB R10, R63, R68 ;  /* 0x000000443f0a723e */ /* 0x008fe200000000ff */
[----:B------:R-:W-:Y:S02]  /*76b0*/  IMAD.MOV.U32 R170, RZ, RZ, R154 ;  /* 0x000000ffffaa7224 */ /* 0x000fe400078e009a */
        /* <DEDUP_REMOVED lines=9> */
[----:B--2---:R-:W-:Y:S02]  /*7750*/  F2FP.PACK_AB R11, R31, R60 ;  /* 0x0000003c1f0b723e */ /* 0x004fe400000000ff */
[----:B------:R-:W-:-:S03]  /*7760*/  MOV R168, R133 ;  /* 0x0000008500a87202 */ /* 0x000fc60000000f00 */
[----:B------:R1:W-:Y:S01]  /*7770*/  MUFU.EX2 R29, R2 ;  /* 0x00000002001d7308 */ /* 0x0003e20000000800 */
[----:B------:R-:W2:Y:S01]  /*7780*/  LDSM.16.MT88.4 R132, [R224+0x3100] ;  /* 0x00310000e084783b */ /* 0x000ea20000004200 */
[C---:B------:R-:W-:Y:S07]  /*7790*/  HMMA.16816.F32 R56, R8.reuse, R26, R56 ;  /* 0x0000001a0838723c */ /* 0x040fee0000001838 */
[----:B------:R-:W-:Y:S01]  /*77a0*/  IMAD.MOV.U32 R27, RZ, RZ, R136 ;  /* 0x000000ffff1b7224 */ /* 0x000fe200078e0088 */
[----:B------:R-:W-:Y:S01]  /*77b0*/  HMMA.16816.F32 R64, R8, R24, R64 ;  /* 0x000000180840723c */ /* 0x000fe20000001840 */
[----:B-1----:R-:W-:-:S04]  /*77c0*/  FFMA.FTZ R2, R167, c[0x0][0x2d0], -R5 ;  /* 0x0000b400a7027a23 */ /* 0x002fc80000010805 */
[----:B------:R1:W3:Y:S03]  /*77d0*/  MUFU.EX2 R30, R2 ;  /* 0x00000002001e7308 */ /* 0x0002e60000000800 */
[C---:B------:R-:W-:Y:S08]  /*77e0*/  HMMA.16816.F32 R48, R8.reuse, R22, R48 ;  /* 0x000000160830723c */ /* 0x040ff00000001830 */
[----:B------:R-:W-:Y:S01]  /*77f0*/  HMMA.16816.F32 R52, R8, R20, R52 ;  /* 0x000000140834723c */ /* 0x000fe20000001834 */
[----:B-1----:R-:W-:-:S07]  /*7800*/  FFMA.FTZ R2, R166, c[0x0][0x2d0], -R5 ;  /* 0x0000b400a6027a23 */ /* 0x002fce0000010805 */
[C---:B------:R-:W-:Y:S01]  /*7810*/  HMMA.16816.F32 R44, R8.reuse, R12, R44 ;  /* 0x0000000c082c723c */ /* 0x040fe2000000182c */
[----:B---3--:R-:W-:Y:S01]  /*7820*/  F2FP.PACK_AB R176, R30, R29 ;  /* 0x0000001d1eb0723e */ /* 0x008fe200000000ff */
[----:B------:R1:W-:Y:S05]  /*7830*/  MUFU.EX2 R28, R2 ;  /* 0x00000002001c7308 */ /* 0x0003ea0000000800 */
[----:B------:R-:W-:Y:S01]  /*7840*/  FADD.FTZ R12, R220, R217 ;  /* 0x000000d9dc0c7221 */ /* 0x000fe20000010000 */
[C---:B------:R-:W-:Y:S01]  /*7850*/  HMMA.16816.F32 R32, R8.reuse, R14, R32 ;  /* 0x0000000e0820723c */ /* 0x040fe20000001820 */
[----:B------:R-:W-:Y:S01]  /*7860*/  FADD.FTZ R13, R178, R177 ;  /* 0x000000b1b20d7221 */ /* 0x000fe20000010000 */
[----:B------:R3:W-:Y:S06]  /*7870*/  MUFU.EX2 R15, R4 ;  /* 0x00000004000f7308 */ /* 0x0007ec0000000800 */
[----:B------:R-:W-:Y:S01]  /*7880*/  HMMA.16816.F32 R36, R8, R16, R36 ;  /* 0x000000100824723c */ /* 0x000fe20000001824 */
[----:B-1----:R-:W-:-:S02]  /*7890*/  FFMA.FTZ R2, R164, c[0x0][0x2d0], -R5 ;  /* 0x0000b400a4027a23 */ /* 0x002fc40000010805 */
[----:B------:R-:W-:Y:S01]  /*78a0*/  FFMA.FTZ R5, R214, c[0x0][0x2d0], -R0 ;  /* 0x0000b400d6057a23 */ /* 0x000fe20000010800 */
[----:B------:R-:W1:Y:S01]  /*78b0*/  LDSM.16.MT88.4 R164, [R225+0x3100] ;  /* 0x00310000e1a4783b */ /* 0x000e620000004200 */
[----:B------:R4:W5:Y:S03]  /*78c0*/  MUFU.EX2 R26, R2 ;  /* 0x00000002001a7308 */ /* 0x0009660000000800 */
[----:B------:R-:W-:Y:S01]  /*78d0*/  HMMA.16816.F32 R40, R8, R18, R40 ;  /* 0x000000120828723c */ /* 0x000fe20000001828 */
[----:B------:R-:W1:Y:S01]  /*78e0*/  LDSM.16.MT88.4 R16, [R226+0x3100] ;  /* 0x00310000e210783b */ /* 0x000e620000004200 */
[----:B---3--:R-:W-:-:S03]  /*78f0*/  FADD.FTZ R4, R250, R249 ;  /* 0x000000f9fa047221 */ /* 0x008fc60000010000 */
[----:B------:R-:W-:Y:S01]  /*7900*/  MUFU.EX2 R9, R5 ;  /* 0x0000000500097308 */ /* 0x000fe20000000800 */
[----:B----4-:R-:W-:Y:S01]  /*7910*/  FFMA.FTZ R2, R219, c[0x0][0x2d0], -R3 ;  /* 0x0000b400db027a23 */ /* 0x010fe20000010803 */
[----:B-----5:R-:W-:Y:S01]  /*7920*/  F2FP.PACK_AB R178, R26, R28 ;  /* 0x0000001c1ab2723e */ /* 0x020fe200000000ff */
[----:B------:R-:W-:-:S05]  /*7930*/  IMAD.MOV.U32 R219, RZ, RZ, R120 ;  /* 0x000000ffffdb7224 */ /* 0x000fca00078e0078 */
[----:B------:R3:W-:Y:S01]  /*7940*/  MUFU.EX2 R25, R2 ;  /* 0x0000000200197308 */ /* 0x0007e20000000800 */
[----:B------:R-:W-:Y:S02]  /*7950*/  IMAD.MOV.U32 R120, RZ, RZ, R139 ;  /* 0x000000ffff787224 */ /* 0x000fe400078e008b */
[----:B------:R-:W-:Y:S02]  /*7960*/  IMAD.MOV.U32 R139, RZ, RZ, R7 ;  /* 0x000000ffff8b7224 */ /* 0x000fe400078e0007 */
[----:B------:R-:W-:Y:S02]  /*7970*/  FFMA.FTZ R7, R208, c[0x0][0x2d0], -R0 ;  /* 0x0000b400d0077a23 */ /* 0x000fe40000010800 */
[----:B------:R-:W-:Y:S02]  /*7980*/  IMAD.MOV.U32 R87, RZ, RZ, R139 ;  /* 0x000000ffff577224 */ /* 0x000fe400078e008b */
[----:B------:R4:W-:Y:S01]  /*7990*/  MUFU.EX2 R10, R7 ;  /* 0x00000007000a7308 */ /* 0x0009e20000000800 */
[----:B---3--:R-:W-:-:S07]  /*79a0*/  FFMA.FTZ R2, R218, c[0x0][0x2d0], -R3 ;  /* 0x0000b400da027a23 */ /* 0x008fce0000010803 */
[----:B------:R3:W5:Y:S01]  /*79b0*/  MUFU.EX2 R24, R2 ;  /* 0x0000000200187308 */ /* 0x0007620000000800 */
[----:B----4-:R-:W-:Y:S02]  /*79c0*/  FADD.FTZ R7, R252, R4 ;  /* 0x00000004fc077221 */ /* 0x010fe40000010000 */
[--C-:B---3--:R-:W-:Y:S01]  /*79d0*/  FFMA.FTZ R2, R221, c[0x0][0x2d0], -R3.reuse ;  /* 0x0000b400dd027a23 */ /* 0x108fe20000010803 */
[----:B-----5:R-:W-:Y:S01]  /*79e0*/  F2FP.PACK_AB R177, R24, R25 ;  /* 0x0000001918b1723e */ /* 0x020fe200000000ff */
[----:B------:R-:W-:-:S03]  /*79f0*/  FFMA.FTZ R3, R251, c[0x0][0x2d0], -R3 ;  /* 0x0000b400fb037a23 */ /* 0x000fc60000010803 */
[----:B------:R3:W-:Y:S08]  /*7a00*/  MUFU.EX2 R23, R2 ;  /* 0x0000000200177308 */ /* 0x0007f00000000800 */
[----:B------:R4:W5:Y:S01]  /*7a10*/  MUFU.EX2 R22, R3 ;  /* 0x0000000300167308 */ /* 0x0009620000000800 */
[----:B---3--:R-:W-:-:S07]  /*7a20*/  FFMA.FTZ R2, R152, c[0x0][0x2d0], -R6 ;  /* 0x0000b40098027a23 */ /* 0x008fce0000010806 */
[----:B------:R3:W-:Y:S01]  /*7a30*/  MUFU.EX2 R20, R2 ;  /* 0x0000000200147308 */ /* 0x0007e20000000800 */
[--C-:B----4-:R-:W-:Y:S01]  /*7a40*/  FFMA.FTZ R3, R179, c[0x0][0x2d0], -R6.reuse ;  /* 0x0000b400b3037a23 */ /* 0x110fe20000010806 */
[----:B-----5:R-:W-:Y:S01]  /*7a50*/  F2FP.PACK_AB R179, R22, R23 ;  /* 0x0000001716b3723e */ /* 0x020fe200000000ff */
[----:B------:R-:W-:-:S05]  /*7a60*/  FFMA.FTZ R6, R155, c[0x0][0x2d0], -R6 ;  /* 0x0000b4009b067a23 */ /* 0x000fca0000010806 */
[----:B------:R4:W5:Y:S01]  /*7a70*/  MUFU.EX2 R21, R3 ;  /* 0x0000000300157308 */ /* 0x0009620000000800 */
[----:B--2---:R-:W-:Y:S01]  /*7a80*/  HMMA.16816.F32 R124, R176, R132, R124 ;  /* 0x00000084b07c723c */ /* 0x004fe2000000187c */
[----:B---3--:R-:W-:-:S06]  /*7a90*/  FADD.FTZ R2, R120, R12 ;  /* 0x0000000c78027221 */ /* 0x008fcc0000010000 */
[----:B------:R-:W2:Y:S01]  /*7aa0*/  MUFU.EX2 R14, R6 ;  /* 0x00000006000e7308 */ /* 0x000ea20000000800 */
[----:B------:R-:W-:Y:S01]  /*7ab0*/  FADD.FTZ R5, R122, R2 ;  /* 0x000000027a057221 */ /* 0x000fe20000010000 */
[----:B------:R-:W-:Y:S01]  /*7ac0*/  HMMA.16816.F32 R128, R176, R134, R128 ;  /* 0x00000086b080723c */ /* 0x000fe20000001880 */
[--C-:B----4-:R-:W-:Y:S01]  /*7ad0*/  FFMA.FTZ R3, R216, c[0x0][0x2d0], -R0.reuse ;  /* 0x0000b400d8037a23 */ /* 0x110fe20000010800 */
[----:B-----5:R-:W-:Y:S01]  /*7ae0*/  F2FP.PACK_AB R180, R20, R21 ;  /* 0x0000001514b4723e */ /* 0x020fe200000000ff */
[----:B------:R-:W-:-:S03]  /*7af0*/  FFMA.FTZ R0, R183, c[0x0][0x2d0], -R0 ;  /* 0x0000b400b7007a23 */ /* 0x000fc60000010800 */
[----:B------:R3:W4:Y:S02]  /*7b00*/  MUFU.EX2 R8, R3 ;  /* 0x0000000300087308 */ /* 0x0007240000000800 */
[----:B------:R-:W-:Y:S01]  /*7b10*/  HMMA.16816.F32 R140, R176, R148, R140 ;  /* 0x00000094b08c723c */ /* 0x000fe2000000188c */
[----:B--2---:R-:W-:-:S05]  /*7b20*/  F2FP.PACK_AB R182, R14, R15 ;  /* 0x0000000f0eb6723e */ /* 0x004fca00000000ff */
[----:B------:R2:W5:Y:S02]  /*7b30*/  MUFU.EX2 R11, R0 ;  /* 0x00000000000b7308 */ /* 0x0005640000000800 */
[----:B------:R-:W-:Y:S01]  /*7b40*/  HMMA.16816.F32 R144, R176, R150, R144 ;  /* 0x00000096b090723c */ /* 0x000fe20000001890 */
[----:B---3--:R-:W-:Y:S01]  /*7b50*/  FADD.FTZ R3, R248, R222 ;  /* 0x000000def8037221 */ /* 0x008fe20000010000 */
[----:B----4-:R-:W-:-:S06]  /*7b60*/  F2FP.PACK_AB R181, R9, R8 ;  /* 0x0000000809b5723e */ /* 0x010fcc00000000ff */
[C---:B-1----:R-:W-:Y:S01]  /*7b70*/  HMMA.16816.F32 R156, R176.reuse, R164, R156 ;  /* 0x000000a4b09c723c */ /* 0x042fe2000000189c */
[----:B------:R-:W-:Y:S02]  /*7b80*/  FADD.FTZ R6, R244, R3 ;  /* 0x00000003f4067221 */ /* 0x000fe40000010000 */
[----:B------:R-:W-:Y:S02]  /*7b90*/  FADD.FTZ R3, R219, R7 ;  /* 0x00000007db037221 */ /* 0x000fe40000010000 */
[----:B--2---:R-:W-:Y:S01]  /*7ba0*/  FADD.FTZ R0, R213, R13 ;  /* 0x0000000dd5007221 */ /* 0x004fe20000010000 */
[----:B-----5:R-:W-:Y:S01]  /*7bb0*/  F2FP.PACK_AB R183, R11, R10 ;  /* 0x0000000a0bb7723e */ /* 0x020fe200000000ff */
        /* <DEDUP_REMOVED lines=114> */
[----:B------:R-:W2:Y:S01]  /*82e0*/  LDL R87, [R1+0x20] ;  /* 0x0000200001577983 */ /* 0x000ea20000100800 */
[----:B------:R-:W-:Y:S01]  /*82f0*/  PLOP3.LUT P1, PT, PT, PT, UP1, 0x80, 0x0 ;  /* 0x000000000000781c */ /* 0x000fe20003f2f018 */
[----:B------:R-:W-:Y:S01]  /*8300*/  IMAD.MOV.U32 R116, RZ, RZ, R72 ;  /* 0x000000ffff747224 */ /* 0x000fe200078e0048 */
[----:B------:R-:W-:Y:S01]  /*8310*/  PLOP3.LUT P0, PT, PT, PT, UP1, 0x80, 0x0 ;  /* 0x000000000000781c */ /* 0x000fe20003f0f018 */
[----:B-1----:R-:W-:Y:S01]  /*8320*/  IMAD.MOV.U32 R3, RZ, RZ, R73 ;  /* 0x000000ffff037224 */ /* 0x002fe200078e0049 */
[----:B------:R-:W-:Y:S01]  /*8330*/  MOV R118, R70 ;  /* 0x0000004600767202 */ /* 0x000fe20000000f00 */
[----:B------:R-:W-:-:S08]  /*8340*/  IMAD.MOV.U32 R117, RZ, RZ, R71 ;  /* 0x000000ffff757224 */ /* 0x000fd000078e0047 */
[----:B--2---:R-:W-:-:S05]  /*8350*/  @P1 IMAD.HI.U32 R0, R87, c[0x0][0x2c8], RZ ;  /* 0x0000b20057001a27 */ /* 0x004fca00078e00ff */
[----:B------:R-:W-:-:S05]  /*8360*/  @P0 SHF.R.U32.HI R0, RZ, c[0x0][0x2cc], R0 ;  /* 0x0000b300ff000a19 */ /* 0x000fca0000011600 */
[----:B------:R1:W-:Y:S02]  /*8370*/  @P0 STL [R1+0x1c], R0 ;  /* 0x00001c0001000387 */ /* 0x0003e40000100800 */
.L_x_662:
[----:B------:R-:W-:Y:S04]  /*8380*/  DEPBAR.LE SB0, 0x0 ;  /* 0x000080000000791a */ /* 0x000fe80000000000 */
[----:B------:R-:W-:Y:S01]  /*8390*/  BAR.SYNC.DEFER_BLOCKING 0x0 ;  /* 0x0000000000007b1d */ /* 0x000fe20000010000 */
[----:B------:R-:W-:Y:S05]  /*83a0*/  ISETP.LE.AND P0, PT, RZ, UR6, PT ;  /* 0x00000006ff007c0c */ /* 0x000fea000bf03270 */
[----:B--2--5:R2:W3:Y:S04]  /*83b0*/  LDSM.16.M88.4 R112, [R230+0x7100] ;  /* 0x00710000e670783b */ /* 0x0244e80000000200 */
        /* <DEDUP_REMOVED lines=18> */
[----:B---34-:R-:W3:Y:S04]  /*84e0*/  LDL R2, [R1+0x8] ;  /* 0x0000080001027983 */ /* 0x018ee80000100800 */
[----:B------:R-:W4:Y:S01]  /*84f0*/  LDL R21, [R1+0x14] ;  /* 0x0000140001157983 */ /* 0x000f220000100800 */
[----:B-1-3--:R-:W-:Y:S01]  /*8500*/  SHF.R.S32.HI R0, RZ, 0x1f, R2 ;  /* 0x0000001fff007819 */ /* 0x00afe20000011402 */
[----:B------:R-:W-:Y:S04]  /*8510*/  IMAD.WIDE.U32 R4, R2, c[0x0][0x208], RZ ;  /* 0x0000820002047a25 */ /* 0x000fe800078e00ff */
[----:B------:R-:W-:Y:S04]  /*8520*/  IMAD R0, R0, c[0x0][0x208], RZ ;  /* 0x0000820000007a24 */ /* 0x000fe800078e02ff */
[----:B------:R-:W-:Y:S01]  /*8530*/  IMAD R0, R2, c[0x0][0x20c], R0 ;  /* 0x0000830002007a24 */ /* 0x000fe200078e0200 */
[----:B------:R-:W-:Y:S03]  /*8540*/  SHF.R.S32.HI R2, RZ, 0x1f, R245 ;  /* 0x0000001fff027819 */ /* 0x000fe600000114f5 */
[----:B------:R-:W-:Y:S02]  /*8550*/  IMAD.IADD R5, R5, 0x1, R0 ;  /* 0x0000000105057824 */ /* 0x000fe400078e0200 */
[----:B------:R-:W-:Y:S02]  /*8560*/  IMAD R2, R2, c[0x0][0x218], RZ ;  /* 0x0000860002027a24 */ /* 0x000fe400078e02ff */
[C---:B------:R-:W-:Y:S05]  /*8570*/  IMAD.WIDE.U32 R4, R245.reuse, c[0x0][0x218], R4 ;  /* 0x00008600f5047a25 */ /* 0x040fea00078e0004 */
[----:B------:R-:W-:Y:S01]  /*8580*/  IADD3 R0, P1, R4, UR24, RZ ;  /* 0x0000001804007c10 */ /* 0x000fe2000ff3e0ff */
[----:B------:R-:W-:Y:S03]  /*8590*/  IMAD R4, R245, c[0x0][0x21c], R2 ;  /* 0x00008700f5047a24 */ /* 0x000fe600078e0202 */
[C---:B------:R-:W-:Y:S02]  /*85a0*/  LEA R2, P0, R0.reuse, c[0x0][0x1f8], 0x1 ;  /* 0x00007e0000027a11 */ /* 0x040fe400078008ff */
[----:B------:R-:W-:Y:S03]  /*85b0*/  IADD3.X R4, R5, UR8, R4, P1, !PT ;  /* 0x0000000805047c10 */ /* 0x000fe60008ffe404 */
[----:B------:R-:W1:Y:S01]  /*85c0*/  SHFL.IDX PT, R6, R2, RZ, 0x181f ;  /* 0x00181fff02067589 */ /* 0x000e6200000e0000 */
[----:B------:R-:W-:Y:S03]  /*85d0*/  LEA.HI.X R0, R0, c[0x0][0x1fc], R4, 0x1, P0 ;  /* 0x00007f0000007a11 */ /* 0x000fe600000f0c04 */
[----:B------:R-:W3:Y:S04]  /*85e0*/  SHFL.IDX PT, R4, R2, 0x1, 0x181f ;  /* 0x00381f0002047f89 */ /* 0x000ee800000e0000 */
[----:B------:R-:W5:Y:S04]  /*85f0*/  SHFL.IDX PT, R7, R0, RZ, 0x181f ;  /* 0x00181fff00077589 */ /* 0x000f6800000e0000 */
[----:B------:R-:W2:Y:S04]  /*8600*/  SHFL.IDX PT, R5, R0, 0x1, 0x181f ;  /* 0x00381f0000057f89 */ /* 0x000ea800000e0000 */
[----:B------:R-:W4:Y:S04]  /*8610*/  SHFL.IDX PT, R12, R2, 0x2, 0x181f ;  /* 0x00581f00020c7f89 */ /* 0x000f2800000e0000 */
[----:B------:R-:W4:Y:S04]  /*8620*/  SHFL.IDX PT, R10, R2, 0x3, 0x181f ;  /* 0x00781f00020a7f89 */ /* 0x000f2800000e0000 */
[----:B------:R-:W4:Y:S01]  /*8630*/  SHFL.IDX PT, R9, R0, 0x2, 0x181f ;  /* 0x00581f0000097f89 */ /* 0x000f2200000e0000 */
[-C--:B-1----:R-:W-:Y:S03]  /*8640*/  IADD3 R6, P1, R6, R242.reuse, RZ ;  /* 0x000000f206067210 */ /* 0x082fe60007f3e0ff */
[----:B------:R-:W1:Y:S01]  /*8650*/  SHFL.IDX PT, R8, R2, 0x4, 0x181f ;  /* 0x00981f0002087f89 */ /* 0x000e6200000e0000 */
[-C--:B---3--:R-:W-:Y:S03]  /*8660*/  IADD3 R4, P0, R4, R242.reuse, RZ ;  /* 0x000000f204047210 */ /* 0x088fe60007f1e0ff */
[----:B------:R-:W3:Y:S01]  /*8670*/  SHFL.IDX PT, R11, R2, 0x5, 0x181f ;  /* 0x00b81f00020b7f89 */ /* 0x000ee200000e0000 */
[--C-:B-----5:R-:W-:Y:S03]  /*8680*/  IMAD.X R7, R7, 0x1, R241.reuse, P1 ;  /* 0x0000000107077824 */ /* 0x120fe600008e06f1 */
[----:B------:R-:W-:Y:S01]  /*8690*/  SHFL.IDX PT, R20, R0, 0x3, 0x181f ;  /* 0x00781f0000147f89 */ /* 0x000fe200000e0000 */
[--C-:B--2---:R-:W-:Y:S03]  /*86a0*/  IMAD.X R5, R5, 0x1, R241.reuse, P0 ;  /* 0x0000000105057824 */ /* 0x104fe600000e06f1 */
[----:B----4-:R3:W-:Y:S01]  /*86b0*/  LDGSTS.E.BYPASS.LTC128B.128 [R21], [R6.64], !P4 ;  /* 0x0000000006157fae */ /* 0x0107e2000e101d4e */
[-C--:B------:R-:W-:Y:S03]  /*86c0*/  IADD3 R12, P0, R12, R242.reuse, RZ ;  /* 0x000000f20c0c7210 */ /* 0x080fe60007f1e0ff */
[----:B------:R-:W2:Y:S01]  /*86d0*/  SHFL.IDX PT, R15, R0, 0x4, 0x181f ;  /* 0x00981f00000f7f89 */ /* 0x000ea200000e0000 */
[-C--:B------:R-:W-:Y:S03]  /*86e0*/  IADD3 R10, P3, R10, R242.reuse, RZ ;  /* 0x000000f20a0a7210 */ /* 0x080fe60007f7e0ff */
[----:B------:R4:W-:Y:S01]  /*86f0*/  LDGSTS.E.BYPASS.LTC128B.128 [R21+0x800], [R4.64], !P4 ;  /* 0x0080000004157fae */ /* 0x0009e2000e101d4e */
[--C-:B------:R-:W-:Y:S03]  /*8700*/  IMAD.X R13, R9, 0x1, R241.reuse, P0 ;  /* 0x00000001090d7824 */ /* 0x100fe600000e06f1 */
[----:B------:R-:W4:Y:S01]  /*8710*/  SHFL.IDX PT, R2, R2, 0x6, 0x181f ;  /* 0x00d81f0002027f89 */ /* 0x000f2200000e0000 */
[-C--:B-1----:R-:W-:Y:S03]  /*8720*/  IADD3 R8, P2, R8, R242.reuse, RZ ;  /* 0x000000f208087210 */ /* 0x082fe60007f5e0ff */
[----:B------:R-:W1:Y:S04]  /*8730*/  SHFL.IDX PT, R14, R0, 0x5, 0x181f ;  /* 0x00b81f00000e7f89 */ /* 0x000e6800000e0000 */
[----:B------:R-:W5:Y:S04]  /*8740*/  SHFL.IDX PT, R0, R0, 0x6, 0x181f ;  /* 0x00d81f0000007f89 */ /* 0x000f6800000e0000 */
[----:B------:R5:W-:Y:S01]  /*8750*/  LDGSTS.E.BYPASS.LTC128B.128 [R21+0x1000], [R12.64], !P4 ;  /* 0x010000000c157fae */ /* 0x000be2000e101d4e */
[-C--:B---3--:R-:W-:Y:S01]  /*8760*/  IADD3 R6, P1, R11, R242.reuse, RZ ;  /* 0x000000f20b067210 */ /* 0x088fe20007f3e0ff */
[--C-:B--2---:R-:W-:Y:S01]  /*8770*/  IMAD.X R9, R15, 0x1, R241.reuse, P2 ;  /* 0x000000010f097824 */ /* 0x104fe200010e06f1 */
[-C--:B------:R-:W-:Y:S05]  /*8780*/  IADD3.X R11, R20, R241.reuse, RZ, P3, !PT ;  /* 0x000000f1140b7210 */ /* 0x080fea0001ffe4ff */
[----:B------:R2:W-:Y:S01]  /*8790*/  LDGSTS.E.BYPASS.LTC128B.128 [R21+0x1800], [R10.64], !P4 ;  /* 0x018000000a157fae */ /* 0x0005e2000e101d4e */
[----:B----4-:R-:W-:Y:S03]  /*87a0*/  IADD3 R4, P0, R2, R242, RZ ;  /* 0x000000f202047210 */ /* 0x010fe60007f1e0ff */
[----:B------:R2:W-:Y:S01]  /*87b0*/  LDGSTS.E.BYPASS.LTC128B.128 [R21+0x2000], [R8.64], !P4 ;  /* 0x0200000008157fae */ /* 0x0005e2000e101d4e */
[----:B-1----:R-:W-:Y:S01]  /*87c0*/  IMAD.X R7, R14, 0x1, R241, P1 ;  /* 0x000000010e077824 */ /* 0x002fe200008e06f1 */
[----:B-----5:R-:W-:Y:S04]  /*87d0*/  IADD3.X R5, R0, R241, RZ, P0, !PT ;  /* 0x000000f100057210 */ /* 0x020fe800007fe4ff */
[----:B------:R2:W-:Y:S04]  /*87e0*/  LDGSTS.E.BYPASS.LTC128B.128 [R21+0x2800], [R6.64], !P4 ;  /* 0x0280000006157fae */ /* 0x0005e8000e101d4e */
[----:B------:R2:W-:Y:S02]  /*87f0*/  LDGSTS.E.BYPASS.LTC128B.128 [R21+0x3000], [R4.64], !P4 ;  /* 0x0300000004157fae */ /* 0x0005e4000e101d4e */
.L_x_660:
[----:B---34-:R-:W0:Y:S01]  /*8800*/  LDGDEPBAR ;  /* 0x00000000000079af */ /* 0x018e220000000000 */
[-C--:B-12---:R-:W-:Y:S01]  /*8810*/  HMMA.16816.F32 R4, R112, R16.reuse, RZ ;  /* 0x000000107004723c */ /* 0x086fe200000018ff */
[----:B------:R-:W-:Y:S06]  /*8820*/  UISETP.GE.AND UP0, UPT, UR6, 0x1, UPT ;  /* 0x000000010600788c */ /* 0x000fec000bf06270 */
[----:B------:R-:W-:Y:S01]  /*8830*/  PLOP3.LUT P0, PT, PT, PT, UP0, 0x80, 0x0 ;  /* 0x000000000000781c */ /* 0x000fe20003f0f008 */
        /* <DEDUP_REMOVED lines=130> */
[----:B----4-:R-:W-:Y:S01]  /*9060*/  STL [R1+0x4], R0 ;  /* 0x0000040001007387 */ /* 0x010fe20000100800 */
[C---:B------:R-:W-:Y:S08]  /*9070*/  HMMA.16816.F32 R24, R188.reuse, R4, R24 ;  /* 0x00000004bc18723c */ /* 0x040ff00000001818 */
        /* <DEDUP_REMOVED lines=42> */
[----:B------:R-:W5:Y:S03]  /*9320*/  LDSM.16.M88.4 R4, [R228+0x2800] ;  /* 0x00280000e404783b */ /* 0x000f660000000200 */
[----:B------:R-:W-:Y:S02]  /*9330*/  FMUL.FTZ R50, R50, c[0x0][0x320] ;  /* 0x0000c80032327a20 */ /* 0x000fe40000410000 */
[----:B------:R-:W-:Y:S02]  /*9340*/  FMUL.FTZ R52, R52, c[0x0][0x320] ;  /* 0x0000c80034347a20 */ /* 0x000fe40000410000 */
[----:B------:R-:W-:Y:S01]  /*9350*/  FMUL.FTZ R53, R53, c[0x0][0x320] ;  /* 0x0000c80035357a20 */ /* 0x000fe20000410000 */
[----:B------:R4:W2:Y:S01]  /*9360*/  MUFU.TANH R220, R24 ;  /* 0x0000001800dc7308 */ /* 0x0008a20000002400 */
[-C--:B-1----:R-:W-:Y:S03]  /*9370*/  HMMA.16816.F32 R68, R204, R8.reuse, R68 ;  /* 0x00000008cc44723c */ /* 0x082fe60000001844 */
[----:B------:R-:W-:Y:S02]  /*9380*/  FMUL.FTZ R54, R54, c[0x0][0x320] ;  /* 0x0000c80036367a20 */ /* 0x000fe40000410000 */
[----:B------:R-:W-:Y:S02]  /*9390*/  FMUL.FTZ R55, R55, c[0x0][0x320] ;  /* 0x0000c80037377a20 */ /* 0x000fe40000410000 */
[----:B------:R-:W-:Y:S01]  /*93a0*/  FMUL.FTZ R56, R56, c[0x0][0x320] ;  /* 0x0000c80038387a20 */ /* 0x000fe20000410000 */
[C---:B------:R-:W-:Y:S01]  /*93b0*/  HMMA.16816.F32 R72, R188.reuse, R8, R72 ;  /* 0x00000008bc48723c */ /* 0x040fe20000001848 */
[----:B------:R4:W1:Y:S03]  /*93c0*/  MUFU.TANH R219, R25 ;  /* 0x0000001900db7308 */ /* 0x0008660000002400 */
[----:B------:R-:W-:Y:S02]  /*93d0*/  FMUL.FTZ R58, R58, c[0x0][0x320] ;  /* 0x0000c8003a3a7a20 */ /* 0x000fe40000410000 */
[----:B------:R-:W-:Y:S02]  /*93e0*/  FMUL.FTZ R60, R60, c[0x0][0x320] ;  /* 0x0000c8003c3c7a20 */ /* 0x000fe40000410000 */
[-C--:B------:R-:W-:Y:S03]  /*93f0*/  HMMA.16816.F32 R76, R188, R10.reuse, R76 ;  /* 0x0000000abc4c723c */ /* 0x080fe6000000184c */
[----:B------:R4:W1:Y:S01]  /*9400*/  MUFU.TANH R246, R26 ;  /* 0x0000001a00f67308 */ /* 0x0008620000002400 */
[----:B------:R-:W-:Y:S02]  /*9410*/  FMUL.FTZ R64, R64, c[0x0][0x320] ;  /* 0x0000c80040407a20 */ /* 0x000fe40000410000 */
[----:B------:R-:W-:Y:S02]  /*9420*/  FMUL.FTZ R65, R65, c[0x0][0x320] ;  /* 0x0000c80041417a20 */ /* 0x000fe40000410000 */
[C---:B------:R-:W-:Y:S01]  /*9430*/  HMMA.16816.F32 R80, R204.reuse, R10, R80 ;  /* 0x0000000acc50723c */ /* 0x040fe20000001850 */
[----:B------:R-:W1:Y:S01]  /*9440*/  LDSM.16.M88.4 R8, [R228+0x3000] ;  /* 0x00300000e408783b */ /* 0x000e620000000200 */
[----:B------:R-:W-:Y:S04]  /*9450*/  DEPBAR.LE SB0, 0x0 ;  /* 0x000080000000791a */ /* 0x000fe80000000000 */
[----:B------:R4:W1:Y:S01]  /*9460*/  MUFU.TANH R247, R27 ;  /* 0x0000001b00f77308 */ /* 0x0008620000002400 */
[----:B------:R-:W-:Y:S01]  /*9470*/  FMUL.FTZ R66, R66, c[0x0][0x320] ;  /* 0x0000c80042427a20 */ /* 0x000fe20000410000 */
[-C--:B-----5:R-:W-:Y:S01]  /*9480*/  HMMA.16816.F32 R84, R204, R4.reuse, R84 ;  /* 0x00000004cc54723c */ /* 0x0a0fe20000001854 */
[----:B------:R-:W-:Y:S04]  /*9490*/  BAR.SYNC.DEFER_BLOCKING 0x0 ;  /* 0x0000000000007b1d */ /* 0x000fe80000010000 */
[----:B------:R-:W-:Y:S02]  /*94a0*/  FMUL.FTZ R67, R67, c[0x0][0x320] ;  /* 0x0000c80043437a20 */ /* 0x000fe40000410000 */
[----:B------:R-:W-:Y:S01]  /*94b0*/  FMUL.FTZ R68, R68, c[0x0][0x320] ;  /* 0x0000c80044447a20 */ /* 0x000fe20000410000 */
[----:B------:R4:W1:Y:S01]  /*94c0*/  MUFU.TANH R218, R28 ;  /* 0x0000001c00da7308 */ /* 0x0008620000002400 */
        /* <DEDUP_REMOVED lines=83> */
[----:B------:R-:W-:Y:S07]  /*9a00*/  FMUL.FTZ R111, R111, c[0x0][0x320] ;  /* 0x0000c8006f6f7a20 */ /* 0x000fee0000410000 */
        /* <DEDUP_REMOVED lines=71> */
[----:B------:R-:W1:Y:S01]  /*9e80*/  MUFU.TANH R115, R115 ;  /* 0x0000007300737308 */ /* 0x000e620000002400 */
[----:B------:R-:W-:-:S05]  /*9e90*/  @!P0 BRA `(.L_x_661) ;  /* 0x0000043000008947 */ /* 0x000fca0003800000 */
[----:B--234-:R-:W2:Y:S01]  /*9ea0*/  LDL R0, [R1+0x18] ;  /* 0x0000180001007983 */ /* 0x01cea20000100800 */
[----:B------:R-:W-:Y:S01]  /*9eb0*/  UIMAD UR5, UR6, 0x70, UR11 ;  /* 0x00000070060578a4 */ /* 0x000fe2000f8e020b */
[----:B------:R-:W-:Y:S01]  /*9ec0*/  PLOP3.LUT P1, PT, PT, PT, UP2, 0x80, 0x0 ;  /* 0x000000000000781c */ /* 0x000fe20003f2f028 */
[----:B------:R-:W-:Y:S01]  /*9ed0*/  IMAD.MOV.U32 R245, RZ, RZ, RZ ;  /* 0x000000fffff57224 */ /* 0x000fe200078e00ff */
[----:B------:R-:W3:Y:S01]  /*9ee0*/  LDL R19, [R1+0xc] ;  /* 0x00000c0001137983 */ /* 0x000ee20000100800 */
[----:B------:R-:W-:Y:S02]  /*9ef0*/  PLOP3.LUT P0, PT, PT, PT, UP2, 0x80, 0x0 ;  /* 0x000000000000781c */ /* 0x000fe40003f0f028 */
        /* <DEDUP_REMOVED lines=13> */
[----:B------:R2:W4:Y:S02]  /*9fd0*/  @!P5 LDG.E R245, [R4.64] ;  /* 0x0000000e04f5d981 */ /* 0x000524000c1e1900 */
[----:B------:R-:W-:Y:S04]  /*9fe0*/  IMAD R0, R0, c[0x0][0x1e0], RZ ;  /* 0x0000780000007a24 */ /* 0x000fe800078e02ff */
[C---:B------:R-:W-:Y:S02]  /*9ff0*/  IMAD R0, R7.reuse, c[0x0][0x1e4], R0 ;  /* 0x0000790007007a24 */ /* 0x040fe400078e0200 */
[----:B--2---:R-:W-:Y:S04]  /*a000*/  IMAD.WIDE.U32 R4, R7, c[0x0][0x1e0], RZ ;  /* 0x0000780007047a25 */ /* 0x004fe800078e00ff */
[----:B------:R-:W-:Y:S01]  /*a010*/  IMAD.IADD R5, R5, 0x1, R0 ;  /* 0x0000000105057824 */ /* 0x000fe200078e0200 */
[----:B----4-:R-:W-:Y:S03]  /*a020*/  SHF.R.S32.HI R2, RZ, 0x1f, R245 ;  /* 0x0000001fff027819 */ /* 0x010fe600000114f5 */
[C---:B------:R-:W-:Y:S04]  /*a030*/  IMAD.WIDE.U32 R4, R245.reuse, c[0x0][0x1f0], R4 ;  /* 0x00007c00f5047a25 */ /* 0x040fe800078e0004 */
[----:B------:R-:W-:Y:S01]  /*a040*/  IMAD R2, R2, c[0x0][0x1f0], RZ ;  /* 0x00007c0002027a24 */ /* 0x000fe200078e02ff */
[----:B------:R-:W-:Y:S03]  /*a050*/  IADD3 R0, P1, R4, UR22, RZ ;  /* 0x0000001604007c10 */ /* 0x000fe6000ff3e0ff */
[----:B------:R-:W-:Y:S01]  /*a060*/  IMAD R4, R245, c[0x0][0x1f4], R2 ;  /* 0x00007d00f5047a24 */ /* 0x000fe200078e0202 */
[C---:B------:R-:W-:Y:S04]  /*a070*/  LEA R2, P0, R0.reuse, c[0x0][0x1c8], 0x1 ;  /* 0x0000720000027a11 */ /* 0x040fe800078008ff */
[----:B------:R-:W-:Y:S01]  /*a080*/  IADD3.X R4, R5, UR20, R4, P1, !PT ;  /* 0x0000001405047c10 */ /* 0x000fe20008ffe404 */
[----:B------:R-:W2:Y:S03]  /*a090*/  SHFL.IDX PT, R6, R2, RZ, 0x181f ;  /* 0x00181fff02067589 */ /* 0x000ea600000e0000 */
[----:B------:R-:W-:Y:S01]  /*a0a0*/  LEA.HI.X R0, R0, c[0x0][0x1cc], R4, 0x1, P0 ;  /* 0x0000730000007a11 */ /* 0x000fe200000f0c04 */
[----:B------:R-:W-:Y:S04]  /*a0b0*/  SHFL.IDX PT, R12, R2, 0x2, 0x181f ;  /* 0x00581f00020c7f89 */ /* 0x000fe800000e0000 */
[----:B------:R-:W4:Y:S04]  /*a0c0*/  SHFL.IDX PT, R7, R0, RZ, 0x181f ;  /* 0x00181fff00077589 */ /* 0x000f2800000e0000 */
[----:B------:R-:W5:Y:S04]  /*a0d0*/  SHFL.IDX PT, R4, R2, 0x1, 0x181f ;  /* 0x00381f0002047f89 */ /* 0x000f6800000e0000 */
[----:B------:R-:W1:Y:S04]  /*a0e0*/  SHFL.IDX PT, R5, R0, 0x1, 0x181f ;  /* 0x00381f0000057f89 */ /* 0x000e6800000e0000 */
[----:B------:R-:W1:Y:S04]  /*a0f0*/  SHFL.IDX PT, R10, R2, 0x3, 0x181f ;  /* 0x00781f00020a7f89 */ /* 0x000e6800000e0000 */
[----:B------:R-:W1:Y:S01]  /*a100*/  SHFL.IDX PT, R9, R0, 0x2, 0x181f ;  /* 0x00581f0000097f89 */ /* 0x000e6200000e0000 */
[-C--:B--2---:R-:W-:Y:S03]  /*a110*/  IADD3 R6, P1, R6, R242.reuse, RZ ;  /* 0x000000f206067210 */ /* 0x084fe60007f3e0ff */
[----:B------:R-:W2:Y:S04]  /*a120*/  SHFL.IDX PT, R8, R2, 0x4, 0x181f ;  /* 0x00981f0002087f89 */ /* 0x000ea800000e0000 */
[----:B------:R-:W2:Y:S01]  /*a130*/  SHFL.IDX PT, R11, R2, 0x5, 0x181f ;  /* 0x00b81f00020b7f89 */ /* 0x000ea200000e0000 */
[--C-:B----4-:R-:W-:Y:S03]  /*a140*/  IMAD.X R7, R7, 0x1, R241.reuse, P1 ;  /* 0x0000000107077824 */ /* 0x110fe600008e06f1 */
[----:B------:R-:W4:Y:S01]  /*a150*/  SHFL.IDX PT, R16, R0, 0x3, 0x181f ;  /* 0x00781f0000107f89 */ /* 0x000f2200000e0000 */
[-C--:B-----5:R-:W-:Y:S03]  /*a160*/  IADD3 R4, P0, R4, R242.reuse, RZ ;  /* 0x000000f204047210 */ /* 0x0a0fe60007f1e0ff */
[----:B---3--:R3:W-:Y:S02]  /*a170*/  LDGSTS.E.BYPASS.LTC128B.128 [R19+0x3900], [R6.64], !P4 ;  /* 0x0390000006137fae */ /* 0x0087e4000e101d4e */
[--C-:B-1----:R-:W-:Y:S01]  /*a180*/  IMAD.X R5, R5, 0x1, R241.reuse, P0 ;  /* 0x0000000105057824 */ /* 0x102fe200000e06f1 */
[-C--:B------:R-:W-:Y:S01]  /*a190*/  IADD3 R12, P0, R12, R242.reuse, RZ ;  /* 0x000000f20c0c7210 */ /* 0x080fe20007f1e0ff */
[----:B------:R-:W1:Y:S01]  /*a1a0*/  SHFL.IDX PT, R15, R0, 0x4, 0x181f ;  /* 0x00981f00000f7f89 */ /* 0x000e6200000e0000 */
[-C--:B------:R-:W-:Y:S03]  /*a1b0*/  IADD3 R10, P3, R10, R242.reuse, RZ ;  /* 0x000000f20a0a7210 */ /* 0x080fe60007f7e0ff */
[----:B------:R5:W-:Y:S01]  /*a1c0*/  LDGSTS.E.BYPASS.LTC128B.128 [R19+0x4100], [R4.64], !P4 ;  /* 0x0410000004137fae */ /* 0x000be2000e101d4e */
[--C-:B------:R-:W-:Y:S03]  /*a1d0*/  IMAD.X R13, R9, 0x1, R241.reuse, P0 ;  /* 0x00000001090d7824 */ /* 0x100fe600000e06f1 */
[----:B------:R-:W5:Y:S01]  /*a1e0*/  SHFL.IDX PT, R2, R2, 0x6, 0x181f ;  /* 0x00d81f0002027f89 */ /* 0x000f6200000e0000 */
[-C--:B--2---:R-:W-:Y:S03]  /*a1f0*/  IADD3 R8, P2, R8, R242.reuse, RZ ;  /* 0x000000f208087210 */ /* 0x084fe60007f5e0ff */
[----:B------:R-:W2:Y:S04]  /*a200*/  SHFL.IDX PT, R14, R0, 0x5, 0x181f ;  /* 0x00b81f00000e7f89 */ /* 0x000ea800000e0000 */
[----:B------:R-:W2:Y:S04]  /*a210*/  SHFL.IDX PT, R0, R0, 0x6, 0x181f ;  /* 0x00d81f0000007f89 */ /* 0x000ea800000e0000 */
[----:B------:R2:W-:Y:S01]  /*a220*/  LDGSTS.E.BYPASS.LTC128B.128 [R19+0x4900], [R12.64], !P4 ;  /* 0x049000000c137fae */ /* 0x0005e2000e101d4e */
[-C--:B---3--:R-:W-:Y:S01]  /*a230*/  IADD3 R6, P1, R11, R242.reuse, RZ ;  /* 0x000000f20b067210 */ /* 0x088fe20007f3e0ff */
[--C-:B----4-:R-:W-:Y:S02]  /*a240*/  IMAD.X R11, R16, 0x1, R241.reuse, P3 ;  /* 0x00000001100b7824 */ /* 0x110fe400018e06f1 */
[--C-:B-1----:R-:W-:Y:S03]  /*a250*/  IMAD.X R9, R15, 0x1, R241.reuse, P2 ;  /* 0x000000010f097824 */ /* 0x102fe600010e06f1 */
[----:B------:R1:W-:Y:S01]  /*a260*/  LDGSTS.E.BYPASS.LTC128B.128 [R19+0x5100], [R10.64], !P4 ;  /* 0x051000000a137fae */ /* 0x0003e2000e101d4e */
[----:B-----5:R-:W-:Y:S03]  /*a270*/  IADD3 R4, P0, R2, R242, RZ ;  /* 0x000000f202047210 */ /* 0x020fe60007f1e0ff */
[----:B------:R1:W-:Y:S01]  /*a280*/  LDGSTS.E.BYPASS.LTC128B.128 [R19+0x5900], [R8.64], !P4 ;  /* 0x0590000008137fae */ /* 0x0003e2000e101d4e */
[--C-:B--2---:R-:W-:Y:S02]  /*a290*/  IMAD.X R7, R14, 0x1, R241.reuse, P1 ;  /* 0x000000010e077824 */ /* 0x104fe400008e06f1 */
[----:B------:R-:W-:Y:S03]  /*a2a0*/  IMAD.X R5, R0, 0x1, R241, P0 ;  /* 0x0000000100057824 */ /* 0x000fe600000e06f1 */
[----:B------:R1:W-:Y:S04]  /*a2b0*/  LDGSTS.E.BYPASS.LTC128B.128 [R19+0x6100], [R6.64], !P4 ;  /* 0x0610000006137fae */ /* 0x0003e8000e101d4e */
[----:B------:R1:W-:Y:S02]  /*a2c0*/  LDGSTS.E.BYPASS.LTC128B.128 [R19+0x6900], [R4.64], !P4 ;  /* 0x0690000004137fae */ /* 0x0003e4000e101d4e */
.L_x_661:
[----:B-1234-:R-:W2:Y:S01]  /*a2d0*/  LDL.LU R4, [R1] ;  /* 0x0000000001047983 */ /* 0x01eea20000300800 */
[----:B------:R-:W-:Y:S01]  /*a2e0*/  PLOP3.LUT P0, PT, PT, PT, UP1, 0x80, 0x0 ;  /* 0x000000000000781c */ /* 0x000fe20003f0f018 */
[----:B------:R-:W-:Y:S01]  /*a2f0*/  UIMAD UR5, UR6, -0x70, URZ ;  /* 0xffffff90060578a4 */ /* 0x000fe2000f8e023f */
[----:B------:R-:W-:Y:S01]  /*a300*/  IMAD.U32 R5, RZ, RZ, UR12 ;  /* 0x0000000cff057e24 */ /* 0x000fe2000f8e00ff */
[----:B------:R-:W3:Y:S01]  /*a310*/  LDL.LU R0, [R1+0x4] ;  /* 0x0000040001007983 */ /* 0x000ee20000300800 */
[----:B------:R-:W-:Y:S02]  /*a320*/  UISETP.GT.AND UP0, UPT, UR6, UR4, UPT ;  /* 0x000000040600728c */ /* 0x000fe4000bf04270 */
[----:B------:R-:W-:Y:S01]  /*a330*/  UIADD3 UR6, UR6, -0x1, URZ ;  /* 0xffffffff06067890 */ /* 0x000fe2000fffe03f */
[----:B------:R-:W4:Y:S04]  /*a340*/  LDL R2, [R1+0x1c] ;  /* 0x00001c0001027983 */ /* 0x000f280000100800 */
[----:B------:R-:W4:Y:S04]  /*a350*/  LDL R10, [R1+0x24] ;  /* 0x00002400010a7983 */ /* 0x000f280000100800 */
[----:B------:R-:W-:Y:S04]  /*a360*/  STL [R1+0x74], R242 ;  /* 0x000074f201007387 */ /* 0x000fe80000100800 */
        /* <DEDUP_REMOVED lines=15> */
[----:B------:R-:W0:Y:S01]  /*a460*/  LDGDEPBAR ;  /* 0x00000000000079af */ /* 0x000e220000000000 */
[----:B--2---:R-:W-:Y:S02]  /*a470*/  IMAD.MOV.U32 R9, RZ, RZ, R4 ;  /* 0x000000ffff097224 */ /* 0x004fe400078e0004 */
[----:B---3--:R-:W-:Y:S05]  /*a480*/  IMAD.MOV.U32 R8, RZ, RZ, R0 ;  /* 0x000000ffff087224 */ /* 0x008fea00078e0000 */
[----:B------:R1:W4:Y:S01]  /*a490*/  LDL R0, [R1+0x20] ;  /* 0x0000200001007983 */ /* 0x0003220000100800 */
[----:B------:R-:W-:Y:S04]  /*a4a0*/  IMAD.MOV.U32 R13, RZ, RZ, R8 ;  /* 0x000000ffff0d7224 */ /* 0x000fe800078e0008 */
[----:B------:R-:W-:Y:S02]  /*a4b0*/  IMAD.MOV.U32 R48, RZ, RZ, R13 ;  /* 0x000000ffff307224 */ /* 0x000fe400078e000d */
[----:B----4-:R-:W-:Y:S05]  /*a4c0*/  @P0 IMAD.MOV.U32 R0, RZ, RZ, R2 ;  /* 0x000000ffff000224 */ /* 0x010fea00078e0002 */
[----:B------:R-:W-:Y:S08]  /*a4d0*/  SHFL.IDX PT, R2, R0, 0x1, 0x1c1f ;  /* 0x003c1f0000027f89 */ /* 0x000ff000000e0000 */
[----:B------:R-:W2:Y:S08]  /*a4e0*/  SHFL.IDX PT, R4, R0, RZ, 0x1c1f ;  /* 0x001c1fff00047589 */ /* 0x000eb000000e0000 */
[----:B------:R-:W3:Y:S08]  /*a4f0*/  SHFL.IDX PT, R7, R0, 0x2, 0x1c1f ;  /* 0x005c1f0000077f89 */ /* 0x000ef000000e0000 */
[----:B------:R4:W1:Y:S02]  /*a500*/  SHFL.IDX PT, R6, R0, 0x3, 0x1c1f ;  /* 0x007c1f0000067f89 */ /* 0x00086400000e0000 */
[----:B----4-:R-:W-:Y:S05]  /*a510*/  IMAD.U32 R0, RZ, RZ, UR5 ;  /* 0x00000005ff007e24 */ /* 0x010fea000f8e00ff */
[----:B------:R-:W-:Y:S01]  /*a520*/  IADD3 R0, -R10, 0x1, R0 ;  /* 0x000000010a007810 */ /* 0x000fe20007ffe100 */
[----:B------:R-:W-:Y:S03]  /*a530*/  IMAD.MOV.U32 R10, RZ, RZ, R9 ;  /* 0x000000ffff0a7224 */ /* 0x000fe600078e0009 */
[----:B------:R-:W-:Y:S05]  /*a540*/  IADD3 R5, -R5, UR7, R0 ;  /* 0x0000000705057c10 */ /* 0x000fea000fffe100 */
[C---:B--2---:R-:W-:Y:S02]  /*a550*/  IMAD.IADD R4, R5.reuse, 0x1, R4 ;  /* 0x0000000105047824 */ /* 0x044fe400078e0204 */
[C---:B------:R-:W-:Y:S02]  /*a560*/  IMAD.IADD R2, R5.reuse, 0x1, R2 ;  /* 0x0000000105027824 */ /* 0x040fe400078e0202 */
[C---:B---3--:R-:W-:Y:S01]  /*a570*/  IMAD.IADD R0, R5.reuse, 0x1, R7 ;  /* 0x0000000105007824 */ /* 0x048fe200078e0207 */
[C---:B------:R-:W-:Y:S01]  /*a580*/  ISETP.GT.AND P3, PT, R4.reuse, RZ, PT ;  /* 0x000000ff0400720c */ /* 0x040fe20003f64270 */
[----:B-1----:R-:W-:Y:S01]  /*a590*/  IMAD.IADD R5, R5, 0x1, R6 ;  /* 0x0000000105057824 */ /* 0x002fe200078e0206 */
[C---:B------:R-:W-:Y:S02]  /*a5a0*/  ISETP.GT.AND P6, PT, R4.reuse, 0x1, PT ;  /* 0x000000010400780c */ /* 0x040fe40003fc4270 */
[----:B------:R-:W-:Y:S02]  /*a5b0*/  FSEL R9, R193, -INF , P3 ;  /* 0xff800000c1097808 */ /* 0x000fe40001800000 */
[----:B------:R-:W-:Y:S02]  /*a5c0*/  ISETP.GT.AND P2, PT, R4, 0x8, PT ;  /* 0x000000080400780c */ /* 0x000fe40003f44270 */
[----:B------:R-:W-:Y:S02]  /*a5d0*/  FSEL R19, R192, -INF , P6 ;  /* 0xff800000c0137808 */ /* 0x000fe40003000000 */
[----:B------:R-:W-:Y:S02]  /*a5e0*/  FMNMX.FTZ R6, R9, R3, !PT ;  /* 0x0000000309067209 */ /* 0x000fe40007810000 */
[----:B------:R-:W-:Y:S02]  /*a5f0*/  FSEL R23, R187, -INF , P2 ;  /* 0xff800000bb177808 */ /* 0x000fe40001000000 */
[----:B------:R-:W-:Y:S02]  /*a600*/  FMNMX.FTZ R6, R19, R6, !PT ;  /* 0x0000000613067209 */ /* 0x000fe40007810000 */
[C---:B------:R-:W-:Y:S02]  /*a610*/  ISETP.GT.AND P1, PT, R4.reuse, 0x9, PT ;  /* 0x000000090400780c */ /* 0x040fe40003f24270 */
[----:B------:R-:W-:Y:S02]  /*a620*/  FMNMX.FTZ R6, R23, R6, !PT ;  /* 0x0000000617067209 */ /* 0x000fe40007810000 */
[----:B------:R-:W-:Y:S02]  /*a630*/  ISETP.GT.AND P0, PT, R4, 0x10, PT ;  /* 0x000000100400780c */ /* 0x000fe40003f04270 */
[----:B------:R-:W-:Y:S02]  /*a640*/  FSEL R28, R186, -INF , P1 ;  /* 0xff800000ba1c7808 */ /* 0x000fe40000800000 */
[----:B------:R-:W-:Y:S02]  /*a650*/  FSEL R39, R184, -INF , P0 ;  /* 0xff800000b8277808 */ /* 0x000fe40000000000 */
[----:B------:R-:W-:Y:S02]  /*a660*/  FMNMX.FTZ R6, R28, R6, !PT ;  /* 0x000000061c067209 */ /* 0x000fe40007810000 */
[----:B------:R-:W-:Y:S02]  /*a670*/  ISETP.GT.AND P3, PT, R4, 0x11, PT ;  /* 0x000000110400780c */ /* 0x000fe40003f64270 */
[----:B------:R-:W-:Y:S02]  /*a680*/  FMNMX.FTZ R6, R39, R6, !PT ;  /* 0x0000000627067209 */ /* 0x000fe40007810000 */
[----:B------:R-:W-:Y:S02]  /*a690*/  FSEL R40, R20, -INF , P3 ;  /* 0xff80000014287808 */ /* 0x000fe40001800000 */
[C---:B------:R-:W-:Y:S02]  /*a6a0*/  ISETP.GT.AND P6, PT, R4.reuse, 0x18, PT ;  /* 0x000000180400780c */ /* 0x040fe40003fc4270 */
[----:B------:R-:W-:Y:S02]  /*a6b0*/  ISETP.GT.AND P2, PT, R4, 0x19, PT ;  /* 0x000000190400780c */ /* 0x000fe40003f44270 */
[----:B------:R-:W-:Y:S02]  /*a6c0*/  FSEL R41, R32, -INF , P6 ;  /* 0xff80000020297808 */ /* 0x000fe40003000000 */
[----:B------:R-:W-:Y:S02]  /*a6d0*/  FMNMX.FTZ R6, R40, R6, !PT ;  /* 0x0000000628067209 */ /* 0x000fe40007810000 */
[----:B------:R-:W-:Y:S02]  /*a6e0*/  ISETP.GT.AND P1, PT, R4, 0x20, PT ;  /* 0x000000200400780c */ /* 0x000fe40003f24270 */
[----:B------:R-:W-:Y:S02]  /*a6f0*/  FSEL R42, R33, -INF , P2 ;  /* 0xff800000212a7808 */ /* 0x000fe40001000000 */
[----:B------:R-:W-:Y:S02]  /*a700*/  FMNMX.FTZ R6, R41, R6, !PT ;  /* 0x0000000629067209 */ /* 0x000fe40007810000 */
[----:B------:R-:W-:Y:S02]  /*a710*/  FSEL R43, R36, -INF , P1 ;  /* 0xff800000242b7808 */ /* 0x000fe40000800000 */
[C---:B------:R-:W-:Y:S02]  /*a720*/  ISETP.GT.AND P0, PT, R4.reuse, 0x21, PT ;  /* 0x000000210400780c */ /* 0x040fe40003f04270 */
[C---:B------:R-:W-:Y:S02]  /*a730*/  ISETP.GT.AND P3, PT, R4.reuse, 0x28, PT ;  /* 0x000000280400780c */ /* 0x040fe40003f64270 */
[C---:B------:R-:W-:Y:S02]  /*a740*/  ISETP.GT.AND P6, PT, R4.reuse, 0x29, PT ;  /* 0x000000290400780c */ /* 0x040fe40003fc4270 */
[----:B------:R-:W-:Y:S02]  /*a750*/  ISETP.GT.AND P2, PT, R4, 0x30, PT ;  /* 0x000000300400780c */ /* 0x000fe40003f44270 */
[----:B------:R-:W-:Y:S02]  /*a760*/  FMNMX.FTZ R6, R42, R6, !PT ;  /* 0x000000062a067209 */ /* 0x000fe40007810000 */
        /* <DEDUP_REMOVED lines=9> */
[----:B------:R-:W-:Y:S02]  /*a800*/  FMNMX.FTZ R6, R43, R6, !PT ;  /* 0x000000062b067209 */ /* 0x000fe40007810000 */
[----:B------:R-:W-:Y:S02]  /*a810*/  FSEL R86, R17, -INF , P1 ;  /* 0xff80000011567808 */ /* 0x000fe40000800000 */
[----:B------:R-:W-:Y:S02]  /*a820*/  FSEL R88, R64, -INF , P0 ;  /* 0xff80000040587808 */ /* 0x000fe40000000000 */
[----:B------:R-:W-:Y:S02]  /*a830*/  FSEL R89, R65, -INF , P3 ;  /* 0xff80000041597808 */ /* 0x000fe40001800000 */
[----:B------:R-:W-:Y:S02]  /*a840*/  FSEL R186, R68, -INF , P6 ;  /* 0xff80000044ba7808 */ /* 0x000fe40003000000 */
[C---:B------:R-:W-:Y:S02]  /*a850*/  ISETP.GT.AND P1, PT, R4.reuse, 0x48, PT ;  /* 0x000000480400780c */ /* 0x040fe40003f24270 */
[C---:B------:R-:W-:Y:S02]  /*a860*/  ISETP.GT.AND P0, PT, R4.reuse, 0x49, PT ;  /* 0x000000490400780c */ /* 0x040fe40003f04270 */
[C---:B------:R-:W-:Y:S02]  /*a870*/  ISETP.GT.AND P3, PT, R4.reuse, 0x50, PT ;  /* 0x000000500400780c */ /* 0x040fe40003f64270 */
[C---:B------:R-:W-:Y:S02]  /*a880*/  ISETP.GT.AND P6, PT, R4.reuse, 0x51, PT ;  /* 0x000000510400780c */ /* 0x040fe40003fc4270 */
[----:B------:R-:W-:Y:S02]  /*a890*/  FSEL R187, R69, -INF , P2 ;  /* 0xff80000045bb7808 */ /* 0x000fe40001000000 */
[----:B------:R-:W-:Y:S02]  /*a8a0*/  ISETP.GT.AND P2, PT, R4, 0x58, PT ;  /* 0x000000580400780c */ /* 0x000fe40003f44270 */
[----:B------:R-:W-:Y:S02]  /*a8b0*/  FMNMX.FTZ R6, R44, R6, !PT ;  /* 0x000000062c067209 */ /* 0x000fe40007810000 */
[----:B------:R-:W-:Y:S02]  /*a8c0*/  FSEL R192, R80, -INF , P1 ;  /* 0xff80000050c07808 */ /* 0x000fe40000800000 */
[----:B------:R-:W-:Y:S02]  /*a8d0*/  FSEL R193, R81, -INF , P0 ;  /* 0xff80000051c17808 */ /* 0x000fe40000000000 */
[----:B------:R-:W-:Y:S02]  /*a8e0*/  FSEL R205, R84, -INF , P3 ;  /* 0xff80000054cd7808 */ /* 0x000fe40001800000 */
[----:B------:R-:W-:Y:S02]  /*a8f0*/  FSEL R14, R85, -INF , P6 ;  /* 0xff800000550e7808 */ /* 0x000fe40003000000 */
[----:B------:R-:W-:Y:S02]  /*a900*/  ISETP.GT.AND P6, PT, R4, 0x68, PT ;  /* 0x000000680400780c */ /* 0x000fe40003fc4270 */
[----:B------:R-:W-:Y:S02]  /*a910*/  FSEL R8, R96, -INF , P2 ;  /* 0xff80000060087808 */ /* 0x000fe40001000000 */
[C---:B------:R-:W-:Y:S02]  /*a920*/  ISETP.GT.AND P2, PT, R4.reuse, 0x69, PT ;  /* 0x000000690400780c */ /* 0x040fe40003f44270 */
[C---:B------:R-:W-:Y:S02]  /*a930*/  ISETP.GT.AND P1, PT, R4.reuse, 0x59, PT ;  /* 0x000000590400780c */ /* 0x040fe40003f24270 */
[C---:B------:R-:W-:Y:S02]  /*a940*/  ISETP.GT.AND P0, PT, R4.reuse, 0x60, PT ;  /* 0x000000600400780c */ /* 0x040fe40003f04270 */
[----:B------:R-:W-:Y:S02]  /*a950*/  ISETP.GT.AND P3, PT, R4, 0x61, PT ;  /* 0x000000610400780c */ /* 0x000fe40003f64270 */
[----:B------:R-:W-:Y:S02]  /*a960*/  FMNMX.FTZ R4, R45, R6, !PT ;  /* 0x000000062d047209 */ /* 0x000fe40007810000 */
[----:B------:R-:W-:Y:S02]  /*a970*/  FSEL R57, R97, -INF , P1 ;  /* 0xff80000061397808 */ /* 0x000fe40000800000 */
[----:B------:R-:W-:Y:S02]  /*a980*/  FMNMX.FTZ R4, R47, R4, !PT ;  /* 0x000000042f047209 */ /* 0x000fe40007810000 */
[----:B------:R-:W-:Y:S02]  /*a990*/  ISETP.GT.AND P1, PT, R2, RZ, PT ;  /* 0x000000ff0200720c */ /* 0x000fe40003f24270 */
[----:B------:R-:W-:Y:S02]  /*a9a0*/  FMNMX.FTZ R4, R62, R4, !PT ;  /* 0x000000043e047209 */ /* 0x000fe40007810000 */
[----:B------:R-:W-:Y:S02]  /*a9b0*/  FSEL R12, R100, -INF , P0 ;  /* 0xff800000640c7808 */ /* 0x000fe40000000000 */
[----:B------:R-:W-:Y:S02]  /*a9c0*/  FMNMX.FTZ R4, R86, R4, !PT ;  /* 0x0000000456047209 */ /* 0x000fe40007810000 */
[C---:B------:R-:W-:Y:S02]  /*a9d0*/  ISETP.GT.AND P0, PT, R2.reuse, 0x1, PT ;  /* 0x000000010200780c */ /* 0x040fe40003f04270 */
[----:B------:R-:W-:Y:S02]  /*a9e0*/  FSEL R15, R101, -INF , P3 ;  /* 0xff800000650f7808 */ /* 0x000fe40001800000 */
[----:B------:R-:W-:Y:S02]  /*a9f0*/  ISETP.GT.AND P3, PT, R2, 0x8, PT ;  /* 0x000000080200780c */ /* 0x000fe40003f64270 */
[----:B------:R-:W-:Y:S02]  /*aa00*/  FMNMX.FTZ R4, R88, R4, !PT ;  /* 0x0000000458047209 */ /* 0x000fe40007810000 */
[----:B------:R-:W-:Y:S02]  /*aa10*/  FSEL R80, R113, -INF , P2 ;  /* 0xff80000071507808 */ /* 0x000fe40001000000 */
[----:B------:R-:W-:Y:S02]  /*aa20*/  FSEL R20, R217, -INF , P3 ;  /* 0xff800000d9147808 */ /* 0x000fe40001800000 */
[C---:B------:R-:W-:Y:S02]  /*aa30*/  ISETP.GT.AND P2, PT, R2.reuse, 0x10, PT ;  /* 0x000000100200780c */ /* 0x040fe40003f44270 */
[----:B------:R-:W-:Y:S02]  /*aa40*/  ISETP.GT.AND P3, PT, R2, 0x19, PT ;  /* 0x000000190200780c */ /* 0x000fe40003f64270 */
[----:B------:R-:W-:Y:S02]  /*aa50*/  FSEL R11, R222, -INF , P1 ;  /* 0xff800000de0b7808 */ /* 0x000fe40000800000 */
[C---:B------:R-:W-:Y:S02]  /*aa60*/  ISETP.GT.AND P1, PT, R2.reuse, 0x11, PT ;  /* 0x000000110200780c */ /* 0x040fe40003f24270 */
[----:B------:R-:W-:Y:S02]  /*aa70*/  FSEL R18, R221, -INF , P0 ;  /* 0xff800000dd127808 */ /* 0x000fe40000000000 */
[----:B------:R-:W-:Y:S02]  /*aa80*/  ISETP.GT.AND P0, PT, R2, 0x18, PT ;  /* 0x000000180200780c */ /* 0x000fe40003f04270 */
[----:B------:R-:W-:Y:S02]  /*aa90*/  FMNMX.FTZ R4, R89, R4, !PT ;  /* 0x0000000459047209 */ /* 0x000fe40007810000 */
[----:B------:R-:W-:Y:S02]  /*aaa0*/  FSEL R81, R112, -INF , P6 ;  /* 0xff80000070517808 */ /* 0x000fe40003000000 */
[----:B------:R-:W-:Y:S02]  /*aab0*/  FSEL R36, R27, -INF , P0 ;  /* 0xff8000001b247808 */ /* 0x000fe40000000000 */
[C---:B------:R-:W-:Y:S02]  /*aac0*/  ISETP.GT.AND P6, PT, R2.reuse, 0x9, PT ;  /* 0x000000090200780c */ /* 0x040fe40003fc4270 */
[C---:B------:R-:W-:Y:S02]  /*aad0*/  ISETP.GT.AND P0, PT, R2.reuse, 0x29, PT ;  /* 0x000000290200780c */ /* 0x040fe40003f04270 */
[----:B------:R-:W-:Y:S02]  /*aae0*/  FSEL R35, R35, -INF , P3 ;  /* 0xff80000023237808 */ /* 0x000fe40001800000 */
[C---:B------:R-:W-:Y:S02]  /*aaf0*/  ISETP.GT.AND P3, PT, R2.reuse, 0x30, PT ;  /* 0x000000300200780c */ /* 0x040fe40003f64270 */
[----:B------:R-:W-:Y:S02]  /*ab00*/  FSEL R33, R211, -INF , P2 ;  /* 0xff800000d3217808 */ /* 0x000fe40001000000 */
[----:B------:R-:W-:Y:S02]  /*ab10*/  ISETP.GT.AND P2, PT, R2, 0x21, PT ;  /* 0x000000210200780c */ /* 0x000fe40003f44270 */
[----:B------:R-:W-:Y:S01]  /*ab20*/  FSEL R34, R210, -INF , P1 ;  /* 0xff800000d2227808 */ /* 0x000fe20000800000 */
[----:B------:R-:W-:Y:S01]  /*ab30*/  IMAD.MOV.U32 R210, RZ, RZ, R14 ;  /* 0x000000ffffd27224 */ /* 0x000fe200078e000e */
[----:B------:R-:W-:Y:S01]  /*ab40*/  ISETP.GT.AND P1, PT, R2, 0x28, PT ;  /* 0x000000280200780c */ /* 0x000fe20003f24270 */
[----:B------:R-:W-:Y:S01]  /*ab50*/  IMAD.MOV.U32 R14, RZ, RZ, R10 ;  /* 0x000000ffff0e7224 */ /* 0x000fe200078e000a */
[----:B------:R-:W-:Y:S02]  /*ab60*/  FMNMX.FTZ R4, R186, R4, !PT ;  /* 0x00000004ba047209 */ /* 0x000fe40007810000 */
[----:B------:R-:W-:Y:S02]  /*ab70*/  FSEL R22, R214, -INF , P6 ;  /* 0xff800000d6167808 */ /* 0x000fe40003000000 */
[----:B------:R-:W-:Y:S02]  /*ab80*/  FSEL R37, R26, -INF , P2 ;  /* 0xff8000001a257808 */ /* 0x000fe40001000000 */
[C---:B------:R-:W-:Y:S02]  /*ab90*/  ISETP.GT.AND P6, PT, R2.reuse, 0x20, PT ;  /* 0x000000200200780c */ /* 0x040fe40003fc4270 */
[----:B------:R-:W-:Y:S02]  /*aba0*/  ISETP.GT.AND P2, PT, R2, 0x38, PT ;  /* 0x000000380200780c */ /* 0x000fe40003f44270 */
[----:B------:R-:W-:Y:S02]  /*abb0*/  FSEL R46, R46, -INF , P1 ;  /* 0xff8000002e2e7808 */ /* 0x000fe40000800000 */
[----:B------:R-:W-:Y:S02]  /*abc0*/  ISETP.GT.AND P1, PT, R2, 0x39, PT ;  /* 0x000000390200780c */ /* 0x000fe40003f24270 */
[----:B------:R-:W-:Y:S02]  /*abd0*/  FSEL R50, R50, -INF , P0 ;  /* 0xff80000032327808 */ /* 0x000fe40000000000 */
[----:B------:R-:W-:Y:S02]  /*abe0*/  ISETP.GT.AND P0, PT, R2, 0x40, PT ;  /* 0x000000400200780c */ /* 0x000fe40003f04270 */
[----:B------:R-:W-:Y:S02]  /*abf0*/  FSEL R61, R25, -INF , P3 ;  /* 0xff800000193d7808 */ /* 0x000fe40001800000 */
[----:B------:R-:W-:Y:S02]  /*ac00*/  ISETP.GT.AND P3, PT, R0, RZ, PT ;  /* 0x000000ff0000720c */ /* 0x000fe40003f64270 */
[----:B------:R-:W-:Y:S02]  /*ac10*/  FMNMX.FTZ R4, R187, R4, !PT ;  /* 0x00000004bb047209 */ /* 0x000fe40007810000 */
[----:B------:R-:W-:Y:S02]  /*ac20*/  FSEL R38, R38, -INF , P6 ;  /* 0xff80000026267808 */ /* 0x000fe40003000000 */
[----:B------:R-:W-:Y:S02]  /*ac30*/  FSEL R93, R66, -INF , P2 ;  /* 0xff800000425d7808 */ /* 0x000fe40001000000 */
[----:B------:R-:W-:Y:S02]  /*ac40*/  FSEL R94, R67, -INF , P1 ;  /* 0xff800000435e7808 */ /* 0x000fe40000800000 */
[C---:B------:R-:W-:Y:S02]  /*ac50*/  ISETP.GT.AND P6, PT, R2.reuse, 0x31, PT ;  /* 0x000000310200780c */ /* 0x040fe40003fc4270 */
[----:B------:R-:W-:Y:S02]  /*ac60*/  ISETP.GT.AND P1, PT, R2, 0x48, PT ;  /* 0x000000480200780c */ /* 0x000fe40003f24270 */
[----:B------:R-:W-:Y:S02]  /*ac70*/  FSEL R10, R250, -INF , P3 ;  /* 0xff800000fa0a7808 */ /* 0x000fe40001800000 */
[----:B------:R-:W-:Y:S02]  /*ac80*/  ISETP.GT.AND P3, PT, R2, 0x49, PT ;  /* 0x000000490200780c */ /* 0x000fe40003f64270 */
[----:B------:R-:W-:Y:S02]  /*ac90*/  ISETP.GT.AND P2, PT, R0, 0x1, PT ;  /* 0x000000010000780c */ /* 0x000fe40003f44270 */
[----:B------:R-:W-:Y:S02]  /*aca0*/  FSEL R112, R70, -INF , P0 ;  /* 0xff80000046707808 */ /* 0x000fe40000000000 */
[----:B------:R-:W-:Y:S02]  /*acb0*/  ISETP.GT.AND P0, PT, R0, 0x8, PT ;  /* 0x000000080000780c */ /* 0x000fe40003f04270 */
[----:B------:R-:W-:Y:S02]  /*acc0*/  FMNMX.FTZ R4, R192, R4, !PT ;  /* 0x00000004c0047209 */ /* 0x000fe40007810000 */
[----:B------:R-:W-:Y:S01]  /*acd0*/  FSEL R188, R82, -INF , P1 ;  /* 0xff80000052bc7808 */ /* 0x000fe20000800000 */
[----:B------:R-:W-:Y:S01]  /*ace0*/  IMAD.MOV.U32 R82, RZ, RZ, R15 ;  /* 0x000000ffff527224 */ /* 0x000fe200078e000f */
[----:B------:R-:W-:Y:S01]  /*acf0*/  FSEL R189, R83, -INF , P3 ;  /* 0xff80000053bd7808 */ /* 0x000fe20001800000 */
[----:B------:R-:W-:Y:S01]  /*ad00*/  IMAD.MOV.U32 R83, RZ, RZ, R12 ;  /* 0x000000ffff537224 */ /* 0x000fe200078e000c */
[----:B------:R-:W-:Y:S02]  /*ad10*/  FMNMX.FTZ R6, R11, R116, !PT ;  /* 0x000000740b067209 */ /* 0x000fe40007810000 */
[----:B------:R-:W-:Y:S02]  /*ad20*/  FSEL R63, R24, -INF , P6 ;  /* 0xff800000183f7808 */ /* 0x000fe40003000000 */
[C---:B------:R-:W-:Y:S02]  /*ad30*/  ISETP.GT.AND P6, PT, R2.reuse, 0x41, PT ;  /* 0x000000410200780c */ /* 0x040fe40003fc4270 */
[----:B------:R-:W-:Y:S02]  /*ad40*/  FSEL R13, R249, -INF , P2 ;  /* 0xff800000f90d7808 */ /* 0x000fe40001000000 */
[C---:B------:R-:W-:Y:S02]  /*ad50*/  ISETP.GT.AND P2, PT, R2.reuse, 0x50, PT ;  /* 0x000000500200780c */ /* 0x040fe40003f44270 */
[----:B------:R-:W-:Y:S02]  /*ad60*/  FSEL R16, R223, -INF , P0 ;  /* 0xff800000df107808 */ /* 0x000fe40000000000 */
[----:B------:R-:W-:Y:S02]  /*ad70*/  ISETP.GT.AND P0, PT, R2, 0x51, PT ;  /* 0x000000510200780c */ /* 0x000fe40003f04270 */
[C---:B------:R-:W-:Y:S02]  /*ad80*/  ISETP.GT.AND P3, PT, R0.reuse, 0x11, PT ;  /* 0x000000110000780c */ /* 0x040fe40003f64270 */
[----:B------:R-:W-:Y:S02]  /*ad90*/  ISETP.GT.AND P1, PT, R0, 0x10, PT ;  /* 0x000000100000780c */ /* 0x000fe40003f24270 */
[----:B------:R-:W-:Y:S02]  /*ada0*/  FMNMX.FTZ R4, R193, R4, !PT ;  /* 0x00000004c1047209 */ /* 0x000fe40007810000 */
[----:B------:R-:W-:Y:S02]  /*adb0*/  FSEL R214, R21, -INF , P2 ;  /* 0xff80000015d67808 */ /* 0x000fe40001000000 */
[----:B------:R-:W-:Y:S01]  /*adc0*/  FSEL R223, R87, -INF , P0 ;  /* 0xff80000057df7808 */ /* 0x000fe20000000000 */
[----:B------:R-:W-:Y:S01]  /*add0*/  IMAD.MOV.U32 R87, RZ, RZ, R8 ;  /* 0x000000ffff577224 */ /* 0x000fe200078e0008 */
[----:B------:R-:W-:Y:S02]  /*ade0*/  ISETP.GT.AND P0, PT, R2, 0x59, PT ;  /* 0x000000590200780c */ /* 0x000fe40003f04270 */
[----:B------:R-:W-:Y:S02]  /*adf0*/  FMNMX.FTZ R6, R18, R6, !PT ;  /* 0x0000000612067209 */ /* 0x000fe40007810000 */
[----:B------:R-:W-:Y:S02]  /*ae00*/  FSEL R184, R71, -INF , P6 ;  /* 0xff80000047b87808 */ /* 0x000fe40003000000 */
[----:B------:R-:W-:Y:S02]  /*ae10*/  ISETP.GT.AND P6, PT, R0, 0x9, PT ;  /* 0x000000090000780c */ /* 0x000fe40003fc4270 */
[----:B------:R-:W-:Y:S02]  /*ae20*/  ISETP.GT.AND P2, PT, R5, RZ, PT ;  /* 0x000000ff0500720c */ /* 0x000fe40003f44270 */
[----:B------:R-:W-:Y:S02]  /*ae30*/  FSEL R30, R220, -INF , P1 ;  /* 0xff800000dc1e7808 */ /* 0x000fe40000800000 */
[----:B------:R-:W-:Y:S02]  /*ae40*/  ISETP.GT.AND P1, PT, R0, 0x18, PT ;  /* 0x000000180000780c */ /* 0x000fe40003f24270 */
        /* <DEDUP_REMOVED lines=28> */
[----:B------:R-:W-:Y:S01]  /*b010*/  FSEL R249, R98, -INF , P6 ;  /* 0xff80000062f97808 */ /* 0x000fe20003000000 */
[----:B------:R-:W1:Y:S01]  /*b020*/  SHFL.BFLY PT, R7, R4, 0x2, 0x1f ;  /* 0x0c401f0004077f89 */ /* 0x000e6200000e0000 */
[----:B------:R-:W-:Y:S02]  /*b030*/  FMNMX.FTZ R2, R46, R2, !PT ;  /* 0x000000022e027209 */ /* 0x000fe40007810000 */
[----:B------:R-:W-:Y:S02]  /*b040*/  ISETP.GT.AND P6, PT, R0, 0x19, PT ;  /* 0x000000190000780c */ /* 0x000fe40003fc4270 */
[----:B------:R-:W-:Y:S02]  /*b050*/  FMNMX.FTZ R2, R50, R2, !PT ;  /* 0x0000000232027209 */ /* 0x000fe40007810000 */
[----:B------:R-:W-:Y:S02]  /*b060*/  FMNMX.FTZ R6, R14, R118, !PT ;  /* 0x000000760e067209 */ /* 0x000fe40007810000 */
[----:B------:R-:W-:Y:S02]  /*b070*/  FMNMX.FTZ R2, R61, R2, !PT ;  /* 0x000000023d027209 */ /* 0x000fe40007810000 */
[----:B------:R-:W-:Y:S02]  /*b080*/  FSEL R29, R29, -INF , P6 ;  /* 0xff8000001d1d7808 */ /* 0x000fe40003000000 */
[----:B------:R-:W-:Y:S02]  /*b090*/  FMNMX.FTZ R2, R63, R2, !PT ;  /* 0x000000023f027209 */ /* 0x000fe40007810000 */
[----:B------:R-:W-:Y:S02]  /*b0a0*/  ISETP.GT.AND P6, PT, R5, 0x8, PT ;  /* 0x000000080500780c */ /* 0x000fe40003fc4270 */
[----:B------:R-:W-:Y:S02]  /*b0b0*/  FMNMX.FTZ R2, R93, R2, !PT ;  /* 0x000000025d027209 */ /* 0x000fe40007810000 */
[----:B------:R-:W-:Y:S02]  /*b0c0*/  FMNMX.FTZ R6, R21, R6, !PT ;  /* 0x0000000615067209 */ /* 0x000fe40007810000 */
[----:B------:R-:W-:Y:S02]  /*b0d0*/  FSEL R222, R102, -INF , P2 ;  /* 0xff80000066de7808 */ /* 0x000fe40001000000 */
[----:B------:R-:W-:Y:S02]  /*b0e0*/  FSEL R15, R251, -INF , P6 ;  /* 0xff800000fb0f7808 */ /* 0x000fe40003000000 */
[----:B------:R-:W-:Y:S02]  /*b0f0*/  ISETP.GT.AND P6, PT, R5, 0x9, PT ;  /* 0x000000090500780c */ /* 0x000fe40003fc4270 */
[----:B------:R-:W-:Y:S02]  /*b100*/  ISETP.GT.AND P2, PT, R0, 0x20, PT ;  /* 0x000000200000780c */ /* 0x000fe40003f44270 */
[----:B------:R-:W-:Y:S02]  /*b110*/  FMNMX.FTZ R2, R94, R2, !PT ;  /* 0x000000025e027209 */ /* 0x000fe40007810000 */
[----:B-1----:R-:W-:Y:S02]  /*b120*/  FMNMX.FTZ R7, R7, R4, !PT ;  /* 0x0000000407077209 */ /* 0x002fe40007810000 */
[----:B------:R-:W-:Y:S02]  /*b130*/  FSEL R48, R209, -INF , P2 ;  /* 0xff800000d1307808 */ /* 0x000fe40001000000 */
[----:B------:R-:W-:Y:S02]  /*b140*/  FSEL R221, R103, -INF , P1 ;  /* 0xff80000067dd7808 */ /* 0x000fe40000800000 */
[----:B------:R-:W-:Y:S02]  /*b150*/  ISETP.GT.AND P1, PT, R5, 0x10, PT ;  /* 0x000000100500780c */ /* 0x000fe40003f24270 */
[----:B------:R-:W-:Y:S02]  /*b160*/  FSEL R12, R252, -INF , P6 ;  /* 0xff800000fc0c7808 */ /* 0x000fe40003000000 */
[----:B------:R-:W-:Y:S02]  /*b170*/  FMNMX.FTZ R4, R10, R117, !PT ;  /* 0x000000750a047209 */ /* 0x000fe40007810000 */
[----:B------:R-:W-:Y:S02]  /*b180*/  ISETP.GT.AND P2, PT, R0, 0x21, PT ;  /* 0x000000210000780c */ /* 0x000fe40003f44270 */
[----:B------:R-:W-:Y:S02]  /*b190*/  FMNMX.FTZ R6, R15, R6, !PT ;  /* 0x000000060f067209 */ /* 0x000fe40007810000 */
[----:B------:R-:W-:Y:S02]  /*b1a0*/  FMNMX.FTZ R2, R112, R2, !PT ;  /* 0x0000000270027209 */ /* 0x000fe40007810000 */
[----:B------:R-:W-:Y:S01]  /*b1b0*/  FSEL R51, R208, -INF , P2 ;  /* 0xff800000d0337808 */ /* 0x000fe20001000000 */
[----:B------:R-:W-:Y:S01]  /*b1c0*/  IMAD.MOV.U32 R208, RZ, RZ, R57 ;  /* 0x000000ffffd07224 */ /* 0x000fe200078e0039 */
[----:B------:R-:W-:Y:S02]  /*b1d0*/  ISETP.GT.AND P2, PT, R5, 0x11, PT ;  /* 0x000000110500780c */ /* 0x000fe40003f44270 */
[----:B------:R-:W-:Y:S02]  /*b1e0*/  FSEL R27, R246, -INF , P1 ;  /* 0xff800000f61b7808 */ /* 0x000fe40000800000 */
[----:B------:R-:W-:Y:S02]  /*b1f0*/  FMNMX.FTZ R4, R13, R4, !PT ;  /* 0x000000040d047209 */ /* 0x000fe40007810000 */
[----:B------:R-:W-:Y:S02]  /*b200*/  FMNMX.FTZ R6, R12, R6, !PT ;  /* 0x000000060c067209 */ /* 0x000fe40007810000 */
[----:B------:R-:W-:Y:S02]  /*b210*/  FMNMX.FTZ R2, R184, R2, !PT ;  /* 0x00000002b8027209 */ /* 0x000fe40007810000 */
[----:B------:R-:W-:Y:S02]  /*b220*/  ISETP.GT.AND P1, PT, R5, 0x18, PT ;  /* 0x000000180500780c */ /* 0x000fe40003f24270 */
[----:B------:R-:W-:Y:S02]  /*b230*/  FSEL R26, R247, -INF , P2 ;  /* 0xff800000f71a7808 */ /* 0x000fe40001000000 */
[----:B------:R-:W-:Y:S02]  /*b240*/  FMNMX.FTZ R4, R16, R4, !PT ;  /* 0x0000000410047209 */ /* 0x000fe40007810000 */
[----:B------:R-:W-:Y:S02]  /*b250*/  FMNMX.FTZ R6, R27, R6, !PT ;  /* 0x000000061b067209 */ /* 0x000fe40007810000 */
[----:B------:R-:W-:Y:S02]  /*b260*/  FMNMX.FTZ R2, R188, R2, !PT ;  /* 0x00000002bc027209 */ /* 0x000fe40007810000 */
[----:B------:R-:W-:Y:S02]  /*b270*/  FSEL R220, R114, -INF , P0 ;  /* 0xff80000072dc7808 */ /* 0x000fe40000000000 */
[----:B------:R-:W-:Y:S02]  /*b280*/  FSEL R219, R115, -INF , P3 ;  /* 0xff80000073db7808 */ /* 0x000fe40001800000 */
[C---:B------:R-:W-:Y:S02]  /*b290*/  ISETP.GT.AND P6, PT, R0.reuse, 0x28, PT ;  /* 0x000000280000780c */ /* 0x040fe40003fc4270 */
[----:B------:R-:W-:Y:S02]  /*b2a0*/  ISETP.GT.AND P3, PT, R5, 0x19, PT ;  /* 0x000000190500780c */ /* 0x000fe40003f64270 */
[----:B------:R-:W-:Y:S02]  /*b2b0*/  FSEL R25, R243, -INF , P1 ;  /* 0xff800000f3197808 */ /* 0x000fe40000800000 */
[----:B------:R-:W-:Y:S02]  /*b2c0*/  FMNMX.FTZ R4, R17, R4, !PT ;  /* 0x0000000411047209 */ /* 0x000fe40007810000 */
[----:B------:R-:W-:Y:S02]  /*b2d0*/  ISETP.GT.AND P0, PT, R0, 0x29, PT ;  /* 0x000000290000780c */ /* 0x000fe40003f04270 */
[----:B------:R-:W-:Y:S02]  /*b2e0*/  FMNMX.FTZ R6, R26, R6, !PT ;  /* 0x000000061a067209 */ /* 0x000fe40007810000 */
[----:B------:R-:W-:Y:S02]  /*b2f0*/  FMNMX.FTZ R2, R189, R2, !PT ;  /* 0x00000002bd027209 */ /* 0x000fe40007810000 */
[----:B------:R-:W-:Y:S02]  /*b300*/  FSEL R57, R201, -INF , P6 ;  /* 0xff800000c9397808 */ /* 0x000fe40003000000 */
[C---:B------:R-:W-:Y:S02]  /*b310*/  ISETP.GT.AND P6, PT, R0.reuse, 0x30, PT ;  /* 0x000000300000780c */ /* 0x040fe40003fc4270 */
[----:B------:R-:W-:Y:S02]  /*b320*/  ISETP.GT.AND P2, PT, R0, 0x31, PT ;  /* 0x000000310000780c */ /* 0x000fe40003f44270 */
[----:B------:R-:W-:Y:S02]  /*b330*/  FSEL R59, R203, -INF , P0 ;  /* 0xff800000cb3b7808 */ /* 0x000fe40000000000 */
        /* <DEDUP_REMOVED lines=14> */
[----:B------:R-:W-:Y:S02]  /*b420*/  ISETP.GT.AND P0, PT, R0, 0x40, PT ;  /* 0x000000400000780c */ /* 0x000fe40003f04270 */
[----:B------:R-:W-:Y:S02]  /*b430*/  FSEL R104, R56, -INF , P1 ;  /* 0xff80000038687808 */ /* 0x000fe40000800000 */
[----:B------:R-:W-:Y:S02]  /*b440*/  FMNMX.FTZ R4, R32, R4, !PT ;  /* 0x0000000420047209 */ /* 0x000fe40007810000 */
[C---:B------:R-:W-:Y:S02]  /*b450*/  ISETP.GT.AND P2, PT, R5.reuse, 0x28, PT ;  /* 0x000000280500780c */ /* 0x040fe40003f44270 */
[C---:B------:R-:W-:Y:S02]  /*b460*/  ISETP.GT.AND P1, PT, R5.reuse, 0x29, PT ;  /* 0x000000290500780c */ /* 0x040fe40003f24270 */
        /* <DEDUP_REMOVED lines=9> */
[----:B------:R-:W-:Y:S02]  /*b500*/  FSEL R58, R212, -INF , P2 ;  /* 0xff800000d43a7808 */ /* 0x000fe40001000000 */
[C---:B------:R-:W-:Y:S02]  /*b510*/  ISETP.GT.AND P2, PT, R0.reuse, 0x48, PT ;  /* 0x000000480000780c */ /* 0x040fe40003f44270 */
[----:B------:R-:W-:Y:S02]  /*b520*/  FSEL R60, R213, -INF , P1 ;  /* 0xff800000d53c7808 */ /* 0x000fe40000800000 */
[C---:B------:R-:W-:Y:S02]  /*b530*/  ISETP.GT.AND P1, PT, R0.reuse, 0x49, PT ;  /* 0x000000490000780c */ /* 0x040fe40003f24270 */
[----:B------:R-:W-:Y:S02]  /*b540*/  FSEL R185, R185, -INF , P6 ;  /* 0xff800000b9b97808 */ /* 0x000fe40003000000 */
[----:B------:R-:W-:Y:S02]  /*b550*/  ISETP.GT.AND P6, PT, R5, 0x38, PT ;  /* 0x000000380500780c */ /* 0x000fe40003fc4270 */
[----:B------:R-:W-:Y:S02]  /*b560*/  ISETP.GT.AND P3, PT, R0, 0x50, PT ;  /* 0x000000500000780c */ /* 0x000fe40003f64270 */
[----:B------:R-:W-:Y:S02]  /*b570*/  FMNMX.FTZ R4, R29, R4, !PT ;  /* 0x000000041d047209 */ /* 0x000fe40007810000 */
[----:B------:R-:W-:Y:S02]  /*b580*/  FMNMX.FTZ R6, R56, R6, !PT ;  /* 0x0000000638067209 */ /* 0x000fe40007810000 */
[----:B------:R-:W-:Y:S02]  /*b590*/  FMNMX.FTZ R2, R248, R2, !PT ;  /* 0x00000002f8027209 */ /* 0x000fe40007810000 */
[----:B------:R-:W-:Y:S02]  /*b5a0*/  FSEL R97, R199, -INF , P0 ;  /* 0xff800000c7617808 */ /* 0x000fe40000000000 */
[----:B------:R-:W-:Y:S02]  /*b5b0*/  FSEL R103, R200, -INF , P6 ;  /* 0xff800000c8677808 */ /* 0x000fe40003000000 */
[----:B------:R-:W-:Y:S02]  /*b5c0*/  FSEL R191, R73, -INF , P2 ;  /* 0xff80000049bf7808 */ /* 0x000fe40001000000 */
[----:B------:R-:W-:Y:S01]  /*b5d0*/  ISETP.GT.AND P2, PT, R5, 0x39, PT ;  /* 0x000000390500780c */ /* 0x000fe20003f44270 */
[----:B------:R-:W-:Y:S01]  /*b5e0*/  SHFL.BFLY PT, R73, R7, 0x1, 0x1f ;  /* 0x0c201f0007497f89 */ /* 0x000fe200000e0000 */
[----:B------:R-:W-:Y:S02]  /*b5f0*/  ISETP.GT.AND P0, PT, R0, 0x51, PT ;  /* 0x000000510000780c */ /* 0x000fe40003f04270 */
[----:B------:R-:W-:Y:S02]  /*b600*/  FSEL R190, R77, -INF , P1 ;  /* 0xff8000004dbe7808 */ /* 0x000fe40000800000 */
[C---:B------:R-:W-:Y:S02]  /*b610*/  ISETP.GT.AND P1, PT, R5.reuse, 0x40, PT ;  /* 0x000000400500780c */ /* 0x040fe40003f24270 */
[----:B------:R-:W-:Y:S02]  /*b620*/  FMNMX.FTZ R4, R48, R4, !PT ;  /* 0x0000000430047209 */ /* 0x000fe40007810000 */
[----:B------:R-:W-:Y:S02]  /*b630*/  ISETP.GT.AND P6, PT, R0, 0x58, PT ;  /* 0x000000580000780c */ /* 0x000fe40003fc4270 */
        /* <DEDUP_REMOVED lines=9> */
[----:B------:R-:W-:Y:S02]  /*b6d0*/  FSEL R207, R76, -INF , P0 ;  /* 0xff8000004ccf7808 */ /* 0x000fe40000000000 */
[C---:B------:R-:W-:Y:S02]  /*b6e0*/  ISETP.GT.AND P0, PT, R0.reuse, 0x60, PT ;  /* 0x000000600000780c */ /* 0x040fe40003f04270 */
[----:B------:R-:W-:Y:S02]  /*b6f0*/  FSEL R206, R75, -INF , P6 ;  /* 0xff8000004bce7808 */ /* 0x000fe40003000000 */
[----:B------:R-:W-:Y:S02]  /*b700*/  FSEL R111, R197, -INF , P3 ;  /* 0xff800000c56f7808 */ /* 0x000fe40001800000 */
[C---:B------:R-:W-:Y:S02]  /*b710*/  ISETP.GT.AND P6, PT, R0.reuse, 0x68, PT ;  /* 0x000000680000780c */ /* 0x040fe40003fc4270 */
        /* <DEDUP_REMOVED lines=20> */
[----:B------:R-:W-:Y:S02]  /*b860*/  ISETP.GT.AND P2, PT, R5, 0x49, PT ;  /* 0x000000490500780c */ /* 0x000fe40003f44270 */
[----:B------:R-:W-:Y:S02]  /*b870*/  FMNMX.FTZ R0, R111, R0, !PT ;  /* 0x000000006f007209 */ /* 0x000fe40007810000 */
[----:B------:R-:W-:Y:S02]  /*b880*/  FMNMX.FTZ R4, R115, R4, !PT ;  /* 0x0000000473047209 */ /* 0x000fe40007810000 */
[----:B------:R-:W-:Y:S02]  /*b890*/  FSEL R201, R52, -INF , P0 ;  /* 0xff80000034c97808 */ /* 0x000fe40000000000 */
[----:B------:R-:W-:Y:S02]  /*b8a0*/  FSEL R113, R79, -INF , P2 ;  /* 0xff8000004f717808 */ /* 0x000fe40001000000 */
[----:B------:R-:W-:Y:S02]  /*b8b0*/  FMNMX.FTZ R0, R114, R0, !PT ;  /* 0x0000000072007209 */ /* 0x000fe40007810000 */
[----:B------:R-:W-:Y:S02]  /*b8c0*/  ISETP.GT.AND P0, PT, R5, 0x50, PT ;  /* 0x000000500500780c */ /* 0x000fe40003f04270 */
[----:B------:R-:W-:Y:S02]  /*b8d0*/  FMNMX.FTZ R0, R113, R0, !PT ;  /* 0x0000000071007209 */ /* 0x000fe40007810000 */
[----:B------:R-:W-:Y:S02]  /*b8e0*/  FSEL R215, R90, -INF , P0 ;  /* 0xff8000005ad77808 */ /* 0x000fe40000000000 */
[----:B------:R-:W-:Y:S02]  /*b8f0*/  ISETP.GT.AND P2, PT, R5, 0x51, PT ;  /* 0x000000510500780c */ /* 0x000fe40003f44270 */
[----:B------:R-:W-:Y:S02]  /*b900*/  FMNMX.FTZ R4, R185, R4, !PT ;  /* 0x00000004b9047209 */ /* 0x000fe40007810000 */
[----:B------:R-:W-:Y:S02]  /*b910*/  FSEL R200, R53, -INF , P1 ;  /* 0xff80000035c87808 */ /* 0x000fe40000800000 */
[----:B------:R-:W-:Y:S02]  /*b920*/  FSEL R218, R91, -INF , P2 ;  /* 0xff8000005bda7808 */ /* 0x000fe40001000000 */
[----:B------:R-:W-:Y:S02]  /*b930*/  FMNMX.FTZ R0, R215, R0, !PT ;  /* 0x00000000d7007209 */ /* 0x000fe40007810000 */
[----:B------:R-:W-:Y:S02]  /*b940*/  ISETP.GT.AND P1, PT, R5, 0x58, PT ;  /* 0x000000580500780c */ /* 0x000fe40003f24270 */
[----:B------:R-:W-:Y:S02]  /*b950*/  FMNMX.FTZ R4, R191, R4, !PT ;  /* 0x00000004bf047209 */ /* 0x000fe40007810000 */
[----:B-1----:R-:W-:Y:S02]  /*b960*/  FMNMX.FTZ R2, R2, R8, !PT ;  /* 0x0000000802027209 */ /* 0x002fe40007810000 */
[C---:B------:R-:W-:Y:S02]  /*b970*/  ISETP.GT.AND P0, PT, R5.reuse, 0x59, PT ;  /* 0x000000590500780c */ /* 0x040fe40003f04270 */
[----:B------:R-:W-:Y:S01]  /*b980*/  FSEL R198, R108, -INF , P6 ;  /* 0xff8000006cc67808 */ /* 0x000fe20003000000 */
[----:B------:R-:W1:Y:S01]  /*b990*/  SHFL.BFLY PT, R72, R2, 0x1, 0x1f ;  /* 0x0c201f0002487f89 */ /* 0x000e6200000e0000 */
[----:B------:R-:W-:Y:S02]  /*b9a0*/  FSEL R108, R78, -INF , P1 ;  /* 0xff8000004e6c7808 */ /* 0x000fe40000800000 */
[----:B------:R-:W-:Y:S02]  /*b9b0*/  FMNMX.FTZ R0, R218, R0, !PT ;  /* 0x00000000da007209 */ /* 0x000fe40007810000 */
[----:B------:R-:W-:Y:S02]  /*b9c0*/  FMNMX.FTZ R4, R190, R4, !PT ;  /* 0x00000004be047209 */ /* 0x000fe40007810000 */
[----:B------:R-:W-:Y:S02]  /*b9d0*/  ISETP.GT.AND P1, PT, R5, 0x60, PT ;  /* 0x000000600500780c */ /* 0x000fe40003f24270 */
[----:B------:R-:W-:Y:S02]  /*b9e0*/  FSEL R252, R95, -INF , P0 ;  /* 0xff8000005ffc7808 */ /* 0x000fe40000000000 */
[----:B------:R-:W-:Y:S02]  /*b9f0*/  FMNMX.FTZ R0, R108, R0, !PT ;  /* 0x000000006c007209 */ /* 0x000fe40007810000 */
[----:B------:R-:W-:Y:S02]  /*ba00*/  FMNMX.FTZ R4, R209, R4, !PT ;  /* 0x00000004d1047209 */ /* 0x000fe40007810000 */
[----:B------:R-:W-:Y:S02]  /*ba10*/  FSEL R250, R54, -INF , P1 ;  /* 0xff80000036fa7808 */ /* 0x000fe40000800000 */
[----:B------:R-:W-:Y:S01]  /*ba20*/  FMNMX.FTZ R0, R252, R0, !PT ;  /* 0x00000000fc007209 */ /* 0x000fe20007810000 */
[----:B------:R-:W-:Y:S01]  /*ba30*/  LDSM.16.MT88.4 R52, [R225+0x100] ;  /* 0x00010000e134783b */ /* 0x000fe20000004200 */
[----:B------:R-:W-:Y:S02]  /*ba40*/  ISETP.GT.AND P0, PT, R5, 0x61, PT ;  /* 0x000000610500780c */ /* 0x000fe40003f04270 */
[----:B------:R-:W-:Y:S02]  /*ba50*/  FMNMX.FTZ R4, R207, R4, !PT ;  /* 0x00000004cf047209 */ /* 0x000fe40007810000 */
[----:B------:R-:W-:Y:S02]  /*ba60*/  FMNMX.FTZ R0, R250, R0, !PT ;  /* 0x00000000fa007209 */ /* 0x000fe40007810000 */
[----:B------:R-:W-:Y:S02]  /*ba70*/  FMNMX.FTZ R4, R206, R4, !PT ;  /* 0x00000004ce047209 */ /* 0x000fe40007810000 */
[----:B------:R-:W-:Y:S02]  /*ba80*/  ISETP.GT.AND P1, PT, R5, 0x68, PT ;  /* 0x000000680500780c */ /* 0x000fe40003f24270 */
[----:B------:R-:W-:Y:S02]  /*ba90*/  FSEL R246, R107, -INF , P0 ;  /* 0xff8000006bf67808 */ /* 0x000fe40000000000 */
[----:B------:R-:W-:Y:S02]  /*baa0*/  FMNMX.FTZ R4, R204, R4, !PT ;  /* 0x00000004cc047209 */ /* 0x000fe40007810000 */
[----:B------:R-:W-:Y:S02]  /*bab0*/  ISETP.GT.AND P0, PT, R5, 0x69, PT ;  /* 0x000000690500780c */ /* 0x000fe40003f04270 */
[----:B------:R-:W-:Y:S02]  /*bac0*/  FSEL R243, R110, -INF , P1 ;  /* 0xff8000006ef37808 */ /* 0x000fe40000800000 */
[----:B------:R-:W-:Y:S02]  /*bad0*/  FMNMX.FTZ R0, R246, R0, !PT ;  /* 0x00000000f6007209 */ /* 0x000fe40007810000 */
[----:B------:R-:W-:Y:S02]  /*bae0*/  FSEL R74, R74, -INF , P0 ;  /* 0xff8000004a4a7808 */ /* 0x000fe40000000000 */
[----:B------:R-:W-:Y:S02]  /*baf0*/  FMNMX.FTZ R4, R201, R4, !PT ;  /* 0x00000004c9047209 */ /* 0x000fe40007810000 */
[----:B------:R-:W-:Y:S02]  /*bb00*/  FMNMX.FTZ R0, R243, R0, !PT ;  /* 0x00000000f3007209 */ /* 0x000fe40007810000 */
[----:B------:R-:W-:Y:S02]  /*bb10*/  FMNMX.FTZ R4, R200, R4, !PT ;  /* 0x00000004c8047209 */ /* 0x000fe40007810000 */
[----:B------:R-:W-:Y:S02]  /*bb20*/  FMNMX.FTZ R0, R74, R0, !PT ;  /* 0x000000004a007209 */ /* 0x000fe40007810000 */
[----:B-1----:R-:W-:Y:S02]  /*bb30*/  FMNMX.FTZ R72, R2, R72, !PT ;  /* 0x0000004802487209 */ /* 0x002fe40007810000 */
[----:B------:R-:W-:Y:S01]  /*bb40*/  FSEL R199, R109, -INF , P3 ;  /* 0xff8000006dc77808 */ /* 0x000fe20001800000 */
[----:B------:R-:W1:Y:S01]  /*bb50*/  SHFL.BFLY PT, R2, R0, 0x2, 0x1f ;  /* 0x0c401f0000027f89 */ /* 0x000e6200000e0000 */
[----:B------:R-:W-:Y:S01]  /*bb60*/  FMNMX.FTZ R4, R198, R4, !PT ;  /* 0x00000004c6047209 */ /* 0x000fe20007810000 */
[C---:B------:R-:W-:Y:S01]  /*bb70*/  FMUL.FTZ R100, R72.reuse, c[0x0][0x2d0] ;  /* 0x0000b40048647a20 */ /* 0x040fe20000410000 */
[----:B------:R-:W-:Y:S02]  /*bb80*/  FMNMX.FTZ R73, R7, R73, !PT ;  /* 0x0000004907497209 */ /* 0x000fe40007810000 */
[----:B------:R-:W-:Y:S02]  /*bb90*/  FMNMX.FTZ R4, R199, R4, !PT ;  /* 0x00000004c7047209 */ /* 0x000fe40007810000 */
[----:B------:R-:W-:Y:S01]  /*bba0*/  FSETP.NEU.FTZ.AND P1, PT, R72, -INF , PT ;  /* 0xff8000004800780b */ /* 0x000fe20003f3d000 */
[C---:B------:R-:W-:Y:S01]  /*bbb0*/  FMUL.FTZ R75, R73.reuse, c[0x0][0x2d0] ;  /* 0x0000b400494b7a20 */ /* 0x040fe20000410000 */
[----:B------:R-:W-:Y:S01]  /*bbc0*/  FSETP.NEU.FTZ.AND P2, PT, R73, -INF , PT ;  /* 0xff8000004900780b */ /* 0x000fe20003f5d000 */
[----:B------:R-:W2:Y:S01]  /*bbd0*/  SHFL.BFLY PT, R7, R4, 0x2, 0x1f ;  /* 0x0c401f0004077f89 */ /* 0x000ea200000e0000 */
[----:B------:R-:W-:Y:S02]  /*bbe0*/  FSEL R100, R100, RZ, P1 ;  /* 0x000000ff64647208 */ /* 0x000fe40000800000 */
[----:B------:R-:W-:Y:S05]  /*bbf0*/  FSEL R75, R75, RZ, P2 ;  /* 0x000000ff4b4b7208 */ /* 0x000fea0001000000 */
[--C-:B------:R-:W-:Y:S02]  /*bc00*/  FFMA.FTZ R5, R19, c[0x0][0x2d0], -R75.reuse ;  /* 0x0000b40013057a23 */ /* 0x100fe4000001084b */
[--C-:B------:R-:W-:Y:S02]  /*bc10*/  FFMA.FTZ R6, R9, c[0x0][0x2d0], -R75.reuse ;  /* 0x0000b40009067a23 */ /* 0x100fe4000001084b */
[----:B------:R3:W-:Y:S01]  /*bc20*/  MUFU.EX2 R247, R5 ;  /* 0x0000000500f77308 */ /* 0x0007e20000000800 */
[----:B-1----:R-:W-:Y:S01]  /*bc30*/  FMNMX.FTZ R0, R0, R2, !PT ;  /* 0x0000000200007209 */ /* 0x002fe20007810000 */
[--C-:B------:R-:W-:Y:S08]  /*bc40*/  FFMA.FTZ R2, R20, c[0x0][0x2d0], -R100.reuse ;  /* 0x0000b40014027a23 */ /* 0x100ff00000010864 */
[----:B------:R1:W-:Y:S01]  /*bc50*/  MUFU.EX2 R240, R2 ;  /* 0x0000000200f07308 */ /* 0x0003e20000000800 */
[----:B--2---:R-:W-:Y:S01]  /*bc60*/  FMNMX.FTZ R4, R4, R7, !PT ;  /* 0x0000000704047209 */ /* 0x004fe20007810000 */
[--C-:B------:R-:W-:Y:S04]  /*bc70*/  FFMA.FTZ R7, R39, c[0x0][0x2d0], -R75.reuse ;  /* 0x0000b40027077a23 */ /* 0x100fe8000001084b */
[----:B------:R-:W2:Y:S04]  /*bc80*/  SHFL.BFLY PT, R71, R4, 0x1, 0x1f ;  /* 0x0c201f0004477f89 */ /* 0x000ea800000e0000 */
[----:B------:R4:W4:Y:S01]  /*bc90*/  MUFU.EX2 R251, R6 ;  /* 0x0000000600fb7308 */ /* 0x0009220000000800 */
[--C-:B---3--:R-:W-:Y:S09]  /*bca0*/  FFMA.FTZ R5, R23, c[0x0][0x2d0], -R75.reuse ;  /* 0x0000b40017057a23 */ /* 0x108ff2000001084b */
[----:B------:R3:W-:Y:S01]  /*bcb0*/  MUFU.EX2 R241, R5 ;  /* 0x0000000500f17308 */ /* 0x0007e20000000800 */
[----:B-1----:R-:W1:Y:S09]  /*bcc0*/  SHFL.BFLY PT, R2, R0, 0x1, 0x1f ;  /* 0x0c201f0000027f89 */ /* 0x002e7200000e0000 */
[----:B------:R-:W-:Y:S01]  /*bcd0*/  MUFU.EX2 R233, R7 ;  /* 0x0000000700e97308 */ /* 0x000fe20000000800 */
[----:B--2---:R-:W-:Y:S01]  /*bce0*/  FMNMX.FTZ R71, R4, R71, !PT ;  /* 0x0000004704477209 */ /* 0x004fe20007810000 */
[--C-:B------:R-:W-:Y:S02]  /*bcf0*/  FFMA.FTZ R4, R22, c[0x0][0x2d0], -R100.reuse ;  /* 0x0000b40016047a23 */ /* 0x100fe40000010864 */
[--C-:B----4-:R-:W-:Y:S01]  /*bd00*/  FFMA.FTZ R6, R40, c[0x0][0x2d0], -R75.reuse ;  /* 0x0000b40028067a23 */ /* 0x110fe2000001084b */
[C---:B------:R-:W-:Y:S01]  /*bd10*/  FSETP.NEU.FTZ.AND P0, PT, R71.reuse, -INF , PT ;  /* 0xff8000004700780b */ /* 0x040fe20003f1d000 */
[----:B------:R-:W-:Y:S01]  /*bd20*/  FMUL.FTZ R101, R71, c[0x0][0x2d0] ;  /* 0x0000b40047657a20 */ /* 0x000fe20000410000 */
[----:B------:R-:W-:Y:S03]  /*bd30*/  F2FP.PACK_AB R76, R247, R251 ;  /* 0x000000fbf74c723e */ /* 0x000fe600000000ff */
[----:B------:R-:W2:Y:S01]  /*bd40*/  MUFU.EX2 R236, R4 ;  /* 0x0000000400ec7308 */ /* 0x000ea20000000800 */
[----:B------:R-:W-:Y:S01]  /*bd50*/  FSEL R101, R101, RZ, P0 ;  /* 0x000000ff65657208 */ /* 0x000fe20000000000 */
[----:B---3--:R-:W-:Y:S01]  /*bd60*/  FFMA.FTZ R5, R28, c[0x0][0x2d0], -R75 ;  /* 0x0000b4001c057a23 */ /* 0x008fe2000001084b */
[----:B-1----:R-:W-:Y:S03]  /*bd70*/  FMNMX.FTZ R70, R2, R0, !PT ;  /* 0x0000000002467209 */ /* 0x002fe60007810000 */
[--C-:B------:R-:W-:Y:S04]  /*bd80*/  FFMA.FTZ R0, R16, c[0x0][0x2d0], -R101.reuse ;  /* 0x0000b40010007a23 */ /* 0x100fe80000010865 */
[----:B------:R1:W3:Y:S01]  /*bd90*/  MUFU.EX2 R237, R5 ;  /* 0x0000000500ed7308 */ /* 0x0002e20000000800 */
[--C-:B------:R-:W-:Y:S01]  /*bda0*/  FFMA.FTZ R2, R33, c[0x0][0x2d0], -R100.reuse ;  /* 0x0000b40021027a23 */ /* 0x100fe20000010864 */
[C---:B------:R-:W-:Y:S01]  /*bdb0*/  FSETP.NEU.FTZ.AND P3, PT, R70.reuse, -INF , PT ;  /* 0xff8000004600780b */ /* 0x040fe20003f7d000 */
[----:B------:R-:W-:Y:S05]  /*bdc0*/  FMUL.FTZ R102, R70, c[0x0][0x2d0] ;  /* 0x0000b40046667a20 */ /* 0x000fea0000410000 */
[----:B------:R-:W-:Y:S02]  /*bdd0*/  FSEL R102, R102, RZ, P3 ;  /* 0x000000ff66667208 */ /* 0x000fe40001800000 */
[----:B------:R4:W-:Y:S01]  /*bde0*/  MUFU.EX2 R239, R0 ;  /* 0x0000000000ef7308 */ /* 0x0009e20000000800 */
[----:B--2---:R-:W-:Y:S01]  /*bdf0*/  F2FP.PACK_AB R79, R236, R240 ;  /* 0x000000f0ec4f723e */ /* 0x004fe200000000ff */
[--C-:B------:R-:W-:Y:S08]  /*be00*/  FFMA.FTZ R4, R10, c[0x0][0x2d0], -R101.reuse ;  /* 0x0000b4000a047a23 */ /* 0x100ff00000010865 */
[----:B------:R2:W-:Y:S01]  /*be10*/  MUFU.EX2 R232, R2 ;  /* 0x0000000200e87308 */ /* 0x0005e20000000800 */
[--C-:B-1----:R-:W-:Y:S01]  /*be20*/  FFMA.FTZ R5, R11, c[0x0][0x2d0], -R100.reuse ;  /* 0x0000b4000b057a23 */ /* 0x102fe20000010864 */
[----:B---3--:R-:W-:Y:S08]  /*be30*/  F2FP.PACK_AB R78, R237, R241 ;  /* 0x000000f1ed4e723e */ /* 0x008ff000000000ff */
[----:B------:R1:W-:Y:S01]  /*be40*/  MUFU.EX2 R216, R5 ;  /* 0x0000000500d87308 */ /* 0x0003e20000000800 */
[----:B----4-:R-:W-:Y:S09]  /*be50*/  FFMA.FTZ R0, R17, c[0x0][0x2d0], -R101 ;  /* 0x0000b40011007a23 */ /* 0x010ff20000010865 */
[----:B------:R3:W4:Y:S01]  /*be60*/  MUFU.EX2 R235, R0 ;  /* 0x0000000000eb7308 */ /* 0x0007220000000800 */
[--C-:B--2---:R-:W-:Y:S09]  /*be70*/  FFMA.FTZ R2, R44, c[0x0][0x2d0], -R75.reuse ;  /* 0x0000b4002c027a23 */ /* 0x104ff2000001084b */
[----:B------:R2:W-:Y:S01]  /*be80*/  MUFU.EX2 R33, R2 ;  /* 0x0000000200217308 */ /* 0x0005e20000000800 */
[----:B-1----:R-:W-:Y:S09]  /*be90*/  FFMA.FTZ R5, R18, c[0x0][0x2d0], -R100 ;  /* 0x0000b40012057a23 */ /* 0x002ff20000010864 */
[----:B------:R1:W1:Y:S01]  /*bea0*/  MUFU.EX2 R244, R5 ;  /* 0x0000000500f47308 */ /* 0x0002620000000800 */
[--C-:B---3--:R-:W-:Y:S01]  /*beb0*/  FFMA.FTZ R0, R14, c[0x0][0x2d0], -R102.reuse ;  /* 0x0000b4000e007a23 */ /* 0x108fe20000010866 */
[----:B----4-:R-:W-:Y:S08]  /*bec0*/  F2FP.PACK_AB R66, R235, R239 ;  /* 0x000000efeb42723e */ /* 0x010ff000000000ff */
[----:B------:R3:W-:Y:S01]  /*bed0*/  MUFU.EX2 R211, R0 ;  /* 0x0000000000d37308 */ /* 0x0007e20000000800 */
[--C-:B--2---:R-:W-:Y:S09]  /*bee0*/  FFMA.FTZ R2, R47, c[0x0][0x2d0], -R75.reuse ;  /* 0x0000b4002f027a23 */ /* 0x104ff2000001084b */
[----:B------:R2:W-:Y:S01]  /*bef0*/  MUFU.EX2 R212, R2 ;  /* 0x0000000200d47308 */ /* 0x0005e20000000800 */
[----:B-1----:R-:W-:Y:S01]  /*bf00*/  FFMA.FTZ R5, R41, c[0x0][0x2d0], -R75 ;  /* 0x0000b40029057a23 */ /* 0x002fe2000001084b */
[----:B------:R-:W-:Y:S08]  /*bf10*/  F2FP.PACK_AB R77, R244, R216 ;  /* 0x000000d8f44d723e */ /* 0x000ff000000000ff */
[----:B------:R1:W-:Y:S01]  /*bf20*/  MUFU.EX2 R213, R4 ;  /* 0x0000000400d57308 */ /* 0x0003e20000000800 */
[--C-:B---3--:R-:W-:Y:S02]  /*bf30*/  FFMA.FTZ R0, R21, c[0x0][0x2d0], -R102.reuse ;  /* 0x0000b40015007a23 */ /* 0x108fe40000010866 */
[----:B------:R-:W3:Y:S07]  /*bf40*/  LDSM.16.MT88.4 R20, [R224+0x100] ;  /* 0x00010000e014783b */ /* 0x000eee0000004200 */
[----:B------:R4:W4:Y:S01]  /*bf50*/  MUFU.EX2 R242, R0 ;  /* 0x0000000000f27308 */ /* 0x0009220000000800 */
[----:B--2---:R-:W-:Y:S09]  /*bf60*/  FSEL R2, R72, RZ, P1 ;  /* 0x000000ff48027208 */ /* 0x004ff20000800000 */
[----:B------:R2:W-:Y:S01]  /*bf70*/  MUFU.EX2 R91, R5 ;  /* 0x00000005005b7308 */ /* 0x0005e20000000800 */
[----:B-1----:R-:W-:Y:S09]  /*bf80*/  FFMA.FTZ R4, R13, c[0x0][0x2d0], -R101 ;  /* 0x0000b4000d047a23 */ /* 0x002ff20000010865 */
[----:B------:R1:W1:Y:S01]  /*bf90*/  MUFU.EX2 R217, R4 ;  /* 0x0000000400d97308 */ /* 0x0002620000000800 */
[--C-:B----4-:R-:W-:Y:S01]  /*bfa0*/  FFMA.FTZ R0, R15, c[0x0][0x2d0], -R102.reuse ;  /* 0x0000b4000f007a23 */ /* 0x110fe20000010866 */
[----:B------:R-:W-:Y:S08]  /*bfb0*/  F2FP.PACK_AB R65, R242, R211 ;  /* 0x000000d3f241723e */ /* 0x000ff000000000ff */
[----:B------:R4:W-:Y:S01]  /*bfc0*/  MUFU.EX2 R238, R0 ;  /* 0x0000000000ee7308 */ /* 0x0009e20000000800 */
[--C-:B--2---:R-:W-:Y:S09]  /*bfd0*/  FFMA.FTZ R5, R43, c[0x0][0x2d0], -R75.reuse ;  /* 0x0000b4002b057a23 */ /* 0x104ff2000001084b */
[----:B------:R-:W-:Y:S01]  /*bfe0*/  MUFU.EX2 R229, R6 ;  /* 0x0000000600e57308 */ /* 0x000fe20000000800 */
[----:B-1----:R-:W-:Y:S01]  /*bff0*/  FFMA.FTZ R4, R42, c[0x0][0x2d0], -R75 ;  /* 0x0000b4002a047a23 */ /* 0x002fe2000001084b */
[----:B------:R-:W-:Y:S08]  /*c000*/  F2FP.PACK_AB R64, R217, R213 ;  /* 0x000000d5d940723e */ /* 0x000ff000000000ff */
[----:B------:R1:W-:Y:S01]  /*c010*/  MUFU.EX2 R197, R4 ;  /* 0x0000000400c57308 */ /* 0x0003e20000000800 */
[----:B----4-:R-:W-:Y:S09]  /*c020*/  FFMA.FTZ R0, R12, c[0x0][0x2d0], -R102 ;  /* 0x0000b4000c007a23 */ /* 0x010ff20000010866 */
[----:B------:R2:W4:Y:S10]  /*c030*/  MUFU.EX2 R234, R0 ;  /* 0x0000000000ea7308 */ /* 0x0005340000000800 */
[----:B------:R-:W-:Y:S01]  /*c040*/  MUFU.EX2 R40, R5 ;  /* 0x0000000500287308 */ /* 0x000fe20000000800 */
[--C-:B-1----:R-:W-:Y:S09]  /*c050*/  FFMA.FTZ R4, R38, c[0x0][0x2d0], -R100.reuse ;  /* 0x0000b40026047a23 */ /* 0x102ff20000010864 */
[----:B------:R-:W-:Y:S01]  /*c060*/  MUFU.EX2 R195, R4 ;  /* 0x0000000400c37308 */ /* 0x000fe20000000800 */
[--C-:B--2---:R-:W-:Y:S01]  /*c070*/  FFMA.FTZ R0, R34, c[0x0][0x2d0], -R100.reuse ;  /* 0x0000b40022007a23 */ /* 0x104fe20000010864 */
[----:B----4-:R-:W-:Y:S08]  /*c080*/  F2FP.PACK_AB R67, R234, R238 ;  /* 0x000000eeea43723e */ /* 0x010ff000000000ff */
[----:B------:R1:W-:Y:S02]  /*c090*/  MUFU.EX2 R228, R0 ;  /* 0x0000000000e47308 */ /* 0x0003e40000000800 */
[--C-:B-1----:R-:W-:Y:S08]  /*c0a0*/  FFMA.FTZ R0, R36, c[0x0][0x2d0], -R100.reuse ;  /* 0x0000b40024007a23 */ /* 0x102ff00000010864 */
[----:B------:R1:W-:Y:S02]  /*c0b0*/  MUFU.EX2 R109, R0 ;  /* 0x00000000006d7308 */ /* 0x0003e40000000800 */
[----:B-1----:R-:W-:Y:S08]  /*c0c0*/  FFMA.FTZ R0, R35, c[0x0][0x2d0], -R100 ;  /* 0x0000b40023007a23 */ /* 0x002ff00000010864 */
[----:B------:R1:W-:Y:S02]  /*c0d0*/  MUFU.EX2 R95, R0 ;  /* 0x00000000005f7308 */ /* 0x0003e40000000800 */
[--C-:B-1----:R-:W-:Y:S08]  /*c0e0*/  FFMA.FTZ R0, R30, c[0x0][0x2d0], -R101.reuse ;  /* 0x0000b4001e007a23 */ /* 0x102ff00000010865 */
[----:B------:R1:W-:Y:S02]  /*c0f0*/  MUFU.EX2 R231, R0 ;  /* 0x0000000000e77308 */ /* 0x0003e40000000800 */
[--C-:B-1----:R-:W-:Y:S08]  /*c100*/  FFMA.FTZ R0, R31, c[0x0][0x2d0], -R101.reuse ;  /* 0x0000b4001f007a23 */ /* 0x102ff00000010865 */
        /* <DEDUP_REMOVED lines=13> */
[----:B-1----:R-:W-:Y:S02]  /*c1e0*/  FFMA.FTZ R0, R37, c[0x0][0x2d0], -R100 ;  /* 0x0000b40025007a23 */ /* 0x002fe40000010864 */
[----:B------:R-:W1:Y:S06]  /*c1f0*/  LDSM.16.MT88.4 R36, [R227+0x100] ;  /* 0x00010000e324783b */ /* 0x000e6c0000004200 */
[----:B------:R2:W-:Y:S02]  /*c200*/  MUFU.EX2 R34, R0 ;  /* 0x0000000000227308 */ /* 0x0005e40000000800 */
[----:B--2---:R-:W-:Y:S08]  /*c210*/  FFMA.FTZ R0, R45, c[0x0][0x2d0], -R75 ;  /* 0x0000b4002d007a23 */ /* 0x004ff0000001084b */
[----:B------:R2:W-:Y:S02]  /*c220*/  MUFU.EX2 R202, R0 ;  /* 0x0000000000ca7308 */ /* 0x0005e40000000800 */
[----:B--2---:R-:W-:Y:S05]  /*c230*/  FSEL R0, R73, RZ, P2 ;  /* 0x000000ff49007208 */ /* 0x004fea0001000000 */
[----:B------:R-:W-:Y:S04]  /*c240*/  FADD.FTZ R0, -R0, R3 ;  /* 0x0000000300007221 */ /* 0x000fe80000010100 */
[----:B------:R-:W-:Y:S04]  /*c250*/  FMUL.FTZ R0, R0, c[0x0][0x2d0] ;  /* 0x0000b40000007a20 */ /* 0x000fe80000410000 */
[----:B------:R2:W4:Y:S02]  /*c260*/  MUFU.EX2 R69, R0 ;  /* 0x0000000000457308 */ /* 0x0005240000000800 */
[----:B--2---:R-:W-:Y:S01]  /*c270*/  FADD.FTZ R0, -R2, R116 ;  /* 0x0000007402007221 */ /* 0x004fe20000010100 */
[----:B------:R-:W-:Y:S01]  /*c280*/  FSEL R2, R71, RZ, P0 ;  /* 0x000000ff47027208 */ /* 0x000fe20000000000 */
[C---:B----4-:R-:W-:Y:S01]  /*c290*/  FMUL.FTZ R4, R69.reuse, R120 ;  /* 0x0000007845047220 */ /* 0x050fe20000410000 */
[----:B------:R-:W-:Y:S01]  /*c2a0*/  PLOP3.LUT P0, PT, PT, PT, UP0, 0x80, 0x0 ;  /* 0x000000000000781c */ /* 0x000fe20003f0f008 */
[----:B------:R-:W-:Y:S02]  /*c2b0*/  FMUL.FTZ R0, R0, c[0x0][0x2d0] ;  /* 0x0000b40000007a20 */ /* 0x000fe40000410000 */
[C---:B------:R-:W-:Y:S02]  /*c2c0*/  FMUL.FTZ R5, R69.reuse, R121 ;  /* 0x0000007945057220 */ /* 0x040fe40000410000 */
[----:B------:R2:W4:Y:S01]  /*c2d0*/  MUFU.EX2 R68, R0 ;  /* 0x0000000000447308 */ /* 0x0005220000000800 */
[C---:B------:R-:W-:Y:S02]  /*c2e0*/  FMUL.FTZ R16, R69.reuse, R132 ;  /* 0x0000008445107220 */ /* 0x040fe40000410000 */
[C---:B------:R-:W-:Y:S02]  /*c2f0*/  FMUL.FTZ R17, R69.reuse, R133 ;  /* 0x0000008545117220 */ /* 0x040fe40000410000 */
[----:B------:R-:W-:Y:S02]  /*c300*/  FMUL.FTZ R32, R69, R148 ;  /* 0x0000009445207220 */ /* 0x000fe40000410000 */
[----:B--2---:R-:W-:Y:S01]  /*c310*/  FADD.FTZ R0, -R2, R117 ;  /* 0x0000007502007221 */ /* 0x004fe20000010100 */
[----:B------:R-:W-:Y:S01]  /*c320*/  FSEL R2, R70, RZ, P3 ;  /* 0x000000ff46027208 */ /* 0x000fe20001800000 */
[----:B----4-:R-:W-:Y:S02]  /*c330*/  FMUL.FTZ R6, R68, R122 ;  /* 0x0000007a44067220 */ /* 0x010fe40000410000 */
[----:B------:R-:W-:Y:S02]  /*c340*/  FMUL.FTZ R0, R0, c[0x0][0x2d0] ;  /* 0x0000b40000007a20 */ /* 0x000fe40000410000 */
[C---:B------:R-:W-:Y:S02]  /*c350*/  FMUL.FTZ R7, R68.reuse, R123 ;  /* 0x0000007b44077220 */ /* 0x040fe40000410000 */
[----:B------:R2:W4:Y:S01]  /*c360*/  MUFU.EX2 R3, R0 ;  /* 0x0000000000037308 */ /* 0x0005220000000800 */
[C---:B------:R-:W-:Y:S02]  /*c370*/  FMUL.FTZ R35, R68.reuse, R151 ;  /* 0x0000009744237220 */ /* 0x040fe40000410000 */
[C---:B------:R-:W-:Y:S02]  /*c380*/  FMUL.FTZ R18, R68.reuse, R134 ;  /* 0x0000008644127220 */ /* 0x040fe40000410000 */
[-C--:B---3--:R-:W-:Y:S01]  /*c390*/  HMMA.16816.F32 R4, R76, R20.reuse, R4 ;  /* 0x000000144c04723c */ /* 0x088fe20000001804 */
[----:B------:R-:W-:Y:S02]  /*c3a0*/  FMUL.FTZ R19, R68, R135 ;  /* 0x0000008744137220 */ /* 0x000fe40000410000 */
[----:B------:R-:W-:Y:S02]  /*c3b0*/  IMAD.MOV.U32 R134, RZ, RZ, R210 ;  /* 0x000000ffff867224 */ /* 0x000fe400078e00d2 */
[----:B------:R-:W-:Y:S02]  /*c3c0*/  IMAD.MOV.U32 R135, RZ, RZ, R205 ;  /* 0x000000ffff877224 */ /* 0x000fe400078e00cd */
[----:B--2---:R-:W-:Y:S02]  /*c3d0*/  FADD.FTZ R0, -R2, R118 ;  /* 0x0000007602007221 */ /* 0x004fe40000010100 */
[----:B------:R-:W-:Y:S03]  /*c3e0*/  FFMA.FTZ R2, R46, c[0x0][0x2d0], -R100 ;  /* 0x0000b4002e027a23 */ /* 0x000fe60000010864 */
[----:B------:R-:W-:Y:S01]  /*c3f0*/  FMUL.FTZ R0, R0, c[0x0][0x2d0] ;  /* 0x0000b40000007a20 */ /* 0x000fe20000410000 */
[----:B------:R2:W-:Y:S01]  /*c400*/  MUFU.EX2 R196, R2 ;  /* 0x0000000200c47308 */ /* 0x0005e20000000800 */
[C---:B----4-:R-:W-:Y:S02]  /*c410*/  FMUL.FTZ R8, R3.reuse, R124 ;  /* 0x0000007c03087220 */ /* 0x050fe40000410000 */
[C---:B------:R-:W-:Y:S02]  /*c420*/  FMUL.FTZ R9, R3.reuse, R125 ;  /* 0x0000007d03097220 */ /* 0x040fe40000410000 */
[C---:B------:R-:W-:Y:S02]  /*c430*/  FMUL.FTZ R12, R3.reuse, R128 ;  /* 0x00000080030c7220 */ /* 0x040fe40000410000 */
[C---:B------:R-:W-:Y:S02]  /*c440*/  FMUL.FTZ R13, R3.reuse, R129 ;  /* 0x00000081030d7220 */ /* 0x040fe40000410000 */
[C---:B------:R-:W-:Y:S01]  /*c450*/  FMUL.FTZ R24, R3.reuse, R140 ;  /* 0x0000008c03187220 */ /* 0x040fe20000410000 */
[----:B------:R-:W3:Y:S01]  /*c460*/  MUFU.EX2 R0, R0 ;  /* 0x0000000000007308 */ /* 0x000ee20000000800 */
[C---:B------:R-:W-:Y:S02]  /*c470*/  FMUL.FTZ R25, R3.reuse, R141 ;  /* 0x0000008d03197220 */ /* 0x040fe40000410000 */
[C---:B------:R-:W-:Y:S02]  /*c480*/  FMUL.FTZ R28, R3.reuse, R144 ;  /* 0x00000090031c7220 */ /* 0x040fe40000410000 */
[C---:B------:R-:W-:Y:S02]  /*c490*/  FMUL.FTZ R29, R3.reuse, R145 ;  /* 0x00000091031d7220 */ /* 0x040fe40000410000 */
[----:B------:R-:W-:Y:S02]  /*c4a0*/  IMAD.MOV.U32 R141, RZ, RZ, R110 ;  /* 0x000000ffff8d7224 */ /* 0x000fe400078e006e */
[----:B------:R-:W-:Y:S02]  /*c4b0*/  IMAD.MOV.U32 R125, RZ, RZ, R202 ;  /* 0x000000ffff7d7224 */ /* 0x000fe400078e00ca */
[----:B------:R-:W-:Y:S02]  /*c4c0*/  IMAD.MOV.U32 R202, RZ, RZ, R80 ;  /* 0x000000ffffca7224 */ /* 0x000fe400078e0050 */
[----:B------:R-:W-:Y:S02]  /*c4d0*/  IMAD.MOV.U32 R128, RZ, RZ, R212 ;  /* 0x000000ffff807224 */ /* 0x000fe400078e00d4 */
[----:B--2---:R-:W-:Y:S02]  /*c4e0*/  FFMA.FTZ R2, R50, c[0x0][0x2d0], -R100 ;  /* 0x0000b40032027a23 */ /* 0x004fe40000010864 */
[----:B------:R-:W-:Y:S02]  /*c4f0*/  IMAD.MOV.U32 R212, RZ, RZ, R81 ;  /* 0x000000ffffd47224 */ /* 0x000fe400078e0051 */
[----:B------:R2:W4:Y:S01]  /*c500*/  MUFU.EX2 R194, R2 ;  /* 0x0000000200c27308 */ /* 0x0005220000000800 */
[----:B------:R-:W-:Y:S02]  /*c510*/  IMAD.MOV.U32 R140, RZ, RZ, R40 ;  /* 0x000000ffff8c7224 */ /* 0x000fe400078e0028 */
[C---:B------:R-:W-:Y:S02]  /*c520*/  FMUL.FTZ R40, R3.reuse, R156 ;  /* 0x0000009c03287220 */ /* 0x040fe40000410000 */
[C---:B---3--:R-:W-:Y:S02]  /*c530*/  FMUL.FTZ R15, R0.reuse, R131 ;  /* 0x00000083000f7220 */ /* 0x048fe40000410000 */
[C---:B------:R-:W-:Y:S02]  /*c540*/  FMUL.FTZ R10, R0.reuse, R126 ;  /* 0x0000007e000a7220 */ /* 0x040fe40000410000 */
[C---:B------:R-:W-:Y:S02]  /*c550*/  FMUL.FTZ R14, R0.reuse, R130 ;  /* 0x00000082000e7220 */ /* 0x040fe40000410000 */
[C---:B------:R-:W-:Y:S02]  /*c560*/  FMUL.FTZ R11, R0.reuse, R127 ;  /* 0x0000007f000b7220 */ /* 0x040fe40000410000 */
[C---:B------:R-:W-:Y:S02]  /*c570*/  FMUL.FTZ R27, R0.reuse, R143 ;  /* 0x0000008f001b7220 */ /* 0x040fe40000410000 */
[----:B------:R-:W-:Y:S02]  /*c580*/  IMAD.MOV.U32 R143, RZ, RZ, R95 ;  /* 0x000000ffff8f7224 */ /* 0x000fe400078e005f */
[----:B------:R-:W-:Y:S01]  /*c590*/  FMUL.FTZ R44, R3, R160 ;  /* 0x000000a0032c7220 */ /* 0x000fe20000410000 */
[C---:B------:R-:W-:Y:S01]  /*c5a0*/  HMMA.16816.F32 R8, R64.reuse, R20, R8 ;  /* 0x000000144008723c */ /* 0x040fe20000001808 */
[C---:B------:R-:W-:Y:S02]  /*c5b0*/  FMUL.FTZ R26, R0.reuse, R142 ;  /* 0x0000008e001a7220 */ /* 0x040fe40000410000 */
[----:B------:R-:W-:Y:S02]  /*c5c0*/  IMAD.MOV.U32 R142, RZ, RZ, R107 ;  /* 0x000000ffff8e7224 */ /* 0x000fe400078e006b */
[----:B------:R-:W-:Y:S02]  /*c5d0*/  FMUL.FTZ R47, R0, R163 ;  /* 0x000000a3002f7220 */ /* 0x000fe40000410000 */
[----:B--2---:R-:W-:Y:S01]  /*c5e0*/  FFMA.FTZ R2, R48, c[0x0][0x2d0], -R101 ;  /* 0x0000b40030027a23 */ /* 0x004fe20000010865 */
[-C--:B------:R-:W-:Y:S01]  /*c5f0*/  HMMA.16816.F32 R12, R64, R22.reuse, R12 ;  /* 0x00000016400c723c */ /* 0x080fe2000000180c */
[C---:B------:R-:W-:Y:S02]  /*c600*/  FMUL.FTZ R21, R69.reuse, R137 ;  /* 0x0000008945157220 */ /* 0x040fe40000410000 */
[----:B------:R2:W3:Y:S01]  /*c610*/  MUFU.EX2 R203, R2 ;  /* 0x0000000200cb7308 */ /* 0x0004e20000000800 */
[----:B------:R-:W-:Y:S02]  /*c620*/  IMAD.MOV.U32 R137, RZ, RZ, R91 ;  /* 0x000000ffff897224 */ /* 0x000fe400078e005b */
[----:B----4-:R-:W-:Y:S02]  /*c630*/  IMAD.MOV.U32 R129, RZ, RZ, R194 ;  /* 0x000000ffff817224 */ /* 0x010fe400078e00c2 */
[C---:B------:R-:W-:Y:S01]  /*c640*/  HMMA.16816.F32 R16, R76.reuse, R22, R16 ;  /* 0x000000164c10723c */ /* 0x040fe20000001810 */
[----:B------:R-:W-:Y:S03]  /*c650*/  FMUL.FTZ R20, R69, R136 ;  /* 0x0000008845147220 */ /* 0x000fe60000410000 */
[C---:B------:R-:W-:Y:S02]  /*c660*/  FMUL.FTZ R30, R0.reuse, R146 ;  /* 0x00000092001e7220 */ /* 0x040fe40000410000 */
[----:B------:R-:W-:Y:S02]  /*c670*/  FMUL.FTZ R31, R0, R147 ;  /* 0x00000093001f7220 */ /* 0x000fe40000410000 */
[C---:B------:R-:W-:Y:S04]  /*c680*/  FMUL.FTZ R22, R68.reuse, R138 ;  /* 0x0000008a44167220 */ /* 0x040fe80000410000 */
[C---:B------:R-:W-:Y:S02]  /*c690*/  FMUL.FTZ R23, R68.reuse, R139 ;  /* 0x0000008b44177220 */ /* 0x040fe40000410000 */
[----:B------:R-:W-:Y:S02]  /*c6a0*/  IMAD.MOV.U32 R194, RZ, RZ, R82 ;  /* 0x000000ffffc27224 */ /* 0x000fe400078e0052 */
[----:B------:R-:W-:Y:S02]  /*c6b0*/  IMAD.MOV.U32 R138, RZ, RZ, R90 ;  /* 0x000000ffff8a7224 */ /* 0x000fe400078e005a */
[----:B------:R-:W-:Y:S01]  /*c6c0*/  IMAD.MOV.U32 R146, RZ, RZ, R34 ;  /* 0x000000ffff927224 */ /* 0x000fe200078e0022 */
[-C--:B-1----:R-:W-:Y:S01]  /*c6d0*/  HMMA.16816.F32 R20, R76, R36.reuse, R20 ;  /* 0x000000244c14723c */ /* 0x082fe20000001814 */
[----:B--2---:R-:W-:Y:S02]  /*c6e0*/  FFMA.FTZ R2, R51, c[0x0][0x2d0], -R101 ;  /* 0x0000b40033027a23 */ /* 0x004fe40000010865 */
[C---:B------:R-:W-:Y:S02]  /*c6f0*/  FMUL.FTZ R34, R68.reuse, R150 ;  /* 0x0000009644227220 */ /* 0x040fe40000410000 */
[----:B------:R1:W2:Y:S01]  /*c700*/  MUFU.EX2 R41, R2 ;  /* 0x0000000200297308 */ /* 0x0002a20000000800 */
[----:B------:R-:W-:Y:S02]  /*c710*/  IMAD.MOV.U32 R147, RZ, RZ, R33 ;  /* 0x000000ffff937224 */ /* 0x000fe400078e0021 */
[C---:B------:R-:W-:Y:S01]  /*c720*/  HMMA.16816.F32 R24, R64.reuse, R36, R24 ;  /* 0x000000244018723c */ /* 0x040fe20000001818 */
[C---:B------:R-:W-:Y:S02]  /*c730*/  FMUL.FTZ R33, R69.reuse, R149 ;  /* 0x0000009545217220 */ /* 0x040fe40000410000 */
[----:B------:R-:W-:Y:S01]  /*c740*/  LDSM.16.MT88.4 R148, [R227+0x3100] ;  /* 0x00310000e394783b */ /* 0x000fe20000004200 */
[C---:B------:R-:W-:Y:S02]  /*c750*/  FMUL.FTZ R48, R69.reuse, R164 ;  /* 0x000000a445307220 */ /* 0x040fe40000410000 */
[----:B------:R-:W-:Y:S02]  /*c760*/  IMAD.MOV.U32 R164, RZ, RZ, R195 ;  /* 0x000000ffffa47224 */ /* 0x000fe400078e00c3 */
[-C--:B------:R-:W-:Y:S01]  /*c770*/  HMMA.16816.F32 R28, R64, R38.reuse, R28 ;  /* 0x00000026401c723c */ /* 0x080fe2000000181c */
[----:B---3--:R-:W-:Y:S03]  /*c780*/  IMAD.MOV.U32 R139, RZ, RZ, R203 ;  /* 0x000000ffff8b7224 */ /* 0x008fe600078e00cb */
[----:B------:R-:W-:Y:S02]  /*c790*/  IMAD.MOV.U32 R203, RZ, RZ, R83 ;  /* 0x000000ffffcb7224 */ /* 0x000fe400078e0053 */
[----:B------:R-:W3:Y:S01]  /*c7a0*/  LDSM.16.MT88.4 R80, [R226+0x100] ;  /* 0x00010000e250783b */ /* 0x000ee20000004200 */
[----:B------:R-:W-:Y:S01]  /*c7b0*/  FMUL.FTZ R51, R68, R167 ;  /* 0x000000a744337220 */ /* 0x000fe20000410000 */
[C---:B------:R-:W-:Y:S01]  /*c7c0*/  HMMA.16816.F32 R32, R76.reuse, R38, R32 ;  /* 0x000000264c20723c */ /* 0x040fe20000001820 */
[----:B------:R-:W-:Y:S03]  /*c7d0*/  FMUL.FTZ R37, R69, R153 ;  /* 0x0000009945257220 */ /* 0x000fe60000410000 */
[----:B------:R-:W-:Y:S02]  /*c7e0*/  FMUL.FTZ R43, R0, R159 ;  /* 0x0000009f002b7220 */ /* 0x000fe40000410000 */
[----:B-1----:R-:W-:Y:S02]  /*c7f0*/  FFMA.FTZ R2, R49, c[0x0][0x2d0], -R102 ;  /* 0x0000b40031027a23 */ /* 0x002fe40000010866 */
[C---:B------:R-:W-:Y:S02]  /*c800*/  FMUL.FTZ R39, R68.reuse, R155 ;  /* 0x0000009b44277220 */ /* 0x040fe40000410000 */
[----:B------:R1:W-:Y:S02]  /*c810*/  MUFU.EX2 R131, R2 ;  /* 0x0000000200837308 */ /* 0x0003e40000000800 */
[----:B------:R-:W-:Y:S02]  /*c820*/  FMUL.FTZ R38, R68, R154 ;  /* 0x0000009a44267220 */ /* 0x000fe40000410000 */
[----:B------:R-:W-:Y:S02]  /*c830*/  FMUL.FTZ R36, R69, R152 ;  /* 0x0000009845247220 */ /* 0x000fe40000410000 */
[----:B------:R-:W-:Y:S02]  /*c840*/  IMAD.MOV.U32 R195, RZ, RZ, R202 ;  /* 0x000000ffffc37224 */ /* 0x000fe400078e00ca */
[----:B------:R-:W-:Y:S02]  /*c850*/  IMAD.MOV.U32 R202, RZ, RZ, R212 ;  /* 0x000000ffffca7224 */ /* 0x000fe400078e00d4 */
[----:B------:R-:W-:Y:S01]  /*c860*/  IMAD.MOV.U32 R212, RZ, RZ, R194 ;  /* 0x000000ffffd47224 */ /* 0x000fe200078e00c2 */
[-C--:B------:R-:W-:Y:S01]  /*c870*/  HMMA.16816.F32 R36, R76, R52.reuse, R36 ;  /* 0x000000344c24723c */ /* 0x080fe20000001824 */
[----:B------:R-:W-:Y:S02]  /*c880*/  IMAD.MOV.U32 R194, RZ, RZ, R203 ;  /* 0x000000ffffc27224 */ /* 0x000fe400078e00cb */
[----:B------:R-:W-:Y:S02]  /*c890*/  IMAD.MOV.U32 R122, RZ, RZ, R212 ;  /* 0x000000ffff7a7224 */ /* 0x000fe400078e00d4 */
[----:B------:R-:W-:Y:S02]  /*c8a0*/  IMAD.MOV.U32 R203, RZ, RZ, R208 ;  /* 0x000000ffffcb7224 */ /* 0x000fe400078e00d0 */
[----:B------:R-:W-:Y:S02]  /*c8b0*/  IMAD.MOV.U32 R208, RZ, RZ, R87 ;  /* 0x000000ffffd07224 */ /* 0x000fe400078e0057 */
[----:B------:R-:W-:Y:S03]  /*c8c0*/  FMUL.FTZ R46, R0, R162 ;  /* 0x000000a2002e7220 */ /* 0x000fe60000410000 */
[----:B------:R-:W-:Y:S02]  /*c8d0*/  IMAD.MOV.U32 R132, RZ, RZ, R208 ;  /* 0x000000ffff847224 */ /* 0x000fe400078e00d0 */
[----:B-1----:R-:W-:Y:S02]  /*c8e0*/  FFMA.FTZ R2, R56, c[0x0][0x2d0], -R102 ;  /* 0x0000b40038027a23 */ /* 0x002fe40000010866 */
[----:B------:R-:W-:Y:S02]  /*c8f0*/  IMAD.MOV.U32 R123, RZ, RZ, R203 ;  /* 0x000000ffff7b7224 */ /* 0x000fe400078e00cb */
[----:B------:R1:W4:Y:S01]  /*c900*/  MUFU.EX2 R42, R2 ;  /* 0x00000002002a7308 */ /* 0x0003220000000800 */
[----:B------:R-:W-:Y:S02]  /*c910*/  IMAD.MOV.U32 R121, RZ, RZ, R202 ;  /* 0x000000ffff797224 */ /* 0x000fe400078e00ca */
[----:B------:R-:W-:Y:S02]  /*c920*/  IMAD.MOV.U32 R124, RZ, RZ, R196 ;  /* 0x000000ffff7c7224 */ /* 0x000fe400078e00c4 */
[C---:B------:R-:W-:Y:S02]  /*c930*/  FMUL.FTZ R45, R3.reuse, R161 ;  /* 0x000000a1032d7220 */ /* 0x040fe40000410000 */
[----:B------:R-:W-:Y:S02]  /*c940*/  IMAD.MOV.U32 R120, RZ, RZ, R195 ;  /* 0x000000ffff787224 */ /* 0x000fe400078e00c3 */
[----:B------:R-:W-:Y:S02]  /*c950*/  IMAD.MOV.U32 R136, RZ, RZ, R109 ;  /* 0x000000ffff887224 */ /* 0x000fe400078e006d */
[----:B------:R-:W-:Y:S02]  /*c960*/  IMAD.MOV.U32 R109, RZ, RZ, R194 ;  /* 0x000000ffff6d7224 */ /* 0x000fe400078e00c2 */
[----:B--2---:R-:W-:Y:S02]  /*c970*/  IMAD.MOV.U32 R145, RZ, RZ, R41 ;  /* 0x000000ffff917224 */ /* 0x004fe400078e0029 */
[----:B------:R-:W-:Y:S02]  /*c980*/  FMUL.FTZ R41, R3, R157 ;  /* 0x0000009d03297220 */ /* 0x000fe40000410000 */
[----:B------:R-:W-:Y:S02]  /*c990*/  FMUL.FTZ R49, R69, R165 ;  /* 0x000000a545317220 */ /* 0x000fe40000410000 */
[----:B------:R-:W-:Y:S02]  /*c9a0*/  FMUL.FTZ R56, R3, R172 ;  /* 0x000000ac03387220 */ /* 0x000fe40000410000 */
[----:B------:R-:W-:Y:S02]  /*c9b0*/  IMAD.MOV.U32 R167, RZ, RZ, R84 ;  /* 0x000000ffffa77224 */ /* 0x000fe400078e0054 */
[----:B------:R-:W-:Y:S02]  /*c9c0*/  FFMA.FTZ R109, R109, c[0x0][0x2d0], -R75 ;  /* 0x0000b4006d6d7a23 */ /* 0x000fe4000001084b */
[--C-:B-1----:R-:W-:Y:S02]  /*c9d0*/  FFMA.FTZ R2, R57, c[0x0][0x2d0], -R101.reuse ;  /* 0x0000b40039027a23 */ /* 0x102fe40000010865 */
[----:B----4-:R-:W-:Y:S02]  /*c9e0*/  IMAD.MOV.U32 R144, RZ, RZ, R42 ;  /* 0x000000ffff907224 */ /* 0x010fe400078e002a */
[----:B------:R1:W-:Y:S01]  /*c9f0*/  MUFU.EX2 R126, R2 ;  /* 0x00000002007e7308 */ /* 0x0003e20000000800 */
[C---:B------:R-:W-:Y:S02]  /*ca00*/  FMUL.FTZ R42, R0.reuse, R158 ;  /* 0x0000009e002a7220 */ /* 0x040fe40000410000 */
[----:B------:R-:W-:Y:S05]  /*ca10*/  FMUL.FTZ R57, R3, R173 ;  /* 0x000000ad03397220 */ /* 0x000fea0000410000 */
[C---:B------:R-:W-:Y:S07]  /*ca20*/  HMMA.16816.F32 R40, R64.reuse, R52, R40 ;  /* 0x000000344028723c */ /* 0x040fee0000001828 */
[C---:B------:R-:W-:Y:S01]  /*ca30*/  FMUL.FTZ R52, R69.reuse, R168 ;  /* 0x000000a845347220 */ /* 0x040fe20000410000 */
[-C--:B------:R-:W-:Y:S01]  /*ca40*/  HMMA.16816.F32 R44, R64, R54.reuse, R44 ;  /* 0x00000036402c723c */ /* 0x080fe2000000182c */
[----:B------:R-:W-:Y:S03]  /*ca50*/  FMUL.FTZ R53, R69, R169 ;  /* 0x000000a945357220 */ /* 0x000fe60000410000 */
[----:B-1----:R-:W-:Y:S04]  /*ca60*/  FFMA.FTZ R2, R59, c[0x0][0x2d0], -R101 ;  /* 0x0000b4003b027a23 */ /* 0x002fe80000010865 */
[----:B------:R1:W-:Y:S01]  /*ca70*/  MUFU.EX2 R130, R2 ;  /* 0x0000000200827308 */ /* 0x0003e20000000800 */
[----:B------:R-:W-:Y:S03]  /*ca80*/  FMUL.FTZ R59, R0, R175 ;  /* 0x000000af003b7220 */ /* 0x000fe60000410000 */
[--C-:B-1----:R-:W-:Y:S02]  /*ca90*/  FFMA.FTZ R2, R58, c[0x0][0x2d0], -R102.reuse ;  /* 0x0000b4003a027a23 */ /* 0x102fe40000010866 */
[----:B------:R-:W-:Y:S04]  /*caa0*/  FMUL.FTZ R58, R0, R174 ;  /* 0x000000ae003a7220 */ /* 0x000fe80000410000 */
[----:B------:R1:W-:Y:S02]  /*cab0*/  MUFU.EX2 R127, R2 ;  /* 0x00000002007f7308 */ /* 0x0003e40000000800 */
[----:B-1----:R-:W-:Y:S02]  /*cac0*/  FFMA.FTZ R2, R60, c[0x0][0x2d0], -R102 ;  /* 0x0000b4003c027a23 */ /* 0x002fe40000010866 */
[----:B------:R-:W-:Y:S06]  /*cad0*/  FMUL.FTZ R60, R3, R176 ;  /* 0x000000b0033c7220 */ /* 0x000fec0000410000 */
[----:B------:R1:W2:Y:S01]  /*cae0*/  MUFU.EX2 R50, R2 ;  /* 0x0000000200327308 */ /* 0x0002a20000000800 */
[----:B------:R-:W-:Y:S02]  /*caf0*/  IMAD.MOV.U32 R176, RZ, RZ, R197 ;  /* 0x000000ffffb07224 */ /* 0x000fe400078e00c5 */
[----:B-1----:R-:W-:Y:S02]  /*cb00*/  FFMA.FTZ R2, R62, c[0x0][0x2d0], -R75 ;  /* 0x0000b4003e027a23 */ /* 0x002fe4000001084b */
[----:B--2---:R-:W-:Y:S05]  /*cb10*/  IMAD.MOV.U32 R165, RZ, RZ, R50 ;  /* 0x000000ffffa57224 */ /* 0x004fea00078e0032 */
[----:B------:R1:W-:Y:S01]  /*cb20*/  MUFU.EX2 R107, R2 ;  /* 0x00000002006b7308 */ /* 0x0003e20000000800 */
[----:B------:R-:W-:Y:S02]  /*cb30*/  FMUL.FTZ R50, R68, R166 ;  /* 0x000000a644327220 */ /* 0x000fe40000410000 */
[----:B------:R-:W-:Y:S02]  /*cb40*/  IMAD.MOV.U32 R166, RZ, RZ, R85 ;  /* 0x000000ffffa67224 */ /* 0x000fe400078e0055 */
[----:B------:R-:W-:Y:S03]  /*cb50*/  FMUL.FTZ R62, R0, R178 ;  /* 0x000000b2003e7220 */ /* 0x000fe60000410000 */
[C---:B------:R-:W-:Y:S07]  /*cb60*/  HMMA.16816.F32 R48, R76.reuse, R54, R48 ;  /* 0x000000364c30723c */ /* 0x040fee0000001830 */
[C---:B------:R-:W-:Y:S02]  /*cb70*/  FMUL.FTZ R55, R68.reuse, R171 ;  /* 0x000000ab44377220 */ /* 0x040fe40000410000 */
[----:B------:R-:W-:Y:S07]  /*cb80*/  FMUL.FTZ R54, R68, R170 ;  /* 0x000000aa44367220 */ /* 0x000fee0000410000 */
[-C--:B---3--:R-:W-:Y:S01]  /*cb90*/  HMMA.16816.F32 R52, R76, R80.reuse, R52 ;  /* 0x000000504c34723c */ /* 0x088fe20000001834 */
[--C-:B-1----:R-:W-:Y:S02]  /*cba0*/  FFMA.FTZ R2, R86, c[0x0][0x2d0], -R75.reuse ;  /* 0x0000b40056027a23 */ /* 0x102fe4000001084b */
[----:B------:R-:W1:Y:S02]  /*cbb0*/  LDSM.16.MT88.4 R84, [R224+0x900] ;  /* 0x00090000e054783b */ /* 0x000e640000004200 */
[----:B------:R2:W-:Y:S03]  /*cbc0*/  MUFU.EX2 R116, R2 ;  /* 0x0000000200747308 */ /* 0x0005e60000000800 */
[C---:B------:R-:W-:Y:S07]  /*cbd0*/  HMMA.16816.F32 R56, R64.reuse, R80, R56 ;  /* 0x000000504038723c */ /* 0x040fee0000001838 */
[----:B------:R-:W-:Y:S02]  /*cbe0*/  F2FP.PACK_AB R80, R119, R231 ;  /* 0x000000e77750723e */ /* 0x000fe400000000ff */
[----:B------:R-:W-:Y:S03]  /*cbf0*/  F2FP.PACK_AB R81, R138, R230 ;  /* 0x000000e68a51723e */ /* 0x000fe600000000ff */
[--C-:B--2---:R-:W-:Y:S02]  /*cc00*/  FFMA.FTZ R2, R61, c[0x0][0x2d0], -R100.reuse ;  /* 0x0000b4003d027a23 */ /* 0x104fe40000010864 */
[----:B------:R-:W-:Y:S02]  /*cc10*/  FMUL.FTZ R61, R3, R177 ;  /* 0x000000b1033d7220 */ /* 0x000fe40000410000 */
[----:B------:R2:W-:Y:S02]  /*cc20*/  MUFU.EX2 R155, R2 ;  /* 0x00000002009b7308 */ /* 0x0005e40000000800 */
[--C-:B--2---:R-:W-:Y:S02]  /*cc30*/  FFMA.FTZ R2, R63, c[0x0][0x2d0], -R100.reuse ;  /* 0x0000b4003f027a23 */ /* 0x104fe40000010864 */
[----:B------:R-:W-:Y:S06]  /*cc40*/  FMUL.FTZ R63, R0, R179 ;  /* 0x000000b3003f7220 */ /* 0x000fec0000410000 */
[----:B------:R2:W-:Y:S01]  /*cc50*/  MUFU.EX2 R154, R2 ;  /* 0x00000002009a7308 */ /* 0x0005e20000000800 */
[-C--:B------:R-:W-:Y:S07]  /*cc60*/  HMMA.16816.F32 R60, R64, R82.reuse, R60 ;  /* 0x00000052403c723c */ /* 0x080fee000000183c */
[C---:B------:R-:W-:Y:S02]  /*cc70*/  FMUL.FTZ R64, R69.reuse, R180 ;  /* 0x000000b445407220 */ /* 0x040fe40000410000 */
[----:B------:R-:W-:Y:S03]  /*cc80*/  FMUL.FTZ R65, R69, R181 ;  /* 0x000000b545417220 */ /* 0x000fe60000410000 */
[C---:B------:R-:W-:Y:S02]  /*cc90*/  FMUL.FTZ R66, R68.reuse, R182 ;  /* 0x000000b644427220 */ /* 0x040fe40000410000 */
[----:B------:R-:W-:Y:S02]  /*cca0*/  FMUL.FTZ R67, R68, R183 ;  /* 0x000000b744437220 */ /* 0x000fe40000410000 */
[--C-:B--2---:R-:W-:Y:S05]  /*ccb0*/  FFMA.FTZ R2, R88, c[0x0][0x2d0], -R75.reuse ;  /* 0x0000b40058027a23 */ /* 0x104fea000001084b */
[----:B------:R-:W-:Y:S01]  /*ccc0*/  HMMA.16816.F32 R64, R76, R82, R64 ;  /* 0x000000524c40723c */ /* 0x000fe20000001840 */
[----:B------:R2:W-:Y:S06]  /*ccd0*/  MUFU.EX2 R110, R2 ;  /* 0x00000002006e7308 */ /* 0x0005ec0000000800 */
[----:B------:R-:W-:Y:S02]  /*cce0*/  F2FP.PACK_AB R76, R229, R233 ;  /* 0x000000e9e54c723e */ /* 0x000fe400000000ff */
[----:B------:R-:W-:Y:S03]  /*ccf0*/  F2FP.PACK_AB R77, R228, R232 ;  /* 0x000000e8e44d723e */ /* 0x000fe600000000ff */
[----:B------:R-:W-:Y:S02]  /*cd00*/  F2FP.PACK_AB R78, R176, R137 ;  /* 0x00000089b04e723e */ /* 0x000fe400000000ff */
[----:B------:R-:W-:Y:S02]  /*cd10*/  F2FP.PACK_AB R79, R143, R136 ;  /* 0x000000888f4f723e */ /* 0x000fe400000000ff */
[----:B------:R-:W-:Y:S02]  /*cd20*/  F2FP.PACK_AB R82, R142, R166 ;  /* 0x000000a68e52723e */ /* 0x000fe400000000ff */
[----:B------:R-:W-:Y:S03]  /*cd30*/  F2FP.PACK_AB R83, R141, R167 ;  /* 0x000000a78d53723e */ /* 0x000fe600000000ff */
[-C--:B-1----:R-:W-:Y:S01]  /*cd40*/  HMMA.16816.F32 R4, R76, R84.reuse, R4 ;  /* 0x000000544c04723c */ /* 0x082fe20000001804 */
[----:B--2---:R-:W-:Y:S02]  /*cd50*/  FFMA.FTZ R2, R89, c[0x0][0x2d0], -R75 ;  /* 0x0000b40059027a23 */ /* 0x004fe4000001084b */
[----:B------:R-:W1:Y:S05]  /*cd60*/  LDSM.16.MT88.4 R88, [R227+0x900] ;  /* 0x00090000e358783b */ /* 0x000e6a0000004200 */
[C---:B------:R-:W-:Y:S01]  /*cd70*/  HMMA.16816.F32 R8, R80.reuse, R84, R8 ;  /* 0x000000545008723c */ /* 0x040fe20000001808 */
[----:B------:R2:W-:Y:S07]  /*cd80*/  MUFU.EX2 R118, R2 ;  /* 0x0000000200767308 */ /* 0x0005ee0000000800 */
[-C--:B------:R-:W-:Y:S08]  /*cd90*/  HMMA.16816.F32 R12, R80, R86.reuse, R12 ;  /* 0x00000056500c723c */ /* 0x080ff0000000180c */
[C---:B------:R-:W-:Y:S01]  /*cda0*/  HMMA.16816.F32 R16, R76.reuse, R86, R16 ;  /* 0x000000564c10723c */ /* 0x040fe20000001810 */
[----:B------:R-:W-:Y:S03]  /*cdb0*/  LDSM.16.MT88.4 R84, [R226+0x900] ;  /* 0x00090000e254783b */ /* 0x000fe60000004200 */
[--C-:B--2---:R-:W-:Y:S04]  /*cdc0*/  FFMA.FTZ R2, R93, c[0x0][0x2d0], -R100.reuse ;  /* 0x0000b4005d027a23 */ /* 0x104fe80000010864 */
[----:B------:R2:W3:Y:S01]  /*cdd0*/  MUFU.EX2 R117, R2 ;  /* 0x0000000200757308 */ /* 0x0004e20000000800 */
[-C--:B-1----:R-:W-:Y:S08]  /*cde0*/  HMMA.16816.F32 R20, R76, R88.reuse, R20 ;  /* 0x000000584c14723c */ /* 0x082ff00000001814 */
[C---:B------:R-:W-:Y:S01]  /*cdf0*/  HMMA.16816.F32 R24, R80.reuse, R88, R24 ;  /* 0x000000585018723c */ /* 0x040fe20000001818 */
[--C-:B--2---:R-:W-:Y:S07]  /*ce00*/  FFMA.FTZ R2, R94, c[0x0][0x2d0], -R100.reuse ;  /* 0x0000b4005e027a23 */ /* 0x104fee0000010864 */
[-C--:B------:R-:W-:Y:S01]  /*ce10*/  HMMA.16816.F32 R28, R80, R90.reuse, R28 ;  /* 0x0000005a501c723c */ /* 0x080fe2000000181c */
[----:B------:R-:W-:Y:S01]  /*ce20*/  FFMA.FTZ R88, R104, c[0x0][0x2d0], -R101 ;  /* 0x0000b40068587a23 */ /* 0x000fe20000010865 */
[----:B------:R1:W-:Y:S02]  /*ce30*/  MUFU.EX2 R133, R2 ;  /* 0x0000000200857308 */ /* 0x0003e40000000800 */
[----:B------:R-:W-:Y:S02]  /*ce40*/  FFMA.FTZ R104, R249, c[0x0][0x2d0], -R100 ;  /* 0x0000b400f9687a23 */ /* 0x000fe40000010864 */
[----:B---3--:R-:W-:Y:S02]  /*ce50*/  IMAD.MOV.U32 R249, RZ, RZ, R117 ;  /* 0x000000fffff97224 */ /* 0x008fe400078e0075 */
[C---:B------:R-:W-:Y:S01]  /*ce60*/  HMMA.16816.F32 R32, R76.reuse, R90, R32 ;  /* 0x0000005a4c20723c */ /* 0x040fe20000001820 */
[----:B------:R-:W-:Y:S03]  /*ce70*/  IMAD.MOV.U32 R117, RZ, RZ, R108 ;  /* 0x000000ffff757224 */ /* 0x000fe600078e006c */
[----:B------:R2:W-:Y:S01]  /*ce80*/  MUFU.EX2 R157, R88 ;  /* 0x00000058009d7308 */ /* 0x0005e20000000800 */
[--C-:B------:R-:W-:Y:S02]  /*ce90*/  FFMA.FTZ R108, R204, c[0x0][0x2d0], -R101.reuse ;  /* 0x0000b400cc6c7a23 */ /* 0x100fe40000010865 */
[----:B------:R-:W-:Y:S02]  /*cea0*/  IMAD.MOV.U32 R204, RZ, RZ, R126 ;  /* 0x000000ffffcc7224 */ /* 0x000fe400078e007e */
[--C-:B-1----:R-:W-:Y:S02]  /*ceb0*/  FFMA.FTZ R2, R92, c[0x0][0x2d0], -R101.reuse ;  /* 0x0000b4005c027a23 */ /* 0x102fe40000010865 */
[----:B------:R-:W1:Y:S03]  /*cec0*/  LDSM.16.MT88.4 R92, [R225+0x900] ;  /* 0x00090000e15c783b */ /* 0x000e660000004200 */
[----:B------:R3:W-:Y:S05]  /*ced0*/  MUFU.EX2 R153, R2 ;  /* 0x0000000200997308 */ /* 0x0007ea0000000800 */
[----:B--2---:R-:W2:Y:S01]  /*cee0*/  LDSM.16.MT88.4 R88, [R224+0x1100] ;  /* 0x00110000e058783b */ /* 0x004ea20000004200 */
[----:B---3--:R-:W-:Y:S04]  /*cef0*/  FFMA.FTZ R2, R98, c[0x0][0x2d0], -R101 ;  /* 0x0000b40062027a23 */ /* 0x008fe80000010865 */
[----:B------:R3:W4:Y:S01]  /*cf00*/  MUFU.EX2 R159, R2 ;  /* 0x00000002009f7308 */ /* 0x0007220000000800 */
[-C--:B-1----:R-:W-:Y:S08]  /*cf10*/  HMMA.16816.F32 R36, R76, R92.reuse, R36 ;  /* 0x0000005c4c24723c */ /* 0x082ff00000001824 */
[C---:B------:R-:W-:Y:S01]  /*cf20*/  HMMA.16816.F32 R40, R80.reuse, R92, R40 ;  /* 0x0000005c5028723c */ /* 0x040fe20000001828 */
[--C-:B---3--:R-:W-:Y:S07]  /*cf30*/  FFMA.FTZ R2, R96, c[0x0][0x2d0], -R102.reuse ;  /* 0x0000b40060027a23 */ /* 0x108fee0000010866 */
[-C--:B------:R-:W-:Y:S01]  /*cf40*/  HMMA.16816.F32 R44, R80, R94.reuse, R44 ;  /* 0x0000005e502c723c */ /* 0x080fe2000000182c */
[----:B------:R-:W-:Y:S01]  /*cf50*/  FFMA.FTZ R92, R186, c[0x0][0x2d0], -R75 ;  /* 0x0000b400ba5c7a23 */ /* 0x000fe2000001084b */
[----:B------:R1:W-:Y:S02]  /*cf60*/  MUFU.EX2 R152, R2 ;  /* 0x0000000200987308 */ /* 0x0003e40000000800 */
[----:B------:R-:W-:Y:S02]  /*cf70*/  FFMA.FTZ R96, R106, c[0x0][0x2d0], -R102 ;  /* 0x0000b4006a607a23 */ /* 0x000fe40000010866 */
[--C-:B------:R-:W-:Y:S02]  /*cf80*/  FFMA.FTZ R106, R207, c[0x0][0x2d0], -R101.reuse ;  /* 0x0000b400cf6a7a23 */ /* 0x100fe40000010865 */
[C---:B------:R-:W-:Y:S01]  /*cf90*/  HMMA.16816.F32 R48, R76.reuse, R94, R48 ;  /* 0x0000005e4c30723c */ /* 0x040fe20000001830 */
[----:B------:R-:W-:Y:S03]  /*cfa0*/  IMAD.MOV.U32 R207, RZ, RZ, R128 ;  /* 0x000000ffffcf7224 */ /* 0x000fe600078e0080 */
[----:B------:R3:W-:Y:S04]  /*cfb0*/  MUFU.EX2 R163, R92 ;  /* 0x0000005c00a37308 */ /* 0x0007e80000000800 */
[-C--:B------:R-:W-:Y:S06]  /*cfc0*/  HMMA.16816.F32 R52, R76, R84.reuse, R52 ;  /* 0x000000544c34723c */ /* 0x080fec0000001834 */
[----:B------:R-:W-:Y:S02]  /*cfd0*/  MUFU.EX2 R160, R96 ;  /* 0x0000006000a07308 */ /* 0x000fe40000000800 */
[C---:B------:R-:W-:Y:S01]  /*cfe0*/  HMMA.16816.F32 R56, R80.reuse, R84, R56 ;  /* 0x000000545038723c */ /* 0x040fe20000001838 */
[----:B-1----:R-:W-:Y:S07]  /*cff0*/  FFMA.FTZ R2, R97, c[0x0][0x2d0], -R102 ;  /* 0x0000b40061027a23 */ /* 0x002fee0000010866 */
[-C--:B------:R-:W-:Y:S01]  /*d000*/  HMMA.16816.F32 R60, R80, R86.reuse, R60 ;  /* 0x00000056503c723c */ /* 0x080fe2000000183c */
[----:B------:R1:W1:Y:S01]  /*d010*/  MUFU.EX2 R158, R2 ;  /* 0x00000002009e7308 */ /* 0x0002620000000800 */
[----:B---3--:R-:W3:Y:S05]  /*d020*/  LDSM.16.MT88.4 R92, [R227+0x1100] ;  /* 0x00110000e35c783b */ /* 0x008eea0000004200 */
[----:B------:R-:W-:Y:S01]  /*d030*/  F2FP.PACK_AB R83, R165, R127 ;  /* 0x0000007fa553723e */ /* 0x000fe200000000ff */
[----:B------:R-:W-:Y:S01]  /*d040*/  HMMA.16816.F32 R64, R76, R86, R64 ;  /* 0x000000564c40723c */ /* 0x000fe20000001840 */
[----:B------:R-:W-:Y:S02]  /*d050*/  F2FP.PACK_AB R80, R145, R139 ;  /* 0x0000008b9150723e */ /* 0x000fe400000000ff */
[----:B------:R-:W-:Y:S01]  /*d060*/  MUFU.EX2 R174, R106 ;  /* 0x0000006a00ae7308 */ /* 0x000fe20000000800 */
[----:B------:R-:W-:Y:S01]  /*d070*/  F2FP.PACK_AB R81, R144, R131 ;  /* 0x000000839051723e */ /* 0x000fe200000000ff */
[----:B------:R-:W3:Y:S01]  /*d080*/  LDSM.16.MT88.4 R84, [R225+0x1100] ;  /* 0x00110000e154783b */ /* 0x000ee20000004200 */
[----:B------:R-:W-:Y:S02]  /*d090*/  F2FP.PACK_AB R82, R130, R126 ;  /* 0x0000007e8252723e */ /* 0x000fe400000000ff */
[----:B------:R-:W-:Y:S04]  /*d0a0*/  F2FP.PACK_AB R77, R146, R164 ;  /* 0x000000a4924d723e */ /* 0x000fe800000000ff */
[----:B------:R-:W-:Y:S02]  /*d0b0*/  F2FP.PACK_AB R76, R147, R140 ;  /* 0x0000008c934c723e */ /* 0x000fe400000000ff */
[----:B------:R-:W-:Y:S02]  /*d0c0*/  F2FP.PACK_AB R78, R128, R125 ;  /* 0x0000007d804e723e */ /* 0x000fe400000000ff */
[----:B------:R-:W-:Y:S01]  /*d0d0*/  F2FP.PACK_AB R79, R129, R124 ;  /* 0x0000007c814f723e */ /* 0x000fe200000000ff */
[----:B-1----:R-:W-:Y:S02]  /*d0e0*/  FFMA.FTZ R2, R105, c[0x0][0x2d0], -R101 ;  /* 0x0000b40069027a23 */ /* 0x002fe40000010865 */
[----:B------:R-:W-:Y:S02]  /*d0f0*/  FFMA.FTZ R105, R248, c[0x0][0x2d0], -R100 ;  /* 0x0000b400f8697a23 */ /* 0x000fe40000010864 */
[----:B------:R1:W1:Y:S01]  /*d100*/  MUFU.EX2 R212, R2 ;  /* 0x0000000200d47308 */ /* 0x0002620000000800 */
[----:B------:R-:W-:Y:S01]  /*d110*/  IMAD.MOV.U32 R248, RZ, RZ, R110 ;  /* 0x000000fffff87224 */ /* 0x000fe200078e006e */
[-C--:B--2---:R-:W-:Y:S01]  /*d120*/  HMMA.16816.F32 R4, R76, R88.reuse, R4 ;  /* 0x000000584c04723c */ /* 0x084fe20000001804 */
[----:B------:R-:W-:Y:S02]  /*d130*/  FFMA.FTZ R110, R222, c[0x0][0x2d0], -R100 ;  /* 0x0000b400de6e7a23 */ /* 0x000fe40000010864 */
[----:B------:R-:W-:Y:S05]  /*d140*/  IMAD.MOV.U32 R222, RZ, RZ, R116 ;  /* 0x000000ffffde7224 */ /* 0x000fea00078e0074 */
[C---:B------:R-:W-:Y:S01]  /*d150*/  HMMA.16816.F32 R8, R80.reuse, R88, R8 ;  /* 0x000000585008723c */ /* 0x040fe20000001808 */
[----:B------:R-:W-:Y:S07]  /*d160*/  MUFU.EX2 R186, R105 ;  /* 0x0000006900ba7308 */ /* 0x000fee0000000800 */
[-C--:B------:R-:W-:Y:S01]  /*d170*/  HMMA.16816.F32 R12, R80, R90.reuse, R12 ;  /* 0x0000005a500c723c */ /* 0x080fe2000000180c */
[--C-:B-1----:R-:W-:Y:S07]  /*d180*/  FFMA.FTZ R2, R103, c[0x0][0x2d0], -R102.reuse ;  /* 0x0000b40067027a23 */ /* 0x102fee0000010866 */
[C---:B------:R-:W-:Y:S01]  /*d190*/  HMMA.16816.F32 R16, R76.reuse, R90, R16 ;  /* 0x0000005a4c10723c */ /* 0x040fe20000001810 */
[----:B------:R-:W1:Y:S01]  /*d1a0*/  LDSM.16.MT88.4 R88, [R226+0x1100] ;  /* 0x00110000e258783b */ /* 0x000e620000004200 */
[----:B------:R2:W-:Y:S02]  /*d1b0*/  MUFU.EX2 R156, R2 ;  /* 0x00000002009c7308 */ /* 0x0005e40000000800 */
[----:B------:R-:W-:Y:S02]  /*d1c0*/  FFMA.FTZ R103, R123, c[0x0][0x2d0], -R75 ;  /* 0x0000b4007b677a23 */ /* 0x000fe4000001084b */
[----:B------:R-:W-:Y:S02]  /*d1d0*/  FFMA.FTZ R123, R198, c[0x0][0x2d0], -R101 ;  /* 0x0000b400c67b7a23 */ /* 0x000fe40000010865 */
[-C--:B---3--:R-:W-:Y:S01]  /*d1e0*/  HMMA.16816.F32 R20, R76, R92.reuse, R20 ;  /* 0x0000005c4c14723c */ /* 0x088fe20000001814 */
[----:B------:R-:W-:Y:S07]  /*d1f0*/  IMAD.MOV.U32 R198, RZ, RZ, R131 ;  /* 0x000000ffffc67224 */ /* 0x000fee00078e0083 */
[C---:B------:R-:W-:Y:S08]  /*d200*/  HMMA.16816.F32 R24, R80.reuse, R92, R24 ;  /* 0x0000005c5018723c */ /* 0x040ff00000001818 */
[-C--:B------:R-:W-:Y:S01]  /*d210*/  HMMA.16816.F32 R28, R80, R94.reuse, R28 ;  /* 0x0000005e501c723c */ /* 0x080fe2000000181c */
[--C-:B--2---:R-:W-:Y:S02]  /*d220*/  FFMA.FTZ R2, R99, c[0x0][0x2d0], -R102.reuse ;  /* 0x0000b40063027a23 */ /* 0x104fe40000010866 */
[----:B------:R-:W-:Y:S05]  /*d230*/  LDSM.16.MT88.4 R96, [R225+0x1900] ;  /* 0x00190000e160783b */ /* 0x000fea0000004200 */
[C---:B------:R-:W-:Y:S01]  /*d240*/  HMMA.16816.F32 R32, R76.reuse, R94, R32 ;  /* 0x0000005e4c20723c */ /* 0x040fe20000001820 */
[----:B------:R2:W3:Y:S02]  /*d250*/  MUFU.EX2 R210, R2 ;  /* 0x0000000200d27308 */ /* 0x0004e40000000800 */
[----:B------:R-:W-:Y:S05]  /*d260*/  LDSM.16.MT88.4 R92, [R227+0x1900] ;  /* 0x00190000e35c783b */ /* 0x000fea0000004200 */
[-C--:B------:R-:W-:Y:S08]  /*d270*/  HMMA.16816.F32 R36, R76, R84.reuse, R36 ;  /* 0x000000544c24723c */ /* 0x080ff00000001824 */
[C---:B------:R-:W-:Y:S08]  /*d280*/  HMMA.16816.F32 R40, R80.reuse, R84, R40 ;  /* 0x000000545028723c */ /* 0x040ff00000001828 */
[-C--:B------:R-:W-:Y:S01]  /*d290*/  HMMA.16816.F32 R44, R80, R86.reuse, R44 ;  /* 0x00000056502c723c */ /* 0x080fe2000000182c */
[--C-:B--2---:R-:W-:Y:S02]  /*d2a0*/  FFMA.FTZ R2, R187, c[0x0][0x2d0], -R75.reuse ;  /* 0x0000b400bb027a23 */ /* 0x104fe4000001084b */
[----:B------:R2:W-:Y:S05]  /*d2b0*/  MUFU.EX2 R187, R104 ;  /* 0x0000006800bb7308 */ /* 0x0005ea0000000800 */
[C---:B------:R-:W-:Y:S01]  /*d2c0*/  HMMA.16816.F32 R48, R76.reuse, R86, R48 ;  /* 0x000000564c30723c */ /* 0x040fe20000001830 */
[----:B------:R-:W3:Y:S04]  /*d2d0*/  LDSM.16.MT88.4 R84, [R224+0x1900] ;  /* 0x00190000e054783b */ /* 0x000ee80000004200 */
[----:B------:R4:W-:Y:S03]  /*d2e0*/  MUFU.EX2 R208, R2 ;  /* 0x0000000200d07308 */ /* 0x0009e60000000800 */
[-C--:B-1----:R-:W-:Y:S08]  /*d2f0*/  HMMA.16816.F32 R52, R76, R88.reuse, R52 ;  /* 0x000000584c34723c */ /* 0x082ff00000001834 */
[C---:B------:R-:W-:Y:S01]  /*d300*/  HMMA.16816.F32 R56, R80.reuse, R88, R56 ;  /* 0x000000585038723c */ /* 0x040fe20000001838 */
[----:B--2---:R-:W-:Y:S03]  /*d310*/  FFMA.FTZ R104, R250, c[0x0][0x2d0], -R102 ;  /* 0x0000b400fa687a23 */ /* 0x004fe60000010866 */
[----:B------:R-:W-:Y:S04]  /*d320*/  IMAD.MOV.U32 R250, RZ, RZ, R166 ;  /* 0x000000fffffa7224 */ /* 0x000fe800078e00a6 */
[-C--:B------:R-:W-:Y:S01]  /*d330*/  HMMA.16816.F32 R60, R80, R90.reuse, R60 ;  /* 0x0000005a503c723c */ /* 0x080fe2000000183c */
[----:B------:R-:W-:Y:S03]  /*d340*/  FFMA.FTZ R88, R132, c[0x0][0x2d0], -R75 ;  /* 0x0000b40084587a23 */ /* 0x000fe6000001084b */
[--C-:B----4-:R-:W-:Y:S03]  /*d350*/  FFMA.FTZ R2, R112, c[0x0][0x2d0], -R100.reuse ;  /* 0x0000b40070027a23 */ /* 0x110fe60000010864 */
[----:B------:R-:W-:Y:S01]  /*d360*/  F2FP.PACK_AB R80, R159, R153 ;  /* 0x000000999f50723e */ /* 0x000fe200000000ff */
[----:B------:R-:W-:Y:S01]  /*d370*/  HMMA.16816.F32 R64, R76, R90, R64 ;  /* 0x0000005a4c40723c */ /* 0x000fe20000001840 */
[----:B------:R1:W-:Y:S03]  /*d380*/  MUFU.EX2 R162, R2 ;  /* 0x0000000200a27308 */ /* 0x0003e60000000800 */
[--C-:B------:R-:W-:Y:S01]  /*d390*/  FFMA.FTZ R112, R221, c[0x0][0x2d0], -R100.reuse ;  /* 0x0000b400dd707a23 */ /* 0x100fe20000010864 */
[----:B------:R-:W-:Y:S01]  /*d3a0*/  F2FP.PACK_AB R81, R158, R152 ;  /* 0x000000989e51723e */ /* 0x000fe200000000ff */
[----:B------:R-:W-:Y:S01]  /*d3b0*/  IMAD.MOV.U32 R221, RZ, RZ, R107 ;  /* 0x000000ffffdd7224 */ /* 0x000fe200078e006b */
[----:B------:R-:W-:Y:S01]  /*d3c0*/  F2FP.PACK_AB R77, R154, R155 ;  /* 0x0000009b9a4d723e */ /* 0x000fe200000000ff */
[----:B------:R-:W-:Y:S01]  /*d3d0*/  FFMA.FTZ R107, R206, c[0x0][0x2d0], -R101 ;  /* 0x0000b400ce6b7a23 */ /* 0x000fe20000010865 */
[----:B------:R-:W-:Y:S03]  /*d3e0*/  F2FP.PACK_AB R82, R212, R157 ;  /* 0x0000009dd452723e */ /* 0x000fe600000000ff */
[----:B------:R-:W-:Y:S01]  /*d3f0*/  F2FP.PACK_AB R76, R222, R221 ;  /* 0x000000ddde4c723e */ /* 0x000fe200000000ff */
[----:B------:R-:W-:Y:S01]  /*d400*/  IMAD.MOV.U32 R206, RZ, RZ, R127 ;  /* 0x000000ffffce7224 */ /* 0x000fe200078e007f */
[----:B---3--:R-:W-:Y:S01]  /*d410*/  F2FP.PACK_AB R83, R210, R156 ;  /* 0x0000009cd253723e */ /* 0x008fe200000000ff */
[--C-:B-1----:R-:W-:Y:S02]  /*d420*/  FFMA.FTZ R2, R184, c[0x0][0x2d0], -R100.reuse ;  /* 0x0000b400b8027a23 */ /* 0x102fe40000010864 */
[----:B------:R-:W-:Y:S10]  /*d430*/  MUFU.EX2 R184, R108 ;  /* 0x0000006c00b87308 */ /* 0x000ff40000000800 */
[----:B------:R1:W-:Y:S02]  /*d440*/  MUFU.EX2 R205, R2 ;  /* 0x0000000200cd7308 */ /* 0x0003e40000000800 */
[--C-:B-1----:R-:W-:Y:S08]  /*d450*/  FFMA.FTZ R2, R192, c[0x0][0x2d0], -R75.reuse ;  /* 0x0000b400c0027a23 */ /* 0x102ff0000001084b */
[----:B------:R1:W-:Y:S02]  /*d460*/  MUFU.EX2 R203, R2 ;  /* 0x0000000200cb7308 */ /* 0x0003e40000000800 */
[----:B-1----:R-:W-:Y:S08]  /*d470*/  FFMA.FTZ R2, R193, c[0x0][0x2d0], -R75 ;  /* 0x0000b400c1027a23 */ /* 0x002ff0000001084b */
[----:B------:R1:W-:Y:S02]  /*d480*/  MUFU.EX2 R202, R2 ;  /* 0x0000000200ca7308 */ /* 0x0003e40000000800 */
[--C-:B-1----:R-:W-:Y:S08]  /*d490*/  FFMA.FTZ R2, R188, c[0x0][0x2d0], -R100.reuse ;  /* 0x0000b400bc027a23 */ /* 0x102ff00000010864 */
[----:B------:R1:W-:Y:S10]  /*d4a0*/  MUFU.EX2 R188, R88 ;  /* 0x0000005800bc7308 */ /* 0x0003f40000000800 */
[----:B------:R2:W-:Y:S01]  /*d4b0*/  MUFU.EX2 R197, R2 ;  /* 0x0000000200c57308 */ /* 0x0005e20000000800 */
[----:B-1----:R-:W1:Y:S01]  /*d4c0*/  LDSM.16.MT88.4 R88, [R226+0x1900] ;  /* 0x00190000e258783b */ /* 0x002e620000004200 */
[----:B--2---:R-:W-:Y:S08]  /*d4d0*/  FFMA.FTZ R2, R189, c[0x0][0x2d0], -R100 ;  /* 0x0000b400bd027a23 */ /* 0x004ff00000010864 */
[----:B------:R-:W-:Y:S10]  /*d4e0*/  MUFU.EX2 R189, R103 ;  /* 0x0000006700bd7308 */ /* 0x000ff40000000800 */
[----:B------:R2:W-:Y:S02]  /*d4f0*/  MUFU.EX2 R196, R2 ;  /* 0x0000000200c47308 */ /* 0x0005e40000000800 */
[--C-:B--2---:R-:W-:Y:S08]  /*d500*/  FFMA.FTZ R2, R115, c[0x0][0x2d0], -R101.reuse ;  /* 0x0000b40073027a23 */ /* 0x104ff00000010865 */
[----:B------:R2:W-:Y:S02]  /*d510*/  MUFU.EX2 R161, R2 ;  /* 0x0000000200a17308 */ /* 0x0005e40000000800 */
[----:B--2---:R-:W-:Y:S08]  /*d520*/  FFMA.FTZ R2, R185, c[0x0][0x2d0], -R101 ;  /* 0x0000b400b9027a23 */ /* 0x004ff00000010865 */
[----:B------:R2:W-:Y:S10]  /*d530*/  MUFU.EX2 R185, R107 ;  /* 0x0000006b00b97308 */ /* 0x0005f40000000800 */
[----:B------:R3:W-:Y:S01]  /*d540*/  MUFU.EX2 R195, R2 ;  /* 0x0000000200c37308 */ /* 0x0007e20000000800 */
[--C-:B--2---:R-:W-:Y:S02]  /*d550*/  FFMA.FTZ R107, R246, c[0x0][0x2d0], -R102.reuse ;  /* 0x0000b400f66b7a23 */ /* 0x104fe40000010866 */
[--C-:B---3--:R-:W-:Y:S02]  /*d560*/  FFMA.FTZ R2, R111, c[0x0][0x2d0], -R102.reuse ;  /* 0x0000b4006f027a23 */ /* 0x108fe40000010866 */
[----:B------:R-:W-:Y:S05]  /*d570*/  FFMA.FTZ R111, R122, c[0x0][0x2d0], -R75 ;  /* 0x0000b4007a6f7a23 */ /* 0x000fea000001084b */
[----:B------:R2:W-:Y:S01]  /*d580*/  MUFU.EX2 R194, R2 ;  /* 0x0000000200c27308 */ /* 0x0005e20000000800 */
[----:B------:R-:W-:Y:S02]  /*d590*/  FFMA.FTZ R122, R200, c[0x0][0x2d0], -R101 ;  /* 0x0000b400c87a7a23 */ /* 0x000fe40000010865 */
[----:B------:R-:W-:Y:S02]  /*d5a0*/  IMAD.MOV.U32 R200, RZ, RZ, R125 ;  /* 0x000000ffffc87224 */ /* 0x000fe400078e007d */
[--C-:B--2---:R-:W-:Y:S05]  /*d5b0*/  FFMA.FTZ R2, R191, c[0x0][0x2d0], -R101.reuse ;  /* 0x0000b400bf027a23 */ /* 0x104fea0000010865 */
[----:B------:R2:W-:Y:S02]  /*d5c0*/  MUFU.EX2 R192, R2 ;  /* 0x0000000200c07308 */ /* 0x0005e40000000800 */
[----:B--2---:R-:W-:Y:S08]  /*d5d0*/  FFMA.FTZ R2, R190, c[0x0][0x2d0], -R101 ;  /* 0x0000b400be027a23 */ /* 0x004ff00000010865 */
[----:B------:R2:W-:Y:S02]  /*d5e0*/  MUFU.EX2 R193, R2 ;  /* 0x0000000200c17308 */ /* 0x0005e40000000800 */
[----:B--2---:R-:W-:Y:S02]  /*d5f0*/  FFMA.FTZ R2, R114, c[0x0][0x2d0], -R102 ;  /* 0x0000b40072027a23 */ /* 0x004fe40000010866 */
[----:B------:R-:W-:Y:S06]  /*d600*/  FFMA.FTZ R114, R121, c[0x0][0x2d0], -R75 ;  /* 0x0000b40079727a23 */ /* 0x000fec000001084b */
[----:B------:R2:W-:Y:S01]  /*d610*/  MUFU.EX2 R171, R2 ;  /* 0x0000000200ab7308 */ /* 0x0005e20000000800 */
[----:B------:R-:W-:Y:S02]  /*d620*/  FFMA.FTZ R121, R201, c[0x0][0x2d0], -R101 ;  /* 0x0000b400c9797a23 */ /* 0x000fe40000010865 */
[----:B------:R-:W-:Y:S07]  /*d630*/  IMAD.MOV.U32 R201, RZ, RZ, R124 ;  /* 0x000000ffffc97224 */ /* 0x000fee00078e007c */
[----:B------:R-:W-:Y:S01]  /*d640*/  MUFU.EX2 R103, R121 ;  /* 0x0000007900677308 */ /* 0x000fe20000000800 */
[----:B--2---:R-:W-:Y:S09]  /*d650*/  FFMA.FTZ R2, R113, c[0x0][0x2d0], -R102 ;  /* 0x0000b40071027a23 */ /* 0x004ff20000010866 */
[----:B------:R2:W-:Y:S02]  /*d660*/  MUFU.EX2 R170, R2 ;  /* 0x0000000200aa7308 */ /* 0x0005e40000000800 */
[--C-:B--2---:R-:W-:Y:S08]  /*d670*/  FFMA.FTZ R2, R135, c[0x0][0x2d0], -R75.reuse ;  /* 0x0000b40087027a23 */ /* 0x104ff0000001084b */
[----:B------:R2:W-:Y:S02]  /*d680*/  MUFU.EX2 R169, R2 ;  /* 0x0000000200a97308 */ /* 0x0005e40000000800 */
[--C-:B--2---:R-:W-:Y:S02]  /*d690*/  FFMA.FTZ R2, R134, c[0x0][0x2d0], -R75.reuse ;  /* 0x0000b40086027a23 */ /* 0x104fe4000001084b */
[----:B------:R-:W-:Y:S06]  /*d6a0*/  FFMA.FTZ R75, R120, c[0x0][0x2d0], -R75 ;  /* 0x0000b400784b7a23 */ /* 0x000fec000001084b */
[----:B------:R2:W-:Y:S01]  /*d6b0*/  MUFU.EX2 R191, R2 ;  /* 0x0000000200bf7308 */ /* 0x0005e20000000800 */
[--C-:B------:R-:W-:Y:S02]  /*d6c0*/  FFMA.FTZ R120, R220, c[0x0][0x2d0], -R100.reuse ;  /* 0x0000b400dc787a23 */ /* 0x100fe40000010864 */
[----:B------:R-:W-:Y:S07]  /*d6d0*/  IMAD.MOV.U32 R220, RZ, RZ, R165 ;  /* 0x000000ffffdc7224 */ /* 0x000fee00078e00a5 */
[----:B------:R-:W-:Y:S10]  /*d6e0*/  MUFU.EX2 R108, R75 ;  /* 0x0000004b006c7308 */ /* 0x000ff40000000800 */
[----:B------:R-:W-:Y:S01]  /*d6f0*/  MUFU.EX2 R106, R120 ;  /* 0x00000078006a7308 */ /* 0x000fe20000000800 */
[--C-:B--2---:R-:W-:Y:S02]  /*d700*/  FFMA.FTZ R2, R214, c[0x0][0x2d0], -R100.reuse ;  /* 0x0000b400d6027a23 */ /* 0x104fe40000010864 */
[----:B------:R-:W-:Y:S02]  /*d710*/  IMAD.MOV.U32 R214, RZ, RZ, R133 ;  /* 0x000000ffffd67224 */ /* 0x000fe400078e0085 */
[----:B------:R-:W-:Y:S05]  /*d720*/  LDSM.16.MT88.4 R132, [R224+0x3100] ;  /* 0x00310000e084783b */ /* 0x000fea0000004200 */
[----:B------:R2:W-:Y:S01]  /*d730*/  MUFU.EX2 R168, R2 ;  /* 0x0000000200a87308 */ /* 0x0005e20000000800 */
[----:B------:R-:W-:Y:S01]  /*d740*/  F2FP.PACK_AB R79, R214, R249 ;  /* 0x000000f9d64f723e */ /* 0x000fe200000000ff */
[----:B--2---:R-:W-:Y:S02]  /*d750*/  FFMA.FTZ R2, R223, c[0x0][0x2d0], -R100 ;  /* 0x0000b400df027a23 */ /* 0x004fe40000010864 */
[----:B------:R-:W-:Y:S02]  /*d760*/  IMAD.MOV.U32 R223, RZ, RZ, R118 ;  /* 0x000000ffffdf7224 */ /* 0x000fe400078e0076 */
[----:B------:R-:W2:Y:S01]  /*d770*/  LDL.LU R118, [R1+0x28] ;  /* 0x0000280001767983 */ /* 0x000ea20000300800 */
[----:B------:R-:W-:Y:S03]  /*d780*/  FFMA.FTZ R100, R219, c[0x0][0x2d0], -R100 ;  /* 0x0000b400db647a23 */ /* 0x000fe60000010864 */
[----:B------:R3:W-:Y:S01]  /*d790*/  MUFU.EX2 R190, R2 ;  /* 0x0000000200be7308 */ /* 0x0007e20000000800 */
[----:B------:R-:W-:Y:S01]  /*d7a0*/  F2FP.PACK_AB R78, R223, R248 ;  /* 0x000000f8df4e723e */ /* 0x000fe200000000ff */
[----:B------:R-:W4:Y:S01]  /*d7b0*/  LDL.LU R116, [R1+0x2c] ;  /* 0x00002c0001747983 */ /* 0x000f220000300800 */
[----:B------:R-:W-:Y:S03]  /*d7c0*/  IMAD.MOV.U32 R219, RZ, RZ, R130 ;  /* 0x000000ffffdb7224 */ /* 0x000fe600078e0082 */
[----:B------:R-:W4:Y:S02]  /*d7d0*/  LDL.LU R115, [R1+0x34] ;  /* 0x0000340001737983 */ /* 0x000f240000300800 */
[-C--:B------:R-:W-:Y:S02]  /*d7e0*/  HMMA.16816.F32 R4, R76, R84.reuse, R4 ;  /* 0x000000544c04723c */ /* 0x080fe40000001804 */
[----:B------:R-:W4:Y:S01]  /*d7f0*/  LDL.LU R113, [R1+0x30] ;  /* 0x0000300001717983 */ /* 0x000f220000300800 */
[----:B------:R-:W1:Y:S05]  /*d800*/  MUFU.EX2 R105, R100 ;  /* 0x0000006400697308 */ /* 0x000e6a0000000800 */
[C---:B------:R-:W-:Y:S05]  /*d810*/  HMMA.16816.F32 R8, R80.reuse, R84, R8 ;  /* 0x000000545008723c */ /* 0x040fea0000001808 */
[----:B------:R-:W1:Y:S03]  /*d820*/  MUFU.EX2 R100, R122 ;  /* 0x0000007a00647308 */ /* 0x000e660000000800 */
[-C--:B------:R-:W-:Y:S01]  /*d830*/  HMMA.16816.F32 R12, R80, R86.reuse, R12 ;  /* 0x00000056500c723c */ /* 0x080fe2000000180c */
[--C-:B---3--:R-:W-:Y:S03]  /*d840*/  FFMA.FTZ R2, R209, c[0x0][0x2d0], -R101.reuse ;  /* 0x0000b400d1027a23 */ /* 0x108fe60000010865 */
[----:B------:R-:W-:Y:S02]  /*d850*/  FFMA.FTZ R101, R199, c[0x0][0x2d0], -R101 ;  /* 0x0000b400c7657a23 */ /* 0x000fe40000010865 */
[----:B------:R-:W-:Y:S01]  /*d860*/  IMAD.MOV.U32 R199, RZ, RZ, R139 ;  /* 0x000000ffffc77224 */ /* 0x000fe200078e008b */
[----:B------:R3:W-:Y:S01]  /*d870*/  MUFU.EX2 R175, R2 ;  /* 0x0000000200af7308 */ /* 0x0007e20000000800 */
[C---:B------:R-:W-:Y:S01]  /*d880*/  HMMA.16816.F32 R16, R76.reuse, R86, R16 ;  /* 0x000000564c10723c */ /* 0x040fe20000001810 */
[----:B------:R-:W3:Y:S03]  /*d890*/  LDSM.16.MT88.4 R84, [R224+0x2100] ;  /* 0x00210000e054783b */ /* 0x000ee60000004200 */
[----:B-1----:R-:W-:Y:S01]  /*d8a0*/  F2FP.PACK_AB R183, R105, R106 ;  /* 0x0000006a69b7723e */ /* 0x002fe200000000ff */
[----:B------:R-:W-:Y:S03]  /*d8b0*/  IMAD.MOV.U32 R209, RZ, RZ, R129 ;  /* 0x000000ffffd17224 */ /* 0x000fe600078e0081 */
[-C--:B------:R-:W-:Y:S01]  /*d8c0*/  HMMA.16816.F32 R20, R76, R92.reuse, R20 ;  /* 0x0000005c4c14723c */ /* 0x080fe20000001814 */
[----:B------:R-:W-:Y:S07]  /*d8d0*/  MUFU.EX2 R101, R101 ;  /* 0x0000006500657308 */ /* 0x000fee0000000800 */
[C---:B------:R-:W-:Y:S01]  /*d8e0*/  HMMA.16816.F32 R24, R80.reuse, R92, R24 ;  /* 0x0000005c5018723c */ /* 0x040fe20000001818 */
[----:B---3--:R-:W-:Y:S07]  /*d8f0*/  FFMA.FTZ R2, R215, c[0x0][0x2d0], -R102 ;  /* 0x0000b400d7027a23 */ /* 0x008fee0000010866 */
[-C--:B------:R-:W-:Y:S01]  /*d900*/  HMMA.16816.F32 R28, R80, R94.reuse, R28 ;  /* 0x0000005e501c723c */ /* 0x080fe2000000181c */
[----:B------:R-:W-:Y:S01]  /*d910*/  IMAD.MOV.U32 R215, RZ, RZ, R164 ;  /* 0x000000ffffd77224 */ /* 0x000fe200078e00a4 */
[----:B------:R1:W-:Y:S06]  /*d920*/  MUFU.EX2 R173, R2 ;  /* 0x0000000200ad7308 */ /* 0x0003ec0000000800 */
[C---:B------:R-:W-:Y:S01]  /*d930*/  HMMA.16816.F32 R32, R76.reuse, R94, R32 ;  /* 0x0000005e4c20723c */ /* 0x040fe20000001820 */
[----:B------:R-:W3:Y:S07]  /*d940*/  LDSM.16.MT88.4 R92, [R227+0x2100] ;  /* 0x00210000e35c783b */ /* 0x000eee0000004200 */
[-C--:B------:R-:W-:Y:S08]  /*d950*/  HMMA.16816.F32 R36, R76, R96.reuse, R36 ;  /* 0x000000604c24723c */ /* 0x080ff00000001824 */
[C---:B------:R-:W-:Y:S01]  /*d960*/  HMMA.16816.F32 R40, R80.reuse, R96, R40 ;  /* 0x000000605028723c */ /* 0x040fe20000001828 */
[----:B-1----:R-:W-:Y:S03]  /*d970*/  FFMA.FTZ R2, R218, c[0x0][0x2d0], -R102 ;  /* 0x0000b400da027a23 */ /* 0x002fe60000010866 */
[----:B------:R-:W-:Y:S01]  /*d980*/  IMAD.MOV.U32 R218, RZ, RZ, R176 ;  /* 0x000000ffffda7224 */ /* 0x000fe200078e00b0 */
[----:B------:R-:W-:Y:S03]  /*d990*/  F2FP.PACK_AB R176, R100, R103 ;  /* 0x0000006764b0723e */ /* 0x000fe600000000ff */
[-C--:B------:R-:W-:Y:S01]  /*d9a0*/  HMMA.16816.F32 R44, R80, R98.reuse, R44 ;  /* 0x00000062502c723c */ /* 0x080fe2000000182c */
[----:B------:R1:W-:Y:S07]  /*d9b0*/  MUFU.EX2 R172, R2 ;  /* 0x0000000200ac7308 */ /* 0x0003ee0000000800 */
[C---:B------:R-:W-:Y:S01]  /*d9c0*/  HMMA.16816.F32 R48, R76.reuse, R98, R48 ;  /* 0x000000624c30723c */ /* 0x040fe20000001830 */
[----:B------:R-:W2:Y:S07]  /*d9d0*/  LDSM.16.MT88.4 R96, [R225+0x2100] ;  /* 0x00210000e160783b */ /* 0x000eae0000004200 */
[-C--:B------:R-:W-:Y:S08]  /*d9e0*/  HMMA.16816.F32 R52, R76, R88.reuse, R52 ;  /* 0x000000584c34723c */ /* 0x080ff00000001834 */
[C---:B------:R-:W-:Y:S01]  /*d9f0*/  HMMA.16816.F32 R56, R80.reuse, R88, R56 ;  /* 0x000000585038723c */ /* 0x040fe20000001838 */
[--C-:B-1----:R-:W-:Y:S03]  /*da00*/  FFMA.FTZ R2, R117, c[0x0][0x2d0], -R102.reuse ;  /* 0x0000b40075027a23 */ /* 0x102fe60000010866 */
[--C-:B------:R-:W-:Y:S04]  /*da10*/  FFMA.FTZ R117, R243, c[0x0][0x2d0], -R102.reuse ;  /* 0x0000b400f3757a23 */ /* 0x100fe80000010866 */
[-C--:B------:R-:W-:Y:S07]  /*da20*/  HMMA.16816.F32 R60, R80, R90.reuse, R60 ;  /* 0x0000005a503c723c */ /* 0x080fee000000183c */
[--C-:B------:R-:W-:Y:S01]  /*da30*/  FFMA.FTZ R80, R252, c[0x0][0x2d0], -R102.reuse ;  /* 0x0000b400fc507a23 */ /* 0x100fe20000010866 */
[----:B------:R-:W-:Y:S01]  /*da40*/  HMMA.16816.F32 R64, R76, R90, R64 ;  /* 0x0000005a4c40723c */ /* 0x000fe20000001840 */
[----:B------:R-:W-:Y:S01]  /*da50*/  F2FP.PACK_AB R81, R194, R160 ;  /* 0x000000a0c251723e */ /* 0x000fe200000000ff */
[----:B------:R-:W1:Y:S02]  /*da60*/  LDSM.16.MT88.4 R88, [R226+0x2100] ;  /* 0x00210000e258783b */ /* 0x000e640000004200 */
[----:B------:R-:W-:Y:S01]  /*da70*/  F2FP.PACK_AB R82, R193, R192 ;  /* 0x000000c0c152723e */ /* 0x000fe200000000ff */
[----:B------:R-:W-:Y:S01]  /*da80*/  IMAD.MOV.U32 R252, RZ, RZ, R167 ;  /* 0x000000fffffc7224 */ /* 0x000fe200078e00a7 */
[----:B------:R-:W-:Y:S01]  /*da90*/  F2FP.PACK_AB R83, R170, R171 ;  /* 0x000000abaa53723e */ /* 0x000fe200000000ff */
[----:B------:R-:W-:Y:S01]  /*daa0*/  FFMA.FTZ R102, R74, c[0x0][0x2d0], -R102 ;  /* 0x0000b4004a667a23 */ /* 0x000fe20000010866 */
[----:B------:R-:W-:Y:S02]  /*dab0*/  F2FP.PACK_AB R76, R208, R163 ;  /* 0x000000a3d04c723e */ /* 0x000fe400000000ff */
[----:B------:R-:W-:Y:S02]  /*dac0*/  LDSM.16.MT88.4 R164, [R225+0x3100] ;  /* 0x00310000e1a4783b */ /* 0x000fe40000004200 */
[----:B------:R-:W-:Y:S01]  /*dad0*/  F2FP.PACK_AB R77, R205, R162 ;  /* 0x000000a2cd4d723e */ /* 0x000fe200000000ff */
[----:B------:R-:W-:Y:S01]  /*dae0*/  MUFU.EX2 R102, R102 ;  /* 0x0000006600667308 */ /* 0x000fe20000000800 */
[----:B------:R-:W-:Y:S02]  /*daf0*/  F2FP.PACK_AB R78, R202, R203 ;  /* 0x000000cbca4e723e */ /* 0x000fe400000000ff */
[----:B------:R-:W-:Y:S07]  /*db00*/  F2FP.PACK_AB R79, R196, R197 ;  /* 0x000000c5c44f723e */ /* 0x000fee00000000ff */
[-C--:B------:R-:W-:Y:S01]  /*db10*/  HMMA.16816.F32 R4, R76, R84.reuse, R4 ;  /* 0x000000544c04723c */ /* 0x080fe20000001804 */
[----:B--2---:R-:W-:Y:S02]  /*db20*/  FFMA.FTZ R69, R69, R118, R251 ;  /* 0x0000007645457223 */ /* 0x004fe400000100fb */
[----:B------:R2:W-:Y:S01]  /*db30*/  MUFU.EX2 R118, R2 ;  /* 0x0000000200767308 */ /* 0x0005e20000000800 */
[----:B----4-:R-:W-:Y:S02]  /*db40*/  FFMA.FTZ R68, R68, R116, R216 ;  /* 0x0000007444447223 */ /* 0x010fe400000100d8 */
[----:B------:R-:W-:Y:S02]  /*db50*/  FADD.FTZ R69, R247, R69 ;  /* 0x00000045f7457221 */ /* 0x000fe40000010000 */
[----:B------:R-:W-:Y:S04]  /*db60*/  FADD.FTZ R68, R244, R68 ;  /* 0x00000044f4447221 */ /* 0x000fe80000010000 */
[----:B------:R-:W-:Y:S01]  /*db70*/  FFMA.FTZ R3, R3, R115, R213 ;  /* 0x0000007303037223 */ /* 0x000fe200000100d5 */
[----:B------:R4:W-:Y:S01]  /*db80*/  MUFU.EX2 R116, R80 ;  /* 0x0000005000747308 */ /* 0x0009e20000000800 */
[----:B------:R-:W-:Y:S02]  /*db90*/  FADD.FTZ R68, R240, R68 ;  /* 0x00000044f0447221 */ /* 0x000fe40000010000 */
[----:B------:R-:W-:Y:S02]  /*dba0*/  FFMA.FTZ R0, R0, R113, R211 ;  /* 0x0000007100007223 */ /* 0x000fe400000100d3 */
[----:B------:R-:W-:Y:S04]  /*dbb0*/  FADD.FTZ R3, R217, R3 ;  /* 0x00000003d9037221 */ /* 0x000fe80000010000 */
[----:B------:R-:W-:Y:S01]  /*dbc0*/  FADD.FTZ R3, R239, R3 ;  /* 0x00000003ef037221 */ /* 0x000fe20000010000 */
[----:B------:R-:W-:Y:S01]  /*dbd0*/  MUFU.EX2 R113, R111 ;  /* 0x0000006f00717308 */ /* 0x000fe20000000800 */
[----:B--2---:R-:W-:Y:S02]  /*dbe0*/  FADD.FTZ R2, R242, R0 ;  /* 0x00000000f2027221 */ /* 0x004fe40000010000 */
[----:B------:R2:W5:Y:S01]  /*dbf0*/  LDL.LU R242, [R1+0x74] ;  /* 0x0000740001f27983 */ /* 0x0005620000300800 */
[----:B------:R-:W-:Y:S02]  /*dc00*/  FADD.FTZ R0, R241, R69 ;  /* 0x00000045f1007221 */ /* 0x000fe40000010000 */
[----:B------:R-:W-:Y:S01]  /*dc10*/  FADD.FTZ R75, R238, R2 ;  /* 0x00000002ee4b7221 */ /* 0x000fe20000010000 */
[----:B------:R2:W5:Y:S01]  /*dc20*/  LDL.LU R241, [R1+0x70] ;  /* 0x0000700001f17983 */ /* 0x0005620000300800 */
[----:B------:R-:W-:Y:S02]  /*dc30*/  FADD.FTZ R74, R237, R0 ;  /* 0x00000000ed4a7221 */ /* 0x000fe40000010000 */
[----:B------:R-:W-:Y:S01]  /*dc40*/  MUFU.EX2 R111, R110 ;  /* 0x0000006e006f7308 */ /* 0x000fe20000000800 */
[----:B------:R-:W-:Y:S01]  /*dc50*/  FADD.FTZ R69, R236, R68 ;  /* 0x00000044ec457221 */ /* 0x000fe20000010000 */
[----:B----4-:R-:W-:Y:S01]  /*dc60*/  F2FP.PACK_AB R80, R195, R161 ;  /* 0x000000a1c350723e */ /* 0x010fe200000000ff */
[----:B------:R2:W5:Y:S01]  /*dc70*/  LDL.LU R240, [R1+0x6c] ;  /* 0x00006c0001f07983 */ /* 0x0005620000300800 */
[----:B------:R-:W-:Y:S02]  /*dc80*/  FADD.FTZ R2, R235, R3 ;  /* 0x00000003eb027221 */ /* 0x000fe40000010000 */
[----:B------:R-:W-:Y:S01]  /*dc90*/  FADD.FTZ R0, R234, R75 ;  /* 0x0000004bea007221 */ /* 0x000fe20000010000 */
[----:B------:R2:W5:Y:S01]  /*dca0*/  LDL.LU R239, [R1+0x68] ;  /* 0x0000680001ef7983 */ /* 0x0005620000300800 */
[----:B------:R-:W-:Y:S01]  /*dcb0*/  FADD.FTZ R68, R233, R74 ;  /* 0x0000004ae9447221 */ /* 0x000fe20000010000 */
[C---:B------:R-:W-:Y:S01]  /*dcc0*/  HMMA.16816.F32 R8, R80.reuse, R84, R8 ;  /* 0x000000545008723c */ /* 0x040fe20000001808 */
[----:B------:R-:W-:Y:S01]  /*dcd0*/  FADD.FTZ R3, R232, R69 ;  /* 0x00000045e8037221 */ /* 0x000fe20000010000 */
[----:B------:R2:W5:Y:S01]  /*dce0*/  LDL.LU R238, [R1+0x64] ;  /* 0x0000640001ee7983 */ /* 0x0005620000300800 */
[----:B------:R-:W-:Y:S01]  /*dcf0*/  FADD.FTZ R2, R231, R2 ;  /* 0x00000002e7027221 */ /* 0x000fe20000010000 */
[----:B------:R-:W4:Y:S01]  /*dd00*/  MUFU.EX2 R110, R114 ;  /* 0x00000072006e7308 */ /* 0x000f220000000800 */
[----:B------:R-:W-:Y:S01]  /*dd10*/  FADD.FTZ R69, R230, R0 ;  /* 0x00000000e6457221 */ /* 0x000fe20000010000 */
[----:B------:R2:W5:Y:S01]  /*dd20*/  LDL.LU R237, [R1+0x60] ;  /* 0x0000600001ed7983 */ /* 0x0005620000300800 */
[----:B------:R-:W-:Y:S01]  /*dd30*/  FADD.FTZ R0, R229, R68 ;  /* 0x00000044e5007221 */ /* 0x000fe20000010000 */
[-C--:B------:R-:W-:Y:S01]  /*dd40*/  HMMA.16816.F32 R12, R80, R86.reuse, R12 ;  /* 0x00000056500c723c */ /* 0x080fe2000000180c */
[----:B------:R-:W-:Y:S01]  /*dd50*/  FADD.FTZ R3, R228, R3 ;  /* 0x00000003e4037221 */ /* 0x000fe20000010000 */
[----:B------:R2:W5:Y:S02]  /*dd60*/  LDL.LU R236, [R1+0x5c] ;  /* 0x00005c0001ec7983 */ /* 0x0005640000300800 */
[----:B------:R-:W-:Y:S02]  /*dd70*/  FADD.FTZ R68, R119, R2 ;  /* 0x0000000277447221 */ /* 0x000fe40000010000 */
[----:B------:R2:W5:Y:S01]  /*dd80*/  LDL.LU R235, [R1+0x58] ;  /* 0x0000580001eb7983 */ /* 0x0005620000300800 */
[----:B------:R-:W-:Y:S01]  /*dd90*/  FADD.FTZ R2, R138, R69 ;  /* 0x000000458a027221 */ /* 0x000fe20000010000 */
[C---:B------:R-:W-:Y:S01]  /*dda0*/  HMMA.16816.F32 R16, R76.reuse, R86, R16 ;  /* 0x000000564c10723c */ /* 0x040fe20000001810 */
[----:B------:R-:W-:Y:S01]  /*ddb0*/  FADD.FTZ R0, R137, R0 ;  /* 0x0000000089007221 */ /* 0x000fe20000010000 */
[----:B------:R-:W1:Y:S01]  /*ddc0*/  LDSM.16.MT88.4 R84, [R224+0x2900] ;  /* 0x00290000e054783b */ /* 0x000e620000004200 */
[----:B------:R-:W2:Y:S01]  /*ddd0*/  MUFU.EX2 R115, R109 ;  /* 0x0000006d00737308 */ /* 0x000ea20000000800 */
[----:B------:R-:W-:Y:S02]  /*dde0*/  FADD.FTZ R2, R252, R2 ;  /* 0x00000002fc027221 */ /* 0x000fe40000010000 */
[----:B------:R-:W-:Y:S02]  /*ddf0*/  FADD.FTZ R0, R218, R0 ;  /* 0x00000000da007221 */ /* 0x000fe40000010000 */
[-C--:B---3--:R-:W-:Y:S02]  /*de00*/  HMMA.16816.F32 R20, R76, R92.reuse, R20 ;  /* 0x0000005c4c14723c */ /* 0x088fe40000001814 */
[----:B------:R3:W5:Y:S02]  /*de10*/  LDL.LU R234, [R1+0x54] ;  /* 0x0000540001ea7983 */ /* 0x0007640000300800 */
[----:B----4-:R-:W-:Y:S01]  /*de20*/  F2FP.PACK_AB R182, R108, R110 ;  /* 0x0000006e6cb6723e */ /* 0x010fe200000000ff */
[----:B------:R-:W4:Y:S01]  /*de30*/  MUFU.EX2 R109, R112 ;  /* 0x00000070006d7308 */ /* 0x000f220000000800 */
[----:B------:R3:W5:Y:S02]  /*de40*/  LDL.LU R233, [R1+0x50] ;  /* 0x0000500001e97983 */ /* 0x0007640000300800 */
[C---:B------:R-:W-:Y:S02]  /*de50*/  HMMA.16816.F32 R24, R80.reuse, R92, R24 ;  /* 0x0000005c5018723c */ /* 0x040fe40000001818 */
[----:B------:R3:W5:Y:S04]  /*de60*/  LDL.LU R232, [R1+0x4c] ;  /* 0x00004c0001e87983 */ /* 0x0007680000300800 */
[----:B------:R3:W5:Y:S02]  /*de70*/  LDL.LU R231, [R1+0x48] ;  /* 0x0000480001e77983 */ /* 0x0007640000300800 */
[-C--:B------:R-:W-:Y:S02]  /*de80*/  HMMA.16816.F32 R28, R80, R94.reuse, R28 ;  /* 0x0000005e501c723c */ /* 0x080fe4000000181c */
[----:B------:R3:W5:Y:S02]  /*de90*/  LDL.LU R230, [R1+0x44] ;  /* 0x0000440001e67983 */ /* 0x0007640000300800 */
[----:B--2---:R-:W-:Y:S02]  /*dea0*/  F2FP.PACK_AB R180, R113, R115 ;  /* 0x0000007371b4723e */ /* 0x004fe400000000ff */
[----:B------:R3:W5:Y:S02]  /*deb0*/  LDL.LU R229, [R1+0x40] ;  /* 0x0000400001e57983 */ /* 0x0007640000300800 */
[C---:B------:R-:W-:Y:S02]  /*dec0*/  HMMA.16816.F32 R32, R76.reuse, R94, R32 ;  /* 0x0000005e4c20723c */ /* 0x040fe40000001820 */
[----:B------:R-:W2:Y:S02]  /*ded0*/  LDSM.16.MT88.4 R92, [R227+0x2900] ;  /* 0x00290000e35c783b */ /* 0x000ea40000004200 */
[----:B----4-:R-:W-:Y:S04]  /*dee0*/  F2FP.PACK_AB R181, R109, R111 ;  /* 0x0000006f6db5723e */ /* 0x010fe800000000ff */
[-C--:B------:R-:W-:Y:S02]  /*def0*/  HMMA.16816.F32 R36, R76, R96.reuse, R36 ;  /* 0x000000604c24723c */ /* 0x080fe40000001824 */
[----:B------:R3:W5:Y:S04]  /*df00*/  LDL.LU R228, [R1+0x3c] ;  /* 0x00003c0001e47983 */ /* 0x0007680000300800 */
[----:B------:R3:W5:Y:S02]  /*df10*/  LDL.LU R119, [R1+0x38] ;  /* 0x0000380001777983 */ /* 0x0007640000300800 */
[C---:B------:R-:W-:Y:S08]  /*df20*/  HMMA.16816.F32 R40, R80.reuse, R96, R40 ;  /* 0x000000605028723c */ /* 0x040ff00000001828 */
[-C--:B------:R-:W-:Y:S08]  /*df30*/  HMMA.16816.F32 R44, R80, R98.reuse, R44 ;  /* 0x00000062502c723c */ /* 0x080ff0000000182c */
[C---:B------:R-:W-:Y:S01]  /*df40*/  HMMA.16816.F32 R48, R76.reuse, R98, R48 ;  /* 0x000000624c30723c */ /* 0x040fe20000001830 */
[----:B------:R-:W4:Y:S07]  /*df50*/  LDSM.16.MT88.4 R96, [R225+0x2900] ;  /* 0x00290000e160783b */ /* 0x000f2e0000004200 */
[-C--:B-1----:R-:W-:Y:S08]  /*df60*/  HMMA.16816.F32 R52, R76, R88.reuse, R52 ;  /* 0x000000584c34723c */ /* 0x082ff00000001834 */
[C---:B------:R-:W-:Y:S08]  /*df70*/  HMMA.16816.F32 R56, R80.reuse, R88, R56 ;  /* 0x000000585038723c */ /* 0x040ff00000001838 */
[-C--:B------:R-:W-:Y:S07]  /*df80*/  HMMA.16816.F32 R60, R80, R90.reuse, R60 ;  /* 0x0000005a503c723c */ /* 0x080fee000000183c */
[----:B------:R-:W-:Y:S01]  /*df90*/  F2FP.PACK_AB R80, R174, R175 ;  /* 0x000000afae50723e */ /* 0x000fe200000000ff */
[----:B------:R-:W-:Y:S01]  /*dfa0*/  HMMA.16816.F32 R64, R76, R90, R64 ;  /* 0x0000005a4c40723c */ /* 0x000fe20000001840 */
[----:B------:R-:W-:Y:S01]  /*dfb0*/  F2FP.PACK_AB R81, R172, R173 ;  /* 0x000000adac51723e */ /* 0x000fe200000000ff */
[----:B------:R-:W1:Y:S02]  /*dfc0*/  LDSM.16.MT88.4 R88, [R226+0x2900] ;  /* 0x00290000e258783b */ /* 0x000e640000004200 */
[----:B------:R-:W-:Y:S02]  /*dfd0*/  F2FP.PACK_AB R82, R184, R185 ;  /* 0x000000b9b852723e */ /* 0x000fe400000000ff */
[----:B------:R-:W-:Y:S02]  /*dfe0*/  F2FP.PACK_AB R83, R116, R118 ;  /* 0x000000767453723e */ /* 0x000fe400000000ff */
[----:B------:R-:W-:Y:S04]  /*dff0*/  F2FP.PACK_AB R76, R191, R169 ;  /* 0x000000a9bf4c723e */ /* 0x000fe800000000ff */
[----:B------:R-:W-:Y:S02]  /*e000*/  F2FP.PACK_AB R77, R190, R168 ;  /* 0x000000a8be4d723e */ /* 0x000fe400000000ff */
[----:B------:R-:W-:Y:S02]  /*e010*/  F2FP.PACK_AB R78, R189, R188 ;  /* 0x000000bcbd4e723e */ /* 0x000fe400000000ff */
[----:B------:R-:W-:Y:S07]  /*e020*/  F2FP.PACK_AB R79, R186, R187 ;  /* 0x000000bbba4f723e */ /* 0x000fee00000000ff */
[-C--:B------:R-:W-:Y:S08]  /*e030*/  HMMA.16816.F32 R4, R76, R84.reuse, R4 ;  /* 0x000000544c04723c */ /* 0x080ff00000001804 */
[C---:B------:R-:W-:Y:S01]  /*e040*/  HMMA.16816.F32 R8, R80.reuse, R84, R8 ;  /* 0x000000545008723c */ /* 0x040fe20000001808 */
[----:B------:R-:W1:Y:S07]  /*e050*/  MUFU.EX2 R85, R123 ;  /* 0x0000007b00557308 */ /* 0x000e6e0000000800 */
[-C--:B------:R-:W-:Y:S03]  /*e060*/  HMMA.16816.F32 R12, R80, R86.reuse, R12 ;  /* 0x00000056500c723c */ /* 0x080fe6000000180c */
[----:B------:R-:W3:Y:S05]  /*e070*/  MUFU.EX2 R84, R117 ;  /* 0x0000007500547308 */ /* 0x000eea0000000800 */
[C---:B------:R-:W-:Y:S05]  /*e080*/  HMMA.16816.F32 R16, R76.reuse, R86, R16 ;  /* 0x000000564c10723c */ /* 0x040fea0000001810 */
[----:B------:R-:W-:Y:S03]  /*e090*/  MUFU.EX2 R87, R104 ;  /* 0x0000006800577308 */ /* 0x000fe60000000800 */
[-C--:B--2---:R-:W-:Y:S01]  /*e0a0*/  HMMA.16816.F32 R20, R76, R92.reuse, R20 ;  /* 0x0000005c4c14723c */ /* 0x084fe20000001814 */
[----:B-1----:R-:W-:Y:S06]  /*e0b0*/  F2FP.PACK_AB R178, R101, R85 ;  /* 0x0000005565b2723e */ /* 0x002fec00000000ff */
[----:B------:R-:W1:Y:S01]  /*e0c0*/  MUFU.EX2 R86, R107 ;  /* 0x0000006b00567308 */ /* 0x000e620000000800 */
[C---:B------:R-:W-:Y:S01]  /*e0d0*/  HMMA.16816.F32 R24, R80.reuse, R92, R24 ;  /* 0x0000005c5018723c */ /* 0x040fe20000001818 */
[----:B---3--:R-:W-:Y:S03]  /*e0e0*/  F2FP.PACK_AB R179, R102, R84 ;  /* 0x0000005466b3723e */ /* 0x008fe600000000ff */
[----:B------:R-:W-:Y:S04]  /*e0f0*/  IMAD.MOV.U32 R117, RZ, RZ, R71 ;  /* 0x000000ffff757224 */ /* 0x000fe800078e0047 */
[-C--:B------:R-:W-:Y:S08]  /*e100*/  HMMA.16816.F32 R28, R80, R94.reuse, R28 ;  /* 0x0000005e501c723c */ /* 0x080ff0000000181c */
[C---:B------:R-:W-:Y:S01]  /*e110*/  HMMA.16816.F32 R32, R76.reuse, R94, R32 ;  /* 0x0000005e4c20723c */ /* 0x040fe20000001820 */
[----:B-1----:R-:W-:Y:S07]  /*e120*/  F2FP.PACK_AB R177, R86, R87 ;  /* 0x0000005756b1723e */ /* 0x002fee00000000ff */
[-C--:B----4-:R-:W-:Y:S08]  /*e130*/  HMMA.16816.F32 R36, R76, R96.reuse, R36 ;  /* 0x000000604c24723c */ /* 0x090ff00000001824 */
[C---:B------:R-:W-:Y:S08]  /*e140*/  HMMA.16816.F32 R40, R80.reuse, R96, R40 ;  /* 0x000000605028723c */ /* 0x040ff00000001828 */
[-C--:B------:R-:W-:Y:S08]  /*e150*/  HMMA.16816.F32 R44, R80, R98.reuse, R44 ;  /* 0x00000062502c723c */ /* 0x080ff0000000182c */
[C---:B------:R-:W-:Y:S08]  /*e160*/  HMMA.16816.F32 R48, R76.reuse, R98, R48 ;  /* 0x000000624c30723c */ /* 0x040ff00000001830 */
[-C--:B------:R-:W-:Y:S08]  /*e170*/  HMMA.16816.F32 R52, R76, R88.reuse, R52 ;  /* 0x000000584c34723c */ /* 0x080ff00000001834 */
[C---:B------:R-:W-:Y:S08]  /*e180*/  HMMA.16816.F32 R56, R80.reuse, R88, R56 ;  /* 0x000000585038723c */ /* 0x040ff00000001838 */
[-C--:B------:R-:W-:Y:S08]  /*e190*/  HMMA.16816.F32 R60, R80, R90.reuse, R60 ;  /* 0x0000005a503c723c */ /* 0x080ff0000000183c */
[----:B------:R-:W-:Y:S08]  /*e1a0*/  HMMA.16816.F32 R64, R76, R90, R64 ;  /* 0x0000005a4c40723c */ /* 0x000ff00000001840 */
[-C--:B------:R-:W-:Y:S07]  /*e1b0*/  HMMA.16816.F32 R120, R180, R132.reuse, R4 ;  /* 0x00000084b478723c */ /* 0x080fee0000001804 */
[----:B------:R-:W-:Y:S01]  /*e1c0*/  FADD.FTZ R4, R136, R3 ;  /* 0x0000000388047221 */ /* 0x000fe20000010000 */
[C---:B------:R-:W-:Y:S01]  /*e1d0*/  HMMA.16816.F32 R124, R176.reuse, R132, R8 ;  /* 0x00000084b07c723c */ /* 0x040fe20000001808 */
[----:B------:R-:W-:Y:S03]  /*e1e0*/  FADD.FTZ R3, R250, R68 ;  /* 0x00000044fa037221 */ /* 0x000fe60000010000 */
[----:B------:R-:W-:Y:S02]  /*e1f0*/  FADD.FTZ R7, R143, R4 ;  /* 0x000000048f077221 */ /* 0x000fe40000010000 */
[----:B------:R-:W-:Y:S02]  /*e200*/  FADD.FTZ R6, R142, R3 ;  /* 0x000000038e067221 */ /* 0x000fe40000010000 */
[----:B------:R-:W-:Y:S01]  /*e210*/  FADD.FTZ R5, R141, R2 ;  /* 0x000000028d057221 */ /* 0x000fe20000010000 */
[-C--:B------:R-:W-:Y:S03]  /*e220*/  HMMA.16816.F32 R128, R176, R134.reuse, R12 ;  /* 0x00000086b080723c */ /* 0x080fe6000000180c */
[----:B------:R-:W-:Y:S02]  /*e230*/  FADD.FTZ R4, R140, R0 ;  /* 0x000000008c047221 */ /* 0x000fe40000010000 */
[----:B------:R-:W-:Y:S02]  /*e240*/  FADD.FTZ R3, R215, R7 ;  /* 0x00000007d7037221 */ /* 0x000fe40000010000 */
        /* <DEDUP_REMOVED lines=13> */
[----:B------:R-:W-:Y:S01]  /*e320*/  FADD.FTZ R9, R209, R2 ;  /* 0x00000002d1097221 */ /* 0x000fe20000010000 */
[----:B------:R-:W1:Y:S01]  /*e330*/  LDSM.16.MT88.4 R4, [R226+0x3100] ;  /* 0x00310000e204783b */ /* 0x000e620000004200 */
        /* <DEDUP_REMOVED lines=9> */
[----:B------:R-:W-:Y:S02]  /*e3d0*/  FADD.FTZ R8, R154, R0 ;  /* 0x000000009a087221 */ /* 0x000fe40000010000 */
[-C--:B------:R-:W-:Y:S02]  /*e3e0*/  HMMA.16816.F32 R152, R180, R164.reuse, R36 ;  /* 0x000000a4b498723c */ /* 0x080fe40000001824 */
        /* <DEDUP_REMOVED lines=35> */
[----:B------:R-:W-:Y:S02]  /*e620*/  FADD.FTZ R0, R191, R9 ;  /* 0x00000009bf007221 */ /* 0x000fe40000010000 */
[----:B------:R-:W-:Y:S02]  /*e630*/  FADD.FTZ R10, R174, R3 ;  /* 0x00000003ae0a7221 */ /* 0x000fe40000010000 */
[----:B------:R-:W-:Y:S02]  /*e640*/  FADD.FTZ R9, R172, R2 ;  /* 0x00000002ac097221 */ /* 0x000fe40000010000 */
[----:B------:R-:W-:Y:S01]  /*e650*/  FADD.FTZ R11, R190, R8 ;  /* 0x00000008be0b7221 */ /* 0x000fe20000010000 */
[C---:B------:R-:W-:Y:S02]  /*e660*/  HMMA.16816.F32 R172, R176.reuse, R4, R56 ;  /* 0x00000004b0ac723c */ /* 0x040fe40000001838 */
        /* <DEDUP_REMOVED lines=8> */
[----:B------:R-:W-:Y:S01]  /*e6f0*/  HMMA.16816.F32 R180, R180, R6, R64 ;  /* 0x00000006b4b4723c */ /* 0x000fe20000001840 */
        /* <DEDUP_REMOVED lines=15> */
[----:B------:R-:W-:Y:S01]  /*e7f0*/  FADD.FTZ R0, R84, R0 ;  /* 0x0000000054007221 */ /* 0x000fe20000010000 */
[----:B------:R1:W-:Y:S01]  /*e800*/  STL [R1+0x2c], R3 ;  /* 0x00002c0301007387 */ /* 0x0003e20000100800 */
[----:B------:R-:W-:Y:S02]  /*e810*/  FADD.FTZ R2, R101, R2 ;  /* 0x0000000265027221 */ /* 0x000fe40000010000 */
[----:B------:R-:W-:Y:S02]  /*e820*/  FADD.FTZ R0, R102, R0 ;  /* 0x0000000066007221 */ /* 0x000fe40000010000 */
[----:B------:R-:W-:Y:S01]  /*e830*/  IMAD.MOV.U32 R118, RZ, RZ, R70 ;  /* 0x000000ffff767224 */ /* 0x000fe200078e0046 */
[----:B------:R2:W-:Y:S01]  /*e840*/  STL [R1+0x34], R2 ;  /* 0x0000340201007387 */ /* 0x0005e20000100800 */
[----:B------:R-:W-:Y:S03]  /*e850*/  IMAD.MOV.U32 R116, RZ, RZ, R72 ;  /* 0x000000ffff747224 */ /* 0x000fe600078e0048 */
[----:B------:R2:W-:Y:S01]  /*e860*/  STL [R1+0x30], R0 ;  /* 0x0000300001007387 */ /* 0x0005e20000100800 */
[----:B-1----:R-:W-:Y:S01]  /*e870*/  IMAD.MOV.U32 R3, RZ, RZ, R73 ;  /* 0x000000ffff037224 */ /* 0x002fe200078e0049 */
[----:B------:R-:W-:-:S05]  /*e880*/  @P0 BRA `(.L_x_662) ;  /* 0xffff9af000000947 */ /* 0x000fca000383ffff */
.L_x_659:
[----:B------:R-:W-:-:S13]  /*e890*/  ISETP.LE.AND P0, PT, RZ, UR6, PT ;  /* 0x00000006ff007c0c */ /* 0x000fda000bf03270 */
[----:B------:R-:W-:Y:S05]  /*e8a0*/  @!P0 BRA `(.L_x_663) ;  /* 0x0000587000008947 */ /* 0x000fea0003800000 */
[----:B-1----:R-:W-:Y:S01]  /*e8b0*/  IMAD.MOV.U32 R3, RZ, RZ, R72 ;  /* 0x000000ffff037224 */ /* 0x002fe200078e0048 */
[----:B------:R-:W-:Y:S01]  /*e8c0*/  MOV R117, R70 ;  /* 0x0000004600757202 */ /* 0x000fe20000000f00 */
[----:B--2---:R-:W-:Y:S01]  /*e8d0*/  IMAD.MOV.U32 R2, RZ, RZ, R73 ;  /* 0x000000ffff027224 */ /* 0x004fe200078e0049 */
[----:B------:R-:W-:Y:S01]  /*e8e0*/  MOV R116, R71 ;  /* 0x0000004700747202 */ /* 0x000fe20000000f00 */
[----:B------:R-:W-:Y:S05]  /*e8f0*/  BRA `(.L_x_664) ;  /* 0x0000044000007947 */ /* 0x000fea0003800000 */
.L_x_666:
[----:B------:R-:W2:Y:S01]  /*e900*/  LDL R5, [R1+0x18] ;  /* 0x0000180001057983 */ /* 0x000ea20000100800 */
        /* <DEDUP_REMOVED lines=17> */
[----:B------:R-:W-:Y:S01]  /*ea20*/  STL [R1+0x8], R8 ;  /* 0x0000080801007387 */ /* 0x000fe20000100800 */
[----:B------:R-:W-:Y:S03]  /*ea30*/  SHF.R.S32.HI R0, RZ, 0x1f, R8 ;  /* 0x0000001fff007819 */ /* 0x000fe60000011408 */
[----:B------:R-:W2:Y:S02]  /*ea40*/  @!P5 LDG.E R245, [R6.64] ;  /* 0x0000000e06f5d981 */ /* 0x000ea4000c1e1900 */
[----:B------:R-:W-:Y:S04]  /*ea50*/  IMAD R0, R0, c[0x0][0x1e0], RZ ;  /* 0x0000780000007a24 */ /* 0x000fe800078e02ff */
[----:B------:R-:W-:Y:S04]  /*ea60*/  IMAD R0, R8, c[0x0][0x1e4], R0 ;  /* 0x0000790008007a24 */ /* 0x000fe800078e0200 */
        /* <DEDUP_REMOVED lines=8> */
[----:B------:R-:W-:Y:S03]  /*eaf0*/  SHFL.IDX PT, R12, R4, 0x2, 0x181f ;  /* 0x00581f00040c7f89 */ /* 0x000fe600000e0000 */
[----:B------:R-:W-:Y:S01]  /*eb00*/  LEA.HI.X R0, R0, c[0x0][0x1cc], R5, 0x1, P0 ;  /* 0x0000730000007a11 */ /* 0x000fe200000f0c05 */
[----:B------:R-:W1:Y:S04]  /*eb10*/  SHFL.IDX PT, R6, R4, RZ, 0x181f ;  /* 0x00181fff04067589 */ /* 0x000e6800000e0000 */
[----:B------:R-:W-:Y:S04]  /*eb20*/  SHFL.IDX PT, R5, R4, 0x1, 0x181f ;  /* 0x00381f0004057f89 */ /* 0x000fe800000e0000 */
[----:B------:R-:W2:Y:S04]  /*eb30*/  SHFL.IDX PT, R7, R0, RZ, 0x181f ;  /* 0x00181fff00077589 */ /* 0x000ea800000e0000 */
[----:B------:R-:W4:Y:S04]  /*eb40*/  SHFL.IDX PT, R10, R4, 0x3, 0x181f ;  /* 0x00781f00040a7f89 */ /* 0x000f2800000e0000 */
[----:B------:R-:W-:Y:S04]  /*eb50*/  SHFL.IDX PT, R9, R4, 0x4, 0x181f ;  /* 0x00981f0004097f89 */ /* 0x000fe800000e0000 */
[----:B------:R-:W-:Y:S04]  /*eb60*/  SHFL.IDX PT, R14, R4, 0x5, 0x181f ;  /* 0x00b81f00040e7f89 */ /* 0x000fe800000e0000 */
[----:B------:R5:W-:Y:S01]  /*eb70*/  SHFL.IDX PT, R15, R4, 0x6, 0x181f ;  /* 0x00d81f00040f7f89 */ /* 0x000be200000e0000 */
[-C--:B-1----:R-:W-:Y:S03]  /*eb80*/  IADD3 R6, P1, R6, R242.reuse, RZ ;  /* 0x000000f206067210 */ /* 0x082fe60007f3e0ff */
[----:B------:R-:W1:Y:S04]  /*eb90*/  SHFL.IDX PT, R8, R0, 0x1, 0x181f ;  /* 0x00381f0000087f89 */ /* 0x000e6800000e0000 */
[----:B------:R-:W1:Y:S01]  /*eba0*/  SHFL.IDX PT, R11, R0, 0x2, 0x181f ;  /* 0x00581f00000b7f89 */ /* 0x000e6200000e0000 */
[--C-:B--2---:R-:W-:Y:S03]  /*ebb0*/  IMAD.X R7, R7, 0x1, R241.reuse, P1 ;  /* 0x0000000107077824 */ /* 0x104fe600008e06f1 */
[----:B------:R-:W2:Y:S01]  /*ebc0*/  SHFL.IDX PT, R18, R0, 0x3, 0x181f ;  /* 0x00781f0000127f89 */ /* 0x000ea200000e0000 */
[-C--:B----4-:R-:W-:Y:S03]  /*ebd0*/  IADD3 R10, P3, R10, R242.reuse, RZ ;  /* 0x000000f20a0a7210 */ /* 0x090fe60007f7e0ff */
[----:B---3--:R3:W-:Y:S04]  /*ebe0*/  LDGSTS.E.BYPASS.LTC128B.128 [R67+0x3900], [R6.64], !P4 ;  /* 0x0390000006437fae */ /* 0x0087e8000e101d4e */
[----:B------:R-:W4:Y:S01]  /*ebf0*/  SHFL.IDX PT, R17, R0, 0x4, 0x181f ;  /* 0x00981f0000117f89 */ /* 0x000f2200000e0000 */
[-C--:B-----5:R-:W-:Y:S03]  /*ec00*/  IADD3 R4, P0, R5, R242.reuse, RZ ;  /* 0x000000f205047210 */ /* 0x0a0fe60007f1e0ff */
[----:B------:R-:W5:Y:S04]  /*ec10*/  SHFL.IDX PT, R16, R0, 0x5, 0x181f ;  /* 0x00b81f0000107f89 */ /* 0x000f6800000e0000 */
[----:B------:R-:W5:Y:S01]  /*ec20*/  SHFL.IDX PT, R0, R0, 0x6, 0x181f ;  /* 0x00d81f0000007f89 */ /* 0x000f6200000e0000 */
[--C-:B-1----:R-:W-:Y:S01]  /*ec30*/  IMAD.X R5, R8, 0x1, R241.reuse, P0 ;  /* 0x0000000108057824 */ /* 0x102fe200000e06f1 */
[-C--:B------:R-:W-:Y:S02]  /*ec40*/  IADD3 R12, P0, R12, R242.reuse, RZ ;  /* 0x000000f20c0c7210 */ /* 0x080fe40007f1e0ff */
[-C--:B------:R-:W-:Y:S02]  /*ec50*/  IADD3 R8, P2, R9, R242.reuse, RZ ;  /* 0x000000f209087210 */ /* 0x080fe40007f5e0ff */
[----:B------:R1:W-:Y:S01]  /*ec60*/  LDGSTS.E.BYPASS.LTC128B.128 [R67+0x4100], [R4.64], !P4 ;  /* 0x0410000004437fae */ /* 0x0003e2000e101d4e */
[--C-:B------:R-:W-:Y:S02]  /*ec70*/  IMAD.X R13, R11, 0x1, R241.reuse, P0 ;  /* 0x000000010b0d7824 */ /* 0x100fe400000e06f1 */
[--C-:B--2---:R-:W-:Y:S03]  /*ec80*/  IMAD.X R11, R18, 0x1, R241.reuse, P3 ;  /* 0x00000001120b7824 */ /* 0x104fe600018e06f1 */
[----:B------:R2:W-:Y:S01]  /*ec90*/  LDGSTS.E.BYPASS.LTC128B.128 [R67+0x4900], [R12.64], !P4 ;  /* 0x049000000c437fae */ /* 0x0005e2000e101d4e */
[-C--:B---3--:R-:W-:Y:S03]  /*eca0*/  IADD3 R6, P1, R14, R242.reuse, RZ ;  /* 0x000000f20e067210 */ /* 0x088fe60007f3e0ff */
[----:B------:R2:W-:Y:S01]  /*ecb0*/  LDGSTS.E.BYPASS.LTC128B.128 [R67+0x5100], [R10.64], !P4 ;  /* 0x051000000a437fae */ /* 0x0005e2000e101d4e */
[--C-:B----4-:R-:W-:Y:S02]  /*ecc0*/  IMAD.X R9, R17, 0x1, R241.reuse, P2 ;  /* 0x0000000111097824 */ /* 0x110fe400010e06f1 */
[--C-:B-----5:R-:W-:Y:S03]  /*ecd0*/  IMAD.X R7, R16, 0x1, R241.reuse, P1 ;  /* 0x0000000110077824 */ /* 0x120fe600008e06f1 */
[----:B------:R2:W-:Y:S04]  /*ece0*/  LDGSTS.E.BYPASS.LTC128B.128 [R67+0x5900], [R8.64], !P4 ;  /* 0x0590000008437fae */ /* 0x0005e8000e101d4e */
[----:B------:R2:W-:Y:S01]  /*ecf0*/  LDGSTS.E.BYPASS.LTC128B.128 [R67+0x6100], [R6.64], !P4 ;  /* 0x0610000006437fae */ /* 0x0005e2000e101d4e */
[----:B-1----:R-:W-:Y:S05]  /*ed00*/  IADD3 R4, P0, R15, R242, RZ ;  /* 0x000000f20f047210 */ /* 0x002fea0007f1e0ff */
[----:B------:R-:W-:Y:S05]  /*ed10*/  IMAD.X R5, R0, 0x1, R241, P0 ;  /* 0x0000000100057824 */ /* 0x000fea00000e06f1 */
[----:B------:R2:W-:Y:S01]  /*ed20*/  LDGSTS.E.BYPASS.LTC128B.128 [R67+0x6900], [R4.64], !P4 ;  /* 0x0690000004437fae */ /* 0x0005e2000e101d4e */
[----:B------:R-:W-:-:S05]  /*ed30*/  BRA `(.L_x_665) ;  /* 0x00001b0000007947 */ /* 0x000fca0003800000 */
.L_x_664:
[----:B------:R-:W2:Y:S01]  /*ed40*/  LDL R56, [R1+0x8] ;  /* 0x0000080001387983 */ /* 0x000ea20000100800 */
[----:B------:R-:W-:Y:S04]  /*ed50*/  DEPBAR.LE SB0, 0x0 ;  /* 0x000080000000791a */ /* 0x000fe80000000000 */
[----:B------:R-:W3:Y:S01]  /*ed60*/  LDL R246, [R1+0x14] ;  /* 0x0000140001f67983 */ /* 0x000ee20000100800 */
[----:B------:R-:W-:Y:S03]  /*ed70*/  UISETP.GE.AND UP0, UPT, UR6, 0x1, UPT ;  /* 0x000000010600788c */ /* 0x000fe6000bf06270 */
[----:B------:R-:W-:Y:S08]  /*ed80*/  BAR.SYNC.DEFER_BLOCKING 0x0 ;  /* 0x0000000000007b1d */ /* 0x000ff00000010000 */
[----:B-----5:R-:W-:Y:S08]  /*ed90*/  LDSM.16.M88.4 R112, [R230+0x7100] ;  /* 0x00710000e670783b */ /* 0x020ff00000000200 */
[----:B------:R-:W1:Y:S08]  /*eda0*/  LDSM.16.M88.4 R16, [R119+0x3900] ;  /* 0x003900007710783b */ /* 0x000e700000000200 */
[----:B------:R-:W4:Y:S08]  /*edb0*/  LDSM.16.M88.4 R108, [R230+0x9100] ;  /* 0x00910000e66c783b */ /* 0x000f300000000200 */
[----:B------:R-:W1:Y:S08]  /*edc0*/  LDSM.16.M88.4 R32, [R119+0x4100] ;  /* 0x004100007720783b */ /* 0x000e700000000200 */
        /* <DEDUP_REMOVED lines=35> */
[----:B------:R-:W-:Y:S02]  /*f000*/  SHF.R.S32.HI R0, RZ, 0x1f, R245 ;  /* 0x0000001fff007819 */ /* 0x000fe400000114f5 */
[C---:B------:R-:W-:Y:S02]  /*f010*/  IMAD.WIDE.U32 R72, R245.reuse, c[0x0][0x218], R64 ;  /* 0x00008600f5487a25 */ /* 0x040fe400078e0040 */
        /* <DEDUP_REMOVED lines=12> */
[----:B------:R-:W4:Y:S01]  /*f0e0*/  SHFL.IDX PT, R92, R100, 0x1, 0x181f ;  /* 0x00381f00645c7f89 */ /* 0x000f2200000e0000 */
[C---:B------:R-:W-:Y:S04]  /*f0f0*/  HMMA.16816.F32 R80, R112.reuse, R82, RZ ;  /* 0x000000527050723c */ /* 0x040fe800000018ff */
[-C--:B-1----:R-:W-:Y:S03]  /*f100*/  IADD3 R94, P0, R94, R242.reuse, RZ ;  /* 0x000000f25e5e7210 */ /* 0x082fe60007f1e0ff */
[----:B------:R-:W1:Y:S01]  /*f110*/  SHFL.IDX PT, R93, R0, 0x1, 0x181f ;  /* 0x00381f00005d7f89 */ /* 0x000e6200000e0000 */
[-C--:B------:R-:W-:Y:S01]  /*f120*/  HMMA.16816.F32 R84, R112, R96.reuse, RZ ;  /* 0x000000607054723c */ /* 0x080fe200000018ff */
[-C--:B--2---:R-:W-:Y:S06]  /*f130*/  IADD3.X R95, R88, R241.reuse, RZ, P0, !PT ;  /* 0x000000f1585f7210 */ /* 0x084fec00007fe4ff */
[----:B------:R-:W2:Y:S01]  /*f140*/  SHFL.IDX PT, R102, R100, 0x2, 0x181f ;  /* 0x00581f0064667f89 */ /* 0x000ea200000e0000 */
[C---:B------:R-:W-:Y:S04]  /*f150*/  HMMA.16816.F32 R88, R108.reuse, R96, RZ ;  /* 0x000000606c58723c */ /* 0x040fe800000018ff */
[-C--:B----4-:R-:W-:Y:S03]  /*f160*/  IADD3 R92, P1, R92, R242.reuse, RZ ;  /* 0x000000f25c5c7210 */ /* 0x090fe60007f3e0ff */
[----:B---3--:R3:W-:Y:S01]  /*f170*/  LDGSTS.E.BYPASS.LTC128B.128 [R246], [R94.64], !P4 ;  /* 0x000000005ef67fae */ /* 0x0087e2000e101d4e */
        /* <DEDUP_REMOVED lines=21> */
[----:B------:R4:W3:Y:S01]  /*f2d0*/  SHFL.IDX PT, R244, R100, 0x6, 0x181f ;  /* 0x00d81f0064f47f89 */ /* 0x0008e200000e0000 */
[-C--:B-1----:R-:W-:Y:S07]  /*f2e0*/  IADD3.X R105, R243, R241.reuse, RZ, P0, !PT ;  /* 0x000000f1f3697210 */ /* 0x082fee00007fe4ff */
[----:B------:R-:W1:Y:S08]  /*f2f0*/  SHFL.IDX PT, R0, R0, 0x6, 0x181f ;  /* 0x00d81f0000007f89 */ /* 0x000e7000000e0000 */
[----:B------:R2:W-:Y:S01]  /*f300*/  LDGSTS.E.BYPASS.LTC128B.128 [R246+0x2800], [R104.64], !P4 ;  /* 0x0280000068f67fae */ /* 0x0005e2000e101d4e */
[-C--:B----4-:R-:W-:Y:S08]  /*f310*/  HMMA.16816.F32 R100, R112, R184.reuse, RZ ;  /* 0x000000b87064723c */ /* 0x090ff000000018ff */
[C---:B--2---:R-:W-:Y:S07]  /*f320*/  HMMA.16816.F32 R104, R108.reuse, R184, RZ ;  /* 0x000000b86c68723c */ /* 0x044fee00000018ff */
[----:B---3--:R-:W-:Y:S01]  /*f330*/  IADD3 R184, P0, R244, R242, RZ ;  /* 0x000000f2f4b87210 */ /* 0x008fe20007f1e0ff */
        /* <DEDUP_REMOVED lines=336> */
.L_x_665:
[----:B------:R-:W3:Y:S01]  /*10840*/  LDL.LU R108, [R1+0x10] ;  /* 0x00001000016c7983 */ /* 0x000ee20000300800 */
[----:B------:R-:W-:Y:S02]  /*10850*/  FMNMX.FTZ R0, R187, R2, !PT ;  /* 0x00000002bb007209 */ /* 0x000fe40007810000 */
[----:B--2---:R-:W-:Y:S01]  /*10860*/  FMNMX.FTZ R5, R188, R3, !PT ;  /* 0x00000003bc057209 */ /* 0x004fe20007810000 */
        /* <DEDUP_REMOVED lines=121> */
[----:B------:R-:W-:Y:S02]  /*11000*/  FMNMX.FTZ R6, R111, R6, !PT ;  /* 0x000000066f067209 */ /* 0x000fe40007810000 */
[----:B------:R-:W-:Y:S02]  /*11010*/  FMNMX.FTZ R4, R94, R4, !PT ;  /* 0x000000045e047209 */ /* 0x000fe40007810000 */
[----:B------:R-:W-:Y:S01]  /*11020*/  ISETP.LT.AND P0, PT, RZ, UR6, PT ;  /* 0x00000006ff007c0c */ /* 0x000fe2000bf01270 */
[----:B------:R-:W-:Y:S01]  /*11030*/  UIADD3 UR6, UR6, -0x1, URZ ;  /* 0xffffffff06067890 */ /* 0x000fe2000fffe03f */
[----:B------:R-:W-:Y:S04]  /*11040*/  FMNMX.FTZ R4, R43, R4, !PT ;  /* 0x000000042b047209 */ /* 0x000fe80007810000 */
[----:B------:R-:W-:Y:S04]  /*11050*/  FMNMX.FTZ R4, R60, R4, !PT ;  /* 0x000000043c047209 */ /* 0x000fe80007810000 */
[----:B------:R-:W-:Y:S04]  /*11060*/  FMNMX.FTZ R4, R57, R4, !PT ;  /* 0x0000000439047209 */ /* 0x000fe80007810000 */
[----:B---3--:R-:W-:Y:S02]  /*11070*/  FMNMX.FTZ R4, R108, R4, !PT ;  /* 0x000000046c047209 */ /* 0x008fe40007810000 */
[----:B-1----:R-:W-:Y:S02]  /*11080*/  FMNMX.FTZ R0, R0, R9, !PT ;  /* 0x0000000900007209 */ /* 0x002fe40007810000 */
[----:B--2---:R-:W-:Y:S02]  /*11090*/  FMNMX.FTZ R5, R5, R8, !PT ;  /* 0x0000000805057209 */ /* 0x004fe40007810000 */
[----:B------:R-:W-:Y:S01]  /*110a0*/  FMNMX.FTZ R4, R206, R4, !PT ;  /* 0x00000004ce047209 */ /* 0x000fe20007810000 */
[----:B------:R-:W1:Y:S03]  /*110b0*/  SHFL.BFLY PT, R73, R0, 0x1, 0x1f ;  /* 0x0c201f0000497f89 */ /* 0x000e6600000e0000 */
[----:B------:R-:W-:Y:S04]  /*110c0*/  FMNMX.FTZ R4, R205, R4, !PT ;  /* 0x00000004cd047209 */ /* 0x000fe80007810000 */
[----:B------:R-:W-:Y:S01]  /*110d0*/  FMNMX.FTZ R4, R204, R4, !PT ;  /* 0x00000004cc047209 */ /* 0x000fe20007810000 */
[----:B------:R-:W2:Y:S03]  /*110e0*/  SHFL.BFLY PT, R72, R5, 0x1, 0x1f ;  /* 0x0c201f0005487f89 */ /* 0x000ea600000e0000 */
[----:B------:R-:W-:Y:S05]  /*110f0*/  FMNMX.FTZ R4, R109, R4, !PT ;  /* 0x000000046d047209 */ /* 0x000fea0007810000 */
[----:B------:R-:W3:Y:S01]  /*11100*/  SHFL.BFLY PT, R7, R4, 0x2, 0x1f ;  /* 0x0c401f0004077f89 */ /* 0x000ee200000e0000 */
[----:B-1----:R-:W-:Y:S05]  /*11110*/  FMNMX.FTZ R73, R0, R73, !PT ;  /* 0x0000004900497209 */ /* 0x002fea0007810000 */
[C---:B------:R-:W-:Y:S02]  /*11120*/  FADD.FTZ R0, -R73.reuse, R2 ;  /* 0x0000000249007221 */ /* 0x040fe40000010100 */
[----:B------:R-:W-:Y:S01]  /*11130*/  FMUL.FTZ R105, R73, c[0x0][0x2d0] ;  /* 0x0000b40049697a20 */ /* 0x000fe20000410000 */
[----:B--2---:R-:W-:Y:S01]  /*11140*/  FMNMX.FTZ R72, R5, R72, !PT ;  /* 0x0000004805487209 */ /* 0x004fe20007810000 */
[----:B------:R-:W-:Y:S01]  /*11150*/  FMUL.FTZ R2, R0, c[0x0][0x2d0] ;  /* 0x0000b40000027a20 */ /* 0x000fe20000410000 */
[----:B------:R-:W-:Y:S01]  /*11160*/  FMNMX.FTZ R0, R207, R6, !PT ;  /* 0x00000006cf007209 */ /* 0x000fe20007810000 */
[--C-:B------:R-:W-:Y:S02]  /*11170*/  FFMA.FTZ R9, R20, c[0x0][0x2d0], -R105.reuse ;  /* 0x0000b40014097a23 */ /* 0x100fe40000010869 */
[----:B------:R1:W2:Y:S01]  /*11180*/  MUFU.EX2 R70, R2 ;  /* 0x0000000200467308 */ /* 0x0002a20000000800 */
[----:B------:R-:W-:Y:S01]  /*11190*/  FMNMX.FTZ R0, R75, R0, !PT ;  /* 0x000000004b007209 */ /* 0x000fe20007810000 */
[----:B------:R-:W-:Y:S01]  /*111a0*/  FMUL.FTZ R107, R72, c[0x0][0x2d0] ;  /* 0x0000b400486b7a20 */ /* 0x000fe20000410000 */
[----:B---3--:R-:W-:Y:S01]  /*111b0*/  FMNMX.FTZ R4, R4, R7, !PT ;  /* 0x0000000704047209 */ /* 0x008fe20007810000 */
[--C-:B------:R-:W-:Y:S01]  /*111c0*/  FFMA.FTZ R7, R32, c[0x0][0x2d0], -R105.reuse ;  /* 0x0000b40020077a23 */ /* 0x100fe20000010869 */
[----:B------:R-:W-:Y:S01]  /*111d0*/  FMNMX.FTZ R0, R74, R0, !PT ;  /* 0x000000004a007209 */ /* 0x000fe20007810000 */
[----:B------:R-:W-:Y:S02]  /*111e0*/  FFMA.FTZ R8, R21, c[0x0][0x2d0], -R105 ;  /* 0x0000b40015087a23 */ /* 0x000fe40000010869 */
[----:B------:R-:W3:Y:S01]  /*111f0*/  SHFL.BFLY PT, R71, R4, 0x1, 0x1f ;  /* 0x0c201f0004477f89 */ /* 0x000ee200000e0000 */
[----:B------:R-:W-:Y:S01]  /*11200*/  FFMA.FTZ R5, R22, c[0x0][0x2d0], -R107 ;  /* 0x0000b40016057a23 */ /* 0x000fe2000001086b */
[----:B------:R4:W-:Y:S01]  /*11210*/  MUFU.EX2 R228, R9 ;  /* 0x0000000900e47308 */ /* 0x0009e20000000800 */
[--C-:B------:R-:W-:Y:S02]  /*11220*/  FFMA.FTZ R16, R48, c[0x0][0x2d0], -R105.reuse ;  /* 0x0000b40030107a23 */ /* 0x100fe40000010869 */
[--C-:B------:R-:W-:Y:S02]  /*11230*/  FFMA.FTZ R6, R33, c[0x0][0x2d0], -R105.reuse ;  /* 0x0000b40021067a23 */ /* 0x100fe40000010869 */
[--C-:B------:R-:W-:Y:S02]  /*11240*/  FFMA.FTZ R100, R100, c[0x0][0x2d0], -R105.reuse ;  /* 0x0000b40064647a23 */ /* 0x100fe40000010869 */
[----:B------:R-:W-:Y:S02]  /*11250*/  FFMA.FTZ R101, R101, c[0x0][0x2d0], -R105 ;  /* 0x0000b40065657a23 */ /* 0x000fe40000010869 */
[--C-:B------:R-:W-:Y:S01]  /*11260*/  FFMA.FTZ R102, R102, c[0x0][0x2d0], -R107.reuse ;  /* 0x0000b40066667a23 */ /* 0x100fe2000001086b */
[----:B------:R-:W-:Y:S01]  /*11270*/  MUFU.EX2 R88, R8 ;  /* 0x0000000800587308 */ /* 0x000fe20000000800 */
[----:B------:R-:W-:Y:S02]  /*11280*/  FFMA.FTZ R103, R103, c[0x0][0x2d0], -R107 ;  /* 0x0000b40067677a23 */ /* 0x000fe4000001086b */
[----:B-1----:R-:W-:Y:S02]  /*11290*/  FADD.FTZ R2, -R72, R3 ;  /* 0x0000000348027221 */ /* 0x002fe40000010100 */
[----:B------:R-:W1:Y:S01]  /*112a0*/  SHFL.BFLY PT, R3, R0, 0x2, 0x1f ;  /* 0x0c401f0000037f89 */ /* 0x000e6200000e0000 */
[----:B--2---:R-:W-:Y:S02]  /*112b0*/  FMUL.FTZ R17, R70, R133 ;  /* 0x0000008546117220 */ /* 0x004fe40000410000 */
[----:B------:R-:W-:Y:S02]  /*112c0*/  FMUL.FTZ R2, R2, c[0x0][0x2d0] ;  /* 0x0000b40002027a20 */ /* 0x000fe40000410000 */
[----:B------:R2:W-:Y:S01]  /*112d0*/  MUFU.EX2 R119, R5 ;  /* 0x0000000500777308 */ /* 0x0005e20000000800 */
[----:B---3--:R-:W-:Y:S01]  /*112e0*/  FMNMX.FTZ R71, R4, R71, !PT ;  /* 0x0000004704477209 */ /* 0x008fe20007810000 */
[--C-:B------:R-:W-:Y:S02]  /*112f0*/  FFMA.FTZ R4, R187, c[0x0][0x2d0], -R105.reuse ;  /* 0x0000b400bb047a23 */ /* 0x100fe40000010869 */
[--C-:B----4-:R-:W-:Y:S02]  /*11300*/  FFMA.FTZ R9, R36, c[0x0][0x2d0], -R105.reuse ;  /* 0x0000b40024097a23 */ /* 0x110fe40000010869 */
[----:B------:R-:W-:Y:S04]  /*11310*/  FMUL.FTZ R96, R71, c[0x0][0x2d0] ;  /* 0x0000b40047607a20 */ /* 0x000fe80000410000 */
[----:B------:R3:W4:Y:S01]  /*11320*/  MUFU.EX2 R68, R2 ;  /* 0x0000000200447308 */ /* 0x0007220000000800 */
[--C-:B------:R-:W-:Y:S02]  /*11330*/  FFMA.FTZ R32, R40, c[0x0][0x2d0], -R96.reuse ;  /* 0x0000b40028207a23 */ /* 0x100fe40000010860 */
[----:B------:R-:W-:Y:S07]  /*11340*/  FFMA.FTZ R48, R203, c[0x0][0x2d0], -R96 ;  /* 0x0000b400cb307a23 */ /* 0x000fee0000010860 */
[----:B------:R-:W-:Y:S01]  /*11350*/  MUFU.EX2 R106, R4 ;  /* 0x00000004006a7308 */ /* 0x000fe20000000800 */
[----:B-1----:R-:W-:Y:S01]  /*11360*/  FMNMX.FTZ R0, R0, R3, !PT ;  /* 0x0000000300007209 */ /* 0x002fe20007810000 */
[----:B------:R-:W-:Y:S02]  /*11370*/  FFMA.FTZ R3, R118, c[0x0][0x2d0], -R105 ;  /* 0x0000b40076037a23 */ /* 0x000fe40000010869 */
[----:B--2---:R-:W-:Y:S06]  /*11380*/  FMUL.FTZ R5, R70, R121 ;  /* 0x0000007946057220 */ /* 0x004fec0000410000 */
[----:B------:R1:W-:Y:S01]  /*11390*/  MUFU.EX2 R11, R3 ;  /* 0x00000003000b7308 */ /* 0x0003e20000000800 */
[----:B---3--:R-:W-:Y:S02]  /*113a0*/  FADD.FTZ R2, -R71, R116 ;  /* 0x0000007447027221 */ /* 0x008fe40000010100 */
[----:B----4-:R-:W-:Y:S02]  /*113b0*/  FMUL.FTZ R18, R68, R134 ;  /* 0x0000008644127220 */ /* 0x010fe40000410000 */
[----:B------:R-:W-:Y:S05]  /*113c0*/  FMUL.FTZ R2, R2, c[0x0][0x2d0] ;  /* 0x0000b40002027a20 */ /* 0x000fea0000410000 */
[----:B------:R-:W-:Y:S10]  /*113d0*/  MUFU.EX2 R63, R9 ;  /* 0x00000009003f7308 */ /* 0x000ff40000000800 */
[----:B------:R2:W3:Y:S01]  /*113e0*/  MUFU.EX2 R69, R2 ;  /* 0x0000000200457308 */ /* 0x0004e20000000800 */
[----:B-1----:R-:W-:Y:S09]  /*113f0*/  FFMA.FTZ R3, R188, c[0x0][0x2d0], -R107 ;  /* 0x0000b400bc037a23 */ /* 0x002ff2000001086b */
[----:B------:R1:W-:Y:S10]  /*11400*/  MUFU.EX2 R104, R3 ;  /* 0x0000000300687308 */ /* 0x0003f40000000800 */
[----:B------:R-:W-:Y:S01]  /*11410*/  MUFU.EX2 R100, R100 ;  /* 0x0000006400647308 */ /* 0x000fe20000000800 */
[----:B--2---:R-:W-:Y:S02]  /*11420*/  FFMA.FTZ R2, R199, c[0x0][0x2d0], -R105 ;  /* 0x0000b400c7027a23 */ /* 0x004fe40000010869 */
[C---:B---3--:R-:W-:Y:S02]  /*11430*/  FMUL.FTZ R13, R69.reuse, R129 ;  /* 0x00000081450d7220 */ /* 0x048fe40000410000 */
[C---:B------:R-:W-:Y:S05]  /*11440*/  FMUL.FTZ R8, R69.reuse, R124 ;  /* 0x0000007c45087220 */ /* 0x040fea0000410000 */
[----:B------:R2:W3:Y:S01]  /*11450*/  MUFU.EX2 R116, R2 ;  /* 0x0000000200747308 */ /* 0x0004e20000000800 */
[----:B------:R-:W-:Y:S01]  /*11460*/  FMUL.FTZ R9, R69, R125 ;  /* 0x0000007d45097220 */ /* 0x000fe20000410000 */
[----:B------:R-:W-:Y:S01]  /*11470*/  MOV R125, R63 ;  /* 0x0000003f007d7202 */ /* 0x000fe20000000f00 */
[----:B-1----:R-:W-:Y:S01]  /*11480*/  FFMA.FTZ R3, R200, c[0x0][0x2d0], -R107 ;  /* 0x0000b400c8037a23 */ /* 0x002fe2000001086b */
[----:B------:R-:W-:Y:S06]  /*11490*/  MOV R200, R60 ;  /* 0x0000003c00c87202 */ /* 0x000fec0000000f00 */
[----:B------:R1:W4:Y:S10]  /*114a0*/  MUFU.EX2 R235, R3 ;  /* 0x0000000300eb7308 */ /* 0x0003340000000800 */
[----:B------:R-:W-:Y:S01]  /*114b0*/  MUFU.EX2 R101, R101 ;  /* 0x0000006500657308 */ /* 0x000fe20000000800 */
[----:B--2---:R-:W-:Y:S01]  /*114c0*/  FFMA.FTZ R2, R186, c[0x0][0x2d0], -R105 ;  /* 0x0000b400ba027a23 */ /* 0x004fe20000010869 */
[----:B---3--:R-:W-:Y:S08]  /*114d0*/  F2FP.PACK_AB R76, R116, R106 ;  /* 0x0000006a744c723e */ /* 0x008ff000000000ff */
[----:B------:R2:W-:Y:S01]  /*114e0*/  MUFU.EX2 R232, R2 ;  /* 0x0000000200e87308 */ /* 0x0005e20000000800 */
[--C-:B-1----:R-:W-:Y:S01]  /*114f0*/  FFMA.FTZ R3, R185, c[0x0][0x2d0], -R107.reuse ;  /* 0x0000b400b9037a23 */ /* 0x102fe2000001086b */
[----:B----4-:R-:W-:Y:S08]  /*11500*/  F2FP.PACK_AB R77, R235, R104 ;  /* 0x00000068eb4d723e */ /* 0x010ff000000000ff */
[----:B------:R1:W-:Y:S10]  /*11510*/  MUFU.EX2 R231, R3 ;  /* 0x0000000300e77308 */ /* 0x0003f40000000800 */
[----:B------:R-:W-:Y:S01]  /*11520*/  MUFU.EX2 R185, R7 ;  /* 0x0000000700b97308 */ /* 0x000fe20000000800 */
[----:B--2---:R-:W2:Y:S09]  /*11530*/  SHFL.BFLY PT, R2, R0, 0x1, 0x1f ;  /* 0x0c201f0000027f89 */ /* 0x004eb200000e0000 */
[----:B------:R3:W-:Y:S01]  /*11540*/  MUFU.EX2 R186, R6 ;  /* 0x0000000600ba7308 */ /* 0x0007e20000000800 */
[--C-:B-1----:R-:W-:Y:S01]  /*11550*/  FFMA.FTZ R3, R198, c[0x0][0x2d0], -R96.reuse ;  /* 0x0000b400c6037a23 */ /* 0x102fe20000010860 */
[----:B------:R-:W-:Y:S08]  /*11560*/  MOV R198, R81 ;  /* 0x0000005100c67202 */ /* 0x000ff00000000f00 */
[----:B------:R1:W-:Y:S01]  /*11570*/  MUFU.EX2 R110, R3 ;  /* 0x00000003006e7308 */ /* 0x0003e20000000800 */
[----:B--2---:R-:W-:Y:S01]  /*11580*/  FMNMX.FTZ R2, R2, R0, !PT ;  /* 0x0000000002027209 */ /* 0x004fe20007810000 */
[----:B------:R-:W-:Y:S08]  /*11590*/  FFMA.FTZ R0, R184, c[0x0][0x2d0], -R107 ;  /* 0x0000b400b8007a23 */ /* 0x000ff0000001086b */
[----:B------:R-:W-:Y:S01]  /*115a0*/  MUFU.EX2 R102, R102 ;  /* 0x0000006600667308 */ /* 0x000fe20000000800 */
[----:B---3--:R-:W-:Y:S09]  /*115b0*/  FMUL.FTZ R6, R68, R122 ;  /* 0x0000007a44067220 */ /* 0x008ff20000410000 */
[----:B------:R2:W3:Y:S01]  /*115c0*/  MUFU.EX2 R10, R0 ;  /* 0x00000000000a7308 */ /* 0x0004e20000000800 */
[--C-:B-1----:R-:W-:Y:S09]  /*115d0*/  FFMA.FTZ R3, R201, c[0x0][0x2d0], -R96.reuse ;  /* 0x0000b400c9037a23 */ /* 0x102ff20000010860 */
[----:B------:R1:W4:Y:S10]  /*115e0*/  MUFU.EX2 R234, R3 ;  /* 0x0000000300ea7308 */ /* 0x0003340000000800 */
[----:B------:R-:W-:Y:S01]  /*115f0*/  MUFU.EX2 R103, R103 ;  /* 0x0000006700677308 */ /* 0x000fe20000000800 */
[----:B--2---:R-:W-:Y:S01]  /*11600*/  FADD.FTZ R0, -R2, R117 ;  /* 0x0000007502007221 */ /* 0x004fe20000010100 */
[----:B------:R-:W-:Y:S02]  /*11610*/  MOV R117, R11 ;  /* 0x0000000b00757202 */ /* 0x000fe40000000f00 */
[----:B---3--:R-:W-:Y:S01]  /*11620*/  MOV R124, R10 ;  /* 0x0000000a007c7202 */ /* 0x008fe20000000f00 */
[----:B------:R-:W-:Y:S01]  /*11630*/  FMUL.FTZ R0, R0, c[0x0][0x2d0] ;  /* 0x0000b40000007a20 */ /* 0x000fe20000410000 */
[----:B------:R-:W-:Y:S02]  /*11640*/  F2FP.PACK_AB R78, R117, R232 ;  /* 0x000000e8754e723e */ /* 0x000fe400000000ff */
[----:B------:R-:W-:Y:S03]  /*11650*/  F2FP.PACK_AB R79, R124, R231 ;  /* 0x000000e77c4f723e */ /* 0x000fe600000000ff */
[----:B------:R-:W2:Y:S01]  /*11660*/  MUFU.EX2 R0, R0 ;  /* 0x0000000000007308 */ /* 0x000ea20000000800 */
[--C-:B-1----:R-:W-:Y:S01]  /*11670*/  FFMA.FTZ R3, R196, c[0x0][0x2d0], -R96.reuse ;  /* 0x0000b400c4037a23 */ /* 0x102fe20000010860 */
[----:B----4-:R-:W-:Y:S02]  /*11680*/  F2FP.PACK_AB R64, R234, R110 ;  /* 0x0000006eea40723e */ /* 0x010fe400000000ff */
[----:B------:R-:W-:Y:S06]  /*11690*/  MOV R196, R58 ;  /* 0x0000003a00c47202 */ /* 0x000fec0000000f00 */
[----:B------:R1:W-:Y:S01]  /*116a0*/  MUFU.EX2 R230, R3 ;  /* 0x0000000300e67308 */ /* 0x0003e20000000800 */
[C---:B--2---:R-:W-:Y:S09]  /*116b0*/  FMUL.FTZ R15, R0.reuse, R131 ;  /* 0x00000083000f7220 */ /* 0x044ff20000410000 */
[----:B------:R2:W-:Y:S01]  /*116c0*/  MUFU.EX2 R131, R16 ;  /* 0x0000001000837308 */ /* 0x0005e20000000800 */
[C---:B------:R-:W-:Y:S01]  /*116d0*/  FMUL.FTZ R10, R0.reuse, R126 ;  /* 0x0000007e000a7220 */ /* 0x040fe20000410000 */
[----:B------:R-:W-:Y:S01]  /*116e0*/  MOV R126, R88 ;  /* 0x00000058007e7202 */ /* 0x000fe20000000f00 */
[C---:B------:R-:W-:Y:S02]  /*116f0*/  FMUL.FTZ R14, R0.reuse, R130 ;  /* 0x00000082000e7220 */ /* 0x040fe40000410000 */
[C---:B------:R-:W-:Y:S02]  /*11700*/  FMUL.FTZ R58, R0.reuse, R174 ;  /* 0x000000ae003a7220 */ /* 0x040fe40000410000 */
[----:B------:R-:W-:Y:S02]  /*11710*/  FMUL.FTZ R63, R0, R179 ;  /* 0x000000b3003f7220 */ /* 0x000fe40000410000 */
[--C-:B-1----:R-:W-:Y:S01]  /*11720*/  FFMA.FTZ R3, R190, c[0x0][0x2d0], -R96.reuse ;  /* 0x0000b400be037a23 */ /* 0x102fe20000010860 */
[----:B------:R-:W-:Y:S01]  /*11730*/  MOV R190, R47 ;  /* 0x0000002f00be7202 */ /* 0x000fe20000000f00 */
[----:B------:R-:W-:Y:S02]  /*11740*/  FMUL.FTZ R47, R0, R163 ;  /* 0x000000a3002f7220 */ /* 0x000fe40000410000 */
[----:B------:R1:W3:Y:S01]  /*11750*/  MUFU.EX2 R11, R3 ;  /* 0x00000003000b7308 */ /* 0x0002e20000000800 */
[----:B--2---:R-:W-:Y:S02]  /*11760*/  FMUL.FTZ R16, R70, R132 ;  /* 0x0000008446107220 */ /* 0x004fe40000410000 */
[----:B-1----:R-:W-:Y:S04]  /*11770*/  FMUL.FTZ R3, R2, c[0x0][0x2d0] ;  /* 0x0000b40002037a20 */ /* 0x002fe80000410000 */
[--C-:B------:R-:W-:Y:S01]  /*11780*/  FFMA.FTZ R4, R189, c[0x0][0x2d0], -R3.reuse ;  /* 0x0000b400bd047a23 */ /* 0x100fe20000010803 */
[----:B------:R-:W-:Y:S01]  /*11790*/  MOV R189, R43 ;  /* 0x0000002b00bd7202 */ /* 0x000fe20000000f00 */
[--C-:B------:R-:W-:Y:S02]  /*117a0*/  FFMA.FTZ R7, R31, c[0x0][0x2d0], -R3.reuse ;  /* 0x0000b4001f077a23 */ /* 0x100fe40000010803 */
[----:B------:R1:W-:Y:S01]  /*117b0*/  MUFU.EX2 R201, R4 ;  /* 0x0000000400c97308 */ /* 0x0003e20000000800 */
[----:B------:R-:W-:Y:S02]  /*117c0*/  FMUL.FTZ R31, R0, R147 ;  /* 0x00000093001f7220 */ /* 0x000fe40000410000 */
[--C-:B------:R-:W-:Y:S02]  /*117d0*/  FFMA.FTZ R40, R42, c[0x0][0x2d0], -R3.reuse ;  /* 0x0000b4002a287a23 */ /* 0x100fe40000010803 */
[C---:B------:R-:W-:Y:S02]  /*117e0*/  FMUL.FTZ R42, R0.reuse, R158 ;  /* 0x0000009e002a7220 */ /* 0x040fe40000410000 */
[----:B------:R-:W-:Y:S02]  /*117f0*/  FMUL.FTZ R43, R0, R159 ;  /* 0x0000009f002b7220 */ /* 0x000fe40000410000 */
[--C-:B------:R-:W-:Y:S01]  /*11800*/  FFMA.FTZ R60, R217, c[0x0][0x2d0], -R3.reuse ;  /* 0x0000b400d93c7a23 */ /* 0x100fe20000010803 */
[----:B------:R2:W-:Y:S01]  /*11810*/  MUFU.EX2 R199, R7 ;  /* 0x0000000700c77308 */ /* 0x0005e20000000800 */
[--C-:B------:R-:W-:Y:S09]  /*11820*/  FFMA.FTZ R75, R75, c[0x0][0x2d0], -R3.reuse ;  /* 0x0000b4004b4b7a23 */ /* 0x100ff20000010803 */
[----:B------:R4:W-:Y:S01]  /*11830*/  MUFU.EX2 R217, R60 ;  /* 0x0000003c00d97308 */ /* 0x0009e20000000800 */
[--C-:B-1----:R-:W-:Y:S01]  /*11840*/  FFMA.FTZ R4, R202, c[0x0][0x2d0], -R3.reuse ;  /* 0x0000b400ca047a23 */ /* 0x102fe20000010803 */
[----:B------:R-:W-:Y:S01]  /*11850*/  MOV R202, R44 ;  /* 0x0000002c00ca7202 */ /* 0x000fe20000000f00 */
[--C-:B------:R-:W-:Y:S07]  /*11860*/  FFMA.FTZ R44, R208, c[0x0][0x2d0], -R3.reuse ;  /* 0x0000b400d02c7a23 */ /* 0x100fee0000010803 */
        /* <DEDUP_REMOVED lines=10> */
[--C-:B------:R-:W-:Y:S09]  /*11910*/  FFMA.FTZ R56, R210, c[0x0][0x2d0], -R3.reuse ;  /* 0x0000b400d2387a23 */ /* 0x100ff20000010803 */
[----:B------:R2:W-:Y:S01]  /*11920*/  MUFU.EX2 R133, R56 ;  /* 0x0000003800857308 */ /* 0x0005e20000000800 */
[----:B-1----:R-:W-:Y:S01]  /*11930*/  FFMA.FTZ R4, R191, c[0x0][0x2d0], -R3 ;  /* 0x0000b400bf047a23 */ /* 0x002fe20000010803 */
[----:B------:R-:W-:Y:S01]  /*11940*/  MOV R191, R61 ;  /* 0x0000003d00bf7202 */ /* 0x000fe20000000f00 */
[C---:B------:R-:W-:Y:S07]  /*11950*/  FMUL.FTZ R61, R69.reuse, R177 ;  /* 0x000000b1453d7220 */ /* 0x040fee0000410000 */
[----:B------:R1:W3:Y:S01]  /*11960*/  MUFU.EX2 R12, R4 ;  /* 0x00000004000c7308 */ /* 0x0002e20000000800 */
[----:B--2---:R-:W-:Y:S02]  /*11970*/  FMUL.FTZ R56, R69, R172 ;  /* 0x000000ac45387220 */ /* 0x004fe40000410000 */
[--C-:B-1----:R-:W-:Y:S01]  /*11980*/  FFMA.FTZ R4, R23, c[0x0][0x2d0], -R107.reuse ;  /* 0x0000b40017047a23 */ /* 0x102fe2000001086b */
[----:B---3--:R-:W-:Y:S01]  /*11990*/  MOV R122, R12 ;  /* 0x0000000c007a7202 */ /* 0x008fe20000000f00 */
[----:B------:R-:W1:Y:S01]  /*119a0*/  LDSM.16.MT88.4 R20, [R224+0x100] ;  /* 0x00010000e014783b */ /* 0x000e620000004200 */
[--C-:B------:R-:W-:Y:S04]  /*119b0*/  FFMA.FTZ R12, R19, c[0x0][0x2d0], -R107.reuse ;  /* 0x0000b400130c7a23 */ /* 0x100fe8000001086b */
[----:B------:R2:W-:Y:S01]  /*119c0*/  MUFU.EX2 R91, R4 ;  /* 0x00000004005b7308 */ /* 0x0005e20000000800 */
[----:B------:R-:W-:Y:S01]  /*119d0*/  F2FP.PACK_AB R67, R122, R229 ;  /* 0x000000e57a43723e */ /* 0x000fe200000000ff */
[----:B------:R-:W-:Y:S02]  /*119e0*/  FMUL.FTZ R19, R68, R135 ;  /* 0x0000008744137220 */ /* 0x000fe40000410000 */
[--C-:B--2---:R-:W-:Y:S06]  /*119f0*/  FFMA.FTZ R4, R34, c[0x0][0x2d0], -R107.reuse ;  /* 0x0000b40022047a23 */ /* 0x104fec000001086b */
[----:B------:R2:W3:Y:S02]  /*11a00*/  MUFU.EX2 R87, R4 ;  /* 0x0000000400577308 */ /* 0x0004e40000000800 */
[--C-:B--2---:R-:W-:Y:S01]  /*11a10*/  FFMA.FTZ R4, R35, c[0x0][0x2d0], -R107.reuse ;  /* 0x0000b40023047a23 */ /* 0x104fe2000001086b */
[----:B---3--:R-:W-:Y:S01]  /*11a20*/  MOV R127, R87 ;  /* 0x00000057007f7202 */ /* 0x008fe20000000f00 */
[----:B------:R-:W-:Y:S06]  /*11a30*/  FMUL.FTZ R35, R68, R151 ;  /* 0x0000009744237220 */ /* 0x000fec0000410000 */
        /* <DEDUP_REMOVED lines=8> */
[----:B--2---:R-:W-:Y:S01]  /*11ac0*/  FFMA.FTZ R4, R25, c[0x0][0x2d0], -R96 ;  /* 0x0000b40019047a23 */ /* 0x004fe20000010860 */
[----:B----4-:R-:W-:Y:S01]  /*11ad0*/  MOV R121, R89 ;  /* 0x0000005900797202 */ /* 0x010fe20000000f00 */
[C---:B------:R-:W-:Y:S07]  /*11ae0*/  FMUL.FTZ R25, R69.reuse, R141 ;  /* 0x0000008d45197220 */ /* 0x040fee0000410000 */
[----:B------:R2:W-:Y:S01]  /*11af0*/  MUFU.EX2 R118, R4 ;  /* 0x0000000400767308 */ /* 0x0005e20000000800 */
[----:B---3--:R-:W-:Y:S01]  /*11b00*/  FMUL.FTZ R24, R69, R140 ;  /* 0x0000008c45187220 */ /* 0x008fe20000410000 */
[----:B------:R-:W-:Y:S02]  /*11b10*/  MOV R140, R199 ;  /* 0x000000c7008c7202 */ /* 0x000fe40000000f00 */
[----:B------:R-:W-:Y:S01]  /*11b20*/  MOV R199, R80 ;  /* 0x0000005000c77202 */ /* 0x000fe20000000f00 */
[--C-:B--2---:R-:W-:Y:S02]  /*11b30*/  FFMA.FTZ R4, R26, c[0x0][0x2d0], -R3.reuse ;  /* 0x0000b4001a047a23 */ /* 0x104fe40000010803 */
[C---:B------:R-:W-:Y:S01]  /*11b40*/  FMUL.FTZ R26, R0.reuse, R142 ;  /* 0x0000008e001a7220 */ /* 0x040fe20000410000 */
[----:B------:R-:W-:Y:S02]  /*11b50*/  MOV R142, R187 ;  /* 0x000000bb008e7202 */ /* 0x000fe40000000f00 */
[----:B------:R2:W-:Y:S01]  /*11b60*/  MUFU.EX2 R90, R4 ;  /* 0x00000004005a7308 */ /* 0x0005e20000000800 */
[----:B------:R-:W-:Y:S02]  /*11b70*/  IMAD.MOV.U32 R187, RZ, RZ, R82 ;  /* 0x000000ffffbb7224 */ /* 0x000fe400078e0052 */
[----:B--2---:R-:W-:Y:S02]  /*11b80*/  FFMA.FTZ R4, R27, c[0x0][0x2d0], -R3 ;  /* 0x0000b4001b047a23 */ /* 0x004fe40000010803 */
[----:B------:R-:W-:Y:S01]  /*11b90*/  FMUL.FTZ R27, R0, R143 ;  /* 0x0000008f001b7220 */ /* 0x000fe20000410000 */
[----:B------:R-:W-:Y:S04]  /*11ba0*/  MOV R143, R186 ;  /* 0x000000ba008f7202 */ /* 0x000fe80000000f00 */
[----:B------:R2:W-:Y:S01]  /*11bb0*/  MUFU.EX2 R184, R4 ;  /* 0x0000000400b87308 */ /* 0x0005e20000000800 */
[----:B------:R-:W-:Y:S01]  /*11bc0*/  MOV R186, R84 ;  /* 0x0000005400ba7202 */ /* 0x000fe20000000f00 */
[--C-:B--2---:R-:W-:Y:S08]  /*11bd0*/  FFMA.FTZ R4, R28, c[0x0][0x2d0], -R96.reuse ;  /* 0x0000b4001c047a23 */ /* 0x104ff00000010860 */
[----:B------:R2:W3:Y:S10]  /*11be0*/  MUFU.EX2 R28, R12 ;  /* 0x0000000c001c7308 */ /* 0x0004f40000000800 */
[----:B------:R4:W1:Y:S01]  /*11bf0*/  MUFU.EX2 R86, R4 ;  /* 0x0000000400567308 */ /* 0x0008620000000800 */
[----:B--2---:R-:W-:Y:S01]  /*11c00*/  FMUL.FTZ R12, R69, R128 ;  /* 0x00000080450c7220 */ /* 0x004fe20000410000 */
[----:B---3--:R-:W-:Y:S01]  /*11c10*/  MOV R130, R28 ;  /* 0x0000001c00827202 */ /* 0x008fe20000000f00 */
[----:B------:R-:W-:Y:S02]  /*11c20*/  FFMA.FTZ R28, R51, c[0x0][0x2d0], -R107 ;  /* 0x0000b400331c7a23 */ /* 0x000fe4000001086b */
[----:B------:R-:W-:Y:S05]  /*11c30*/  FMUL.FTZ R51, R68, R167 ;  /* 0x000000a744337220 */ /* 0x000fea0000410000 */
[----:B------:R2:W-:Y:S01]  /*11c40*/  MUFU.EX2 R33, R28 ;  /* 0x0000001c00217308 */ /* 0x0005e20000000800 */
[----:B----4-:R-:W-:Y:S01]  /*11c50*/  FFMA.FTZ R4, R29, c[0x0][0x2d0], -R96 ;  /* 0x0000b4001d047a23 */ /* 0x010fe20000010860 */
[----:B-1----:R-:W-:Y:S01]  /*11c60*/  MOV R128, R86 ;  /* 0x0000005600807202 */ /* 0x002fe20000000f00 */
[C---:B------:R-:W-:Y:S07]  /*11c70*/  FMUL.FTZ R29, R69.reuse, R145 ;  /* 0x00000091451d7220 */ /* 0x040fee0000410000 */
[----:B------:R1:W3:Y:S01]  /*11c80*/  MUFU.EX2 R188, R4 ;  /* 0x0000000400bc7308 */ /* 0x0002e20000000800 */
[C---:B--2---:R-:W-:Y:S09]  /*11c90*/  FMUL.FTZ R28, R69.reuse, R144 ;  /* 0x00000090451c7220 */ /* 0x044ff20000410000 */
[----:B------:R2:W-:Y:S01]  /*11ca0*/  MUFU.EX2 R144, R40 ;  /* 0x0000002800907308 */ /* 0x0005e20000000800 */
[----:B-1----:R-:W-:Y:S02]  /*11cb0*/  FFMA.FTZ R4, R30, c[0x0][0x2d0], -R3 ;  /* 0x0000b4001e047a23 */ /* 0x002fe40000010803 */
[C---:B------:R-:W-:Y:S07]  /*11cc0*/  FMUL.FTZ R30, R0.reuse, R146 ;  /* 0x00000092001e7220 */ /* 0x040fee0000410000 */
[----:B------:R1:W4:Y:S01]  /*11cd0*/  MUFU.EX2 R85, R4 ;  /* 0x0000000400557308 */ /* 0x0003220000000800 */
[----:B---3--:R-:W-:Y:S01]  /*11ce0*/  IMAD.MOV.U32 R141, RZ, RZ, R188 ;  /* 0x000000ffff8d7224 */ /* 0x008fe200078e00bc */
[----:B------:R-:W-:Y:S01]  /*11cf0*/  MOV R188, R59 ;  /* 0x0000003b00bc7202 */ /* 0x000fe20000000f00 */
[----:B------:R-:W-:Y:S07]  /*11d00*/  FMUL.FTZ R59, R0, R175 ;  /* 0x000000af003b7220 */ /* 0x000fee0000410000 */
[----:B------:R3:W-:Y:S01]  /*11d10*/  MUFU.EX2 R146, R32 ;  /* 0x0000002000927308 */ /* 0x0007e20000000800 */
[----:B--2---:R-:W-:Y:S02]  /*11d20*/  FMUL.FTZ R40, R69, R156 ;  /* 0x0000009c45287220 */ /* 0x004fe40000410000 */
[----:B-1----:R-:W-:Y:S01]  /*11d30*/  FFMA.FTZ R4, R37, c[0x0][0x2d0], -R105 ;  /* 0x0000b40025047a23 */ /* 0x002fe20000010869 */
[----:B----4-:R-:W-:Y:S02]  /*11d40*/  MOV R129, R85 ;  /* 0x0000005500817202 */ /* 0x010fe40000000f00 */
[----:B------:R-:W-:Y:S04]  /*11d50*/  LDSM.16.MT88.4 R84, [R224+0x900] ;  /* 0x00090000e054783b */ /* 0x000fe80000004200 */
[----:B------:R1:W2:Y:S01]  /*11d60*/  MUFU.EX2 R46, R4 ;  /* 0x00000004002e7308 */ /* 0x0002a20000000800 */
[C---:B---3--:R-:W-:Y:S01]  /*11d70*/  FMUL.FTZ R32, R70.reuse, R148 ;  /* 0x0000009446207220 */ /* 0x048fe20000410000 */
[----:B------:R-:W-:Y:S01]  /*11d80*/  MOV R148, R33 ;  /* 0x0000002100947202 */ /* 0x000fe20000000f00 */
[----:B------:R-:W-:Y:S07]  /*11d90*/  FMUL.FTZ R33, R70, R149 ;  /* 0x0000009546217220 */ /* 0x000fee0000410000 */
[----:B------:R3:W-:Y:S01]  /*11da0*/  MUFU.EX2 R149, R44 ;  /* 0x0000002c00957308 */ /* 0x0007e20000000800 */
[----:B-1----:R-:W-:Y:S01]  /*11db0*/  FFMA.FTZ R4, R38, c[0x0][0x2d0], -R107 ;  /* 0x0000b40026047a23 */ /* 0x002fe2000001086b */
[----:B--2---:R-:W-:Y:S01]  /*11dc0*/  MOV R134, R46 ;  /* 0x0000002e00867202 */ /* 0x004fe20000000f00 */
[----:B------:R-:W1:Y:S01]  /*11dd0*/  LDSM.16.MT88.4 R36, [R227+0x100] ;  /* 0x00010000e324783b */ /* 0x000e620000004200 */
[----:B------:R-:W-:Y:S06]  /*11de0*/  FMUL.FTZ R46, R0, R162 ;  /* 0x000000a2002e7220 */ /* 0x000fec0000410000 */
[----:B------:R2:W4:Y:S01]  /*11df0*/  MUFU.EX2 R45, R4 ;  /* 0x00000004002d7308 */ /* 0x0005220000000800 */
[C---:B---3--:R-:W-:Y:S02]  /*11e00*/  FMUL.FTZ R44, R69.reuse, R160 ;  /* 0x000000a0452c7220 */ /* 0x048fe40000410000 */
[C---:B--2---:R-:W-:Y:S01]  /*11e10*/  FMUL.FTZ R4, R70.reuse, R120 ;  /* 0x0000007846047220 */ /* 0x044fe20000410000 */
[----:B------:R-:W-:Y:S02]  /*11e20*/  MOV R120, R90 ;  /* 0x0000005a00787202 */ /* 0x000fe40000000f00 */
[----:B----4-:R-:W-:Y:S01]  /*11e30*/  MOV R135, R45 ;  /* 0x0000002d00877202 */ /* 0x010fe20000000f00 */
[----:B------:R-:W-:Y:S03]  /*11e40*/  FMUL.FTZ R45, R69, R161 ;  /* 0x000000a1452d7220 */ /* 0x000fe60000410000 */
[-C--:B------:R-:W-:Y:S08]  /*11e50*/  HMMA.16816.F32 R4, R76, R20.reuse, R4 ;  /* 0x000000144c04723c */ /* 0x080ff00000001804 */
[C---:B------:R-:W-:Y:S07]  /*11e60*/  HMMA.16816.F32 R8, R64.reuse, R20, R8 ;  /* 0x000000144008723c */ /* 0x040fee0000001808 */
[--C-:B------:R-:W-:Y:S01]  /*11e70*/  FFMA.FTZ R20, R49, c[0x0][0x2d0], -R105.reuse ;  /* 0x0000b40031147a23 */ /* 0x100fe20000010869 */
[-C--:B------:R-:W-:Y:S03]  /*11e80*/  HMMA.16816.F32 R12, R64, R22.reuse, R12 ;  /* 0x00000016400c723c */ /* 0x080fe6000000180c */
[----:B------:R2:W3:Y:S01]  /*11e90*/  MUFU.EX2 R34, R20 ;  /* 0x0000001400227308 */ /* 0x0004e20000000800 */
[C---:B------:R-:W-:Y:S02]  /*11ea0*/  FMUL.FTZ R49, R70.reuse, R165 ;  /* 0x000000a546317220 */ /* 0x040fe40000410000 */
[----:B------:R-:W-:Y:S01]  /*11eb0*/  LDSM.16.MT88.4 R164, [R225+0x3100] ;  /* 0x00310000e1a4783b */ /* 0x000fe20000004200 */
[----:B------:R-:W-:Y:S01]  /*11ec0*/  FMUL.FTZ R21, R70, R137 ;  /* 0x0000008946157220 */ /* 0x000fe20000410000 */
[C---:B------:R-:W-:Y:S04]  /*11ed0*/  HMMA.16816.F32 R16, R76.reuse, R22, R16 ;  /* 0x000000164c10723c */ /* 0x040fe80000001810 */
[----:B------:R-:W-:Y:S02]  /*11ee0*/  MOV R137, R184 ;  /* 0x000000b800897202 */ /* 0x000fe40000000f00 */
[----:B------:R-:W-:Y:S01]  /*11ef0*/  MOV R184, R57 ;  /* 0x0000003900b87202 */ /* 0x000fe20000000f00 */
[C---:B------:R-:W-:Y:S01]  /*11f00*/  FMUL.FTZ R22, R68.reuse, R138 ;  /* 0x0000008a44167220 */ /* 0x040fe20000410000 */
[----:B------:R-:W-:Y:S01]  /*11f10*/  MOV R138, R118 ;  /* 0x00000076008a7202 */ /* 0x000fe20000000f00 */
[----:B------:R-:W-:Y:S03]  /*11f20*/  FMUL.FTZ R23, R68, R139 ;  /* 0x0000008b44177220 */ /* 0x000fe60000410000 */
[----:B------:R-:W-:Y:S01]  /*11f30*/  FMUL.FTZ R57, R69, R173 ;  /* 0x000000ad45397220 */ /* 0x000fe20000410000 */
[----:B------:R-:W-:Y:S01]  /*11f40*/  MOV R118, R62 ;  /* 0x0000003e00767202 */ /* 0x000fe20000000f00 */
[----:B------:R-:W-:Y:S01]  /*11f50*/  FMUL.FTZ R62, R0, R178 ;  /* 0x000000b2003e7220 */ /* 0x000fe20000410000 */
[----:B------:R-:W-:Y:S01]  /*11f60*/  MOV R139, R91 ;  /* 0x0000005b008b7202 */ /* 0x000fe20000000f00 */
[----:B--2---:R-:W-:Y:S01]  /*11f70*/  FMUL.FTZ R20, R70, R136 ;  /* 0x0000008846147220 */ /* 0x004fe20000410000 */
[----:B------:R-:W-:Y:S01]  /*11f80*/  MOV R136, R185 ;  /* 0x000000b900887202 */ /* 0x000fe20000000f00 */
[----:B---3--:R-:W-:Y:S01]  /*11f90*/  IMAD.MOV.U32 R147, RZ, RZ, R34 ;  /* 0x000000ffff937224 */ /* 0x008fe200078e0022 */
[----:B------:R-:W-:Y:S01]  /*11fa0*/  MOV R185, R83 ;  /* 0x0000005300b97202 */ /* 0x000fe20000000f00 */
[----:B------:R-:W-:Y:S01]  /*11fb0*/  FMUL.FTZ R34, R68, R150 ;  /* 0x0000009644227220 */ /* 0x000fe20000410000 */
[----:B------:R-:W2:Y:S02]  /*11fc0*/  LDSM.16.MT88.4 R80, [R226+0x100] ;  /* 0x00010000e250783b */ /* 0x000ea40000004200 */
[-C--:B-1----:R-:W-:Y:S08]  /*11fd0*/  HMMA.16816.F32 R20, R76, R36.reuse, R20 ;  /* 0x000000244c14723c */ /* 0x082ff00000001814 */
        /* <DEDUP_REMOVED lines=9> */
[C---:B-1----:R-:W-:Y:S07]  /*12070*/  FMUL.FTZ R36, R70.reuse, R152 ;  /* 0x0000009846247220 */ /* 0x042fee0000410000 */
[-C--:B------:R-:W-:Y:S08]  /*12080*/  HMMA.16816.F32 R36, R76, R52.reuse, R36 ;  /* 0x000000344c24723c */ /* 0x080ff00000001824 */
[C---:B------:R-:W-:Y:S07]  /*12090*/  HMMA.16816.F32 R40, R64.reuse, R52, R40 ;  /* 0x000000344028723c */ /* 0x040fee0000001828 */
[----:B------:R-:W-:Y:S01]  /*120a0*/  FFMA.FTZ R52, R209, c[0x0][0x2d0], -R96 ;  /* 0x0000b400d1347a23 */ /* 0x000fe20000010860 */
[-C--:B------:R-:W-:Y:S03]  /*120b0*/  HMMA.16816.F32 R44, R64, R54.reuse, R44 ;  /* 0x00000036402c723c */ /* 0x080fe6000000182c */
[----:B------:R1:W3:Y:S01]  /*120c0*/  MUFU.EX2 R88, R52 ;  /* 0x0000003400587308 */ /* 0x0002e20000000800 */
[----:B------:R-:W-:Y:S04]  /*120d0*/  FMUL.FTZ R53, R70, R169 ;  /* 0x000000a946357220 */ /* 0x000fe80000410000 */
[C---:B------:R-:W-:Y:S07]  /*120e0*/  HMMA.16816.F32 R48, R76.reuse, R54, R48 ;  /* 0x000000364c30723c */ /* 0x040fee0000001830 */
[C---:B------:R-:W-:Y:S02]  /*120f0*/  FMUL.FTZ R54, R68.reuse, R170 ;  /* 0x000000aa44367220 */ /* 0x040fe40000410000 */
[----:B------:R-:W-:Y:S03]  /*12100*/  FMUL.FTZ R55, R68, R171 ;  /* 0x000000ab44377220 */ /* 0x000fe60000410000 */
[C---:B-1----:R-:W-:Y:S07]  /*12110*/  FMUL.FTZ R52, R70.reuse, R168 ;  /* 0x000000a846347220 */ /* 0x042fee0000410000 */
[-C--:B--2---:R-:W-:Y:S08]  /*12120*/  HMMA.16816.F32 R52, R76, R80.reuse, R52 ;  /* 0x000000504c34723c */ /* 0x084ff00000001834 */
        /* <DEDUP_REMOVED lines=18> */
[----:B---3--:R-:W-:Y:S02]  /*12250*/  MOV R214, R88 ;  /* 0x0000005800d67202 */ /* 0x008fe40000000f00 */
        /* <DEDUP_REMOVED lines=9> */
[----:B------:R-:W-:Y:S02]  /*122f0*/  MOV R134, R131 ;  /* 0x0000008300867202 */ /* 0x000fe40000000f00 */
[----:B------:R-:W-:Y:S02]  /*12300*/  MOV R131, R130 ;  /* 0x0000008200837202 */ /* 0x000fe40000000f00 */
[----:B------:R-:W-:Y:S01]  /*12310*/  MOV R130, R125 ;  /* 0x0000007d00827202 */ /* 0x000fe20000000f00 */
[----:B------:R-:W-:Y:S01]  /*12320*/  IMAD.MOV.U32 R150, RZ, RZ, R134 ;  /* 0x000000ffff967224 */ /* 0x000fe200078e0086 */
[----:B------:R-:W-:Y:S02]  /*12330*/  MOV R125, R198 ;  /* 0x000000c6007d7202 */ /* 0x000fe40000000f00 */
[----:B------:R-:W-:Y:S01]  /*12340*/  MOV R198, R92 ;  /* 0x0000005c00c67202 */ /* 0x000fe20000000f00 */
[----:B------:R-:W-:Y:S01]  /*12350*/  FFMA.FTZ R92, R219, c[0x0][0x2d0], -R107 ;  /* 0x0000b400db5c7a23 */ /* 0x000fe2000001086b */
[----:B------:R-:W-:Y:S02]  /*12360*/  MOV R134, R131 ;  /* 0x0000008300867202 */ /* 0x000fe40000000f00 */
[----:B------:R-:W-:Y:S01]  /*12370*/  MOV R219, R148 ;  /* 0x0000009400db7202 */ /* 0x000fe20000000f00 */
[----:B------:R3:W-:Y:S01]  /*12380*/  MUFU.EX2 R210, R92 ;  /* 0x0000005c00d27308 */ /* 0x0007e20000000800 */
[----:B------:R-:W-:Y:S02]  /*12390*/  MOV R148, R147 ;  /* 0x0000009300947202 */ /* 0x000fe40000000f00 */
[----:B------:R-:W-:Y:S02]  /*123a0*/  MOV R147, R132 ;  /* 0x0000008400937202 */ /* 0x000fe40000000f00 */
[----:B------:R-:W-:Y:S02]  /*123b0*/  MOV R132, R125 ;  /* 0x0000007d00847202 */ /* 0x000fe40000000f00 */
[----:B------:R-:W-:Y:S02]  /*123c0*/  MOV R125, R189 ;  /* 0x000000bd007d7202 */ /* 0x000fe40000000f00 */
[----:B-1----:R-:W-:Y:S02]  /*123d0*/  F2FP.PACK_AB R80, R138, R121 ;  /* 0x000000798a50723e */ /* 0x002fe400000000ff */
[----:B------:R-:W-:Y:S02]  /*123e0*/  MOV R189, R93 ;  /* 0x0000005d00bd7202 */ /* 0x000fe40000000f00 */
[----:B------:R-:W-:Y:S02]  /*123f0*/  MOV R131, R191 ;  /* 0x000000bf00837202 */ /* 0x000fe40000000f00 */
[----:B------:R-:W-:Y:S01]  /*12400*/  MOV R191, R202 ;  /* 0x000000ca00bf7202 */ /* 0x000fe20000000f00 */
[C---:B------:R-:W-:Y:S04]  /*12410*/  HMMA.16816.F32 R8, R80.reuse, R84, R8 ;  /* 0x000000545008723c */ /* 0x040fe80000001808 */
[----:B------:R-:W-:Y:S03]  /*12420*/  MOV R202, R94 ;  /* 0x0000005e00ca7202 */ /* 0x000fe60000000f00 */
[--C-:B------:R-:W-:Y:S01]  /*12430*/  FFMA.FTZ R84, R212, c[0x0][0x2d0], -R105.reuse ;  /* 0x0000b400d4547a23 */ /* 0x100fe20000010869 */
[-C--:B------:R-:W-:Y:S03]  /*12440*/  HMMA.16816.F32 R12, R80, R86.reuse, R12 ;  /* 0x00000056500c723c */ /* 0x080fe6000000180c */
[----:B------:R1:W-:Y:S01]  /*12450*/  MUFU.EX2 R208, R84 ;  /* 0x0000005400d07308 */ /* 0x0003e20000000800 */
[----:B------:R-:W-:Y:S02]  /*12460*/  MOV R212, R133 ;  /* 0x0000008500d47202 */ /* 0x000fe40000000f00 */
[----:B------:R-:W-:Y:S02]  /*12470*/  MOV R133, R130 ;  /* 0x0000008200857202 */ /* 0x000fe40000000f00 */
[C---:B------:R-:W-:Y:S04]  /*12480*/  HMMA.16816.F32 R16, R76.reuse, R86, R16 ;  /* 0x000000564c10723c */ /* 0x040fe80000001810 */
[----:B------:R-:W-:Y:S02]  /*12490*/  MOV R130, R197 ;  /* 0x000000c500827202 */ /* 0x000fe40000000f00 */
[----:B------:R-:W-:Y:S02]  /*124a0*/  MOV R197, R95 ;  /* 0x0000005f00c57202 */ /* 0x000fe40000000f00 */
[-C--:B--2---:R-:W-:Y:S01]  /*124b0*/  HMMA.16816.F32 R20, R76, R88.reuse, R20 ;  /* 0x000000584c14723c */ /* 0x084fe20000001814 */
[----:B---3--:R-:W2:Y:S07]  /*124c0*/  LDSM.16.MT88.4 R92, [R225+0x900] ;  /* 0x00090000e15c783b */ /* 0x008eae0000004200 */
[C---:B------:R-:W-:Y:S04]  /*124d0*/  HMMA.16816.F32 R24, R80.reuse, R88, R24 ;  /* 0x000000585018723c */ /* 0x040fe80000001818 */
[----:B-1----:R-:W-:Y:S01]  /*124e0*/  FFMA.FTZ R84, R213, c[0x0][0x2d0], -R105 ;  /* 0x0000b400d5547a23 */ /* 0x002fe20000010869 */
[----:B------:R-:W-:Y:S02]  /*124f0*/  MOV R213, R151 ;  /* 0x0000009700d57202 */ /* 0x000fe40000000f00 */
[----:B------:R-:W-:Y:S01]  /*12500*/  FFMA.FTZ R88, R221, c[0x0][0x2d0], -R96 ;  /* 0x0000b400dd587a23 */ /* 0x000fe20000010860 */
[-C--:B------:R-:W-:Y:S01]  /*12510*/  HMMA.16816.F32 R28, R80, R90.reuse, R28 ;  /* 0x0000005a501c723c */ /* 0x080fe2000000181c */
[----:B------:R1:W-:Y:S03]  /*12520*/  MUFU.EX2 R209, R84 ;  /* 0x0000005400d17308 */ /* 0x0003e60000000800 */
[----:B------:R-:W-:Y:S04]  /*12530*/  MOV R221, R149 ;  /* 0x0000009500dd7202 */ /* 0x000fe80000000f00 */
[C---:B------:R-:W-:Y:S03]  /*12540*/  HMMA.16816.F32 R32, R76.reuse, R90, R32 ;  /* 0x0000005a4c20723c */ /* 0x040fe60000001820 */
[----:B------:R3:W-:Y:S05]  /*12550*/  MUFU.EX2 R153, R88 ;  /* 0x0000005800997308 */ /* 0x0007ea0000000800 */
[-C--:B--2---:R-:W-:Y:S04]  /*12560*/  HMMA.16816.F32 R36, R76, R92.reuse, R36 ;  /* 0x0000005c4c24723c */ /* 0x084fe80000001824 */
[----:B-1----:R-:W-:Y:S01]  /*12570*/  FFMA.FTZ R84, R215, c[0x0][0x2d0], -R107 ;  /* 0x0000b400d7547a23 */ /* 0x002fe2000001086b */
[----:B------:R-:W-:Y:S01]  /*12580*/  MOV R215, R147 ;  /* 0x0000009300d77202 */ /* 0x000fe20000000f00 */
[----:B------:R-:W-:Y:S01]  /*12590*/  IMAD.MOV.U32 R147, RZ, RZ, R134 ;  /* 0x000000ffff937224 */ /* 0x000fe200078e0086 */
[----:B------:R-:W-:Y:S01]  /*125a0*/  MOV R134, R133 ;  /* 0x0000008500867202 */ /* 0x000fe20000000f00 */
[C---:B------:R-:W-:Y:S04]  /*125b0*/  HMMA.16816.F32 R40, R80.reuse, R92, R40 ;  /* 0x0000005c5028723c */ /* 0x040fe80000001828 */
[----:B------:R-:W-:Y:S01]  /*125c0*/  MOV R133, R132 ;  /* 0x0000008400857202 */ /* 0x000fe20000000f00 */
[--C-:B---3--:R-:W-:Y:S01]  /*125d0*/  FFMA.FTZ R88, R220, c[0x0][0x2d0], -R96.reuse ;  /* 0x0000b400dc587a23 */ /* 0x108fe20000010860 */
[----:B------:R-:W-:Y:S01]  /*125e0*/  MOV R132, R131 ;  /* 0x0000008300847202 */ /* 0x000fe20000000f00 */
[--C-:B------:R-:W-:Y:S01]  /*125f0*/  FFMA.FTZ R92, R250, c[0x0][0x2d0], -R96.reuse ;  /* 0x0000b400fa5c7a23 */ /* 0x100fe20000010860 */
[-C--:B------:R-:W-:Y:S01]  /*12600*/  HMMA.16816.F32 R44, R80, R94.reuse, R44 ;  /* 0x0000005e502c723c */ /* 0x080fe2000000182c */
[----:B------:R1:W-:Y:S03]  /*12610*/  MUFU.EX2 R159, R88 ;  /* 0x00000058009f7308 */ /* 0x0003e60000000800 */
[----:B------:R-:W-:Y:S02]  /*12620*/  MOV R131, R130 ;  /* 0x0000008200837202 */ /* 0x000fe40000000f00 */
[----:B------:R-:W-:Y:S02]  /*12630*/  MOV R130, R125 ;  /* 0x0000007d00827202 */ /* 0x000fe40000000f00 */
[C---:B------:R-:W-:Y:S04]  /*12640*/  HMMA.16816.F32 R48, R76.reuse, R94, R48 ;  /* 0x0000005e4c30723c */ /* 0x040fe80000001830 */
[----:B------:R-:W-:Y:S02]  /*12650*/  MOV R125, R197 ;  /* 0x000000c5007d7202 */ /* 0x000fe40000000f00 */
[----:B------:R-:W-:Y:S02]  /*12660*/  MOV R197, R202 ;  /* 0x000000ca00c57202 */ /* 0x000fe40000000f00 */
[----:B------:R2:W-:Y:S01]  /*12670*/  MUFU.EX2 R202, R84 ;  /* 0x0000005400ca7308 */ /* 0x0005e20000000800 */
[----:B------:R-:W-:Y:S03]  /*12680*/  MOV R220, R148 ;  /* 0x0000009400dc7202 */ /* 0x000fe60000000f00 */
[----:B------:R-:W-:Y:S01]  /*12690*/  MOV R250, R128 ;  /* 0x0000008000fa7202 */ /* 0x000fe20000000f00 */
[----:B-1----:R-:W-:Y:S01]  /*126a0*/  FFMA.FTZ R88, R223, c[0x0][0x2d0], -R3 ;  /* 0x0000b400df587a23 */ /* 0x002fe20000010803 */
[----:B------:R-:W-:Y:S02]  /*126b0*/  MOV R223, R135 ;  /* 0x0000008700df7202 */ /* 0x000fe40000000f00 */
[----:B------:R-:W-:Y:S02]  /*126c0*/  MOV R135, R198 ;  /* 0x000000c600877202 */ /* 0x000fe40000000f00 */
[----:B------:R1:W-:Y:S01]  /*126d0*/  MUFU.EX2 R152, R88 ;  /* 0x0000005800987308 */ /* 0x0003e20000000800 */
[----:B--2---:R-:W-:Y:S01]  /*126e0*/  FFMA.FTZ R84, R216, c[0x0][0x2d0], -R107 ;  /* 0x0000b400d8547a23 */ /* 0x004fe2000001086b */
[----:B------:R-:W-:Y:S08]  /*126f0*/  MOV R216, R150 ;  /* 0x0000009600d87202 */ /* 0x000ff00000000f00 */
[----:B------:R2:W-:Y:S01]  /*12700*/  MUFU.EX2 R203, R84 ;  /* 0x0000005400cb7308 */ /* 0x0005e20000000800 */
[----:B-1----:R-:W-:Y:S01]  /*12710*/  FFMA.FTZ R88, R246, c[0x0][0x2d0], -R3 ;  /* 0x0000b400f6587a23 */ /* 0x002fe20000010803 */
[----:B------:R-:W-:Y:S02]  /*12720*/  MOV R246, R134 ;  /* 0x0000008600f67202 */ /* 0x000fe40000000f00 */
[----:B------:R-:W-:Y:S06]  /*12730*/  MOV R134, R133 ;  /* 0x0000008500867202 */ /* 0x000fec0000000f00 */
[----:B------:R1:W3:Y:S01]  /*12740*/  MUFU.EX2 R158, R88 ;  /* 0x00000058009e7308 */ /* 0x0002e20000000800 */
[----:B------:R-:W-:Y:S01]  /*12750*/  MOV R133, R132 ;  /* 0x0000008400857202 */ /* 0x000fe20000000f00 */
[----:B------:R-:W-:Y:S01]  /*12760*/  IMAD.MOV.U32 R132, RZ, RZ, R131 ;  /* 0x000000ffff847224 */ /* 0x000fe200078e0083 */
[----:B------:R-:W-:Y:S02]  /*12770*/  MOV R131, R130 ;  /* 0x0000008200837202 */ /* 0x000fe40000000f00 */
[----:B------:R-:W-:Y:S02]  /*12780*/  MOV R130, R125 ;  /* 0x0000007d00827202 */ /* 0x000fe40000000f00 */
[----:B------:R-:W-:Y:S02]  /*12790*/  MOV R125, R197 ;  /* 0x000000c5007d7202 */ /* 0x000fe40000000f00 */
[----:B------:R-:W-:Y:S01]  /*127a0*/  MOV R197, R189 ;  /* 0x000000bd00c57202 */ /* 0x000fe20000000f00 */
[----:B--2---:R-:W2:Y:S01]  /*127b0*/  LDSM.16.MT88.4 R84, [R226+0x900] ;  /* 0x00090000e254783b */ /* 0x004ea20000004200 */
[----:B------:R-:W-:Y:S02]  /*127c0*/  MOV R189, R200 ;  /* 0x000000c800bd7202 */ /* 0x000fe40000000f00 */
[----:B------:R4:W-:Y:S01]  /*127d0*/  MUFU.EX2 R200, R92 ;  /* 0x0000005c00c87308 */ /* 0x0009e20000000800 */
[----:B-1----:R-:W-:Y:S01]  /*127e0*/  FFMA.FTZ R88, R222, c[0x0][0x2d0], -R96 ;  /* 0x0000b400de587a23 */ /* 0x002fe20000010860 */
[----:B------:R-:W-:Y:S08]  /*127f0*/  MOV R222, R129 ;  /* 0x0000008100de7202 */ /* 0x000ff00000000f00 */
[----:B------:R1:W1:Y:S01]  /*12800*/  MUFU.EX2 R157, R88 ;  /* 0x00000058009d7308 */ /* 0x0002620000000800 */
[--C-:B----4-:R-:W-:Y:S01]  /*12810*/  FFMA.FTZ R92, R252, c[0x0][0x2d0], -R3.reuse ;  /* 0x0000b400fc5c7a23 */ /* 0x110fe20000010803 */
[----:B------:R-:W-:Y:S08]  /*12820*/  MOV R252, R127 ;  /* 0x0000007f00fc7202 */ /* 0x000ff00000000f00 */
[----:B------:R4:W-:Y:S01]  /*12830*/  MUFU.EX2 R156, R92 ;  /* 0x0000005c009c7308 */ /* 0x0009e20000000800 */
[-C--:B--2---:R-:W-:Y:S01]  /*12840*/  HMMA.16816.F32 R52, R76, R84.reuse, R52 ;  /* 0x000000544c34723c */ /* 0x084fe20000001834 */
[----:B-1----:R-:W1:Y:S07]  /*12850*/  LDSM.16.MT88.4 R88, [R224+0x1100] ;  /* 0x00110000e058783b */ /* 0x002e6e0000004200 */
[C---:B------:R-:W-:Y:S07]  /*12860*/  HMMA.16816.F32 R56, R80.reuse, R84, R56 ;  /* 0x000000545038723c */ /* 0x040fee0000001838 */
[----:B------:R-:W-:Y:S01]  /*12870*/  FFMA.FTZ R84, R134, c[0x0][0x2d0], -R3 ;  /* 0x0000b40086547a23 */ /* 0x000fe20000010803 */
[-C--:B------:R-:W-:Y:S03]  /*12880*/  HMMA.16816.F32 R60, R80, R86.reuse, R60 ;  /* 0x00000056503c723c */ /* 0x080fe6000000183c */
[----:B------:R2:W1:Y:S01]  /*12890*/  MUFU.EX2 R163, R84 ;  /* 0x0000005400a37308 */ /* 0x0004620000000800 */
[----:B------:R-:W-:Y:S02]  /*128a0*/  MOV R134, R133 ;  /* 0x0000008500867202 */ /* 0x000fe40000000f00 */
[----:B------:R-:W-:Y:S01]  /*128b0*/  MOV R133, R132 ;  /* 0x0000008400857202 */ /* 0x000fe20000000f00 */
[----:B------:R-:W-:Y:S01]  /*128c0*/  FFMA.FTZ R80, R243, c[0x0][0x2d0], -R105 ;  /* 0x0000b400f3507a23 */ /* 0x000fe20000010869 */
[----:B------:R-:W-:Y:S04]  /*128d0*/  HMMA.16816.F32 R64, R76, R86, R64 ;  /* 0x000000564c40723c */ /* 0x000fe80000001840 */
[----:B------:R-:W-:Y:S01]  /*128e0*/  MOV R132, R131 ;  /* 0x0000008300847202 */ /* 0x000fe20000000f00 */
[----:B------:R1:W-:Y:S01]  /*128f0*/  MUFU.EX2 R162, R80 ;  /* 0x0000005000a27308 */ /* 0x0003e20000000800 */
[----:B------:R-:W-:Y:S01]  /*12900*/  MOV R131, R130 ;  /* 0x0000008200837202 */ /* 0x000fe20000000f00 */
[----:B----4-:R-:W-:Y:S01]  /*12910*/  FFMA.FTZ R92, R134, c[0x0][0x2d0], -R107 ;  /* 0x0000b400865c7a23 */ /* 0x010fe2000001086b */
[----:B------:R-:W-:Y:S04]  /*12920*/  MOV R130, R125 ;  /* 0x0000007d00827202 */ /* 0x000fe80000000f00 */
[----:B------:R-:W-:Y:S01]  /*12930*/  MOV R125, R197 ;  /* 0x000000c5007d7202 */ /* 0x000fe20000000f00 */
[----:B------:R-:W-:Y:S01]  /*12940*/  IMAD.MOV.U32 R148, RZ, RZ, R130 ;  /* 0x000000ffff947224 */ /* 0x000fe200078e0082 */
[----:B------:R-:W-:Y:S01]  /*12950*/  MOV R197, R189 ;  /* 0x000000bd00c57202 */ /* 0x000fe20000000f00 */
[----:B------:R4:W-:Y:S01]  /*12960*/  MUFU.EX2 R161, R92 ;  /* 0x0000005c00a17308 */ /* 0x0009e20000000800 */
[----:B------:R-:W-:Y:S02]  /*12970*/  MOV R189, R188 ;  /* 0x000000bc00bd7202 */ /* 0x000fe40000000f00 */
[----:B------:R-:W-:Y:S01]  /*12980*/  MOV R188, R199 ;  /* 0x000000c700bc7202 */ /* 0x000fe20000000f00 */
[----:B--2---:R-:W2:Y:S01]  /*12990*/  LDSM.16.MT88.4 R84, [R227+0x1100] ;  /* 0x00110000e354783b */ /* 0x004ea20000004200 */
[----:B------:R-:W-:Y:S02]  /*129a0*/  F2FP.PACK_AB R76, R220, R246 ;  /* 0x000000f6dc4c723e */ /* 0x000fe400000000ff */
[----:B------:R-:W-:Y:S02]  /*129b0*/  F2FP.PACK_AB R77, R147, R223 ;  /* 0x000000df934d723e */ /* 0x000fe400000000ff */
[----:B------:R-:W-:Y:S02]  /*129c0*/  F2FP.PACK_AB R78, R219, R216 ;  /* 0x000000d8db4e723e */ /* 0x000fe400000000ff */
[----:B------:R-:W-:Y:S02]  /*129d0*/  F2FP.PACK_AB R79, R218, R215 ;  /* 0x000000d7da4f723e */ /* 0x000fe400000000ff */
[----:B------:R-:W-:Y:S01]  /*129e0*/  F2FP.PACK_AB R81, R221, R144 ;  /* 0x00000090dd51723e */ /* 0x000fe200000000ff */
[----:B-1----:R-:W-:Y:S01]  /*129f0*/  FFMA.FTZ R80, R249, c[0x0][0x2d0], -R105 ;  /* 0x0000b400f9507a23 */ /* 0x002fe20000010869 */
[----:B------:R-:W-:Y:S02]  /*12a00*/  F2FP.PACK_AB R82, R214, R213 ;  /* 0x000000d5d652723e */ /* 0x000fe400000000ff */
[----:B------:R-:W-:Y:S01]  /*12a10*/  F2FP.PACK_AB R83, R217, R212 ;  /* 0x000000d4d953723e */ /* 0x000fe200000000ff */
[-C--:B------:R-:W-:Y:S01]  /*12a20*/  HMMA.16816.F32 R4, R76, R88.reuse, R4 ;  /* 0x000000584c04723c */ /* 0x080fe20000001804 */
[----:B------:R1:W-:Y:S02]  /*12a30*/  MUFU.EX2 R199, R80 ;  /* 0x0000005000c77308 */ /* 0x0003e40000000800 */
[----:B------:R-:W-:Y:S02]  /*12a40*/  MOV R130, R197 ;  /* 0x000000c500827202 */ /* 0x000fe40000000f00 */
[----:B------:R-:W-:Y:S01]  /*12a50*/  MOV R134, R194 ;  /* 0x000000c200867202 */ /* 0x000fe20000000f00 */
[----:B----4-:R-:W4:Y:S01]  /*12a60*/  LDSM.16.MT88.4 R92, [R225+0x1100] ;  /* 0x00110000e15c783b */ /* 0x010f220000004200 */
[----:B------:R-:W-:Y:S02]  /*12a70*/  MOV R149, R131 ;  /* 0x0000008300957202 */ /* 0x000fe40000000f00 */
[----:B------:R-:W-:Y:S03]  /*12a80*/  MOV R131, R125 ;  /* 0x0000007d00837202 */ /* 0x000fe60000000f00 */
[----:B------:R-:W-:Y:S02]  /*12a90*/  MOV R125, R196 ;  /* 0x000000c4007d7202 */ /* 0x000fe40000000f00 */
[----:B------:R-:W-:Y:S02]  /*12aa0*/  MOV R243, R126 ;  /* 0x0000007e00f37202 */ /* 0x000fe40000000f00 */
[----:B-1----:R-:W-:Y:S07]  /*12ab0*/  F2FP.PACK_AB R80, R145, R146 ;  /* 0x000000929150723e */ /* 0x002fee00000000ff */
[C---:B------:R-:W-:Y:S07]  /*12ac0*/  HMMA.16816.F32 R8, R80.reuse, R88, R8 ;  /* 0x000000585008723c */ /* 0x040fee0000001808 */
[----:B------:R-:W-:Y:S01]  /*12ad0*/  FFMA.FTZ R88, R133, c[0x0][0x2d0], -R107 ;  /* 0x0000b40085587a23 */ /* 0x000fe2000001086b */
[-C--:B------:R-:W-:Y:S03]  /*12ae0*/  HMMA.16816.F32 R12, R80, R90.reuse, R12 ;  /* 0x0000005a500c723c */ /* 0x080fe6000000180c */
[----:B------:R1:W-:Y:S01]  /*12af0*/  MUFU.EX2 R198, R88 ;  /* 0x0000005800c67308 */ /* 0x0003e20000000800 */
[----:B------:R-:W-:Y:S02]  /*12b00*/  MOV R133, R187 ;  /* 0x000000bb00857202 */ /* 0x000fe40000000f00 */
[----:B------:R-:W-:Y:S02]  /*12b10*/  MOV R187, R195 ;  /* 0x000000c300bb7202 */ /* 0x000fe40000000f00 */
[C---:B------:R-:W-:Y:S08]  /*12b20*/  HMMA.16816.F32 R16, R76.reuse, R90, R16 ;  /* 0x0000005a4c10723c */ /* 0x040ff00000001810 */
[-C--:B--2---:R-:W-:Y:S08]  /*12b30*/  HMMA.16816.F32 R20, R76, R84.reuse, R20 ;  /* 0x000000544c14723c */ /* 0x084ff00000001814 */
[C---:B------:R-:W-:Y:S04]  /*12b40*/  HMMA.16816.F32 R24, R80.reuse, R84, R24 ;  /* 0x000000545018723c */ /* 0x040fe80000001818 */
[----:B-1----:R-:W-:Y:S03]  /*12b50*/  FFMA.FTZ R88, R247, c[0x0][0x2d0], -R105 ;  /* 0x0000b400f7587a23 */ /* 0x002fe60000010869 */
[----:B------:R-:W-:Y:S01]  /*12b60*/  FFMA.FTZ R84, R251, c[0x0][0x2d0], -R107 ;  /* 0x0000b400fb547a23 */ /* 0x000fe2000001086b */
[-C--:B------:R-:W-:Y:S01]  /*12b70*/  HMMA.16816.F32 R28, R80, R86.reuse, R28 ;  /* 0x00000056501c723c */ /* 0x080fe2000000181c */
[----:B------:R1:W-:Y:S07]  /*12b80*/  MUFU.EX2 R197, R88 ;  /* 0x0000005800c57308 */ /* 0x0003ee0000000800 */
[C---:B------:R-:W-:Y:S03]  /*12b90*/  HMMA.16816.F32 R32, R76.reuse, R86, R32 ;  /* 0x000000564c20723c */ /* 0x040fe60000001820 */
[----:B------:R2:W-:Y:S05]  /*12ba0*/  MUFU.EX2 R194, R84 ;  /* 0x0000005400c27308 */ /* 0x0005ea0000000800 */
[-C--:B----4-:R-:W-:Y:S08]  /*12bb0*/  HMMA.16816.F32 R36, R76, R92.reuse, R36 ;  /* 0x0000005c4c24723c */ /* 0x090ff00000001824 */
[C---:B------:R-:W-:Y:S04]  /*12bc0*/  HMMA.16816.F32 R40, R80.reuse, R92, R40 ;  /* 0x0000005c5028723c */ /* 0x040fe80000001828 */
[----:B-1----:R-:W-:Y:S03]  /*12bd0*/  FFMA.FTZ R88, R244, c[0x0][0x2d0], -R105 ;  /* 0x0000b400f4587a23 */ /* 0x002fe60000010869 */
[--C-:B------:R-:W-:Y:S01]  /*12be0*/  FFMA.FTZ R92, R190, c[0x0][0x2d0], -R96.reuse ;  /* 0x0000b400be5c7a23 */ /* 0x100fe20000010860 */
[-C--:B------:R-:W-:Y:S01]  /*12bf0*/  HMMA.16816.F32 R44, R80, R94.reuse, R44 ;  /* 0x0000005e502c723c */ /* 0x080fe2000000182c */
[----:B------:R1:W-:Y:S03]  /*12c00*/  MUFU.EX2 R196, R88 ;  /* 0x0000005800c47308 */ /* 0x0003e60000000800 */
[--C-:B--2---:R-:W-:Y:S01]  /*12c10*/  FFMA.FTZ R84, R149, c[0x0][0x2d0], -R96.reuse ;  /* 0x0000b40095547a23 */ /* 0x104fe20000010860 */
        /* <DEDUP_REMOVED lines=8> */
[----:B------:R-:W-:Y:S08]  /*12ca0*/  MOV R134, R193 ;  /* 0x000000c100867202 */ /* 0x000ff00000000f00 */
[----:B------:R2:W-:Y:S01]  /*12cb0*/  MUFU.EX2 R193, R84 ;  /* 0x0000005400c17308 */ /* 0x0005e20000000800 */
[--C-:B----4-:R-:W-:Y:S02]  /*12cc0*/  FFMA.FTZ R92, R148, c[0x0][0x2d0], -R96.reuse ;  /* 0x0000b400945c7a23 */ /* 0x110fe40000010860 */
[----:B------:R-:W4:Y:S07]  /*12cd0*/  LDL.LU R148, [R1+0x28] ;  /* 0x0000280001947983 */ /* 0x000f2e0000300800 */
[----:B------:R3:W-:Y:S01]  /*12ce0*/  MUFU.EX2 R171, R92 ;  /* 0x0000005c00ab7308 */ /* 0x0007e20000000800 */
[----:B-1----:R-:W1:Y:S09]  /*12cf0*/  LDSM.16.MT88.4 R88, [R226+0x1100] ;  /* 0x00110000e258783b */ /* 0x002e720000004200 */
[----:B------:R-:W-:Y:S01]  /*12d00*/  MUFU.EX2 R106, R106 ;  /* 0x0000006a006a7308 */ /* 0x000fe20000000800 */
[----:B--2---:R-:W-:Y:S01]  /*12d10*/  FFMA.FTZ R84, R133, c[0x0][0x2d0], -R3 ;  /* 0x0000b40085547a23 */ /* 0x004fe20000010803 */
[----:B------:R-:W-:Y:S08]  /*12d20*/  MOV R133, R192 ;  /* 0x000000c000857202 */ /* 0x000ff00000000f00 */
[----:B------:R2:W-:Y:S01]  /*12d30*/  MUFU.EX2 R192, R84 ;  /* 0x0000005400c07308 */ /* 0x0005e20000000800 */
[----:B---3--:R-:W-:Y:S01]  /*12d40*/  FFMA.FTZ R92, R131, c[0x0][0x2d0], -R105 ;  /* 0x0000b400835c7a23 */ /* 0x008fe20000010869 */
        /* <DEDUP_REMOVED lines=17> */
[----:B------:R-:W-:Y:S03]  /*12e60*/  FFMA.FTZ R112, R204, c[0x0][0x2d0], -R96 ;  /* 0x0000b400cc707a23 */ /* 0x000fe60000010860 */
        /* <DEDUP_REMOVED lines=8> */
[----:B------:R1:W-:Y:S01]  /*12ef0*/  MUFU.EX2 R189, R92 ;  /* 0x0000005c00bd7308 */ /* 0x0003e20000000800 */
[----:B---3--:R-:W-:Y:S01]  /*12f00*/  FFMA.FTZ R80, R133, c[0x0][0x2d0], -R105 ;  /* 0x0000b40085507a23 */ /* 0x008fe20000010869 */
[----:B------:R-:W-:Y:S02]  /*12f10*/  MOV R133, R130 ;  /* 0x0000008200857202 */ /* 0x000fe40000000f00 */
[----:B------:R-:W-:Y:S06]  /*12f20*/  MOV R130, R185 ;  /* 0x000000b900827202 */ /* 0x000fec0000000f00 */
[----:B------:R3:W-:Y:S01]  /*12f30*/  MUFU.EX2 R168, R80 ;  /* 0x0000005000a87308 */ /* 0x0007e20000000800 */
[----:B------:R-:W-:Y:S01]  /*12f40*/  IMAD.MOV.U32 R151, RZ, RZ, R130 ;  /* 0x000000ffff977224 */ /* 0x000fe200078e0082 */
[----:B------:R-:W-:Y:S08]  /*12f50*/  MOV R130, R116 ;  /* 0x0000007400827202 */ /* 0x000ff00000000f00 */
[----:B------:R-:W-:Y:S01]  /*12f60*/  MUFU.EX2 R112, R112 ;  /* 0x0000007000707308 */ /* 0x000fe20000000800 */
[-C--:B-1----:R-:W-:Y:S01]  /*12f70*/  HMMA.16816.F32 R4, R76, R84.reuse, R4 ;  /* 0x000000544c04723c */ /* 0x082fe20000001804 */
[----:B------:R-:W1:Y:S02]  /*12f80*/  LDSM.16.MT88.4 R92, [R225+0x1900] ;  /* 0x00190000e15c783b */ /* 0x000e640000004200 */
[----:B---3--:R-:W-:Y:S07]  /*12f90*/  F2FP.PACK_AB R80, R159, R153 ;  /* 0x000000999f50723e */ /* 0x008fee00000000ff */
[C---:B------:R-:W-:Y:S07]  /*12fa0*/  HMMA.16816.F32 R8, R80.reuse, R84, R8 ;  /* 0x000000545008723c */ /* 0x040fee0000001808 */
[--C-:B------:R-:W-:Y:S01]  /*12fb0*/  FFMA.FTZ R84, R188, c[0x0][0x2d0], -R107.reuse ;  /* 0x0000b400bc547a23 */ /* 0x100fe2000001086b */
[-C--:B------:R-:W-:Y:S03]  /*12fc0*/  HMMA.16816.F32 R12, R80, R86.reuse, R12 ;  /* 0x00000056500c723c */ /* 0x080fe6000000180c */
[----:B------:R3:W-:Y:S05]  /*12fd0*/  MUFU.EX2 R188, R84 ;  /* 0x0000005400bc7308 */ /* 0x0007ea0000000800 */
[C---:B------:R-:W-:Y:S08]  /*12fe0*/  HMMA.16816.F32 R16, R76.reuse, R86, R16 ;  /* 0x000000564c10723c */ /* 0x040ff00000001810 */
[-C--:B--2---:R-:W-:Y:S08]  /*12ff0*/  HMMA.16816.F32 R20, R76, R88.reuse, R20 ;  /* 0x000000584c14723c */ /* 0x084ff00000001814 */
[C---:B------:R-:W-:Y:S04]  /*13000*/  HMMA.16816.F32 R24, R80.reuse, R88, R24 ;  /* 0x000000585018723c */ /* 0x040fe80000001818 */
[--C-:B---3--:R-:W-:Y:S01]  /*13010*/  FFMA.FTZ R84, R125, c[0x0][0x2d0], -R107.reuse ;  /* 0x0000b4007d547a23 */ /* 0x108fe2000001086b */
        /* <DEDUP_REMOVED lines=14> */
[--C-:B---3--:R-:W-:Y:S02]  /*13100*/  FFMA.FTZ R88, R99, c[0x0][0x2d0], -R107.reuse ;  /* 0x0000b40063587a23 */ /* 0x108fe4000001086b */
        /* <DEDUP_REMOVED lines=13> */
[----:B---3--:R-:W-:Y:S09]  /*131e0*/  LDSM.16.MT88.4 R92, [R227+0x2100] ;  /* 0x00210000e35c783b */ /* 0x008ff20000004200 */
[----:B------:R-:W3:Y:S01]  /*131f0*/  MUFU.EX2 R105, R105 ;  /* 0x0000006900697308 */ /* 0x000ee20000000800 */
[----:B-1----:R-:W1:Y:S09]  /*13200*/  LDSM.16.MT88.4 R84, [R226+0x1900] ;  /* 0x00190000e254783b */ /* 0x002e720000004200 */
[----:B------:R-:W4:Y:S01]  /*13210*/  MUFU.EX2 R107, R107 ;  /* 0x0000006b006b7308 */ /* 0x000f220000000800 */
[--C-:B------:R-:W-:Y:S01]  /*13220*/  FFMA.FTZ R88, R133, c[0x0][0x2d0], -R96.reuse ;  /* 0x0000b40085587a23 */ /* 0x100fe20000010860 */
[----:B------:R-:W-:Y:S01]  /*13230*/  MOV R133, R110 ;  /* 0x0000006e00857202 */ /* 0x000fe20000000f00 */
[--C-:B------:R-:W-:Y:S07]  /*13240*/  FFMA.FTZ R110, R205, c[0x0][0x2d0], -R96.reuse ;  /* 0x0000b400cd6e7a23 */ /* 0x100fee0000010860 */
[----:B------:R1:W-:Y:S01]  /*13250*/  MUFU.EX2 R173, R88 ;  /* 0x0000005800ad7308 */ /* 0x0003e20000000800 */
[----:B---3--:R-:W-:Y:S09]  /*13260*/  F2FP.PACK_AB R182, R105, R104 ;  /* 0x0000006869b6723e */ /* 0x008ff200000000ff */
[----:B------:R-:W3:Y:S01]  /*13270*/  MUFU.EX2 R113, R113 ;  /* 0x0000007100717308 */ /* 0x000ee20000000800 */
[----:B----4-:R-:W-:Y:S09]  /*13280*/  F2FP.PACK_AB R183, R107, R106 ;  /* 0x0000006a6bb7723e */ /* 0x010ff200000000ff */
[----:B------:R-:W-:Y:S01]  /*13290*/  MUFU.EX2 R111, R111 ;  /* 0x0000006f006f7308 */ /* 0x000fe20000000800 */
[-C--:B-1----:R-:W-:Y:S03]  /*132a0*/  HMMA.16816.F32 R52, R76, R84.reuse, R52 ;  /* 0x000000544c34723c */ /* 0x082fe60000001834 */
[--C-:B------:R-:W-:Y:S02]  /*132b0*/  FFMA.FTZ R88, R132, c[0x0][0x2d0], -R3.reuse ;  /* 0x0000b40084587a23 */ /* 0x100fe40000010803 */
[----:B------:R-:W4:Y:S04]  /*132c0*/  LDL.LU R132, [R1+0x34] ;  /* 0x0000340001847983 */ /* 0x000f280000300800 */
[----:B------:R-:W-:Y:S01]  /*132d0*/  MUFU.EX2 R110, R110 ;  /* 0x0000006e006e7308 */ /* 0x000fe20000000800 */
[C---:B------:R-:W-:Y:S01]  /*132e0*/  HMMA.16816.F32 R56, R80.reuse, R84, R56 ;  /* 0x000000545038723c */ /* 0x040fe20000001838 */
[----:B------:R-:W4:Y:S03]  /*132f0*/  LDL.LU R131, [R1+0x30] ;  /* 0x0000300001837983 */ /* 0x000f260000300800 */
[----:B---3--:R-:W-:Y:S03]  /*13300*/  F2FP.PACK_AB R178, R113, R112 ;  /* 0x0000007071b2723e */ /* 0x008fe600000000ff */
        /* <DEDUP_REMOVED lines=9> */
[----:B------:R-:W-:Y:S02]  /*133a0*/  F2FP.PACK_AB R82, R171, R190 ;  /* 0x000000beab52723e */ /* 0x000fe400000000ff */
        /* <DEDUP_REMOVED lines=10> */
[----:B------:R-:W-:Y:S01]  /*13450*/  LDSM.16.MT88.4 R148, [R227+0x3100] ;  /* 0x00310000e394783b */ /* 0x000fe20000004200 */
[----:B---3--:R-:W-:Y:S08]  /*13460*/  F2FP.PACK_AB R80, R193, R160 ;  /* 0x000000a0c150723e */ /* 0x008ff000000000ff */
[----:B------:R3:W-:Y:S01]  /*13470*/  MUFU.EX2 R116, R84 ;  /* 0x0000005400747308 */ /* 0x0007e20000000800 */
[----:B------:R-:W-:Y:S09]  /*13480*/  F2FP.PACK_AB R81, R191, R192 ;  /* 0x000000c0bf51723e */ /* 0x000ff200000000ff */
[----:B------:R-:W3:Y:S01]  /*13490*/  MUFU.EX2 R108, R108 ;  /* 0x0000006c006c7308 */ /* 0x000ee20000000800 */
[----:B-1----:R-:W1:Y:S09]  /*134a0*/  LDSM.16.MT88.4 R88, [R224+0x2100] ;  /* 0x00210000e058783b */ /* 0x002e720000004200 */
[----:B------:R-:W1:Y:S01]  /*134b0*/  MUFU.EX2 R109, R109 ;  /* 0x0000006d006d7308 */ /* 0x000e620000000800 */
[----:B---3--:R-:W3:Y:S01]  /*134c0*/  LDSM.16.MT88.4 R84, [R226+0x2100] ;  /* 0x00210000e254783b */ /* 0x008ee20000004200 */
        /* <DEDUP_REMOVED lines=17> */
[-C--:B---3--:R-:W-:Y:S08]  /*135e0*/  HMMA.16816.F32 R52, R76, R84.reuse, R52 ;  /* 0x000000544c34723c */ /* 0x088ff00000001834 */
[C---:B------:R-:W-:Y:S08]  /*135f0*/  HMMA.16816.F32 R56, R80.reuse, R84, R56 ;  /* 0x000000545038723c */ /* 0x040ff00000001838 */
[-C--:B------:R-:W-:Y:S07]  /*13600*/  HMMA.16816.F32 R60, R80, R86.reuse, R60 ;  /* 0x00000056503c723c */ /* 0x080fee000000183c */
[----:B------:R-:W-:Y:S01]  /*13610*/  F2FP.PACK_AB R80, R173, R174 ;  /* 0x000000aead50723e */ /* 0x000fe200000000ff */
[----:B------:R-:W-:Y:S01]  /*13620*/  HMMA.16816.F32 R64, R76, R86, R64 ;  /* 0x000000564c40723c */ /* 0x000fe20000001840 */
[----:B------:R-:W3:Y:S03]  /*13630*/  LDSM.16.MT88.4 R84, [R226+0x2900] ;  /* 0x00290000e254783b */ /* 0x000ee60000004200 */
[----:B------:R-:W-:Y:S02]  /*13640*/  F2FP.PACK_AB R81, R118, R172 ;  /* 0x000000ac7651723e */ /* 0x000fe400000000ff */
[----:B------:R-:W-:Y:S02]  /*13650*/  F2FP.PACK_AB R82, R116, R117 ;  /* 0x000000757452723e */ /* 0x000fe400000000ff */
[----:B------:R-:W-:Y:S04]  /*13660*/  F2FP.PACK_AB R76, R189, R168 ;  /* 0x000000a8bd4c723e */ /* 0x000fe800000000ff */
[----:B------:R-:W-:Y:S01]  /*13670*/  F2FP.PACK_AB R77, R175, R188 ;  /* 0x000000bcaf4d723e */ /* 0x000fe200000000ff */
[----:B--2---:R-:W-:Y:S01]  /*13680*/  FFMA.FTZ R68, R68, R134, R135 ;  /* 0x0000008644447223 */ /* 0x004fe20000010087 */
[----:B------:R-:W-:Y:S02]  /*13690*/  F2FP.PACK_AB R78, R186, R187 ;  /* 0x000000bbba4e723e */ /* 0x000fe400000000ff */
[----:B------:R-:W-:Y:S01]  /*136a0*/  F2FP.PACK_AB R79, R184, R185 ;  /* 0x000000b9b84f723e */ /* 0x000fe200000000ff */
[----:B------:R-:W-:Y:S01]  /*136b0*/  FADD.FTZ R68, R235, R68 ;  /* 0x00000044eb447221 */ /* 0x000fe20000010000 */
[----:B------:R-:W-:Y:S01]  /*136c0*/  F2FP.PACK_AB R83, R114, R115 ;  /* 0x000000737253723e */ /* 0x000fe200000000ff */
[----:B------:R2:W5:Y:S04]  /*136d0*/  LDL.LU R235, [R1+0x58] ;  /* 0x0000580001eb7983 */ /* 0x0005680000300800 */
[-C--:B-1----:R-:W-:Y:S08]  /*136e0*/  HMMA.16816.F32 R4, R76, R88.reuse, R4 ;  /* 0x000000584c04723c */ /* 0x082ff00000001804 */
[C---:B------:R-:W-:Y:S01]  /*136f0*/  HMMA.16816.F32 R8, R80.reuse, R88, R8 ;  /* 0x000000585008723c */ /* 0x040fe20000001808 */
[----:B------:R-:W-:Y:S07]  /*13700*/  MUFU.EX2 R88, R75 ;  /* 0x0000004b00587308 */ /* 0x000fee0000000800 */
[-C--:B------:R-:W-:Y:S03]  /*13710*/  HMMA.16816.F32 R12, R80, R90.reuse, R12 ;  /* 0x0000005a500c723c */ /* 0x080fe6000000180c */
[----:B------:R-:W1:Y:S05]  /*13720*/  MUFU.EX2 R75, R3 ;  /* 0x00000003004b7308 */ /* 0x000e6a0000000800 */
[C---:B------:R-:W-:Y:S08]  /*13730*/  HMMA.16816.F32 R16, R76.reuse, R90, R16 ;  /* 0x0000005a4c10723c */ /* 0x040ff00000001810 */
[-C--:B------:R-:W-:Y:S08]  /*13740*/  HMMA.16816.F32 R20, R76, R92.reuse, R20 ;  /* 0x0000005c4c14723c */ /* 0x080ff00000001814 */
[C---:B------:R-:W-:Y:S04]  /*13750*/  HMMA.16816.F32 R24, R80.reuse, R92, R24 ;  /* 0x0000005c5018723c */ /* 0x040fe80000001818 */
[----:B-1----:R-:W-:Y:S04]  /*13760*/  F2FP.PACK_AB R179, R75, R88 ;  /* 0x000000584bb3723e */ /* 0x002fe800000000ff */
[-C--:B------:R-:W-:Y:S04]  /*13770*/  HMMA.16816.F32 R28, R80, R94.reuse, R28 ;  /* 0x0000005e501c723c */ /* 0x080fe8000000181c */
[----:B----4-:R-:W-:Y:S02]  /*13780*/  FFMA.FTZ R70, R69, R132, R133 ;  /* 0x0000008445467223 */ /* 0x010fe40000010085 */
[----:B------:R-:W-:Y:S01]  /*13790*/  FADD.FTZ R69, R130, R74 ;  /* 0x0000004a82457221 */ /* 0x000fe20000010000 */
[----:B------:R-:W1:Y:S01]  /*137a0*/  LDSM.16.MT88.4 R132, [R224+0x3100] ;  /* 0x00310000e084783b */ /* 0x000e620000004200 */
[----:B------:R-:W-:Y:S01]  /*137b0*/  FFMA.FTZ R0, R0, R131, R201 ;  /* 0x0000008300007223 */ /* 0x000fe200000100c9 */
[C---:B------:R-:W-:Y:S04]  /*137c0*/  HMMA.16816.F32 R32, R76.reuse, R94, R32 ;  /* 0x0000005e4c20723c */ /* 0x040fe80000001820 */
        /* <DEDUP_REMOVED lines=27> */
[-C--:B---3--:R-:W-:Y:S03]  /*13980*/  HMMA.16816.F32 R52, R76, R84.reuse, R52 ;  /* 0x000000544c34723c */ /* 0x088fe60000001834 */
[----:B------:R-:W-:Y:S04]  /*13990*/  FADD.FTZ R3, R138, R69 ;  /* 0x000000458a037221 */ /* 0x000fe80000010000 */
[----:B------:R-:W-:Y:S01]  /*139a0*/  FADD.FTZ R3, R250, R3 ;  /* 0x00000003fa037221 */ /* 0x000fe20000010000 */
[C---:B------:R-:W-:Y:S08]  /*139b0*/  HMMA.16816.F32 R56, R80.reuse, R84, R56 ;  /* 0x000000545038723c */ /* 0x040ff00000001838 */
[-C--:B------:R-:W-:Y:S08]  /*139c0*/  HMMA.16816.F32 R60, R80, R86.reuse, R60 ;  /* 0x00000056503c723c */ /* 0x080ff0000000183c */
[----:B------:R-:W-:Y:S08]  /*139d0*/  HMMA.16816.F32 R64, R76, R86, R64 ;  /* 0x000000564c40723c */ /* 0x000ff00000001840 */
[-C--:B-1----:R-:W-:Y:S07]  /*139e0*/  HMMA.16816.F32 R120, R180, R132.reuse, R4 ;  /* 0x00000084b478723c */ /* 0x082fee0000001804 */
[----:B------:R-:W-:Y:S01]  /*139f0*/  FADD.FTZ R4, R139, R70 ;  /* 0x000000468b047221 */ /* 0x000fe20000010000 */
[C---:B------:R-:W-:Y:S04]  /*13a00*/  HMMA.16816.F32 R124, R176.reuse, R132, R8 ;  /* 0x00000084b07c723c */ /* 0x040fe80000001808 */
[----:B------:R-:W-:Y:S01]  /*13a10*/  FADD.FTZ R6, R137, R68 ;  /* 0x0000004489067221 */ /* 0x000fe20000010000 */
[-C--:B------:R-:W-:Y:S01]  /*13a20*/  MOV R70, R2.reuse ;  /* 0x0000000200467202 */ /* 0x080fe20000000f00 */
        /* <DEDUP_REMOVED lines=26> */
[----:B------:R-:W1:Y:S03]  /*13bd0*/  LDSM.16.MT88.4 R4, [R226+0x3100] ;  /* 0x00310000e204783b */ /* 0x000e660000004200 */
        /* <DEDUP_REMOVED lines=50> */
[----:B------:R-:W-:Y:S01]  /*13f00*/  FADD.FTZ R0, R117, R9 ;  /* 0x0000000975007221 */ /* 0x000fe20000010000 */
[----:B------:R-:W-:Y:S01]  /*13f10*/  MOV R117, R2 ;  /* 0x0000000200757202 */ /* 0x000fe20000000f00 */
[----:B------:R-:W-:Y:S01]  /*13f20*/  FADD.FTZ R4, R187, R11 ;  /* 0x0000000bbb047221 */ /* 0x000fe20000010000 */
[-C--:B------:R-:W-:Y:S03]  /*13f30*/  HMMA.16816.F32 R176, R176, R6.reuse, R60 ;  /* 0x00000006b0b0723c */ /* 0x080fe6000000183c */
[----:B------:R-:W-:Y:S01]  /*13f40*/  FADD.FTZ R9, R186, R4 ;  /* 0x00000004ba097221 */ /* 0x000fe20000010000 */
[----:B------:R-:W-:Y:S01]  /*13f50*/  MOV R2, R73 ;  /* 0x0000004900027202 */ /* 0x000fe20000000f00 */
        /* <DEDUP_REMOVED lines=26> */
[----:B-1----:R-:W-:Y:S01]  /*14100*/  MOV R3, R72 ;  /* 0x0000004800037202 */ /* 0x002fe20000000f00 */
[----:B--2--5:R-:W-:-:S05]  /*14110*/  @P0 BRA `(.L_x_664) ;  /* 0xffffac2000000947 */ /* 0x024fca000383ffff */
.L_x_663:
        /* <DEDUP_REMOVED lines=26> */
[----:B------:R-:W-:Y:S01]  /*142c0*/  FSETP.NE.FTZ.AND P2, PT, R5, RZ, PT ;  /* 0x000000ff0500720b */ /* 0x000fe20003f55000 */
[----:B------:R-:W-:Y:S01]  /*142d0*/  CS2R R2, SRZ ;  /* 0x0000000000027805 */ /* 0x000fe2000001ff00 */
[----:B----4-:R-:W-:Y:S02]  /*142e0*/  FADD.FTZ R7, R8, R7 ;  /* 0x0000000708077221 */ /* 0x010fe40000010000 */
[----:B------:R-:W-:-:S03]  /*142f0*/  FSETP.NE.FTZ.AND P1, PT, R6, RZ, PT ;  /* 0x000000ff0600720b */ /* 0x000fc60003f35000 */
[----:B------:R-:W-:-:S04]  /*14300*/  FSETP.NE.FTZ.AND P0, PT, R7, RZ, PT ;  /* 0x000000ff0700720b */ /* 0x000fc80003f15000 */
        /* <DEDUP_REMOVED lines=89> */
.L_x_643:
        /* <DEDUP_REMOVED lines=135> */
.L_x_668:
        /* <DEDUP_REMOVED lines=48> */
[--C-:B------:R-:W-:Y:S01]  /*15410*/  IMAD.MOV.U32 R2, RZ, RZ, R3.reuse ;  /* 0x000000ffff027224 */ /* 0x100fe200078e0003 */
        /* <DEDUP_REMOVED lines=145> */
.L_x_667:
        /* <DEDUP_REMOVED lines=31> */
.L_x_669:
        /* <DEDUP_REMOVED lines=13> */
[----:B------:R-:W-:Y:S01]  /*15ff0*/  ULDC.64 UR4, c[0x0][0x490] ;  /* 0x0001240000047ab9 */ /* 0x000fe20000000a00 */
[----:B------:R-:W-:Y:S01]  /*16000*/  IMAD.MOV.U32 R2, RZ, RZ, R3 ;  /* 0x000000ffff027224 */ /* 0x000fe200078e0003 */
[----:B------:R-:W-:Y:S02]  /*16010*/  UIMAD UR7, UR8, UR4, URZ ;  /* 0x00000004080772a4 */ /* 0x000fe4000f8e023f */
[----:B------:R-:W-:Y:S01]  /*16020*/  ISETP.NE.AND P0, PT, R0, 0x1, PT ;  /* 0x000000010000780c */ /* 0x000fe20003f05270 */
[----:B------:R-:W-:Y:S02]  /*16030*/  UMOV UR16, UR10 ;  /* 0x0000000a00107c82 */ /* 0x000fe40008000000 */
        /* <DEDUP_REMOVED lines=19> */
[----:B------:R-:W-:-:S05]  /*16170*/  IMAD R4, R0, c[0x0][0x48c], R4 ;  /* 0x0001230000047a24 */ /* 0x000fca00078e0204 */
[----:B------:R-:W-:Y:S02]  /*16180*/  IADD3 R0, R3, R4, RZ ;  /* 0x0000000403007210 */ /* 0x000fe40007ffe0ff */
[----:B------:R-:W-:-:S04]  /*16190*/  LEA R4, P0, R2, c[0x0][0x450], 0x2 ;  /* 0x0001140002047a11 */ /* 0x000fc800078010ff */
[----:B------:R-:W-:Y:S01]  /*161a0*/  LEA.HI.X R5, R2, c[0x0][0x454], R0, 0x2, P0 ;  /* 0x0001150002057a11 */ /* 0x000fe200000f1400 */
[----:B------:R-:W-:-:S05]  /*161b0*/  IMAD.MOV.U32 R0, RZ, RZ, -0x800000 ;  /* 0xff800000ff007424 */ /* 0x000fca00078e00ff */
[----:B------:R1:W-:Y:S03]  /*161c0*/  STG.E [R4.64], R0 ;  /* 0x0000000004007986 */ /* 0x0003e6000c10190e */
.L_x_671:
[----:B------:R-:W-:Y:S05]  /*161d0*/  BSYNC B0 ;  /* 0x0000000000007941 */ /* 0x000fea0003800000 */
.L_x_670:
        /* <DEDUP_REMOVED lines=107> */
.L_x_672:
        /* <DEDUP_REMOVED lines=15> */
.L_x_1605:


//--------------------- .text._ZN7cutlass13device_kernelIN5flash19enable_sm80_to_sm89INS1_16FlashAttnFwdSm80INS1_25CollectiveMainloopFwdSm80ILi4ELi1ELb0EN4cute5tupleIJNS5_1CILi128EEENS7_ILi112EEENS7_ILi64EEEEEELi64ENS_6half_tEfNS_4arch4Sm80ELb1ELb0ELb1ELb1ELb1ELb1ELb1ELb0EEENS1_21CollectiveEpilogueFwdINS6_IJS8_SA_S9_EEENS6_IJNS7_ILi1EEESI_SI_EEESC_SE_Li128ELb1ELb1ELb0ELb0EEENS1_19SingleTileSchedulerILb1ELb0ELb1ELi128EEEEEEEEEvNT_6ParamsE --------------------------
	.section	.text._ZN7cutlass13device_kernelIN5flash19enable_sm80_to_sm89INS1_16FlashAttnFwdSm80INS1_25CollectiveMainloopFwdSm80ILi4ELi1ELb0EN4cute5tupleIJNS5_1CILi128EEENS7_ILi112EEENS7_ILi64EEEEEELi64ENS_6half_tEfNS_4arch4Sm80ELb1ELb0ELb1ELb1ELb1ELb1ELb1ELb0EEENS1_21CollectiveEpilogueFwdINS6_IJS8_SA_S9_EEENS6_IJNS7_ILi1EEESI_SI_EEESC_SE_Li128ELb1ELb1ELb0ELb0EEENS1_19SingleTileSchedulerILb1ELb0ELb1ELi128EEEEEEEEEvNT_6ParamsE,"ax",@progbits
	.sectioninfo	@"SHI_REGISTERS=255"
	.align	128
.text._ZN7cutlass13device_kernelIN5flash19enable_sm80_to_sm89INS1_16FlashAttnFwdSm80INS1_25CollectiveMainloopFwdSm80ILi4ELi1ELb0EN4cute5tupleIJNS5_1CILi128EEENS7_ILi112EEENS7_ILi64EEEEEELi64ENS_6half_tEfNS_4arch4Sm80ELb1ELb0ELb1ELb1ELb1ELb1ELb1ELb0EEENS1_21CollectiveEpilogueFwdINS6_IJS8_SA_S9_EEENS6_IJNS7_ILi1EEESI_SI_EEESC_SE_Li128ELb1ELb1ELb0ELb0EEENS1_19SingleTileSchedulerILb1ELb0ELb1ELi128EEEEEEEEEvNT_6ParamsE:
        .type           _ZN7cutlass13device_kernelIN5flash19enable_sm80_to_sm89INS1_16FlashAttnFwdSm80INS1_25CollectiveMainloopFwdSm80ILi4ELi1ELb0EN4cute5tupleIJNS5_1CILi128EEENS7_ILi112EEENS7_ILi64EEEEEELi64ENS_6half_tEfNS_4arch4Sm80ELb1ELb0ELb1ELb1ELb1ELb1ELb1ELb0EEENS1_21CollectiveEpilogueFwdINS6_IJS8_SA_S9_EEENS6_IJNS7_ILi1EEESI_SI_EEESC_SE_Li128ELb1ELb1ELb0ELb0EEENS1_19SingleTileSchedulerILb1ELb0ELb1ELi128EEEEEEEEEvNT_6ParamsE,@function
        .size           _ZN7cutlass13device_kernelIN5flash19enable_sm80_to_sm89INS1_16FlashAttnFwdSm80INS1_25CollectiveMainloopFwdSm80ILi4ELi1ELb0EN4cute5tupleIJNS5_1CILi128EEENS7_ILi112EEENS7_ILi64EEEEEELi64ENS_6half_tEfNS_4arch4Sm80ELb1ELb0ELb1ELb1ELb1ELb1ELb1ELb0EEENS1_21CollectiveEpilogueFwdINS6_IJS8_SA_S9_EEENS6_IJNS7_ILi1EEESI_SI_EEESC_SE_Li128ELb1ELb1ELb0ELb0EEENS1_19SingleTileSchedulerILb1ELb0ELb1ELi128EEEEEEEEEvNT_6ParamsE,(.L_x_1606 - _ZN7cutlass13device_kernelIN5flash19enable_sm80_to_sm89INS1_16FlashAttnFwdSm80INS1_25CollectiveMainloopFwdSm80ILi4ELi1ELb0EN4cute5tupleIJNS5_1CILi128EEENS7_ILi112EEENS7_ILi64EEEEEELi64ENS_6half_tEfNS_4arch4Sm80ELb1ELb0ELb1ELb1ELb1ELb1ELb1ELb0EEENS1_21CollectiveEpilogueFwdINS6_IJS8_SA_S9_EEENS6_IJNS7_ILi1EEESI_SI_EEESC_SE_Li128ELb1ELb1ELb0ELb0EEENS1_19SingleTileSchedulerILb1ELb0ELb1ELi128EEEEEEEEEvNT_6ParamsE)
        .other          _ZN7cutlass13device_kernelIN5flash19enable_sm80_to_sm89INS1_16FlashAttnFwdSm80INS1_25CollectiveMainloopFwdSm80ILi4ELi1ELb0EN4cute5tupleIJNS5_1CILi128EEENS7_ILi112EEENS7_ILi64EEEEEELi64ENS_6half_tEfNS_4arch4Sm80ELb1ELb0ELb1ELb1ELb1ELb1ELb1ELb0EEENS1_21CollectiveEpilogueFwdINS6_IJS8_SA_S9_EEENS6_IJNS7_ILi1EEESI_SI_EEESC_SE_Li128ELb1ELb1ELb0ELb0EEENS1_19SingleTileSchedulerILb1ELb0ELb1ELi128EEEEEEEEEvNT_6ParamsE,@"STO_CUDA_ENTRY STV_DEFAULT"
_ZN7cutlass13device_kernelIN5flash19enable_sm80_to_sm89INS1_16FlashAttnFwdSm80INS1_25CollectiveMainloopFwdSm80ILi4ELi1ELb0EN4cute5tupleIJNS5_1CILi128EEENS7_ILi112EEENS7_ILi64EEEEEELi64ENS_6half_tEfNS_4arch4Sm80ELb1ELb0ELb1ELb1ELb1ELb1ELb1ELb0EEENS1_21CollectiveEpilogueFwdINS6_IJS8_SA_S9_EEENS6_IJNS7_ILi1EEESI_SI_EEESC_SE_Li128ELb1ELb1ELb0ELb0EEENS1_19SingleTileSchedulerILb1ELb0ELb1ELi128EEEEEEEEEvNT_6ParamsE:
        /* <DEDUP_REMOVED lines=21> */
.L_x_674:
        /* <DEDUP_REMOVED lines=13> */
.L_x_676:
[----:B------:R-:W-:Y:S02]  /*0220*/  ULDC UR6, c[0x0][0x54c] ;  /* 0x0001530000067ab9 */ /* 0x000fe40000000800 */
.L_x_675:
[----:B------:R-:W-:Y:S02]  /*0230*/  ULDC UR4, c[0x0][0x548] ;  /* 0x0001520000047ab9 */ /* 0x000fe40000000800 */
[----:B------:R-:W-:-:S02]  /*0240*/  USHF.L.U32 UR17, UR17, 0x7, URZ ;  /* 0x0000000711117899 */ /* 0x000fc4000800063f */
[----:B------:R-:W-:-:S04]  /*0250*/  UIMAD UR4, UR6, UR4, URZ ;  /* 0x00000004060472a4 */ /* 0x000fc8000f8e023f */
[----:B------:R-:W-:-:S04]  /*0260*/  UISETP.GE.AND UP0, UPT, UR17, UR4, UPT ;  /* 0x000000041100728c */ /* 0x000fc8000bf06270 */
[----:B------:R-:W-:Y:S01]  /*0270*/  USEL UR21, UR21, 0xffffffff, !UP0 ;  /* 0xffffffff15157887 */ /* 0x000fe2000c000000 */
[----:B------:R-:W-:Y:S05]  /*0280*/  BRA `(.L_x_677) ;  /* 0x000001b000007947 */ /* 0x000fea0003800000 */
.L_x_673:
        /* <DEDUP_REMOVED lines=8> */
.L_x_678:
        /* <DEDUP_REMOVED lines=13> */
.L_x_680:
[----:B------:R-:W-:Y:S02]  /*03e0*/  ULDC UR6, c[0x0][0x54c] ;  /* 0x0001530000067ab9 */ /* 0x000fe40000000800 */
.L_x_679:
[----:B------:R-:W-:Y:S02]  /*03f0*/  ULDC UR4, c[0x0][0x548] ;  /* 0x0001520000047ab9 */ /* 0x000fe40000000800 */
[----:B------:R-:W-:-:S02]  /*0400*/  USHF.L.U32 UR17, UR17, 0x7, URZ ;  /* 0x0000000711117899 */ /* 0x000fc4000800063f */
[----:B------:R-:W-:-:S04]  /*0410*/  UIMAD UR4, UR6, UR4, URZ ;  /* 0x00000004060472a4 */ /* 0x000fc8000f8e023f */
[----:B------:R-:W-:-:S04]  /*0420*/  UISETP.GE.AND UP0, UPT, UR17, UR4, UPT ;  /* 0x000000041100728c */ /* 0x000fc8000bf06270 */
[----:B------:R-:W-:-:S06]  /*0430*/  USEL UR21, UR21, 0xffffffff, !UP0 ;  /* 0xffffffff15157887 */ /* 0x000fcc000c000000 */
.L_x_677:
        /* <DEDUP_REMOVED lines=16> */
[----:B------:R-:W-:Y:S01]  /*0540*/  UIMAD.WIDE UR8, UR21, UR5, UR8 ;  /* 0x00000005150872a5 */ /* 0x000fe2000f8e0208 */
[----:B------:R-:W-:Y:S02]  /*0550*/  ISETP.NE.U32.AND P4, PT, RZ, c[0x0][0x350], PT ;  /* 0x0000d400ff007a0c */ /* 0x000fe40003f85070 */
[----:B------:R-:W-:Y:S01]  /*0560*/  @UP1 UIMAD.WIDE UR10, UR21, UR5, UR10 ;  /* 0x00000005150a12a5 */ /* 0x000fe2000f8e020a */
[----:B------:R-:W-:Y:S01]  /*0570*/  IMAD.U32 R2, RZ, RZ, UR6 ;  /* 0x00000006ff027e24 */ /* 0x000fe2000f8e00ff */
[----:B------:R-:W-:Y:S01]  /*0580*/  MOV R3, UR7 ;  /* 0x0000000700037c02 */ /* 0x000fe20008000f00 */
[----:B------:R-:W-:Y:S01]  /*0590*/  ULDC.64 UR6, c[0x0][0x358] ;  /* 0x0000d60000067ab9 */ /* 0x000fe20000000a00 */
[----:B------:R-:W-:Y:S01]  /*05a0*/  IMAD.U32 R8, RZ, RZ, UR8 ;  /* 0x00000008ff087e24 */ /* 0x000fe2000f8e00ff */
[----:B------:R-:W-:Y:S01]  /*05b0*/  UISETP.NE.U32.AND UP3, UPT, URZ, UR6, UPT ;  /* 0x000000063f00728c */ /* 0x000fe2000bf65070 */
[----:B------:R-:W-:Y:S01]  /*05c0*/  IMAD.U32 R9, RZ, RZ, UR9 ;  /* 0x00000009ff097e24 */ /* 0x000fe2000f8e00ff */
[----:B------:R-:W-:Y:S01]  /*05d0*/  ISETP.NE.AND.EX P4, PT, RZ, c[0x0][0x354], PT, P4 ;  /* 0x0000d500ff007a0c */ /* 0x000fe20003f85340 */
[----:B------:R-:W-:Y:S01]  /*05e0*/  IMAD.U32 R4, RZ, RZ, UR10 ;  /* 0x0000000aff047e24 */ /* 0x000fe2000f8e00ff */
[----:B------:R-:W-:Y:S01]  /*05f0*/  UISETP.NE.AND.EX UP3, UPT, URZ, UR7, UPT, UP3 ;  /* 0x000000073f00728c */ /* 0x000fe2000bf65330 */
[----:B------:R-:W-:Y:S01]  /*0600*/  IMAD.U32 R5, RZ, RZ, UR11 ;  /* 0x0000000bff057e24 */ /* 0x000fe2000f8e00ff */
[----:B------:R-:W-:Y:S01]  /*0610*/  ULDC.64 UR8, c[0x0][0x350] ;  /* 0x0000d40000087ab9 */ /* 0x000fe20000000a00 */
[----:B------:R1:W2:Y:S01]  /*0620*/  @P1 LDG.E R0, [R2.64] ;  /* 0x0000001602001981 */ /* 0x0002a2000c1e1900 */
[----:B------:R-:W-:-:S02]  /*0630*/  ULDC.64 UR6, c[0x0][0x358] ;  /* 0x0000d60000067ab9 */ /* 0x000fc40000000a00 */
[----:B------:R-:W-:Y:S01]  /*0640*/  PLOP3.LUT P0, PT, PT, PT, UP3, 0x80, 0x0 ;  /* 0x000000000000781c */ /* 0x000fe20003f0f038 */
[----:B------:R-:W-:Y:S01]  /*0650*/  UIMAD.WIDE UR8, UR21, UR5, UR8 ;  /* 0x00000005150872a5 */ /* 0x000fe2000f8e0208 */
[----:B------:R3:W4:Y:S01]  /*0660*/  @P2 LDG.E R7, [R4.64] ;  /* 0x0000001604072981 */ /* 0x000722000c1e1900 */
[----:B------:R-:W-:Y:S01]  /*0670*/  UIMAD.WIDE UR6, UR21, UR5, UR6 ;  /* 0x00000005150672a5 */ /* 0x000fe2000f8e0206 */
[----:B------:R-:W-:Y:S01]  /*0680*/  MOV R23, RZ ;  /* 0x000000ff00177202 */ /* 0x000fe20000000f00 */
[----:B------:R-:W-:Y:S01]  /*0690*/  IMAD.MOV.U32 R10, RZ, RZ, RZ ;  /* 0x000000ffff0a7224 */ /* 0x000fe200078e00ff */
[----:B------:R-:W4:Y:S03]  /*06a0*/  @P3 LDG.E R6, [R8.64] ;  /* 0x0000001608063981 */ /* 0x000f26000c1e1900 */
[----:B-1----:R-:W-:Y:S01]  /*06b0*/  IMAD.U32 R2, RZ, RZ, UR6 ;  /* 0x00000006ff027e24 */ /* 0x002fe2000f8e00ff */
[----:B------:R-:W-:Y:S01]  /*06c0*/  MOV R3, UR7 ;  /* 0x0000000700037c02 */ /* 0x000fe20008000f00 */
[----:B---3--:R-:W-:Y:S01]  /*06d0*/  IMAD.U32 R4, RZ, RZ, UR8 ;  /* 0x00000008ff047e24 */ /* 0x008fe2000f8e00ff */
[----:B------:R-:W-:-:S03]  /*06e0*/  MOV R5, UR9 ;  /* 0x0000000900057c02 */ /* 0x000fc60008000f00 */
        /* <DEDUP_REMOVED lines=21> */
.L_x_681:
        /* <DEDUP_REMOVED lines=10> */
.L_x_682:
[----:B------:R-:W-:Y:S05]  /*08e0*/  @!P4 BRA `(.L_x_683) ;  /* 0x000000500000c947 */ /* 0x000fea0003800000 */
[----:B-1--4-:R1:W4:Y:S04]  /*08f0*/  LDG.E R0, [R4.64] ;  /* 0x0000001604007981 */ /* 0x012328000c1e1900 */
[----:B-1-3--:R-:W3:Y:S01]  /*0900*/  LDG.E R4, [R4.64+0x4] ;  /* 0x0000041604047981 */ /* 0x00aee2000c1e1900 */
[----:B----4-:R-:W1:Y:S08]  /*0910*/  R2UR UR24, R0 ;  /* 0x00000000001873c2 */ /* 0x010e7000000e0000 */
[----:B---3--:R-:W1:Y:S02]  /*0920*/  R2UR UR6, R4 ;  /* 0x00000000040673c2 */ /* 0x008e6400000e0000 */
[----:B-1----:R-:W-:-:S06]  /*0930*/  UIADD3 UR24, -UR24, UR6, URZ ;  /* 0x0000000618187290 */ /* 0x002fcc000fffe13f */
.L_x_683:
        /* <DEDUP_REMOVED lines=12> */
[----:B------:R-:W-:Y:S02]  /*0a00*/  ULDC UR10, c[0x0][0x2c4] ;  /* 0x0000b100000a7ab9 */ /* 0x000fe40000000800 */
[----:B------:R-:W-:Y:S02]  /*0a10*/  UISETP.NE.AND UP2, UPT, UR10, 0x1, UPT ;  /* 0x000000010a00788c */ /* 0x000fe4000bf45270 */
[----:B------:R-:W-:-:S09]  /*0a20*/  UIADD3 UR10, -UR18, UR24, URZ ;  /* 0x00000018120a7290 */ /* 0x000fd2000fffe13f */
[----:B------:R-:W-:Y:S01]  /*0a30*/  @UP2 UIADD3 UR26, UR17, 0x7f, URZ ;  /* 0x0000007f111a2890 */ /* 0x000fe2000fffe03f */
[----:B----4-:R-:W4:Y:S08]  /*0a40*/  @P0 R2UR UR6, R0 ;  /* 0x00000000000603c2 */ /* 0x010f3000000e0000 */
[----:B---3--:R-:W4:Y:S02]  /*0a50*/  @P0 R2UR UR7, R2 ;  /* 0x00000000020703c2 */ /* 0x008f2400000e0000 */
[----:B----4-:R-:W-:-:S03]  /*0a60*/  @UP3 UIADD3 UR4, -UR6, UR7, URZ ;  /* 0x0000000706043290 */ /* 0x010fc6000fffe13f */
[----:B------:R-:W-:Y:S02]  /*0a70*/  ULDC.64 UR6, c[0x0][0x2c8] ;  /* 0x0000b20000067ab9 */ /* 0x000fe40000000a00 */
[----:B------:R-:W-:Y:S02]  /*0a80*/  UIMAD.WIDE.U32 UR26, UR26, UR6, URZ ;  /* 0x000000061a1a72a5 */ /* 0x000fe4000f8e003f */
[----:B------:R-:W-:Y:S02]  /*0a90*/  UIADD3 UR14, UR10, UR4, URZ ;  /* 0x000000040a0e7290 */ /* 0x000fe4000fffe03f */
[----:B------:R-:W-:Y:S02]  /*0aa0*/  UIADD3 UR6, UR17, 0x7f, URZ ;  /* 0x0000007f11067890 */ /* 0x000fe4000fffe03f */
[----:B--2---:R-:W-:Y:S02]  /*0ab0*/  UIADD3 UR12, UR14, 0x70, -UR20 ;  /* 0x000000700e0c7890 */ /* 0x004fe4000fffe814 */
[----:B------:R-:W-:-:S02]  /*0ac0*/  @UP2 UMOV UR11, UR27 ;  /* 0x0000001b000b2c82 */ /* 0x000fc40008000000 */
[----:B------:R-:W-:Y:S02]  /*0ad0*/  @UP2 USHF.R.U32.HI UR6, URZ, UR7, UR11 ;  /* 0x000000073f062299 */ /* 0x000fe4000801160b */
[----:B------:R-:W-:Y:S02]  /*0ae0*/  UIADD3 UR27, UR14, 0x6f, URZ ;  /* 0x0000006f0e1b7890 */ /* 0x000fe4000fffe03f */
[----:B------:R-:W-:Y:S02]  /*0af0*/  UIADD3 UR7, UR12, UR6, URZ ;  /* 0x000000060c077290 */ /* 0x000fe4000fffe03f */
[----:B------:R-:W-:Y:S02]  /*0b00*/  UMOV UR26, URZ ;  /* 0x0000003f001a7c82 */ /* 0x000fe40008000000 */
[----:B------:R-:W-:Y:S02]  /*0b10*/  UMOV UR6, URZ ;  /* 0x0000003f00067c82 */ /* 0x000fe40008000000 */
[----:B------:R-:W-:-:S02]  /*0b20*/  UIMAD.WIDE UR26, UR27, -0x6db6db6d, UR26 ;  /* 0x924924931b1a78a5 */ /* 0x000fc4000f8e021a */
[----:B------:R-:W-:Y:S02]  /*0b30*/  UIMAD.WIDE UR6, UR7, -0x6db6db6d, UR6 ;  /* 0x92492493070678a5 */ /* 0x000fe4000f8e0206 */
[----:B------:R-:W-:-:S03]  /*0b40*/  UIADD3 UR6, -UR10, URZ, URZ ;  /* 0x0000003f0a067290 */ /* 0x000fc6000fffe13f */
[----:B------:R-:W-:Y:S02]  /*0b50*/  UMOV UR25, UR27 ;  /* 0x0000001b00197c82 */ /* 0x000fe40008000000 */
[----:B------:R-:W-:Y:S02]  /*0b60*/  UMOV UR11, UR7 ;  /* 0x00000007000b7c82 */ /* 0x000fe40008000000 */
[----:B------:R-:W-:Y:S02]  /*0b70*/  USHF.R.U32.HI UR13, URZ, 0x1f, UR25 ;  /* 0x0000001f3f0d7899 */ /* 0x000fe40008011619 */
[----:B------:R-:W-:Y:S02]  /*0b80*/  USHF.R.U32.HI UR7, URZ, 0x1f, UR11 ;  /* 0x0000001f3f077899 */ /* 0x000fe4000801160b */
[----:B------:R-:W-:Y:S02]  /*0b90*/  UISETP.LT.AND UP0, UPT, URZ, UR6, UPT ;  /* 0x000000063f00728c */ /* 0x000fe4000bf01270 */
[----:B------:R-:W-:-:S02]  /*0ba0*/  ULEA.HI.SX32 UR13, UR25, UR13, 0x1a ;  /* 0x0000000d190d7291 */ /* 0x000fc4000f8fd23f */
[----:B------:R-:W-:Y:S02]  /*0bb0*/  ULEA.HI.SX32 UR11, UR11, UR7, 0x1a ;  /* 0x000000070b0b7291 */ /* 0x000fe4000f8fd23f */
[----:B------:R-:W-:Y:S02]  /*0bc0*/  USEL UR7, URZ, UR6, !UP0 ;  /* 0x000000063f077287 */ /* 0x000fe4000c000000 */
[----:B------:R-:W-:Y:S02]  /*0bd0*/  UISETP.LT.AND UP1, UPT, UR13, UR11, UPT ;  /* 0x0000000b0d00728c */ /* 0x000fe4000bf21270 */
[----:B------:R-:W-:Y:S02]  /*0be0*/  USHF.R.U32.HI UR6, URZ, 0x4, UR7 ;  /* 0x000000043f067899 */ /* 0x000fe40008011607 */
[----:B------:R-:W-:-:S04]  /*0bf0*/  USEL UR11, UR13, UR11, UP1 ;  /* 0x0000000b0d0b7287 */ /* 0x000fc80008800000 */
[----:B------:R-:W-:Y:S01]  /*0c00*/  UIMAD UR11, UR11, 0x70, -UR10 ;  /* 0x000000700b0b78a4 */ /* 0x000fe2000f8e0a0a */
[----:B------:R-:W-:-:S03]  /*0c10*/  MOV R0, UR6 ;  /* 0x0000000600007c02 */ /* 0x000fc60008000f00 */
[----:B------:R-:W-:Y:S02]  /*0c20*/  UISETP.LT.AND UP0, UPT, UR11, UR4, UPT ;  /* 0x000000040b00728c */ /* 0x000fe4000bf01270 */
[----:B------:R-:W-:Y:S02]  /*0c30*/  IMAD.WIDE.U32 R2, R0, 0x24924925, RZ ;  /* 0x2492492500027825 */ /* 0x000fe400078e00ff */
[----:B------:R-:W-:Y:S02]  /*0c40*/  USEL UR6, UR11, UR4, UP0 ;  /* 0x000000040b067287 */ /* 0x000fe40008000000 */
[----:B------:R-:W2:Y:S02]  /*0c50*/  R2UR UR27, R3 ;  /* 0x00000000031b73c2 */ /* 0x000ea400000e0000 */
[----:B------:R-:W-:-:S06]  /*0c60*/  UISETP.GT.AND UP0, UPT, UR6, UR7, UPT ;  /* 0x000000070600728c */ /* 0x000fcc000bf04270 */
[----:B------:R1:W3:Y:S05]  /*0c70*/  R2UR UR26, R2 ;  /* 0x00000000021a73c2 */ /* 0x0002ea00000e0000 */
[----:B------:R-:W-:-:S03]  /*0c80*/  @UP0 UIADD3 UR7, UR6, 0x6f, URZ ;  /* 0x0000006f06070890 */ /* 0x000fc6000fffe03f */
[----:B------:R-:W-:Y:S02]  /*0c90*/  @UP0 UMOV UR6, URZ ;  /* 0x0000003f00060c82 */ /* 0x000fe40008000000 */
[----:B------:R-:W-:-:S04]  /*0ca0*/  @UP0 UIMAD.WIDE UR8, UR7, -0x6db6db6d, UR6 ;  /* 0x92492493070808a5 */ /* 0x000fc8000f8e0206 */
[----:B------:R-:W-:Y:S02]  /*0cb0*/  @UP0 USHF.R.U32.HI UR6, URZ, 0x1f, UR9 ;  /* 0x0000001f3f060899 */ /* 0x000fe40008011609 */
[----:B--2---:R-:W-:Y:S02]  /*0cc0*/  UMOV UR11, UR27 ;  /* 0x0000001b000b7c82 */ /* 0x004fe40008000000 */
[----:B------:R-:W-:Y:S02]  /*0cd0*/  @UP0 ULEA.HI.SX32 UR11, UR9, UR6, 0x1a ;  /* 0x00000006090b0291 */ /* 0x000fe4000f8fd23f */
[----:B------:R-:W-:Y:S02]  /*0ce0*/  UMOV UR7, UR27 ;  /* 0x0000001b00077c82 */ /* 0x000fe40008000000 */
[----:B------:R-:W-:-:S06]  /*0cf0*/  UISETP.GT.AND UP0, UPT, UR11, UR27, UPT ;  /* 0x0000001b0b00728c */ /* 0x000fcc000bf04270 */
[----:B------:R-:W-:-:S13]  /*0d00*/  PLOP3.LUT P0, PT, PT, PT, UP0, 0x80, 0x0 ;  /* 0x000000000000781c */ /* 0x000fda0003f0f008 */
[----:B-1-3--:R-:W-:Y:S05]  /*0d10*/  @!P0 BRA `(.L_x_684) ;  /* 0x0000762000008947 */ /* 0x00afea0003800000 */
        /* <DEDUP_REMOVED lines=9> */
[----:B------:R-:W-:-:S03]  /*0db0*/  ULDC.64 UR8, c[0x0][0x240] ;  /* 0x0000900000087ab9 */ /* 0x000fc60000000a00 */
[----:B------:R-:W-:Y:S01]  /*0dc0*/  LEA.HI R0, R28, R246, RZ, 0x3 ;  /* 0x000000f61c007211 */ /* 0x000fe200078f18ff */
[----:B------:R1:W2:Y:S01]  /*0dd0*/  @P5 LDG.E R17, [R2.64] ;  /* 0x0000001602115981 */ /* 0x0002a2000c1e1900 */
[----:B------:R-:W-:Y:S01]  /*0de0*/  UIADD3 UR6, UR11, -0x1, URZ ;  /* 0xffffffff0b067890 */ /* 0x000fe2000fffe03f */
[----:B------:R-:W-:Y:S01]  /*0df0*/  IMAD.MOV.U32 R148, RZ, RZ, c[0x0][0x238] ;  /* 0x00008e00ff947624 */ /* 0x000fe200078e00ff */
[----:B------:R-:W-:Y:S01]  /*0e00*/  SHF.R.S32.HI R8, RZ, 0x3, R0 ;  /* 0x00000003ff087819 */ /* 0x000fe20000011400 */
[----:B------:R-:W-:Y:S01]  /*0e10*/  UMOV UR5, 0x70 ;  /* 0x0000007000057882 */ /* 0x000fe20000000000 */
[----:B------:R-:W-:Y:S01]  /*0e20*/  LOP3.LUT R0, R0, 0x1ffffff8, RZ, 0xc0, !PT ;  /* 0x1ffffff800007812 */ /* 0x000fe200078ec0ff */
[----:B------:R-:W-:Y:S01]  /*0e30*/  ULDC.64 UR10, c[0x0][0x238] ;  /* 0x00008e00000a7ab9 */ /* 0x000fe20000000a00 */
        /* <DEDUP_REMOVED lines=9> */
[----:B------:R-:W-:Y:S01]  /*0ed0*/  IMAD.WIDE.U32 R12, R148, 0x20, RZ ;  /* 0x00000020940c7825 */ /* 0x000fe200078e00ff */
[----:B------:R-:W-:Y:S01]  /*0ee0*/  USEL UR28, UR21, URZ, !UP3 ;  /* 0x0000003f151c7287 */ /* 0x000fe2000d800000 */
[----:B------:R-:W-:Y:S01]  /*0ef0*/  LEA.HI R90, R28, R246, RZ, 0x6 ;  /* 0x000000f61c5a7211 */ /* 0x000fe200078f30ff */
[----:B------:R-:W-:Y:S01]  /*0f00*/  USEL UR25, UR10, URZ, !UP3 ;  /* 0x0000003f0a197287 */ /* 0x000fe2000d800000 */
[----:B------:R-:W-:Y:S01]  /*0f10*/  SHF.R.S32.HI R5, RZ, 0x1f, R4 ;  /* 0x0000001fff057819 */ /* 0x000fe20000011404 */
[----:B------:R-:W-:Y:S01]  /*0f20*/  ULDC.64 UR8, c[0x0][0x248] ;  /* 0x0000920000087ab9 */ /* 0x000fe20000000a00 */
[----:B------:R-:W-:Y:S01]  /*0f30*/  IMAD.U32 R6, RZ, RZ, UR26 ;  /* 0x0000001aff067e24 */ /* 0x000fe2000f8e00ff */
[----:B------:R-:W-:Y:S01]  /*0f40*/  UIMAD UR8, UR25, UR8, URZ ;  /* 0x00000008190872a4 */ /* 0x000fe2000f8e023f */
[----:B------:R-:W-:Y:S01]  /*0f50*/  IMAD.U32 R96, RZ, RZ, UR28 ;  /* 0x0000001cff607e24 */ /* 0x000fe2000f8e00ff */
[----:B-1----:R-:W-:Y:S01]  /*0f60*/  SHF.R.S32.HI R2, RZ, 0x1f, R10 ;  /* 0x0000001fff027819 */ /* 0x002fe2000001140a */
[----:B------:R-:W-:Y:S01]  /*0f70*/  UIMAD UR11, UR5, UR11, URZ ;  /* 0x0000000b050b72a4 */ /* 0x000fe2000f8e023f */
[----:B------:R-:W-:Y:S01]  /*0f80*/  IMAD.MOV.U32 R145, RZ, RZ, R6 ;  /* 0x000000ffff917224 */ /* 0x000fe200078e0006 */
[----:B------:R-:W-:Y:S01]  /*0f90*/  UIMAD UR8, UR28, UR9, UR8 ;  /* 0x000000091c0872a4 */ /* 0x000fe2000f8e0208 */
[----:B------:R-:W-:Y:S01]  /*0fa0*/  LEA.HI.X.SX32 R129, R8, R2, 0x1, P0 ;  /* 0x0000000208817211 */ /* 0x000fe200000f0eff */
[----:B------:R-:W-:Y:S01]  /*0fb0*/  IMAD.WIDE.U32 R2, R128, c[0x0][0x238], R4 ;  /* 0x00008e0080027a25 */ /* 0x000fe200078e0004 */
[----:B------:R-:W-:Y:S01]  /*0fc0*/  UIADD3 UR11, UR27, UR11, URZ ;  /* 0x0000000b1b0b7290 */ /* 0x000fe2000fffe03f */
[----:B------:R-:W-:-:S02]  /*0fd0*/  ISETP.GE.AND P6, PT, R4, c[0x0][0x1d4], PT ;  /* 0x0000750004007a0c */ /* 0x000fc40003fc6270 */
[----:B------:R-:W-:Y:S01]  /*0fe0*/  IMAD R0, R129, c[0x0][0x238], RZ ;  /* 0x00008e0081007a24 */ /* 0x000fe200078e02ff */
[----:B------:R-:W-:Y:S01]  /*0ff0*/  UIMAD UR9, UR11, UR6, URZ ;  /* 0x000000060b0972a4 */ /* 0x000fe2000f8e023f */
[----:B------:R-:W-:Y:S01]  /*1000*/  IMAD.U32 R7, RZ, RZ, UR27 ;  /* 0x0000001bff077e24 */ /* 0x000fe2000f8e00ff */
[----:B------:R-:W-:Y:S01]  /*1010*/  LEA.HI R22, R28, R246, RZ, 0x2 ;  /* 0x000000f61c167211 */ /* 0x000fe200078f10ff */
[----:B------:R-:W-:Y:S01]  /*1020*/  IMAD R0, R128, c[0x0][0x23c], R0 ;  /* 0x00008f0080007a24 */ /* 0x000fe200078e0200 */
[----:B------:R-:W-:Y:S01]  /*1030*/  IADD3 R146, R23, UR24, RZ ;  /* 0x0000001817927c10 */ /* 0x000fe2000fffe0ff */
[----:B------:R-:W-:Y:S01]  /*1040*/  IMAD.SHL.U32 R11, R29, 0x20, RZ ;  /* 0x000000201d0b7824 */ /* 0x000fe200078e00ff */
[----:B------:R-:W-:Y:S01]  /*1050*/  SHF.R.S32.HI R38, RZ, 0x2, R22 ;  /* 0x00000002ff267819 */ /* 0x000fe20000011416 */
[----:B------:R-:W-:Y:S01]  /*1060*/  IMAD.IADD R3, R3, 0x1, R0 ;  /* 0x0000000103037824 */ /* 0x000fe200078e0200 */
[----:B------:R-:W-:Y:S01]  /*1070*/  ULDC UR24, c[0x0][0x294] ;  /* 0x0000a50000187ab9 */ /* 0x000fe20000000800 */
[----:B------:R-:W-:Y:S01]  /*1080*/  IMAD.U32 R0, RZ, RZ, UR16 ;  /* 0x00000010ff007e24 */ /* 0x000fe2000f8e00ff */
[----:B------:R-:W-:Y:S01]  /*1090*/  IADD3 R157, R38, 0x40, RZ ;  /* 0x00000040269d7810 */ /* 0x000fe20007ffe0ff */
[----:B------:R-:W-:Y:S01]  /*10a0*/  IMAD.SHL.U32 R90, R90, 0x8, RZ ;  /* 0x000000085a5a7824 */ /* 0x000fe200078e00ff */
[----:B------:R-:W-:Y:S01]  /*10b0*/  IADD3 R158, R38, 0x20, RZ ;  /* 0x00000020269e7810 */ /* 0x000fe20007ffe0ff */
[----:B------:R-:W-:Y:S01]  /*10c0*/  IMAD.WIDE.U32 R2, R0, c[0x0][0x240], R2 ;  /* 0x0000900000027a25 */ /* 0x000fe200078e0002 */
[----:B------:R-:W-:Y:S01]  /*10d0*/  IADD3 R156, R38, 0x60, RZ ;  /* 0x00000060269c7810 */ /* 0x000fe20007ffe0ff */
[----:B------:R-:W-:Y:S01]  /*10e0*/  UIMAD UR24, UR5, UR24, URZ ;  /* 0x00000018051872a4 */ /* 0x000fe2000f8e023f */
[----:B------:R-:W-:Y:S01]  /*10f0*/  P2R R121, PR, RZ, 0x40 ;  /* 0x00000040ff797803 */ /* 0x000fe20000000000 */
[----:B------:R-:W-:Y:S01]  /*1100*/  IMAD.U32 R0, RZ, RZ, UR6 ;  /* 0x00000006ff007e24 */ /* 0x000fe2000f8e00ff */
[----:B------:R-:W-:Y:S01]  /*1110*/  IADD3 R3, R3, UR29, RZ ;  /* 0x0000001d03037c10 */ /* 0x000fe2000fffe0ff */
[----:B------:R-:W-:Y:S01]  /*1120*/  USHF.R.S32.HI UR29, URZ, 0x1f, UR6 ;  /* 0x0000001f3f1d7899 */ /* 0x000fe20008011406 */
[----:B------:R-:W-:-:S02]  /*1130*/  IMAD.MOV.U32 R153, RZ, RZ, 0x6 ;  /* 0x00000006ff997424 */ /* 0x000fc400078e00ff */
        /* <DEDUP_REMOVED lines=8> */
[----:B------:R-:W-:Y:S01]  /*11c0*/  IMAD.MOV.U32 R155, RZ, RZ, 0x5 ;  /* 0x00000005ff9b7424 */ /* 0x000fe200078e00ff */
[----:B------:R-:W-:Y:S01]  /*11d0*/  LOP3.LUT R0, R0, 0x1c0, RZ, 0xc0, !PT ;  /* 0x000001c000007812 */ /* 0x000fe200078ec0ff */
[----:B------:R-:W-:Y:S01]  /*11e0*/  IMAD.SHL.U32 R150, R148, 0x20, RZ ;  /* 0x0000002094967824 */ /* 0x000fe200078e00ff */
        /* <DEDUP_REMOVED lines=14> */
[----:B------:R-:W-:Y:S01]  /*12d0*/  IMAD.MOV.U32 R174, RZ, RZ, c[0x0][0x27c] ;  /* 0x00009f00ffae7624 */ /* 0x000fe200078e00ff */
[----:B------:R-:W-:Y:S01]  /*12e0*/  @P0 LEA R6, P2, R0, c[0x0][0x220], 0x1 ;  /* 0x0000880000060a11 */ /* 0x000fe200078408ff */
[----:B------:R-:W-:Y:S01]  /*12f0*/  IMAD.MOV.U32 R151, RZ, RZ, c[0x0][0x27c] ;  /* 0x00009f00ff977624 */ /* 0x000fe200078e00ff */
[----:B------:R-:W-:Y:S01]  /*1300*/  @P4 IADD3.X R11, R3, R13, R11, P3, !PT ;  /* 0x0000000d030b4210 */ /* 0x000fe20001ffe40b */
[----:B------:R-:W-:Y:S01]  /*1310*/  IMAD.WIDE.U32 R12, R12, c[0x0][0x260], R4 ;  /* 0x000098000c0c7a25 */ /* 0x000fe200078e0004 */
[----:B------:R-:W-:-:S02]  /*1320*/  LOP3.LUT R90, R9, 0xfffffe00, R90, 0xf8, !PT ;  /* 0xfffffe00095a7812 */ /* 0x000fc400078ef85a */
[----:B------:R-:W-:Y:S01]  /*1330*/  @P1 LEA R4, P3, R2, c[0x0][0x220], 0x1 ;  /* 0x0000880002041a11 */ /* 0x000fe200078608ff */
[----:B------:R-:W-:Y:S01]  /*1340*/  IMAD.SHL.U32 R151, R151, 0x2, RZ ;  /* 0x0000000297977824 */ /* 0x000fe200078e00ff */
[----:B------:R-:W-:Y:S01]  /*1350*/  @P0 LEA.HI.X R7, R0, c[0x0][0x224], R7, 0x1, P2 ;  /* 0x0000890000070a11 */ /* 0x000fe200010f0c07 */
[----:B------:R-:W-:Y:S01]  /*1360*/  IMAD.SHL.U32 R90, R90, 0x2, RZ ;  /* 0x000000025a5a7824 */ /* 0x000fe200078e00ff */
[----:B------:R-:W-:Y:S02]  /*1370*/  LOP3.LUT R0, R22, 0xfffffffc, RZ, 0xc0, !PT ;  /* 0xfffffffc16007812 */ /* 0x000fe400078ec0ff */
[----:B------:R-:W-:Y:S02]  /*1380*/  @P1 LEA.HI.X R5, R2, c[0x0][0x224], R3, 0x1, P3 ;  /* 0x0000890002051a11 */ /* 0x000fe400018f0c03 */
        /* <DEDUP_REMOVED lines=44> */
[C---:B---3--:R-:W-:Y:S01]  /*1650*/  IMAD.WIDE.U32 R6, R38.reuse, c[0x0][0x290], R36 ;  /* 0x0000a40026067a25 */ /* 0x048fe200078e0024 */
        /* <DEDUP_REMOVED lines=30> */
[----:B--2---:R1:W2:Y:S02]  /*1840*/  @P5 R2UR UR30, R17 ;  /* 0x00000000111e53c2 */ /* 0x0042a400000e0000 */
[----:B-1----:R-:W-:Y:S01]  /*1850*/  IMAD.IADD R17, R16, 0x1, R7 ;  /* 0x0000000110117824 */ /* 0x002fe200078e0207 */
[----:B--2---:R-:W-:Y:S01]  /*1860*/  @UP0 USHF.R.S32.HI UR39, URZ, 0x1f, UR30 ;  /* 0x0000001f3f270899 */ /* 0x004fe2000801141e */
[----:B------:R-:W-:Y:S01]  /*1870*/  IMAD.IADD R7, R20, 0x1, R8 ;  /* 0x0000000114077824 */ /* 0x000fe200078e0208 */
[----:B------:R-:W-:Y:S01]  /*1880*/  @UP0 UMOV UR38, UR30 ;  /* 0x0000001e00260c82 */ /* 0x000fe20008000000 */
[----:B------:R-:W-:Y:S01]  /*1890*/  IMAD.MOV.U32 R16, RZ, RZ, R6 ;  /* 0x000000ffff107224 */ /* 0x000fe200078e0006 */
[C---:B------:R-:W-:Y:S01]  /*18a0*/  @P3 LEA R6, P4, R148.reuse, R2, 0x6 ;  /* 0x0000000294063211 */ /* 0x040fe200078830ff */
[----:B------:R-:W-:Y:S01]  /*18b0*/  @!UP0 UMOV UR38, UR21 ;  /* 0x0000001500268c82 */ /* 0x000fe20008000000 */
[----:B----4-:R-:W-:Y:S01]  /*18c0*/  SHF.R.S32.HI R14, RZ, 0x1f, R7 ;  /* 0x0000001fff0e7819 */ /* 0x010fe20000011407 */
        /* <DEDUP_REMOVED lines=116> */
.L_x_731:
        /* <DEDUP_REMOVED lines=77> */
.L_x_689:
[----:B------:R-:W-:Y:S05]  /*24e0*/  BSYNC B0 ;  /* 0x0000000000007941 */ /* 0x000fea0003800000 */
.L_x_688:
        /* <DEDUP_REMOVED lines=39> */
.L_x_691:
[----:B------:R-:W-:Y:S05]  /*2760*/  BSYNC B0 ;  /* 0x0000000000007941 */ /* 0x000fea0003800000 */
.L_x_690:
        /* <DEDUP_REMOVED lines=40> */
.L_x_693:
[----:B------:R-:W-:Y:S05]  /*29f0*/  BSYNC B0 ;  /* 0x0000000000007941 */ /* 0x000fea0003800000 */
.L_x_692:
        /* <DEDUP_REMOVED lines=38> */
.L_x_695:
[----:B------:R-:W-:Y:S05]  /*2c60*/  BSYNC B0 ;  /* 0x0000000000007941 */ /* 0x000fea0003800000 */
.L_x_694:
        /* <DEDUP_REMOVED lines=74> */
.L_x_699:
[----:B------:R-:W-:Y:S05]  /*3110*/  BSYNC B0 ;  /* 0x0000000000007941 */ /* 0x000fea0003800000 */
.L_x_698:
        /* <DEDUP_REMOVED lines=57> */
.L_x_697:
[----:B------:R-:W-:Y:S05]  /*34b0*/  BSYNC B1 ;  /* 0x0000000000017941 */ /* 0x000fea0003800000 */
.L_x_696:
        /* <DEDUP_REMOVED lines=62> */
.L_x_703:
[----:B------:R-:W-:Y:S05]  /*38a0*/  BSYNC B0 ;  /* 0x0000000000007941 */ /* 0x000fea0003800000 */
.L_x_702:
        /* <DEDUP_REMOVED lines=57> */
.L_x_701:
[----:B------:R-:W-:Y:S05]  /*3c40*/  BSYNC B1 ;  /* 0x0000000000017941 */ /* 0x000fea0003800000 */
.L_x_700:
        /* <DEDUP_REMOVED lines=62> */
.L_x_707:
[----:B------:R-:W-:Y:S05]  /*4030*/  BSYNC B0 ;  /* 0x0000000000007941 */ /* 0x000fea0003800000 */
.L_x_706:
        /* <DEDUP_REMOVED lines=57> */
.L_x_705:
[----:B------:R-:W-:Y:S05]  /*43d0*/  BSYNC B1 ;  /* 0x0000000000017941 */ /* 0x000fea0003800000 */
.L_x_704:
        /* <DEDUP_REMOVED lines=61> */
.L_x_710:
[----:B------:R-:W-:Y:S05]  /*47b0*/  BSYNC B0 ;  /* 0x0000000000007941 */ /* 0x000fea0003800000 */
.L_x_709:
        /* <DEDUP_REMOVED lines=58> */
.L_x_687:
        /* <DEDUP_REMOVED lines=232> */
.L_x_712:
[----:B------:R-:W-:Y:S05]  /*59e0*/  BSYNC B0 ;  /* 0x0000000000007941 */ /* 0x000fea0003800000 */
.L_x_711:
        /* <DEDUP_REMOVED lines=118> */
.L_x_714:
[----:B------:R-:W-:Y:S05]  /*6150*/  BSYNC B0 ;  /* 0x0000000000007941 */ /* 0x000fea0003800000 */
.L_x_713:
        /* <DEDUP_REMOVED lines=118> */
.L_x_716:
[----:B------:R-:W-:Y:S05]  /*68c0*/  BSYNC B0 ;  /* 0x0000000000007941 */ /* 0x000fea0003800000 */
.L_x_715:
        /* <DEDUP_REMOVED lines=120> */
.L_x_686:
        /* <DEDUP_REMOVED lines=22> */
.L_x_718:
[----:B-123--:R-:W-:Y:S05]  /*71b0*/  BSYNC B0 ;  /* 0x0000000000007941 */ /* 0x00efea0003800000 */
.L_x_717:
        /* <DEDUP_REMOVED lines=17> */
.L_x_720:
[----:B------:R-:W-:Y:S05]  /*72d0*/  BSYNC B0 ;  /* 0x0000000000007941 */ /* 0x000fea0003800000 */
.L_x_719:
[----:B--2---:R2:W4:Y:S01]  /*72e0*/  SHFL.IDX PT, R5, R88, 0x2, 0x1c1f ;  /* 0x005c1f0058057f89 */ /* 0x00452200000e0000 */
[----:B------:R-:W-:Y:S01]  /*72f0*/  ISETP.GE.AND P0, PT, R12, 0x41, PT ;  /* 0x000000410c00780c */ /* 0x000fe20003f06270 */
[----:B------:R-:W-:Y:S02]  /*7300*/  BSSY B0, `(.L_x_721) ;  /* 0x000000f000007945 */ /* 0x000fe40003800000 */
[----:B------:R2:W1:Y:S10]  /*7310*/  SHFL.IDX PT, R4, R89, 0x2, 0x1c1f ;  /* 0x005c1f0059047f89 */ /* 0x00047400000e0000 */
[----:B------:R-:W-:-:S05]  /*7320*/  @!P0 BRA `(.L_x_722) ;  /* 0x000000c000008947 */ /* 0x000fca0003800000 */
[C---:B------:R-:W-:Y:S11]  /*7330*/  ISETP.GE.AND P1, PT, R20.reuse, c[0x0][0x1d4], PT ;  /* 0x0000750014007a0c */ /* 0x040ff60003f26270 */
[----:B------:R-:W-:Y:S02]  /*7340*/  @!UPT UIADD3 URZ, URZ, URZ, URZ ;  /* 0x0000003f3f3ff290 */ /* 0x000fe4000fffe03f */
[----:B------:R-:W5:Y:S01]  /*7350*/  @!P1 LDS.128 R8, [R91+0x5800] ;  /* 0x005800005b089984 */ /* 0x000f620000000c00 */
[CC--:B-1-3--:R-:W-:Y:S04]  /*7360*/  @!P1 LEA R2, P0, R20.reuse, R4.reuse, 0x1 ;  /* 0x0000000414029211 */ /* 0x0cafe800078008ff */
        /* <DEDUP_REMOVED lines=8> */
.L_x_722:
[----:B------:R-:W-:Y:S05]  /*73f0*/  BSYNC B0 ;  /* 0x0000000000007941 */ /* 0x000fea0003800000 */
.L_x_721:
[----:B-1--4-:R1:W4:Y:S01]  /*7400*/  SHFL.IDX PT, R5, R88, 0x3, 0x1c1f ;  /* 0x007c1f0058057f89 */ /* 0x01232200000e0000 */
[----:B------:R-:W-:Y:S03]  /*7410*/  ISETP.GE.AND P0, PT, R12, 0x61, PT ;  /* 0x000000610c00780c */ /* 0x000fe60003f06270 */
[----:B------:R1:W2:Y:S10]  /*7420*/  SHFL.IDX PT, R4, R89, 0x3, 0x1c1f ;  /* 0x007c1f0059047f89 */ /* 0x0002b400000e0000 */
[----:B------:R-:W-:-:S05]  /*7430*/  @!P0 BRA `(.L_x_708) ;  /* 0x000000c000008947 */ /* 0x000fca0003800000 */
[C---:B------:R-:W-:Y:S11]  /*7440*/  ISETP.GE.AND P1, PT, R20.reuse, c[0x0][0x1d4], PT ;  /* 0x0000750014007a0c */ /* 0x040ff60003f26270 */
[----:B------:R-:W-:Y:S02]  /*7450*/  @!UPT UIADD3 URZ, URZ, URZ, URZ ;  /* 0x0000003f3f3ff290 */ /* 0x000fe4000fffe03f */
[----:B------:R-:W5:Y:S01]  /*7460*/  @!P1 LDS.128 R8, [R91+0x6800] ;  /* 0x006800005b089984 */ /* 0x000f620000000c00 */
[CC--:B--23--:R-:W-:Y:S04]  /*7470*/  @!P1 LEA R2, P0, R20.reuse, R4.reuse, 0x1 ;  /* 0x0000000414029211 */ /* 0x0ccfe800078008ff */
[-C--:B----4-:R-:W-:Y:S02]  /*7480*/  @!P1 LEA.HI.X R3, R20, R5.reuse, R21, 0x1, P0 ;  /* 0x0000000514039211 */ /* 0x090fe400000f0c15 */
[----:B------:R-:W-:Y:S11]  /*7490*/  ISETP.GE.AND P0, PT, R94, c[0x0][0x1d4], PT ;  /* 0x000075005e007a0c */ /* 0x000ff60003f06270 */
[----:B------:R-:W-:Y:S02]  /*74a0*/  @!UPT UIADD3 URZ, URZ, URZ, URZ ;  /* 0x0000003f3f3ff290 */ /* 0x000fe4000fffe03f */
[C---:B------:R-:W-:Y:S04]  /*74b0*/  @!P0 LEA R4, P2, R83.reuse, R4, 0x1 ;  /* 0x0000000453048211 */ /* 0x040fe800078408ff */
[----:B------:R-:W-:Y:S01]  /*74c0*/  @!P0 LEA.HI.X R5, R83, R5, R93, 0x1, P2 ;  /* 0x0000000553058211 */ /* 0x000fe200010f0c5d */
[----:B-----5:R-:W-:Y:S04]  /*74d0*/  @!P1 ST.E.128 [R2.64], R8 ;  /* 0x0000000802009985 */ /* 0x020fe8000c101d16 */
[----:B------:R-:W2:Y:S04]  /*74e0*/  @!P0 LDS.128 R8, [R92+0x6800] ;  /* 0x006800005c088984 */ /* 0x000ea80000000c00 */
[----:B--2---:R2:W-:Y:S02]  /*74f0*/  @!P0 ST.E.128 [R4.64], R8 ;  /* 0x0000000804008985 */ /* 0x0045e4000c101d16 */
.L_x_708:
[----:B------:R-:W-:Y:S05]  /*7500*/  BSYNC B2 ;  /* 0x0000000000027941 */ /* 0x000fea0003800000 */
.L_x_685:
[----:B---3--:R-:W-:Y:S01]  /*7510*/  IMAD.U32 R2, RZ, RZ, UR6 ;  /* 0x00000006ff027e24 */ /* 0x008fe2000f8e00ff */
[----:B------:R-:W-:Y:S01]  /*7520*/  UIMAD UR5, UR6, -0x70, URZ ;  /* 0xffffff90060578a4 */ /* 0x000fe2000f8e023f */
[----:B------:R-:W-:Y:S02]  /*7530*/  BSSY B0, `(.L_x_723) ;  /* 0x0000085000007945 */ /* 0x000fe40003800000 */
[----:B------:R-:W-:Y:S03]  /*7540*/  IMAD.WIDE R2, R2, 0x70, R128 ;  /* 0x0000007002027825 */ /* 0x000fe600078e0280 */
[----:B--2-4-:R-:W-:Y:S01]  /*7550*/  IADD3 R4, R125, UR5, RZ ;  /* 0x000000057d047c10 */ /* 0x014fe2000fffe0ff */
        /* <DEDUP_REMOVED lines=8> */
[----:B------:R-:W-:Y:S03]  /*75e0*/  P2R R8, PR, RZ, 0x20 ;  /* 0x00000020ff087803 */ /* 0x000fe60000000000 */
        /* <DEDUP_REMOVED lines=89> */
[----:B------:R4:W-:Y:S08]  /*7b80*/  @P1 LDGSTS.E.BYPASS.LTC128B.128 [R90+0x2900], [R4.64], !P6 ;  /* 0x02900000045a1fae */ /* 0x0009f0000f101d56 */
[----:B------:R5:W-:Y:S08]  /*7b90*/  @P0 LDGSTS.E.BYPASS.LTC128B.128 [R90+0x3100], [R6.64], !P6 ;  /* 0x03100000065a0fae */ /* 0x000bf0000f101d56 */
[----:B------:R-:W0:Y:S01]  /*7ba0*/  LDGDEPBAR ;  /* 0x00000000000079af */ /* 0x000e220000000000 */
[C---:B----4-:R-:W-:Y:S02]  /*7bb0*/  IMAD R4, R100.reuse, c[0x0][0x20c], R2 ;  /* 0x0000830064047a24 */ /* 0x050fe400078e0202 */
[----:B------:R-:W-:Y:S04]  /*7bc0*/  IMAD.WIDE.U32 R2, R100, c[0x0][0x208], RZ ;  /* 0x0000820064027a25 */ /* 0x000fe800078e00ff */
[----:B------:R-:W-:Y:S02]  /*7bd0*/  IMAD.IADD R3, R3, 0x1, R4 ;  /* 0x0000000103037824 */ /* 0x000fe400078e0204 */
[----:B------:R-:W-:Y:S01]  /*7be0*/  IMAD R4, R118, c[0x0][0x218], RZ ;  /* 0x0000860076047a24 */ /* 0x000fe200078e02ff */
[----:B-----5:R-:W-:Y:S01]  /*7bf0*/  IADD3 R6, -R38, UR5, RZ ;  /* 0x0000000526067c10 */ /* 0x020fe2000fffe1ff */
[C---:B------:R-:W-:Y:S01]  /*7c00*/  IMAD.WIDE.U32 R2, R99.reuse, c[0x0][0x218], R2 ;  /* 0x0000860063027a25 */ /* 0x040fe200078e0002 */
[----:B------:R-:W-:Y:S04]  /*7c10*/  DEPBAR.LE SB0, 0x0 ;  /* 0x000080000000791a */ /* 0x000fe80000000000 */
[----:B------:R-:W-:Y:S01]  /*7c20*/  BAR.SYNC.DEFER_BLOCKING 0x0 ;  /* 0x0000000000007b1d */ /* 0x000fe20000010000 */
[----:B------:R-:W-:Y:S01]  /*7c30*/  IMAD R4, R99, c[0x0][0x21c], R4 ;  /* 0x0000870063047a24 */ /* 0x000fe200078e0204 */
[----:B------:R-:W-:Y:S04]  /*7c40*/  IADD3 R2, P0, R2, UR32, RZ ;  /* 0x0000002002027c10 */ /* 0x000fe8000ff1e0ff */
[----:B------:R-:W-:Y:S02]  /*7c50*/  IADD3.X R3, R3, UR29, R4, P0, !PT ;  /* 0x0000001d03037c10 */ /* 0x000fe400087fe404 */
[C---:B---3--:R-:W-:Y:S04]  /*7c60*/  LEA R12, P0, R2.reuse, c[0x0][0x1f8], 0x1 ;  /* 0x00007e00020c7a11 */ /* 0x048fe800078008ff */
[----:B------:R-:W-:Y:S01]  /*7c70*/  LEA.HI.X R7, R2, c[0x0][0x1fc], R3, 0x1, P0 ;  /* 0x00007f0002077a11 */ /* 0x000fe200000f0c03 */
[----:B------:R2:W3:Y:S01]  /*7c80*/  SHFL.IDX PT, R4, R12, RZ, 0x1c1f ;  /* 0x001c1fff0c047589 */ /* 0x0004e200000e0000 */
[----:B------:R-:W-:Y:S07]  /*7c90*/  ISETP.GE.AND P0, PT, R6, 0x1, PT ;  /* 0x000000010600780c */ /* 0x000fee0003f06270 */
[----:B------:R2:W4:Y:S06]  /*7ca0*/  SHFL.IDX PT, R5, R7, RZ, 0x1c1f ;  /* 0x001c1fff07057589 */ /* 0x00052c00000e0000 */
[----:B------:R-:W-:-:S05]  /*7cb0*/  @!P0 BRA `(.L_x_724) ;  /* 0x000000c000008947 */ /* 0x000fca0003800000 */
[C---:B------:R-:W-:Y:S11]  /*7cc0*/  ISETP.GE.AND P1, PT, R20.reuse, c[0x0][0x1d4], PT ;  /* 0x0000750014007a0c */ /* 0x040ff60003f26270 */
[----:B------:R-:W-:Y:S02]  /*7cd0*/  @!UPT UIADD3 URZ, URZ, URZ, URZ ;  /* 0x0000003f3f3ff290 */ /* 0x000fe4000fffe03f */
[----:B--2---:R-:W2:Y:S01]  /*7ce0*/  @!P1 LDS.128 R8, [R91] ;  /* 0x000000005b089984 */ /* 0x004ea20000000c00 */
[CC--:B---3--:R-:W-:Y:S04]  /*7cf0*/  @!P1 LEA R2, P0, R20.reuse, R4.reuse, 0x1 ;  /* 0x0000000414029211 */ /* 0x0c8fe800078008ff */
[-C--:B----4-:R-:W-:Y:S02]  /*7d00*/  @!P1 LEA.HI.X R3, R20, R5.reuse, R21, 0x1, P0 ;  /* 0x0000000514039211 */ /* 0x090fe400000f0c15 */
[----:B------:R-:W-:Y:S11]  /*7d10*/  ISETP.GE.AND P0, PT, R94, c[0x0][0x1d4], PT ;  /* 0x000075005e007a0c */ /* 0x000ff60003f06270 */
[----:B------:R-:W-:Y:S02]  /*7d20*/  @!UPT UIADD3 URZ, URZ, URZ, URZ ;  /* 0x0000003f3f3ff290 */ /* 0x000fe4000fffe03f */
[C---:B------:R-:W-:Y:S04]  /*7d30*/  @!P0 LEA R4, P2, R83.reuse, R4, 0x1 ;  /* 0x0000000453048211 */ /* 0x040fe800078408ff */
[----:B------:R-:W-:Y:S01]  /*7d40*/  @!P0 LEA.HI.X R5, R83, R5, R93, 0x1, P2 ;  /* 0x0000000553058211 */ /* 0x000fe200010f0c5d */
[----:B--2---:R-:W-:Y:S04]  /*7d50*/  @!P1 ST.E.128 [R2.64], R8 ;  /* 0x0000000802009985 */ /* 0x004fe8000c101d16 */
[----:B------:R-:W2:Y:S04]  /*7d60*/  @!P0 LDS.128 R8, [R92] ;  /* 0x000000005c088984 */ /* 0x000ea80000000c00 */
[----:B--2---:R2:W-:Y:S02]  /*7d70*/  @!P0 ST.E.128 [R4.64], R8 ;  /* 0x0000000804008985 */ /* 0x0045e4000c101d16 */
.L_x_724:
[----:B------:R-:W-:Y:S05]  /*7d80*/  BSYNC B0 ;  /* 0x0000000000007941 */ /* 0x000fea0003800000 */
.L_x_723:
[----:B--2-4-:R2:W4:Y:S01]  /*7d90*/  SHFL.IDX PT, R5, R7, 0x1, 0x1c1f ;  /* 0x003c1f0007057f89 */ /* 0x01452200000e0000 */
        /* <DEDUP_REMOVED lines=16> */
.L_x_726:
[----:B------:R-:W-:Y:S05]  /*7ea0*/  BSYNC B0 ;  /* 0x0000000000007941 */ /* 0x000fea0003800000 */
.L_x_725:
[----:B---34-:R3:W4:Y:S01]  /*7eb0*/  SHFL.IDX PT, R5, R7, 0x2, 0x1c1f ;  /* 0x005c1f0007057f89 */ /* 0x01872200000e0000 */
[----:B------:R-:W-:Y:S01]  /*7ec0*/  ISETP.GE.AND P0, PT, R6, 0x41, PT ;  /* 0x000000410600780c */ /* 0x000fe20003f06270 */
[----:B------:R-:W-:Y:S02]  /*7ed0*/  BSSY B0, `(.L_x_727) ;  /* 0x000000f000007945 */ /* 0x000fe40003800000 */
        /* <DEDUP_REMOVED lines=14> */
.L_x_728:
[----:B------:R-:W-:Y:S05]  /*7fc0*/  BSYNC B0 ;  /* 0x0000000000007941 */ /* 0x000fea0003800000 */
.L_x_727:
[----:B------:R2:W3:Y:S01]  /*7fd0*/  SHFL.IDX PT, R3, R7, 0x3, 0x1c1f ;  /* 0x007c1f0007037f89 */ /* 0x0004e200000e0000 */
[----:B------:R-:W-:Y:S01]  /*7fe0*/  ISETP.GE.AND P0, PT, R6, 0x61, PT ;  /* 0x000000610600780c */ /* 0x000fe20003f06270 */
[----:B------:R-:W-:Y:S02]  /*7ff0*/  BSSY B0, `(.L_x_729) ;  /* 0x000000f000007945 */ /* 0x000fe40003800000 */
[----:B------:R2:W4:Y:S10]  /*8000*/  SHFL.IDX PT, R2, R12, 0x3, 0x1c1f ;  /* 0x007c1f000c027f89 */ /* 0x00053400000e0000 */
[----:B------:R-:W-:-:S05]  /*8010*/  @!P0 BRA `(.L_x_730) ;  /* 0x000000c000008947 */ /* 0x000fca0003800000 */
[C---:B------:R-:W-:Y:S11]  /*8020*/  ISETP.GE.AND P1, PT, R20.reuse, c[0x0][0x1d4], PT ;  /* 0x0000750014007a0c */ /* 0x040ff60003f26270 */
[----:B------:R-:W-:Y:S02]  /*8030*/  @!UPT UIADD3 URZ, URZ, URZ, URZ ;  /* 0x0000003f3f3ff290 */ /* 0x000fe4000fffe03f */
[----:B-1----:R-:W1:Y:S01]  /*8040*/  @!P1 LDS.128 R8, [R91+0x3000] ;  /* 0x003000005b089984 */ /* 0x002e620000000c00 */
[CC--:B----4-:R-:W-:Y:S04]  /*8050*/  @!P1 LEA R4, P0, R20.reuse, R2.reuse, 0x1 ;  /* 0x0000000214049211 */ /* 0x0d0fe800078008ff */
[-C--:B---3--:R-:W-:Y:S02]  /*8060*/  @!P1 LEA.HI.X R5, R20, R3.reuse, R21, 0x1, P0 ;  /* 0x0000000314059211 */ /* 0x088fe400000f0c15 */
[----:B------:R-:W-:Y:S11]  /*8070*/  ISETP.GE.AND P0, PT, R94, c[0x0][0x1d4], PT ;  /* 0x000075005e007a0c */ /* 0x000ff60003f06270 */
[----:B------:R-:W-:Y:S02]  /*8080*/  @!UPT UIADD3 URZ, URZ, URZ, URZ ;  /* 0x0000003f3f3ff290 */ /* 0x000fe4000fffe03f */
[C---:B------:R-:W-:Y:S04]  /*8090*/  @!P0 LEA R2, P2, R83.reuse, R2, 0x1 ;  /* 0x0000000253028211 */ /* 0x040fe800078408ff */
[----:B------:R-:W-:Y:S01]  /*80a0*/  @!P0 LEA.HI.X R3, R83, R3, R93, 0x1, P2 ;  /* 0x0000000353038211 */ /* 0x000fe200010f0c5d */
[----:B-1----:R-:W-:Y:S04]  /*80b0*/  @!P1 ST.E.128 [R4.64], R8 ;  /* 0x0000000804009985 */ /* 0x002fe8000c101d16 */
[----:B--2---:R-:W1:Y:S04]  /*80c0*/  @!P0 LDS.128 R4, [R92+0x3000] ;  /* 0x003000005c048984 */ /* 0x004e680000000c00 */
[----:B-1----:R1:W-:Y:S02]  /*80d0*/  @!P0 ST.E.128 [R2.64], R4 ;  /* 0x0000000402008985 */ /* 0x0023e4000c101d16 */
.L_x_730:
[----:B------:R-:W-:Y:S05]  /*80e0*/  BSYNC B0 ;  /* 0x0000000000007941 */ /* 0x000fea0003800000 */
.L_x_729:
[----:B------:R-:W-:Y:S02]  /*80f0*/  UISETP.GT.AND UP0, UPT, UR6, UR7, UPT ;  /* 0x000000070600728c */ /* 0x000fe4000bf04270 */
[----:B------:R-:W-:Y:S04]  /*8100*/  UIADD3 UR6, UR6, -0x1, URZ ;  /* 0xffffffff06067890 */ /* 0x000fe8000fffe03f */
[----:B------:R-:W-:Y:S05]  /*8110*/  PLOP3.LUT P0, PT, PT, PT, UP0, 0x80, 0x0 ;  /* 0x000000000000781c */ /* 0x000fea0003f0f008 */
[----:B------:R-:W-:Y:S02]  /*8120*/  @UP0 USHF.R.S32.HI UR9, URZ, 0x1f, UR6 ;  /* 0x0000001f3f090899 */ /* 0x000fe40008011406 */
[----:B------:R-:W-:Y:S04]  /*8130*/  @UP0 UIMAD UR5, UR11, UR6, URZ ;  /* 0x000000060b0502a4 */ /* 0x000fe8000f8e023f */
[----:B------:R-:W-:Y:S02]  /*8140*/  @UP0 UIMAD UR5, UR9, UR26, UR5 ;  /* 0x0000001a090502a4 */ /* 0x000fe4000f8e0205 */
[----:B-1--4-:R-:W-:Y:S02]  /*8150*/  @P0 IMAD.MOV.U32 R2, RZ, RZ, R130 ;  /* 0x000000ffff020224 */ /* 0x012fe400078e0082 */
[----:B---3--:R-:W-:Y:S04]  /*8160*/  @P0 IMAD.MOV.U32 R3, RZ, RZ, R127 ;  /* 0x000000ffff030224 */ /* 0x008fe800078e007f */
[----:B------:R-:W-:Y:S05]  /*8170*/  @P0 IMAD.WIDE.U32 R2, R145, UR6, R2 ;  /* 0x0000000691020c25 */ /* 0x000fea000f8e0002 */
[C---:B--2---:R-:W-:Y:S02]  /*8180*/  @P0 LEA R12, P1, R2.reuse, c[0x0][0x220], 0x1 ;  /* 0x00008800020c0a11 */ /* 0x044fe400078208ff */
[----:B------:R-:W-:Y:S04]  /*8190*/  @P0 IADD3 R3, R3, UR5, RZ ;  /* 0x0000000503030c10 */ /* 0x000fe8000fffe0ff */
[----:B------:R-:W-:Y:S02]  /*81a0*/  @P0 LEA.HI.X R13, R2, c[0x0][0x224], R3, 0x1, P1 ;  /* 0x00008900020d0a11 */ /* 0x000fe400008f0c03 */
        /* <DEDUP_REMOVED lines=25> */
.L_x_684:
[----:B------:R-:W-:Y:S01]  /*8340*/  UIADD3 UR6, UR17, 0x7f, URZ ;  /* 0x0000007f11067890 */ /* 0x000fe2000fffe03f */
[----:B------:R-:W-:Y:S01]  /*8350*/  PLOP3.LUT P4, PT, PT, PT, PT, 0x80, 0x0 ;  /* 0x000000000000781c */ /* 0x000fe20003f8f070 */
[----:B------:R-:W-:Y:S01]  /*8360*/  ULDC.64 UR4, c[0x0][0x2c8] ;  /* 0x0000b20000047ab9 */ /* 0x000fe20000000a00 */
[----:B------:R-:W-:Y:S01]  /*8370*/  CS2R R178, SRZ ;  /* 0x0000000000b27805 */ /* 0x000fe2000001ff00 */
[----:B------:R-:W-:Y:S01]  /*8380*/  UIMAD.WIDE.U32 UR8, UR6, UR4, URZ ;  /* 0x00000004060872a5 */ /* 0x000fe2000f8e003f */
[----:B------:R-:W-:Y:S01]  /*8390*/  CS2R R176, SRZ ;  /* 0x0000000000b07805 */ /* 0x000fe2000001ff00 */
[----:B------:R-:W-:Y:S01]  /*83a0*/  CS2R R182, SRZ ;  /* 0x0000000000b67805 */ /* 0x000fe2000001ff00 */
[----:B------:R-:W-:Y:S01]  /*83b0*/  UMOV UR4, URZ ;  /* 0x0000003f00047c82 */ /* 0x000fe20008000000 */
[----:B------:R-:W-:Y:S01]  /*83c0*/  CS2R R180, SRZ ;  /* 0x0000000000b47805 */ /* 0x000fe2000001ff00 */
[----:B------:R-:W-:Y:S01]  /*83d0*/  @UP2 USHF.R.U32.HI UR6, URZ, UR5, UR9 ;  /* 0x000000053f062299 */ /* 0x000fe20008011609 */
[----:B-1----:R-:W-:Y:S01]  /*83e0*/  IMAD.MOV.U32 R15, RZ, RZ, RZ ;  /* 0x000000ffff0f7224 */ /* 0x002fe200078e00ff */
[----:B------:R-:W-:Y:S01]  /*83f0*/  MOV R11, RZ ;  /* 0x000000ff000b7202 */ /* 0x000fe20000000f00 */
[----:B------:R-:W-:Y:S01]  /*8400*/  IMAD.MOV.U32 R174, RZ, RZ, RZ ;  /* 0x000000ffffae7224 */ /* 0x000fe200078e00ff */
[----:B------:R-:W-:Y:S01]  /*8410*/  UIADD3 UR5, UR12, UR6, URZ ;  /* 0x000000060c057290 */ /* 0x000fe2000fffe03f */
[----:B------:R-:W-:Y:S01]  /*8420*/  IMAD.MOV.U32 R172, RZ, RZ, RZ ;  /* 0x000000ffffac7224 */ /* 0x000fe200078e00ff */
[----:B------:R-:W-:Y:S01]  /*8430*/  CS2R R16, SRZ ;  /* 0x0000000000107805 */ /* 0x000fe2000001ff00 */
[----:B------:R-:W-:Y:S01]  /*8440*/  MOV R170, RZ ;  /* 0x000000ff00aa7202 */ /* 0x000fe20000000f00 */
[----:B------:R-:W-:Y:S01]  /*8450*/  UIMAD.WIDE UR4, UR5, -0x6db6db6d, UR4 ;  /* 0x92492493050478a5 */ /* 0x000fe2000f8e0204 */
[----:B------:R-:W-:Y:S01]  /*8460*/  IMAD.MOV.U32 R168, RZ, RZ, RZ ;  /* 0x000000ffffa87224 */ /* 0x000fe200078e00ff */
[----:B------:R-:W-:Y:S01]  /*8470*/  CS2R R18, SRZ ;  /* 0x0000000000127805 */ /* 0x000fe2000001ff00 */
[----:B------:R-:W-:Y:S01]  /*8480*/  MOV R162, RZ ;  /* 0x000000ff00a27202 */ /* 0x000fe20000000f00 */
[----:B------:R-:W-:Y:S01]  /*8490*/  USHF.R.U32.HI UR4, URZ, 0x1f, UR5 ;  /* 0x0000001f3f047899 */ /* 0x000fe20008011605 */
[----:B------:R-:W-:Y:S01]  /*84a0*/  CS2R R12, SRZ ;  /* 0x00000000000c7805 */ /* 0x000fe2000001ff00 */
[----:B------:R-:W-:Y:S01]  /*84b0*/  IMAD.MOV.U32 R160, RZ, RZ, RZ ;  /* 0x000000ffffa07224 */ /* 0x000fe200078e00ff */
[----:B------:R-:W-:Y:S01]  /*84c0*/  MOV R166, RZ ;  /* 0x000000ff00a67202 */ /* 0x000fe20000000f00 */
[----:B------:R-:W-:Y:S01]  /*84d0*/  ULEA.HI.SX32 UR4, UR5, UR4, 0x1a ;  /* 0x0000000405047291 */ /* 0x000fe2000f8fd23f */
[----:B------:R-:W-:Y:S01]  /*84e0*/  IMAD.MOV.U32 R164, RZ, RZ, RZ ;  /* 0x000000ffffa47224 */ /* 0x000fe200078e00ff */
[----:B------:R-:W-:Y:S01]  /*84f0*/  CS2R R158, SRZ ;  /* 0x00000000009e7805 */ /* 0x000fe2000001ff00 */
[----:B-----5:R-:W-:Y:S01]  /*8500*/  CS2R R22, SRZ ;  /* 0x0000000000167805 */ /* 0x020fe2000001ff00 */
[----:B------:R-:W-:Y:S01]  /*8510*/  UISETP.LT.AND UP0, UPT, UR13, UR4, UPT ;  /* 0x000000040d00728c */ /* 0x000fe2000bf01270 */
[----:B------:R-:W-:Y:S01]  /*8520*/  MOV R156, RZ ;  /* 0x000000ff009c7202 */ /* 0x000fe20000000f00 */
[----:B------:R-:W-:Y:S01]  /*8530*/  IMAD.MOV.U32 R154, RZ, RZ, RZ ;  /* 0x000000ffff9a7224 */ /* 0x000fe200078e00ff */
[----:B------:R-:W-:Y:S01]  /*8540*/  CS2R R24, SRZ ;  /* 0x0000000000187805 */ /* 0x000fe2000001ff00 */
[----:B------:R-:W-:Y:S01]  /*8550*/  USEL UR13, UR13, UR4, UP0 ;  /* 0x000000040d0d7287 */ /* 0x000fe20008000000 */
[----:B------:R-:W-:Y:S01]  /*8560*/  MOV R152, RZ ;  /* 0x000000ff00987202 */ /* 0x000fe20000000f00 */
[----:B------:R-:W-:Y:S01]  /*8570*/  CS2R R146, SRZ ;  /* 0x0000000000927805 */ /* 0x000fe2000001ff00 */
[----:B------:R-:W-:Y:S01]  /*8580*/  IMAD.MOV.U32 R144, RZ, RZ, RZ ;  /* 0x000000ffff907224 */ /* 0x000fe200078e00ff */
[----:B------:R-:W-:Y:S01]  /*8590*/  UISETP.GE.AND UP0, UPT, UR13, 0x1, UPT ;  /* 0x000000010d00788c */ /* 0x000fe2000bf06270 */
[----:B------:R-:W-:Y:S01]  /*85a0*/  CS2R R20, SRZ ;  /* 0x0000000000147805 */ /* 0x000fe2000001ff00 */
[----:B------:R-:W-:Y:S01]  /*85b0*/  MOV R150, RZ ;  /* 0x000000ff00967202 */ /* 0x000fe20000000f00 */
[----:B------:R-:W-:Y:S01]  /*85c0*/  IMAD.MOV.U32 R148, RZ, RZ, RZ ;  /* 0x000000ffff947224 */ /* 0x000fe200078e00ff */
[----:B------:R-:W-:Y:S01]  /*85d0*/  CS2R R142, SRZ ;  /* 0x00000000008e7805 */ /* 0x000fe2000001ff00 */
[----:B------:R-:W-:Y:S01]  /*85e0*/  CS2R R28, SRZ ;  /* 0x00000000001c7805 */ /* 0x000fe2000001ff00 */
[----:B------:R-:W-:Y:S01]  /*85f0*/  PLOP3.LUT P0, PT, PT, PT, UP0, 0x80, 0x0 ;  /* 0x000000000000781c */ /* 0x000fe20003f0f008 */
[----:B------:R-:W-:Y:S01]  /*8600*/  IMAD.MOV.U32 R138, RZ, RZ, RZ ;  /* 0x000000ffff8a7224 */ /* 0x000fe200078e00ff */
[----:B------:R-:W-:Y:S01]  /*8610*/  MOV R140, RZ ;  /* 0x000000ff008c7202 */ /* 0x000fe20000000f00 */
        /* <DEDUP_REMOVED lines=24> */
[----:B------:R-:W-:Y:S01]  /*87a0*/  USHF.R.S32.HI UR6, URZ, 0x1f, UR19 ;  /* 0x0000001f3f067899 */ /* 0x000fe20008011413 */
[----:B------:R-:W-:Y:S01]  /*87b0*/  SHF.R.S32.HI R244, RZ, 0x1f, R246 ;  /* 0x0000001ffff47819 */ /* 0x000fe200000114f6 */
[----:B------:R-:W-:Y:S02]  /*87c0*/  ULDC.64 UR4, c[0x0][0x178] ;  /* 0x00005e0000047ab9 */ /* 0x000fe40000000a00 */
        /* <DEDUP_REMOVED lines=9> */
[----:B------:R-:W-:Y:S02]  /*8860*/  UISETP.NE.U32.AND UP0, UPT, URZ, UR6, UPT ;  /* 0x000000063f00728c */ /* 0x000fe4000bf05070 */
[----:B------:R-:W-:Y:S02]  /*8870*/  ULDC.64 UR4, c[0x0][0x1b8] ;  /* 0x00006e0000047ab9 */ /* 0x000fe40000000a00 */
[----:B------:R-:W-:Y:S02]  /*8880*/  UISETP.NE.AND.EX UP0, UPT, URZ, UR7, UPT, UP0 ;  /* 0x000000073f00728c */ /* 0x000fe4000bf05300 */
[----:B------:R-:W-:Y:S02]  /*8890*/  USHF.R.S32.HI UR7, URZ, 0x1f, UR21 ;  /* 0x0000001f3f077899 */ /* 0x000fe40008011415 */
[----:B------:R-:W-:Y:S02]  /*88a0*/  UIADD3 UR9, UR9, UR19, URZ ;  /* 0x0000001309097290 */ /* 0x000fe4000fffe03f */
[----:B------:R-:W-:-:S02]  /*88b0*/  UIMAD UR6, UR15, UR4, URZ ;  /* 0x000000040f0672a4 */ /* 0x000fc4000f8e023f */
[----:B------:R-:W-:Y:S02]  /*88c0*/  USEL UR7, UR7, URZ, !UP0 ;  /* 0x0000003f07077287 */ /* 0x000fe4000c000000 */
[----:B------:R-:W-:Y:S01]  /*88d0*/  UIMAD UR6, UR16, UR5, UR6 ;  /* 0x00000005100672a4 */ /* 0x000fe2000f8e0206 */
[----:B-1----:R-:W-:Y:S01]  /*88e0*/  LEA.HI R2, R244, R246, RZ, 0x3 ;  /* 0x000000f6f4027211 */ /* 0x002fe200078f18ff */
[----:B------:R-:W-:Y:S02]  /*88f0*/  UIMAD.WIDE.U32 UR10, UR16, UR4, UR8 ;  /* 0x00000004100a72a5 */ /* 0x000fe4000f8e0008 */
[----:B------:R-:W-:Y:S01]  /*8900*/  USEL UR8, UR21, URZ, !UP0 ;  /* 0x0000003f15087287 */ /* 0x000fe2000c000000 */
[----:B------:R-:W-:Y:S01]  /*8910*/  LOP3.LUT R0, R2, 0xfffffff8, RZ, 0xc0, !PT ;  /* 0xfffffff802007812 */ /* 0x000fe200078ec0ff */
[----:B------:R-:W-:Y:S01]  /*8920*/  ULDC.64 UR4, c[0x0][0x1c0] ;  /* 0x0000700000047ab9 */ /* 0x000fe20000000a00 */
[----:B------:R-:W-:Y:S01]  /*8930*/  SHF.R.S32.HI R77, RZ, 0x3, R2 ;  /* 0x00000003ff4d7819 */ /* 0x000fe20000011402 */
[----:B------:R-:W-:-:S02]  /*8940*/  UIMAD UR7, UR7, UR4, URZ ;  /* 0x00000004070772a4 */ /* 0x000fc4000f8e023f */
[----:B------:R-:W-:Y:S01]  /*8950*/  IMAD.IADD R6, R246, 0x1, -R0 ;  /* 0x00000001f6067824 */ /* 0x000fe200078e0a00 */
[----:B------:R-:W-:Y:S02]  /*8960*/  UIADD3 UR11, UR11, UR6, URZ ;  /* 0x000000060b0b7290 */ /* 0x000fe4000fffe03f */
[----:B------:R-:W-:Y:S01]  /*8970*/  UIMAD UR5, UR8, UR5, UR7 ;  /* 0x00000005080572a4 */ /* 0x000fe2000f8e0207 */
[C---:B------:R-:W-:Y:S01]  /*8980*/  IMAD R247, R6.reuse, 0x10, R77 ;  /* 0x0000001006f77824 */ /* 0x040fe200078e024d */
[----:B------:R-:W-:Y:S01]  /*8990*/  UIMAD.WIDE.U32 UR8, UR8, UR4, UR10 ;  /* 0x00000004080872a5 */ /* 0x000fe2000f8e000a */
[----:B------:R-:W-:Y:S02]  /*89a0*/  IMAD.SHL.U32 R6, R6, 0x8, RZ ;  /* 0x0000000806067824 */ /* 0x000fe400078e00ff */
[----:B------:R-:W-:Y:S01]  /*89b0*/  ULDC UR10, c[0x0][0x2c4] ;  /* 0x0000b100000a7ab9 */ /* 0x000fe20000000800 */
[----:B------:R-:W-:Y:S01]  /*89c0*/  IADD3 R4, R247, UR17, RZ ;  /* 0x00000011f7047c10 */ /* 0x000fe2000fffe0ff */
[----:B------:R-:W-:Y:S01]  /*89d0*/  UIADD3 UR5, UR9, UR5, URZ ;  /* 0x0000000509057290 */ /* 0x000fe2000fffe03f */
[----:B------:R-:W-:Y:S01]  /*89e0*/  IMAD.U32 R3, RZ, RZ, UR9 ;  /* 0x00000009ff037e24 */ /* 0x000fe2000f8e00ff */
[----:B------:R-:W-:Y:S01]  /*89f0*/  UIMAD UR10, UR20, UR10, URZ ;  /* 0x0000000a140a72a4 */ /* 0x000fe2000f8e023f */
[----:B------:R1:W-:Y:S01]  /*8a00*/  STL [R1+0x3c], R247 ;  /* 0x00003cf701007387 */ /* 0x0003e20000100800 */
[----:B------:R-:W-:Y:S01]  /*8a10*/  @P1 IMAD.HI.U32 R2, R4, c[0x0][0x2c8], RZ ;  /* 0x0000b20004021a27 */ /* 0x000fe200078e00ff */
[----:B------:R-:W-:-:S03]  /*8a20*/  ISETP.GE.AND P4, PT, R6, c[0x0][0x198], PT ;  /* 0x0000660006007a0c */ /* 0x000fc60003f86270 */
[----:B------:R-:W-:Y:S01]  /*8a30*/  IMAD.MOV.U32 R0, RZ, RZ, R4 ;  /* 0x000000ffff007224 */ /* 0x000fe200078e0004 */
[----:B------:R-:W-:Y:S01]  /*8a40*/  @P0 SHF.R.U32.HI R0, RZ, c[0x0][0x2cc], R2 ;  /* 0x0000b300ff000a19 */ /* 0x000fe20000011602 */
[----:B------:R-:W-:Y:S02]  /*8a50*/  IMAD.U32 R2, RZ, RZ, UR8 ;  /* 0x00000008ff027e24 */ /* 0x000fe4000f8e00ff */
[----:B------:R-:W-:Y:S01]  /*8a60*/  IMAD.U32 R3, RZ, RZ, UR5 ;  /* 0x00000005ff037e24 */ /* 0x000fe2000f8e00ff */
        /* <DEDUP_REMOVED lines=25> */
[----:B------:R-:W-:Y:S02]  /*8c00*/  LEA.HI R83, R2, R0, RZ, 0x3 ;  /* 0x0000000002537211 */ /* 0x000fe400078f18ff */
[----:B------:R-:W-:Y:S02]  /*8c10*/  IADD3 R5, R77, UR17, RZ ;  /* 0x000000114d057c10 */ /* 0x000fe4000fffe0ff */
[----:B------:R-:W-:Y:S02]  /*8c20*/  LOP3.LUT R2, R3, 0xfffffff8, RZ, 0xc0, !PT ;  /* 0xfffffff803027812 */ /* 0x000fe400078ec0ff */
[----:B------:R-:W-:-:S02]  /*8c30*/  LOP3.LUT R3, R83, 0xfffffff8, RZ, 0xc0, !PT ;  /* 0xfffffff853037812 */ /* 0x000fc400078ec0ff */
[----:B------:R-:W-:Y:S01]  /*8c40*/  ISETP.GE.AND P0, PT, R5, UR10, PT ;  /* 0x0000000a05007c0c */ /* 0x000fe2000bf06270 */
[----:B------:R-:W-:Y:S02]  /*8c50*/  IMAD.IADD R70, R246, 0x1, -R2 ;  /* 0x00000001f6467824 */ /* 0x000fe400078e0a02 */
[----:B------:R-:W-:Y:S02]  /*8c60*/  IMAD.IADD R82, R0, 0x1, -R3 ;  /* 0x0000000100527824 */ /* 0x000fe400078e0a03 */
[----:B------:R-:W-:Y:S02]  /*8c70*/  IMAD.SHL.U32 R71, R70, 0x8, RZ ;  /* 0x0000000846477824 */ /* 0x000fe400078e00ff */
[----:B------:R-:W-:Y:S02]  /*8c80*/  IMAD.MOV.U32 R2, RZ, RZ, 0x10 ;  /* 0x00000010ff027424 */ /* 0x000fe400078e00ff */
[----:B------:R-:W-:Y:S01]  /*8c90*/  IMAD.MOV.U32 R3, RZ, RZ, 0x20 ;  /* 0x00000020ff037424 */ /* 0x000fe200078e00ff */
        /* <DEDUP_REMOVED lines=15> */
.L_x_734:
[----:B-1-34-:R-:W-:Y:S05]  /*8d90*/  BSYNC B0 ;  /* 0x0000000000007941 */ /* 0x01afea0003800000 */
.L_x_733:
        /* <DEDUP_REMOVED lines=11> */
.L_x_736:
[----:B------:R-:W-:Y:S05]  /*8e50*/  BSYNC B0 ;  /* 0x0000000000007941 */ /* 0x000fea0003800000 */
.L_x_735:
        /* <DEDUP_REMOVED lines=11> */
.L_x_738:
[----:B------:R-:W-:Y:S05]  /*8f10*/  BSYNC B0 ;  /* 0x0000000000007941 */ /* 0x000fea0003800000 */
.L_x_737:
        /* <DEDUP_REMOVED lines=11> */
.L_x_740:
[----:B------:R-:W-:Y:S05]  /*8fd0*/  BSYNC B0 ;  /* 0x0000000000007941 */ /* 0x000fea0003800000 */
.L_x_739:
        /* <DEDUP_REMOVED lines=11> */
.L_x_742:
[----:B------:R-:W-:Y:S05]  /*9090*/  BSYNC B0 ;  /* 0x0000000000007941 */ /* 0x000fea0003800000 */
.L_x_741:
        /* <DEDUP_REMOVED lines=11> */
.L_x_744:
[----:B------:R-:W-:Y:S05]  /*9150*/  BSYNC B0 ;  /* 0x0000000000007941 */ /* 0x000fea0003800000 */
.L_x_743:
        /* <DEDUP_REMOVED lines=11> */
.L_x_746:
[----:B------:R-:W-:Y:S05]  /*9210*/  BSYNC B0 ;  /* 0x0000000000007941 */ /* 0x000fea0003800000 */
.L_x_745:
[----:B-123--:R-:W1:Y:S01]  /*9220*/  SHFL.IDX PT, R8, R8, 0x7, 0x181f ;  /* 0x00f81f0008087f89 */ /* 0x00ee6200000e0000 */
[----:B----4-:R-:W-:Y:S01]  /*9230*/  IADD3 R3, R5, 0x70, RZ ;  /* 0x0000007005037810 */ /* 0x010fe20007ffe0ff */
[----:B------:R-:W-:Y:S01]  /*9240*/  UMOV UR6, 0x70 ;  /* 0x0000007000067882 */ /* 0x000fe20000000000 */
[----:B------:R-:W-:Y:S01]  /*9250*/  IMAD.MOV.U32 R248, RZ, RZ, c[0x0][0x2b8] ;  /* 0x0000ae00fff87624 */ /* 0x000fe200078e00ff */
[----:B------:R-:W2:Y:S01]  /*9260*/  SHFL.IDX PT, R9, R9, 0x7, 0x181f ;  /* 0x00f81f0009097f89 */ /* 0x000ea200000e0000 */
[----:B------:R-:W-:Y:S01]  /*9270*/  ISETP.GE.AND P1, PT, R3, UR10, PT ;  /* 0x0000000a03007c0c */ /* 0x000fe2000bf26270 */
[----:B------:R-:W-:Y:S01]  /*9280*/  UIMAD UR6, UR13, UR6, -0x70 ;  /* 0xffffff900d0674a4 */ /* 0x000fe2000f8e0206 */
[----:B------:R-:W-:Y:S01]  /*9290*/  IMAD.MOV.U32 R98, RZ, RZ, RZ ;  /* 0x000000ffff627224 */ /* 0x000fe200078e00ff */
[----:B------:R-:W-:Y:S01]  /*92a0*/  ISETP.NE.AND P2, PT, R248, 0x1, PT ;  /* 0x00000001f800780c */ /* 0x000fe20003f45270 */
[----:B------:R-:W-:Y:S02]  /*92b0*/  USHF.R.S32.HI UR7, URZ, 0x1f, UR11 ;  /* 0x0000001f3f077899 */ /* 0x000fe4000801140b */
[----:B------:R-:W-:Y:S01]  /*92c0*/  ULDC.64 UR4, c[0x0][0x2b0] ;  /* 0x0000ac0000047ab9 */ /* 0x000fe20000000a00 */
[----:B------:R-:W-:Y:S01]  /*92d0*/  IADD3 R0, R247, UR6, RZ ;  /* 0x00000006f7007c10 */ /* 0x000fe2000fffe0ff */
[----:B------:R-:W-:-:S02]  /*92e0*/  UIMAD UR7, UR7, UR4, URZ ;  /* 0x00000004070772a4 */ /* 0x000fc4000f8e023f */
[----:B------:R-:W-:Y:S01]  /*92f0*/  UIMAD.WIDE.U32 UR8, UR11, UR4, URZ ;  /* 0x000000040b0872a5 */ /* 0x000fe2000f8e003f */
[C---:B------:R-:W-:Y:S01]  /*9300*/  ISETP.GE.AND P0, PT, R0.reuse, UR14, PT ;  /* 0x0000000e00007c0c */ /* 0x040fe2000bf06270 */
[----:B------:R-:W-:Y:S01]  /*9310*/  UIMAD UR7, UR11, UR5, UR7 ;  /* 0x000000050b0772a4 */ /* 0x000fe2000f8e0207 */
[----:B------:R-:W-:Y:S01]  /*9320*/  @!P1 IMAD.SHL.U32 R10, R69, 0x2, RZ ;  /* 0x00000002450a9824 */ /* 0x000fe200078e00ff */
[----:B------:R-:W-:Y:S01]  /*9330*/  IADD3 R5, R0, UR18, RZ ;  /* 0x0000001200057c10 */ /* 0x000fe2000fffe0ff */
[----:B------:R-:W-:Y:S01]  /*9340*/  ULDC.64 UR4, c[0x0][0x1e8] ;  /* 0x00007a0000047ab9 */ /* 0x000fe20000000a00 */
[----:B------:R-:W-:Y:S01]  /*9350*/  ISETP.GT.OR P0, PT, R247, 0x6f, P0 ;  /* 0x0000006ff700780c */ /* 0x000fe20000704670 */
[----:B------:R-:W-:Y:S01]  /*9360*/  UIADD3 UR7, UR9, UR7, URZ ;  /* 0x0000000709077290 */ /* 0x000fe2000fffe03f */
[----:B-1----:R-:W-:Y:S01]  /*9370*/  @!P1 LEA R8, P3, R71, R8, 0x1 ;  /* 0x0000000847089211 */ /* 0x002fe200078608ff */
[----:B------:R-:W-:-:S03]  /*9380*/  @P2 IMAD.HI.U32 R3, R5, c[0x0][0x2bc], RZ ;  /* 0x0000af0005032a27 */ /* 0x000fc600078e00ff */
[----:B--2---:R-:W-:Y:S01]  /*9390*/  @!P1 LEA.HI.X R9, R71, R9, R241, 0x1, P3 ;  /* 0x0000000947099211 */ /* 0x004fe200018f0cf1 */
[----:B------:R-:W-:Y:S01]  /*93a0*/  IMAD.MOV.U32 R0, RZ, RZ, R5 ;  /* 0x000000ffff007224 */ /* 0x000fe200078e0005 */
[----:B------:R-:W-:-:S03]  /*93b0*/  @P2 SHF.R.U32.HI R0, RZ, c[0x0][0x2c0], R3 ;  /* 0x0000b000ff002a19 */ /* 0x000fc60000011603 */
[----:B------:R-:W-:Y:S01]  /*93c0*/  @!PT LDS RZ, [RZ] ;  /* 0x00000000fffff984 */ /* 0x000fe20000000800 */
[----:B------:R1:W-:Y:S02]  /*93d0*/  @!P1 LDGSTS.E.BYPASS.LTC128B.128 [R10+0xa900], [R8.64], !P4 ;  /* 0x0a900000080a9fae */ /* 0x0003e4000e101d56 */
[C---:B------:R-:W-:Y:S02]  /*93e0*/  @!P0 IADD3 R3, P2, R0.reuse, UR8, RZ ;  /* 0x0000000800038c10 */ /* 0x040fe4000ff5e0ff */
[----:B------:R-:W0:Y:S02]  /*93f0*/  LDGDEPBAR ;  /* 0x00000000000079af */ /* 0x000e240000000000 */
[----:B------:R-:W-:Y:S02]  /*9400*/  @!P0 LEA.HI.X.SX32 R7, R0, UR7, 0x1, P2 ;  /* 0x0000000700078c11 */ /* 0x000fe400090f0eff */
[----:B------:R-:W-:-:S04]  /*9410*/  @!P0 LEA R6, P2, R3, c[0x0][0x2a0], 0x2 ;  /* 0x0000a80003068a11 */ /* 0x000fc800078410ff */
[----:B------:R-:W-:Y:S01]  /*9420*/  @!P0 LEA.HI.X R7, R3, c[0x0][0x2a4], R7, 0x2, P2 ;  /* 0x0000a90003078a11 */ /* 0x000fe200010f1407 */
[----:B------:R-:W-:Y:S06]  /*9430*/  BAR.SYNC.DEFER_BLOCKING 0x0 ;  /* 0x0000000000007b1d */ /* 0x000fec0000010000 */
[----:B------:R2:W3:Y:S01]  /*9440*/  @!P0 LDG.E R98, [R6.64] ;  /* 0x0000001606628981 */ /* 0x0004e2000c1e1900 */
[----:B------:R-:W-:Y:S01]  /*9450*/  IMAD.MOV R0, RZ, RZ, -R0 ;  /* 0x000000ffff007224 */ /* 0x000fe200078e0a00 */
[----:B------:R-:W-:Y:S01]  /*9460*/  UIMAD UR11, UR15, UR4, URZ ;  /* 0x000000040f0b72a4 */ /* 0x000fe2000f8e023f */
[----:B------:R-:W-:Y:S01]  /*9470*/  ISETP.GE.AND P5, PT, R71, c[0x0][0x1d4], PT ;  /* 0x0000750047007a0c */ /* 0x000fe20003fa6270 */
[----:B------:R-:W-:Y:S01]  /*9480*/  UIMAD.WIDE.U32 UR24, UR16, UR4, URZ ;  /* 0x00000004101872a5 */ /* 0x000fe2000f8e003f */
[----:B------:R-:W-:Y:S01]  /*9490*/  IMAD R99, R0, c[0x0][0x2b8], R5 ;  /* 0x0000ae0000637a24 */ /* 0x000fe200078e0205 */
[----:B------:R-:W-:Y:S01]  /*94a0*/  UIMAD UR11, UR16, UR5, UR11 ;  /* 0x00000005100b72a4 */ /* 0x000fe2000f8e020b */
[----:B-1----:R-:W-:Y:S01]  /*94b0*/  IMAD.U32 R10, RZ, RZ, UR16 ;  /* 0x00000010ff0a7e24 */ /* 0x002fe2000f8e00ff */
[----:B------:R-:W-:Y:S01]  /*94c0*/  UIADD3 UR12, UR13, -0x1, URZ ;  /* 0xffffffff0d0c7890 */ /* 0x000fe2000fffe03f */
[----:B------:R-:W-:Y:S01]  /*94d0*/  IMAD R8, R99, c[0x0][0x1e0], RZ ;  /* 0x0000780063087a24 */ /* 0x000fe200078e02ff */
[----:B------:R-:W-:Y:S01]  /*94e0*/  SHF.R.S32.HI R96, RZ, 0x1f, R99 ;  /* 0x0000001fff607819 */ /* 0x000fe20000011463 */
[----:B------:R-:W-:Y:S01]  /*94f0*/  UIADD3 UR11, UR25, UR11, URZ ;  /* 0x0000000b190b7290 */ /* 0x000fe2000fffe03f */
[----:B------:R-:W-:Y:S01]  /*9500*/  STL [R1+0x1c], R99 ;  /* 0x00001c6301007387 */ /* 0x000fe20000100800 */
[----:B------:R-:W-:Y:S01]  /*9510*/  UIMAD UR12, UR12, -0x70, UR14 ;  /* 0xffffff900c0c78a4 */ /* 0x000fe2000f8e020e */
[----:B------:R-:W-:Y:S01]  /*9520*/  LEA.HI R243, R244, R246, RZ, 0x5 ;  /* 0x000000f6f4f37211 */ /* 0x000fe200078f28ff */
[----:B------:R-:W-:Y:S01]  /*9530*/  IMAD R0, R96, c[0x0][0x1e0], RZ ;  /* 0x0000780060007a24 */ /* 0x000fe200078e02ff */
[----:B------:R-:W-:Y:S01]  /*9540*/  ULDC.64 UR4, c[0x0][0x210] ;  /* 0x0000840000047ab9 */ /* 0x000fe20000000a00 */
[----:B------:R-:W-:Y:S01]  /*9550*/  ISETP.GT.AND P6, PT, R247, 0x6f, PT ;  /* 0x0000006ff700780c */ /* 0x000fe20003fc4270 */
[----:B------:R-:W-:Y:S01]  /*9560*/  UIMAD UR15, UR15, UR4, URZ ;  /* 0x000000040f0f72a4 */ /* 0x000fe2000f8e023f */
[----:B------:R-:W-:Y:S01]  /*9570*/  IMAD R0, R99, c[0x0][0x1e4], R0 ;  /* 0x0000790063007a24 */ /* 0x000fe200078e0200 */
[----:B------:R-:W-:Y:S01]  /*9580*/  IADD3 R68, -R77, UR12, RZ ;  /* 0x0000000c4d447c10 */ /* 0x000fe2000fffe1ff */
[----:B------:R-:W-:Y:S01]  /*9590*/  UIMAD.WIDE.U32 UR26, UR16, UR4, URZ ;  /* 0x00000004101a72a5 */ /* 0x000fe2000f8e003f */
[----:B------:R-:W-:Y:S01]  /*95a0*/  SHF.R.S32.HI R245, RZ, 0x5, R243 ;  /* 0x00000005fff57819 */ /* 0x000fe200000114f3 */
[----:B------:R-:W-:Y:S01]  /*95b0*/  UIMAD UR15, UR16, UR5, UR15 ;  /* 0x00000005100f72a4 */ /* 0x000fe2000f8e020f */
[C---:B------:R-:W-:Y:S01]  /*95c0*/  ISETP.GE.AND P1, PT, R68.reuse, 0x1, PT ;  /* 0x000000014400780c */ /* 0x040fe20003f26270 */
[----:B--2---:R-:W-:Y:S01]  /*95d0*/  IMAD.WIDE.U32 R6, R99, c[0x0][0x1e0], RZ ;  /* 0x0000780063067a25 */ /* 0x004fe200078e00ff */
[C---:B------:R-:W-:Y:S01]  /*95e0*/  ISETP.GE.AND P3, PT, R68.reuse, 0x21, PT ;  /* 0x000000214400780c */ /* 0x040fe20003f66270 */
[----:B------:R-:W-:Y:S01]  /*95f0*/  UIADD3 UR15, UR27, UR15, URZ ;  /* 0x0000000f1b0f7290 */ /* 0x000fe2000fffe03f */
[----:B------:R-:W-:Y:S01]  /*9600*/  ISETP.GE.AND P4, PT, R68, 0x31, PT ;  /* 0x000000314400780c */ /* 0x000fe20003f86270 */
[----:B------:R-:W-:Y:S01]  /*9610*/  IMAD.IADD R7, R7, 0x1, R0 ;  /* 0x0000000107077824 */ /* 0x000fe200078e0200 */
[----:B---3--:R-:W-:-:S03]  /*9620*/  SHF.R.S32.HI R97, RZ, 0x1f, R98 ;  /* 0x0000001fff617819 */ /* 0x008fc60000011462 */
[----:B------:R-:W-:Y:S01]  /*9630*/  IMAD.WIDE.U32 R6, R98, c[0x0][0x1f0], R6 ;  /* 0x00007c0062067a25 */ /* 0x000fe200078e0006 */
[----:B------:R-:W-:Y:S03]  /*9640*/  STL [R1+0x18], R98 ;  /* 0x0000186201007387 */ /* 0x000fe60000100800 */
[----:B------:R-:W-:Y:S01]  /*9650*/  IMAD R3, R97, c[0x0][0x1f0], RZ ;  /* 0x00007c0061037a24 */ /* 0x000fe200078e02ff */
[----:B------:R-:W-:Y:S01]  /*9660*/  IADD3 R0, P0, R6, UR24, RZ ;  /* 0x0000001806007c10 */ /* 0x000fe2000ff1e0ff */
[C---:B------:R-:W-:Y:S02]  /*9670*/  IMAD R8, R98.reuse, c[0x0][0x1f0], R8 ;  /* 0x00007c0062087a24 */ /* 0x040fe400078e0208 */
[----:B------:R-:W-:Y:S02]  /*9680*/  IMAD R3, R98, c[0x0][0x1f4], R3 ;  /* 0x00007d0062037a24 */ /* 0x000fe400078e0203 */
[----:B------:R-:W-:-:S03]  /*9690*/  IMAD R8, R10, c[0x0][0x1e8], R8 ;  /* 0x00007a000a087a24 */ /* 0x000fc600078e0208 */
[----:B------:R-:W-:Y:S02]  /*96a0*/  IADD3.X R6, R7, UR11, R3, P0, !PT ;  /* 0x0000000b07067c10 */ /* 0x000fe400087fe403 */
[----:B------:R-:W-:-:S04]  /*96b0*/  LEA R3, P0, R0, c[0x0][0x1c8], 0x1 ;  /* 0x0000720000037a11 */ /* 0x000fc800078008ff */
[----:B------:R-:W-:Y:S01]  /*96c0*/  LEA.HI.X R0, R0, c[0x0][0x1cc], R6, 0x1, P0 ;  /* 0x0000730000007a11 */ /* 0x000fe200000f0c06 */
[----:B------:R-:W-:Y:S01]  /*96d0*/  SHFL.IDX PT, R9, R3, 0x1, 0x181f ;  /* 0x00381f0003097f89 */ /* 0x000fe200000e0000 */
[----:B------:R-:W-:-:S03]  /*96e0*/  ISETP.GE.AND P0, PT, R68, 0x11, PT ;  /* 0x000000114400780c */ /* 0x000fc60003f06270 */
[----:B------:R-:W1:Y:S04]  /*96f0*/  SHFL.IDX PT, R6, R3, RZ, 0x181f ;  /* 0x00181fff03067589 */ /* 0x000e6800000e0000 */
[----:B------:R-:W2:Y:S04]  /*9700*/  SHFL.IDX PT, R5, R0, RZ, 0x181f ;  /* 0x00181fff00057589 */ /* 0x000ea800000e0000 */
[----:B------:R-:W3:Y:S02]  /*9710*/  SHFL.IDX PT, R14, R3, 0x2, 0x181f ;  /* 0x00581f00030e7f89 */ /* 0x000ee400000e0000 */
[----:B------:R-:W-:-:S02]  /*9720*/  @P0 IMAD.SHL.U32 R10, R69, 0x2, RZ ;  /* 0x00000002450a0824 */ /* 0x000fc400078e00ff */
[----:B------:R-:W4:Y:S04]  /*9730*/  SHFL.IDX PT, R17, R0, 0x1, 0x181f ;  /* 0x00381f0000117f89 */ /* 0x000f2800000e0000 */
[----:B------:R-:W5:Y:S04]  /*9740*/  SHFL.IDX PT, R16, R0, 0x2, 0x181f ;  /* 0x00581f0000107f89 */ /* 0x000f6800000e0000 */
[----:B------:R-:W3:Y:S01]  /*9750*/  SHFL.IDX PT, R13, R3, 0x3, 0x181f ;  /* 0x00781f00030d7f89 */ /* 0x000ee200000e0000 */
[----:B-1----:R-:W-:-:S03]  /*9760*/  @P1 LEA R6, P2, R71, R6, 0x1 ;  /* 0x0000000647061211 */ /* 0x002fc600078408ff */
[----:B------:R-:W1:Y:S01]  /*9770*/  SHFL.IDX PT, R11, R0, 0x3, 0x181f ;  /* 0x00781f00000b7f89 */ /* 0x000e6200000e0000 */
[----:B--2---:R-:W-:Y:S01]  /*9780*/  @P1 LEA.HI.X R7, R71, R5, R241, 0x1, P2 ;  /* 0x0000000547071211 */ /* 0x004fe200010f0cf1 */
[C---:B------:R-:W-:Y:S02]  /*9790*/  @P1 IMAD.SHL.U32 R5, R69.reuse, 0x2, RZ ;  /* 0x0000000245051824 */ /* 0x040fe400078e00ff */
[----:B------:R-:W2:Y:S04]  /*97a0*/  SHFL.IDX PT, R12, R3, 0x4, 0x181f ;  /* 0x00981f00030c7f89 */ /* 0x000ea800000e0000 */
[----:B------:R1:W-:Y:S04]  /*97b0*/  @P1 LDGSTS.E.BYPASS.LTC128B.128 [R5+0x3900], [R6.64], !P5 ;  /* 0x0390000006051fae */ /* 0x0003e8000e901d56 */
[----:B------:R-:W2:Y:S04]  /*97c0*/  SHFL.IDX PT, R3, R3, 0x5, 0x181f ;  /* 0x00b81f0003037f89 */ /* 0x000ea800000e0000 */
[----:B------:R-:W2:Y:S01]  /*97d0*/  SHFL.IDX PT, R15, R0, 0x4, 0x181f ;  /* 0x00981f00000f7f89 */ /* 0x000ea200000e0000 */
[----:B-1----:R-:W-:Y:S01]  /*97e0*/  LEA R7, R8, c[0x0][0x1c8], 0x1 ;  /* 0x0000720008077a11 */ /* 0x002fe200078e08ff */
[----:B------:R-:W-:Y:S01]  /*97f0*/  @P3 IMAD.SHL.U32 R5, R69, 0x2, RZ ;  /* 0x0000000245053824 */ /* 0x000fe200078e00ff */
[----:B------:R-:W-:-:S02]  /*9800*/  @P0 LEA R8, P2, R71, R9, 0x1 ;  /* 0x0000000947080211 */ /* 0x000fc400078408ff */
[C---:B---3--:R-:W-:Y:S02]  /*9810*/  @P3 LEA R6, P1, R71.reuse, R14, 0x1 ;  /* 0x0000000e47063211 */ /* 0x048fe400078208ff */
[----:B------:R5:W-:Y:S01]  /*9820*/  SHFL.IDX PT, R14, R7, 0x6, 0x181f ;  /* 0x00d81f00070e7f89 */ /* 0x000be200000e0000 */
[----:B----4-:R-:W-:Y:S02]  /*9830*/  @P0 LEA.HI.X R9, R71, R17, R241, 0x1, P2 ;  /* 0x0000001147090211 */ /* 0x010fe400010f0cf1 */
[C---:B------:R-:W-:Y:S01]  /*9840*/  ISETP.GE.AND P2, PT, R68.reuse, 0x41, PT ;  /* 0x000000414400780c */ /* 0x040fe20003f46270 */
[----:B------:R-:W1:Y:S04]  /*9850*/  SHFL.IDX PT, R17, R0, 0x5, 0x181f ;  /* 0x00b81f0000117f89 */ /* 0x000e6800000e0000 */
[----:B------:R2:W-:Y:S01]  /*9860*/  @P0 LDGSTS.E.BYPASS.LTC128B.128 [R10+0x4100], [R8.64], !P5 ;  /* 0x04100000080a0fae */ /* 0x0005e2000e901d56 */
[----:B------:R-:W-:-:S02]  /*9870*/  ISETP.GE.AND P0, PT, R68, 0x61, PT ;  /* 0x000000614400780c */ /* 0x000fc40003f06270 */
[----:B-----5:R-:W-:Y:S02]  /*9880*/  @P3 LEA.HI.X R7, R71, R16, R241, 0x1, P1 ;  /* 0x0000001047073211 */ /* 0x020fe400008f0cf1 */
[----:B------:R3:W4:Y:S01]  /*9890*/  SHFL.IDX PT, R16, R0, 0x6, 0x181f ;  /* 0x00d81f0000107f89 */ /* 0x00072200000e0000 */
[----:B------:R-:W-:-:S03]  /*98a0*/  ISETP.GE.AND P1, PT, R68, 0x51, PT ;  /* 0x000000514400780c */ /* 0x000fc60003f26270 */
[----:B------:R5:W-:Y:S01]  /*98b0*/  @P3 LDGSTS.E.BYPASS.LTC128B.128 [R5+0x4900], [R6.64], !P5 ;  /* 0x0490000006053fae */ /* 0x000be2000e901d56 */
[----:B---3--:R-:W-:Y:S01]  /*98c0*/  @P4 IMAD.SHL.U32 R0, R69, 0x2, RZ ;  /* 0x0000000245004824 */ /* 0x008fe200078e00ff */
[----:B-----5:R-:W-:Y:S01]  /*98d0*/  @P4 LEA R6, P3, R71, R13, 0x1 ;  /* 0x0000000d47064211 */ /* 0x020fe200078608ff */
[----:B------:R-:W-:-:S03]  /*98e0*/  @P2 IMAD.SHL.U32 R5, R69, 0x2, RZ ;  /* 0x0000000245052824 */ /* 0x000fc600078e00ff */
[C---:B------:R-:W-:Y:S02]  /*98f0*/  @P4 LEA.HI.X R7, R71.reuse, R11, R241, 0x1, P3 ;  /* 0x0000000b47074211 */ /* 0x040fe400018f0cf1 */
[----:B--2---:R-:W-:-:S03]  /*9900*/  @P2 LEA R10, P3, R71, R12, 0x1 ;  /* 0x0000000c470a2211 */ /* 0x004fc600078608ff */
[----:B------:R2:W-:Y:S01]  /*9910*/  @P4 LDGSTS.E.BYPASS.LTC128B.128 [R0+0x5100], [R6.64], !P5 ;  /* 0x0510000006004fae */ /* 0x0005e2000e901d56 */
[----:B------:R-:W-:Y:S01]  /*9920*/  @P1 LEA R8, P4, R71, R3, 0x1 ;  /* 0x0000000347081211 */ /* 0x000fe200078808ff */
[----:B------:R-:W-:Y:S01]  /*9930*/  @P1 IMAD.SHL.U32 R3, R69, 0x2, RZ ;  /* 0x0000000245031824 */ /* 0x000fe200078e00ff */
[C-C-:B------:R-:W-:Y:S02]  /*9940*/  @P2 LEA.HI.X R11, R71.reuse, R15, R241.reuse, 0x1, P3 ;  /* 0x0000000f470b2211 */ /* 0x140fe400018f0cf1 */
[----:B-1----:R-:W-:-:S03]  /*9950*/  @P1 LEA.HI.X R9, R71, R17, R241, 0x1, P4 ;  /* 0x0000001147091211 */ /* 0x002fc600020f0cf1 */
[----:B------:R1:W-:Y:S04]  /*9960*/  @P2 LDGSTS.E.BYPASS.LTC128B.128 [R5+0x5900], [R10.64], !P5 ;  /* 0x059000000a052fae */ /* 0x0003e8000e901d56 */
[----:B------:R1:W-:Y:S01]  /*9970*/  @P1 LDGSTS.E.BYPASS.LTC128B.128 [R3+0x6100], [R8.64], !P5 ;  /* 0x0610000008031fae */ /* 0x0003e2000e901d56 */
[----:B--2---:R-:W-:Y:S01]  /*9980*/  @P0 LEA R6, P3, R71, R14, 0x1 ;  /* 0x0000000e47060211 */ /* 0x004fe200078608ff */
[----:B------:R-:W-:-:S03]  /*9990*/  @P0 IMAD.SHL.U32 R0, R69, 0x2, RZ ;  /* 0x0000000245000824 */ /* 0x000fc600078e00ff */
[----:B----4-:R-:W-:-:S05]  /*99a0*/  @P0 LEA.HI.X R7, R71, R16, R241, 0x1, P3 ;  /* 0x0000001047070211 */ /* 0x010fca00018f0cf1 */
[----:B------:R1:W-:Y:S01]  /*99b0*/  @P0 LDGSTS.E.BYPASS.LTC128B.128 [R0+0x6900], [R6.64], !P5 ;  /* 0x0690000006000fae */ /* 0x0003e2000e901d56 */
[----:B------:R-:W-:-:S03]  /*99c0*/  ISETP.LT.AND P0, PT, RZ, c[0x0][0x27c], PT ;  /* 0x00009f00ff007a0c */ /* 0x000fc60003f01270 */
[----:B------:R-:W0:Y:S10]  /*99d0*/  LDGDEPBAR ;  /* 0x00000000000079af */ /* 0x000e340000000000 */
[----:B------:R-:W-:Y:S05]  /*99e0*/  @P0 BRA `(.L_x_747) ;  /* 0x0000002000000947 */ /* 0x000fea0003800000 */
[----:B------:R-:W-:-:S04]  /*99f0*/  DEPBAR.LE SB0, 0x1 ;  /* 0x000080400000791a */ /* 0x000fc80000000000 */
[----:B------:R-:W-:Y:S05]  /*9a00*/  BRA `(.L_x_748) ;  /* 0x00004b8000007947 */ /* 0x000fea0003800000 */
.L_x_747:
[----:B------:R-:W-:Y:S01]  /*9a10*/  ULDC.U8 UR4, c[0x0][0x298] ;  /* 0x0000a60000047ab9 */ /* 0x000fe20000000000 */
[----:B-1----:R-:W-:Y:S01]  /*9a20*/  SHF.R.S32.HI R0, RZ, 0x1f, R149 ;  /* 0x0000001fff007819 */ /* 0x002fe20000011495 */
        /* <DEDUP_REMOVED lines=18> */
[----:B------:R-:W-:Y:S01]  /*9b50*/  PLOP3.LUT P1, PT, PT, PT, UP2, 0x80, 0x0 ;  /* 0x000000000000781c */ /* 0x000fe20003f2f028 */
[----:B------:R-:W-:Y:S01]  /*9b60*/  IMAD.MOV.U32 R8, RZ, RZ, R12 ;  /* 0x000000ffff087224 */ /* 0x000fe200078e000c */
[----:B------:R-:W-:Y:S01]  /*9b70*/  PLOP3.LUT P0, PT, PT, PT, UP2, 0x80, 0x0 ;  /* 0x000000000000781c */ /* 0x000fe20003f0f028 */
[----:B------:R-:W-:Y:S01]  /*9b80*/  BSSY B0, `(.L_x_750) ;  /* 0x000002f000007945 */ /* 0x000fe20003800000 */
[----:B------:R-:W-:Y:S01]  /*9b90*/  MOV R6, R10 ;  /* 0x0000000a00067202 */ /* 0x000fe20000000f00 */
[----:B------:R-:W-:Y:S01]  /*9ba0*/  IMAD.SHL.U32 R16, R14, 0x4, RZ ;  /* 0x000000040e107824 */ /* 0x000fe200078e00ff */
[----:B------:R-:W-:Y:S01]  /*9bb0*/  CS2R R36, SRZ ;  /* 0x0000000000247805 */ /* 0x000fe2000001ff00 */
[----:B------:R-:W-:Y:S01]  /*9bc0*/  CS2R R26, SRZ ;  /* 0x00000000001a7805 */ /* 0x000fe2000001ff00 */
[----:B------:R-:W-:Y:S01]  /*9bd0*/  CS2R R14, SRZ ;  /* 0x00000000000e7805 */ /* 0x000fe2000001ff00 */
[----:B------:R-:W-:Y:S01]  /*9be0*/  CS2R R28, SRZ ;  /* 0x00000000001c7805 */ /* 0x000fe2000001ff00 */
[----:B------:R-:W-:-:S03]  /*9bf0*/  CS2R R18, SRZ ;  /* 0x0000000000127805 */ /* 0x000fc6000001ff00 */
        /* <DEDUP_REMOVED lines=39> */
.L_x_751:
[----:B------:R-:W-:Y:S05]  /*9e70*/  BSYNC B0 ;  /* 0x0000000000007941 */ /* 0x000fea0003800000 */
.L_x_750:
        /* <DEDUP_REMOVED lines=45> */
.L_x_753:
[----:B----4-:R-:W-:Y:S05]  /*a150*/  BSYNC B0 ;  /* 0x0000000000007941 */ /* 0x010fea0003800000 */
.L_x_752:
        /* <DEDUP_REMOVED lines=47> */
.L_x_755:
[----:B--2---:R-:W-:Y:S05]  /*a450*/  BSYNC B0 ;  /* 0x0000000000007941 */ /* 0x004fea0003800000 */
.L_x_754:
        /* <DEDUP_REMOVED lines=45> */
.L_x_757:
[----:B----4-:R-:W-:Y:S05]  /*a730*/  BSYNC B0 ;  /* 0x0000000000007941 */ /* 0x010fea0003800000 */
.L_x_756:
        /* <DEDUP_REMOVED lines=32> */
[----:B------:R-:W-:Y:S02]  /*a940*/  @P1 IADD3 R3, R0, -0x20, RZ ;  /* 0xffffffe000031810 */ /* 0x000fe40007ffe0ff */
        /* <DEDUP_REMOVED lines=49> */
.L_x_761:
[----:B------:R-:W-:Y:S05]  /*ac60*/  BSYNC B0 ;  /* 0x0000000000007941 */ /* 0x000fea0003800000 */
.L_x_760:
        /* <DEDUP_REMOVED lines=45> */
.L_x_759:
[----:B------:R-:W-:Y:S05]  /*af40*/  BSYNC B1 ;  /* 0x0000000000017941 */ /* 0x000fea0003800000 */
.L_x_758:
        /* <DEDUP_REMOVED lines=49> */
.L_x_765:
[----:B------:R-:W-:Y:S05]  /*b260*/  BSYNC B0 ;  /* 0x0000000000007941 */ /* 0x000fea0003800000 */
.L_x_764:
        /* <DEDUP_REMOVED lines=45> */
.L_x_763:
[----:B------:R-:W-:Y:S05]  /*b540*/  BSYNC B1 ;  /* 0x0000000000017941 */ /* 0x000fea0003800000 */
.L_x_762:
        /* <DEDUP_REMOVED lines=49> */
.L_x_769:
[----:B------:R-:W-:Y:S05]  /*b860*/  BSYNC B0 ;  /* 0x0000000000007941 */ /* 0x000fea0003800000 */
.L_x_768:
        /* <DEDUP_REMOVED lines=45> */
.L_x_767:
[----:B------:R-:W-:Y:S05]  /*bb40*/  BSYNC B1 ;  /* 0x0000000000017941 */ /* 0x000fea0003800000 */
.L_x_766:
        /* <DEDUP_REMOVED lines=48> */
.L_x_772:
[----:B------:R-:W-:Y:S05]  /*be50*/  BSYNC B0 ;  /* 0x0000000000007941 */ /* 0x000fea0003800000 */
.L_x_771:
        /* <DEDUP_REMOVED lines=46> */
.L_x_749:
[----:B------:R-:W-:Y:S01]  /*c140*/  PLOP3.LUT P1, PT, PT, PT, UP2, 0x80, 0x0 ;  /* 0x000000000000781c */ /* 0x000fe20003f2f028 */
[----:B------:R-:W-:Y:S01]  /*c150*/  IMAD.MOV.U32 R8, RZ, RZ, R12 ;  /* 0x000000ffff087224 */ /* 0x000fe200078e000c */
[----:B------:R-:W-:Y:S01]  /*c160*/  PLOP3.LUT P0, PT, PT, PT, UP2, 0x80, 0x0 ;  /* 0x000000000000781c */ /* 0x000fe20003f0f028 */
[----:B------:R-:W-:Y:S01]  /*c170*/  IMAD.MOV.U32 R6, RZ, RZ, R10 ;  /* 0x000000ffff067224 */ /* 0x000fe200078e000a */
[----:B------:R-:W-:Y:S01]  /*c180*/  SHF.R.S32.HI R26, RZ, 0x1f, R25 ;  /* 0x0000001fff1a7819 */ /* 0x000fe20000011419 */
[----:B------:R-:W-:Y:S01]  /*c190*/  CS2R R22, SRZ ;  /* 0x0000000000167805 */ /* 0x000fe2000001ff00 */
[----:B------:R-:W-:-:S07]  /*c1a0*/  CS2R R20, SRZ ;  /* 0x0000000000147805 */ /* 0x000fce000001ff00 */
[----:B------:R-:W-:Y:S01]  /*c1b0*/  @P1 IMAD.HI.U32 R3, R0, c[0x0][0x2c8], RZ ;  /* 0x0000b20000031a27 */ /* 0x000fe200078e00ff */
[----:B------:R-:W-:-:S04]  /*c1c0*/  ISETP.GE.AND P1, PT, R25, c[0x0][0x27c], PT ;  /* 0x00009f0019007a0c */ /* 0x000fc80003f26270 */
        /* <DEDUP_REMOVED lines=69> */
.L_x_774:
[----:B-1-3--:R-:W-:Y:S05]  /*c620*/  BSYNC B0 ;  /* 0x0000000000007941 */ /* 0x00afea0003800000 */
.L_x_773:
        /* <DEDUP_REMOVED lines=73> */
.L_x_776:
[----:B-1-3--:R-:W-:Y:S05]  /*cac0*/  BSYNC B0 ;  /* 0x0000000000007941 */ /* 0x00afea0003800000 */
.L_x_775:
        /* <DEDUP_REMOVED lines=83> */
[----:B------:R-:W-:Y:S01]  /*d000*/  HADD2.F32 R0, -RZ, R59.H0_H0 ;  /* 0x2000003bff007230 */ /* 0x000fe20000004100 */
        /* <DEDUP_REMOVED lines=35> */
.L_x_778:
[----:B------:R-:W-:Y:S05]  /*d240*/  BSYNC B0 ;  /* 0x0000000000007941 */ /* 0x000fea0003800000 */
.L_x_777:
        /* <DEDUP_REMOVED lines=102> */
.L_x_780:
[----:B------:R-:W-:Y:S05]  /*d8b0*/  BSYNC B0 ;  /* 0x0000000000007941 */ /* 0x000fea0003800000 */
.L_x_779:
        /* <DEDUP_REMOVED lines=102> */
.L_x_782:
[----:B------:R-:W-:Y:S05]  /*df20*/  BSYNC B0 ;  /* 0x0000000000007941 */ /* 0x000fea0003800000 */
.L_x_781:
        /* <DEDUP_REMOVED lines=39> */
[--C-:B------:R-:W-:Y:S01]  /*e1a0*/  HADD2.F32 R8, -RZ, R13.reuse.H0_H0 ;  /* 0x2000000dff087230 */ /* 0x100fe20000004100 */
        /* <DEDUP_REMOVED lines=61> */
.L_x_770:
[----:B------:R-:W-:Y:S05]  /*e580*/  BSYNC B2 ;  /* 0x0000000000027941 */ /* 0x000fea0003800000 */
.L_x_748:
[----:B-1----:R-:W-:Y:S01]  /*e590*/  SHF.R.S32.HI R7, RZ, 0x4, R84 ;  /* 0x00000004ff077819 */ /* 0x002fe20000011454 */
[----:B------:R-:W-:Y:S01]  /*e5a0*/  IMAD.SHL.U32 R6, R70, 0x40, RZ ;  /* 0x0000004046067824 */ /* 0x000fe200078e00ff */
[----:B------:R-:W-:-:S04]  /*e5b0*/  DEPBAR.LE SB0, 0x0 ;  /* 0x000080000000791a */ /* 0x000fc80000000000 */
[----:B------:R-:W-:Y:S01]  /*e5c0*/  LEA.HI R0, R84, R7, RZ, 0x1 ;  /* 0x0000000754007211 */ /* 0x000fe200078f08ff */
[----:B------:R-:W-:Y:S01]  /*e5d0*/  IMAD.SHL.U32 R3, R82, 0x40, RZ ;  /* 0x0000004052037824 */ /* 0x000fe200078e00ff */
[----:B------:R-:W-:Y:S01]  /*e5e0*/  LOP3.LUT P0, RZ, R70, 0x2, RZ, 0xc0, !PT ;  /* 0x0000000246ff7812 */ /* 0x000fe2000780c0ff */
[----:B------:R-:W-:Y:S01]  /*e5f0*/  IMAD.SHL.U32 R5, R83, 0x40, RZ ;  /* 0x0000004053057824 */ /* 0x000fe200078e00ff */
[----:B------:R-:W-:Y:S01]  /*e600*/  LOP3.LUT R0, R0, 0xfffffffe, RZ, 0xc0, !PT ;  /* 0xfffffffe00007812 */ /* 0x000fe200078ec0ff */
[----:B------:R-:W-:Y:S01]  /*e610*/  IMAD.SHL.U32 R8, R77, 0x8, RZ ;  /* 0x000000084d087824 */ /* 0x000fe200078e00ff */
        /* <DEDUP_REMOVED lines=9> */
[----:B------:R-:W-:Y:S01]  /*e6b0*/  UISETP.GE.AND UP0, UPT, UR13, 0x2, UPT ;  /* 0x000000020d00788c */ /* 0x000fe2000bf06270 */
[----:B------:R-:W-:Y:S01]  /*e6c0*/  SHF.R.U32.HI R0, RZ, 0x3, R0 ;  /* 0x00000003ff007819 */ /* 0x000fe20000011600 */
[----:B------:R-:W-:Y:S01]  /*e6d0*/  STL [R1+0x8], R118 ;  /* 0x0000087601007387 */ /* 0x000fe20000100800 */
[----:B------:R-:W-:-:S02]  /*e6e0*/  LOP3.LUT R8, R3, 0x8, R6, 0xf8, !PT ;  /* 0x0000000803087812 */ /* 0x000fc400078ef806 */
[----:B------:R-:W-:Y:S01]  /*e6f0*/  SHF.R.U32.HI R6, RZ, 0x3, R3 ;  /* 0x00000003ff067819 */ /* 0x000fe20000011603 */
[----:B------:R-:W-:Y:S01]  /*e700*/  IMAD R3, R245, 0x400, R117 ;  /* 0x00000400f5037824 */ /* 0x000fe200078e0275 */
[----:B------:R-:W-:Y:S02]  /*e710*/  LOP3.LUT R0, R5, R0, RZ, 0x3c, !PT ;  /* 0x0000000005007212 */ /* 0x000fe400078e3cff */
[----:B------:R-:W-:-:S03]  /*e720*/  LOP3.LUT R116, R8, R6, RZ, 0x3c, !PT ;  /* 0x0000000608747212 */ /* 0x000fc600078e3cff */
[----:B------:R-:W-:Y:S02]  /*e730*/  IMAD R0, R7, 0x200, R0 ;  /* 0x0000020007007824 */ /* 0x000fe400078e0200 */
[----:B------:R-:W-:Y:S02]  /*e740*/  IMAD.IADD R3, R116, 0x1, R3 ;  /* 0x0000000174037824 */ /* 0x000fe400078e0203 */
[----:B------:R-:W-:Y:S01]  /*e750*/  IMAD.SHL.U32 R119, R0, 0x2, RZ ;  /* 0x0000000200777824 */ /* 0x000fe200078e00ff */
[----:B------:R-:W-:Y:S01]  /*e760*/  BAR.SYNC.DEFER_BLOCKING 0x0 ;  /* 0x0000000000007b1d */ /* 0x000fe20000010000 */
[----:B------:R-:W-:Y:S02]  /*e770*/  IMAD.SHL.U32 R230, R3, 0x2, RZ ;  /* 0x0000000203e67824 */ /* 0x000fe400078e00ff */
[----:B------:R-:W-:Y:S01]  /*e780*/  IMAD.WIDE.U32 R6, R99, c[0x0][0x208], RZ ;  /* 0x0000820063067a25 */ /* 0x000fe200078e00ff */
[C---:B------:R-:W-:Y:S02]  /*e790*/  IADD3 R0, R119.reuse, 0x3900, RZ ;  /* 0x0000390077007810 */ /* 0x040fe40007ffe0ff */
[----:B------:R-:W-:Y:S01]  /*e7a0*/  IADD3 R234, R119, 0x3920, RZ ;  /* 0x0000392077ea7810 */ /* 0x000fe20007ffe0ff */
[----:B------:R-:W-:Y:S01]  /*e7b0*/  IMAD R3, R97, c[0x0][0x218], RZ ;  /* 0x0000860061037a24 */ /* 0x000fe200078e02ff */
[----:B------:R-:W-:Y:S01]  /*e7c0*/  @P0 IADD3 R234, R0, -0x20, RZ ;  /* 0xffffffe000ea0810 */ /* 0x000fe20007ffe0ff */
[----:B------:R-:W-:-:S02]  /*e7d0*/  IMAD R0, R96, c[0x0][0x208], RZ ;  /* 0x0000820060007a24 */ /* 0x000fc400078e02ff */
[----:B------:R-:W-:Y:S01]  /*e7e0*/  IMAD R3, R98, c[0x0][0x21c], R3 ;  /* 0x0000870062037a24 */ /* 0x000fe200078e0203 */
[C---:B------:R-:W-:Y:S01]  /*e7f0*/  IADD3 R240, R234.reuse, 0x800, RZ ;  /* 0x00000800eaf07810 */ /* 0x040fe20007ffe0ff */
[----:B------:R-:W-:Y:S01]  /*e800*/  IMAD R0, R99, c[0x0][0x20c], R0 ;  /* 0x0000830063007a24 */ /* 0x000fe200078e0200 */
[----:B------:R-:W-:Y:S01]  /*e810*/  IADD3 R235, R234, 0x3000, RZ ;  /* 0x00003000eaeb7810 */ /* 0x000fe20007ffe0ff */
[----:B------:R-:W-:Y:S02]  /*e820*/  IMAD R233, R2, 0x2, R230 ;  /* 0x0000000202e97824 */ /* 0x000fe400078e02e6 */
[----:B------:R-:W-:Y:S02]  /*e830*/  IMAD.IADD R7, R7, 0x1, R0 ;  /* 0x0000000107077824 */ /* 0x000fe400078e0200 */
[----:B------:R-:W-:Y:S02]  /*e840*/  IMAD R231, R4, 0x2, R230 ;  /* 0x0000000204e77824 */ /* 0x000fe400078e02e6 */
[----:B------:R-:W-:Y:S01]  /*e850*/  IMAD.WIDE.U32 R6, R98, c[0x0][0x218], R6 ;  /* 0x0000860062067a25 */ /* 0x000fe200078e0006 */
[----:B------:R-:W-:Y:S03]  /*e860*/  LDSM.16.M88.4 R24, [R119+0x3900] ;  /* 0x003900007718783b */ /* 0x000fe60000000200 */
[----:B------:R-:W-:Y:S01]  /*e870*/  IMAD R232, R2, 0x2, R231 ;  /* 0x0000000202e87824 */ /* 0x000fe200078e02e7 */
[----:B------:R-:W-:Y:S01]  /*e880*/  IADD3 R0, P0, R6, UR26, RZ ;  /* 0x0000001a06007c10 */ /* 0x000fe2000ff1e0ff */
[----:B------:R-:W1:Y:S03]  /*e890*/  LDSM.16.M88.4 R8, [R230+0x9100] ;  /* 0x00910000e608783b */ /* 0x000e660000000200 */
[----:B------:R-:W-:Y:S01]  /*e8a0*/  IADD3.X R6, R7, UR15, R3, P0, !PT ;  /* 0x0000000f07067c10 */ /* 0x000fe200087fe403 */
[----:B------:R-:W2:Y:S01]  /*e8b0*/  LDSM.16.M88.4 R20, [R119+0x4100] ;  /* 0x004100007714783b */ /* 0x000ea20000000200 */
[----:B------:R-:W-:-:S03]  /*e8c0*/  LEA R3, P0, R0, c[0x0][0x1f8], 0x1 ;  /* 0x00007e0000037a11 */ /* 0x000fc600078008ff */
[----:B------:R-:W3:Y:S01]  /*e8d0*/  LDSM.16.M88.4 R16, [R119+0x4900] ;  /* 0x004900007710783b */ /* 0x000ee20000000200 */
[----:B------:R-:W-:Y:S02]  /*e8e0*/  LEA.HI.X R0, R0, c[0x0][0x1fc], R6, 0x1, P0 ;  /* 0x00007f0000007a11 */ /* 0x000fe400000f0c06 */
[----:B------:R-:W-:Y:S01]  /*e8f0*/  ISETP.GE.AND P0, PT, R71, c[0x0][0x1d4], PT ;  /* 0x0000750047007a0c */ /* 0x000fe20003f06270 */
[----:B------:R-:W-:Y:S03]  /*e900*/  LDSM.16.M88.4 R28, [R119+0x5100] ;  /* 0x00510000771c783b */ /* 0x000fe60000000200 */
[C---:B------:R-:W-:Y:S01]  /*e910*/  ISETP.LT.OR P4, PT, R68.reuse, 0x1, P0 ;  /* 0x000000014400780c */ /* 0x040fe20000781670 */
[----:B------:R-:W-:Y:S01]  /*e920*/  LDSM.16.M88.4 R32, [R119+0x5900] ;  /* 0x005900007720783b */ /* 0x000fe20000000200 */
[----:B------:R-:W-:-:S03]  /*e930*/  ISETP.LT.OR P3, PT, R68, 0x21, P0 ;  /* 0x000000214400780c */ /* 0x000fc60000761670 */
[----:B------:R-:W-:Y:S04]  /*e940*/  LDSM.16.M88.4 R36, [R119+0x6100] ;  /* 0x006100007724783b */ /* 0x000fe80000000200 */
[----:B------:R-:W-:Y:S04]  /*e950*/  LDSM.16.M88.4 R40, [R119+0x6900] ;  /* 0x006900007728783b */ /* 0x000fe80000000200 */
[----:B------:R-:W-:Y:S04]  /*e960*/  LDSM.16.M88.4 R12, [R230+0x7100] ;  /* 0x00710000e60c783b */ /* 0x000fe80000000200 */
[----:B------:R-:W-:Y:S04]  /*e970*/  SHFL.IDX PT, R5, R3, RZ, 0x181f ;  /* 0x00181fff03057589 */ /* 0x000fe800000e0000 */
[----:B------:R-:W4:Y:S01]  /*e980*/  SHFL.IDX PT, R6, R3, 0x1, 0x181f ;  /* 0x00381f0003067f89 */ /* 0x000f2200000e0000 */
[C---:B-1----:R-:W-:Y:S03]  /*e990*/  HMMA.16816.F32 R52, R8.reuse, R24, RZ ;  /* 0x000000180834723c */ /* 0x042fe600000018ff */
[----:B------:R-:W1:Y:S04]  /*e9a0*/  SHFL.IDX PT, R7, R0, 0x1, 0x181f ;  /* 0x00381f0000077f89 */ /* 0x000e6800000e0000 */
[----:B------:R-:W-:Y:S01]  /*e9b0*/  LDSM.16.M88.4 R80, [R234] ;  /* 0x00000000ea50783b */ /* 0x000fe20000000200 */
[C---:B--2---:R-:W-:Y:S03]  /*e9c0*/  HMMA.16816.F32 R56, R8.reuse, R20, RZ ;  /* 0x000000140838723c */ /* 0x044fe600000018ff */
[----:B------:R-:W-:Y:S04]  /*e9d0*/  LDSM.16.M88.4 R76, [R234+0x800] ;  /* 0x00080000ea4c783b */ /* 0x000fe80000000200 */
[----:B------:R-:W-:Y:S01]  /*e9e0*/  LDSM.16.M88.4 R48, [R234+0x1000] ;  /* 0x00100000ea30783b */ /* 0x000fe20000000200 */
[----:B---3--:R-:W-:Y:S03]  /*e9f0*/  HMMA.16816.F32 R60, R8, R16, RZ ;  /* 0x00000010083c723c */ /* 0x008fe600000018ff */
[----:B------:R-:W-:Y:S01]  /*ea00*/  LDSM.16.M88.4 R44, [R234+0x1800] ;  /* 0x00180000ea2c783b */ /* 0x000fe20000000200 */
[----:B----4-:R-:W-:-:S04]  /*ea10*/  IADD3 R6, P1, R6, R242, RZ ;  /* 0x000000f206067210 */ /* 0x010fc80007f3e0ff */
[----:B------:R-:W-:Y:S01]  /*ea20*/  HMMA.16816.F32 R64, R8, R28, RZ ;  /* 0x0000001c0840723c */ /* 0x000fe200000018ff */
[----:B-1----:R-:W-:-:S07]  /*ea30*/  IMAD.X R7, R7, 0x1, R241, P1 ;  /* 0x0000000107077824 */ /* 0x002fce00008e06f1 */
        /* <DEDUP_REMOVED lines=10> */
[----:B------:R-:W-:Y:S04]  /*eae0*/  SHFL.IDX PT, R9, R0, RZ, 0x181f ;  /* 0x00181fff00097589 */ /* 0x000fe800000e0000 */
[----:B------:R-:W1:Y:S03]  /*eaf0*/  SHFL.IDX PT, R8, R3, 0x2, 0x181f ;  /* 0x00581f0003087f89 */ /* 0x000e6600000e0000 */
[C---:B------:R-:W-:Y:S01]  /*eb00*/  HMMA.16816.F32 R188, R12.reuse, R24, RZ ;  /* 0x000000180cbc723c */ /* 0x040fe200000018ff */
[----:B------:R-:W2:Y:S07]  /*eb10*/  SHFL.IDX PT, R10, R0, 0x2, 0x181f ;  /* 0x00581f00000a7f89 */ /* 0x000eae00000e0000 */
[C---:B------:R-:W-:Y:S01]  /*eb20*/  HMMA.16816.F32 R176, R12.reuse, R26, RZ ;  /* 0x0000001a0cb0723c */ /* 0x040fe200000018ff */
[----:B------:R-:W-:Y:S07]  /*eb30*/  LDSM.16.M88.4 R24, [R234+0x3000] ;  /* 0x00300000ea18783b */ /* 0x000fee0000000200 */
[C---:B------:R-:W-:Y:S07]  /*eb40*/  HMMA.16816.F32 R192, R12.reuse, R20, RZ ;  /* 0x000000140cc0723c */ /* 0x040fee00000018ff */
[-C--:B-1----:R-:W-:Y:S01]  /*eb50*/  IADD3 R20, P1, R8, R242.reuse, RZ ;  /* 0x000000f208147210 */ /* 0x082fe20007f3e0ff */
[C---:B------:R-:W-:Y:S01]  /*eb60*/  HMMA.16816.F32 R172, R12.reuse, R22, RZ ;  /* 0x000000160cac723c */ /* 0x040fe200000018ff */
[----:B------:R-:W-:Y:S03]  /*eb70*/  SHFL.IDX PT, R22, R3, 0x5, 0x181f ;  /* 0x00b81f0003167f89 */ /* 0x000fe600000e0000 */
[--C-:B--2---:R-:W-:Y:S01]  /*eb80*/  IMAD.X R21, R10, 0x1, R241.reuse, P1 ;  /* 0x000000010a157824 */ /* 0x104fe200008e06f1 */
[----:B------:R-:W-:Y:S03]  /*eb90*/  SHFL.IDX PT, R23, R0, 0x5, 0x181f ;  /* 0x00b81f0000177f89 */ /* 0x000fe600000e0000 */
[C---:B------:R-:W-:Y:S08]  /*eba0*/  HMMA.16816.F32 R148, R12.reuse, R16, RZ ;  /* 0x000000100c94723c */ /* 0x040ff000000018ff */
        /* <DEDUP_REMOVED lines=8> */
[C---:B------:R-:W-:Y:S01]  /*ec30*/  HMMA.16816.F32 R136, R12.reuse, R36, RZ ;  /* 0x000000240c88723c */ /* 0x040fe200000018ff */
[----:B------:R-:W-:Y:S04]  /*ec40*/  SHFL.IDX PT, R36, R3, 0x4, 0x181f ;  /* 0x00981f0003247f89 */ /* 0x000fe800000e0000 */
[----:B------:R-:W-:Y:S03]  /*ec50*/  SHFL.IDX PT, R37, R0, 0x4, 0x181f ;  /* 0x00981f0000257f89 */ /* 0x000fe600000e0000 */
[C---:B------:R-:W-:Y:S08]  /*ec60*/  HMMA.16816.F32 R184, R12.reuse, R38, RZ ;  /* 0x000000260cb8723c */ /* 0x040ff000000018ff */
[C---:B------:R-:W-:Y:S08]  /*ec70*/  HMMA.16816.F32 R120, R12.reuse, R40, RZ ;  /* 0x000000280c78723c */ /* 0x040ff000000018ff */
[----:B------:R-:W-:Y:S01]  /*ec80*/  HMMA.16816.F32 R112, R12, R42, RZ ;  /* 0x0000002a0c70723c */ /* 0x000fe200000018ff */
[----:B------:R-:W2:Y:S04]  /*ec90*/  SHFL.IDX PT, R14, R3, 0x3, 0x181f ;  /* 0x00781f00030e7f89 */ /* 0x000ea800000e0000 */
[----:B------:R-:W3:Y:S02]  /*eca0*/  SHFL.IDX PT, R15, R0, 0x3, 0x181f ;  /* 0x00781f00000f7f89 */ /* 0x000ee400000e0000 */
[----:B------:R-:W-:Y:S01]  /*ecb0*/  IADD3 R12, P2, R5, R242, RZ ;  /* 0x000000f2050c7210 */ /* 0x000fe20007f5e0ff */
[C---:B-1----:R-:W-:Y:S01]  /*ecc0*/  HMMA.16816.F32 R40, R16.reuse, R24, R72 ;  /* 0x000000181028723c */ /* 0x042fe20000001848 */
[----:B------:R-:W1:Y:S03]  /*ecd0*/  SHFL.IDX PT, R3, R3, 0x6, 0x181f ;  /* 0x00d81f0003037f89 */ /* 0x000e6600000e0000 */
[----:B------:R-:W-:Y:S01]  /*ece0*/  IMAD.X R13, R9, 0x1, R241, P2 ;  /* 0x00000001090d7824 */ /* 0x000fe200010e06f1 */
[C---:B------:R-:W-:Y:S01]  /*ecf0*/  ISETP.LT.OR P2, PT, R68.reuse, 0x11, P0 ;  /* 0x000000114400780c */ /* 0x040fe20000741670 */
[----:B------:R-:W-:Y:S02]  /*ed00*/  LDSM.16.M88.4 R8, [R233+0x7100] ;  /* 0x00710000e908783b */ /* 0x000fe40000000200 */
[----:B------:R-:W-:Y:S02]  /*ed10*/  HMMA.16816.F32 R108, R16, R80, R52 ;  /* 0x00000050106c723c */ /* 0x000fe40000001834 */
[----:B------:R-:W-:Y:S01]  /*ed20*/  @!PT LDS RZ, [RZ] ;  /* 0x00000000fffff984 */ /* 0x000fe20000000800 */
[----:B------:R-:W-:Y:S01]  /*ed30*/  @!PT LDS RZ, [RZ] ;  /* 0x00000000fffff984 */ /* 0x000fe20000000800 */
[----:B------:R-:W-:Y:S01]  /*ed40*/  @!PT LDS RZ, [RZ] ;  /* 0x00000000fffff984 */ /* 0x000fe20000000800 */
[----:B------:R4:W-:Y:S01]  /*ed50*/  LDGSTS.E.BYPASS.LTC128B.128 [R118+0x100], [R12.64], !P4 ;  /* 0x001000000c767fae */ /* 0x0009e2000e101d56 */
[----:B------:R-:W-:-:S03]  /*ed60*/  ISETP.LT.OR P4, PT, R68, 0x41, P0 ;  /* 0x000000414400780c */ /* 0x000fc60000781670 */
[----:B------:R5:W1:Y:S02]  /*ed70*/  SHFL.IDX PT, R5, R0, 0x6, 0x181f ;  /* 0x00d81f0000057f89 */ /* 0x000a6400000e0000 */
[----:B------:R-:W-:Y:S01]  /*ed80*/  HMMA.16816.F32 R104, R16, R76, R56 ;  /* 0x0000004c1068723c */ /* 0x000fe20000001838 */
[----:B--2---:R-:W-:Y:S01]  /*ed90*/  IADD3 R14, P1, R14, R242, RZ ;  /* 0x000000f20e0e7210 */ /* 0x004fe20007f3e0ff */
[----:B------:R2:W-:Y:S01]  /*eda0*/  LDGSTS.E.BYPASS.LTC128B.128 [R118+0x900], [R6.64], !P2 ;  /* 0x0090000006767fae */ /* 0x0005e2000d101d56 */
[----:B------:R-:W-:-:S03]  /*edb0*/  ISETP.LT.OR P2, PT, R68, 0x31, P0 ;  /* 0x000000314400780c */ /* 0x000fc60000741670 */
[----:B---3--:R-:W-:Y:S01]  /*edc0*/  IMAD.X R15, R15, 0x1, R241, P1 ;  /* 0x000000010f0f7824 */ /* 0x008fe200008e06f1 */
[----:B------:R3:W-:Y:S01]  /*edd0*/  LDGSTS.E.BYPASS.LTC128B.128 [R118+0x1100], [R20.64], !P3 ;  /* 0x0110000014767fae */ /* 0x0007e2000d901d56 */
[----:B------:R-:W-:Y:S01]  /*ede0*/  ISETP.LT.OR P3, PT, R68, 0x51, P0 ;  /* 0x000000514400780c */ /* 0x000fe20000761670 */
[C---:B------:R-:W-:Y:S07]  /*edf0*/  HMMA.16816.F32 R100, R16.reuse, R48, R60 ;  /* 0x000000301064723c */ /* 0x040fee000000183c */
[----:B------:R1:W-:Y:S01]  /*ee00*/  LDGSTS.E.BYPASS.LTC128B.128 [R118+0x1900], [R14.64], !P2 ;  /* 0x019000000e767fae */ /* 0x0003e2000d101d56 */
[----:B------:R-:W-:Y:S01]  /*ee10*/  LOP3.LUT P2, RZ, R70, 0x4, RZ, 0xc0, !PT ;  /* 0x0000000446ff7812 */ /* 0x000fe2000784c0ff */
[----:B------:R-:W-:Y:S01]  /*ee20*/  HMMA.16816.F32 R96, R16, R44, R64 ;  /* 0x0000002c1060723c */ /* 0x000fe20000001840 */
[----:B-----5:R-:W-:-:S05]  /*ee30*/  IMAD.MOV.U32 R0, RZ, RZ, 0x40 ;  /* 0x00000040ff007424 */ /* 0x020fca00078e00ff */
[----:B------:R-:W-:Y:S02]  /*ee40*/  SEL R0, R0, 0xffffffc0, !P2 ;  /* 0xffffffc000007807 */ /* 0x000fe40005000000 */
[C---:B------:R-:W-:Y:S01]  /*ee50*/  HMMA.16816.F32 R224, R16.reuse, R78, R124 ;  /* 0x0000004e10e0723c */ /* 0x040fe2000000187c */
[-C--:B--2---:R-:W-:Y:S02]  /*ee60*/  IADD3 R6, P1, R36, R242.reuse, RZ ;  /* 0x000000f224067210 */ /* 0x084fe40007f3e0ff */
[----:B------:R-:W-:Y:S02]  /*ee70*/  IMAD.IADD R229, R119, 0x1, R0 ;  /* 0x0000000177e57824 */ /* 0x000fe400078e0200 */
[----:B------:R-:W-:Y:S01]  /*ee80*/  IMAD.IADD R228, R0, 0x1, R234 ;  /* 0x0000000100e47824 */ /* 0x000fe200078e02ea */
[----:B------:R-:W-:Y:S01]  /*ee90*/  LOP3.LUT R0, R116, R117, RZ, 0xfc, !PT ;  /* 0x0000007574007212 */ /* 0x000fe200078efcff */
[--C-:B------:R-:W-:Y:S01]  /*eea0*/  IMAD.X R7, R37, 0x1, R241.reuse, P1 ;  /* 0x0000000125077824 */ /* 0x100fe200008e06f1 */
[----:B----4-:R-:W-:Y:S01]  /*eeb0*/  IADD3 R12, P1, R22, R242, RZ ;  /* 0x000000f2160c7210 */ /* 0x010fe20007f3e0ff */
[----:B------:R-:W-:Y:S03]  /*eec0*/  HMMA.16816.F32 R36, R16, R82, R84 ;  /* 0x000000521024723c */ /* 0x000fe60000001854 */
[----:B------:R1:W-:Y:S01]  /*eed0*/  LDGSTS.E.BYPASS.LTC128B.128 [R118+0x2100], [R6.64], !P4 ;  /* 0x0210000006767fae */ /* 0x0003e2000e101d56 */
[----:B------:R-:W-:Y:S01]  /*eee0*/  IMAD.X R13, R23, 0x1, R241, P1 ;  /* 0x00000001170d7824 */ /* 0x000fe200008e06f1 */
[----:B------:R-:W-:-:S03]  /*eef0*/  ISETP.LT.OR P1, PT, R68, 0x61, P0 ;  /* 0x000000614400780c */ /* 0x000fc60000721670 */
[C---:B------:R-:W-:Y:S01]  /*ef00*/  HMMA.16816.F32 R88, R16.reuse, R32, R88 ;  /* 0x000000201058723c */ /* 0x040fe20000001858 */
[----:B------:R2:W-:Y:S07]  /*ef10*/  LDGSTS.E.BYPASS.LTC128B.128 [R118+0x2900], [R12.64], !P3 ;  /* 0x029000000c767fae */ /* 0x0005ee000d901d56 */
[C---:B------:R-:W-:Y:S08]  /*ef20*/  HMMA.16816.F32 R92, R16.reuse, R28, R92 ;  /* 0x0000001c105c723c */ /* 0x040ff0000000185c */
[----:B------:R-:W-:Y:S01]  /*ef30*/  HMMA.16816.F32 R124, R16, R50, R128 ;  /* 0x00000032107c723c */ /* 0x000fe20000001880 */
[----:B-1----:R-:W-:-:S07]  /*ef40*/  IADD3 R6, P0, R3, R242, RZ ;  /* 0x000000f203067210 */ /* 0x002fce0007f1e0ff */
[----:B------:R-:W-:Y:S01]  /*ef50*/  HMMA.16816.F32 R208, R16, R46, R132 ;  /* 0x0000002e10d0723c */ /* 0x000fe20000001884 */
[----:B------:R-:W-:Y:S01]  /*ef60*/  IMAD.X R7, R5, 0x1, R241, P0 ;  /* 0x0000000105077824 */ /* 0x000fe200000e06f1 */
[----:B------:R-:W-:-:S04]  /*ef70*/  PLOP3.LUT P0, PT, PT, PT, UP0, 0x80, 0x0 ;  /* 0x000000000000781c */ /* 0x000fc80003f0f008 */
[----:B------:R1:W-:Y:S02]  /*ef80*/  LDGSTS.E.BYPASS.LTC128B.128 [R118+0x3100], [R6.64], !P1 ;  /* 0x0310000006767fae */ /* 0x0003e4000c901d56 */
[C---:B------:R-:W-:Y:S02]  /*ef90*/  HMMA.16816.F32 R204, R16.reuse, R34, R152 ;  /* 0x0000002210cc723c */ /* 0x040fe40000001898 */
[----:B---3--:R-:W-:Y:S04]  /*efa0*/  LDSM.16.M88.4 R20, [R231+0x9100] ;  /* 0x00910000e714783b */ /* 0x008fe80000000200 */
[----:B------:R-:W-:Y:S02]  /*efb0*/  LDSM.16.M88.4 R72, [R229+0x3900] ;  /* 0x00390000e548783b */ /* 0x000fe40000000200 */
[C---:B------:R-:W-:Y:S02]  /*efc0*/  HMMA.16816.F32 R200, R16.reuse, R30, R156 ;  /* 0x0000001e10c8723c */ /* 0x040fe4000000189c */
[----:B------:R-:W3:Y:S04]  /*efd0*/  LDSM.16.M88.4 R84, [R229+0x6900] ;  /* 0x00690000e554783b */ /* 0x000ee80000000200 */
[----:B------:R-:W4:Y:S02]  /*efe0*/  LDSM.16.M88.4 R64, [R229+0x4900] ;  /* 0x00490000e540783b */ /* 0x000f240000000200 */
[----:B------:R-:W-:Y:S02]  /*eff0*/  HMMA.16816.F32 R180, R16, R26, R180 ;  /* 0x0000001a10b4723c */ /* 0x000fe400000018b4 */
[----:B------:R-:W5:Y:S04]  /*f000*/  LDSM.16.M88.4 R60, [R229+0x5100] ;  /* 0x00510000e53c783b */ /* 0x000f680000000200 */
[----:B------:R-:W1:Y:S02]  /*f010*/  LDSM.16.M88.4 R56, [R229+0x5900] ;  /* 0x00590000e538783b */ /* 0x000e640000000200 */
[C---:B------:R-:W-:Y:S02]  /*f020*/  HMMA.16816.F32 R188, R8.reuse, R80, R188 ;  /* 0x0000005008bc723c */ /* 0x040fe400000018bc */
[----:B------:R-:W1:Y:S04]  /*f030*/  LDSM.16.M88.4 R52, [R229+0x6100] ;  /* 0x00610000e534783b */ /* 0x000e680000000200 */
[----:B------:R-:W1:Y:S02]  /*f040*/  LDSM.16.M88.4 R68, [R229+0x4100] ;  /* 0x00410000e544783b */ /* 0x000e640000000200 */
[C---:B------:R-:W-:Y:S02]  /*f050*/  HMMA.16816.F32 R192, R8.reuse, R76, R192 ;  /* 0x0000004c08c0723c */ /* 0x040fe400000018c0 */
[----:B------:R-:W1:Y:S04]  /*f060*/  LDSM.16.M88.4 R16, [R231+0x7100] ;  /* 0x00710000e710783b */ /* 0x000e680000000200 */
[----:B--2---:R-:W-:Y:S02]  /*f070*/  LDSM.16.M88.4 R12, [R232+0x7100] ;  /* 0x00710000e80c783b */ /* 0x004fe40000000200 */
[C---:B------:R-:W-:Y:S02]  /*f080*/  HMMA.16816.F32 R196, R8.reuse, R48, R148 ;  /* 0x0000003008c4723c */ /* 0x040fe40000001894 */
[----:B------:R-:W0:Y:S06]  /*f090*/  LDGDEPBAR ;  /* 0x00000000000079af */ /* 0x000e2c0000000000 */
[C---:B------:R-:W-:Y:S08]  /*f0a0*/  HMMA.16816.F32 R80, R8.reuse, R82, R176 ;  /* 0x000000520850723c */ /* 0x040ff000000018b0 */
[C---:B------:R-:W-:Y:S08]  /*f0b0*/  HMMA.16816.F32 R76, R8.reuse, R78, R172 ;  /* 0x0000004e084c723c */ /* 0x040ff000000018ac */
[C---:B------:R-:W-:Y:S08]  /*f0c0*/  HMMA.16816.F32 R212, R8.reuse, R44, R144 ;  /* 0x0000002c08d4723c */ /* 0x040ff00000001890 */
[C---:B------:R-:W-:Y:S01]  /*f0d0*/  HMMA.16816.F32 R148, R8.reuse, R50, R164 ;  /* 0x000000320894723c */ /* 0x040fe200000018a4 */
[----:B------:R-:W-:Y:S07]  /*f0e0*/  LDSM.16.M88.4 R48, [R228] ;  /* 0x00000000e430783b */ /* 0x000fee0000000200 */
[C---:B------:R-:W-:Y:S01]  /*f0f0*/  HMMA.16816.F32 R156, R8.reuse, R46, R160 ;  /* 0x0000002e089c723c */ /* 0x040fe200000018a0 */
[----:B------:R-:W-:Y:S07]  /*f100*/  LDSM.16.M88.4 R44, [R228+0x800] ;  /* 0x00080000e42c783b */ /* 0x000fee0000000200 */
        /* <DEDUP_REMOVED lines=9> */
[----:B------:R-:W2:Y:S03]  /*f1a0*/  LDSM.16.M88.4 R24, [R228+0x3000] ;  /* 0x00300000e418783b */ /* 0x000ea60000000200 */
[C---:B---3--:R-:W-:Y:S01]  /*f1b0*/  HMMA.16816.F32 R136, R20.reuse, R84, R40 ;  /* 0x000000541488723c */ /* 0x048fe20000001828 */
[----:B------:R-:W3:Y:S07]  /*f1c0*/  LDSM.16.M88.4 R40, [R228+0x1000] ;  /* 0x00100000e428783b */ /* 0x000eee0000000200 */
[----:B------:R-:W-:Y:S01]  /*f1d0*/  HMMA.16816.F32 R132, R20, R74, R36 ;  /* 0x0000004a1484723c */ /* 0x000fe20000001824 */
[----:B------:R-:W2:Y:S01]  /*f1e0*/  LDSM.16.M88.4 R36, [R228+0x1800] ;  /* 0x00180000e424783b */ /* 0x000ea20000000200 */
[----:B------:R-:W-:-:S06]  /*f1f0*/  DEPBAR.LE SB0, 0x0 ;  /* 0x000080000000791a */ /* 0x000fcc0000000000 */
[C---:B----4-:R-:W-:Y:S08]  /*f200*/  HMMA.16816.F32 R160, R20.reuse, R64, R100 ;  /* 0x0000004014a0723c */ /* 0x050ff00000001864 */
[C---:B-----5:R-:W-:Y:S08]  /*f210*/  HMMA.16816.F32 R152, R20.reuse, R60, R96 ;  /* 0x0000003c1498723c */ /* 0x060ff00000001860 */
[C---:B-1----:R-:W-:Y:S08]  /*f220*/  HMMA.16816.F32 R144, R20.reuse, R56, R88 ;  /* 0x000000381490723c */ /* 0x042ff00000001858 */
        /* <DEDUP_REMOVED lines=21> */
[C---:B------:R-:W-:Y:S07]  /*f380*/  HMMA.16816.F32 R20, R16.reuse, R84, R236 ;  /* 0x000000541014723c */ /* 0x040fee00000018ec */
[C---:B------:R-:W-:Y:S01]  /*f390*/  IADD3 R239, R234.reuse, 0x1000, RZ ;  /* 0x00001000eaef7810 */ /* 0x040fe20007ffe0ff */
[----:B------:R-:W-:Y:S01]  /*f3a0*/  HMMA.16816.F32 R16, R16, R86, R176 ;  /* 0x000000561010723c */ /* 0x000fe200000018b0 */
[----:B------:R-:W-:-:S02]  /*f3b0*/  IADD3 R238, R234, 0x1800, RZ ;  /* 0x00001800eaee7810 */ /* 0x000fc40007ffe0ff */
[C---:B------:R-:W-:Y:S02]  /*f3c0*/  IADD3 R237, R234.reuse, 0x2000, RZ ;  /* 0x00002000eaed7810 */ /* 0x040fe40007ffe0ff */
[----:B------:R-:W-:-:S03]  /*f3d0*/  IADD3 R236, R234, 0x2800, RZ ;  /* 0x00002800eaec7810 */ /* 0x000fc60007ffe0ff */
[C---:B--2---:R-:W-:Y:S08]  /*f3e0*/  HMMA.16816.F32 R136, R8.reuse, R24, R136 ;  /* 0x000000180888723c */ /* 0x044ff00000001888 */
[----:B------:R-:W-:Y:S08]  /*f3f0*/  HMMA.16816.F32 R104, R8, R26, R104 ;  /* 0x0000001a0868723c */ /* 0x000ff00000001868 */
[----:B------:R-:W-:Y:S08]  /*f400*/  HMMA.16816.F32 R20, R12, R24, R20 ;  /* 0x000000180c14723c */ /* 0x000ff00000001814 */
[C---:B------:R-:W-:Y:S08]  /*f410*/  HMMA.16816.F32 R172, R8.reuse, R48, R172 ;  /* 0x0000003008ac723c */ /* 0x040ff000000018ac */
[C---:B------:R-:W-:Y:S08]  /*f420*/  HMMA.16816.F32 R132, R8.reuse, R50, R132 ;  /* 0x000000320884723c */ /* 0x040ff00000001884 */
[C---:B------:R-:W-:Y:S08]  /*f430*/  HMMA.16816.F32 R164, R8.reuse, R44, R164 ;  /* 0x0000002c08a4723c */ /* 0x040ff000000018a4 */
[C---:B------:R-:W-:Y:S08]  /*f440*/  HMMA.16816.F32 R128, R8.reuse, R46, R128 ;  /* 0x0000002e0880723c */ /* 0x040ff00000001880 */
[C---:B---3--:R-:W-:Y:S08]  /*f450*/  HMMA.16816.F32 R160, R8.reuse, R40, R160 ;  /* 0x0000002808a0723c */ /* 0x048ff000000018a0 */
        /* <DEDUP_REMOVED lines=87> */
.L_x_783:
        /* <DEDUP_REMOVED lines=8> */
[----:B------:R-:W-:Y:S01]  /*fa50*/  STL [R1+0x40], R119 ;  /* 0x0000407701007387 */ /* 0x000fe20000100800 */
[----:B------:R-:W-:Y:S01]  /*fa60*/  LOP3.LUT R6, R6, 0xfffffffc, RZ, 0xc0, !PT ;  /* 0xfffffffc06067812 */ /* 0x000fe200078ec0ff */
[----:B------:R-:W-:Y:S01]  /*fa70*/  FMUL.FTZ R39, R55, c[0x0][0x320] ;  /* 0x0000c80037277a20 */ /* 0x000fe20000410000 */
[----:B------:R-:W-:Y:S01]  /*fa80*/  PLOP3.LUT P0, PT, PT, PT, UP2, 0x80, 0x0 ;  /* 0x000000000000781c */ /* 0x000fe20003f0f028 */
[----:B------:R-:W-:Y:S01]  /*fa90*/  FMUL.FTZ R10, R175, c[0x0][0x320] ;  /* 0x0000c800af0a7a20 */ /* 0x000fe20000410000 */
[----:B------:R-:W-:Y:S01]  /*faa0*/  ULDC.64 UR4, c[0x0][0x2c8] ;  /* 0x0000b20000047ab9 */ /* 0x000fe20000000a00 */
[----:B------:R-:W-:Y:S01]  /*fab0*/  FMUL.FTZ R37, R54, c[0x0][0x320] ;  /* 0x0000c80036257a20 */ /* 0x000fe20000410000 */
[----:B------:R-:W0:Y:S01]  /*fac0*/  LDGDEPBAR ;  /* 0x00000000000079af */ /* 0x000e220000000000 */
[----:B------:R-:W-:-:S02]  /*fad0*/  FMUL.FTZ R38, R22, c[0x0][0x320] ;  /* 0x0000c80016267a20 */ /* 0x000fc40000410000 */
[----:B------:R-:W-:Y:S02]  /*fae0*/  FMUL.FTZ R42, R23, c[0x0][0x320] ;  /* 0x0000c800172a7a20 */ /* 0x000fe40000410000 */
[----:B-1----:R-:W-:Y:S02]  /*faf0*/  FMUL.FTZ R3, R92, c[0x0][0x320] ;  /* 0x0000c8005c037a20 */ /* 0x002fe40000410000 */
[----:B------:R-:W-:Y:S02]  /*fb00*/  FMUL.FTZ R23, R71, c[0x0][0x320] ;  /* 0x0000c80047177a20 */ /* 0x000fe40000410000 */
[----:B------:R1:W-:Y:S01]  /*fb10*/  MUFU.TANH R182, R3 ;  /* 0x0000000300b67308 */ /* 0x0003e20000002400 */
[----:B------:R-:W-:Y:S02]  /*fb20*/  FMUL.FTZ R36, R59, c[0x0][0x320] ;  /* 0x0000c8003b247a20 */ /* 0x000fe40000410000 */
[----:B------:R-:W-:Y:S02]  /*fb30*/  FMUL.FTZ R26, R26, c[0x0][0x320] ;  /* 0x0000c8001a1a7a20 */ /* 0x000fe40000410000 */
[----:B------:R-:W-:-:S02]  /*fb40*/  FMUL.FTZ R27, R27, c[0x0][0x320] ;  /* 0x0000c8001b1b7a20 */ /* 0x000fc40000410000 */
[----:B------:R-:W-:-:S04]  /*fb50*/  IMAD.SHL.U32 R224, R0, 0x2, RZ ;  /* 0x0000000200e07824 */ /* 0x000fc800078e00ff */
[--C-:B------:R-:W-:Y:S02]  /*fb60*/  IMAD R225, R4, 0x2, R224.reuse ;  /* 0x0000000204e17824 */ /* 0x100fe400078e02e0 */
[C---:B------:R-:W-:Y:S02]  /*fb70*/  IMAD R227, R2.reuse, 0x2, R224 ;  /* 0x0000000202e37824 */ /* 0x040fe400078e02e0 */
[----:B------:R-:W-:Y:S02]  /*fb80*/  IMAD R226, R2, 0x2, R225 ;  /* 0x0000000202e27824 */ /* 0x000fe400078e02e1 */
[----:B-1----:R-:W-:-:S04]  /*fb90*/  FMUL.FTZ R3, R93, c[0x0][0x320] ;  /* 0x0000c8005d037a20 */ /* 0x002fc80000410000 */
        /* <DEDUP_REMOVED lines=40> */
[----:B------:R1:W-:Y:S08]  /*fe20*/  MUFU.TANH R24, R10 ;  /* 0x0000000a00187308 */ /* 0x0003f00000002400 */
[----:B------:R2:W-:Y:S01]  /*fe30*/  MUFU.TANH R85, R3 ;  /* 0x0000000300557308 */ /* 0x0005e20000002400 */
[----:B-1----:R-:W-:-:S07]  /*fe40*/  FMUL.FTZ R10, R90, c[0x0][0x320] ;  /* 0x0000c8005a0a7a20 */ /* 0x002fce0000410000 */
[----:B------:R1:W-:Y:S01]  /*fe50*/  MUFU.TANH R19, R10 ;  /* 0x0000000a00137308 */ /* 0x0003e20000002400 */
[----:B--2---:R-:W-:-:S07]  /*fe60*/  FMUL.FTZ R3, R25, c[0x0][0x320] ;  /* 0x0000c80019037a20 */ /* 0x004fce0000410000 */
[----:B------:R2:W-:Y:S01]  /*fe70*/  MUFU.TANH R84, R3 ;  /* 0x0000000300547308 */ /* 0x0005e20000002400 */
[----:B-1----:R-:W-:-:S07]  /*fe80*/  FMUL.FTZ R10, R129, c[0x0][0x320] ;  /* 0x0000c800810a7a20 */ /* 0x002fce0000410000 */
[----:B------:R-:W-:Y:S01]  /*fe90*/  MUFU.TANH R10, R10 ;  /* 0x0000000a000a7308 */ /* 0x000fe20000002400 */
[----:B--2---:R-:W-:-:S07]  /*fea0*/  FMUL.FTZ R3, R100, c[0x0][0x320] ;  /* 0x0000c80064037a20 */ /* 0x004fce0000410000 */
[----:B------:R1:W2:Y:S02]  /*feb0*/  MUFU.TANH R20, R3 ;  /* 0x0000000300147308 */ /* 0x0002a40000002400 */
[----:B-1----:R-:W-:-:S06]  /*fec0*/  FMUL.FTZ R3, R101, c[0x0][0x320] ;  /* 0x0000c80065037a20 */ /* 0x002fcc0000410000 */
[----:B------:R1:W3:Y:S02]  /*fed0*/  MUFU.TANH R29, R3 ;  /* 0x00000003001d7308 */ /* 0x0002e40000002400 */
[----:B-1----:R-:W-:-:S06]  /*fee0*/  FMUL.FTZ R3, R96, c[0x0][0x320] ;  /* 0x0000c80060037a20 */ /* 0x002fcc0000410000 */
[----:B------:R1:W4:Y:S02]  /*fef0*/  MUFU.TANH R30, R3 ;  /* 0x00000003001e7308 */ /* 0x0003240000002400 */
[----:B-1----:R-:W-:-:S06]  /*ff00*/  FMUL.FTZ R3, R68, c[0x0][0x320] ;  /* 0x0000c80044037a20 */ /* 0x002fcc0000410000 */
[----:B------:R1:W1:Y:S02]  /*ff10*/  MUFU.TANH R32, R3 ;  /* 0x0000000300207308 */ /* 0x0002640000002400 */
        /* <DEDUP_REMOVED lines=99> */
[----:B------:R-:W-:Y:S08]  /*10550*/  MUFU.TANH R58, R9 ;  /* 0x00000009003a7308 */ /* 0x000ff00000002400 */
        /* <DEDUP_REMOVED lines=33> */
[----:B------:R-:W-:Y:S01]  /*10770*/  LOP3.LUT R8, R3, 0xffffffc, RZ, 0xc0, !PT ;  /* 0x0ffffffc03087812 */ /* 0x000fe200078ec0ff */
[----:B------:R-:W-:Y:S01]  /*10780*/  IMAD.IADD R3, R246, 0x1, -R6 ;  /* 0x00000001f6037824 */ /* 0x000fe200078e0a06 */
[----:B------:R-:W-:-:S03]  /*10790*/  LEA.HI R7, R7, R5, RZ, 0x2 ;  /* 0x0000000507077211 */ /* 0x000fc600078f10ff */
[----:B------:R-:W-:Y:S01]  /*107a0*/  IMAD.IADD R9, R245, 0x1, -R8 ;  /* 0x00000001f5097824 */ /* 0x000fe200078e0a08 */
[----:B------:R-:W-:Y:S02]  /*107b0*/  LEA.HI.SX32 R8, R7, UR17, 0x1e ;  /* 0x0000001107087c11 */ /* 0x000fe4000f8ff2ff */
[----:B------:R-:W-:-:S03]  /*107c0*/  LEA.HI R6, R3, R3, RZ, 0x1 ;  /* 0x0000000303067211 */ /* 0x000fc600078f08ff */
[----:B------:R-:W-:Y:S01]  /*107d0*/  IMAD R11, R9, 0x10, R8 ;  /* 0x00000010090b7824 */ /* 0x000fe200078e0208 */
[C---:B------:R-:W-:Y:S01]  /*107e0*/  LOP3.LUT R9, R6.reuse, 0x1ffffffe, RZ, 0xc0, !PT ;  /* 0x1ffffffe06097812 */ /* 0x040fe200078ec0ff */
[----:B------:R-:W-:-:S05]  /*107f0*/  IMAD.SHL.U32 R8, R6, 0x20, RZ ;  /* 0x0000002006087824 */ /* 0x000fca00078e00ff */
[----:B------:R-:W-:Y:S02]  /*10800*/  LOP3.LUT R6, R8, 0xffffffc0, RZ, 0xc0, !PT ;  /* 0xffffffc008067812 */ /* 0x000fe400078ec0ff */
[----:B------:R-:W-:Y:S01]  /*10810*/  IADD3 R8, R3, -R9, RZ ;  /* 0x8000000903087210 */ /* 0x000fe20007ffe0ff */
[----:B------:R-:W-:Y:S02]  /*10820*/  FMUL.FTZ R9, R130, c[0x0][0x320] ;  /* 0x0000c80082097a20 */ /* 0x000fe40000410000 */
[----:B------:R-:W-:Y:S02]  /*10830*/  IMAD.IADD R3, R6, 0x1, R11 ;  /* 0x0000000106037824 */ /* 0x000fe400078e020b */
[----:B------:R-:W-:Y:S02]  /*10840*/  FMUL.FTZ R6, R105, c[0x0][0x320] ;  /* 0x0000c80069067a20 */ /* 0x000fe40000410000 */
[----:B------:R-:W-:Y:S01]  /*10850*/  IMAD R12, R8, 0x8, R3 ;  /* 0x00000008080c7824 */ /* 0x000fe200078e0203 */
[----:B------:R-:W-:Y:S01]  /*10860*/  MUFU.TANH R9, R9 ;  /* 0x0000000900097308 */ /* 0x000fe20000002400 */
[----:B------:R-:W-:-:S02]  /*10870*/  FMUL.FTZ R3, R104, c[0x0][0x320] ;  /* 0x0000c80068037a20 */ /* 0x000fc40000410000 */
[----:B------:R-:W-:Y:S01]  /*10880*/  @P1 IMAD.HI.U32 R8, R12, c[0x0][0x2c8], RZ ;  /* 0x0000b2000c081a27 */ /* 0x000fe200078e00ff */
[----:B------:R-:W-:Y:S03]  /*10890*/  STL [R1+0x24], R12 ;  /* 0x0000240c01007387 */ /* 0x000fe60000100800 */
[----:B------:R-:W-:Y:S01]  /*108a0*/  FMUL.FTZ R11, R128, c[0x0][0x320] ;  /* 0x0000c800800b7a20 */ /* 0x000fe20000410000 */
[----:B------:R1:W-:Y:S08]  /*108b0*/  MUFU.TANH R18, R3 ;  /* 0x0000000300127308 */ /* 0x0003f00000002400 */
[----:B------:R2:W-:Y:S01]  /*108c0*/  MUFU.TANH R17, R6 ;  /* 0x0000000600117308 */ /* 0x0005e20000002400 */
[----:B-1----:R-:W-:Y:S01]  /*108d0*/  IMAD.MOV.U32 R3, RZ, RZ, R12 ;  /* 0x000000ffff037224 */ /* 0x002fe200078e000c */
[----:B------:R-:W-:-:S06]  /*108e0*/  @P0 SHF.R.U32.HI R3, RZ, c[0x0][0x2cc], R8 ;  /* 0x0000b300ff030a19 */ /* 0x000fcc0000011608 */
[----:B------:R-:W-:Y:S01]  /*108f0*/  MUFU.TANH R11, R11 ;  /* 0x0000000b000b7308 */ /* 0x000fe20000002400 */
[----:B------:R-:W1:Y:S01]  /*10900*/  SHFL.IDX PT, R12, R3, RZ, 0x1c1f ;  /* 0x001c1fff030c7589 */ /* 0x000e6200000e0000 */
[----:B--2---:R-:W-:-:S03]  /*10910*/  FMUL.FTZ R6, R106, c[0x0][0x320] ;  /* 0x0000c8006a067a20 */ /* 0x004fc60000410000 */
[----:B------:R-:W2:Y:S03]  /*10920*/  SHFL.IDX PT, R13, R3, 0x1, 0x1c1f ;  /* 0x003c1f00030d7f89 */ /* 0x000ea600000e0000 */
[----:B------:R1:W-:Y:S01]  /*10930*/  MUFU.TANH R55, R6 ;  /* 0x0000000600377308 */ /* 0x0003e20000002400 */
[----:B------:R-:W1:Y:S04]  /*10940*/  SHFL.IDX PT, R15, R3, 0x2, 0x1c1f ;  /* 0x005c1f00030f7f89 */ /* 0x000e6800000e0000 */
[----:B------:R1:W2:Y:S02]  /*10950*/  SHFL.IDX PT, R14, R3, 0x3, 0x1c1f ;  /* 0x007c1f00030e7f89 */ /* 0x0002a400000e0000 */
[----:B-1----:R-:W-:-:S05]  /*10960*/  LOP3.LUT R3, R7, 0x7ffffffc, RZ, 0xc0, !PT ;  /* 0x7ffffffc07037812 */ /* 0x002fca00078ec0ff */
[----:B------:R-:W-:Y:S01]  /*10970*/  IMAD.IADD R6, R5, 0x1, -R3 ;  /* 0x0000000105067824 */ /* 0x000fe200078e0a03 */
[----:B------:R-:W-:Y:S01]  /*10980*/  MOV R3, UR12 ;  /* 0x0000000c00037c02 */ /* 0x000fe20008000f00 */
[----:B------:R-:W-:Y:S02]  /*10990*/  FMUL.FTZ R5, R107, c[0x0][0x320] ;  /* 0x0000c8006b057a20 */ /* 0x000fe40000410000 */
[----:B------:R-:W-:Y:S02]  /*109a0*/  IMAD.SHL.U32 R74, R6, 0x2, RZ ;  /* 0x00000002064a7824 */ /* 0x000fe400078e00ff */
[----:B------:R1:W-:Y:S03]  /*109b0*/  MUFU.TANH R54, R5 ;  /* 0x0000000500367308 */ /* 0x0003e60000002400 */
[C---:B------:R-:W-:Y:S01]  /*109c0*/  IADD3 R3, -R74.reuse, 0x1, R3 ;  /* 0x000000014a037810 */ /* 0x040fe20007ffe103 */
[----:B------:R4:W-:Y:S01]  /*109d0*/  STL [R1+0x28], R74 ;  /* 0x0000284a01007387 */ /* 0x0009e20000100800 */
[----:B------:R-:W-:-:S02]  /*109e0*/  IADD3 R8, -R74, UR12, RZ ;  /* 0x0000000c4a087c10 */ /* 0x000fc4000fffe1ff */
[----:B------:R-:W-:-:S05]  /*109f0*/  IADD3 R3, R3, -UR20, RZ ;  /* 0x8000001403037c10 */ /* 0x000fca000fffe0ff */
[C---:B------:R-:W-:Y:S02]  /*10a00*/  IMAD.IADD R6, R3.reuse, 0x1, R12 ;  /* 0x0000000103067824 */ /* 0x040fe400078e020c */
[----:B--2---:R-:W-:Y:S01]  /*10a10*/  IMAD.IADD R7, R3, 0x1, R13 ;  /* 0x0000000103077824 */ /* 0x004fe200078e020d */
[----:B------:R-:W-:Y:S01]  /*10a20*/  MUFU.TANH R12, R39 ;  /* 0x00000027000c7308 */ /* 0x000fe20000002400 */
[----:B-1----:R-:W-:Y:S01]  /*10a30*/  FMUL.FTZ R5, R91, c[0x0][0x320] ;  /* 0x0000c8005b057a20 */ /* 0x002fe20000410000 */
[C---:B------:R-:W-:Y:S02]  /*10a40*/  IMNMX R6, R8.reuse, R6, PT ;  /* 0x0000000608067217 */ /* 0x040fe40003800200 */
[----:B------:R-:W-:Y:S02]  /*10a50*/  IMNMX R7, R8, R7, PT ;  /* 0x0000000708077217 */ /* 0x000fe40003800200 */
[C---:B------:R-:W-:Y:S02]  /*10a60*/  ISETP.GT.AND P0, PT, R6.reuse, RZ, PT ;  /* 0x000000ff0600720c */ /* 0x040fe40003f04270 */
[----:B------:R-:W-:Y:S01]  /*10a70*/  ISETP.GT.AND P1, PT, R6, 0x1, PT ;  /* 0x000000010600780c */ /* 0x000fe20003f24270 */
[----:B------:R1:W2:Y:S01]  /*10a80*/  MUFU.TANH R16, R5 ;  /* 0x0000000500107308 */ /* 0x0002a20000002400 */
[----:B------:R-:W-:-:S02]  /*10a90*/  FSEL R20, R20, -INF , P0 ;  /* 0xff80000014147808 */ /* 0x000fc40000000000 */
[----:B---3--:R-:W-:Y:S02]  /*10aa0*/  FSEL R29, R29, -INF , P1 ;  /* 0xff8000001d1d7808 */ /* 0x008fe40000800000 */
[C---:B------:R-:W-:Y:S02]  /*10ab0*/  ISETP.GT.AND P2, PT, R6.reuse, 0x8, PT ;  /* 0x000000080600780c */ /* 0x040fe40003f44270 */
[C---:B------:R-:W-:Y:S01]  /*10ac0*/  ISETP.GT.AND P3, PT, R6.reuse, 0x9, PT ;  /* 0x000000090600780c */ /* 0x040fe20003f64270 */
[----:B------:R-:W-:Y:S01]  /*10ad0*/  MUFU.TANH R13, R37 ;  /* 0x00000025000d7308 */ /* 0x000fe20000002400 */
[C---:B------:R-:W-:Y:S02]  /*10ae0*/  ISETP.GT.AND P0, PT, R6.reuse, 0x10, PT ;  /* 0x000000100600780c */ /* 0x040fe40003f04270 */
[----:B------:R-:W-:Y:S02]  /*10af0*/  ISETP.GT.AND P1, PT, R6, 0x11, PT ;  /* 0x000000110600780c */ /* 0x000fe40003f24270 */
[----:B----4-:R-:W-:-:S02]  /*10b00*/  FSEL R30, R30, -INF , P2 ;  /* 0xff8000001e1e7808 */ /* 0x010fc40001000000 */
[----:B------:R-:W-:Y:S01]  /*10b10*/  FSEL R31, R31, -INF , P3 ;  /* 0xff8000001f1f7808 */ /* 0x000fe20001800000 */
[----:B-1----:R-:W-:Y:S01]  /*10b20*/  IMAD.IADD R5, R3, 0x1, R15 ;  /* 0x0000000103057824 */ /* 0x002fe200078e020f */
[----:B------:R-:W-:Y:S02]  /*10b30*/  FSEL R93, R182, -INF , P0 ;  /* 0xff800000b65d7808 */ /* 0x000fe40000000000 */
[----:B------:R-:W-:Y:S02]  /*10b40*/  FSEL R94, R181, -INF , P1 ;  /* 0xff800000b55e7808 */ /* 0x000fe40000800000 */
[C---:B------:R-:W-:Y:S02]  /*10b50*/  ISETP.GT.AND P2, PT, R6.reuse, 0x18, PT ;  /* 0x000000180600780c */ /* 0x040fe40003f44270 */
[C---:B------:R-:W-:Y:S02]  /*10b60*/  ISETP.GT.AND P3, PT, R6.reuse, 0x19, PT ;  /* 0x000000190600780c */ /* 0x040fe40003f64270 */
[----:B------:R-:W-:-:S02]  /*10b70*/  ISETP.GT.AND P0, PT, R6, 0x20, PT ;  /* 0x000000200600780c */ /* 0x000fc40003f04270 */
[----:B------:R-:W-:Y:S02]  /*10b80*/  ISETP.GT.AND P1, PT, R6, 0x21, PT ;  /* 0x000000210600780c */ /* 0x000fe40003f24270 */
[----:B------:R-:W-:Y:S02]  /*10b90*/  FSEL R95, R180, -INF , P2 ;  /* 0xff800000b45f7808 */ /* 0x000fe40001000000 */
[----:B------:R-:W-:Y:S02]  /*10ba0*/  FSEL R96, R171, -INF , P3 ;  /* 0xff800000ab607808 */ /* 0x000fe40001800000 */
[----:B------:R-:W-:Y:S02]  /*10bb0*/  FSEL R131, R158, -INF , P0 ;  /* 0xff8000009e837808 */ /* 0x000fe40000000000 */
[----:B------:R-:W-:Y:S02]  /*10bc0*/  FSEL R139, R157, -INF , P1 ;  /* 0xff8000009d8b7808 */ /* 0x000fe40000800000 */
[----:B------:R-:W-:-:S02]  /*10bd0*/  ISETP.GT.AND P2, PT, R6, 0x28, PT ;  /* 0x000000280600780c */ /* 0x000fc40003f44270 */
[C---:B------:R-:W-:Y:S02]  /*10be0*/  ISETP.GT.AND P3, PT, R6.reuse, 0x29, PT ;  /* 0x000000290600780c */ /* 0x040fe40003f64270 */
[C---:B------:R-:W-:Y:S02]  /*10bf0*/  ISETP.GT.AND P0, PT, R6.reuse, 0x30, PT ;  /* 0x000000300600780c */ /* 0x040fe40003f04270 */
[----:B------:R-:W-:Y:S02]  /*10c00*/  ISETP.GT.AND P1, PT, R6, 0x31, PT ;  /* 0x000000310600780c */ /* 0x000fe40003f24270 */
[----:B------:R-:W-:Y:S02]  /*10c10*/  FSEL R140, R149, -INF , P2 ;  /* 0xff800000958c7808 */ /* 0x000fe40001000000 */
[----:B------:R-:W-:Y:S02]  /*10c20*/  FSEL R146, R148, -INF , P3 ;  /* 0xff80000094927808 */ /* 0x000fe40001800000 */
[----:B------:R-:W-:-:S02]  /*10c30*/  FSEL R151, R151, -INF , P0 ;  /* 0xff80000097977808 */ /* 0x000fc40000000000 */
[----:B------:R-:W-:Y:S02]  /*10c40*/  FSEL R153, R118, -INF , P1 ;  /* 0xff80000076997808 */ /* 0x000fe40000800000 */
[C---:B------:R-:W-:Y:S02]  /*10c50*/  ISETP.GT.AND P2, PT, R6.reuse, 0x38, PT ;  /* 0x000000380600780c */ /* 0x040fe40003f44270 */
[C---:B------:R-:W-:Y:S02]  /*10c60*/  ISETP.GT.AND P3, PT, R6.reuse, 0x39, PT ;  /* 0x000000390600780c */ /* 0x040fe40003f64270 */
[C---:B------:R-:W-:Y:S02]  /*10c70*/  ISETP.GT.AND P0, PT, R6.reuse, 0x40, PT ;  /* 0x000000400600780c */ /* 0x040fe40003f04270 */
[----:B------:R-:W-:Y:S02]  /*10c80*/  ISETP.GT.AND P1, PT, R6, 0x41, PT ;  /* 0x000000410600780c */ /* 0x000fe40003f24270 */
[----:B------:R-:W-:-:S02]  /*10c90*/  FSEL R155, R32, -INF , P2 ;  /* 0xff800000209b7808 */ /* 0x000fc40001000000 */
[----:B------:R-:W-:Y:S02]  /*10ca0*/  FSEL R159, R159, -INF , P3 ;  /* 0xff8000009f9f7808 */ /* 0x000fe40001800000 */
        /* <DEDUP_REMOVED lines=19> */
[----:B------:R-:W-:Y:S02]  /*10de0*/  ISETP.GT.AND P3, PT, R6, 0x69, PT ;  /* 0x000000690600780c */ /* 0x000fe40003f64270 */
[C---:B------:R-:W-:Y:S02]  /*10df0*/  ISETP.GT.AND P0, PT, R7.reuse, RZ, PT ;  /* 0x000000ff0700720c */ /* 0x040fe40003f04270 */
        /* <DEDUP_REMOVED lines=17> */
[----:B------:R-:W-:Y:S02]  /*10f10*/  IMNMX R5, R8, R5, PT ;  /* 0x0000000508057217 */ /* 0x000fe40003800200 */
[----:B------:R-:W-:Y:S02]  /*10f20*/  FSEL R118, R19, -INF , P2 ;  /* 0xff80000013767808 */ /* 0x000fe40001000000 */
[----:B--2---:R-:W-:-:S02]  /*10f30*/  FSEL R129, R16, -INF , P3 ;  /* 0xff80000010817808 */ /* 0x004fc40001800000 */
[----:B------:R-:W-:Y:S02]  /*10f40*/  FSEL R150, R150, -INF , P0 ;  /* 0xff80000096967808 */ /* 0x000fe40000000000 */
[----:B------:R-:W-:Y:S02]  /*10f50*/  FSEL R152, R80, -INF , P1 ;  /* 0xff80000050987808 */ /* 0x000fe40000800000 */
[C---:B------:R-:W-:Y:S02]  /*10f60*/  ISETP.GT.AND P2, PT, R5.reuse, RZ, PT ;  /* 0x000000ff0500720c */ /* 0x040fe40003f44270 */
[C---:B------:R-:W-:Y:S02]  /*10f70*/  ISETP.GT.AND P3, PT, R5.reuse, 0x1, PT ;  /* 0x000000010500780c */ /* 0x040fe40003f64270 */
[C---:B------:R-:W-:Y:S02]  /*10f80*/  ISETP.GT.AND P0, PT, R5.reuse, 0x8, PT ;  /* 0x000000080500780c */ /* 0x040fe40003f04270 */
[----:B------:R-:W-:-:S02]  /*10f90*/  ISETP.GT.AND P1, PT, R5, 0x9, PT ;  /* 0x000000090500780c */ /* 0x000fc40003f24270 */
[----:B------:R-:W-:Y:S02]  /*10fa0*/  FSEL R16, R53, -INF , P2 ;  /* 0xff80000035107808 */ /* 0x000fe40001000000 */
        /* <DEDUP_REMOVED lines=10> */
[----:B------:R-:W-:Y:S01]  /*11050*/  FSEL R80, R10, -INF , P1 ;  /* 0xff8000000a507808 */ /* 0x000fe20000800000 */
[----:B------:R-:W-:Y:S01]  /*11060*/  MUFU.TANH R11, R38 ;  /* 0x00000026000b7308 */ /* 0x000fe20000002400 */
        /* <DEDUP_REMOVED lines=36> */
[----:B------:R-:W-:-:S02]  /*112b0*/  FMNMX.FTZ R5, R20, R29, !PT ;  /* 0x0000001d14057209 */ /* 0x000fc40007810000 */
[----:B------:R-:W-:Y:S02]  /*112c0*/  FMNMX.FTZ R6, R16, R19, !PT ;  /* 0x0000001310067209 */ /* 0x000fe40007810000 */
[----:B------:R-:W-:Y:S02]  /*112d0*/  FMNMX.FTZ R5, R30, R5, !PT ;  /* 0x000000051e057209 */ /* 0x000fe40007810000 */
[----:B------:R-:W-:Y:S02]  /*112e0*/  IADD3 R3, R3, R14, RZ ;  /* 0x0000000e03037210 */ /* 0x000fe40007ffe0ff */
[----:B------:R-:W-:Y:S02]  /*112f0*/  FMNMX.FTZ R5, R31, R5, !PT ;  /* 0x000000051f057209 */ /* 0x000fe40007810000 */
[----:B------:R-:W-:Y:S02]  /*11300*/  FMNMX.FTZ R6, R21, R6, !PT ;  /* 0x0000000615067209 */ /* 0x000fe40007810000 */
[----:B------:R-:W-:-:S02]  /*11310*/  FMNMX.FTZ R5, R93, R5, !PT ;  /* 0x000000055d057209 */ /* 0x000fc40007810000 */
[----:B------:R-:W-:Y:S02]  /*11320*/  IMNMX R3, R8, R3, PT ;  /* 0x0000000308037217 */ /* 0x000fe40003800200 */
[----:B------:R-:W-:Y:S02]  /*11330*/  FMNMX.FTZ R5, R94, R5, !PT ;  /* 0x000000055e057209 */ /* 0x000fe40007810000 */
[----:B------:R-:W-:Y:S02]  /*11340*/  FMNMX.FTZ R6, R22, R6, !PT ;  /* 0x0000000616067209 */ /* 0x000fe40007810000 */
[----:B------:R-:W-:Y:S02]  /*11350*/  FMNMX.FTZ R5, R95, R5, !PT ;  /* 0x000000055f057209 */ /* 0x000fe40007810000 */
[----:B------:R-:W-:Y:S02]  /*11360*/  FSEL R187, R28, -INF , P2 ;  /* 0xff8000001cbb7808 */ /* 0x000fe40001000000 */
[----:B------:R-:W-:-:S02]  /*11370*/  FMNMX.FTZ R5, R96, R5, !PT ;  /* 0x0000000560057209 */ /* 0x000fc40007810000 */
[----:B------:R-:W-:Y:S02]  /*11380*/  FSEL R104, R25, -INF , P3 ;  /* 0xff80000019687808 */ /* 0x000fe40001800000 */
[----:B------:R-:W-:Y:S02]  /*11390*/  FMNMX.FTZ R5, R131, R5, !PT ;  /* 0x0000000583057209 */ /* 0x000fe40007810000 */
[----:B------:R-:W-:Y:S02]  /*113a0*/  ISETP.GT.AND P2, PT, R3, RZ, PT ;  /* 0x000000ff0300720c */ /* 0x000fe40003f44270 */
[----:B------:R-:W-:Y:S02]  /*113b0*/  FMNMX.FTZ R5, R139, R5, !PT ;  /* 0x000000058b057209 */ /* 0x000fe40007810000 */
[----:B------:R-:W-:Y:S02]  /*113c0*/  ISETP.GT.AND P3, PT, R3, 0x1, PT ;  /* 0x000000010300780c */ /* 0x000fe40003f64270 */
[----:B------:R-:W-:-:S02]  /*113d0*/  FMNMX.FTZ R5, R140, R5, !PT ;  /* 0x000000058c057209 */ /* 0x000fc40007810000 */
[----:B------:R-:W-:Y:S02]  /*113e0*/  FMNMX.FTZ R6, R40, R6, !PT ;  /* 0x0000000628067209 */ /* 0x000fe40007810000 */
[----:B------:R-:W-:Y:S02]  /*113f0*/  FMNMX.FTZ R5, R146, R5, !PT ;  /* 0x0000000592057209 */ /* 0x000fe40007810000 */
[----:B------:R-:W-:Y:S02]  /*11400*/  FSEL R186, R18, -INF , P0 ;  /* 0xff80000012ba7808 */ /* 0x000fe40000000000 */
[----:B------:R-:W-:Y:S02]  /*11410*/  FMNMX.FTZ R5, R151, R5, !PT ;  /* 0x0000000597057209 */ /* 0x000fe40007810000 */
[----:B------:R-:W-:Y:S02]  /*11420*/  ISETP.GT.AND P0, PT, R3, 0x8, PT ;  /* 0x000000080300780c */ /* 0x000fe40003f04270 */
[----:B------:R-:W-:-:S02]  /*11430*/  FSEL R14, R45, -INF , P2 ;  /* 0xff8000002d0e7808 */ /* 0x000fc40001000000 */
[----:B------:R-:W-:Y:S02]  /*11440*/  FSEL R15, R24, -INF , P3 ;  /* 0xff800000180f7808 */ /* 0x000fe40001800000 */
[----:B------:R-:W-:Y:S02]  /*11450*/  FMNMX.FTZ R5, R153, R5, !PT ;  /* 0x0000000599057209 */ /* 0x000fe40007810000 */
[----:B------:R-:W-:Y:S02]  /*11460*/  FMNMX.FTZ R6, R41, R6, !PT ;  /* 0x0000000629067209 */ /* 0x000fe40007810000 */
[----:B------:R-:W-:Y:S02]  /*11470*/  FSEL R119, R17, -INF , P1 ;  /* 0xff80000011777808 */ /* 0x000fe40000800000 */
        /* <DEDUP_REMOVED lines=70> */
[----:B------:R-:W-:Y:S01]  /*118e0*/  ISETP.GT.AND P4, PT, R3, 0x41, PT ;  /* 0x000000410300780c */ /* 0x000fe20003f84270 */
[----:B------:R-:W1:Y:S01]  /*118f0*/  SHFL.BFLY PT, R10, R5, 0x2, 0x1f ;  /* 0x0c401f00050a7f89 */ /* 0x000e6200000e0000 */
[----:B------:R-:W-:Y:S02]  /*11900*/  FSEL R162, R162, -INF , P3 ;  /* 0xff800000a2a27808 */ /* 0x000fe40001800000 */
[----:B------:R-:W-:Y:S02]  /*11910*/  FMNMX.FTZ R8, R145, R8, !PT ;  /* 0x0000000891087209 */ /* 0x000fe40007810000 */
[----:B------:R-:W-:-:S02]  /*11920*/  FMNMX.FTZ R6, R207, R6, !PT ;  /* 0x00000006cf067209 */ /* 0x000fc40007810000 */
[----:B------:R-:W-:Y:S02]  /*11930*/  ISETP.GT.AND P1, PT, R3, 0x48, PT ;  /* 0x000000480300780c */ /* 0x000fe40003f24270 */
[----:B------:R-:W-:Y:S02]  /*11940*/  FSEL R163, R163, -INF , P4 ;  /* 0xff800000a3a37808 */ /* 0x000fe40002000000 */
        /* <DEDUP_REMOVED lines=16> */
[----:B------:R-:W-:Y:S02]  /*11a50*/  ISETP.GT.AND P0, PT, R3, 0x59, PT ;  /* 0x000000590300780c */ /* 0x000fe40003f04270 */
[----:B------:R-:W-:Y:S02]  /*11a60*/  FMNMX.FTZ R9, R35, R9, !PT ;  /* 0x0000000923097209 */ /* 0x000fe40007810000 */
[----:B------:R-:W-:Y:S02]  /*11a70*/  FSEL R178, R178, -INF , P4 ;  /* 0xff800000b2b27808 */ /* 0x000fe40002000000 */
[----:B------:R-:W-:Y:S02]  /*11a80*/  FMNMX.FTZ R8, R176, R8, !PT ;  /* 0x00000008b0087209 */ /* 0x000fe40007810000 */
[----:B------:R-:W-:Y:S02]  /*11a90*/  FMNMX.FTZ R6, R104, R6, !PT ;  /* 0x0000000668067209 */ /* 0x000fe40007810000 */
[----:B------:R-:W-:-:S02]  /*11aa0*/  FSEL R179, R179, -INF , P0 ;  /* 0xff800000b3b37808 */ /* 0x000fc40000000000 */
[----:B------:R-:W-:Y:S02]  /*11ab0*/  FMNMX.FTZ R9, R97, R9, !PT ;  /* 0x0000000961097209 */ /* 0x000fe40007810000 */
[C---:B------:R-:W-:Y:S02]  /*11ac0*/  ISETP.GT.AND P2, PT, R3.reuse, 0x58, PT ;  /* 0x000000580300780c */ /* 0x040fe40003f44270 */
[C---:B------:R-:W-:Y:S02]  /*11ad0*/  ISETP.GT.AND P1, PT, R3.reuse, 0x60, PT ;  /* 0x000000600300780c */ /* 0x040fe40003f24270 */
[C---:B------:R-:W-:Y:S02]  /*11ae0*/  ISETP.GT.AND P4, PT, R3.reuse, 0x61, PT ;  /* 0x000000610300780c */ /* 0x040fe40003f84270 */
[C---:B------:R-:W-:Y:S02]  /*11af0*/  ISETP.GT.AND P3, PT, R3.reuse, 0x68, PT ;  /* 0x000000680300780c */ /* 0x040fe40003f64270 */
[----:B------:R-:W-:-:S02]  /*11b00*/  ISETP.GT.AND P0, PT, R3, 0x69, PT ;  /* 0x000000690300780c */ /* 0x000fc40003f04270 */
[----:B------:R-:W-:Y:S02]  /*11b10*/  FMNMX.FTZ R3, R178, R8, !PT ;  /* 0x00000008b2037209 */ /* 0x000fe40007810000 */
[----:B------:R-:W-:Y:S02]  /*11b20*/  FMNMX.FTZ R6, R186, R6, !PT ;  /* 0x00000006ba067209 */ /* 0x000fe40007810000 */
[----:B-1----:R-:W-:Y:S02]  /*11b30*/  FMNMX.FTZ R8, R10, R5, !PT ;  /* 0x000000050a087209 */ /* 0x002fe40007810000 */
[----:B------:R-:W-:Y:S01]  /*11b40*/  FMNMX.FTZ R5, R116, R9, !PT ;  /* 0x0000000974057209 */ /* 0x000fe20007810000 */
[----:B------:R1:W-:Y:S01]  /*11b50*/  MUFU.TANH R10, R36 ;  /* 0x00000024000a7308 */ /* 0x0003e20000002400 */
[----:B------:R-:W-:Y:S01]  /*11b60*/  FMNMX.FTZ R6, R119, R6, !PT ;  /* 0x0000000677067209 */ /* 0x000fe20007810000 */
[----:B------:R-:W-:Y:S01]  /*11b70*/  SHFL.BFLY PT, R73, R8, 0x1, 0x1f ;  /* 0x0c201f0008497f89 */ /* 0x000fe200000e0000 */
[----:B------:R-:W-:-:S02]  /*11b80*/  FSEL R177, R177, -INF , P2 ;  /* 0xff800000b1b17808 */ /* 0x000fc40001000000 */
[----:B------:R-:W-:Y:S01]  /*11b90*/  FMNMX.FTZ R5, R118, R5, !PT ;  /* 0x0000000576057209 */ /* 0x000fe20007810000 */
[----:B------:R-:W2:Y:S01]  /*11ba0*/  SHFL.BFLY PT, R71, R6, 0x2, 0x1f ;  /* 0x0c401f0006477f89 */ /* 0x000ea200000e0000 */
[----:B------:R-:W-:Y:S01]  /*11bb0*/  FMNMX.FTZ R3, R177, R3, !PT ;  /* 0x00000003b1037209 */ /* 0x000fe20007810000 */
[----:B------:R-:W3:Y:S01]  /*11bc0*/  MUFU.TANH R9, R23 ;  /* 0x0000001700097308 */ /* 0x000ee20000002400 */
[----:B------:R-:W-:Y:S02]  /*11bd0*/  FMNMX.FTZ R5, R129, R5, !PT ;  /* 0x0000000581057209 */ /* 0x000fe40007810000 */
[----:B------:R-:W-:Y:S02]  /*11be0*/  FSEL R250, R62, -INF , P1 ;  /* 0xff8000003efa7808 */ /* 0x000fe40000800000 */
[----:B------:R-:W-:Y:S02]  /*11bf0*/  FMNMX.FTZ R3, R179, R3, !PT ;  /* 0x00000003b3037209 */ /* 0x000fe40007810000 */
[----:B------:R-:W-:Y:S01]  /*11c00*/  ISETP.GT.AND P1, PT, R7, 0x28, PT ;  /* 0x000000280700780c */ /* 0x000fe20003f24270 */
[----:B-1----:R-:W-:Y:S01]  /*11c10*/  LDSM.16.MT88.4 R36, [R226+0x100] ;  /* 0x00010000e224783b */ /* 0x002fe20000004200 */
[----:B------:R-:W-:-:S02]  /*11c20*/  FMNMX.FTZ R5, R150, R5, !PT ;  /* 0x0000000596057209 */ /* 0x000fc40007810000 */
[----:B------:R-:W-:Y:S02]  /*11c30*/  FSEL R248, R58, -INF , P4 ;  /* 0xff8000003af87808 */ /* 0x000fe40002000000 */
[----:B------:R-:W-:Y:S02]  /*11c40*/  FMNMX.FTZ R3, R250, R3, !PT ;  /* 0x00000003fa037209 */ /* 0x000fe40007810000 */
[----:B------:R-:W-:Y:S02]  /*11c50*/  ISETP.GT.AND P2, PT, R7, 0x29, PT ;  /* 0x000000290700780c */ /* 0x000fe40003f44270 */
[----:B------:R-:W-:Y:S02]  /*11c60*/  FSEL R117, R184, -INF , P1 ;  /* 0xff800000b8757808 */ /* 0x000fe40000800000 */
[----:B------:R-:W-:Y:S02]  /*11c70*/  FMNMX.FTZ R5, R152, R5, !PT ;  /* 0x0000000598057209 */ /* 0x000fe40007810000 */
[----:B------:R-:W-:-:S02]  /*11c80*/  FSEL R197, R54, -INF , P0 ;  /* 0xff80000036c57808 */ /* 0x000fc40000000000 */
[----:B------:R-:W-:Y:S02]  /*11c90*/  FSEL R189, R55, -INF , P3 ;  /* 0xff80000037bd7808 */ /* 0x000fe40001800000 */
[----:B------:R-:W-:Y:S02]  /*11ca0*/  FMNMX.FTZ R3, R248, R3, !PT ;  /* 0x00000003f8037209 */ /* 0x000fe40007810000 */
[----:B------:R-:W-:Y:S02]  /*11cb0*/  ISETP.GT.AND P0, PT, R7, 0x30, PT ;  /* 0x000000300700780c */ /* 0x000fe40003f04270 */
        /* <DEDUP_REMOVED lines=10> */
[----:B--2---:R-:W-:Y:S02]  /*11d60*/  FMNMX.FTZ R71, R6, R71, !PT ;  /* 0x0000004706477209 */ /* 0x004fe40007810000 */
[C---:B------:R-:W-:Y:S01]  /*11d70*/  ISETP.GT.AND P1, PT, R7.reuse, 0x39, PT ;  /* 0x000000390700780c */ /* 0x040fe20003f24270 */
[----:B------:R-:W1:Y:S01]  /*11d80*/  SHFL.BFLY PT, R6, R3, 0x2, 0x1f ;  /* 0x0c401f0003067f89 */ /* 0x000e6200000e0000 */
[----:B------:R-:W-:Y:S02]  /*11d90*/  FSEL R148, R124, -INF , P0 ;  /* 0xff8000007c947808 */ /* 0x000fe40000000000 */
[----:B------:R-:W-:Y:S02]  /*11da0*/  FMNMX.FTZ R5, R144, R5, !PT ;  /* 0x0000000590057209 */ /* 0x000fe40007810000 */
[----:B------:R-:W-:-:S02]  /*11db0*/  ISETP.GT.AND P0, PT, R7, 0x40, PT ;  /* 0x000000400700780c */ /* 0x000fc40003f04270 */
[----:B---3--:R-:W-:Y:S02]  /*11dc0*/  FSEL R149, R9, -INF , P1 ;  /* 0xff80000009957808 */ /* 0x008fe40000800000 */
[----:B------:R-:W-:Y:S01]  /*11dd0*/  FMNMX.FTZ R5, R148, R5, !PT ;  /* 0x0000000594057209 */ /* 0x000fe20007810000 */
[----:B------:R-:W2:Y:S01]  /*11de0*/  SHFL.BFLY PT, R9, R71, 0x1, 0x1f ;  /* 0x0c201f0047097f89 */ /* 0x000ea200000e0000 */
[----:B------:R-:W-:Y:S02]  /*11df0*/  ISETP.GT.AND P1, PT, R7, 0x41, PT ;  /* 0x000000410700780c */ /* 0x000fe40003f24270 */
[----:B------:R-:W-:Y:S02]  /*11e00*/  FSEL R160, R160, -INF , P0 ;  /* 0xff800000a0a07808 */ /* 0x000fe40000000000 */
[----:B------:R-:W-:Y:S02]  /*11e10*/  FMNMX.FTZ R5, R149, R5, !PT ;  /* 0x0000000595057209 */ /* 0x000fe40007810000 */
[----:B------:R-:W-:-:S02]  /*11e20*/  ISETP.GT.AND P0, PT, R7, 0x48, PT ;  /* 0x000000480700780c */ /* 0x000fc40003f04270 */
[----:B------:R-:W-:Y:S02]  /*11e30*/  FSEL R161, R161, -INF , P1 ;  /* 0xff800000a1a17808 */ /* 0x000fe40000800000 */
[----:B------:R-:W-:Y:S02]  /*11e40*/  FMNMX.FTZ R5, R160, R5, !PT ;  /* 0x00000005a0057209 */ /* 0x000fe40007810000 */
        /* <DEDUP_REMOVED lines=9> */
[----:B-1----:R-:W-:-:S02]  /*11ee0*/  FMNMX.FTZ R3, R3, R6, !PT ;  /* 0x0000000603037209 */ /* 0x002fc40007810000 */
[----:B------:R-:W1:Y:S01]  /*11ef0*/  MUFU.TANH R6, R42 ;  /* 0x0000002a00067308 */ /* 0x000e620000002400 */
[C---:B------:R-:W-:Y:S02]  /*11f00*/  ISETP.GT.AND P0, PT, R7.reuse, 0x58, PT ;  /* 0x000000580700780c */ /* 0x040fe40003f04270 */
[----:B------:R-:W-:Y:S01]  /*11f10*/  FSEL R181, R10, -INF , P1 ;  /* 0xff8000000ab57808 */ /* 0x000fe20000800000 */
[----:B------:R-:W3:Y:S01]  /*11f20*/  SHFL.BFLY PT, R70, R3, 0x1, 0x1f ;  /* 0x0c201f0003467f89 */ /* 0x000ee200000e0000 */
[----:B------:R-:W-:Y:S02]  /*11f30*/  FMNMX.FTZ R5, R180, R5, !PT ;  /* 0x00000005b4057209 */ /* 0x000fe40007810000 */
[----:B------:R-:W-:Y:S01]  /*11f40*/  ISETP.GT.AND P2, PT, R7, 0x59, PT ;  /* 0x000000590700780c */ /* 0x000fe20003f44270 */
[----:B------:R-:W4:Y:S01]  /*11f50*/  MUFU.TANH R10, R26 ;  /* 0x0000001a000a7308 */ /* 0x000f220000002400 */
[----:B------:R-:W-:Y:S02]  /*11f60*/  FSEL R182, R13, -INF , P0 ;  /* 0xff8000000db67808 */ /* 0x000fe40000000000 */
[----:B------:R-:W-:-:S02]  /*11f70*/  FMNMX.FTZ R5, R181, R5, !PT ;  /* 0x00000005b5057209 */ /* 0x000fc40007810000 */
[----:B------:R-:W-:Y:S02]  /*11f80*/  FMNMX.FTZ R73, R8, R73, !PT ;  /* 0x0000004908497209 */ /* 0x000fe40007810000 */
[C---:B------:R-:W-:Y:S01]  /*11f90*/  ISETP.GT.AND P1, PT, R7.reuse, 0x60, PT ;  /* 0x000000600700780c */ /* 0x040fe20003f24270 */
[----:B------:R2:W2:Y:S01]  /*11fa0*/  MUFU.TANH R8, R27 ;  /* 0x0000001b00087308 */ /* 0x0004a20000002400 */
[----:B------:R-:W-:Y:S02]  /*11fb0*/  FSEL R183, R12, -INF , P2 ;  /* 0xff8000000cb77808 */ /* 0x000fe40001000000 */
[----:B------:R-:W-:Y:S02]  /*11fc0*/  FMNMX.FTZ R5, R182, R5, !PT ;  /* 0x00000005b6057209 */ /* 0x000fe40007810000 */
[----:B------:R-:W-:Y:S02]  /*11fd0*/  ISETP.GT.AND P0, PT, R7, 0x61, PT ;  /* 0x000000610700780c */ /* 0x000fe40003f04270 */
[----:B------:R-:W-:-:S02]  /*11fe0*/  FSEL R210, R11, -INF , P1 ;  /* 0xff8000000bd27808 */ /* 0x000fc40000800000 */
[----:B------:R-:W-:Y:S02]  /*11ff0*/  FMNMX.FTZ R5, R183, R5, !PT ;  /* 0x00000005b7057209 */ /* 0x000fe40007810000 */
[----:B-1----:R-:W-:Y:S01]  /*12000*/  FSEL R251, R6, -INF , P0 ;  /* 0xff80000006fb7808 */ /* 0x002fe20000000000 */
[----:B------:R-:W-:Y:S01]  /*12010*/  FMUL.FTZ R6, R73, c[0x0][0x2d0] ;  /* 0x0000b40049067a20 */ /* 0x000fe20000410000 */
[----:B------:R-:W-:Y:S02]  /*12020*/  ISETP.GT.AND P2, PT, R7, 0x68, PT ;  /* 0x000000680700780c */ /* 0x000fe40003f44270 */
[----:B------:R-:W-:Y:S01]  /*12030*/  FMNMX.FTZ R5, R210, R5, !PT ;  /* 0x00000005d2057209 */ /* 0x000fe20007810000 */
[----:B--2---:R-:W-:Y:S01]  /*12040*/  LDSM.16.MT88.4 R24, [R225+0x100] ;  /* 0x00010000e118783b */ /* 0x004fe20000004200 */
[----:B------:R-:W-:Y:S02]  /*12050*/  FSETP.NEU.FTZ.AND P0, PT, R73, -INF , PT ;  /* 0xff8000004900780b */ /* 0x000fe40003f1d000 */
[----:B------:R-:W-:-:S02]  /*12060*/  ISETP.GT.AND P1, PT, R7, 0x69, PT ;  /* 0x000000690700780c */ /* 0x000fc40003f24270 */
[----:B----4-:R-:W-:Y:S02]  /*12070*/  FSEL R249, R10, -INF , P2 ;  /* 0xff8000000af97808 */ /* 0x010fe40001000000 */
[----:B------:R-:W-:Y:S02]  /*12080*/  FMNMX.FTZ R7, R251, R5, !PT ;  /* 0x00000005fb077209 */ /* 0x000fe40007810000 */
[----:B------:R-:W-:Y:S02]  /*12090*/  FSEL R6, R6, RZ, P0 ;  /* 0x000000ff06067208 */ /* 0x000fe40000000000 */
[----:B------:R-:W-:Y:S02]  /*120a0*/  FSEL R243, R8, -INF , P1 ;  /* 0xff80000008f37808 */ /* 0x000fe40000800000 */
[----:B------:R-:W-:Y:S01]  /*120b0*/  FMNMX.FTZ R8, R249, R7, !PT ;  /* 0x00000007f9087209 */ /* 0x000fe20007810000 */
[----:B------:R-:W-:Y:S01]  /*120c0*/  FFMA.FTZ R7, R20, c[0x0][0x2d0], -R6 ;  /* 0x0000b40014077a23 */ /* 0x000fe20000010806 */
[----:B------:R-:W-:-:S02]  /*120d0*/  FMNMX.FTZ R71, R71, R9, !PT ;  /* 0x0000000947477209 */ /* 0x000fc40007810000 */
[----:B---3--:R-:W-:Y:S01]  /*120e0*/  FMNMX.FTZ R70, R70, R3, !PT ;  /* 0x0000000346467209 */ /* 0x008fe20007810000 */
[----:B------:R1:W-:Y:S01]  /*120f0*/  MUFU.EX2 R221, R7 ;  /* 0x0000000700dd7308 */ /* 0x0003e20000000800 */
[C---:B------:R-:W-:Y:S01]  /*12100*/  FSETP.NEU.FTZ.AND P0, PT, R71.reuse, -INF , PT ;  /* 0xff8000004700780b */ /* 0x040fe20003f1d000 */
[----:B------:R-:W-:-:S05]  /*12110*/  FMUL.FTZ R5, R71, c[0x0][0x2d0] ;  /* 0x0000b40047057a20 */ /* 0x000fca0000410000 */
[----:B------:R-:W-:Y:S02]  /*12120*/  FSEL R5, R5, RZ, P0 ;  /* 0x000000ff05057208 */ /* 0x000fe40000000000 */
[----:B------:R-:W-:-:S03]  /*12130*/  FSETP.NEU.FTZ.AND P0, PT, R70, -INF , PT ;  /* 0xff8000004600780b */ /* 0x000fc60003f1d000 */
[--C-:B------:R-:W-:Y:S01]  /*12140*/  FFMA.FTZ R3, R19, c[0x0][0x2d0], -R5.reuse ;  /* 0x0000b40013037a23 */ /* 0x100fe20000010805 */
[----:B-1----:R-:W-:Y:S01]  /*12150*/  FMNMX.FTZ R7, R243, R8, !PT ;  /* 0x00000008f3077209 */ /* 0x002fe20007810000 */
[----:B------:R-:W-:Y:S02]  /*12160*/  FFMA.FTZ R8, R16, c[0x0][0x2d0], -R5 ;  /* 0x0000b40010087a23 */ /* 0x000fe40000010805 */
[----:B------:R1:W-:Y:S02]  /*12170*/  MUFU.EX2 R202, R3 ;  /* 0x0000000300ca7308 */ /* 0x0003e40000000800 */
[----:B------:R-:W2:Y:S06]  /*12180*/  SHFL.BFLY PT, R9, R7, 0x2, 0x1f ;  /* 0x0c401f0007097f89 */ /* 0x000eac00000e0000 */
[----:B------:R3:W-:Y:S01]  /*12190*/  MUFU.EX2 R201, R8 ;  /* 0x0000000800c97308 */ /* 0x0007e20000000800 */
[----:B-1----:R-:W-:-:S05]  /*121a0*/  FMUL.FTZ R3, R70, c[0x0][0x2d0] ;  /* 0x0000b40046037a20 */ /* 0x002fca0000410000 */
[----:B------:R-:W-:Y:S01]  /*121b0*/  FSEL R3, R3, RZ, P0 ;  /* 0x000000ff03037208 */ /* 0x000fe20000000000 */
[----:B---3--:R-:W-:-:S04]  /*121c0*/  FFMA.FTZ R8, R21, c[0x0][0x2d0], -R5 ;  /* 0x0000b40015087a23 */ /* 0x008fc80000010805 */
[----:B------:R-:W-:Y:S01]  /*121d0*/  FFMA.FTZ R0, R15, c[0x0][0x2d0], -R3 ;  /* 0x0000b4000f007a23 */ /* 0x000fe20000010803 */
[----:B--2---:R-:W-:Y:S01]  /*121e0*/  FMNMX.FTZ R7, R7, R9, !PT ;  /* 0x0000000907077209 */ /* 0x004fe20007810000 */
[----:B------:R1:W-:Y:S08]  /*121f0*/  MUFU.EX2 R59, R8 ;  /* 0x00000008003b7308 */ /* 0x0003f00000000800 */
[----:B------:R2:W-:Y:S01]  /*12200*/  MUFU.EX2 R208, R0 ;  /* 0x0000000000d07308 */ /* 0x0005e20000000800 */
[----:B-1----:R-:W-:-:S02]  /*12210*/  FFMA.FTZ R8, R22, c[0x0][0x2d0], -R5 ;  /* 0x0000b40016087a23 */ /* 0x002fc40000010805 */
[----:B------:R-:W-:Y:S05]  /*12220*/  LDSM.16.MT88.4 R20, [R224+0x100] ;  /* 0x00010000e014783b */ /* 0x000fea0000004200 */
[----:B------:R1:W-:Y:S01]  /*12230*/  MUFU.EX2 R198, R8 ;  /* 0x0000000800c67308 */ /* 0x0003e20000000800 */
[--C-:B--2---:R-:W-:Y:S02]  /*12240*/  FFMA.FTZ R0, R17, c[0x0][0x2d0], -R3.reuse ;  /* 0x0000b40011007a23 */ /* 0x104fe40000010803 */
[----:B------:R-:W-:Y:S05]  /*12250*/  LDSM.16.MT88.4 R16, [R227+0x100] ;  /* 0x00010000e310783b */ /* 0x000fea0000004200 */
[----:B------:R2:W-:Y:S01]  /*12260*/  MUFU.EX2 R212, R0 ;  /* 0x0000000000d47308 */ /* 0x0005e20000000800 */
[----:B-1----:R-:W-:-:S07]  /*12270*/  FFMA.FTZ R8, R14, c[0x0][0x2d0], -R3 ;  /* 0x0000b4000e087a23 */ /* 0x002fce0000010803 */
[----:B------:R1:W3:Y:S01]  /*12280*/  MUFU.EX2 R205, R8 ;  /* 0x0000000800cd7308 */ /* 0x0002e20000000800 */
[----:B--2---:R-:W-:-:S07]  /*12290*/  FFMA.FTZ R0, R28, c[0x0][0x2d0], -R3 ;  /* 0x0000b4001c007a23 */ /* 0x004fce0000010803 */
[----:B------:R2:W4:Y:S01]  /*122a0*/  MUFU.EX2 R195, R0 ;  /* 0x0000000000c37308 */ /* 0x0005220000000800 */
[----:B-1----:R-:W1:Y:S01]  /*122b0*/  SHFL.BFLY PT, R8, R7, 0x1, 0x1f ;  /* 0x0c201f0007087f89 */ /* 0x002e6200000e0000 */
[----:B---3--:R-:W-:Y:S01]  /*122c0*/  F2FP.PACK_AB R9, R208, R205 ;  /* 0x000000cdd009723e */ /* 0x008fe200000000ff */
[----:B--2---:R-:W-:Y:S01]  /*122d0*/  FFMA.FTZ R0, R29, c[0x0][0x2d0], -R6 ;  /* 0x0000b4001d007a23 */ /* 0x004fe20000010806 */
[----:B----4-:R-:W-:-:S04]  /*122e0*/  F2FP.PACK_AB R11, R195, R212 ;  /* 0x000000d4c30b723e */ /* 0x010fc800000000ff */
[----:B------:R2:W3:Y:S01]  /*122f0*/  MUFU.EX2 R211, R0 ;  /* 0x0000000000d37308 */ /* 0x0004e20000000800 */
[----:B-1----:R-:W-:Y:S02]  /*12300*/  FMNMX.FTZ R72, R7, R8, !PT ;  /* 0x0000000807487209 */ /* 0x002fe40007810000 */
[----:B------:R-:W-:Y:S01]  /*12310*/  MOV R7, R59 ;  /* 0x0000003b00077202 */ /* 0x000fe20000000f00 */
[----:B--2---:R-:W-:Y:S01]  /*12320*/  FFMA.FTZ R0, R30, c[0x0][0x2d0], -R6 ;  /* 0x0000b4001e007a23 */ /* 0x004fe20000010806 */
[C---:B------:R-:W-:Y:S01]  /*12330*/  FSETP.NEU.FTZ.AND P0, PT, R72.reuse, -INF , PT ;  /* 0xff8000004800780b */ /* 0x040fe20003f1d000 */
[----:B------:R-:W-:Y:S01]  /*12340*/  FMUL.FTZ R2, R72, c[0x0][0x2d0] ;  /* 0x0000b40048027a20 */ /* 0x000fe20000410000 */
[----:B------:R-:W-:Y:S01]  /*12350*/  F2FP.PACK_AB R8, R202, R201 ;  /* 0x000000c9ca08723e */ /* 0x000fe200000000ff */
[----:B------:R1:W-:Y:S01]  /*12360*/  MUFU.EX2 R4, R0 ;  /* 0x0000000000047308 */ /* 0x0003e20000000800 */
[----:B------:R-:W-:Y:S02]  /*12370*/  F2FP.PACK_AB R10, R198, R7 ;  /* 0x00000007c60a723e */ /* 0x000fe400000000ff */
[----:B---3--:R-:W-:-:S05]  /*12380*/  F2FP.PACK_AB R12, R211, R221 ;  /* 0x000000ddd30c723e */ /* 0x008fca00000000ff */
        /* <DEDUP_REMOVED lines=13> */
[----:B-1----:R-:W-:-:S07]  /*12460*/  FFMA.FTZ R2, R33, c[0x0][0x2d0], -R0 ;  /* 0x0000b40021027a23 */ /* 0x002fce0000010800 */
[----:B------:R-:W-:Y:S01]  /*12470*/  HMMA.16816.F32 R48, R8, R26, RZ ;  /* 0x0000001a0830723c */ /* 0x000fe200000018ff */
        /* <DEDUP_REMOVED lines=14> */
[----:B------:R1:W3:Y:S02]  /*12560*/  MUFU.EX2 R204, R2 ;  /* 0x0000000200cc7308 */ /* 0x0002e40000000800 */
[C---:B------:R-:W-:Y:S08]  /*12570*/  HMMA.16816.F32 R84, R12.reuse, R16, RZ ;  /* 0x000000100c54723c */ /* 0x040ff000000018ff */
[----:B------:R-:W-:Y:S01]  /*12580*/  HMMA.16816.F32 R108, R12, R18, RZ ;  /* 0x000000120c6c723c */ /* 0x000fe200000018ff */
[----:B------:R-:W4:Y:S01]  /*12590*/  LDSM.16.MT88.4 R16, [R225+0x900] ;  /* 0x00090000e110783b */ /* 0x000f220000004200 */
[----:B-1----:R-:W-:-:S06]  /*125a0*/  FFMA.FTZ R2, R75, c[0x0][0x2d0], -R5 ;  /* 0x0000b4004b027a23 */ /* 0x002fcc0000010805 */
[----:B------:R-:W-:Y:S01]  /*125b0*/  HMMA.16816.F32 R40, R8, R38, RZ ;  /* 0x000000260828723c */ /* 0x000fe200000018ff */
[----:B------:R1:W-:Y:S06]  /*125c0*/  MUFU.EX2 R184, R2 ;  /* 0x0000000200b87308 */ /* 0x0003ec0000000800 */
[----:B---3--:R-:W-:Y:S01]  /*125d0*/  F2FP.PACK_AB R8, R204, R194 ;  /* 0x000000c2cc08723e */ /* 0x008fe200000000ff */
[----:B------:R-:W-:Y:S01]  /*125e0*/  HMMA.16816.F32 R120, R12, R26, RZ ;  /* 0x0000001a0c78723c */ /* 0x000fe200000018ff */
[----:B-1----:R-:W-:-:S07]  /*125f0*/  FFMA.FTZ R2, R80, c[0x0][0x2d0], -R5 ;  /* 0x0000b40050027a23 */ /* 0x002fce0000010805 */
[C---:B------:R-:W-:Y:S01]  /*12600*/  HMMA.16816.F32 R80, R12.reuse, R24, RZ ;  /* 0x000000180c50723c */ /* 0x040fe200000018ff */
[----:B------:R1:W3:Y:S07]  /*12610*/  MUFU.EX2 R75, R2 ;  /* 0x00000002004b7308 */ /* 0x0002ee0000000800 */
[----:B------:R-:W-:Y:S07]  /*12620*/  HMMA.16816.F32 R24, R12, R36, RZ ;  /* 0x000000240c18723c */ /* 0x000fee00000018ff */
[----:B------:R-:W-:Y:S01]  /*12630*/  MOV R37, R208 ;  /* 0x000000d000257202 */ /* 0x000fe20000000f00 */
[----:B-1----:R-:W-:Y:S01]  /*12640*/  FFMA.FTZ R2, R68, c[0x0][0x2d0], -R3 ;  /* 0x0000b40044027a23 */ /* 0x002fe20000010803 */
[----:B---3--:R-:W-:-:S03]  /*12650*/  F2FP.PACK_AB R10, R75, R184 ;  /* 0x000000b84b0a723e */ /* 0x008fc600000000ff */
[----:B------:R1:W-:Y:S02]  /*12660*/  MUFU.EX2 R185, R2 ;  /* 0x0000000200b97308 */ /* 0x0003e40000000800 */
[----:B-1----:R-:W-:-:S06]  /*12670*/  FFMA.FTZ R2, R69, c[0x0][0x2d0], -R3 ;  /* 0x0000b40045027a23 */ /* 0x002fcc0000010803 */
[----:B------:R1:W3:Y:S02]  /*12680*/  MUFU.EX2 R69, R2 ;  /* 0x0000000200457308 */ /* 0x0002e40000000800 */
[----:B-1----:R-:W-:Y:S01]  /*12690*/  FFMA.FTZ R2, R74, c[0x0][0x2d0], -R3 ;  /* 0x0000b4004a027a23 */ /* 0x002fe20000010803 */
[----:B---3--:R-:W-:Y:S01]  /*126a0*/  F2FP.PACK_AB R9, R69, R185 ;  /* 0x000000b94509723e */ /* 0x008fe200000000ff */
[----:B------:R-:W-:-:S04]  /*126b0*/  IMAD.MOV.U32 R74, RZ, RZ, R104 ;  /* 0x000000ffff4a7224 */ /* 0x000fc800078e0068 */
[----:B------:R1:W-:Y:S01]  /*126c0*/  MUFU.EX2 R206, R2 ;  /* 0x0000000200ce7308 */ /* 0x0003e20000000800 */
[----:B------:R-:W-:Y:S01]  /*126d0*/  HMMA.16816.F32 R104, R12, R38, RZ ;  /* 0x000000260c68723c */ /* 0x000fe200000018ff */
[----:B------:R-:W3:Y:S01]  /*126e0*/  LDSM.16.MT88.4 R12, [R224+0x1100] ;  /* 0x00110000e00c783b */ /* 0x000ee20000004200 */
[----:B-1----:R-:W-:-:S05]  /*126f0*/  FFMA.FTZ R2, R92, c[0x0][0x2d0], -R3 ;  /* 0x0000b4005c027a23 */ /* 0x002fca0000010803 */
[----:B------:R1:W1:Y:S02]  /*12700*/  MUFU.EX2 R68, R2 ;  /* 0x0000000200447308 */ /* 0x0002640000000800 */
[----:B-1----:R-:W-:Y:S01]  /*12710*/  FFMA.FTZ R2, R93, c[0x0][0x2d0], -R6 ;  /* 0x0000b4005d027a23 */ /* 0x002fe20000010806 */
[----:B------:R-:W-:-:S05]  /*12720*/  F2FP.PACK_AB R11, R68, R206 ;  /* 0x000000ce440b723e */ /* 0x000fca00000000ff */
[----:B------:R1:W-:Y:S02]  /*12730*/  MUFU.EX2 R247, R2 ;  /* 0x0000000200f77308 */ /* 0x0003e40000000800 */
[C---:B--2---:R-:W-:Y:S08]  /*12740*/  HMMA.16816.F32 R124, R8.reuse, R20, R76 ;  /* 0x00000014087c723c */ /* 0x044ff0000000184c */
[----:B------:R-:W-:Y:S01]  /*12750*/  HMMA.16816.F32 R76, R8, R22, R64 ;  /* 0x00000016084c723c */ /* 0x000fe20000001840 */
[----:B-1----:R-:W-:-:S04]  /*12760*/  FFMA.FTZ R2, R94, c[0x0][0x2d0], -R6 ;  /* 0x0000b4005e027a23 */ /* 0x002fc80000010806 */
[----:B------:R1:W2:Y:S03]  /*12770*/  MUFU.EX2 R246, R2 ;  /* 0x0000000200f67308 */ /* 0x0002a60000000800 */
[C---:B------:R-:W-:Y:S07]  /*12780*/  HMMA.16816.F32 R64, R8.reuse, R34, R56 ;  /* 0x000000220840723c */ /* 0x040fee0000001838 */
[----:B------:R-:W-:Y:S01]  /*12790*/  IMAD.MOV.U32 R59, RZ, RZ, R210 ;  /* 0x000000ffff3b7224 */ /* 0x000fe200078e00d2 */
        /* <DEDUP_REMOVED lines=11> */
[----:B--2---:R-:W-:-:S02]  /*12850*/  F2FP.PACK_AB R8, R246, R247 ;  /* 0x000000f7f608723e */ /* 0x004fc400000000ff */
[----:B----4-:R-:W-:Y:S01]  /*12860*/  F2FP.PACK_AB R10, R245, R223 ;  /* 0x000000dff50a723e */ /* 0x010fe200000000ff */
[----:B-1----:R-:W-:Y:S02]  /*12870*/  FFMA.FTZ R2, R116, c[0x0][0x2d0], -R0 ;  /* 0x0000b40074027a23 */ /* 0x002fe40000010800 */
[----:B------:R-:W-:Y:S02]  /*12880*/  IMAD.MOV.U32 R116, RZ, RZ, R214 ;  /* 0x000000ffff747224 */ /* 0x000fe400078e00d6 */
[----:B------:R1:W2:Y:S02]  /*12890*/  MUFU.EX2 R218, R2 ;  /* 0x0000000200da7308 */ /* 0x0002a40000000800 */
[----:B-1----:R-:W-:Y:S01]  /*128a0*/  FFMA.FTZ R2, R118, c[0x0][0x2d0], -R0 ;  /* 0x0000b40076027a23 */ /* 0x002fe20000010800 */
[----:B--2---:R-:W-:Y:S01]  /*128b0*/  F2FP.PACK_AB R9, R218, R215 ;  /* 0x000000d7da09723e */ /* 0x004fe200000000ff */
[----:B------:R-:W-:-:S04]  /*128c0*/  IMAD.MOV.U32 R118, RZ, RZ, R212 ;  /* 0x000000ffff767224 */ /* 0x000fc800078e00d4 */
        /* <DEDUP_REMOVED lines=8> */
[----:B-1----:R-:W-:-:S06]  /*12950*/  FFMA.FTZ R2, R130, c[0x0][0x2d0], -R5 ;  /* 0x0000b40082027a23 */ /* 0x002fcc0000010805 */
[----:B------:R-:W-:Y:S01]  /*12960*/  IMAD.MOV.U32 R104, RZ, RZ, R201 ;  /* 0x000000ffff687224 */ /* 0x000fe200078e00c9 */
[----:B------:R1:W-:Y:S01]  /*12970*/  MUFU.EX2 R212, R2 ;  /* 0x0000000200d47308 */ /* 0x0003e20000000800 */
[----:B------:R-:W-:Y:S01]  /*12980*/  HMMA.16816.F32 R40, R8, R22, R100 ;  /* 0x000000160828723c */ /* 0x000fe20000001864 */
[----:B------:R-:W2:Y:S01]  /*12990*/  LDSM.16.MT88.4 R20, [R227+0x1100] ;  /* 0x00110000e314783b */ /* 0x000ea20000004200 */
[----:B------:R-:W-:Y:S01]  /*129a0*/  IMAD.MOV.U32 R107, RZ, RZ, R190 ;  /* 0x000000ffff6b7224 */ /* 0x000fe200078e00be */
[----:B------:R-:W-:Y:S01]  /*129b0*/  MOV R105, R188 ;  /* 0x000000bc00697202 */ /* 0x000fe20000000f00 */
[----:B------:R-:W-:-:S04]  /*129c0*/  IMAD.MOV.U32 R106, RZ, RZ, R189 ;  /* 0x000000ffff6a7224 */ /* 0x000fc800078e00bd */
[----:B------:R-:W-:Y:S01]  /*129d0*/  HMMA.16816.F32 R52, R8, R32, R84 ;  /* 0x000000200834723c */ /* 0x000fe20000001854 */
[----:B-1----:R-:W-:-:S07]  /*129e0*/  FFMA.FTZ R2, R136, c[0x0][0x2d0], -R5 ;  /* 0x0000b40088027a23 */ /* 0x002fce0000010805 */
[----:B------:R-:W-:Y:S01]  /*129f0*/  HMMA.16816.F32 R80, R8, R16, R80 ;  /* 0x000000100850723c */ /* 0x000fe20000001850 */
[----:B------:R-:W-:Y:S01]  /*12a00*/  IMAD.MOV.U32 R136, RZ, RZ, R206 ;  /* 0x000000ffff887224 */ /* 0x000fe200078e00ce */
[----:B------:R1:W4:Y:S02]  /*12a10*/  MUFU.EX2 R214, R2 ;  /* 0x0000000200d67308 */ /* 0x0003240000000800 */
[----:B-1----:R-:W-:Y:S02]  /*12a20*/  FFMA.FTZ R2, R137, c[0x0][0x2d0], -R5 ;  /* 0x0000b40089027a23 */ /* 0x002fe40000010805 */
[----:B------:R-:W-:-:S04]  /*12a30*/  IMAD.MOV.U32 R137, RZ, RZ, R205 ;  /* 0x000000ffff897224 */ /* 0x000fc800078e00cd */
[----:B------:R1:W-:Y:S02]  /*12a40*/  MUFU.EX2 R210, R2 ;  /* 0x0000000200d27308 */ /* 0x0003e40000000800 */
[----:B-1----:R-:W-:Y:S02]  /*12a50*/  FFMA.FTZ R2, R138, c[0x0][0x2d0], -R5 ;  /* 0x0000b4008a027a23 */ /* 0x002fe40000010805 */
[----:B------:R-:W-:-:S04]  /*12a60*/  IMAD.MOV.U32 R138, RZ, RZ, R116 ;  /* 0x000000ffff8a7224 */ /* 0x000fc800078e0074 */
[----:B------:R1:W-:Y:S02]  /*12a70*/  MUFU.EX2 R208, R2 ;  /* 0x0000000200d07308 */ /* 0x0003e40000000800 */
[--C-:B-1----:R-:W-:Y:S02]  /*12a80*/  FFMA.FTZ R2, R128, c[0x0][0x2d0], -R3.reuse ;  /* 0x0000b40080027a23 */ /* 0x102fe40000010803 */
[----:B------:R-:W-:Y:S01]  /*12a90*/  HMMA.16816.F32 R128, R8, R28, R24 ;  /* 0x0000001c0880723c */ /* 0x000fe20000001818 */
[----:B------:R-:W1:Y:S03]  /*12aa0*/  LDSM.16.MT88.4 R24, [R225+0x1100] ;  /* 0x00110000e118783b */ /* 0x000e660000004200 */
[----:B------:R2:W-:Y:S02]  /*12ab0*/  MUFU.EX2 R206, R2 ;  /* 0x0000000200ce7308 */ /* 0x0005e40000000800 */
[----:B--2---:R-:W-:-:S02]  /*12ac0*/  FFMA.FTZ R2, R133, c[0x0][0x2d0], -R3 ;  /* 0x0000b40085027a23 */ /* 0x004fc40000010803 */
[----:B------:R-:W-:-:S04]  /*12ad0*/  IMAD.MOV.U32 R133, RZ, RZ, R204 ;  /* 0x000000ffff857224 */ /* 0x000fc800078e00cc */
[----:B------:R2:W1:Y:S02]  /*12ae0*/  MUFU.EX2 R205, R2 ;  /* 0x0000000200cd7308 */ /* 0x0004640000000800 */
[----:B--2---:R-:W-:Y:S02]  /*12af0*/  FFMA.FTZ R2, R134, c[0x0][0x2d0], -R3 ;  /* 0x0000b40086027a23 */ /* 0x004fe40000010803 */
[----:B------:R-:W-:-:S04]  /*12b00*/  IMAD.MOV.U32 R134, RZ, RZ, R37 ;  /* 0x000000ffff867224 */ /* 0x000fc800078e0025 */
[----:B------:R2:W-:Y:S01]  /*12b10*/  MUFU.EX2 R204, R2 ;  /* 0x0000000200cc7308 */ /* 0x0005e20000000800 */
[C---:B------:R-:W-:Y:S01]  /*12b20*/  HMMA.16816.F32 R36, R8.reuse, R34, R108 ;  /* 0x000000220824723c */ /* 0x040fe2000000186c */
[----:B------:R-:W3:Y:S06]  /*12b30*/  LDSM.16.MT88.4 R32, [R226+0x1100] ;  /* 0x00110000e220783b */ /* 0x000eec0000004200 */
[----:B------:R-:W-:Y:S01]  /*12b40*/  IMAD.MOV.U32 R109, RZ, RZ, R203 ;  /* 0x000000ffff6d7224 */ /* 0x000fe200078e00cb */
[----:B------:R-:W-:Y:S01]  /*12b50*/  MOV R110, R59 ;  /* 0x0000003b006e7202 */ /* 0x000fe20000000f00 */
[----:B------:R-:W-:Y:S01]  /*12b60*/  IMAD.MOV.U32 R111, RZ, RZ, R197 ;  /* 0x000000ffff6f7224 */ /* 0x000fe200078e00c5 */
[----:B------:R-:W-:Y:S01]  /*12b70*/  HMMA.16816.F32 R56, R8, R18, R120 ;  /* 0x000000120838723c */ /* 0x000fe20000001878 */
[----:B------:R-:W-:Y:S01]  /*12b80*/  IMAD.MOV.U32 R108, RZ, RZ, R4 ;  /* 0x000000ffff6c7224 */ /* 0x000fe200078e0004 */
[----:B------:R-:W-:Y:S01]  /*12b90*/  MOV R4, R192 ;  /* 0x000000c000047202 */ /* 0x000fe20000000f00 */
[----:B------:R-:W-:Y:S01]  /*12ba0*/  LDSM.16.MT88.4 R16, [R224+0x1900] ;  /* 0x00190000e010783b */ /* 0x000fe20000004200 */
[----:B--2---:R-:W-:-:S02]  /*12bb0*/  FFMA.FTZ R2, R135, c[0x0][0x2d0], -R3 ;  /* 0x0000b40087027a23 */ /* 0x004fc40000010803 */
[----:B------:R-:W-:Y:S01]  /*12bc0*/  IMAD.MOV.U32 R135, RZ, RZ, R202 ;  /* 0x000000ffff877224 */ /* 0x000fe200078e00ca */
[----:B------:R-:W-:Y:S01]  /*12bd0*/  MOV R122, R136 ;  /* 0x00000088007a7202 */ /* 0x000fe20000000f00 */
[----:B------:R2:W2:Y:S01]  /*12be0*/  MUFU.EX2 R203, R2 ;  /* 0x0000000200cb7308 */ /* 0x0004a20000000800 */
[----:B------:R-:W-:Y:S01]  /*12bf0*/  MOV R136, R68 ;  /* 0x0000004400887202 */ /* 0x000fe20000000f00 */
[----:B------:R-:W-:Y:S01]  /*12c00*/  IMAD.MOV.U32 R68, RZ, RZ, R193 ;  /* 0x000000ffff447224 */ /* 0x000fe200078e00c1 */
[----:B----4-:R-:W-:Y:S01]  /*12c10*/  F2FP.PACK_AB R8, R214, R212 ;  /* 0x000000d4d608723e */ /* 0x010fe200000000ff */
[----:B------:R-:W-:Y:S01]  /*12c20*/  IMAD.MOV.U32 R120, RZ, RZ, R191 ;  /* 0x000000ffff787224 */ /* 0x000fe200078e00bf */
[----:B-1----:R-:W-:Y:S01]  /*12c30*/  F2FP.PACK_AB R9, R205, R206 ;  /* 0x000000cecd09723e */ /* 0x002fe200000000ff */
[----:B------:R-:W-:Y:S01]  /*12c40*/  IMAD.MOV.U32 R121, RZ, RZ, R184 ;  /* 0x000000ffff797224 */ /* 0x000fe200078e00b8 */
[----:B------:R-:W-:Y:S01]  /*12c50*/  F2FP.PACK_AB R10, R208, R210 ;  /* 0x000000d2d00a723e */ /* 0x000fe200000000ff */
[----:B------:R-:W-:-:S02]  /*12c60*/  IMAD.MOV.U32 R123, RZ, RZ, R118 ;  /* 0x000000ffff7b7224 */ /* 0x000fc400078e0076 */
[----:B--2---:R-:W-:Y:S01]  /*12c70*/  FFMA.FTZ R2, R139, c[0x0][0x2d0], -R6 ;  /* 0x0000b4008b027a23 */ /* 0x004fe20000010806 */
[----:B------:R-:W-:Y:S01]  /*12c80*/  F2FP.PACK_AB R11, R203, R204 ;  /* 0x000000cccb0b723e */ /* 0x000fe200000000ff */
[----:B------:R-:W-:Y:S02]  /*12c90*/  IMAD.MOV.U32 R139, RZ, RZ, R196 ;  /* 0x000000ffff8b7224 */ /* 0x000fe400078e00c4 */
[----:B------:R1:W2:Y:S04]  /*12ca0*/  MUFU.EX2 R202, R2 ;  /* 0x0000000200ca7308 */ /* 0x0002a80000000800 */
[C---:B---3--:R-:W-:Y:S08]  /*12cb0*/  HMMA.16816.F32 R84, R8.reuse, R14, R76 ;  /* 0x0000000e0854723c */ /* 0x048ff0000000184c */
[----:B------:R-:W-:Y:S01]  /*12cc0*/  HMMA.16816.F32 R76, R8, R22, R64 ;  /* 0x00000016084c723c */ /* 0x000fe20000001840 */
[----:B-1----:R-:W-:-:S04]  /*12cd0*/  FFMA.FTZ R2, R140, c[0x0][0x2d0], -R6 ;  /* 0x0000b4008c027a23 */ /* 0x002fc80000010806 */
[----:B------:R1:W-:Y:S03]  /*12ce0*/  MUFU.EX2 R201, R2 ;  /* 0x0000000200c97308 */ /* 0x0003e60000000800 */
[C---:B------:R-:W-:Y:S08]  /*12cf0*/  HMMA.16816.F32 R64, R8.reuse, R26, R60 ;  /* 0x0000001a0840723c */ /* 0x040ff0000000183c */
[----:B------:R-:W-:Y:S01]  /*12d00*/  HMMA.16816.F32 R124, R8, R12, R124 ;  /* 0x0000000c087c723c */ /* 0x000fe2000000187c */
[----:B-1----:R-:W-:-:S07]  /*12d10*/  FFMA.FTZ R2, R146, c[0x0][0x2d0], -R6 ;  /* 0x0000b40092027a23 */ /* 0x002fce0000010806 */
[C---:B------:R-:W-:Y:S01]  /*12d20*/  HMMA.16816.F32 R112, R8.reuse, R20, R112 ;  /* 0x000000140870723c */ /* 0x040fe20000001870 */
[----:B------:R-:W-:Y:S02]  /*12d30*/  IMAD.MOV.U32 R146, RZ, RZ, R137 ;  /* 0x000000ffff927224 */ /* 0x000fe400078e0089 */
[----:B------:R-:W-:Y:S02]  /*12d40*/  IMAD.MOV.U32 R137, RZ, RZ, R75 ;  /* 0x000000ffff897224 */ /* 0x000fe400078e004b */
[----:B------:R-:W-:Y:S02]  /*12d50*/  IMAD.MOV.U32 R75, RZ, RZ, R200 ;  /* 0x000000ffff4b7224 */ /* 0x000fe400078e00c8 */
[----:B------:R1:W3:Y:S01]  /*12d60*/  MUFU.EX2 R200, R2 ;  /* 0x0000000200c87308 */ /* 0x0002e20000000800 */
[C---:B------:R-:W-:Y:S08]  /*12d70*/  HMMA.16816.F32 R96, R8.reuse, R24, R96 ;  /* 0x000000180860723c */ /* 0x040ff00000001860 */
[----:B------:R-:W-:Y:S01]  /*12d80*/  HMMA.16816.F32 R100, R8, R32, R92 ;  /* 0x000000200864723c */ /* 0x000fe2000000185c */
[----:B-1----:R-:W-:-:S07]  /*12d90*/  FFMA.FTZ R2, R151, c[0x0][0x2d0], -R6 ;  /* 0x0000b40097027a23 */ /* 0x002fce0000010806 */
[----:B------:R-:W-:Y:S01]  /*12da0*/  HMMA.16816.F32 R60, R8, R34, R44 ;  /* 0x00000022083c723c */ /* 0x000fe2000000182c */
[----:B------:R-:W-:Y:S02]  /*12db0*/  IMAD.MOV.U32 R151, RZ, RZ, R199 ;  /* 0x000000ffff977224 */ /* 0x000fe400078e00c7 */
[----:B------:R1:W-:Y:S04]  /*12dc0*/  MUFU.EX2 R199, R2 ;  /* 0x0000000200c77308 */ /* 0x0003e80000000800 */
[----:B--2---:R-:W-:Y:S02]  /*12dd0*/  F2FP.PACK_AB R8, R202, R219 ;  /* 0x000000dbca08723e */ /* 0x004fe400000000ff */
[----:B---3--:R-:W-:Y:S01]  /*12de0*/  F2FP.PACK_AB R10, R200, R201 ;  /* 0x000000c9c80a723e */ /* 0x008fe200000000ff */
[----:B-1----:R-:W-:-:S02]  /*12df0*/  FFMA.FTZ R2, R150, c[0x0][0x2d0], -R0 ;  /* 0x0000b40096027a23 */ /* 0x002fc40000010800 */
[----:B------:R-:W-:Y:S02]  /*12e00*/  IMAD.MOV.U32 R150, RZ, RZ, R198 ;  /* 0x000000ffff967224 */ /* 0x000fe400078e00c6 */
[----:B------:R1:W-:Y:S02]  /*12e10*/  MUFU.EX2 R198, R2 ;  /* 0x0000000200c67308 */ /* 0x0003e40000000800 */
[----:B-1----:R-:W-:Y:S01]  /*12e20*/  FFMA.FTZ R2, R152, c[0x0][0x2d0], -R0 ;  /* 0x0000b40098027a23 */ /* 0x002fe20000010800 */
[----:B------:R-:W-:-:S05]  /*12e30*/  MOV R152, R195 ;  /* 0x000000c300987202 */ /* 0x000fca0000000f00 */
[----:B------:R1:W2:Y:S02]  /*12e40*/  MUFU.EX2 R197, R2 ;  /* 0x0000000200c57308 */ /* 0x0002a40000000800 */
[----:B-1----:R-:W-:Y:S01]  /*12e50*/  FFMA.FTZ R2, R117, c[0x0][0x2d0], -R0 ;  /* 0x0000b40075027a23 */ /* 0x002fe20000010800 */
[----:B--2---:R-:W-:-:S05]  /*12e60*/  F2FP.PACK_AB R9, R197, R198 ;  /* 0x000000c6c509723e */ /* 0x004fca00000000ff */
        /* <DEDUP_REMOVED lines=8> */
[C---:B------:R-:W-:Y:S08]  /*12ef0*/  HMMA.16816.F32 R48, R8.reuse, R12, R48 ;  /* 0x0000000c0830723c */ /* 0x040ff00000001830 */
[----:B------:R-:W-:Y:S01]  /*12f00*/  HMMA.16816.F32 R44, R8, R14, R40 ;  /* 0x0000000e082c723c */ /* 0x000fe20000001828 */
[----:B------:R-:W-:Y:S01]  /*12f10*/  LDSM.16.MT88.4 R12, [R227+0x1900] ;  /* 0x00190000e30c783b */ /* 0x000fe20000004200 */
[----:B-1----:R-:W-:-:S02]  /*12f20*/  FFMA.FTZ R2, R155, c[0x0][0x2d0], -R6 ;  /* 0x0000b4009b027a23 */ /* 0x002fc40000010806 */
[----:B------:R-:W-:Y:S02]  /*12f30*/  IMAD.MOV.U32 R155, RZ, RZ, R187 ;  /* 0x000000ffff9b7224 */ /* 0x000fe400078e00bb */
[----:B------:R1:W-:Y:S02]  /*12f40*/  MUFU.EX2 R193, R2 ;  /* 0x0000000200c17308 */ /* 0x0003e40000000800 */
[C---:B------:R-:W-:Y:S08]  /*12f50*/  HMMA.16816.F32 R40, R8.reuse, R20, R52 ;  /* 0x000000140828723c */ /* 0x040ff00000001834 */
[----:B------:R-:W-:Y:S01]  /*12f60*/  HMMA.16816.F32 R36, R8, R22, R36 ;  /* 0x000000160824723c */ /* 0x000fe20000001824 */
[----:B------:R-:W-:Y:S01]  /*12f70*/  LDSM.16.MT88.4 R20, [R224+0x2100] ;  /* 0x00210000e014783b */ /* 0x000fe20000004200 */
[----:B-1----:R-:W-:-:S06]  /*12f80*/  FFMA.FTZ R2, R154, c[0x0][0x2d0], -R5 ;  /* 0x0000b4009a027a23 */ /* 0x002fcc0000010805 */
[C---:B------:R-:W-:Y:S01]  /*12f90*/  HMMA.16816.F32 R28, R8.reuse, R24, R80 ;  /* 0x00000018081c723c */ /* 0x040fe20000001850 */
[----:B------:R-:W-:Y:S01]  /*12fa0*/  IMAD.MOV.U32 R154, RZ, RZ, R186 ;  /* 0x000000ffff9a7224 */ /* 0x000fe200078e00ba */
[----:B------:R1:W-:Y:S06]  /*12fb0*/  MUFU.EX2 R192, R2 ;  /* 0x0000000200c07308 */ /* 0x0003ec0000000800 */
[C---:B------:R-:W-:Y:S01]  /*12fc0*/  HMMA.16816.F32 R56, R8.reuse, R26, R56 ;  /* 0x0000001a0838723c */ /* 0x040fe20000001838 */
[----:B------:R-:W-:Y:S07]  /*12fd0*/  LDSM.16.MT88.4 R24, [R225+0x1900] ;  /* 0x00190000e118783b */ /* 0x000fee0000004200 */
[----:B------:R-:W-:Y:S01]  /*12fe0*/  HMMA.16816.F32 R92, R8, R32, R128 ;  /* 0x00000020085c723c */ /* 0x000fe20000001880 */
[----:B-1----:R-:W-:-:S04]  /*12ff0*/  FFMA.FTZ R2, R156, c[0x0][0x2d0], -R5 ;  /* 0x0000b4009c027a23 */ /* 0x002fc80000010805 */
[----:B------:R1:W2:Y:S03]  /*13000*/  MUFU.EX2 R191, R2 ;  /* 0x0000000200bf7308 */ /* 0x0002a60000000800 */
[----:B------:R-:W-:Y:S01]  /*13010*/  HMMA.16816.F32 R88, R8, R34, R88 ;  /* 0x000000220858723c */ /* 0x000fe20000001858 */
[----:B------:R-:W3:Y:S01]  /*13020*/  LDSM.16.MT88.4 R32, [R226+0x1900] ;  /* 0x00190000e220783b */ /* 0x000ee20000004200 */
[----:B-1----:R-:W-:-:S05]  /*13030*/  FFMA.FTZ R2, R157, c[0x0][0x2d0], -R5 ;  /* 0x0000b4009d027a23 */ /* 0x002fca0000010805 */
[----:B--2---:R-:W-:Y:S01]  /*13040*/  F2FP.PACK_AB R8, R191, R192 ;  /* 0x000000c0bf08723e */ /* 0x004fe200000000ff */
        /* <DEDUP_REMOVED lines=16> */
[C---:B---3--:R-:W-:Y:S08]  /*13150*/  HMMA.16816.F32 R80, R8.reuse, R32, R100 ;  /* 0x000000200850723c */ /* 0x048ff00000001864 */
[----:B------:R-:W-:Y:S01]  /*13160*/  HMMA.16816.F32 R156, R8, R24, R96 ;  /* 0x00000018089c723c */ /* 0x000fe20000001860 */
[----:B-1----:R-:W-:-:S02]  /*13170*/  FFMA.FTZ R2, R165, c[0x0][0x2d0], -R6 ;  /* 0x0000b400a5027a23 */ /* 0x002fc40000010806 */
[----:B------:R-:W-:Y:S02]  /*13180*/  IMAD.MOV.U32 R165, RZ, RZ, R110 ;  /* 0x000000ffffa57224 */ /* 0x000fe400078e006e */
[----:B------:R1:W-:Y:S03]  /*13190*/  MUFU.EX2 R118, R2 ;  /* 0x0000000200767308 */ /* 0x0003e60000000800 */
[C---:B------:R-:W-:Y:S08]  /*131a0*/  HMMA.16816.F32 R128, R8.reuse, R18, R84 ;  /* 0x000000120880723c */ /* 0x040ff00000001854 */
[----:B------:R-:W-:Y:S01]  /*131b0*/  HMMA.16816.F32 R124, R8, R16, R124 ;  /* 0x00000010087c723c */ /* 0x000fe2000000187c */
[----:B-1----:R-:W-:-:S07]  /*131c0*/  FFMA.FTZ R2, R169, c[0x0][0x2d0], -R6 ;  /* 0x0000b400a9027a23 */ /* 0x002fce0000010806 */
[----:B------:R-:W-:Y:S01]  /*131d0*/  HMMA.16816.F32 R84, R8, R26, R64 ;  /* 0x0000001a0854723c */ /* 0x000fe20000001840 */
[----:B------:R-:W-:Y:S01]  /*131e0*/  IMAD.MOV.U32 R169, RZ, RZ, R120 ;  /* 0x000000ffffa97224 */ /* 0x000fe200078e0078 */
[----:B------:R1:W-:Y:S01]  /*131f0*/  MUFU.EX2 R117, R2 ;  /* 0x0000000200757308 */ /* 0x0003e20000000800 */
[----:B------:R-:W-:Y:S02]  /*13200*/  IMAD.MOV.U32 R120, RZ, RZ, R108 ;  /* 0x000000ffff787224 */ /* 0x000fe400078e006c */
[----:B-1----:R-:W-:Y:S02]  /*13210*/  FFMA.FTZ R2, R170, c[0x0][0x2d0], -R6 ;  /* 0x0000b400aa027a23 */ /* 0x002fe40000010806 */
[----:B------:R-:W-:-:S03]  /*13220*/  IMAD.MOV.U32 R170, RZ, RZ, R107 ;  /* 0x000000ffffaa7224 */ /* 0x000fc600078e006b */
[----:B------:R1:W-:Y:S02]  /*13230*/  MUFU.EX2 R116, R2 ;  /* 0x0000000200747308 */ /* 0x0003e40000000800 */
[----:B-1----:R-:W-:Y:S02]  /*13240*/  FFMA.FTZ R2, R141, c[0x0][0x2d0], -R0 ;  /* 0x0000b4008d027a23 */ /* 0x002fe40000010800 */
[----:B------:R-:W-:Y:S04]  /*13250*/  HMMA.16816.F32 R140, R8, R12, R112 ;  /* 0x0000000c088c723c */ /* 0x000fe80000001870 */
[----:B------:R1:W-:Y:S03]  /*13260*/  MUFU.EX2 R110, R2 ;  /* 0x00000002006e7308 */ /* 0x0003e60000000800 */
[----:B------:R-:W-:Y:S01]  /*13270*/  IMAD.MOV.U32 R112, RZ, RZ, R109 ;  /* 0x000000ffff707224 */ /* 0x000fe200078e006d */
[----:B------:R-:W-:Y:S01]  /*13280*/  MOV R115, R106 ;  /* 0x0000006a00737202 */ /* 0x000fe20000000f00 */
[----:B------:R-:W-:Y:S01]  /*13290*/  IMAD.MOV.U32 R114, RZ, RZ, R154 ;  /* 0x000000ffff727224 */ /* 0x000fe200078e009a */
[----:B------:R-:W-:Y:S01]  /*132a0*/  MOV R154, R153 ;  /* 0x00000099009a7202 */ /* 0x000fe20000000f00 */
[----:B------:R-:W-:-:S02]  /*132b0*/  IMAD.MOV.U32 R153, RZ, RZ, R152 ;  /* 0x000000ffff997224 */ /* 0x000fc400078e0098 */
[----:B------:R-:W-:Y:S02]  /*132c0*/  IMAD.MOV.U32 R152, RZ, RZ, R151 ;  /* 0x000000ffff987224 */ /* 0x000fe400078e0097 */
[----:B------:R-:W-:Y:S02]  /*132d0*/  IMAD.MOV.U32 R151, RZ, RZ, R104 ;  /* 0x000000ffff977224 */ /* 0x000fe400078e0068 */
[----:B------:R-:W-:Y:S02]  /*132e0*/  IMAD.MOV.U32 R113, RZ, RZ, R155 ;  /* 0x000000ffff717224 */ /* 0x000fe400078e009b */
[----:B-1----:R-:W-:Y:S02]  /*132f0*/  FFMA.FTZ R2, R144, c[0x0][0x2d0], -R0 ;  /* 0x0000b40090027a23 */ /* 0x002fe40000010800 */
[----:B------:R-:W-:Y:S02]  /*13300*/  IMAD.MOV.U32 R155, RZ, RZ, R132 ;  /* 0x000000ffff9b7224 */ /* 0x000fe400078e0084 */
[----:B------:R1:W2:Y:S01]  /*13310*/  MUFU.EX2 R109, R2 ;  /* 0x00000002006d7308 */ /* 0x0002a20000000800 */
[----:B------:R-:W-:Y:S01]  /*13320*/  IMAD.MOV.U32 R132, RZ, RZ, R150 ;  /* 0x000000ffff847224 */ /* 0x000fe200078e0096 */
[----:B------:R-:W-:-:S02]  /*13330*/  MOV R150, R146 ;  /* 0x0000009200967202 */ /* 0x000fc40000000f00 */
[C---:B------:R-:W-:Y:S08]  /*13340*/  HMMA.16816.F32 R144, R8.reuse, R14, R76 ;  /* 0x0000000e0890723c */ /* 0x040ff0000000184c */
[----:B------:R-:W-:Y:S01]  /*13350*/  HMMA.16816.F32 R76, R8, R34, R60 ;  /* 0x00000022084c723c */ /* 0x000fe2000000183c */
[----:B-1----:R-:W-:Y:S02]  /*13360*/  FFMA.FTZ R2, R148, c[0x0][0x2d0], -R0 ;  /* 0x0000b40094027a23 */ /* 0x002fe40000010800 */
[----:B------:R-:W-:-:S04]  /*13370*/  IMAD.MOV.U32 R148, RZ, RZ, R105 ;  /* 0x000000ffff947224 */ /* 0x000fc800078e0069 */
[----:B------:R-:W-:Y:S01]  /*13380*/  F2FP.PACK_AB R8, R195, R199 ;  /* 0x000000c7c308723e */ /* 0x000fe200000000ff */
[----:B------:R1:W-:Y:S01]  /*13390*/  MUFU.EX2 R108, R2 ;  /* 0x00000002006c7308 */ /* 0x0003e20000000800 */
[----:B--2---:R-:W-:Y:S02]  /*133a0*/  F2FP.PACK_AB R9, R109, R110 ;  /* 0x0000006e6d09723e */ /* 0x004fe400000000ff */
[----:B------:R-:W-:Y:S01]  /*133b0*/  F2FP.PACK_AB R10, R184, R193 ;  /* 0x000000c1b80a723e */ /* 0x000fe200000000ff */
[----:B-1----:R-:W-:Y:S02]  /*133c0*/  FFMA.FTZ R2, R149, c[0x0][0x2d0], -R0 ;  /* 0x0000b40095027a23 */ /* 0x002fe40000010800 */
[----:B------:R-:W-:Y:S01]  /*133d0*/  IMAD.MOV.U32 R149, RZ, RZ, R139 ;  /* 0x000000ffff957224 */ /* 0x000fe200078e008b */
[----:B------:R-:W-:Y:S01]  /*133e0*/  MOV R139, R111 ;  /* 0x0000006f008b7202 */ /* 0x000fe20000000f00 */
        /* <DEDUP_REMOVED lines=10> */
[----:B------:R-:W-:Y:S01]  /*13490*/  HMMA.16816.F32 R64, R8, R16, R48 ;  /* 0x000000100840723c */ /* 0x000fe20000001830 */
[----:B------:R-:W2:Y:S01]  /*134a0*/  LDSM.16.MT88.4 R16, [R227+0x2100] ;  /* 0x00210000e310783b */ /* 0x000ea20000004200 */
[----:B------:R-:W-:Y:S02]  /*134b0*/  IMAD.MOV.U32 R149, RZ, RZ, R112 ;  /* 0x000000ffff957224 */ /* 0x000fe400078e0070 */
[----:B------:R-:W-:Y:S02]  /*134c0*/  IMAD.MOV.U32 R112, RZ, RZ, R114 ;  /* 0x000000ffff707224 */ /* 0x000fe400078e0072 */
[----:B------:R-:W-:-:S02]  /*134d0*/  IMAD.MOV.U32 R114, RZ, RZ, R119 ;  /* 0x000000ffff727224 */ /* 0x000fc400078e0077 */
[----:B------:R-:W-:Y:S01]  /*134e0*/  HMMA.16816.F32 R48, R8, R14, R36 ;  /* 0x0000000e0830723c */ /* 0x000fe20000001824 */
[----:B------:R-:W-:Y:S01]  /*134f0*/  FFMA.FTZ R4, R4, c[0x0][0x2d0], -R6 ;  /* 0x0000b40004047a23 */ /* 0x000fe20000010806 */
[----:B------:R-:W-:Y:S01]  /*13500*/  UIMAD.WIDE.U32 UR24, UR17, UR4, URZ ;  /* 0x00000004111872a5 */ /* 0x000fe2000f8e003f */
[----:B------:R3:W5:Y:S01]  /*13510*/  LDL.LU R119, [R1+0x40] ;  /* 0x0000400001777983 */ /* 0x0007620000300800 */
[----:B-1----:R-:W-:-:S04]  /*13520*/  FFMA.FTZ R2, R172, c[0x0][0x2d0], -R5 ;  /* 0x0000b400ac027a23 */ /* 0x002fc80000010805 */
[C---:B------:R-:W-:Y:S01]  /*13530*/  HMMA.16816.F32 R52, R8.reuse, R12, R40 ;  /* 0x0000000c0834723c */ /* 0x040fe20000001828 */
[----:B------:R-:W1:Y:S01]  /*13540*/  LDSM.16.MT88.4 R12, [R225+0x2100] ;  /* 0x00210000e10c783b */ /* 0x000e620000004200 */
[----:B------:R4:W2:Y:S06]  /*13550*/  MUFU.EX2 R106, R2 ;  /* 0x00000002006a7308 */ /* 0x0008ac0000000800 */
[C---:B------:R-:W-:Y:S01]  /*13560*/  HMMA.16816.F32 R36, R8.reuse, R24, R28 ;  /* 0x000000180824723c */ /* 0x040fe2000000181c */
[----:B------:R-:W1:Y:S07]  /*13570*/  LDSM.16.MT88.4 R28, [R226+0x2100] ;  /* 0x00210000e21c783b */ /* 0x000e6e0000004200 */
[----:B------:R-:W-:Y:S01]  /*13580*/  HMMA.16816.F32 R32, R8, R34, R88 ;  /* 0x000000220820723c */ /* 0x000fe20000001858 */
[----:B----4-:R-:W-:-:S04]  /*13590*/  FFMA.FTZ R2, R174, c[0x0][0x2d0], -R5 ;  /* 0x0000b400ae027a23 */ /* 0x010fc80000010805 */
[----:B------:R4:W-:Y:S03]  /*135a0*/  MUFU.EX2 R104, R2 ;  /* 0x0000000200687308 */ /* 0x0009e60000000800 */
[----:B------:R-:W-:Y:S01]  /*135b0*/  HMMA.16816.F32 R40, R8, R26, R56 ;  /* 0x0000001a0828723c */ /* 0x000fe20000001838 */
[----:B------:R-:W1:Y:S06]  /*135c0*/  LDSM.16.MT88.4 R24, [R224+0x2900] ;  /* 0x00290000e018783b */ /* 0x000e6c0000004200 */
[----:B--2---:R-:W-:Y:S01]  /*135d0*/  F2FP.PACK_AB R8, R106, R105 ;  /* 0x000000696a08723e */ /* 0x004fe200000000ff */
[----:B----4-:R-:W-:-:S04]  /*135e0*/  FFMA.FTZ R2, R175, c[0x0][0x2d0], -R5 ;  /* 0x0000b400af027a23 */ /* 0x010fc80000010805 */
[----:B------:R2:W4:Y:S02]  /*135f0*/  MUFU.EX2 R103, R2 ;  /* 0x0000000200677308 */ /* 0x0005240000000800 */
[----:B--2---:R-:W-:Y:S01]  /*13600*/  FFMA.FTZ R2, R162, c[0x0][0x2d0], -R3 ;  /* 0x0000b400a2027a23 */ /* 0x004fe20000010803 */
[----:B----4-:R-:W-:-:S05]  /*13610*/  F2FP.PACK_AB R10, R103, R104 ;  /* 0x00000068670a723e */ /* 0x010fca00000000ff */
[----:B------:R2:W-:Y:S02]  /*13620*/  MUFU.EX2 R102, R2 ;  /* 0x0000000200667308 */ /* 0x0005e40000000800 */
[----:B--2---:R-:W-:-:S06]  /*13630*/  FFMA.FTZ R2, R163, c[0x0][0x2d0], -R3 ;  /* 0x0000b400a3027a23 */ /* 0x004fcc0000010803 */
        /* <DEDUP_REMOVED lines=9> */
[C---:B------:R-:W-:Y:S08]  /*136d0*/  HMMA.16816.F32 R124, R8.reuse, R20, R124 ;  /* 0x00000014087c723c */ /* 0x040ff0000000187c */
[----:B------:R-:W-:Y:S01]  /*136e0*/  HMMA.16816.F32 R128, R8, R22, R128 ;  /* 0x000000160880723c */ /* 0x000fe20000001880 */
[----:B--2---:R-:W-:-:S04]  /*136f0*/  FFMA.FTZ R2, R161, c[0x0][0x2d0], -R0 ;  /* 0x0000b400a1027a23 */ /* 0x004fc80000010800 */
[----:B------:R2:W4:Y:S03]  /*13700*/  MUFU.EX2 R97, R2 ;  /* 0x0000000200617308 */ /* 0x0005260000000800 */
[C---:B------:R-:W-:Y:S08]  /*13710*/  HMMA.16816.F32 R140, R8.reuse, R16, R140 ;  /* 0x00000010088c723c */ /* 0x040ff0000000188c */
[----:B------:R-:W-:Y:S01]  /*13720*/  HMMA.16816.F32 R144, R8, R18, R144 ;  /* 0x000000120890723c */ /* 0x000fe20000001890 */
[----:B--2---:R-:W-:-:S07]  /*13730*/  FFMA.FTZ R2, R164, c[0x0][0x2d0], -R0 ;  /* 0x0000b400a4027a23 */ /* 0x004fce0000010800 */
[C---:B-1----:R-:W-:Y:S01]  /*13740*/  HMMA.16816.F32 R156, R8.reuse, R12, R156 ;  /* 0x0000000c089c723c */ /* 0x042fe2000000189c */
[----:B------:R1:W-:Y:S07]  /*13750*/  MUFU.EX2 R96, R2 ;  /* 0x0000000200607308 */ /* 0x0003ee0000000800 */
[C---:B------:R-:W-:Y:S08]  /*13760*/  HMMA.16816.F32 R84, R8.reuse, R14, R84 ;  /* 0x0000000e0854723c */ /* 0x040ff00000001854 */
[----:B------:R-:W-:Y:S01]  /*13770*/  HMMA.16816.F32 R80, R8, R28, R80 ;  /* 0x0000001c0850723c */ /* 0x000fe20000001850 */
[----:B-1----:R-:W-:-:S04]  /*13780*/  FFMA.FTZ R2, R167, c[0x0][0x2d0], -R0 ;  /* 0x0000b400a7027a23 */ /* 0x002fc80000010800 */
        /* <DEDUP_REMOVED lines=12> */
[----:B------:R1:W4:Y:S02]  /*13850*/  MUFU.EX2 R93, R2 ;  /* 0x00000002005d7308 */ /* 0x0003240000000800 */
[C---:B------:R-:W-:Y:S08]  /*13860*/  HMMA.16816.F32 R52, R8.reuse, R16, R52 ;  /* 0x000000100834723c */ /* 0x040ff00000001834 */
[----:B------:R-:W-:Y:S01]  /*13870*/  HMMA.16816.F32 R48, R8, R18, R48 ;  /* 0x000000120830723c */ /* 0x000fe20000001830 */
[----:B------:R-:W2:Y:S01]  /*13880*/  LDSM.16.MT88.4 R16, [R225+0x2900] ;  /* 0x00290000e110783b */ /* 0x000ea20000004200 */
[----:B-1----:R-:W-:-:S06]  /*13890*/  FFMA.FTZ R2, R213, c[0x0][0x2d0], -R5 ;  /* 0x0000b400d5027a23 */ /* 0x002fcc0000010805 */
[C---:B------:R-:W-:Y:S01]  /*138a0*/  HMMA.16816.F32 R36, R8.reuse, R12, R36 ;  /* 0x0000000c0824723c */ /* 0x040fe20000001824 */
[----:B------:R1:W-:Y:S07]  /*138b0*/  MUFU.EX2 R92, R2 ;  /* 0x00000002005c7308 */ /* 0x0003ee0000000800 */
[C---:B------:R-:W-:Y:S01]  /*138c0*/  HMMA.16816.F32 R40, R8.reuse, R14, R40 ;  /* 0x0000000e0828723c */ /* 0x040fe20000001828 */
[----:B------:R-:W2:Y:S07]  /*138d0*/  LDSM.16.MT88.4 R12, [R226+0x2900] ;  /* 0x00290000e20c783b */ /* 0x000eae0000004200 */
        /* <DEDUP_REMOVED lines=12> */
[----:B-1----:R-:W-:Y:S02]  /*139a0*/  FFMA.FTZ R2, R173, c[0x0][0x2d0], -R6 ;  /* 0x0000b400ad027a23 */ /* 0x002fe40000010806 */
[----:B------:R-:W-:Y:S01]  /*139b0*/  IMAD.MOV.U32 R173, RZ, RZ, R148 ;  /* 0x000000ffffad7224 */ /* 0x000fe200078e0094 */
[----:B------:R-:W-:Y:S01]  /*139c0*/  MOV R148, R113 ;  /* 0x0000007100947202 */ /* 0x000fe20000000f00 */
[----:B------:R-:W-:Y:S02]  /*139d0*/  IMAD.MOV.U32 R113, RZ, RZ, R74 ;  /* 0x000000ffff717224 */ /* 0x000fe400078e004a */
[----:B------:R1:W-:Y:S02]  /*139e0*/  MUFU.EX2 R74, R2 ;  /* 0x00000002004a7308 */ /* 0x0003e40000000800 */
[----:B-1----:R-:W-:-:S02]  /*139f0*/  FFMA.FTZ R2, R171, c[0x0][0x2d0], -R6 ;  /* 0x0000b400ab027a23 */ /* 0x002fc40000010806 */
[----:B------:R-:W-:Y:S01]  /*13a00*/  IMAD.MOV.U32 R171, RZ, RZ, R173 ;  /* 0x000000ffffab7224 */ /* 0x000fe200078e00ad */
[----:B------:R-:W-:Y:S01]  /*13a10*/  MOV R173, R149 ;  /* 0x0000009500ad7202 */ /* 0x000fe20000000f00 */
[----:B------:R-:W-:Y:S02]  /*13a20*/  IMAD.MOV.U32 R149, RZ, RZ, R148 ;  /* 0x000000ffff957224 */ /* 0x000fe400078e0094 */
[----:B------:R-:W-:Y:S02]  /*13a30*/  IMAD.MOV.U32 R148, RZ, RZ, R112 ;  /* 0x000000ffff947224 */ /* 0x000fe400078e0070 */
[----:B------:R-:W-:Y:S02]  /*13a40*/  IMAD.MOV.U32 R112, RZ, RZ, R113 ;  /* 0x000000ffff707224 */ /* 0x000fe400078e0071 */
[----:B------:R-:W-:Y:S01]  /*13a50*/  IMAD.MOV.U32 R113, RZ, RZ, R114 ;  /* 0x000000ffff717224 */ /* 0x000fe200078e0072 */
[----:B------:R-:W-:Y:S01]  /*13a60*/  MOV R114, R139 ;  /* 0x0000008b00727202 */ /* 0x000fe20000000f00 */
[----:B------:R-:W-:-:S02]  /*13a70*/  IMAD.MOV.U32 R139, RZ, RZ, R69 ;  /* 0x000000ffff8b7224 */ /* 0x000fc400078e0045 */
[----:B------:R1:W1:Y:S02]  /*13a80*/  MUFU.EX2 R69, R2 ;  /* 0x0000000200457308 */ /* 0x0002640000000800 */
[----:B-1----:R-:W-:Y:S02]  /*13a90*/  FFMA.FTZ R2, R171, c[0x0][0x2d0], -R6 ;  /* 0x0000b400ab027a23 */ /* 0x002fe40000010806 */
[----:B------:R-:W-:Y:S02]  /*13aa0*/  IMAD.MOV.U32 R171, RZ, RZ, R173 ;  /* 0x000000ffffab7224 */ /* 0x000fe400078e00ad */
[----:B------:R-:W-:Y:S02]  /*13ab0*/  IMAD.MOV.U32 R173, RZ, RZ, R149 ;  /* 0x000000ffffad7224 */ /* 0x000fe400078e0095 */
[----:B------:R-:W-:Y:S01]  /*13ac0*/  IMAD.MOV.U32 R149, RZ, RZ, R112 ;  /* 0x000000ffff957224 */ /* 0x000fe200078e0070 */
[----:B------:R-:W-:Y:S01]  /*13ad0*/  MOV R112, R113 ;  /* 0x0000007100707202 */ /* 0x000fe20000000f00 */
[----:B------:R-:W-:-:S02]  /*13ae0*/  IMAD.MOV.U32 R113, RZ, RZ, R114 ;  /* 0x000000ffff717224 */ /* 0x000fc400078e0072 */
[----:B------:R-:W-:Y:S02]  /*13af0*/  IMAD.MOV.U32 R114, RZ, RZ, R115 ;  /* 0x000000ffff727224 */ /* 0x000fe400078e0073 */
[----:B------:R-:W-:Y:S02]  /*13b00*/  IMAD.MOV.U32 R115, RZ, RZ, R170 ;  /* 0x000000ffff737224 */ /* 0x000fe400078e00aa */
[----:B------:R-:W-:Y:S01]  /*13b10*/  IMAD.MOV.U32 R170, RZ, RZ, R169 ;  /* 0x000000ffffaa7224 */ /* 0x000fe200078e00a9 */
[----:B------:R-:W-:Y:S02]  /*13b20*/  MOV R169, R68 ;  /* 0x0000004400a97202 */ /* 0x000fe40000000f00 */
[----:B------:R1:W-:Y:S02]  /*13b30*/  MUFU.EX2 R68, R2 ;  /* 0x0000000200447308 */ /* 0x0003e40000000800 */
[----:B-1----:R-:W-:-:S06]  /*13b40*/  FFMA.FTZ R2, R171, c[0x0][0x2d0], -R6 ;  /* 0x0000b400ab027a23 */ /* 0x002fcc0000010806 */
[----:B------:R1:W-:Y:S02]  /*13b50*/  MUFU.EX2 R59, R2 ;  /* 0x00000002003b7308 */ /* 0x0003e40000000800 */
[----:B-1----:R-:W-:-:S06]  /*13b60*/  FFMA.FTZ R2, R180, c[0x0][0x2d0], -R0 ;  /* 0x0000b400b4027a23 */ /* 0x002fcc0000010800 */
[----:B------:R1:W-:Y:S02]  /*13b70*/  MUFU.EX2 R58, R2 ;  /* 0x00000002003a7308 */ /* 0x0003e40000000800 */
[----:B-1----:R-:W-:-:S06]  /*13b80*/  FFMA.FTZ R2, R181, c[0x0][0x2d0], -R0 ;  /* 0x0000b400b5027a23 */ /* 0x002fcc0000010800 */
[----:B------:R1:W1:Y:S02]  /*13b90*/  MUFU.EX2 R57, R2 ;  /* 0x0000000200397308 */ /* 0x0002640000000800 */
[----:B-1----:R-:W-:-:S06]  /*13ba0*/  FFMA.FTZ R2, R182, c[0x0][0x2d0], -R0 ;  /* 0x0000b400b6027a23 */ /* 0x002fcc0000010800 */
[----:B------:R1:W-:Y:S01]  /*13bb0*/  MUFU.EX2 R56, R2 ;  /* 0x0000000200387308 */ /* 0x0003e20000000800 */
[----:B----4-:R-:W-:Y:S02]  /*13bc0*/  F2FP.PACK_AB R8, R93, R94 ;  /* 0x0000005e5d08723e */ /* 0x010fe400000000ff */
[----:B------:R-:W-:Y:S01]  /*13bd0*/  F2FP.PACK_AB R9, R89, R90 ;  /* 0x0000005a5909723e */ /* 0x000fe200000000ff */
[----:B-1----:R-:W-:-:S04]  /*13be0*/  FFMA.FTZ R2, R183, c[0x0][0x2d0], -R0 ;  /* 0x0000b400b7027a23 */ /* 0x002fc80000010800 */
[----:B------:R1:W4:Y:S01]  /*13bf0*/  MUFU.EX2 R31, R2 ;  /* 0x00000002001f7308 */ /* 0x0003220000000800 */
[----:B------:R-:W-:Y:S02]  /*13c00*/  F2FP.PACK_AB R10, R91, R92 ;  /* 0x0000005c5b0a723e */ /* 0x000fe400000000ff */
[----:B------:R-:W-:Y:S01]  /*13c10*/  F2FP.PACK_AB R11, R88, R75 ;  /* 0x0000004b580b723e */ /* 0x000fe200000000ff */
[----:B-1----:R-:W-:-:S04]  /*13c20*/  FFMA.FTZ R2, R173, c[0x0][0x2d0], -R5 ;  /* 0x0000b400ad027a23 */ /* 0x002fc80000010805 */
[----:B------:R1:W-:Y:S02]  /*13c30*/  MUFU.EX2 R29, R2 ;  /* 0x00000002001d7308 */ /* 0x0003e40000000800 */
[C---:B------:R-:W-:Y:S08]  /*13c40*/  HMMA.16816.F32 R124, R8.reuse, R24, R124 ;  /* 0x00000018087c723c */ /* 0x040ff0000000187c */
[----:B------:R-:W-:Y:S01]  /*13c50*/  HMMA.16816.F32 R128, R8, R26, R128 ;  /* 0x0000001a0880723c */ /* 0x000fe20000001880 */
[----:B-1----:R-:W-:-:S07]  /*13c60*/  FFMA.FTZ R2, R149, c[0x0][0x2d0], -R5 ;  /* 0x0000b40095027a23 */ /* 0x002fce0000010805 */
[C---:B--2---:R-:W-:Y:S01]  /*13c70*/  HMMA.16816.F32 R140, R8.reuse, R20, R140 ;  /* 0x00000014088c723c */ /* 0x044fe2000000188c */
[----:B------:R1:W-:Y:S07]  /*13c80*/  MUFU.EX2 R30, R2 ;  /* 0x00000002001e7308 */ /* 0x0003ee0000000800 */
[C---:B------:R-:W-:Y:S08]  /*13c90*/  HMMA.16816.F32 R144, R8.reuse, R22, R144 ;  /* 0x000000160890723c */ /* 0x040ff00000001890 */
[----:B------:R-:W-:Y:S01]  /*13ca0*/  HMMA.16816.F32 R156, R8, R16, R156 ;  /* 0x00000010089c723c */ /* 0x000fe2000000189c */
[----:B-1----:R-:W-:-:S07]  /*13cb0*/  FFMA.FTZ R2, R148, c[0x0][0x2d0], -R5 ;  /* 0x0000b40094027a23 */ /* 0x002fce0000010805 */
[C---:B------:R-:W-:Y:S01]  /*13cc0*/  HMMA.16816.F32 R160, R8.reuse, R18, R84 ;  /* 0x0000001208a0723c */ /* 0x040fe20000001854 */
[----:B------:R1:W-:Y:S07]  /*13cd0*/  MUFU.EX2 R28, R2 ;  /* 0x00000002001c7308 */ /* 0x0003ee0000000800 */
[C---:B------:R-:W-:Y:S08]  /*13ce0*/  HMMA.16816.F32 R80, R8.reuse, R12, R80 ;  /* 0x0000000c0850723c */ /* 0x040ff00000001850 */
[----:B------:R-:W-:Y:S01]  /*13cf0*/  HMMA.16816.F32 R76, R8, R14, R76 ;  /* 0x0000000e084c723c */ /* 0x000fe2000000184c */
[----:B-1----:R-:W-:-:S06]  /*13d00*/  FFMA.FTZ R2, R112, c[0x0][0x2d0], -R5 ;  /* 0x0000b40070027a23 */ /* 0x002fcc0000010805 */
[----:B------:R-:W-:Y:S02]  /*13d10*/  F2FP.PACK_AB R8, R69, R74 ;  /* 0x0000004a4508723e */ /* 0x000fe400000000ff */
[----:B------:R-:W-:Y:S02]  /*13d20*/  F2FP.PACK_AB R9, R57, R58 ;  /* 0x0000003a3909723e */ /* 0x000fe400000000ff */
[----:B------:R-:W-:Y:S02]  /*13d30*/  F2FP.PACK_AB R10, R59, R68 ;  /* 0x000000443b0a723e */ /* 0x000fe400000000ff */
[----:B----4-:R-:W-:Y:S01]  /*13d40*/  F2FP.PACK_AB R11, R31, R56 ;  /* 0x000000381f0b723e */ /* 0x010fe200000000ff */
[----:B------:R-:W-:Y:S01]  /*13d50*/  IMAD.MOV.U32 R175, RZ, RZ, R113 ;  /* 0x000000ffffaf7224 */ /* 0x000fe200078e0071 */
[----:B------:R-:W-:-:S05]  /*13d60*/  MOV R113, R169 ;  /* 0x000000a900717202 */ /* 0x000fca0000000f00 */
[----:B------:R-:W-:Y:S01]  /*13d70*/  HMMA.16816.F32 R64, R8, R24, R64 ;  /* 0x000000180840723c */ /* 0x000fe20000001840 */
[----:B------:R1:W-:Y:S01]  /*13d80*/  MUFU.EX2 R25, R2 ;  /* 0x0000000200197308 */ /* 0x0003e20000000800 */
[----:B------:R-:W-:Y:S02]  /*13d90*/  IMAD.MOV.U32 R148, RZ, RZ, R115 ;  /* 0x000000ffff947224 */ /* 0x000fe400078e0073 */
[----:B------:R-:W-:Y:S02]  /*13da0*/  IMAD.MOV.U32 R149, RZ, RZ, R114 ;  /* 0x000000ffff957224 */ /* 0x000fe400078e0072 */
[----:B------:R-:W-:Y:S02]  /*13db0*/  IMAD.MOV.U32 R112, RZ, RZ, R170 ;  /* 0x000000ffff707224 */ /* 0x000fe400078e00aa */
[----:B------:R-:W-:Y:S02]  /*13dc0*/  IMAD.MOV.U32 R115, RZ, RZ, R154 ;  /* 0x000000ffff737224 */ /* 0x000fe400078e009a */
[----:B------:R-:W-:-:S02]  /*13dd0*/  IMAD.MOV.U32 R114, RZ, RZ, R165 ;  /* 0x000000ffff727224 */ /* 0x000fc400078e00a5 */
[----:B------:R-:W-:Y:S02]  /*13de0*/  IMAD.MOV.U32 R170, RZ, RZ, R155 ;  /* 0x000000ffffaa7224 */ /* 0x000fe400078e009b */
[----:B-1----:R-:W-:Y:S02]  /*13df0*/  FFMA.FTZ R2, R250, c[0x0][0x2d0], -R3 ;  /* 0x0000b400fa027a23 */ /* 0x002fe40000010803 */
[----:B------:R-:W-:Y:S02]  /*13e00*/  IMAD.MOV.U32 R154, RZ, RZ, R152 ;  /* 0x000000ffff9a7224 */ /* 0x000fe400078e0098 */
[----:B------:R1:W-:Y:S01]  /*13e10*/  MUFU.EX2 R24, R2 ;  /* 0x0000000200187308 */ /* 0x0003e20000000800 */
[----:B------:R-:W-:Y:S01]  /*13e20*/  IMAD.MOV.U32 R169, RZ, RZ, R153 ;  /* 0x000000ffffa97224 */ /* 0x000fe200078e0099 */
[----:B------:R-:W-:Y:S01]  /*13e30*/  HMMA.16816.F32 R48, R8, R22, R48 ;  /* 0x000000160830723c */ /* 0x000fe20000001830 */
[----:B------:R-:W-:Y:S01]  /*13e40*/  IMAD.MOV.U32 R155, RZ, RZ, R150 ;  /* 0x000000ffff9b7224 */ /* 0x000fe200078e0096 */
[----:B------:R-:W-:Y:S01]  /*13e50*/  MOV R150, R134 ;  /* 0x0000008600967202 */ /* 0x000fe20000000f00 */
[----:B------:R-:W-:-:S02]  /*13e60*/  IMAD.MOV.U32 R152, RZ, RZ, R135 ;  /* 0x000000ffff987224 */ /* 0x000fc400078e0087 */
[----:B------:R-:W-:Y:S02]  /*13e70*/  IMAD.MOV.U32 R153, RZ, RZ, R151 ;  /* 0x000000ffff997224 */ /* 0x000fe400078e0097 */
[----:B------:R-:W-:Y:S01]  /*13e80*/  IMAD.MOV.U32 R171, RZ, RZ, R113 ;  /* 0x000000ffffab7224 */ /* 0x000fe200078e0071 */
[----:B------:R-:W-:Y:S01]  /*13e90*/  MOV R173, R114 ;  /* 0x0000007200ad7202 */ /* 0x000fe20000000f00 */
[----:B------:R-:W-:Y:S02]  /*13ea0*/  IMAD.MOV.U32 R113, RZ, RZ, R170 ;  /* 0x000000ffff717224 */ /* 0x000fe400078e00aa */
[----:B-1----:R-:W-:Y:S01]  /*13eb0*/  FFMA.FTZ R2, R248, c[0x0][0x2d0], -R3 ;  /* 0x0000b400f8027a23 */ /* 0x002fe20000010803 */
[----:B------:R-:W-:Y:S01]  /*13ec0*/  MOV R170, R154 ;  /* 0x0000009a00aa7202 */ /* 0x000fe20000000f00 */
[----:B------:R-:W-:Y:S02]  /*13ed0*/  IMAD.MOV.U32 R151, RZ, RZ, R133 ;  /* 0x000000ffff977224 */ /* 0x000fe400078e0085 */
[----:B------:R1:W-:Y:S01]  /*13ee0*/  MUFU.EX2 R23, R2 ;  /* 0x0000000200177308 */ /* 0x0003e20000000800 */
[----:B------:R-:W-:-:S02]  /*13ef0*/  IMAD.MOV.U32 R114, RZ, RZ, R169 ;  /* 0x000000ffff727224 */ /* 0x000fc400078e00a9 */
[----:B------:R-:W-:Y:S02]  /*13f00*/  IMAD.MOV.U32 R154, RZ, RZ, R152 ;  /* 0x000000ffff9a7224 */ /* 0x000fe400078e0098 */
[----:B------:R-:W-:Y:S02]  /*13f10*/  IMAD.MOV.U32 R174, RZ, RZ, R148 ;  /* 0x000000ffffae7224 */ /* 0x000fe400078e0094 */
[----:B------:R-:W-:Y:S01]  /*13f20*/  IMAD.MOV.U32 R169, RZ, RZ, R153 ;  /* 0x000000ffffa97224 */ /* 0x000fe200078e0099 */
[----:B------:R-:W-:Y:S01]  /*13f30*/  HMMA.16816.F32 R52, R8, R20, R52 ;  /* 0x000000140834723c */ /* 0x000fe20000001834 */
[----:B------:R-:W-:Y:S02]  /*13f40*/  IMAD.MOV.U32 R153, RZ, RZ, R150 ;  /* 0x000000ffff997224 */ /* 0x000fe400078e0096 */
[----:B------:R-:W-:Y:S02]  /*13f50*/  IMAD.MOV.U32 R152, RZ, RZ, R151 ;  /* 0x000000ffff987224 */ /* 0x000fe400078e0097 */
[----:B-1----:R-:W-:-:S02]  /*13f60*/  FFMA.FTZ R2, R149, c[0x0][0x2d0], -R3 ;  /* 0x0000b40095027a23 */ /* 0x002fc40000010803 */
[----:B------:R-:W-:Y:S02]  /*13f70*/  FFMA.FTZ R3, R175, c[0x0][0x2d0], -R3 ;  /* 0x0000b400af037a23 */ /* 0x000fe40000010803 */
[----:B------:R-:W-:Y:S01]  /*13f80*/  IMAD.MOV.U32 R172, RZ, RZ, R112 ;  /* 0x000000ffffac7224 */ /* 0x000fe200078e0070 */
[----:B------:R-:W-:Y:S01]  /*13f90*/  MOV R165, R132 ;  /* 0x0000008400a57202 */ /* 0x000fe20000000f00 */
[----:B------:R1:W-:Y:S01]  /*13fa0*/  MUFU.EX2 R21, R3 ;  /* 0x0000000300157308 */ /* 0x0003e20000000800 */
[----:B------:R-:W-:Y:S01]  /*13fb0*/  IMAD.MOV.U32 R213, RZ, RZ, R170 ;  /* 0x000000ffffd57224 */ /* 0x000fe200078e00aa */
[----:B------:R-:W-:Y:S01]  /*13fc0*/  MOV R170, R154 ;  /* 0x0000009a00aa7202 */ /* 0x000fe20000000f00 */
[----:B------:R-:W-:Y:S01]  /*13fd0*/  IMAD.MOV.U32 R154, RZ, RZ, R153 ;  /* 0x000000ffff9a7224 */ /* 0x000fe200078e0099 */
[C---:B------:R-:W-:Y:S01]  /*13fe0*/  HMMA.16816.F32 R44, R8.reuse, R12, R44 ;  /* 0x0000000c082c723c */ /* 0x040fe2000000182c */
[----:B------:R-:W-:Y:S01]  /*13ff0*/  IMAD.MOV.U32 R153, RZ, RZ, R152 ;  /* 0x000000ffff997224 */ /* 0x000fe200078e0098 */
[----:B------:R-:W-:Y:S01]  /*14000*/  @UP2 UMOV UR19, UR25 ;  /* 0x0000001900132c82 */ /* 0x000fe20008000000 */
[----:B------:R-:W-:Y:S01]  /*14010*/  IMAD.MOV.U32 R152, RZ, RZ, R139 ;  /* 0x000000ffff987224 */ /* 0x000fe200078e008b */
[----:B------:R2:W-:Y:S01]  /*14020*/  MUFU.EX2 R22, R2 ;  /* 0x0000000200167308 */ /* 0x0005e20000000800 */
[----:B------:R-:W-:Y:S01]  /*14030*/  IMAD.MOV.U32 R139, RZ, RZ, R120 ;  /* 0x000000ffff8b7224 */ /* 0x000fe200078e0078 */
[----:B------:R-:W-:Y:S01]  /*14040*/  MOV R120, R7 ;  /* 0x0000000700787202 */ /* 0x000fe20000000f00 */
[----:B------:R-:W-:Y:S01]  /*14050*/  FFMA.FTZ R5, R173, c[0x0][0x2d0], -R0 ;  /* 0x0000b400ad057a23 */ /* 0x000fe20000010800 */
[----:B------:R-:W-:Y:S01]  /*14060*/  HMMA.16816.F32 R32, R8, R14, R32 ;  /* 0x0000000e0820723c */ /* 0x000fe20000001820 */
[----:B------:R-:W-:Y:S01]  /*14070*/  IMAD.MOV.U32 R112, RZ, RZ, R115 ;  /* 0x000000ffff707224 */ /* 0x000fe200078e0073 */
[----:B------:R-:W4:Y:S01]  /*14080*/  LDSM.16.MT88.4 R132, [R224+0x3100] ;  /* 0x00310000e084783b */ /* 0x000f220000004200 */
[----:B-1----:R-:W-:-:S02]  /*14090*/  FFMA.FTZ R3, R174, c[0x0][0x2d0], -R6 ;  /* 0x0000b400ae037a23 */ /* 0x002fc40000010806 */
[----:B------:R-:W-:Y:S01]  /*140a0*/  FFMA.FTZ R7, R249, c[0x0][0x2d0], -R0 ;  /* 0x0000b400f9077a23 */ /* 0x000fe20000010800 */
[----:B------:R-:W1:Y:S01]  /*140b0*/  LDSM.16.MT88.4 R148, [R227+0x3100] ;  /* 0x00310000e394783b */ /* 0x000e620000004200 */
[----:B------:R3:W1:Y:S01]  /*140c0*/  MUFU.EX2 R20, R3 ;  /* 0x0000000300147308 */ /* 0x0006620000000800 */
[----:B------:R-:W-:Y:S02]  /*140d0*/  FADD.FTZ R12, R221, R211 ;  /* 0x000000d3dd0c7221 */ /* 0x000fe40000010000 */
[----:B--2---:R-:W-:Y:S01]  /*140e0*/  FFMA.FTZ R2, R172, c[0x0][0x2d0], -R6 ;  /* 0x0000b400ac027a23 */ /* 0x004fe20000010806 */
[----:B------:R-:W-:Y:S01]  /*140f0*/  HMMA.16816.F32 R60, R8, R26, R60 ;  /* 0x0000001a083c723c */ /* 0x000fe2000000183c */
[----:B------:R-:W-:-:S03]  /*14100*/  IMAD.MOV.U32 R115, RZ, RZ, R165 ;  /* 0x000000ffff737224 */ /* 0x000fc600078e00a5 */
[----:B------:R2:W-:Y:S04]  /*14110*/  MUFU.EX2 R14, R4 ;  /* 0x00000004000e7308 */ /* 0x0005e80000000800 */
[----:B------:R-:W-:Y:S01]  /*14120*/  HMMA.16816.F32 R36, R8, R16, R36 ;  /* 0x000000100824723c */ /* 0x000fe20000001824 */
[----:B---3--:R-:W-:-:S03]  /*14130*/  FFMA.FTZ R3, R171, c[0x0][0x2d0], -R6 ;  /* 0x0000b400ab037a23 */ /* 0x008fc60000010806 */
[----:B------:R3:W-:Y:S01]  /*14140*/  MUFU.EX2 R15, R2 ;  /* 0x00000002000f7308 */ /* 0x0007e20000000800 */
[----:B------:R-:W-:-:S03]  /*14150*/  FFMA.FTZ R6, R251, c[0x0][0x2d0], -R0 ;  /* 0x0000b400fb067a23 */ /* 0x000fc60000010800 */
[----:B------:R-:W-:Y:S01]  /*14160*/  HMMA.16816.F32 R40, R8, R18, R40 ;  /* 0x000000120828723c */ /* 0x000fe20000001828 */
[----:B------:R-:W-:Y:S02]  /*14170*/  FFMA.FTZ R0, R243, c[0x0][0x2d0], -R0 ;  /* 0x0000b400f3007a23 */ /* 0x000fe40000010800 */
[----:B------:R-:W-:Y:S01]  /*14180*/  IMAD.MOV.U32 R207, RZ, RZ, R114 ;  /* 0x000000ffffcf7224 */ /* 0x000fe200078e0072 */
[----:B------:R1:W-:Y:S01]  /*14190*/  MUFU.EX2 R13, R3 ;  /* 0x00000003000d7308 */ /* 0x0003e20000000800 */
[----:B--2---:R-:W-:Y:S02]  /*141a0*/  FADD.FTZ R4, R244, R222 ;  /* 0x000000def4047221 */ /* 0x004fe40000010000 */
[----:B------:R-:W-:Y:S01]  /*141b0*/  IMAD.MOV.U32 R168, RZ, RZ, R113 ;  /* 0x000000ffffa87224 */ /* 0x000fe200078e0071 */
[----:B------:R-:W-:Y:S01]  /*141c0*/  @UP2 USHF.R.U32.HI UR17, URZ, UR5, UR19 ;  /* 0x000000053f112299 */ /* 0x000fe20008011613 */
[----:B------:R-:W-:Y:S01]  /*141d0*/  FADD.FTZ R4, R252, R4 ;  /* 0x00000004fc047221 */ /* 0x000fe20000010000 */
[----:B------:R-:W2:Y:S02]  /*141e0*/  LDSM.16.MT88.4 R164, [R225+0x3100] ;  /* 0x00310000e1a4783b */ /* 0x000ea40000004200 */
[----:B------:R4:W-:Y:S01]  /*141f0*/  MUFU.EX2 R11, R0 ;  /* 0x00000000000b7308 */ /* 0x0009e20000000800 */
[----:B---3--:R-:W-:-:S02]  /*14200*/  FADD.FTZ R2, R155, R154 ;  /* 0x0000009a9b027221 */ /* 0x008fc40000010000 */
[----:B------:R-:W-:Y:S01]  /*14210*/  IMAD.MOV.U32 R209, RZ, RZ, R115 ;  /* 0x000000ffffd17224 */ /* 0x000fe200078e0073 */
[----:B------:R-:W-:Y:S01]  /*14220*/  MOV R171, R112 ;  /* 0x0000007000ab7202 */ /* 0x000fe20000000f00 */
[----:B------:R-:W3:Y:S01]  /*14230*/  LDSM.16.MT88.4 R16, [R226+0x3100] ;  /* 0x00310000e210783b */ /* 0x000ee20000004200 */
[----:B-1----:R-:W-:Y:S02]  /*14240*/  FADD.FTZ R3, R169, R170 ;  /* 0x000000aaa9037221 */ /* 0x002fe40000010000 */
[----:B------:R1:W1:Y:S01]  /*14250*/  MUFU.EX2 R8, R5 ;  /* 0x0000000500087308 */ /* 0x0002620000000800 */
[----:B------:R-:W-:Y:S02]  /*14260*/  FADD.FTZ R2, R123, R2 ;  /* 0x000000027b027221 */ /* 0x000fe40000010000 */
[----:B------:R-:W-:Y:S02]  /*14270*/  FADD.FTZ R3, R120, R3 ;  /* 0x0000000378037221 */ /* 0x000fe40000010000 */
[----:B----4-:R-:W-:-:S02]  /*14280*/  FADD.FTZ R0, R139, R12 ;  /* 0x0000000c8b007221 */ /* 0x010fc40000010000 */
[----:B------:R-:W-:Y:S02]  /*14290*/  FADD.FTZ R3, R209, R3 ;  /* 0x00000003d1037221 */ /* 0x000fe40000010000 */
[----:B------:R-:W-:Y:S02]  /*142a0*/  FADD.FTZ R2, R207, R2 ;  /* 0x00000002cf027221 */ /* 0x000fe40000010000 */
[----:B-1----:R-:W-:Y:S02]  /*142b0*/  FADD.FTZ R5, R138, R0 ;  /* 0x000000008a057221 */ /* 0x002fe40000010000 */
[----:B------:R-:W-:Y:S02]  /*142c0*/  FADD.FTZ R0, R213, R4 ;  /* 0x00000004d5007221 */ /* 0x000fe40000010000 */
[----:B------:R-:W-:Y:S02]  /*142d0*/  FADD.FTZ R5, R247, R5 ;  /* 0x00000005f7057221 */ /* 0x000fe40000010000 */
[----:B------:R-:W-:-:S02]  /*142e0*/  FADD.FTZ R4, R215, R0 ;  /* 0x00000000d7047221 */ /* 0x000fc40000010000 */
[----:B------:R-:W-:Y:S02]  /*142f0*/  IMAD.MOV.U32 R170, RZ, RZ, R153 ;  /* 0x000000ffffaa7224 */ /* 0x000fe400078e0099 */
[----:B------:R-:W-:Y:S01]  /*14300*/  FADD.FTZ R3, R168, R3 ;  /* 0x00000003a8037221 */ /* 0x000fe20000010000 */
[----:B------:R1:W-:Y:S01]  /*14310*/  MUFU.EX2 R10, R7 ;  /* 0x00000007000a7308 */ /* 0x0003e20000000800 */
[----:B------:R-:W-:Y:S02]  /*14320*/  IMAD.MOV.U32 R169, RZ, RZ, R152 ;  /* 0x000000ffffa97224 */ /* 0x000fe400078e0098 */
[----:B------:R-:W-:Y:S02]  /*14330*/  FADD.FTZ R2, R171, R2 ;  /* 0x00000002ab027221 */ /* 0x000fe40000010000 */
[----:B------:R-:W-:Y:S01]  /*14340*/  FADD.FTZ R0, R246, R5 ;  /* 0x00000005f6007221 */ /* 0x000fe20000010000 */
[----:B------:R-:W-:Y:S01]  /*14350*/  MOV R113, R122 ;  /* 0x0000007a00717202 */ /* 0x000fe20000000f00 */
[----:B------:R-:W-:Y:S01]  /*14360*/  IMAD.MOV.U32 R112, RZ, RZ, R121 ;  /* 0x000000ffff707224 */ /* 0x000fe200078e0079 */
[----:B------:R4:W2:Y:S01]  /*14370*/  MUFU.EX2 R9, R6 ;  /* 0x0000000600097308 */ /* 0x0008a20000000800 */
[----:B------:R-:W-:-:S02]  /*14380*/  FADD.FTZ R5, R169, R2 ;  /* 0x00000002a9057221 */ /* 0x000fc40000010000 */
[----:B------:R-:W-:Y:S02]  /*14390*/  IMAD.MOV.U32 R114, RZ, RZ, R137 ;  /* 0x000000ffff727224 */ /* 0x000fe400078e0089 */
[----:B-1----:R-:W-:Y:S02]  /*143a0*/  FADD.FTZ R7, R218, R4 ;  /* 0x00000004da077221 */ /* 0x002fe40000010000 */
[----:B------:R-:W-:Y:S02]  /*143b0*/  FADD.FTZ R4, R223, R0 ;  /* 0x00000000df047221 */ /* 0x000fe40000010000 */
[----:B----4-:R-:W-:Y:S02]  /*143c0*/  FADD.FTZ R6, R170, R3 ;  /* 0x00000003aa067221 */ /* 0x010fe40000010000 */
        /* <DEDUP_REMOVED lines=67> */
[----:B------:R-:W-:Y:S01]  /*14800*/  UIADD3 UR5, UR17, UR14, -UR20 ;  /* 0x0000000e11057290 */ /* 0x000fe2000fffe814 */
[----:B------:R-:W-:-:S02]  /*14810*/  FADD.FTZ R5, R75, R5 ;  /* 0x000000054b057221 */ /* 0x000fc40000010000 */
[----:B------:R-:W-:Y:S01]  /*14820*/  FADD.FTZ R0, R59, R0 ;  /* 0x000000003b007221 */ /* 0x000fe20000010000 */
[----:B------:R-:W-:Y:S01]  /*14830*/  UMOV UR4, URZ ;  /* 0x0000003f00047c82 */ /* 0x000fe20008000000 */
[----:B------:R-:W-:Y:S02]  /*14840*/  FADD.FTZ R3, R31, R3 ;  /* 0x000000031f037221 */ /* 0x000fe40000010000 */
[----:B------:R-:W-:Y:S01]  /*14850*/  FADD.FTZ R4, R91, R4 ;  /* 0x000000045b047221 */ /* 0x000fe20000010000 */
[----:B------:R-:W-:Y:S01]  /*14860*/  UIMAD.WIDE UR4, UR5, -0x6db6db6d, UR4 ;  /* 0x92492493050478a5 */ /* 0x000fe2000f8e0204 */
[----:B------:R-:W-:Y:S02]  /*14870*/  FADD.FTZ R5, R88, R5 ;  /* 0x0000000558057221 */ /* 0x000fe40000010000 */
[----:B------:R-:W-:Y:S02]  /*14880*/  FADD.FTZ R2, R20, R0 ;  /* 0x0000000014027221 */ /* 0x000fe40000010000 */
[----:B------:R-:W-:-:S02]  /*14890*/  FADD.FTZ R0, R8, R3 ;  /* 0x0000000308007221 */ /* 0x000fc40000010000 */
[----:B------:R-:W-:Y:S01]  /*148a0*/  FADD.FTZ R4, R29, R4 ;  /* 0x000000041d047221 */ /* 0x000fe20000010000 */
[----:B------:R-:W-:Y:S01]  /*148b0*/  USHF.R.U32.HI UR6, URZ, 0x1f, UR5 ;  /* 0x0000001f3f067899 */ /* 0x000fe20008011605 */
[----:B------:R-:W-:Y:S02]  /*148c0*/  FADD.FTZ R5, R24, R5 ;  /* 0x0000000518057221 */ /* 0x000fe40000010000 */
[----:B------:R-:W-:Y:S02]  /*148d0*/  FADD.FTZ R3, R15, R2 ;  /* 0x000000020f037221 */ /* 0x000fe40000010000 */
[----:B--2---:R-:W-:Y:S02]  /*148e0*/  FADD.FTZ R2, R9, R0 ;  /* 0x0000000009027221 */ /* 0x004fe40000010000 */
[----:B------:R-:W-:Y:S01]  /*148f0*/  FADD.FTZ R0, R30, R4 ;  /* 0x000000041e007221 */ /* 0x000fe20000010000 */
[----:B------:R-:W-:Y:S01]  /*14900*/  ULEA.HI.SX32 UR6, UR5, UR6, 0x1a ;  /* 0x0000000605067291 */ /* 0x000fe2000f8fd23f */
[----:B------:R-:W-:-:S02]  /*14910*/  FADD.FTZ R5, R23, R5 ;  /* 0x0000000517057221 */ /* 0x000fc40000010000 */
[----:B------:R-:W-:Y:S02]  /*14920*/  FADD.FTZ R4, R14, R3 ;  /* 0x000000030e047221 */ /* 0x000fe40000010000 */
[----:B------:R-:W-:Y:S02]  /*14930*/  FADD.FTZ R3, R10, R2 ;  /* 0x000000020a037221 */ /* 0x000fe40000010000 */
[----:B------:R-:W-:Y:S01]  /*14940*/  FADD.FTZ R2, R28, R0 ;  /* 0x000000001c027221 */ /* 0x000fe20000010000 */
[----:B------:R-:W-:Y:S01]  /*14950*/  UISETP.LT.AND UP0, UPT, URZ, UR6, UPT ;  /* 0x000000063f00728c */ /* 0x000fe2000bf01270 */
[----:B------:R-:W-:Y:S02]  /*14960*/  FADD.FTZ R0, R22, R5 ;  /* 0x0000000516007221 */ /* 0x000fe40000010000 */
[----:B------:R-:W-:Y:S02]  /*14970*/  FADD.FTZ R4, R13, R4 ;  /* 0x000000040d047221 */ /* 0x000fe40000010000 */
[----:B------:R-:W-:Y:S01]  /*14980*/  FADD.FTZ R3, R11, R3 ;  /* 0x000000030b037221 */ /* 0x000fe20000010000 */
[----:B------:R-:W-:Y:S01]  /*14990*/  UIADD3 UR12, UR13, -0x2, URZ ;  /* 0xfffffffe0d0c7890 */ /* 0x000fe2000fffe03f */
[----:B------:R-:W-:Y:S01]  /*149a0*/  FADD.FTZ R0, R21, R0 ;  /* 0x0000000015007221 */ /* 0x000fe20000010000 */
[----:B------:R-:W-:Y:S01]  /*149b0*/  USEL UR6, URZ, UR6, !UP0 ;  /* 0x000000063f067287 */ /* 0x000fe2000c000000 */
[----:B------:R-:W-:Y:S01]  /*149c0*/  FADD.FTZ R2, R25, R2 ;  /* 0x0000000219027221 */ /* 0x000fe20000010000 */
[----:B------:R1:W-:Y:S02]  /*149d0*/  STL [R1+0x2c], R4 ;  /* 0x00002c0401007387 */ /* 0x0003e40000100800 */
[----:B------:R-:W-:-:S02]  /*149e0*/  UISETP.GE.AND UP0, UPT, UR12, UR6, UPT ;  /* 0x000000060c00728c */ /* 0x000fc4000bf06270 */
[----:B------:R1:W-:Y:S04]  /*149f0*/  STL [R1+0x30], R3 ;  /* 0x0000300301007387 */ /* 0x0003e80000100800 */
[----:B------:R1:W-:Y:S04]  /*14a00*/  STL [R1+0x34], R0 ;  /* 0x0000340001007387 */ /* 0x0003e80000100800 */
[----:B------:R1:W-:Y:S01]  /*14a10*/  STL [R1+0x38], R2 ;  /* 0x0000380201007387 */ /* 0x0003e20000100800 */
[----:B------:R-:W-:Y:S02]  /*14a20*/  PLOP3.LUT P0, PT, PT, PT, UP0, 0x80, 0x0 ;  /* 0x000000000000781c */ /* 0x000fe40003f0f008 */
        /* <DEDUP_REMOVED lines=17> */
[----:B---3--:R-:W-:Y:S08]  /*14b40*/  HMMA.16816.F32 R172, R176, R16, R80 ;  /* 0x00000010b0ac723c */ /* 0x008ff00000001850 */
[C---:B------:R-:W-:Y:S08]  /*14b50*/  HMMA.16816.F32 R132, R180.reuse, R134, R60 ;  /* 0x00000086b484723c */ /* 0x040ff0000000183c */
[C---:B------:R-:W-:Y:S08]  /*14b60*/  HMMA.16816.F32 R148, R180.reuse, R150, R48 ;  /* 0x00000096b494723c */ /* 0x040ff00000001830 */
[C---:B------:R-:W-:Y:S08]  /*14b70*/  HMMA.16816.F32 R164, R180.reuse, R166, R40 ;  /* 0x000000a6b4a4723c */ /* 0x040ff00000001828 */
[----:B------:R-:W-:Y:S08]  /*14b80*/  HMMA.16816.F32 R168, R180, R16, R44 ;  /* 0x00000010b4a8723c */ /* 0x000ff0000000182c */
[-C--:B------:R-:W-:Y:S08]  /*14b90*/  HMMA.16816.F32 R176, R176, R18.reuse, R76 ;  /* 0x00000012b0b0723c */ /* 0x080ff0000000184c */
[----:B------:R-:W-:Y:S01]  /*14ba0*/  HMMA.16816.F32 R180, R180, R18, R32 ;  /* 0x00000012b4b4723c */ /* 0x000fe20000001820 */
[----:B------:R-:W-:Y:S07]  /*14bb0*/  @!P0 BRA `(.L_x_784) ;  /* 0x0000659000008947 */ /* 0x000fee0003800000 */
[----:B-1----:R-:W2:Y:S01]  /*14bc0*/  LDL R115, [R1+0x24] ;  /* 0x0000240001737983 */ /* 0x002ea20000100800 */
[----:B------:R-:W-:Y:S01]  /*14bd0*/  PLOP3.LUT P1, PT, PT, PT, UP2, 0x80, 0x0 ;  /* 0x000000000000781c */ /* 0x000fe20003f2f028 */
[----:B------:R-:W-:Y:S01]  /*14be0*/  IMAD.MOV.U32 R116, RZ, RZ, R72 ;  /* 0x000000ffff747224 */ /* 0x000fe200078e0048 */
[----:B------:R-:W-:Y:S01]  /*14bf0*/  PLOP3.LUT P0, PT, PT, PT, UP2, 0x80, 0x0 ;  /* 0x000000000000781c */ /* 0x000fe20003f0f028 */
[----:B------:R-:W-:Y:S01]  /*14c00*/  IMAD.MOV.U32 R3, RZ, RZ, R73 ;  /* 0x000000ffff037224 */ /* 0x000fe200078e0049 */
[----:B------:R-:W-:Y:S01]  /*14c10*/  MOV R118, R70 ;  /* 0x0000004600767202 */ /* 0x000fe20000000f00 */
[----:B------:R-:W-:Y:S01]  /*14c20*/  IMAD.MOV.U32 R117, RZ, RZ, R71 ;  /* 0x000000ffff757224 */ /* 0x000fe200078e0047 */
[----:B------:R-:W-:-:S02]  /*14c30*/  ULDC UR5, c[0x0][0x210] ;  /* 0x0000840000057ab9 */ /* 0x000fc40000000800 */
[----:B------:R-:W-:Y:S02]  /*14c40*/  ULDC UR4, c[0x0][0x1e8] ;  /* 0x00007a0000047ab9 */ /* 0x000fe40000000800 */
[----:B------:R-:W-:Y:S02]  /*14c50*/  UIMAD UR5, UR16, UR5, URZ ;  /* 0x00000005100572a4 */ /* 0x000fe4000f8e023f */
[----:B------:R-:W-:Y:S01]  /*14c60*/  UIMAD UR4, UR16, UR4, URZ ;  /* 0x00000004100472a4 */ /* 0x000fe2000f8e023f */
[----:B--2---:R-:W-:-:S05]  /*14c70*/  @P1 IMAD.HI.U32 R0, R115, c[0x0][0x2c8], RZ ;  /* 0x0000b20073001a27 */ /* 0x004fca00078e00ff */
[----:B------:R-:W-:-:S05]  /*14c80*/  @P0 SHF.R.U32.HI R0, RZ, c[0x0][0x2cc], R0 ;  /* 0x0000b300ff000a19 */ /* 0x000fca0000011600 */
[----:B------:R1:W-:Y:S02]  /*14c90*/  @P0 STL [R1+0x20], R0 ;  /* 0x0000200001000387 */ /* 0x0003e40000100800 */
.L_x_787:
[----:B------:R-:W-:Y:S04]  /*14ca0*/  DEPBAR.LE SB0, 0x0 ;  /* 0x000080000000791a */ /* 0x000fe80000000000 */
[----:B------:R-:W-:Y:S01]  /*14cb0*/  BAR.SYNC.DEFER_BLOCKING 0x0 ;  /* 0x0000000000007b1d */ /* 0x000fe20000010000 */
[----:B------:R-:W-:Y:S05]  /*14cc0*/  ISETP.LE.AND P0, PT, RZ, UR12, PT ;  /* 0x0000000cff007c0c */ /* 0x000fea000bf03270 */
[----:B--2--5:R2:W3:Y:S04]  /*14cd0*/  LDSM.16.M88.4 R112, [R230+0x7100] ;  /* 0x00710000e670783b */ /* 0x0244e80000000200 */
[----:B------:R2:W4:Y:S04]  /*14ce0*/  LDSM.16.M88.4 R108, [R230+0x9100] ;  /* 0x00910000e66c783b */ /* 0x0005280000000200 */
[----:B-----5:R2:W1:Y:S04]  /*14cf0*/  LDSM.16.M88.4 R16, [R119+0x3900] ;  /* 0x003900007710783b */ /* 0x0204680000000200 */
        /* <DEDUP_REMOVED lines=17> */
[----:B------:R-:W4:Y:S04]  /*14e10*/  LDL R6, [R1+0x18] ;  /* 0x0000180001067983 */ /* 0x000f280000100800 */
[----:B------:R-:W5:Y:S01]  /*14e20*/  LDL R13, [R1+0x8] ;  /* 0x00000800010d7983 */ /* 0x000f620000100800 */
[----:B-1-3--:R-:W-:Y:S01]  /*14e30*/  SHF.R.S32.HI R0, RZ, 0x1f, R2 ;  /* 0x0000001fff007819 */ /* 0x00afe20000011402 */
[----:B------:R-:W-:Y:S04]  /*14e40*/  IMAD.WIDE.U32 R4, R2, c[0x0][0x208], RZ ;  /* 0x0000820002047a25 */ /* 0x000fe800078e00ff */
[----:B------:R-:W-:Y:S04]  /*14e50*/  IMAD R0, R0, c[0x0][0x208], RZ ;  /* 0x0000820000007a24 */ /* 0x000fe800078e02ff */
[----:B------:R-:W-:Y:S01]  /*14e60*/  IMAD R0, R2, c[0x0][0x20c], R0 ;  /* 0x0000830002007a24 */ /* 0x000fe200078e0200 */
[----:B----4-:R-:W-:Y:S03]  /*14e70*/  SHF.R.S32.HI R2, RZ, 0x1f, R6 ;  /* 0x0000001fff027819 */ /* 0x010fe60000011406 */
[----:B------:R-:W-:Y:S02]  /*14e80*/  IMAD.IADD R5, R5, 0x1, R0 ;  /* 0x0000000105057824 */ /* 0x000fe400078e0200 */
[----:B------:R-:W-:Y:S02]  /*14e90*/  IMAD R2, R2, c[0x0][0x218], RZ ;  /* 0x0000860002027a24 */ /* 0x000fe400078e02ff */
[----:B------:R-:W-:Y:S05]  /*14ea0*/  IMAD.WIDE.U32 R4, R6, c[0x0][0x218], R4 ;  /* 0x0000860006047a25 */ /* 0x000fea00078e0004 */
[----:B------:R-:W-:Y:S01]  /*14eb0*/  IADD3 R0, P1, R4, UR5, RZ ;  /* 0x0000000504007c10 */ /* 0x000fe2000ff3e0ff */
[----:B------:R-:W-:Y:S03]  /*14ec0*/  IMAD R4, R6, c[0x0][0x21c], R2 ;  /* 0x0000870006047a24 */ /* 0x000fe600078e0202 */
[C---:B------:R-:W-:Y:S02]  /*14ed0*/  LEA R2, P0, R0.reuse, c[0x0][0x1f8], 0x1 ;  /* 0x00007e0000027a11 */ /* 0x040fe400078008ff */
[----:B------:R-:W-:Y:S03]  /*14ee0*/  IADD3.X R4, R5, UR15, R4, P1, !PT ;  /* 0x0000000f05047c10 */ /* 0x000fe60008ffe404 */
[----:B------:R-:W1:Y:S01]  /*14ef0*/  SHFL.IDX PT, R6, R2, RZ, 0x181f ;  /* 0x00181fff02067589 */ /* 0x000e6200000e0000 */
[----:B------:R-:W-:Y:S03]  /*14f00*/  LEA.HI.X R0, R0, c[0x0][0x1fc], R4, 0x1, P0 ;  /* 0x00007f0000007a11 */ /* 0x000fe600000f0c04 */
[----:B------:R-:W3:Y:S04]  /*14f10*/  SHFL.IDX PT, R4, R2, 0x1, 0x181f ;  /* 0x00381f0002047f89 */ /* 0x000ee800000e0000 */
[----:B------:R-:W4:Y:S04]  /*14f20*/  SHFL.IDX PT, R5, R0, RZ, 0x181f ;  /* 0x00181fff00057589 */ /* 0x000f2800000e0000 */
[----:B------:R-:W2:Y:S04]  /*14f30*/  SHFL.IDX PT, R8, R0, 0x1, 0x181f ;  /* 0x00381f0000087f89 */ /* 0x000ea800000e0000 */
[----:B------:R-:W-:Y:S04]  /*14f40*/  SHFL.IDX PT, R11, R0, 0x2, 0x181f ;  /* 0x00581f00000b7f89 */ /* 0x000fe800000e0000 */
[----:B------:R-:W-:Y:S04]  /*14f50*/  SHFL.IDX PT, R22, R0, 0x3, 0x181f ;  /* 0x00781f0000167f89 */ /* 0x000fe800000e0000 */
[----:B------:R-:W-:Y:S01]  /*14f60*/  SHFL.IDX PT, R21, R0, 0x4, 0x181f ;  /* 0x00981f0000157f89 */ /* 0x000fe200000e0000 */
[-C--:B-1----:R-:W-:Y:S03]  /*14f70*/  IADD3 R6, P1, R6, R242.reuse, RZ ;  /* 0x000000f206067210 */ /* 0x082fe60007f3e0ff */
[----:B------:R-:W-:Y:S01]  /*14f80*/  SHFL.IDX PT, R20, R0, 0x5, 0x181f ;  /* 0x00b81f0000147f89 */ /* 0x000fe200000e0000 */
[-C--:B---3--:R-:W-:Y:S03]  /*14f90*/  IADD3 R4, P0, R4, R242.reuse, RZ ;  /* 0x000000f204047210 */ /* 0x088fe60007f1e0ff */
[----:B------:R5:W-:Y:S01]  /*14fa0*/  SHFL.IDX PT, R15, R0, 0x6, 0x181f ;  /* 0x00d81f00000f7f89 */ /* 0x000be200000e0000 */
[--C-:B----4-:R-:W-:Y:S03]  /*14fb0*/  IMAD.X R7, R5, 0x1, R241.reuse, P1 ;  /* 0x0000000105077824 */ /* 0x110fe600008e06f1 */
[----:B------:R-:W1:Y:S01]  /*14fc0*/  SHFL.IDX PT, R12, R2, 0x2, 0x181f ;  /* 0x00581f00020c7f89 */ /* 0x000e6200000e0000 */
[--C-:B--2---:R-:W-:Y:S03]  /*14fd0*/  IMAD.X R5, R8, 0x1, R241.reuse, P0 ;  /* 0x0000000108057824 */ /* 0x104fe600000e06f1 */
[----:B------:R-:W2:Y:S04]  /*14fe0*/  SHFL.IDX PT, R10, R2, 0x3, 0x181f ;  /* 0x00781f00020a7f89 */ /* 0x000ea800000e0000 */
[----:B------:R-:W3:Y:S04]  /*14ff0*/  SHFL.IDX PT, R9, R2, 0x4, 0x181f ;  /* 0x00981f0002097f89 */ /* 0x000ee800000e0000 */
[----:B------:R-:W4:Y:S04]  /*15000*/  SHFL.IDX PT, R14, R2, 0x5, 0x181f ;  /* 0x00b81f00020e7f89 */ /* 0x000f2800000e0000 */
[----:B------:R-:W4:Y:S01]  /*15010*/  SHFL.IDX PT, R2, R2, 0x6, 0x181f ;  /* 0x00d81f0002027f89 */ /* 0x000f2200000e0000 */
[----:B-----5:R-:W-:Y:S05]  /*15020*/  IADD3 R0, R13, 0x100, RZ ;  /* 0x000001000d007810 */ /* 0x020fea0007ffe0ff */
[----:B------:R4:W-:Y:S01]  /*15030*/  LDGSTS.E.BYPASS.LTC128B.128 [R0], [R6.64], !P5 ;  /* 0x0000000006007fae */ /* 0x0009e2000e901d56 */
[-C--:B-1----:R-:W-:Y:S03]  /*15040*/  IADD3 R12, P0, R12, R242.reuse, RZ ;  /* 0x000000f20c0c7210 */ /* 0x082fe60007f1e0ff */
[----:B------:R1:W-:Y:S01]  /*15050*/  LDGSTS.E.BYPASS.LTC128B.128 [R0+0x800], [R4.64], !P5 ;  /* 0x0080000004007fae */ /* 0x0003e2000e901d56 */
[-C--:B--2---:R-:W-:Y:S01]  /*15060*/  IADD3 R10, P3, R10, R242.reuse, RZ ;  /* 0x000000f20a0a7210 */ /* 0x084fe20007f7e0ff */
[--C-:B------:R-:W-:Y:S01]  /*15070*/  IMAD.X R13, R11, 0x1, R241.reuse, P0 ;  /* 0x000000010b0d7824 */ /* 0x100fe200000e06f1 */
[-C--:B---3--:R-:W-:Y:S03]  /*15080*/  IADD3 R8, P2, R9, R242.reuse, RZ ;  /* 0x000000f209087210 */ /* 0x088fe60007f5e0ff */
[--C-:B------:R-:W-:Y:S01]  /*15090*/  IMAD.X R11, R22, 0x1, R241.reuse, P3 ;  /* 0x00000001160b7824 */ /* 0x100fe200018e06f1 */
[----:B------:R2:W-:Y:S01]  /*150a0*/  LDGSTS.E.BYPASS.LTC128B.128 [R0+0x1000], [R12.64], !P5 ;  /* 0x010000000c007fae */ /* 0x0005e2000e901d56 */
[--C-:B------:R-:W-:Y:S03]  /*150b0*/  IMAD.X R9, R21, 0x1, R241.reuse, P2 ;  /* 0x0000000115097824 */ /* 0x100fe600010e06f1 */
[----:B------:R2:W-:Y:S04]  /*150c0*/  LDGSTS.E.BYPASS.LTC128B.128 [R0+0x1800], [R10.64], !P5 ;  /* 0x018000000a007fae */ /* 0x0005e8000e901d56 */
[----:B------:R2:W-:Y:S01]  /*150d0*/  LDGSTS.E.BYPASS.LTC128B.128 [R0+0x2000], [R8.64], !P5 ;  /* 0x0200000008007fae */ /* 0x0005e2000e901d56 */
[-C--:B----4-:R-:W-:Y:S02]  /*150e0*/  IADD3 R6, P1, R14, R242.reuse, RZ ;  /* 0x000000f20e067210 */ /* 0x090fe40007f3e0ff */
[----:B-1----:R-:W-:Y:S03]  /*150f0*/  IADD3 R4, P0, R2, R242, RZ ;  /* 0x000000f202047210 */ /* 0x002fe60007f1e0ff */
[--C-:B------:R-:W-:Y:S02]  /*15100*/  IMAD.X R7, R20, 0x1, R241.reuse, P1 ;  /* 0x0000000114077824 */ /* 0x100fe400008e06f1 */
[----:B------:R-:W-:Y:S03]  /*15110*/  IMAD.X R5, R15, 0x1, R241, P0 ;  /* 0x000000010f057824 */ /* 0x000fe600000e06f1 */
[----:B------:R2:W-:Y:S04]  /*15120*/  LDGSTS.E.BYPASS.LTC128B.128 [R0+0x2800], [R6.64], !P5 ;  /* 0x0280000006007fae */ /* 0x0005e8000e901d56 */
[----:B------:R2:W-:Y:S02]  /*15130*/  LDGSTS.E.BYPASS.LTC128B.128 [R0+0x3000], [R4.64], !P5 ;  /* 0x0300000004007fae */ /* 0x0005e4000e901d56 */
.L_x_785:
        /* <DEDUP_REMOVED lines=65> */
[----:B------:R-:W4:Y:S07]  /*15550*/  LDSM.16.M88.4 R196, [R229+0x4900] ;  /* 0x00490000e5c4783b */ /* 0x000f2e0000000200 */
[----:B------:R-:W-:Y:S01]  /*15560*/  HMMA.16816.F32 R112, R188, R222, R112 ;  /* 0x000000debc70723c */ /* 0x000fe20000001870 */
[----:B------:R-:W5:Y:S08]  /*15570*/  LDSM.16.M88.4 R188, [R229+0x5100] ;  /* 0x00510000e5bc783b */ /* 0x000f700000000200 */
[----:B------:R-:W-:Y:S01]  /*15580*/  LDSM.16.M88.4 R220, [R228] ;  /* 0x00000000e4dc783b */ /* 0x000fe20000000200 */
        /* <DEDUP_REMOVED lines=17> */
[----:B------:R-:W2:Y:S07]  /*156a0*/  LDSM.16.M88.4 R188, [R232+0x9100] ;  /* 0x00910000e8bc783b */ /* 0x000eae0000000200 */
        /* <DEDUP_REMOVED lines=41> */
[----:B------:R-:W-:Y:S01]  /*15940*/  MUFU.TANH R249, R12 ;  /* 0x0000000c00f97308 */ /* 0x000fe20000002400 */
[----:B--2---:R2:W-:Y:S09]  /*15950*/  STL [R1+0xc], R2 ;  /* 0x00000c0201007387 */ /* 0x0045f20000100800 */
[----:B------:R-:W-:Y:S01]  /*15960*/  MUFU.TANH R250, R13 ;  /* 0x0000000d00fa7308 */ /* 0x000fe20000002400 */
[----:B---3--:R-:W3:Y:S01]  /*15970*/  LDSM.16.M88.4 R8, [R228+0x1000] ;  /* 0x00100000e408783b */ /* 0x008ee20000000200 */
[-C--:B-1----:R-:W-:Y:S08]  /*15980*/  HMMA.16816.F32 R20, R216, R4.reuse, R20 ;  /* 0x00000004d814723c */ /* 0x082ff00000001814 */
[----:B------:R-:W-:Y:S01]  /*15990*/  MUFU.TANH R192, R16 ;  /* 0x0000001000c07308 */ /* 0x000fe20000002400 */
[----:B----4-:R1:W-:Y:S01]  /*159a0*/  STL [R1+0x10], R0 ;  /* 0x0000100001007387 */ /* 0x0103e20000100800 */
[C---:B------:R-:W-:Y:S08]  /*159b0*/  HMMA.16816.F32 R24, R188.reuse, R4, R24 ;  /* 0x00000004bc18723c */ /* 0x040ff00000001818 */
[----:B--2---:R-:W2:Y:S01]  /*159c0*/  MUFU.TANH R2, R14 ;  /* 0x0000000e00027308 */ /* 0x004ea20000002400 */
[-C--:B------:R-:W-:Y:S08]  /*159d0*/  HMMA.16816.F32 R28, R188, R6.reuse, R28 ;  /* 0x00000006bc1c723c */ /* 0x080ff0000000181c */
[C---:B------:R-:W-:Y:S01]  /*159e0*/  HMMA.16816.F32 R32, R216.reuse, R6, R32 ;  /* 0x00000006d820723c */ /* 0x040fe20000001820 */
[----:B------:R-:W-:Y:S01]  /*159f0*/  MUFU.TANH R187, R17 ;  /* 0x0000001100bb7308 */ /* 0x000fe20000002400 */
[----:B------:R-:W4:Y:S02]  /*15a00*/  LDSM.16.M88.4 R4, [R228+0x1800] ;  /* 0x00180000e404783b */ /* 0x000f240000000200 */
[----:B------:R-:W-:Y:S02]  /*15a10*/  FMUL.FTZ R20, R20, c[0x0][0x320] ;  /* 0x0000c80014147a20 */ /* 0x000fe40000410000 */
[----:B------:R-:W-:Y:S02]  /*15a20*/  FMUL.FTZ R21, R21, c[0x0][0x320] ;  /* 0x0000c80015157a20 */ /* 0x000fe40000410000 */
[----:B------:R-:W-:Y:S03]  /*15a30*/  FMUL.FTZ R24, R24, c[0x0][0x320] ;  /* 0x0000c80018187a20 */ /* 0x000fe60000410000 */
[----:B-1----:R-:W1:Y:S01]  /*15a40*/  MUFU.TANH R0, R15 ;  /* 0x0000000f00007308 */ /* 0x002e620000002400 */
[----:B------:R-:W-:Y:S02]  /*15a50*/  FMUL.FTZ R25, R25, c[0x0][0x320] ;  /* 0x0000c80019197a20 */ /* 0x000fe40000410000 */
[----:B------:R-:W-:Y:S01]  /*15a60*/  FMUL.FTZ R27, R27, c[0x0][0x320] ;  /* 0x0000c8001b1b7a20 */ /* 0x000fe20000410000 */
[----:B--2---:R-:W-:Y:S01]  /*15a70*/  STL [R1], R2 ;  /* 0x0000000201007387 */ /* 0x004fe20000100800 */
[-C--:B---3--:R-:W-:Y:S03]  /*15a80*/  HMMA.16816.F32 R36, R216, R8.reuse, R36 ;  /* 0x00000008d824723c */ /* 0x088fe60000001824 */
[----:B------:R-:W-:Y:S02]  /*15a90*/  FMUL.FTZ R28, R28, c[0x0][0x320] ;  /* 0x0000c8001c1c7a20 */ /* 0x000fe40000410000 */
[----:B------:R2:W3:Y:S01]  /*15aa0*/  MUFU.TANH R212, R18 ;  /* 0x0000001200d47308 */ /* 0x0004e20000002400 */
[----:B------:R-:W-:Y:S02]  /*15ab0*/  FMUL.FTZ R30, R30, c[0x0][0x320] ;  /* 0x0000c8001e1e7a20 */ /* 0x000fe40000410000 */
[C---:B------:R-:W-:Y:S04]  /*15ac0*/  HMMA.16816.F32 R40, R188.reuse, R8, R40 ;  /* 0x00000008bc28723c */ /* 0x040fe80000001828 */
[----:B------:R-:W-:Y:S02]  /*15ad0*/  FMUL.FTZ R32, R32, c[0x0][0x320] ;  /* 0x0000c80020207a20 */ /* 0x000fe40000410000 */
[----:B------:R-:W-:Y:S01]  /*15ae0*/  FMUL.FTZ R33, R33, c[0x0][0x320] ;  /* 0x0000c80021217a20 */ /* 0x000fe20000410000 */
[----:B------:R2:W2:Y:S01]  /*15af0*/  MUFU.TANH R211, R19 ;  /* 0x0000001300d37308 */ /* 0x0004a20000002400 */
[-C--:B------:R-:W-:Y:S01]  /*15b00*/  HMMA.16816.F32 R44, R188, R10.reuse, R44 ;  /* 0x0000000abc2c723c */ /* 0x080fe2000000182c */
[----:B-1----:R-:W-:Y:S03]  /*15b10*/  STL [R1+0x4], R0 ;  /* 0x0000040001007387 */ /* 0x002fe60000100800 */
[----:B------:R-:W-:Y:S02]  /*15b20*/  FMUL.FTZ R22, R22, c[0x0][0x320] ;  /* 0x0000c80016167a20 */ /* 0x000fe40000410000 */
[----:B------:R-:W-:Y:S02]  /*15b30*/  FMUL.FTZ R23, R23, c[0x0][0x320] ;  /* 0x0000c80017177a20 */ /* 0x000fe40000410000 */
[C---:B------:R-:W-:Y:S01]  /*15b40*/  HMMA.16816.F32 R48, R216.reuse, R10, R48 ;  /* 0x0000000ad830723c */ /* 0x040fe20000001830 */
[----:B------:R1:W1:Y:S01]  /*15b50*/  MUFU.TANH R184, R20 ;  /* 0x0000001400b87308 */ /* 0x0002620000002400 */
[----:B------:R-:W5:Y:S02]  /*15b60*/  LDSM.16.M88.4 R8, [R228+0x2000] ;  /* 0x00200000e408783b */ /* 0x000f640000000200 */
[----:B------:R-:W-:Y:S02]  /*15b70*/  FMUL.FTZ R36, R36, c[0x0][0x320] ;  /* 0x0000c80024247a20 */ /* 0x000fe40000410000 */
[----:B------:R-:W-:Y:S02]  /*15b80*/  FMUL.FTZ R37, R37, c[0x0][0x320] ;  /* 0x0000c80025257a20 */ /* 0x000fe40000410000 */
[-C--:B----4-:R-:W-:Y:S03]  /*15b90*/  HMMA.16816.F32 R52, R216, R4.reuse, R52 ;  /* 0x00000004d834723c */ /* 0x090fe60000001834 */
[----:B------:R-:W4:Y:S01]  /*15ba0*/  MUFU.TANH R21, R21 ;  /* 0x0000001500157308 */ /* 0x000f220000002400 */
        /* <DEDUP_REMOVED lines=11> */
[----:B------:R-:W1:Y:S03]  /*15c60*/  LDSM.16.M88.4 R4, [R228+0x2800] ;  /* 0x00280000e404783b */ /* 0x000e660000000200 */
[----:B------:R-:W-:Y:S02]  /*15c70*/  FMUL.FTZ R52, R52, c[0x0][0x320] ;  /* 0x0000c80034347a20 */ /* 0x000fe40000410000 */
[----:B------:R-:W-:Y:S02]  /*15c80*/  FMUL.FTZ R53, R53, c[0x0][0x320] ;  /* 0x0000c80035357a20 */ /* 0x000fe40000410000 */
[----:B------:R-:W-:Y:S01]  /*15c90*/  FMUL.FTZ R54, R54, c[0x0][0x320] ;  /* 0x0000c80036367a20 */ /* 0x000fe20000410000 */
[----:B------:R1:W1:Y:S01]  /*15ca0*/  MUFU.TANH R223, R24 ;  /* 0x0000001800df7308 */ /* 0x0002620000002400 */
[-C--:B-----5:R-:W-:Y:S03]  /*15cb0*/  HMMA.16816.F32 R68, R216, R8.reuse, R68 ;  /* 0x00000008d844723c */ /* 0x0a0fe60000001844 */
[----:B------:R-:W-:Y:S02]  /*15cc0*/  FMUL.FTZ R55, R55, c[0x0][0x320] ;  /* 0x0000c80037377a20 */ /* 0x000fe40000410000 */
[----:B------:R-:W-:Y:S02]  /*15cd0*/  FMUL.FTZ R57, R57, c[0x0][0x320] ;  /* 0x0000c80039397a20 */ /* 0x000fe40000410000 */
[----:B------:R-:W-:Y:S01]  /*15ce0*/  FMUL.FTZ R59, R59, c[0x0][0x320] ;  /* 0x0000c8003b3b7a20 */ /* 0x000fe20000410000 */
[C---:B------:R-:W-:Y:S01]  /*15cf0*/  HMMA.16816.F32 R72, R188.reuse, R8, R72 ;  /* 0x00000008bc48723c */ /* 0x040fe20000001848 */
[----:B------:R2:W2:Y:S03]  /*15d00*/  MUFU.TANH R222, R25 ;  /* 0x0000001900de7308 */ /* 0x0004a60000002400 */
[----:B------:R-:W-:Y:S02]  /*15d10*/  FMUL.FTZ R61, R61, c[0x0][0x320] ;  /* 0x0000c8003d3d7a20 */ /* 0x000fe40000410000 */
[----:B------:R-:W-:Y:S02]  /*15d20*/  FMUL.FTZ R64, R64, c[0x0][0x320] ;  /* 0x0000c80040407a20 */ /* 0x000fe40000410000 */
[-C--:B------:R-:W-:Y:S03]  /*15d30*/  HMMA.16816.F32 R76, R188, R10.reuse, R76 ;  /* 0x0000000abc4c723c */ /* 0x080fe6000000184c */
[----:B------:R2:W2:Y:S01]  /*15d40*/  MUFU.TANH R247, R26 ;  /* 0x0000001a00f77308 */ /* 0x0004a20000002400 */
[----:B------:R-:W-:Y:S02]  /*15d50*/  FMUL.FTZ R65, R65, c[0x0][0x320] ;  /* 0x0000c80041417a20 */ /* 0x000fe40000410000 */
[----:B------:R-:W-:Y:S02]  /*15d60*/  FMUL.FTZ R66, R66, c[0x0][0x320] ;  /* 0x0000c80042427a20 */ /* 0x000fe40000410000 */
[C---:B------:R-:W-:Y:S01]  /*15d70*/  HMMA.16816.F32 R80, R216.reuse, R10, R80 ;  /* 0x0000000ad850723c */ /* 0x040fe20000001850 */
[----:B------:R-:W5:Y:S01]  /*15d80*/  LDSM.16.M88.4 R8, [R228+0x3000] ;  /* 0x00300000e408783b */ /* 0x000f620000000200 */
[----:B------:R-:W-:Y:S04]  /*15d90*/  DEPBAR.LE SB0, 0x0 ;  /* 0x000080000000791a */ /* 0x000fe80000000000 */
[----:B------:R2:W2:Y:S01]  /*15da0*/  MUFU.TANH R248, R27 ;  /* 0x0000001b00f87308 */ /* 0x0004a20000002400 */
[----:B------:R-:W-:Y:S01]  /*15db0*/  FMUL.FTZ R67, R67, c[0x0][0x320] ;  /* 0x0000c80043437a20 */ /* 0x000fe20000410000 */
[-C--:B-1----:R-:W-:Y:S01]  /*15dc0*/  HMMA.16816.F32 R84, R216, R4.reuse, R84 ;  /* 0x00000004d854723c */ /* 0x082fe20000001854 */
        /* <DEDUP_REMOVED lines=89> */
[----:B------:R-:W-:Y:S03]  /*16360*/  FMUL.FTZ R111, R111, c[0x0][0x320] ;  /* 0x0000c8006f6f7a20 */ /* 0x000fe60000410000 */
        /* <DEDUP_REMOVED lines=77> */
[----:B------:R-:W3:Y:S04]  /*16840*/  LDL R0, [R1+0x8] ;  /* 0x0000080001007983 */ /* 0x000ee80000100800 */
[----:B------:R-:W-:Y:S01]  /*16850*/  ISETP.NE.AND P1, PT, R2, 0x1, PT ;  /* 0x000000010200780c */ /* 0x000fe20003f25270 */
[----:B------:R-:W-:Y:S02]  /*16860*/  IMAD.U32 R2, RZ, RZ, UR10 ;  /* 0x0000000aff027e24 */ /* 0x000fe4000f8e00ff */
[----:B---3--:R-:W-:Y:S03]  /*16870*/  IMAD.MOV.U32 R22, RZ, RZ, R0 ;  /* 0x000000ffff167224 */ /* 0x008fe600078e0000 */
[----:B--2---:R-:W-:Y:S07]  /*16880*/  IADD3 R2, R2, -0x70, R12 ;  /* 0xffffff9002027810 */ /* 0x004fee0007ffe00c */
        /* <DEDUP_REMOVED lines=11> */
[----:B------:R2:W3:Y:S02]  /*16940*/  @!P6 LDG.E R7, [R4.64] ;  /* 0x000000160407e981 */ /* 0x0004e4000c1e1900 */
[----:B------:R-:W-:Y:S04]  /*16950*/  IMAD R0, R0, c[0x0][0x1e0], RZ ;  /* 0x0000780000007a24 */ /* 0x000fe800078e02ff */
[C---:B------:R-:W-:Y:S02]  /*16960*/  IMAD R0, R8.reuse, c[0x0][0x1e4], R0 ;  /* 0x0000790008007a24 */ /* 0x040fe400078e0200 */
[----:B--2---:R-:W-:Y:S04]  /*16970*/  IMAD.WIDE.U32 R4, R8, c[0x0][0x1e0], RZ ;  /* 0x0000780008047a25 */ /* 0x004fe800078e00ff */
[----:B------:R-:W-:Y:S01]  /*16980*/  IMAD.IADD R5, R5, 0x1, R0 ;  /* 0x0000000105057824 */ /* 0x000fe200078e0200 */
[----:B---3--:R-:W-:Y:S01]  /*16990*/  STL [R1+0x18], R7 ;  /* 0x0000180701007387 */ /* 0x008fe20000100800 */
[----:B------:R-:W-:Y:S02]  /*169a0*/  SHF.R.S32.HI R2, RZ, 0x1f, R7 ;  /* 0x0000001fff027819 */ /* 0x000fe40000011407 */
        /* <DEDUP_REMOVED lines=9> */
[----:B------:R-:W3:Y:S04]  /*16a40*/  SHFL.IDX PT, R7, R0, RZ, 0x181f ;  /* 0x00181fff00077589 */ /* 0x000ee800000e0000 */
[----:B------:R-:W4:Y:S04]  /*16a50*/  SHFL.IDX PT, R4, R2, 0x1, 0x181f ;  /* 0x00381f0002047f89 */ /* 0x000f2800000e0000 */
[----:B------:R-:W5:Y:S04]  /*16a60*/  SHFL.IDX PT, R5, R0, 0x1, 0x181f ;  /* 0x00381f0000057f89 */ /* 0x000f6800000e0000 */
[----:B------:R-:W1:Y:S04]  /*16a70*/  SHFL.IDX PT, R10, R2, 0x3, 0x181f ;  /* 0x00781f00020a7f89 */ /* 0x000e6800000e0000 */
[----:B------:R-:W1:Y:S01]  /*16a80*/  SHFL.IDX PT, R9, R0, 0x2, 0x181f ;  /* 0x00581f0000097f89 */ /* 0x000e6200000e0000 */
[-C--:B--2---:R-:W-:Y:S03]  /*16a90*/  IADD3 R6, P1, R6, R242.reuse, RZ ;  /* 0x000000f206067210 */ /* 0x084fe60007f3e0ff */
[----:B------:R-:W2:Y:S04]  /*16aa0*/  SHFL.IDX PT, R8, R2, 0x4, 0x181f ;  /* 0x00981f0002087f89 */ /* 0x000ea800000e0000 */
[----:B------:R-:W2:Y:S01]  /*16ab0*/  SHFL.IDX PT, R11, R2, 0x5, 0x181f ;  /* 0x00b81f00020b7f89 */ /* 0x000ea200000e0000 */
[-C--:B---3--:R-:W-:Y:S03]  /*16ac0*/  IADD3.X R7, R7, R241.reuse, RZ, P1, !PT ;  /* 0x000000f107077210 */ /* 0x088fe60000ffe4ff */
[----:B------:R-:W3:Y:S01]  /*16ad0*/  SHFL.IDX PT, R16, R0, 0x3, 0x181f ;  /* 0x00781f0000107f89 */ /* 0x000ee200000e0000 */
[-C--:B----4-:R-:W-:Y:S03]  /*16ae0*/  IADD3 R4, P0, R4, R242.reuse, RZ ;  /* 0x000000f204047210 */ /* 0x090fe60007f1e0ff */
[----:B------:R4:W-:Y:S02]  /*16af0*/  LDGSTS.E.BYPASS.LTC128B.128 [R22+0x3900], [R6.64], !P5 ;  /* 0x0390000006167fae */ /* 0x0009e4000e901d56 */
[--C-:B-----5:R-:W-:Y:S01]  /*16b00*/  IMAD.X R5, R5, 0x1, R241.reuse, P0 ;  /* 0x0000000105057824 */ /* 0x120fe200000e06f1 */
[-C--:B------:R-:W-:Y:S01]  /*16b10*/  IADD3 R12, P0, R12, R242.reuse, RZ ;  /* 0x000000f20c0c7210 */ /* 0x080fe20007f1e0ff */
[----:B------:R-:W5:Y:S01]  /*16b20*/  SHFL.IDX PT, R15, R0, 0x4, 0x181f ;  /* 0x00981f00000f7f89 */ /* 0x000f6200000e0000 */
[-C--:B-1----:R-:W-:Y:S03]  /*16b30*/  IADD3 R10, P3, R10, R242.reuse, RZ ;  /* 0x000000f20a0a7210 */ /* 0x082fe60007f7e0ff */
[----:B------:R1:W-:Y:S01]  /*16b40*/  LDGSTS.E.BYPASS.LTC128B.128 [R22+0x4100], [R4.64], !P5 ;  /* 0x0410000004167fae */ /* 0x0003e2000e901d56 */
[--C-:B------:R-:W-:Y:S03]  /*16b50*/  IMAD.X R13, R9, 0x1, R241.reuse, P0 ;  /* 0x00000001090d7824 */ /* 0x100fe600000e06f1 */
[----:B------:R-:W1:Y:S01]  /*16b60*/  SHFL.IDX PT, R2, R2, 0x6, 0x181f ;  /* 0x00d81f0002027f89 */ /* 0x000e6200000e0000 */
[-C--:B--2---:R-:W-:Y:S03]  /*16b70*/  IADD3 R8, P2, R8, R242.reuse, RZ ;  /* 0x000000f208087210 */ /* 0x084fe60007f5e0ff */
[----:B------:R-:W2:Y:S04]  /*16b80*/  SHFL.IDX PT, R14, R0, 0x5, 0x181f ;  /* 0x00b81f00000e7f89 */ /* 0x000ea800000e0000 */
[----:B------:R-:W2:Y:S04]  /*16b90*/  SHFL.IDX PT, R0, R0, 0x6, 0x181f ;  /* 0x00d81f0000007f89 */ /* 0x000ea800000e0000 */
[----:B------:R2:W-:Y:S01]  /*16ba0*/  LDGSTS.E.BYPASS.LTC128B.128 [R22+0x4900], [R12.64], !P5 ;  /* 0x049000000c167fae */ /* 0x0005e2000e901d56 */
[-C--:B----4-:R-:W-:Y:S01]  /*16bb0*/  IADD3 R6, P1, R11, R242.reuse, RZ ;  /* 0x000000f20b067210 */ /* 0x090fe20007f3e0ff */
[--C-:B---3--:R-:W-:Y:S01]  /*16bc0*/  IMAD.X R11, R16, 0x1, R241.reuse, P3 ;  /* 0x00000001100b7824 */ /* 0x108fe200018e06f1 */
[----:B-----5:R-:W-:Y:S04]  /*16bd0*/  IADD3.X R9, R15, R241, RZ, P2, !PT ;  /* 0x000000f10f097210 */ /* 0x020fe800017fe4ff */
[----:B------:R3:W-:Y:S01]  /*16be0*/  LDGSTS.E.BYPASS.LTC128B.128 [R22+0x5100], [R10.64], !P5 ;  /* 0x051000000a167fae */ /* 0x0007e2000e901d56 */
[----:B-1----:R-:W-:Y:S03]  /*16bf0*/  IADD3 R4, P0, R2, R242, RZ ;  /* 0x000000f202047210 */ /* 0x002fe60007f1e0ff */
[----:B------:R3:W-:Y:S01]  /*16c00*/  LDGSTS.E.BYPASS.LTC128B.128 [R22+0x5900], [R8.64], !P5 ;  /* 0x0590000008167fae */ /* 0x0007e2000e901d56 */
[--C-:B--2---:R-:W-:Y:S02]  /*16c10*/  IMAD.X R7, R14, 0x1, R241.reuse, P1 ;  /* 0x000000010e077824 */ /* 0x104fe400008e06f1 */
[----:B------:R-:W-:Y:S03]  /*16c20*/  IMAD.X R5, R0, 0x1, R241, P0 ;  /* 0x0000000100057824 */ /* 0x000fe600000e06f1 */
[----:B------:R3:W-:Y:S04]  /*16c30*/  LDGSTS.E.BYPASS.LTC128B.128 [R22+0x6100], [R6.64], !P5 ;  /* 0x0610000006167fae */ /* 0x0007e8000e901d56 */
[----:B------:R3:W-:Y:S02]  /*16c40*/  LDGSTS.E.BYPASS.LTC128B.128 [R22+0x6900], [R4.64], !P5 ;  /* 0x0690000004167fae */ /* 0x0007e4000e901d56 */
.L_x_786:
[----:B--234-:R-:W2:Y:S01]  /*16c50*/  LDL.LU R6, [R1] ;  /* 0x0000000001067983 */ /* 0x01cea20000300800 */
[----:B------:R-:W-:Y:S01]  /*16c60*/  PLOP3.LUT P0, PT, PT, PT, UP2, 0x80, 0x0 ;  /* 0x000000000000781c */ /* 0x000fe20003f0f028 */
[----:B------:R-:W-:Y:S02]  /*16c70*/  UIMAD UR10, UR12, -0x70, URZ ;  /* 0xffffff900c0a78a4 */ /* 0x000fe4000f8e023f */
[----:B------:R-:W3:Y:S01]  /*16c80*/  LDL.LU R5, [R1+0x4] ;  /* 0x0000040001057983 */ /* 0x000ee20000300800 */
[----:B------:R-:W-:Y:S02]  /*16c90*/  UISETP.GT.AND UP0, UPT, UR12, UR6, UPT ;  /* 0x000000060c00728c */ /* 0x000fe4000bf04270 */
[----:B------:R-:W-:Y:S01]  /*16ca0*/  UIADD3 UR12, UR12, -0x1, URZ ;  /* 0xffffffff0c0c7890 */ /* 0x000fe2000fffe03f */
[----:B------:R-:W4:Y:S04]  /*16cb0*/  LDL.LU R4, [R1+0xc] ;  /* 0x00000c0001047983 */ /* 0x000f280000300800 */
[----:B------:R-:W4:Y:S04]  /*16cc0*/  LDL.LU R0, [R1+0x10] ;  /* 0x0000100001007983 */ /* 0x000f280000300800 */
        /* <DEDUP_REMOVED lines=13> */
[----:B---3--:R-:W-:Y:S02]  /*16da0*/  IMAD.MOV.U32 R8, RZ, RZ, R5 ;  /* 0x000000ffff087224 */ /* 0x008fe400078e0005 */
[----:B------:R-:W-:Y:S02]  /*16db0*/  IMAD.U32 R5, RZ, RZ, UR20 ;  /* 0x00000014ff057e24 */ /* 0x000fe4000f8e00ff */
[----:B----4-:R-:W-:Y:S02]  /*16dc0*/  IMAD.MOV.U32 R11, RZ, RZ, R4 ;  /* 0x000000ffff0b7224 */ /* 0x010fe400078e0004 */
[----:B------:R-:W-:Y:S02]  /*16dd0*/  IMAD.MOV.U32 R10, RZ, RZ, R0 ;  /* 0x000000ffff0a7224 */ /* 0x000fe400078e0000 */
[----:B------:R2:W3:Y:S02]  /*16de0*/  LDL R0, [R1+0x24] ;  /* 0x0000240001007983 */ /* 0x0004e40000100800 */
[----:B---3--:R-:W-:Y:S05]  /*16df0*/  @P0 IMAD.MOV.U32 R0, RZ, RZ, R2 ;  /* 0x000000ffff000224 */ /* 0x008fea00078e0002 */
[----:B------:R-:W-:Y:S08]  /*16e00*/  SHFL.IDX PT, R7, R0, 0x2, 0x1c1f ;  /* 0x005c1f0000077f89 */ /* 0x000ff000000e0000 */
[----:B------:R-:W3:Y:S08]  /*16e10*/  SHFL.IDX PT, R4, R0, RZ, 0x1c1f ;  /* 0x001c1fff00047589 */ /* 0x000ef000000e0000 */
[----:B------:R-:W4:Y:S08]  /*16e20*/  SHFL.IDX PT, R2, R0, 0x1, 0x1c1f ;  /* 0x003c1f0000027f89 */ /* 0x000f3000000e0000 */
[----:B------:R1:W2:Y:S02]  /*16e30*/  SHFL.IDX PT, R6, R0, 0x3, 0x1c1f ;  /* 0x007c1f0000067f89 */ /* 0x0002a400000e0000 */
[----:B-1----:R-:W-:Y:S05]  /*16e40*/  IMAD.U32 R0, RZ, RZ, UR10 ;  /* 0x0000000aff007e24 */ /* 0x002fea000f8e00ff */
[----:B------:R-:W-:Y:S01]  /*16e50*/  IADD3 R0, -R12, 0x1, R0 ;  /* 0x000000010c007810 */ /* 0x000fe20007ffe100 */
[----:B------:R-:W-:Y:S03]  /*16e60*/  IMAD.MOV.U32 R12, RZ, RZ, R10 ;  /* 0x000000ffff0c7224 */ /* 0x000fe600078e000a */
[----:B------:R-:W-:Y:S01]  /*16e70*/  IADD3 R5, -R5, UR14, R0 ;  /* 0x0000000e05057c10 */ /* 0x000fe2000fffe100 */
[----:B------:R-:W-:Y:S04]  /*16e80*/  IMAD.MOV.U32 R48, RZ, RZ, R12 ;  /* 0x000000ffff307224 */ /* 0x000fe800078e000c */
[C---:B---3--:R-:W-:Y:S02]  /*16e90*/  IMAD.IADD R4, R5.reuse, 0x1, R4 ;  /* 0x0000000105047824 */ /* 0x048fe400078e0204 */
[C---:B----4-:R-:W-:Y:S02]  /*16ea0*/  IMAD.IADD R2, R5.reuse, 0x1, R2 ;  /* 0x0000000105027824 */ /* 0x050fe400078e0202 */
[C---:B------:R-:W-:Y:S01]  /*16eb0*/  IMAD.IADD R0, R5.reuse, 0x1, R7 ;  /* 0x0000000105007824 */ /* 0x040fe200078e0207 */
[C---:B------:R-:W-:Y:S01]  /*16ec0*/  ISETP.GT.AND P0, PT, R4.reuse, RZ, PT ;  /* 0x000000ff0400720c */ /* 0x040fe20003f04270 */
[----:B--2---:R-:W-:Y:S01]  /*16ed0*/  IMAD.IADD R5, R5, 0x1, R6 ;  /* 0x0000000105057824 */ /* 0x004fe200078e0206 */
[----:B------:R-:W-:Y:S02]  /*16ee0*/  ISETP.GT.AND P1, PT, R4, 0x1, PT ;  /* 0x000000010400780c */ /* 0x000fe40003f24270 */
        /* <DEDUP_REMOVED lines=8> */
[C---:B------:R-:W-:Y:S02]  /*16f70*/  ISETP.GT.AND P0, PT, R4.reuse, 0x10, PT ;  /* 0x000000100400780c */ /* 0x040fe40003f04270 */
[C---:B------:R-:W-:Y:S02]  /*16f80*/  ISETP.GT.AND P1, PT, R4.reuse, 0x11, PT ;  /* 0x000000110400780c */ /* 0x040fe40003f24270 */
[----:B------:R-:W-:Y:S02]  /*16f90*/  FSEL R29, R187, -INF , P3 ;  /* 0xff800000bb1d7808 */ /* 0x000fe40001800000 */
[C---:B------:R-:W-:Y:S02]  /*16fa0*/  ISETP.GT.AND P2, PT, R4.reuse, 0x18, PT ;  /* 0x000000180400780c */ /* 0x040fe40003f44270 */
[----:B------:R-:W-:Y:S02]  /*16fb0*/  ISETP.GT.AND P3, PT, R4, 0x19, PT ;  /* 0x000000190400780c */ /* 0x000fe40003f64270 */
[----:B------:R-:W-:Y:S02]  /*16fc0*/  FSEL R38, R184, -INF , P0 ;  /* 0xff800000b8267808 */ /* 0x000fe40000000000 */
[----:B------:R-:W-:Y:S02]  /*16fd0*/  FSEL R40, R21, -INF , P1 ;  /* 0xff80000015287808 */ /* 0x000fe40000800000 */
[----:B------:R-:W-:Y:S02]  /*16fe0*/  FMNMX.FTZ R6, R29, R6, !PT ;  /* 0x000000061d067209 */ /* 0x000fe40007810000 */
        /* <DEDUP_REMOVED lines=9> */
[----:B------:R-:W-:Y:S02]  /*17080*/  FSEL R46, R46, -INF , P2 ;  /* 0xff8000002e2e7808 */ /* 0x000fe40001000000 */
[C---:B------:R-:W-:Y:S02]  /*17090*/  ISETP.GT.AND P2, PT, R4.reuse, 0x38, PT ;  /* 0x000000380400780c */ /* 0x040fe40003f44270 */
[----:B------:R-:W-:Y:S02]  /*170a0*/  FSEL R51, R49, -INF , P3 ;  /* 0xff80000031337808 */ /* 0x000fe40001800000 */
[C---:B------:R-:W-:Y:S02]  /*170b0*/  ISETP.GT.AND P3, PT, R4.reuse, 0x39, PT ;  /* 0x000000390400780c */ /* 0x040fe40003f64270 */
[C---:B------:R-:W-:Y:S02]  /*170c0*/  ISETP.GT.AND P0, PT, R4.reuse, 0x30, PT ;  /* 0x000000300400780c */ /* 0x040fe40003f04270 */
[----:B------:R-:W-:Y:S02]  /*170d0*/  ISETP.GT.AND P1, PT, R4, 0x31, PT ;  /* 0x000000310400780c */ /* 0x000fe40003f24270 */
[----:B------:R-:W-:Y:S02]  /*170e0*/  FSEL R93, R64, -INF , P2 ;  /* 0xff800000405d7808 */ /* 0x000fe40001000000 */
[----:B------:R-:W-:Y:S02]  /*170f0*/  FSEL R94, R65, -INF , P3 ;  /* 0xff800000415e7808 */ /* 0x000fe40001800000 */
[----:B------:R-:W-:Y:S02]  /*17100*/  FSEL R63, R17, -INF , P1 ;  /* 0xff800000113f7808 */ /* 0x000fe40000800000 */
[C---:B------:R-:W-:Y:S02]  /*17110*/  ISETP.GT.AND P1, PT, R4.reuse, 0x41, PT ;  /* 0x000000410400780c */ /* 0x040fe40003f24270 */
[C---:B------:R-:W-:Y:S02]  /*17120*/  ISETP.GT.AND P2, PT, R4.reuse, 0x48, PT ;  /* 0x000000480400780c */ /* 0x040fe40003f44270 */
[----:B------:R-:W-:Y:S02]  /*17130*/  ISETP.GT.AND P3, PT, R4, 0x49, PT ;  /* 0x000000490400780c */ /* 0x000fe40003f64270 */
        /* <DEDUP_REMOVED lines=11> */
[----:B------:R-:W-:Y:S02]  /*171f0*/  FMNMX.FTZ R6, R42, R6, !PT ;  /* 0x000000062a067209 */ /* 0x000fe40007810000 */
[----:B------:R-:W-:Y:S02]  /*17200*/  FSEL R84, R84, -INF , P0 ;  /* 0xff80000054547808 */ /* 0x000fe40000000000 */
[----:B------:R-:W-:Y:S02]  /*17210*/  FSEL R85, R85, -INF , P1 ;  /* 0xff80000055557808 */ /* 0x000fe40000800000 */
[----:B------:R-:W-:Y:S02]  /*17220*/  ISETP.GT.AND P1, PT, R4, 0x61, PT ;  /* 0x000000610400780c */ /* 0x000fe40003f24270 */
[----:B------:R-:W-:Y:S02]  /*17230*/  FSEL R218, R96, -INF , P2 ;  /* 0xff80000060da7808 */ /* 0x000fe40001000000 */
[C---:B------:R-:W-:Y:S02]  /*17240*/  ISETP.GT.AND P2, PT, R4.reuse, 0x68, PT ;  /* 0x000000680400780c */ /* 0x040fe40003f44270 */
[----:B------:R-:W-:Y:S02]  /*17250*/  FSEL R65, R97, -INF , P3 ;  /* 0xff80000061417808 */ /* 0x000fe40001800000 */
[C---:B------:R-:W-:Y:S02]  /*17260*/  ISETP.GT.AND P3, PT, R4.reuse, 0x69, PT ;  /* 0x000000690400780c */ /* 0x040fe40003f64270 */
        /* <DEDUP_REMOVED lines=16> */
[----:B------:R-:W-:Y:S02]  /*17370*/  FSEL R15, R100, -INF , P0 ;  /* 0xff800000640f7808 */ /* 0x000fe40000000000 */
[----:B------:R-:W-:Y:S02]  /*17380*/  FMNMX.FTZ R4, R94, R4, !PT ;  /* 0x000000045e047209 */ /* 0x000fe40007810000 */
[C---:B------:R-:W-:Y:S02]  /*17390*/  ISETP.GT.AND P0, PT, R2.reuse, RZ, PT ;  /* 0x000000ff0200720c */ /* 0x040fe40003f04270 */
        /* <DEDUP_REMOVED lines=11> */
[----:B------:R-:W-:Y:S02]  /*17450*/  ISETP.GT.AND P0, PT, R2, 0x10, PT ;  /* 0x000000100200780c */ /* 0x000fe40003f04270 */
[----:B------:R-:W-:Y:S02]  /*17460*/  FMNMX.FTZ R4, R218, R4, !PT ;  /* 0x00000004da047209 */ /* 0x000fe40007810000 */
[C---:B------:R-:W-:Y:S02]  /*17470*/  ISETP.GT.AND P1, PT, R2.reuse, 0x21, PT ;  /* 0x000000210200780c */ /* 0x040fe40003f24270 */
[----:B------:R-:W-:Y:S02]  /*17480*/  ISETP.GT.AND P4, PT, R2, 0x29, PT ;  /* 0x000000290200780c */ /* 0x000fe40003f84270 */
[----:B------:R-:W-:Y:S01]  /*17490*/  FSEL R92, R66, -INF , P3 ;  /* 0xff800000425c7808 */ /* 0x000fe20001800000 */
[----:B------:R-:W-:Y:S01]  /*174a0*/  IMAD.MOV.U32 R66, RZ, RZ, R15 ;  /* 0x000000ffff427224 */ /* 0x000fe200078e000f */
[----:B------:R-:W-:Y:S02]  /*174b0*/  ISETP.GT.AND P3, PT, R2, 0x48, PT ;  /* 0x000000480200780c */ /* 0x000fe40003f64270 */
[----:B------:R-:W-:Y:S02]  /*174c0*/  FMNMX.FTZ R4, R65, R4, !PT ;  /* 0x0000000441047209 */ /* 0x000fe40007810000 */
[----:B------:R-:W-:Y:S02]  /*174d0*/  FSEL R35, R208, -INF , P0 ;  /* 0xff800000d0237808 */ /* 0x000fe40000000000 */
[C---:B------:R-:W-:Y:S02]  /*174e0*/  ISETP.GT.AND P0, PT, R2.reuse, 0x20, PT ;  /* 0x000000200200780c */ /* 0x040fe40003f04270 */
[----:B------:R-:W-:Y:S02]  /*174f0*/  FSEL R41, R25, -INF , P1 ;  /* 0xff80000019297808 */ /* 0x000fe40000800000 */
[----:B------:R-:W-:Y:S02]  /*17500*/  ISETP.GT.AND P1, PT, R2, 0x31, PT ;  /* 0x000000310200780c */ /* 0x000fe40003f24270 */
[----:B------:R-:W-:Y:S02]  /*17510*/  FSEL R49, R24, -INF , P4 ;  /* 0xff80000018317808 */ /* 0x000fe40002000000 */
[----:B------:R-:W-:Y:S02]  /*17520*/  ISETP.GT.AND P4, PT, R2, 0x39, PT ;  /* 0x000000390200780c */ /* 0x000fe40003f84270 */
[----:B------:R-:W-:Y:S01]  /*17530*/  FSEL R189, R82, -INF , P3 ;  /* 0xff80000052bd7808 */ /* 0x000fe20001800000 */
[----:B------:R-:W-:Y:S01]  /*17540*/  IMAD.MOV.U32 R82, RZ, RZ, R31 ;  /* 0x000000ffff527224 */ /* 0x000fe200078e001f */
[----:B------:R-:W-:Y:S02]  /*17550*/  FMNMX.FTZ R4, R66, R4, !PT ;  /* 0x0000000442047209 */ /* 0x000fe40007810000 */
[----:B------:R-:W-:Y:S02]  /*17560*/  FSEL R39, R27, -INF , P0 ;  /* 0xff8000001b277808 */ /* 0x000fe40000000000 */
[----:B------:R-:W-:Y:S02]  /*17570*/  FSEL R89, R19, -INF , P1 ;  /* 0xff80000013597808 */ /* 0x000fe40000800000 */
[----:B------:R-:W-:Y:S02]  /*17580*/  ISETP.GT.AND P0, PT, R2, 0x30, PT ;  /* 0x000000300200780c */ /* 0x000fe40003f04270 */
[----:B------:R-:W-:Y:S02]  /*17590*/  FSEL R107, R67, -INF , P4 ;  /* 0xff800000436b7808 */ /* 0x000fe40002000000 */
[----:B------:R-:W-:Y:S02]  /*175a0*/  ISETP.GT.AND P1, PT, R0, 0x1, PT ;  /* 0x000000010000780c */ /* 0x000fe40003f24270 */
[----:B------:R-:W-:Y:S02]  /*175b0*/  ISETP.GT.AND P4, PT, R2, 0x41, PT ;  /* 0x000000410200780c */ /* 0x000fe40003f84270 */
[----:B------:R-:W-:Y:S02]  /*175c0*/  FSEL R81, R112, -INF , P2 ;  /* 0xff80000070517808 */ /* 0x000fe40001000000 */
[----:B------:R-:W-:Y:S02]  /*175d0*/  FMNMX.FTZ R4, R82, R4, !PT ;  /* 0x0000000452047209 */ /* 0x000fe40007810000 */
[----:B------:R-:W-:Y:S02]  /*175e0*/  FSEL R88, R20, -INF , P0 ;  /* 0xff80000014587808 */ /* 0x000fe40000000000 */
[C---:B------:R-:W-:Y:S02]  /*175f0*/  ISETP.GT.AND P2, PT, R2.reuse, 0x8, PT ;  /* 0x000000080200780c */ /* 0x040fe40003f44270 */
[----:B------:R-:W-:Y:S02]  /*17600*/  FSEL R16, R251, -INF , P1 ;  /* 0xff800000fb107808 */ /* 0x000fe40000800000 */
[----:B------:R-:W-:Y:S02]  /*17610*/  FSEL R184, R71, -INF , P4 ;  /* 0xff80000047b87808 */ /* 0x000fe40002000000 */
[----:B------:R-:W-:Y:S02]  /*17620*/  FMNMX.FTZ R6, R13, R116, !PT ;  /* 0x000000740d067209 */ /* 0x000fe40007810000 */
[C---:B------:R-:W-:Y:S02]  /*17630*/  ISETP.GT.AND P4, PT, R2.reuse, 0x49, PT ;  /* 0x000000490200780c */ /* 0x040fe40003f84270 */
[----:B------:R-:W-:Y:S02]  /*17640*/  ISETP.GT.AND P3, PT, R2, 0x50, PT ;  /* 0x000000500200780c */ /* 0x000fe40003f64270 */
[C---:B------:R-:W-:Y:S02]  /*17650*/  ISETP.GT.AND P0, PT, R0.reuse, RZ, PT ;  /* 0x000000ff0000720c */ /* 0x040fe40003f04270 */
[----:B------:R-:W-:Y:S02]  /*17660*/  ISETP.GT.AND P1, PT, R0, 0x10, PT ;  /* 0x000000100000780c */ /* 0x000fe40003f24270 */
[----:B------:R-:W-:Y:S02]  /*17670*/  FMNMX.FTZ R4, R81, R4, !PT ;  /* 0x0000000451047209 */ /* 0x000fe40007810000 */
[----:B------:R-:W-:Y:S02]  /*17680*/  FSEL R22, R212, -INF , P2 ;  /* 0xff800000d4167808 */ /* 0x000fe40001000000 */
[----:B------:R-:W-:Y:S02]  /*17690*/  FMNMX.FTZ R6, R21, R6, !PT ;  /* 0x0000000615067209 */ /* 0x000fe40007810000 */
[----:B------:R-:W-:Y:S02]  /*176a0*/  ISETP.GT.AND P2, PT, R2, 0x18, PT ;  /* 0x000000180200780c */ /* 0x000fe40003f44270 */
[----:B------:R-:W-:Y:S01]  /*176b0*/  FSEL R190, R83, -INF , P4 ;  /* 0xff80000053be7808 */ /* 0x000fe20002000000 */
[----:B------:R-:W-:Y:S01]  /*176c0*/  IMAD.MOV.U32 R83, RZ, RZ, R66 ;  /* 0x000000ffff537224 */ /* 0x000fe200078e0042 */
[----:B------:R-:W-:Y:S02]  /*176d0*/  FSEL R217, R86, -INF , P3 ;  /* 0xff80000056d97808 */ /* 0x000fe40001800000 */
[----:B------:R-:W-:Y:S02]  /*176e0*/  ISETP.GT.AND P4, PT, R2, 0x51, PT ;  /* 0x000000510200780c */ /* 0x000fe40003f84270 */
[----:B------:R-:W-:Y:S02]  /*176f0*/  FSEL R32, R223, -INF , P1 ;  /* 0xff800000df207808 */ /* 0x000fe40000800000 */
[----:B------:R-:W-:Y:S02]  /*17700*/  ISETP.GT.AND P1, PT, R5, 0x1, PT ;  /* 0x000000010500780c */ /* 0x000fe40003f24270 */
[----:B------:R-:W-:Y:S02]  /*17710*/  FSEL R12, R252, -INF , P0 ;  /* 0xff800000fc0c7808 */ /* 0x000fe40000000000 */
[C---:B------:R-:W-:Y:S02]  /*17720*/  ISETP.GT.AND P0, PT, R0.reuse, 0x8, PT ;  /* 0x000000080000780c */ /* 0x040fe40003f04270 */
[----:B------:R-:W-:Y:S02]  /*17730*/  ISETP.GT.AND P3, PT, R0, 0x18, PT ;  /* 0x000000180000780c */ /* 0x000fe40003f64270 */
[----:B------:R-:W-:Y:S02]  /*17740*/  FMNMX.FTZ R4, R80, R4, !PT ;  /* 0x0000000450047209 */ /* 0x000fe40007810000 */
[----:B------:R-:W-:Y:S02]  /*17750*/  FSEL R37, R30, -INF , P2 ;  /* 0xff8000001e257808 */ /* 0x000fe40001000000 */
[----:B------:R-:W-:Y:S01]  /*17760*/  FMNMX.FTZ R6, R22, R6, !PT ;  /* 0x0000000616067209 */ /* 0x000fe20007810000 */
[----:B------:R-:W1:Y:S01]  /*17770*/  SHFL.BFLY PT, R7, R4, 0x2, 0x1f ;  /* 0x0c401f0004077f89 */ /* 0x000e6200000e0000 */
[----:B------:R-:W-:Y:S02]  /*17780*/  FSEL R243, R87, -INF , P4 ;  /* 0xff80000057f37808 */ /* 0x000fe40002000000 */
[C---:B------:R-:W-:Y:S02]  /*17790*/  ISETP.GT.AND P2, PT, R2.reuse, 0x28, PT ;  /* 0x000000280200780c */ /* 0x040fe40003f44270 */
[----:B------:R-:W-:Y:S02]  /*177a0*/  ISETP.GT.AND P4, PT, R2, 0x59, PT ;  /* 0x000000590200780c */ /* 0x000fe40003f84270 */
[----:B------:R-:W-:Y:S02]  /*177b0*/  FSEL R18, R48, -INF , P1 ;  /* 0xff80000030127808 */ /* 0x000fe40000800000 */
[----:B------:R-:W-:Y:S01]  /*177c0*/  FSEL R15, R249, -INF , P0 ;  /* 0xff800000f90f7808 */ /* 0x000fe20000000000 */
[----:B------:R-:W-:Y:S01]  /*177d0*/  IMAD.MOV.U32 R249, RZ, RZ, R65 ;  /* 0x000000fffff97224 */ /* 0x000fe200078e0041 */
[----:B------:R-:W-:Y:S02]  /*177e0*/  ISETP.GT.AND P0, PT, R0, 0x11, PT ;  /* 0x000000110000780c */ /* 0x000fe40003f04270 */
[----:B------:R-:W-:Y:S02]  /*177f0*/  FSEL R31, R220, -INF , P3 ;  /* 0xff800000dc1f7808 */ /* 0x000fe40001800000 */
[----:B------:R-:W-:Y:S02]  /*17800*/  ISETP.GT.AND P3, PT, R2, 0x60, PT ;  /* 0x000000600200780c */ /* 0x000fe40003f64270 */
[----:B------:R-:W-:Y:S02]  /*17810*/  ISETP.GT.AND P1, PT, R0, 0x20, PT ;  /* 0x000000200000780c */ /* 0x000fe40003f24270 */
[----:B------:R-:W-:Y:S02]  /*17820*/  FSEL R47, R47, -INF , P2 ;  /* 0xff8000002f2f7808 */ /* 0x000fe40001000000 */
[----:B------:R-:W-:Y:S02]  /*17830*/  ISETP.GT.AND P2, PT, R2, 0x40, PT ;  /* 0x000000400200780c */ /* 0x000fe40003f44270 */
        /* <DEDUP_REMOVED lines=9> */
[----:B-1----:R-:W-:Y:S02]  /*178d0*/  FMNMX.FTZ R73, R7, R4, !PT ;  /* 0x0000000407497209 */ /* 0x002fe40007810000 */
        /* <DEDUP_REMOVED lines=8> */
[----:B------:R-:W-:Y:S02]  /*17960*/  FMNMX.FTZ R2, R39, R2, !PT ;  /* 0x0000000227027209 */ /* 0x000fe40007810000 */
[----:B------:R-:W-:Y:S02]  /*17970*/  FSEL R19, R250, -INF , P2 ;  /* 0xff800000fa137808 */ /* 0x000fe40001000000 */
[----:B------:R-:W-:Y:S02]  /*17980*/  FMNMX.FTZ R2, R41, R2, !PT ;  /* 0x0000000229027209 */ /* 0x000fe40007810000 */
[----:B------:R-:W-:Y:S02]  /*17990*/  FMNMX.FTZ R4, R15, R4, !PT ;  /* 0x000000040f047209 */ /* 0x000fe40007810000 */
[----:B------:R-:W-:Y:S02]  /*179a0*/  FMNMX.FTZ R2, R47, R2, !PT ;  /* 0x000000022f027209 */ /* 0x000fe40007810000 */
[----:B------:R-:W-:Y:S02]  /*179b0*/  ISETP.GT.AND P2, PT, R5, RZ, PT ;  /* 0x000000ff0500720c */ /* 0x000fe40003f44270 */
[----:B------:R-:W-:Y:S02]  /*179c0*/  FMNMX.FTZ R2, R49, R2, !PT ;  /* 0x0000000231027209 */ /* 0x000fe40007810000 */
[----:B------:R-:W-:Y:S02]  /*179d0*/  FMNMX.FTZ R4, R19, R4, !PT ;  /* 0x0000000413047209 */ /* 0x000fe40007810000 */
[----:B------:R-:W-:Y:S02]  /*179e0*/  FMNMX.FTZ R2, R88, R2, !PT ;  /* 0x0000000258027209 */ /* 0x000fe40007810000 */
[----:B------:R-:W-:Y:S02]  /*179f0*/  FSEL R11, R11, -INF , P2 ;  /* 0xff8000000b0b7808 */ /* 0x000fe40001000000 */
[----:B------:R-:W-:Y:S02]  /*17a00*/  FMNMX.FTZ R4, R32, R4, !PT ;  /* 0x0000000420047209 */ /* 0x000fe40007810000 */
[----:B------:R-:W-:Y:S02]  /*17a10*/  FMNMX.FTZ R2, R89, R2, !PT ;  /* 0x0000000259027209 */ /* 0x000fe40007810000 */
[----:B------:R-:W-:Y:S02]  /*17a20*/  FSEL R223, R98, -INF , P0 ;  /* 0xff80000062df7808 */ /* 0x000fe40000000000 */
[----:B------:R-:W-:Y:S02]  /*17a30*/  ISETP.GT.AND P0, PT, R5, 0x8, PT ;  /* 0x000000080500780c */ /* 0x000fe40003f04270 */
[----:B------:R-:W-:Y:S02]  /*17a40*/  FMNMX.FTZ R6, R11, R118, !PT ;  /* 0x000000760b067209 */ /* 0x000fe40007810000 */
[----:B------:R-:W-:Y:S02]  /*17a50*/  ISETP.GT.AND P2, PT, R0, 0x19, PT ;  /* 0x000000190000780c */ /* 0x000fe40003f44270 */
[----:B------:R-:W-:Y:S02]  /*17a60*/  FMNMX.FTZ R4, R30, R4, !PT ;  /* 0x000000041e047209 */ /* 0x000fe40007810000 */
[----:B------:R-:W-:Y:S02]  /*17a70*/  FMNMX.FTZ R2, R92, R2, !PT ;  /* 0x000000025c027209 */ /* 0x000fe40007810000 */
[----:B------:R-:W-:Y:S02]  /*17a80*/  FSEL R20, R9, -INF , P0 ;  /* 0xff80000009147808 */ /* 0x000fe40000000000 */
[----:B------:R-:W-:Y:S01]  /*17a90*/  FMNMX.FTZ R6, R18, R6, !PT ;  /* 0x0000000612067209 */ /* 0x000fe20007810000 */
[----:B------:R-:W-:Y:S01]  /*17aa0*/  SHFL.BFLY PT, R9, R73, 0x1, 0x1f ;  /* 0x0c201f0049097f89 */ /* 0x000fe200000e0000 */
        /* <DEDUP_REMOVED lines=8> */
[----:B------:R-:W-:Y:S02]  /*17b30*/  ISETP.GT.AND P0, PT, R5, 0x10, PT ;  /* 0x000000100500780c */ /* 0x000fe40003f04270 */
[----:B------:R-:W-:Y:S02]  /*17b40*/  FMNMX.FTZ R4, R33, R4, !PT ;  /* 0x0000000421047209 */ /* 0x000fe40007810000 */
[----:B------:R-:W-:Y:S02]  /*17b50*/  FMNMX.FTZ R2, R113, R2, !PT ;  /* 0x0000000271027209 */ /* 0x000fe40007810000 */
[----:B------:R-:W-:Y:S02]  /*17b60*/  FSEL R212, R103, -INF , P1 ;  /* 0xff80000067d47808 */ /* 0x000fe40000800000 */
[----:B------:R-:W-:Y:S02]  /*17b70*/  FSEL R28, R247, -INF , P0 ;  /* 0xff800000f71c7808 */ /* 0x000fe40000000000 */
[----:B------:R-:W-:Y:S02]  /*17b80*/  ISETP.GT.AND P2, PT, R5, 0x11, PT ;  /* 0x000000110500780c */ /* 0x000fe40003f44270 */
[----:B------:R-:W-:Y:S02]  /*17b90*/  FMNMX.FTZ R4, R48, R4, !PT ;  /* 0x0000000430047209 */ /* 0x000fe40007810000 */
[----:B------:R-:W-:Y:S02]  /*17ba0*/  ISETP.GT.AND P1, PT, R0, 0x28, PT ;  /* 0x000000280000780c */ /* 0x000fe40003f24270 */
[----:B------:R-:W-:Y:S02]  /*17bb0*/  FMNMX.FTZ R6, R17, R6, !PT ;  /* 0x0000000611067209 */ /* 0x000fe40007810000 */
[----:B------:R-:W-:Y:S02]  /*17bc0*/  FMNMX.FTZ R2, R184, R2, !PT ;  /* 0x00000002b8027209 */ /* 0x000fe40007810000 */
[----:B------:R-:W-:Y:S02]  /*17bd0*/  FSEL R58, R203, -INF , P1 ;  /* 0xff800000cb3a7808 */ /* 0x000fe40000800000 */
[----:B------:R-:W-:Y:S02]  /*17be0*/  ISETP.GT.AND P1, PT, R5, 0x18, PT ;  /* 0x000000180500780c */ /* 0x000fe40003f24270 */
[----:B------:R-:W-:Y:S02]  /*17bf0*/  FSEL R27, R248, -INF , P2 ;  /* 0xff800000f81b7808 */ /* 0x000fe40001000000 */
[----:B------:R-:W-:Y:S02]  /*17c00*/  ISETP.GT.AND P0, PT, R0, 0x29, PT ;  /* 0x000000290000780c */ /* 0x000fe40003f04270 */
[----:B------:R-:W-:Y:S02]  /*17c10*/  FMNMX.FTZ R4, R56, R4, !PT ;  /* 0x0000000438047209 */ /* 0x000fe40007810000 */
        /* <DEDUP_REMOVED lines=11> */
[----:B------:R-:W-:Y:S02]  /*17cd0*/  ISETP.GT.AND P1, PT, R5, 0x20, PT ;  /* 0x000000200500780c */ /* 0x000fe40003f24270 */
[----:B------:R-:W-:Y:S02]  /*17ce0*/  FSEL R97, R197, -INF , P2 ;  /* 0xff800000c5617808 */ /* 0x000fe40001000000 */
[----:B------:R-:W-:Y:S02]  /*17cf0*/  FSEL R24, R246, -INF , P0 ;  /* 0xff800000f6187808 */ /* 0x000fe40000000000 */
[----:B------:R-:W-:Y:S02]  /*17d00*/  FMNMX.FTZ R4, R60, R4, !PT ;  /* 0x000000043c047209 */ /* 0x000fe40007810000 */
[----:B------:R-:W-:Y:S02]  /*17d10*/  FMNMX.FTZ R6, R25, R6, !PT ;  /* 0x0000000619067209 */ /* 0x000fe40007810000 */
[----:B------:R-:W-:Y:S02]  /*17d20*/  FMNMX.FTZ R2, R217, R2, !PT ;  /* 0x00000002d9027209 */ /* 0x000fe40007810000 */
[----:B------:R-:W-:Y:S02]  /*17d30*/  FSEL R98, R50, -INF , P3 ;  /* 0xff80000032627808 */ /* 0x000fe40001800000 */
[----:B------:R-:W-:Y:S02]  /*17d40*/  FMNMX.FTZ R4, R97, R4, !PT ;  /* 0x0000000461047209 */ /* 0x000fe40007810000 */
[----:B------:R-:W-:Y:S02]  /*17d50*/  ISETP.GT.AND P0, PT, R5, 0x21, PT ;  /* 0x000000210500780c */ /* 0x000fe40003f04270 */
[----:B------:R-:W-:Y:S02]  /*17d60*/  FSEL R50, R213, -INF , P1 ;  /* 0xff800000d5327808 */ /* 0x000fe40000800000 */
[----:B------:R-:W-:Y:S02]  /*17d70*/  ISETP.GT.AND P2, PT, R0, 0x38, PT ;  /* 0x000000380000780c */ /* 0x000fe40003f44270 */
[----:B------:R-:W-:Y:S02]  /*17d80*/  FMNMX.FTZ R6, R24, R6, !PT ;  /* 0x0000000618067209 */ /* 0x000fe40007810000 */
[----:B------:R-:W-:Y:S02]  /*17d90*/  FMNMX.FTZ R2, R243, R2, !PT ;  /* 0x00000002f3027209 */ /* 0x000fe40007810000 */
[----:B------:R-:W-:Y:S02]  /*17da0*/  FMNMX.FTZ R4, R98, R4, !PT ;  /* 0x0000000462047209 */ /* 0x000fe40007810000 */
[----:B------:R-:W-:Y:S02]  /*17db0*/  ISETP.GT.AND P3, PT, R0, 0x39, PT ;  /* 0x000000390000780c */ /* 0x000fe40003f64270 */
[----:B------:R-:W-:Y:S02]  /*17dc0*/  ISETP.GT.AND P1, PT, R5, 0x28, PT ;  /* 0x000000280500780c */ /* 0x000fe40003f24270 */
[----:B------:R-:W-:Y:S02]  /*17dd0*/  FMNMX.FTZ R6, R50, R6, !PT ;  /* 0x0000000632067209 */ /* 0x000fe40007810000 */
[----:B------:R-:W-:Y:S02]  /*17de0*/  FSEL R105, R57, -INF , P2 ;  /* 0xff80000039697808 */ /* 0x000fe40001000000 */
[----:B------:R-:W-:Y:S02]  /*17df0*/  FSEL R57, R215, -INF , P0 ;  /* 0xff800000d7397808 */ /* 0x000fe40000000000 */
[----:B------:R-:W-:Y:S02]  /*17e00*/  FMNMX.FTZ R2, R223, R2, !PT ;  /* 0x00000002df027209 */ /* 0x000fe40007810000 */
[----:B------:R-:W-:Y:S02]  /*17e10*/  FSEL R106, R59, -INF , P3 ;  /* 0xff8000003b6a7808 */ /* 0x000fe40001800000 */
[----:B------:R-:W-:Y:S02]  /*17e20*/  ISETP.GT.AND P2, PT, R0, 0x40, PT ;  /* 0x000000400000780c */ /* 0x000fe40003f44270 */
[----:B------:R-:W-:Y:S02]  /*17e30*/  ISETP.GT.AND P0, PT, R5, 0x29, PT ;  /* 0x000000290500780c */ /* 0x000fe40003f04270 */
[----:B------:R-:W-:Y:S02]  /*17e40*/  FSEL R59, R209, -INF , P1 ;  /* 0xff800000d13b7808 */ /* 0x000fe40000800000 */
[----:B------:R-:W-:Y:S02]  /*17e50*/  FMNMX.FTZ R4, R105, R4, !PT ;  /* 0x0000000469047209 */ /* 0x000fe40007810000 */
[----:B------:R-:W-:Y:S02]  /*17e60*/  FMNMX.FTZ R6, R57, R6, !PT ;  /* 0x0000000639067209 */ /* 0x000fe40007810000 */
[----:B------:R-:W-:Y:S02]  /*17e70*/  FMNMX.FTZ R2, R244, R2, !PT ;  /* 0x00000002f4027209 */ /* 0x000fe40007810000 */
[----:B------:R-:W-:Y:S02]  /*17e80*/  FSEL R211, R115, -INF , P4 ;  /* 0xff80000073d37808 */ /* 0x000fe40002000000 */
[----:B------:R-:W-:Y:S02]  /*17e90*/  ISETP.GT.AND P1, PT, R5, 0x30, PT ;  /* 0x000000300500780c */ /* 0x000fe40003f24270 */
[----:B------:R-:W-:Y:S02]  /*17ea0*/  FSEL R115, R61, -INF , P2 ;  /* 0xff8000003d737808 */ /* 0x000fe40001000000 */
[----:B------:R-:W-:Y:S02]  /*17eb0*/  FMNMX.FTZ R4, R106, R4, !PT ;  /* 0x000000046a047209 */ /* 0x000fe40007810000 */
[----:B------:R-:W-:Y:S02]  /*17ec0*/  FSEL R61, R210, -INF , P0 ;  /* 0xff800000d23d7808 */ /* 0x000fe40000000000 */
[----:B------:R-:W-:Y:S02]  /*17ed0*/  FMNMX.FTZ R6, R59, R6, !PT ;  /* 0x000000063b067209 */ /* 0x000fe40007810000 */
[----:B------:R-:W-:Y:S02]  /*17ee0*/  ISETP.GT.AND P4, PT, R0, 0x41, PT ;  /* 0x000000410000780c */ /* 0x000fe40003f84270 */
[----:B------:R-:W-:Y:S02]  /*17ef0*/  FMNMX.FTZ R2, R222, R2, !PT ;  /* 0x00000002de027209 */ /* 0x000fe40007810000 */
[----:B------:R-:W-:Y:S02]  /*17f00*/  FSEL R99, R200, -INF , P1 ;  /* 0xff800000c8637808 */ /* 0x000fe40000800000 */
[----:B------:R-:W-:Y:S02]  /*17f10*/  FMNMX.FTZ R4, R115, R4, !PT ;  /* 0x0000000473047209 */ /* 0x000fe40007810000 */
[----:B------:R-:W-:Y:S02]  /*17f20*/  FMNMX.FTZ R6, R61, R6, !PT ;  /* 0x000000063d067209 */ /* 0x000fe40007810000 */
[----:B------:R-:W-:Y:S02]  /*17f30*/  ISETP.GT.AND P0, PT, R5, 0x31, PT ;  /* 0x000000310500780c */ /* 0x000fe40003f04270 */
[----:B------:R-:W-:Y:S02]  /*17f40*/  FSEL R186, R186, -INF , P4 ;  /* 0xff800000baba7808 */ /* 0x000fe40002000000 */
[C---:B------:R-:W-:Y:S02]  /*17f50*/  ISETP.GT.AND P3, PT, R0.reuse, 0x48, PT ;  /* 0x000000480000780c */ /* 0x040fe40003f64270 */
[----:B------:R-:W-:Y:S02]  /*17f60*/  ISETP.GT.AND P4, PT, R0, 0x49, PT ;  /* 0x000000490000780c */ /* 0x000fe40003f84270 */
[----:B------:R-:W-:Y:S02]  /*17f70*/  FMNMX.FTZ R2, R212, R2, !PT ;  /* 0x00000002d4027209 */ /* 0x000fe40007810000 */
[----:B------:R-:W-:Y:S02]  /*17f80*/  FMNMX.FTZ R7, R99, R6, !PT ;  /* 0x0000000663077209 */ /* 0x000fe40007810000 */
[----:B------:R-:W-:Y:S02]  /*17f90*/  FSEL R102, R201, -INF , P0 ;  /* 0xff800000c9667808 */ /* 0x000fe40000000000 */
[----:B------:R-:W-:Y:S02]  /*17fa0*/  ISETP.GT.AND P2, PT, R5, 0x38, PT ;  /* 0x000000380500780c */ /* 0x000fe40003f44270 */
[----:B------:R-:W-:Y:S02]  /*17fb0*/  FSEL R191, R185, -INF , P3 ;  /* 0xff800000b9bf7808 */ /* 0x000fe40001800000 */
[----:B------:R-:W-:Y:S02]  /*17fc0*/  FMNMX.FTZ R4, R186, R4, !PT ;  /* 0x00000004ba047209 */ /* 0x000fe40007810000 */
[C---:B------:R-:W-:Y:S02]  /*17fd0*/  ISETP.GT.AND P3, PT, R0.reuse, 0x50, PT ;  /* 0x000000500000780c */ /* 0x040fe40003f64270 */
[----:B------:R-:W-:Y:S02]  /*17fe0*/  FSEL R193, R193, -INF , P4 ;  /* 0xff800000c1c17808 */ /* 0x000fe40002000000 */
[----:B------:R-:W-:Y:S02]  /*17ff0*/  ISETP.GT.AND P4, PT, R0, 0x51, PT ;  /* 0x000000510000780c */ /* 0x000fe40003f84270 */
[----:B------:R-:W-:Y:S02]  /*18000*/  FMNMX.FTZ R2, R216, R2, !PT ;  /* 0x00000002d8027209 */ /* 0x000fe40007810000 */
[----:B------:R-:W-:Y:S02]  /*18010*/  ISETP.GT.AND P1, PT, R5, 0x39, PT ;  /* 0x000000390500780c */ /* 0x000fe40003f24270 */
[----:B------:R-:W-:Y:S02]  /*18020*/  FSEL R252, R72, -INF , P3 ;  /* 0xff80000048fc7808 */ /* 0x000fe40001800000 */
[----:B------:R-:W-:Y:S02]  /*18030*/  FSEL R247, R76, -INF , P4 ;  /* 0xff8000004cf77808 */ /* 0x000fe40002000000 */
[----:B------:R-:W-:Y:S02]  /*18040*/  FMNMX.FTZ R6, R191, R4, !PT ;  /* 0x00000004bf067209 */ /* 0x000fe40007810000 */
[----:B------:R-:W-:Y:S02]  /*18050*/  FMNMX.FTZ R4, R102, R7, !PT ;  /* 0x0000000766047209 */ /* 0x000fe40007810000 */
[----:B------:R-:W-:Y:S02]  /*18060*/  FSEL R103, R199, -INF , P2 ;  /* 0xff800000c7677808 */ /* 0x000fe40001000000 */
[----:B------:R-:W-:Y:S02]  /*18070*/  ISETP.GT.AND P2, PT, R5, 0x41, PT ;  /* 0x000000410500780c */ /* 0x000fe40003f44270 */
[C---:B------:R-:W-:Y:S02]  /*18080*/  ISETP.GT.AND P3, PT, R0.reuse, 0x58, PT ;  /* 0x000000580000780c */ /* 0x040fe40003f64270 */
[----:B------:R-:W-:Y:S02]  /*18090*/  ISETP.GT.AND P4, PT, R0, 0x59, PT ;  /* 0x000000590000780c */ /* 0x000fe40003f84270 */
[----:B------:R-:W-:Y:S02]  /*180a0*/  FMNMX.FTZ R2, R211, R2, !PT ;  /* 0x00000002d3027209 */ /* 0x000fe40007810000 */
[----:B------:R-:W-:Y:S02]  /*180b0*/  ISETP.GT.AND P0, PT, R5, 0x40, PT ;  /* 0x000000400500780c */ /* 0x000fe40003f04270 */
[----:B------:R-:W-:Y:S01]  /*180c0*/  FSEL R104, R202, -INF , P1 ;  /* 0xff800000ca687808 */ /* 0x000fe20000800000 */
[----:B------:R-:W1:Y:S01]  /*180d0*/  SHFL.BFLY PT, R8, R2, 0x2, 0x1f ;  /* 0x0c401f0002087f89 */ /* 0x000e6200000e0000 */
[----:B------:R-:W-:Y:S02]  /*180e0*/  ISETP.GT.AND P1, PT, R0, 0x60, PT ;  /* 0x000000600000780c */ /* 0x000fe40003f24270 */
[----:B------:R-:W-:Y:S02]  /*180f0*/  FSEL R202, R77, -INF , P3 ;  /* 0xff8000004dca7808 */ /* 0x000fe40001800000 */
[----:B------:R-:W-:Y:S02]  /*18100*/  FSEL R112, R198, -INF , P2 ;  /* 0xff800000c6707808 */ /* 0x000fe40001000000 */
[C---:B------:R-:W-:Y:S02]  /*18110*/  ISETP.GT.AND P2, PT, R0.reuse, 0x61, PT ;  /* 0x000000610000780c */ /* 0x040fe40003f44270 */
[----:B------:R-:W-:Y:S02]  /*18120*/  FSEL R199, R75, -INF , P4 ;  /* 0xff8000004bc77808 */ /* 0x000fe40002000000 */
[C---:B------:R-:W-:Y:S02]  /*18130*/  ISETP.GT.AND P3, PT, R0.reuse, 0x68, PT ;  /* 0x000000680000780c */ /* 0x040fe40003f64270 */
[----:B------:R-:W-:Y:S02]  /*18140*/  ISETP.GT.AND P4, PT, R0, 0x69, PT ;  /* 0x000000690000780c */ /* 0x000fe40003f84270 */
[----:B------:R-:W-:Y:S02]  /*18150*/  FMNMX.FTZ R0, R193, R6, !PT ;  /* 0x00000006c1007209 */ /* 0x000fe40007810000 */
[----:B------:R-:W-:Y:S02]  /*18160*/  FMNMX.FTZ R4, R103, R4, !PT ;  /* 0x0000000467047209 */ /* 0x000fe40007810000 */
[----:B------:R-:W-:Y:S02]  /*18170*/  FSEL R111, R196, -INF , P0 ;  /* 0xff800000c46f7808 */ /* 0x000fe40000000000 */
[----:B------:R-:W-:Y:S02]  /*18180*/  FMNMX.FTZ R0, R252, R0, !PT ;  /* 0x00000000fc007209 */ /* 0x000fe40007810000 */
[----:B------:R-:W-:Y:S02]  /*18190*/  FMNMX.FTZ R6, R104, R4, !PT ;  /* 0x0000000468067209 */ /* 0x000fe40007810000 */
[----:B------:R-:W-:Y:S02]  /*181a0*/  FMNMX.FTZ R4, R247, R0, !PT ;  /* 0x00000000f7047209 */ /* 0x000fe40007810000 */
[----:B------:R-:W-:Y:S02]  /*181b0*/  FMNMX.FTZ R0, R111, R6, !PT ;  /* 0x000000066f007209 */ /* 0x000fe40007810000 */
[----:B------:R-:W-:Y:S02]  /*181c0*/  ISETP.GT.AND P0, PT, R5, 0x48, PT ;  /* 0x000000480500780c */ /* 0x000fe40003f04270 */
[----:B------:R-:W-:Y:S02]  /*181d0*/  FMNMX.FTZ R0, R112, R0, !PT ;  /* 0x0000000070007209 */ /* 0x000fe40007810000 */
[----:B------:R-:W-:Y:S02]  /*181e0*/  FSEL R185, R195, -INF , P0 ;  /* 0xff800000c3b97808 */ /* 0x000fe40000000000 */
[----:B------:R-:W-:Y:S02]  /*181f0*/  ISETP.GT.AND P0, PT, R5, 0x49, PT ;  /* 0x000000490500780c */ /* 0x000fe40003f04270 */
[----:B------:R-:W-:Y:S02]  /*18200*/  FMNMX.FTZ R0, R185, R0, !PT ;  /* 0x00000000b9007209 */ /* 0x000fe40007810000 */
[----:B------:R-:W-:Y:S02]  /*18210*/  FSEL R114, R79, -INF , P0 ;  /* 0xff8000004f727808 */ /* 0x000fe40000000000 */
[C---:B------:R-:W-:Y:S02]  /*18220*/  ISETP.GT.AND P0, PT, R5.reuse, 0x50, PT ;  /* 0x000000500500780c */ /* 0x040fe40003f04270 */
[----:B------:R-:W-:Y:S02]  /*18230*/  FSEL R251, R52, -INF , P1 ;  /* 0xff80000034fb7808 */ /* 0x000fe40000800000 */
[----:B------:R-:W-:Y:S02]  /*18240*/  FMNMX.FTZ R0, R114, R0, !PT ;  /* 0x0000000072007209 */ /* 0x000fe40007810000 */
[----:B------:R-:W-:Y:S02]  /*18250*/  FSEL R206, R90, -INF , P0 ;  /* 0xff8000005ace7808 */ /* 0x000fe40000000000 */
[----:B------:R-:W-:Y:S02]  /*18260*/  ISETP.GT.AND P1, PT, R5, 0x51, PT ;  /* 0x000000510500780c */ /* 0x000fe40003f24270 */
[----:B------:R-:W-:Y:S02]  /*18270*/  FSEL R215, R108, -INF , P3 ;  /* 0xff8000006cd77808 */ /* 0x000fe40001800000 */
[----:B------:R-:W-:Y:S02]  /*18280*/  FSEL R108, R91, -INF , P1 ;  /* 0xff8000005b6c7808 */ /* 0x000fe40000800000 */
[C---:B------:R-:W-:Y:S02]  /*18290*/  ISETP.GT.AND P0, PT, R5.reuse, 0x58, PT ;  /* 0x000000580500780c */ /* 0x040fe40003f04270 */
[----:B------:R-:W-:Y:S02]  /*182a0*/  FMNMX.FTZ R0, R206, R0, !PT ;  /* 0x00000000ce007209 */ /* 0x000fe40007810000 */
[----:B-1----:R-:W-:Y:S02]  /*182b0*/  FMNMX.FTZ R2, R2, R8, !PT ;  /* 0x0000000802027209 */ /* 0x002fe40007810000 */
[----:B------:R-:W-:Y:S02]  /*182c0*/  FSEL R246, R78, -INF , P0 ;  /* 0xff8000004ef67808 */ /* 0x000fe40000000000 */
[C---:B------:R-:W-:Y:S01]  /*182d0*/  ISETP.GT.AND P3, PT, R5.reuse, 0x59, PT ;  /* 0x000000590500780c */ /* 0x040fe20003f64270 */
[----:B------:R-:W1:Y:S01]  /*182e0*/  SHFL.BFLY PT, R72, R2, 0x1, 0x1f ;  /* 0x0c201f0002487f89 */ /* 0x000e6200000e0000 */
[----:B------:R-:W-:Y:S02]  /*182f0*/  FMNMX.FTZ R0, R108, R0, !PT ;  /* 0x000000006c007209 */ /* 0x000fe40007810000 */
[----:B------:R-:W-:Y:S02]  /*18300*/  ISETP.GT.AND P0, PT, R5, 0x60, PT ;  /* 0x000000600500780c */ /* 0x000fe40003f04270 */
[----:B------:R-:W-:Y:S02]  /*18310*/  FSEL R221, R95, -INF , P3 ;  /* 0xff8000005fdd7808 */ /* 0x000fe40001800000 */
[----:B------:R-:W-:Y:S02]  /*18320*/  FMNMX.FTZ R0, R246, R0, !PT ;  /* 0x00000000f6007209 */ /* 0x000fe40007810000 */
[----:B------:R-:W-:Y:S02]  /*18330*/  FSEL R219, R55, -INF , P0 ;  /* 0xff80000037db7808 */ /* 0x000fe40000000000 */
[----:B------:R-:W-:Y:S02]  /*18340*/  ISETP.GT.AND P3, PT, R5, 0x61, PT ;  /* 0x000000610500780c */ /* 0x000fe40003f64270 */
[----:B------:R-:W-:Y:S02]  /*18350*/  FMNMX.FTZ R0, R221, R0, !PT ;  /* 0x00000000dd007209 */ /* 0x000fe40007810000 */
[----:B------:R-:W-:Y:S02]  /*18360*/  FSEL R214, R54, -INF , P3 ;  /* 0xff80000036d67808 */ /* 0x000fe40001800000 */
[----:B------:R-:W-:Y:S02]  /*18370*/  ISETP.GT.AND P1, PT, R5, 0x68, PT ;  /* 0x000000680500780c */ /* 0x000fe40003f24270 */
[----:B------:R-:W-:Y:S02]  /*18380*/  FMNMX.FTZ R4, R202, R4, !PT ;  /* 0x00000004ca047209 */ /* 0x000fe40007810000 */
[----:B------:R-:W-:Y:S02]  /*18390*/  FMNMX.FTZ R0, R219, R0, !PT ;  /* 0x00000000db007209 */ /* 0x000fe40007810000 */
[----:B------:R-:W-:Y:S02]  /*183a0*/  FMNMX.FTZ R4, R199, R4, !PT ;  /* 0x00000004c7047209 */ /* 0x000fe40007810000 */
[----:B------:R-:W-:Y:S02]  /*183b0*/  ISETP.GT.AND P0, PT, R5, 0x69, PT ;  /* 0x000000690500780c */ /* 0x000fe40003f04270 */
[----:B------:R-:W-:Y:S02]  /*183c0*/  FSEL R209, R110, -INF , P1 ;  /* 0xff8000006ed17808 */ /* 0x000fe40000800000 */
[----:B------:R-:W-:Y:S02]  /*183d0*/  FMNMX.FTZ R0, R214, R0, !PT ;  /* 0x00000000d6007209 */ /* 0x000fe40007810000 */
[----:B------:R-:W-:Y:S02]  /*183e0*/  FSEL R245, R53, -INF , P2 ;  /* 0xff80000035f57808 */ /* 0x000fe40001000000 */
[----:B------:R-:W-:Y:S01]  /*183f0*/  FSEL R74, R74, -INF , P0 ;  /* 0xff8000004a4a7808 */ /* 0x000fe20000000000 */
[----:B------:R-:W-:Y:S01]  /*18400*/  LDSM.16.MT88.4 R52, [R225+0x100] ;  /* 0x00010000e134783b */ /* 0x000fe20000004200 */
        /* <DEDUP_REMOVED lines=9> */
[----:B------:R-:W-:Y:S02]  /*184a0*/  FSETP.NEU.FTZ.AND P1, PT, R72, -INF , PT ;  /* 0xff8000004800780b */ /* 0x000fe40003f3d000 */
[----:B------:R-:W-:Y:S02]  /*184b0*/  FMNMX.FTZ R4, R208, R4, !PT ;  /* 0x00000004d0047209 */ /* 0x000fe40007810000 */
[----:B------:R-:W-:Y:S02]  /*184c0*/  FSEL R96, R96, RZ, P1 ;  /* 0x000000ff60607208 */ /* 0x000fe40000800000 */
[----:B------:R-:W-:Y:S01]  /*184d0*/  FMNMX.FTZ R73, R73, R9, !PT ;  /* 0x0000000949497209 */ /* 0x000fe20007810000 */
[----:B------:R-:W2:Y:S03]  /*184e0*/  SHFL.BFLY PT, R7, R4, 0x2, 0x1f ;  /* 0x0c401f0004077f89 */ /* 0x000ea600000e0000 */
[C---:B------:R-:W-:Y:S01]  /*184f0*/  FSETP.NEU.FTZ.AND P2, PT, R73.reuse, -INF , PT ;  /* 0xff8000004900780b */ /* 0x040fe20003f5d000 */
[----:B------:R-:W-:Y:S05]  /*18500*/  FMUL.FTZ R75, R73, c[0x0][0x2d0] ;  /* 0x0000b400494b7a20 */ /* 0x000fea0000410000 */
[----:B------:R-:W-:Y:S02]  /*18510*/  FSEL R75, R75, RZ, P2 ;  /* 0x000000ff4b4b7208 */ /* 0x000fe40001000000 */
[----:B-1----:R-:W-:Y:S01]  /*18520*/  FMNMX.FTZ R0, R0, R2, !PT ;  /* 0x0000000200007209 */ /* 0x002fe20007810000 */
[--C-:B------:R-:W-:Y:S02]  /*18530*/  FFMA.FTZ R2, R22, c[0x0][0x2d0], -R96.reuse ;  /* 0x0000b40016027a23 */ /* 0x100fe40000010860 */
[--C-:B------:R-:W-:Y:S02]  /*18540*/  FFMA.FTZ R5, R14, c[0x0][0x2d0], -R75.reuse ;  /* 0x0000b4000e057a23 */ /* 0x100fe4000001084b */
[----:B------:R1:W-:Y:S01]  /*18550*/  MUFU.EX2 R200, R2 ;  /* 0x0000000200c87308 */ /* 0x0003e20000000800 */
[--C-:B------:R-:W-:Y:S01]  /*18560*/  FFMA.FTZ R6, R10, c[0x0][0x2d0], -R75.reuse ;  /* 0x0000b4000a067a23 */ /* 0x100fe2000001084b */
[----:B--2---:R-:W-:Y:S01]  /*18570*/  FMNMX.FTZ R4, R4, R7, !PT ;  /* 0x0000000704047209 */ /* 0x004fe20007810000 */
[--C-:B------:R-:W-:Y:S07]  /*18580*/  FFMA.FTZ R7, R38, c[0x0][0x2d0], -R75.reuse ;  /* 0x0000b40026077a23 */ /* 0x100fee000001084b */
[----:B------:R2:W-:Y:S01]  /*18590*/  MUFU.EX2 R220, R6 ;  /* 0x0000000600dc7308 */ /* 0x0005e20000000800 */
[----:B------:R-:W3:Y:S09]  /*185a0*/  SHFL.BFLY PT, R71, R4, 0x1, 0x1f ;  /* 0x0c201f0004477f89 */ /* 0x000ef200000e0000 */
[----:B------:R4:W4:Y:S01]  /*185b0*/  MUFU.EX2 R250, R5 ;  /* 0x0000000500fa7308 */ /* 0x0009220000000800 */
[----:B-1----:R-:W1:Y:S09]  /*185c0*/  SHFL.BFLY PT, R2, R0, 0x1, 0x1f ;  /* 0x0c201f0000027f89 */ /* 0x002e7200000e0000 */
[----:B------:R-:W-:Y:S01]  /*185d0*/  MUFU.EX2 R232, R7 ;  /* 0x0000000700e87308 */ /* 0x000fe20000000800 */
[--C-:B--2---:R-:W-:Y:S01]  /*185e0*/  FFMA.FTZ R6, R40, c[0x0][0x2d0], -R75.reuse ;  /* 0x0000b40028067a23 */ /* 0x104fe2000001084b */
[----:B---3--:R-:W-:Y:S01]  /*185f0*/  FMNMX.FTZ R71, R4, R71, !PT ;  /* 0x0000004704477209 */ /* 0x008fe20007810000 */
[--C-:B------:R-:W-:Y:S03]  /*18600*/  FFMA.FTZ R4, R26, c[0x0][0x2d0], -R96.reuse ;  /* 0x0000b4001a047a23 */ /* 0x100fe60000010860 */
[C---:B------:R-:W-:Y:S04]  /*18610*/  FSETP.NEU.FTZ.AND P0, PT, R71.reuse, -INF , PT ;  /* 0xff8000004700780b */ /* 0x040fe80003f1d000 */
[----:B------:R-:W2:Y:S01]  /*18620*/  MUFU.EX2 R235, R4 ;  /* 0x0000000400eb7308 */ /* 0x000ea20000000800 */
[----:B------:R-:W-:Y:S02]  /*18630*/  FMUL.FTZ R100, R71, c[0x0][0x2d0] ;  /* 0x0000b40047647a20 */ /* 0x000fe40000410000 */
[--C-:B----4-:R-:W-:Y:S01]  /*18640*/  FFMA.FTZ R5, R23, c[0x0][0x2d0], -R75.reuse ;  /* 0x0000b40017057a23 */ /* 0x110fe2000001084b */
[----:B------:R-:W-:Y:S02]  /*18650*/  F2FP.PACK_AB R76, R250, R220 ;  /* 0x000000dcfa4c723e */ /* 0x000fe400000000ff */
[----:B------:R-:W-:Y:S02]  /*18660*/  FSEL R100, R100, RZ, P0 ;  /* 0x000000ff64647208 */ /* 0x000fe40000000000 */
[----:B-1----:R-:W-:Y:S02]  /*18670*/  FMNMX.FTZ R70, R2, R0, !PT ;  /* 0x0000000002467209 */ /* 0x002fe40007810000 */
[----:B------:R1:W-:Y:S01]  /*18680*/  MUFU.EX2 R228, R6 ;  /* 0x0000000600e47308 */ /* 0x0003e20000000800 */
[----:B------:R-:W-:Y:S02]  /*18690*/  FFMA.FTZ R2, R35, c[0x0][0x2d0], -R96 ;  /* 0x0000b40023027a23 */ /* 0x000fe40000010860 */
[--C-:B------:R-:W-:Y:S01]  /*186a0*/  FFMA.FTZ R0, R15, c[0x0][0x2d0], -R100.reuse ;  /* 0x0000b4000f007a23 */ /* 0x100fe20000010864 */
[C---:B------:R-:W-:Y:S01]  /*186b0*/  FSETP.NEU.FTZ.AND P3, PT, R70.reuse, -INF , PT ;  /* 0xff8000004600780b */ /* 0x040fe20003f7d000 */
[----:B------:R-:W-:Y:S05]  /*186c0*/  FMUL.FTZ R101, R70, c[0x0][0x2d0] ;  /* 0x0000b40046657a20 */ /* 0x000fea0000410000 */
[----:B------:R3:W-:Y:S01]  /*186d0*/  MUFU.EX2 R201, R0 ;  /* 0x0000000000c97308 */ /* 0x0007e20000000800 */
[----:B------:R-:W-:Y:S02]  /*186e0*/  FSEL R101, R101, RZ, P3 ;  /* 0x000000ff65657208 */ /* 0x000fe40001800000 */
[----:B--2---:R-:W-:Y:S01]  /*186f0*/  F2FP.PACK_AB R79, R235, R200 ;  /* 0x000000c8eb4f723e */ /* 0x004fe200000000ff */
[--C-:B------:R-:W-:Y:S06]  /*18700*/  FFMA.FTZ R4, R12, c[0x0][0x2d0], -R100.reuse ;  /* 0x0000b4000c047a23 */ /* 0x100fec0000010864 */
[----:B------:R2:W-:Y:S01]  /*18710*/  MUFU.EX2 R231, R2 ;  /* 0x0000000200e77308 */ /* 0x0005e20000000800 */
[----:B-1----:R-:W-:Y:S09]  /*18720*/  FFMA.FTZ R6, R44, c[0x0][0x2d0], -R75 ;  /* 0x0000b4002c067a23 */ /* 0x002ff2000001084b */
[----:B------:R1:W-:Y:S01]  /*18730*/  MUFU.EX2 R205, R4 ;  /* 0x0000000400cd7308 */ /* 0x0003e20000000800 */
[----:B---3--:R-:W-:Y:S09]  /*18740*/  FFMA.FTZ R0, R19, c[0x0][0x2d0], -R100 ;  /* 0x0000b40013007a23 */ /* 0x008ff20000010864 */
[----:B------:R3:W4:Y:S01]  /*18750*/  MUFU.EX2 R234, R0 ;  /* 0x0000000000ea7308 */ /* 0x0007220000000800 */
[----:B--2---:R-:W-:Y:S09]  /*18760*/  FFMA.FTZ R2, R41, c[0x0][0x2d0], -R96 ;  /* 0x0000b40029027a23 */ /* 0x004ff20000010860 */
[----:B------:R2:W-:Y:S01]  /*18770*/  MUFU.EX2 R35, R2 ;  /* 0x0000000200237308 */ /* 0x0005e20000000800 */
[----:B-1----:R-:W-:Y:S09]  /*18780*/  FFMA.FTZ R4, R16, c[0x0][0x2d0], -R100 ;  /* 0x0000b40010047a23 */ /* 0x002ff20000010864 */
[----:B------:R1:W-:Y:S01]  /*18790*/  MUFU.EX2 R68, R4 ;  /* 0x0000000400447308 */ /* 0x0003e20000000800 */
[----:B---3--:R-:W-:Y:S01]  /*187a0*/  FFMA.FTZ R0, R11, c[0x0][0x2d0], -R101 ;  /* 0x0000b4000b007a23 */ /* 0x008fe20000010865 */
[----:B----4-:R-:W-:Y:S08]  /*187b0*/  F2FP.PACK_AB R66, R234, R201 ;  /* 0x000000c9ea42723e */ /* 0x010ff000000000ff */
[----:B------:R3:W-:Y:S01]  /*187c0*/  MUFU.EX2 R204, R0 ;  /* 0x0000000000cc7308 */ /* 0x0007e20000000800 */
[----:B--2---:R-:W-:Y:S09]  /*187d0*/  FSEL R2, R72, RZ, P1 ;  /* 0x000000ff48027208 */ /* 0x004ff20000800000 */
[----:B------:R-:W-:Y:S01]  /*187e0*/  MUFU.EX2 R40, R6 ;  /* 0x0000000600287308 */ /* 0x000fe20000000800 */
[----:B-1----:R-:W-:Y:S09]  /*187f0*/  FFMA.FTZ R4, R43, c[0x0][0x2d0], -R75 ;  /* 0x0000b4002b047a23 */ /* 0x002ff2000001084b */
[----:B------:R1:W-:Y:S01]  /*18800*/  MUFU.EX2 R213, R5 ;  /* 0x0000000500d57308 */ /* 0x0003e20000000800 */
[----:B---3--:R-:W-:Y:S09]  /*18810*/  FFMA.FTZ R0, R18, c[0x0][0x2d0], -R101 ;  /* 0x0000b40012007a23 */ /* 0x008ff20000010865 */
[----:B------:R2:W3:Y:S10]  /*18820*/  MUFU.EX2 R197, R0 ;  /* 0x0000000000c57308 */ /* 0x0004f40000000800 */
[----:B------:R4:W-:Y:S01]  /*18830*/  MUFU.EX2 R196, R4 ;  /* 0x0000000400c47308 */ /* 0x0009e20000000800 */
[----:B-1----:R-:W-:Y:S09]  /*18840*/  FFMA.FTZ R5, R29, c[0x0][0x2d0], -R75 ;  /* 0x0000b4001d057a23 */ /* 0x002ff2000001084b */
[----:B------:R1:W-:Y:S01]  /*18850*/  MUFU.EX2 R64, R5 ;  /* 0x0000000500407308 */ /* 0x0003e20000000800 */
[--C-:B--2---:R-:W-:Y:S01]  /*18860*/  FFMA.FTZ R0, R20, c[0x0][0x2d0], -R101.reuse ;  /* 0x0000b40014007a23 */ /* 0x104fe20000010865 */
[----:B---3--:R-:W-:Y:S08]  /*18870*/  F2FP.PACK_AB R65, R197, R204 ;  /* 0x000000ccc541723e */ /* 0x008ff000000000ff */
[----:B------:R2:W-:Y:S01]  /*18880*/  MUFU.EX2 R67, R0 ;  /* 0x0000000000437308 */ /* 0x0005e20000000800 */
[--C-:B----4-:R-:W-:Y:S09]  /*18890*/  FFMA.FTZ R4, R39, c[0x0][0x2d0], -R96.reuse ;  /* 0x0000b40027047a23 */ /* 0x110ff20000010860 */
[----:B------:R-:W-:Y:S01]  /*188a0*/  MUFU.EX2 R86, R4 ;  /* 0x0000000400567308 */ /* 0x000fe20000000800 */
[--C-:B-1----:R-:W-:Y:S09]  /*188b0*/  FFMA.FTZ R5, R13, c[0x0][0x2d0], -R96.reuse ;  /* 0x0000b4000d057a23 */ /* 0x102ff20000010860 */
[----:B------:R1:W-:Y:S01]  /*188c0*/  MUFU.EX2 R207, R5 ;  /* 0x0000000500cf7308 */ /* 0x0003e20000000800 */
[----:B--2---:R-:W-:Y:S09]  /*188d0*/  FFMA.FTZ R0, R17, c[0x0][0x2d0], -R101 ;  /* 0x0000b40011007a23 */ /* 0x004ff20000010865 */
[----:B------:R2:W-:Y:S01]  /*188e0*/  MUFU.EX2 R233, R0 ;  /* 0x0000000000e97308 */ /* 0x0005e20000000800 */
[--C-:B-1----:R-:W-:Y:S02]  /*188f0*/  FFMA.FTZ R5, R21, c[0x0][0x2d0], -R96.reuse ;  /* 0x0000b40015057a23 */ /* 0x102fe40000010860 */
[----:B------:R-:W1:Y:S07]  /*18900*/  LDSM.16.MT88.4 R20, [R224+0x100] ;  /* 0x00010000e014783b */ /* 0x000e6e0000004200 */
[----:B------:R3:W4:Y:S01]  /*18910*/  MUFU.EX2 R210, R5 ;  /* 0x0000000500d27308 */ /* 0x0007220000000800 */
[--C-:B--2---:R-:W-:Y:S09]  /*18920*/  FFMA.FTZ R0, R34, c[0x0][0x2d0], -R96.reuse ;  /* 0x0000b40022007a23 */ /* 0x104ff20000010860 */
[----:B------:R2:W-:Y:S01]  /*18930*/  MUFU.EX2 R119, R0 ;  /* 0x0000000000777308 */ /* 0x0005e20000000800 */
[--C-:B---3--:R-:W-:Y:S01]  /*18940*/  FFMA.FTZ R5, R42, c[0x0][0x2d0], -R75.reuse ;  /* 0x0000b4002a057a23 */ /* 0x108fe2000001084b */
[----:B----4-:R-:W-:Y:S08]  /*18950*/  F2FP.PACK_AB R77, R210, R207 ;  /* 0x000000cfd24d723e */ /* 0x010ff000000000ff */
[----:B------:R3:W-:Y:S01]  /*18960*/  MUFU.EX2 R90, R5 ;  /* 0x00000005005a7308 */ /* 0x0007e20000000800 */
[--C-:B--2---:R-:W-:Y:S09]  /*18970*/  FFMA.FTZ R0, R37, c[0x0][0x2d0], -R96.reuse ;  /* 0x0000b40025007a23 */ /* 0x104ff20000010860 */
[----:B------:R2:W-:Y:S01]  /*18980*/  MUFU.EX2 R91, R0 ;  /* 0x00000000005b7308 */ /* 0x0005e20000000800 */
[----:B---3--:R-:W-:Y:S09]  /*18990*/  FFMA.FTZ R5, R45, c[0x0][0x2d0], -R75 ;  /* 0x0000b4002d057a23 */ /* 0x008ff2000001084b */
[----:B------:R-:W-:Y:S01]  /*189a0*/  MUFU.EX2 R87, R5 ;  /* 0x0000000500577308 */ /* 0x000fe20000000800 */
[----:B--2---:R-:W-:Y:S02]  /*189b0*/  FFMA.FTZ R0, R36, c[0x0][0x2d0], -R96 ;  /* 0x0000b40024007a23 */ /* 0x004fe40000010860 */
[----:B------:R-:W2:Y:S07]  /*189c0*/  LDSM.16.MT88.4 R36, [R227+0x100] ;  /* 0x00010000e324783b */ /* 0x000eae0000004200 */
[----:B------:R3:W-:Y:S02]  /*189d0*/  MUFU.EX2 R109, R0 ;  /* 0x00000000006d7308 */ /* 0x0007e40000000800 */
[--C-:B---3--:R-:W-:Y:S08]  /*189e0*/  FFMA.FTZ R0, R32, c[0x0][0x2d0], -R100.reuse ;  /* 0x0000b40020007a23 */ /* 0x108ff00000010864 */
[----:B------:R3:W-:Y:S02]  /*189f0*/  MUFU.EX2 R230, R0 ;  /* 0x0000000000e67308 */ /* 0x0007e40000000800 */
[--C-:B---3--:R-:W-:Y:S08]  /*18a00*/  FFMA.FTZ R0, R30, c[0x0][0x2d0], -R100.reuse ;  /* 0x0000b4001e007a23 */ /* 0x108ff00000010864 */
[----:B------:R3:W-:Y:S02]  /*18a10*/  MUFU.EX2 R203, R0 ;  /* 0x0000000000cb7308 */ /* 0x0007e40000000800 */
[--C-:B---3--:R-:W-:Y:S08]  /*18a20*/  FFMA.FTZ R0, R31, c[0x0][0x2d0], -R100.reuse ;  /* 0x0000b4001f007a23 */ /* 0x108ff00000010864 */
[----:B------:R3:W-:Y:S02]  /*18a30*/  MUFU.EX2 R195, R0 ;  /* 0x0000000000c37308 */ /* 0x0007e40000000800 */
[----:B---3--:R-:W-:Y:S08]  /*18a40*/  FFMA.FTZ R0, R33, c[0x0][0x2d0], -R100 ;  /* 0x0000b40021007a23 */ /* 0x008ff00000010864 */
        /* <DEDUP_REMOVED lines=9> */
[----:B---3--:R-:W-:Y:S05]  /*18ae0*/  FSEL R0, R73, RZ, P2 ;  /* 0x000000ff49007208 */ /* 0x008fea0001000000 */
[----:B------:R-:W-:Y:S04]  /*18af0*/  FADD.FTZ R0, -R0, R3 ;  /* 0x0000000300007221 */ /* 0x000fe80000010100 */
[----:B------:R-:W-:Y:S04]  /*18b00*/  FMUL.FTZ R0, R0, c[0x0][0x2d0] ;  /* 0x0000b40000007a20 */ /* 0x000fe80000410000 */
[----:B------:R3:W4:Y:S02]  /*18b10*/  MUFU.EX2 R69, R0 ;  /* 0x0000000000457308 */ /* 0x0007240000000800 */
[----:B---3--:R-:W-:Y:S01]  /*18b20*/  FADD.FTZ R0, -R2, R116 ;  /* 0x0000007402007221 */ /* 0x008fe20000010100 */
[----:B------:R-:W-:Y:S01]  /*18b30*/  FSEL R2, R71, RZ, P0 ;  /* 0x000000ff47027208 */ /* 0x000fe20000000000 */
[----:B------:R-:W-:Y:S01]  /*18b40*/  IMAD.MOV.U32 R116, RZ, RZ, R68 ;  /* 0x000000ffff747224 */ /* 0x000fe200078e0044 */
[----:B------:R-:W-:Y:S01]  /*18b50*/  PLOP3.LUT P0, PT, PT, PT, UP0, 0x80, 0x0 ;  /* 0x000000000000781c */ /* 0x000fe20003f0f008 */
[----:B------:R-:W-:Y:S02]  /*18b60*/  FMUL.FTZ R0, R0, c[0x0][0x2d0] ;  /* 0x0000b40000007a20 */ /* 0x000fe40000410000 */
[C---:B----4-:R-:W-:Y:S02]  /*18b70*/  FMUL.FTZ R4, R69.reuse, R120 ;  /* 0x0000007845047220 */ /* 0x050fe40000410000 */
[----:B------:R3:W4:Y:S01]  /*18b80*/  MUFU.EX2 R68, R0 ;  /* 0x0000000000447308 */ /* 0x0007220000000800 */
[C---:B------:R-:W-:Y:S02]  /*18b90*/  FMUL.FTZ R5, R69.reuse, R121 ;  /* 0x0000007945057220 */ /* 0x040fe40000410000 */
[----:B------:R-:W-:Y:S02]  /*18ba0*/  IMAD.MOV.U32 R120, RZ, RZ, R67 ;  /* 0x000000ffff787224 */ /* 0x000fe400078e0043 */
[C---:B------:R-:W-:Y:S02]  /*18bb0*/  FMUL.FTZ R16, R69.reuse, R132 ;  /* 0x0000008445107220 */ /* 0x040fe40000410000 */
[----:B------:R-:W-:Y:S01]  /*18bc0*/  FMUL.FTZ R17, R69, R133 ;  /* 0x0000008545117220 */ /* 0x000fe20000410000 */
[----:B------:R-:W-:Y:S01]  /*18bd0*/  F2FP.PACK_AB R67, R233, R120 ;  /* 0x00000078e943723e */ /* 0x000fe200000000ff */
[----:B------:R-:W-:Y:S02]  /*18be0*/  FMUL.FTZ R33, R69, R149 ;  /* 0x0000009545217220 */ /* 0x000fe40000410000 */
[----:B------:R-:W-:Y:S02]  /*18bf0*/  IMAD.MOV.U32 R132, RZ, RZ, R201 ;  /* 0x000000ffff847224 */ /* 0x000fe400078e00c9 */
[----:B------:R-:W-:Y:S02]  /*18c00*/  IMAD.MOV.U32 R133, RZ, RZ, R200 ;  /* 0x000000ffff857224 */ /* 0x000fe400078e00c8 */
[----:B---3--:R-:W-:Y:S01]  /*18c10*/  FADD.FTZ R0, -R2, R117 ;  /* 0x0000007502007221 */ /* 0x008fe20000010100 */
[----:B------:R-:W-:Y:S01]  /*18c20*/  FSEL R2, R70, RZ, P3 ;  /* 0x000000ff46027208 */ /* 0x000fe20001800000 */
[----:B----4-:R-:W-:Y:S02]  /*18c30*/  FMUL.FTZ R6, R68, R122 ;  /* 0x0000007a44067220 */ /* 0x010fe40000410000 */
[----:B------:R-:W-:Y:S02]  /*18c40*/  FMUL.FTZ R0, R0, c[0x0][0x2d0] ;  /* 0x0000b40000007a20 */ /* 0x000fe40000410000 */
[C---:B------:R-:W-:Y:S02]  /*18c50*/  FMUL.FTZ R7, R68.reuse, R123 ;  /* 0x0000007b44077220 */ /* 0x040fe40000410000 */
[----:B------:R3:W4:Y:S01]  /*18c60*/  MUFU.EX2 R3, R0 ;  /* 0x0000000000037308 */ /* 0x0007220000000800 */
[C---:B------:R-:W-:Y:S02]  /*18c70*/  FMUL.FTZ R18, R68.reuse, R134 ;  /* 0x0000008644127220 */ /* 0x040fe40000410000 */
[C---:B------:R-:W-:Y:S02]  /*18c80*/  FMUL.FTZ R19, R68.reuse, R135 ;  /* 0x0000008744137220 */ /* 0x040fe40000410000 */
[----:B------:R-:W-:Y:S02]  /*18c90*/  FMUL.FTZ R34, R68, R150 ;  /* 0x0000009644227220 */ /* 0x000fe40000410000 */
[----:B------:R-:W-:Y:S02]  /*18ca0*/  IMAD.MOV.U32 R134, RZ, RZ, R213 ;  /* 0x000000ffff867224 */ /* 0x000fe400078e00d5 */
[----:B------:R-:W-:Y:S02]  /*18cb0*/  IMAD.MOV.U32 R117, RZ, RZ, R199 ;  /* 0x000000ffff757224 */ /* 0x000fe400078e00c7 */
[----:B------:R-:W-:Y:S02]  /*18cc0*/  IMAD.MOV.U32 R135, RZ, RZ, R197 ;  /* 0x000000ffff877224 */ /* 0x000fe400078e00c5 */
[----:B---3--:R-:W-:Y:S02]  /*18cd0*/  FADD.FTZ R0, -R2, R118 ;  /* 0x0000007602007221 */ /* 0x008fe40000010100 */
[----:B------:R-:W-:Y:S02]  /*18ce0*/  FFMA.FTZ R2, R46, c[0x0][0x2d0], -R75 ;  /* 0x0000b4002e027a23 */ /* 0x000fe4000001084b */
[C---:B----4-:R-:W-:Y:S02]  /*18cf0*/  FMUL.FTZ R9, R3.reuse, R125 ;  /* 0x0000007d03097220 */ /* 0x050fe40000410000 */
[----:B------:R3:W4:Y:S01]  /*18d00*/  MUFU.EX2 R32, R2 ;  /* 0x0000000200207308 */ /* 0x0007220000000800 */
[----:B------:R-:W-:Y:S02]  /*18d10*/  FMUL.FTZ R0, R0, c[0x0][0x2d0] ;  /* 0x0000b40000007a20 */ /* 0x000fe40000410000 */
[C---:B------:R-:W-:Y:S02]  /*18d20*/  FMUL.FTZ R12, R3.reuse, R128 ;  /* 0x00000080030c7220 */ /* 0x040fe40000410000 */
[C---:B------:R-:W-:Y:S02]  /*18d30*/  FMUL.FTZ R29, R3.reuse, R145 ;  /* 0x00000091031d7220 */ /* 0x040fe40000410000 */
[C---:B------:R-:W-:Y:S02]  /*18d40*/  FMUL.FTZ R28, R3.reuse, R144 ;  /* 0x00000090031c7220 */ /* 0x040fe40000410000 */
[C---:B------:R-:W-:Y:S01]  /*18d50*/  FMUL.FTZ R8, R3.reuse, R124 ;  /* 0x0000007c03087220 */ /* 0x040fe20000410000 */
[----:B------:R-:W2:Y:S01]  /*18d60*/  MUFU.EX2 R0, R0 ;  /* 0x0000000000007308 */ /* 0x000ea20000000800 */
[----:B------:R-:W-:Y:S01]  /*18d70*/  IMAD.MOV.U32 R118, RZ, RZ, R64 ;  /* 0x000000ffff767224 */ /* 0x000fe200078e0040 */
[----:B------:R-:W-:Y:S01]  /*18d80*/  F2FP.PACK_AB R64, R116, R205 ;  /* 0x000000cd7440723e */ /* 0x000fe200000000ff */
[C---:B------:R-:W-:Y:S02]  /*18d90*/  FMUL.FTZ R13, R3.reuse, R129 ;  /* 0x00000081030d7220 */ /* 0x040fe40000410000 */
[C---:B------:R-:W-:Y:S01]  /*18da0*/  FMUL.FTZ R24, R3.reuse, R140 ;  /* 0x0000008c03187220 */ /* 0x040fe20000410000 */
[----:B------:R-:W-:Y:S01]  /*18db0*/  F2FP.PACK_AB R78, R118, R213 ;  /* 0x000000d5764e723e */ /* 0x000fe200000000ff */
[----:B------:R-:W-:Y:S02]  /*18dc0*/  IMAD.MOV.U32 R129, RZ, RZ, R86 ;  /* 0x000000ffff817224 */ /* 0x000fe400078e0056 */
[----:B------:R-:W-:Y:S02]  /*18dd0*/  IMAD.MOV.U32 R86, RZ, RZ, R83 ;  /* 0x000000ffff567224 */ /* 0x000fe400078e0053 */
[----:B------:R-:W-:Y:S02]  /*18de0*/  FMUL.FTZ R25, R3, R141 ;  /* 0x0000008d03197220 */ /* 0x000fe40000410000 */
[-C--:B-1----:R-:W-:Y:S01]  /*18df0*/  HMMA.16816.F32 R4, R76, R20.reuse, R4 ;  /* 0x000000144c04723c */ /* 0x082fe20000001804 */
[----:B---3--:R-:W-:Y:S02]  /*18e00*/  FFMA.FTZ R2, R51, c[0x0][0x2d0], -R75 ;  /* 0x0000b40033027a23 */ /* 0x008fe4000001084b */
[----:B----4-:R-:W-:Y:S02]  /*18e10*/  IMAD.MOV.U32 R121, RZ, RZ, R32 ;  /* 0x000000ffff797224 */ /* 0x010fe400078e0020 */
[----:B------:R1:W-:Y:S01]  /*18e20*/  MUFU.EX2 R125, R2 ;  /* 0x00000002007d7308 */ /* 0x0003e20000000800 */
[----:B------:R-:W-:Y:S02]  /*18e30*/  FMUL.FTZ R32, R69, R148 ;  /* 0x0000009445207220 */ /* 0x000fe40000410000 */
[----:B------:R-:W-:Y:S04]  /*18e40*/  IMAD.MOV.U32 R140, RZ, RZ, R40 ;  /* 0x000000ffff8c7224 */ /* 0x000fe800078e0028 */
[C---:B--2---:R-:W-:Y:S02]  /*18e50*/  FMUL.FTZ R11, R0.reuse, R127 ;  /* 0x0000007f000b7220 */ /* 0x044fe40000410000 */
[C---:B------:R-:W-:Y:S02]  /*18e60*/  FMUL.FTZ R14, R0.reuse, R130 ;  /* 0x00000082000e7220 */ /* 0x040fe40000410000 */
[C---:B------:R-:W-:Y:S02]  /*18e70*/  FMUL.FTZ R15, R0.reuse, R131 ;  /* 0x00000083000f7220 */ /* 0x040fe40000410000 */
[C---:B------:R-:W-:Y:S02]  /*18e80*/  FMUL.FTZ R10, R0.reuse, R126 ;  /* 0x0000007e000a7220 */ /* 0x040fe40000410000 */
[C---:B------:R-:W-:Y:S02]  /*18e90*/  FMUL.FTZ R26, R0.reuse, R142 ;  /* 0x0000008e001a7220 */ /* 0x040fe40000410000 */
[----:B------:R-:W-:Y:S02]  /*18ea0*/  IMAD.MOV.U32 R142, RZ, RZ, R95 ;  /* 0x000000ffff8e7224 */ /* 0x000fe400078e005f */
[----:B------:R-:W-:Y:S01]  /*18eb0*/  IMAD.MOV.U32 R141, RZ, RZ, R110 ;  /* 0x000000ffff8d7224 */ /* 0x000fe200078e006e */
[C---:B------:R-:W-:Y:S01]  /*18ec0*/  HMMA.16816.F32 R8, R64.reuse, R20, R8 ;  /* 0x000000144008723c */ /* 0x040fe20000001808 */
[----:B------:R-:W-:Y:S02]  /*18ed0*/  IMAD.MOV.U32 R126, RZ, RZ, R87 ;  /* 0x000000ffff7e7224 */ /* 0x000fe400078e0057 */
[----:B------:R-:W-:Y:S02]  /*18ee0*/  IMAD.MOV.U32 R87, RZ, RZ, R82 ;  /* 0x000000ffff577224 */ /* 0x000fe400078e0052 */
[----:B-1----:R-:W-:Y:S02]  /*18ef0*/  FFMA.FTZ R2, R47, c[0x0][0x2d0], -R96 ;  /* 0x0000b4002f027a23 */ /* 0x002fe40000010860 */
[C---:B------:R-:W-:Y:S01]  /*18f00*/  FMUL.FTZ R20, R69.reuse, R136 ;  /* 0x0000008845147220 */ /* 0x040fe20000410000 */
[-C--:B------:R-:W-:Y:S01]  /*18f10*/  HMMA.16816.F32 R12, R64, R22.reuse, R12 ;  /* 0x00000016400c723c */ /* 0x080fe2000000180c */
[----:B------:R1:W-:Y:S03]  /*18f20*/  MUFU.EX2 R122, R2 ;  /* 0x00000002007a7308 */ /* 0x0003e60000000800 */
[----:B------:R-:W-:Y:S02]  /*18f30*/  IMAD.MOV.U32 R136, RZ, RZ, R91 ;  /* 0x000000ffff887224 */ /* 0x000fe400078e005b */
[----:B------:R-:W-:Y:S02]  /*18f40*/  FMUL.FTZ R21, R69, R137 ;  /* 0x0000008945157220 */ /* 0x000fe40000410000 */
[C---:B------:R-:W-:Y:S01]  /*18f50*/  HMMA.16816.F32 R16, R76.reuse, R22, R16 ;  /* 0x000000164c10723c */ /* 0x040fe20000001810 */
[C---:B------:R-:W-:Y:S03]  /*18f60*/  FMUL.FTZ R27, R0.reuse, R143 ;  /* 0x0000008f001b7220 */ /* 0x040fe60000410000 */
[----:B------:R-:W-:Y:S02]  /*18f70*/  FMUL.FTZ R30, R0, R146 ;  /* 0x00000092001e7220 */ /* 0x000fe40000410000 */
[----:B------:R-:W-:Y:S02]  /*18f80*/  FMUL.FTZ R40, R3, R156 ;  /* 0x0000009c03287220 */ /* 0x000fe40000410000 */
[C---:B------:R-:W-:Y:S04]  /*18f90*/  FMUL.FTZ R22, R68.reuse, R138 ;  /* 0x0000008a44167220 */ /* 0x040fe80000410000 */
[----:B------:R-:W-:Y:S02]  /*18fa0*/  FMUL.FTZ R23, R68, R139 ;  /* 0x0000008b44177220 */ /* 0x000fe40000410000 */
[----:B------:R-:W-:Y:S02]  /*18fb0*/  IMAD.MOV.U32 R137, RZ, RZ, R90 ;  /* 0x000000ffff897224 */ /* 0x000fe400078e005a */
[----:B------:R-:W-:Y:S02]  /*18fc0*/  IMAD.MOV.U32 R138, RZ, RZ, R248 ;  /* 0x000000ffff8a7224 */ /* 0x000fe400078e00f8 */
[----:B-1----:R-:W-:Y:S01]  /*18fd0*/  FFMA.FTZ R2, R49, c[0x0][0x2d0], -R96 ;  /* 0x0000b40031027a23 */ /* 0x002fe20000010860 */
[-C--:B------:R-:W-:Y:S01]  /*18fe0*/  HMMA.16816.F32 R20, R76, R36.reuse, R20 ;  /* 0x000000244c14723c */ /* 0x080fe20000001814 */
[----:B------:R-:W-:Y:S02]  /*18ff0*/  IMAD.MOV.U32 R248, RZ, RZ, R80 ;  /* 0x000000fffff87224 */ /* 0x000fe400078e0050 */
[----:B------:R1:W-:Y:S01]  /*19000*/  MUFU.EX2 R127, R2 ;  /* 0x00000002007f7308 */ /* 0x0003e20000000800 */
[----:B------:R-:W-:Y:S02]  /*19010*/  IMAD.MOV.U32 R139, RZ, RZ, R203 ;  /* 0x000000ffff8b7224 */ /* 0x000fe400078e00cb */
[----:B------:R-:W-:Y:S02]  /*19020*/  IMAD.MOV.U32 R203, RZ, RZ, R81 ;  /* 0x000000ffffcb7224 */ /* 0x000fe400078e0051 */
[C---:B------:R-:W-:Y:S01]  /*19030*/  HMMA.16816.F32 R24, R64.reuse, R36, R24 ;  /* 0x000000244018723c */ /* 0x040fe20000001818 */
[----:B------:R-:W-:Y:S01]  /*19040*/  FMUL.FTZ R41, R3, R157 ;  /* 0x0000009d03297220 */ /* 0x000fe20000410000 */
[----:B------:R-:W2:Y:S02]  /*19050*/  LDSM.16.MT88.4 R80, [R226+0x100] ;  /* 0x00010000e250783b */ /* 0x000ea40000004200 */
[C---:B------:R-:W-:Y:S02]  /*19060*/  FMUL.FTZ R42, R0.reuse, R158 ;  /* 0x0000009e002a7220 */ /* 0x040fe40000410000 */
[----:B------:R-:W-:Y:S02]  /*19070*/  FMUL.FTZ R43, R0, R159 ;  /* 0x0000009f002b7220 */ /* 0x000fe40000410000 */
[C---:B------:R-:W-:Y:S04]  /*19080*/  FMUL.FTZ R36, R69.reuse, R152 ;  /* 0x0000009845247220 */ /* 0x040fe80000410000 */
[----:B------:R-:W-:Y:S02]  /*19090*/  FMUL.FTZ R37, R69, R153 ;  /* 0x0000009945257220 */ /* 0x000fe40000410000 */
[----:B------:R-:W-:Y:S02]  /*190a0*/  IMAD.MOV.U32 R150, RZ, RZ, R248 ;  /* 0x000000ffff967224 */ /* 0x000fe400078e00f8 */
[----:B------:R-:W-:Y:S02]  /*190b0*/  IMAD.MOV.U32 R110, RZ, RZ, R203 ;  /* 0x000000ffff6e7224 */ /* 0x000fe400078e00cb */
[----:B------:R-:W-:Y:S02]  /*190c0*/  IMAD.MOV.U32 R143, RZ, RZ, R109 ;  /* 0x000000ffff8f7224 */ /* 0x000fe400078e006d */
[----:B-1----:R-:W-:Y:S02]  /*190d0*/  FFMA.FTZ R2, R48, c[0x0][0x2d0], -R100 ;  /* 0x0000b40030027a23 */ /* 0x002fe40000010864 */
[----:B------:R-:W-:Y:S02]  /*190e0*/  IMAD.MOV.U32 R109, RZ, RZ, R202 ;  /* 0x000000ffff6d7224 */ /* 0x000fe400078e00ca */
[----:B------:R1:W-:Y:S01]  /*190f0*/  MUFU.EX2 R128, R2 ;  /* 0x0000000200807308 */ /* 0x0003e20000000800 */
[C---:B------:R-:W-:Y:S02]  /*19100*/  FMUL.FTZ R47, R0.reuse, R163 ;  /* 0x000000a3002f7220 */ /* 0x040fe40000410000 */
[----:B------:R-:W-:Y:S02]  /*19110*/  FMUL.FTZ R46, R0, R162 ;  /* 0x000000a2002e7220 */ /* 0x000fe40000410000 */
[C---:B------:R-:W-:Y:S02]  /*19120*/  FMUL.FTZ R44, R3.reuse, R160 ;  /* 0x000000a0032c7220 */ /* 0x040fe40000410000 */
[----:B------:R-:W-:Y:S02]  /*19130*/  FMUL.FTZ R45, R3, R161 ;  /* 0x000000a1032d7220 */ /* 0x000fe40000410000 */
[C---:B------:R-:W-:Y:S02]  /*19140*/  FMUL.FTZ R48, R69.reuse, R164 ;  /* 0x000000a445307220 */ /* 0x040fe40000410000 */
[----:B------:R-:W-:Y:S02]  /*19150*/  FMUL.FTZ R49, R69, R165 ;  /* 0x000000a545317220 */ /* 0x000fe40000410000 */
[----:B------:R-:W-:Y:S02]  /*19160*/  FMUL.FTZ R51, R68, R167 ;  /* 0x000000a744337220 */ /* 0x000fe40000410000 */
[----:B------:R-:W-:Y:S02]  /*19170*/  IMAD.MOV.U32 R165, RZ, RZ, R198 ;  /* 0x000000ffffa57224 */ /* 0x000fe400078e00c6 */
[----:B------:R-:W-:Y:S02]  /*19180*/  IMAD.MOV.U32 R167, RZ, RZ, R86 ;  /* 0x000000ffffa77224 */ /* 0x000fe400078e0056 */
[----:B------:R-:W-:Y:S02]  /*19190*/  IMAD.MOV.U32 R164, RZ, RZ, R195 ;  /* 0x000000ffffa47224 */ /* 0x000fe400078e00c3 */
[----:B------:R-:W-:Y:S02]  /*191a0*/  FFMA.FTZ R110, R110, c[0x0][0x2d0], -R75 ;  /* 0x0000b4006e6e7a23 */ /* 0x000fe4000001084b */
[----:B-1----:R-:W-:Y:S02]  /*191b0*/  FFMA.FTZ R2, R56, c[0x0][0x2d0], -R100 ;  /* 0x0000b40038027a23 */ /* 0x002fe40000010864 */
[----:B------:R-:W-:Y:S02]  /*191c0*/  FMUL.FTZ R56, R3, R172 ;  /* 0x000000ac03387220 */ /* 0x000fe40000410000 */
[----:B------:R-:W-:Y:S01]  /*191d0*/  MUFU.EX2 R110, R110 ;  /* 0x0000006e006e7308 */ /* 0x000fe20000000800 */
[----:B------:R-:W-:Y:S09]  /*191e0*/  IMAD.MOV.U32 R172, RZ, RZ, R218 ;  /* 0x000000ffffac7224 */ /* 0x000ff200078e00da */
[----:B------:R1:W3:Y:S02]  /*191f0*/  MUFU.EX2 R31, R2 ;  /* 0x00000002001f7308 */ /* 0x0002e40000000800 */
[----:B-1----:R-:W-:Y:S02]  /*19200*/  FFMA.FTZ R2, R50, c[0x0][0x2d0], -R101 ;  /* 0x0000b40032027a23 */ /* 0x002fe40000010865 */
[----:B---3--:R-:W-:Y:S06]  /*19210*/  IMAD.MOV.U32 R146, RZ, RZ, R31 ;  /* 0x000000ffff927224 */ /* 0x008fec00078e001f */
[----:B------:R1:W-:Y:S01]  /*19220*/  MUFU.EX2 R145, R2 ;  /* 0x0000000200917308 */ /* 0x0003e20000000800 */
[----:B------:R-:W-:Y:S02]  /*19230*/  FMUL.FTZ R31, R0, R147 ;  /* 0x00000093001f7220 */ /* 0x000fe40000410000 */
[----:B------:R-:W-:Y:S02]  /*19240*/  IMAD.MOV.U32 R147, RZ, RZ, R35 ;  /* 0x000000ffff937224 */ /* 0x000fe400078e0023 */
[C---:B------:R-:W-:Y:S02]  /*19250*/  FMUL.FTZ R35, R68.reuse, R151 ;  /* 0x0000009744237220 */ /* 0x040fe40000410000 */
[----:B------:R-:W-:Y:S01]  /*19260*/  IMAD.MOV.U32 R151, RZ, RZ, R87 ;  /* 0x000000ffff977224 */ /* 0x000fe200078e0057 */
[-C--:B------:R-:W-:Y:S01]  /*19270*/  HMMA.16816.F32 R28, R64, R38.reuse, R28 ;  /* 0x00000026401c723c */ /* 0x080fe2000000181c */
[C---:B------:R-:W-:Y:S02]  /*19280*/  FMUL.FTZ R50, R68.reuse, R166 ;  /* 0x000000a644327220 */ /* 0x040fe40000410000 */
[----:B------:R-:W-:Y:S05]  /*19290*/  IMAD.MOV.U32 R166, RZ, RZ, R196 ;  /* 0x000000ffffa67224 */ /* 0x000fea00078e00c4 */
[C---:B------:R-:W-:Y:S07]  /*192a0*/  HMMA.16816.F32 R32, R76.reuse, R38, R32 ;  /* 0x000000264c20723c */ /* 0x040fee0000001820 */
[C---:B------:R-:W-:Y:S02]  /*192b0*/  FMUL.FTZ R39, R68.reuse, R155 ;  /* 0x0000009b44277220 */ /* 0x040fe40000410000 */
[----:B-1----:R-:W-:Y:S03]  /*192c0*/  FFMA.FTZ R2, R57, c[0x0][0x2d0], -R101 ;  /* 0x0000b40039027a23 */ /* 0x002fe60000010865 */
[----:B------:R-:W-:Y:S01]  /*192d0*/  FMUL.FTZ R38, R68, R154 ;  /* 0x0000009a44267220 */ /* 0x000fe20000410000 */
[----:B------:R1:W-:Y:S01]  /*192e0*/  MUFU.EX2 R144, R2 ;  /* 0x0000000200907308 */ /* 0x0003e20000000800 */
[----:B------:R-:W-:Y:S02]  /*192f0*/  FMUL.FTZ R57, R3, R173 ;  /* 0x000000ad03397220 */ /* 0x000fe40000410000 */
[----:B------:R-:W-:Y:S03]  /*19300*/  IMAD.MOV.U32 R173, RZ, RZ, R85 ;  /* 0x000000ffffad7224 */ /* 0x000fe600078e0055 */
[-C--:B------:R-:W-:Y:S08]  /*19310*/  HMMA.16816.F32 R36, R76, R52.reuse, R36 ;  /* 0x000000344c24723c */ /* 0x080ff00000001824 */
[C---:B------:R-:W-:Y:S07]  /*19320*/  HMMA.16816.F32 R40, R64.reuse, R52, R40 ;  /* 0x000000344028723c */ /* 0x040fee0000001828 */
[C---:B------:R-:W-:Y:S01]  /*19330*/  FMUL.FTZ R52, R69.reuse, R168 ;  /* 0x000000a845347220 */ /* 0x040fe20000410000 */
[-C--:B------:R-:W-:Y:S01]  /*19340*/  HMMA.16816.F32 R44, R64, R54.reuse, R44 ;  /* 0x00000036402c723c */ /* 0x080fe2000000182c */
[----:B------:R-:W-:Y:S03]  /*19350*/  IMAD.MOV.U32 R168, RZ, RZ, R249 ;  /* 0x000000ffffa87224 */ /* 0x000fe600078e00f9 */
[----:B-1----:R-:W-:Y:S02]  /*19360*/  FFMA.FTZ R2, R58, c[0x0][0x2d0], -R100 ;  /* 0x0000b4003a027a23 */ /* 0x002fe40000010864 */
[----:B------:R-:W-:Y:S02]  /*19370*/  FMUL.FTZ R53, R69, R169 ;  /* 0x000000a945357220 */ /* 0x000fe40000410000 */
[C---:B------:R-:W-:Y:S01]  /*19380*/  HMMA.16816.F32 R48, R76.reuse, R54, R48 ;  /* 0x000000364c30723c */ /* 0x040fe20000001830 */
[----:B------:R1:W-:Y:S03]  /*19390*/  MUFU.EX2 R123, R2 ;  /* 0x00000002007b7308 */ /* 0x0003e60000000800 */
[----:B------:R-:W-:Y:S02]  /*193a0*/  FMUL.FTZ R58, R0, R174 ;  /* 0x000000ae003a7220 */ /* 0x000fe40000410000 */
[----:B------:R-:W-:Y:S02]  /*193b0*/  IMAD.MOV.U32 R169, RZ, RZ, R84 ;  /* 0x000000ffffa97224 */ /* 0x000fe400078e0054 */
[C---:B------:R-:W-:Y:S01]  /*193c0*/  FMUL.FTZ R54, R68.reuse, R170 ;  /* 0x000000aa44367220 */ /* 0x040fe20000410000 */
[----:B------:R-:W3:Y:S03]  /*193d0*/  LDSM.16.MT88.4 R84, [R224+0x900] ;  /* 0x00090000e054783b */ /* 0x000ee60000004200 */
[----:B------:R-:W-:Y:S07]  /*193e0*/  FMUL.FTZ R55, R68, R171 ;  /* 0x000000ab44377220 */ /* 0x000fee0000410000 */
[-C--:B--2---:R-:W-:Y:S01]  /*193f0*/  HMMA.16816.F32 R52, R76, R80.reuse, R52 ;  /* 0x000000504c34723c */ /* 0x084fe20000001834 */
[----:B-1----:R-:W-:Y:S02]  /*19400*/  FFMA.FTZ R2, R60, c[0x0][0x2d0], -R100 ;  /* 0x0000b4003c027a23 */ /* 0x002fe40000010864 */
[----:B------:R-:W-:Y:S02]  /*19410*/  FMUL.FTZ R60, R3, R176 ;  /* 0x000000b0033c7220 */ /* 0x000fe40000410000 */
[----:B------:R1:W-:Y:S02]  /*19420*/  MUFU.EX2 R130, R2 ;  /* 0x0000000200827308 */ /* 0x0003e40000000800 */
[--C-:B-1----:R-:W-:Y:S02]  /*19430*/  FFMA.FTZ R2, R59, c[0x0][0x2d0], -R101.reuse ;  /* 0x0000b4003b027a23 */ /* 0x102fe40000010865 */
[----:B------:R-:W-:Y:S06]  /*19440*/  FMUL.FTZ R59, R0, R175 ;  /* 0x000000af003b7220 */ /* 0x000fec0000410000 */
[----:B------:R1:W2:Y:S01]  /*19450*/  MUFU.EX2 R124, R2 ;  /* 0x00000002007c7308 */ /* 0x0002a20000000800 */
[C---:B------:R-:W-:Y:S07]  /*19460*/  HMMA.16816.F32 R56, R64.reuse, R80, R56 ;  /* 0x000000504038723c */ /* 0x040fee0000001838 */
[----:B------:R-:W-:Y:S02]  /*19470*/  F2FP.PACK_AB R80, R139, R230 ;  /* 0x000000e68b50723e */ /* 0x000fe400000000ff */
[----:B------:R-:W-:Y:S03]  /*19480*/  F2FP.PACK_AB R81, R138, R229 ;  /* 0x000000e58a51723e */ /* 0x000fe600000000ff */
[----:B-1----:R-:W-:Y:S02]  /*19490*/  FFMA.FTZ R2, R61, c[0x0][0x2d0], -R101 ;  /* 0x0000b4003d027a23 */ /* 0x002fe40000010865 */
[----:B------:R-:W-:Y:S02]  /*194a0*/  FMUL.FTZ R61, R3, R177 ;  /* 0x000000b1033d7220 */ /* 0x000fe40000410000 */
[----:B------:R1:W4:Y:S02]  /*194b0*/  MUFU.EX2 R131, R2 ;  /* 0x0000000200837308 */ /* 0x0003240000000800 */
[--C-:B-1----:R-:W-:Y:S02]  /*194c0*/  FFMA.FTZ R2, R62, c[0x0][0x2d0], -R75.reuse ;  /* 0x0000b4003e027a23 */ /* 0x102fe4000001084b */
[C---:B------:R-:W-:Y:S06]  /*194d0*/  FMUL.FTZ R62, R0.reuse, R178 ;  /* 0x000000b2003e7220 */ /* 0x040fec0000410000 */
[----:B------:R1:W1:Y:S02]  /*194e0*/  MUFU.EX2 R148, R2 ;  /* 0x0000000200947308 */ /* 0x0002640000000800 */
[--C-:B-1----:R-:W-:Y:S02]  /*194f0*/  FFMA.FTZ R2, R63, c[0x0][0x2d0], -R75.reuse ;  /* 0x0000b4003f027a23 */ /* 0x102fe4000001084b */
[----:B------:R-:W-:Y:S06]  /*19500*/  FMUL.FTZ R63, R0, R179 ;  /* 0x000000b3003f7220 */ /* 0x000fec0000410000 */
[----:B------:R1:W-:Y:S01]  /*19510*/  MUFU.EX2 R149, R2 ;  /* 0x0000000200957308 */ /* 0x0003e20000000800 */
[-C--:B------:R-:W-:Y:S07]  /*19520*/  HMMA.16816.F32 R60, R64, R82.reuse, R60 ;  /* 0x00000052403c723c */ /* 0x080fee000000183c */
[C---:B------:R-:W-:Y:S02]  /*19530*/  FMUL.FTZ R64, R69.reuse, R180 ;  /* 0x000000b445407220 */ /* 0x040fe40000410000 */
[----:B------:R-:W-:Y:S03]  /*19540*/  FMUL.FTZ R65, R69, R181 ;  /* 0x000000b545417220 */ /* 0x000fe60000410000 */
[C---:B------:R-:W-:Y:S02]  /*19550*/  FMUL.FTZ R66, R68.reuse, R182 ;  /* 0x000000b644427220 */ /* 0x040fe40000410000 */
[----:B------:R-:W-:Y:S02]  /*19560*/  FMUL.FTZ R67, R68, R183 ;  /* 0x000000b744437220 */ /* 0x000fe40000410000 */
[--C-:B-1----:R-:W-:Y:S05]  /*19570*/  FFMA.FTZ R2, R88, c[0x0][0x2d0], -R96.reuse ;  /* 0x0000b40058027a23 */ /* 0x102fea0000010860 */
        /* <DEDUP_REMOVED lines=8> */
[-C--:B---3--:R-:W-:Y:S01]  /*19600*/  HMMA.16816.F32 R4, R76, R84.reuse, R4 ;  /* 0x000000544c04723c */ /* 0x088fe20000001804 */
[--C-:B-1----:R-:W-:Y:S02]  /*19610*/  FFMA.FTZ R2, R89, c[0x0][0x2d0], -R96.reuse ;  /* 0x0000b40059027a23 */ /* 0x102fe40000010860 */
[----:B------:R-:W1:Y:S05]  /*19620*/  LDSM.16.MT88.4 R88, [R227+0x900] ;  /* 0x00090000e358783b */ /* 0x000e6a0000004200 */
[C---:B------:R-:W-:Y:S01]  /*19630*/  HMMA.16816.F32 R8, R80.reuse, R84, R8 ;  /* 0x000000545008723c */ /* 0x040fe20000001808 */
[----:B------:R3:W-:Y:S07]  /*19640*/  MUFU.EX2 R154, R2 ;  /* 0x00000002009a7308 */ /* 0x0007ee0000000800 */
[-C--:B------:R-:W-:Y:S08]  /*19650*/  HMMA.16816.F32 R12, R80, R86.reuse, R12 ;  /* 0x00000056500c723c */ /* 0x080ff0000000180c */
[C---:B------:R-:W-:Y:S01]  /*19660*/  HMMA.16816.F32 R16, R76.reuse, R86, R16 ;  /* 0x000000564c10723c */ /* 0x040fe20000001810 */
[----:B------:R-:W-:Y:S03]  /*19670*/  LDSM.16.MT88.4 R84, [R226+0x900] ;  /* 0x00090000e254783b */ /* 0x000fe60000004200 */
[--C-:B---3--:R-:W-:Y:S04]  /*19680*/  FFMA.FTZ R2, R93, c[0x0][0x2d0], -R75.reuse ;  /* 0x0000b4005d027a23 */ /* 0x108fe8000001084b */
[----:B------:R3:W-:Y:S01]  /*19690*/  MUFU.EX2 R249, R2 ;  /* 0x0000000200f97308 */ /* 0x0007e20000000800 */
[-C--:B-1----:R-:W-:Y:S08]  /*196a0*/  HMMA.16816.F32 R20, R76, R88.reuse, R20 ;  /* 0x000000584c14723c */ /* 0x082ff00000001814 */
[C---:B------:R-:W-:Y:S01]  /*196b0*/  HMMA.16816.F32 R24, R80.reuse, R88, R24 ;  /* 0x000000585018723c */ /* 0x040fe20000001818 */
[----:B---3--:R-:W-:Y:S07]  /*196c0*/  FFMA.FTZ R2, R94, c[0x0][0x2d0], -R75 ;  /* 0x0000b4005e027a23 */ /* 0x008fee000001084b */
[-C--:B------:R-:W-:Y:S01]  /*196d0*/  HMMA.16816.F32 R28, R80, R90.reuse, R28 ;  /* 0x0000005a501c723c */ /* 0x080fe2000000181c */
[----:B------:R-:W-:Y:S01]  /*196e0*/  FFMA.FTZ R88, R99, c[0x0][0x2d0], -R101 ;  /* 0x0000b40063587a23 */ /* 0x000fe20000010865 */
[----:B------:R1:W-:Y:S06]  /*196f0*/  MUFU.EX2 R248, R2 ;  /* 0x0000000200f87308 */ /* 0x0003ec0000000800 */
[C---:B------:R-:W-:Y:S04]  /*19700*/  HMMA.16816.F32 R32, R76.reuse, R90, R32 ;  /* 0x0000005a4c20723c */ /* 0x040fe80000001820 */
[----:B------:R3:W-:Y:S01]  /*19710*/  MUFU.EX2 R152, R88 ;  /* 0x0000005800987308 */ /* 0x0007e20000000800 */
[--C-:B-1----:R-:W-:Y:S02]  /*19720*/  FFMA.FTZ R2, R92, c[0x0][0x2d0], -R96.reuse ;  /* 0x0000b4005c027a23 */ /* 0x102fe40000010860 */
[----:B------:R-:W1:Y:S07]  /*19730*/  LDSM.16.MT88.4 R92, [R225+0x900] ;  /* 0x00090000e15c783b */ /* 0x000e6e0000004200 */
[----:B------:R2:W-:Y:S01]  /*19740*/  MUFU.EX2 R213, R2 ;  /* 0x0000000200d57308 */ /* 0x0005e20000000800 */
[----:B---3--:R-:W3:Y:S01]  /*19750*/  LDSM.16.MT88.4 R88, [R224+0x1100] ;  /* 0x00110000e058783b */ /* 0x008ee20000004200 */
[----:B--2---:R-:W-:Y:S02]  /*19760*/  FFMA.FTZ R2, R107, c[0x0][0x2d0], -R96 ;  /* 0x0000b4006b027a23 */ /* 0x004fe40000010860 */
[--C-:B------:R-:W-:Y:S06]  /*19770*/  FFMA.FTZ R107, R151, c[0x0][0x2d0], -R75.reuse ;  /* 0x0000b400976b7a23 */ /* 0x100fec000001084b */
[----:B------:R2:W-:Y:S01]  /*19780*/  MUFU.EX2 R218, R2 ;  /* 0x0000000200da7308 */ /* 0x0005e20000000800 */
[-C--:B-1----:R-:W-:Y:S08]  /*19790*/  HMMA.16816.F32 R36, R76, R92.reuse, R36 ;  /* 0x0000005c4c24723c */ /* 0x082ff00000001824 */
[C---:B------:R-:W-:Y:S01]  /*197a0*/  HMMA.16816.F32 R40, R80.reuse, R92, R40 ;  /* 0x0000005c5028723c */ /* 0x040fe20000001828 */
[--C-:B--2---:R-:W-:Y:S07]  /*197b0*/  FFMA.FTZ R2, R97, c[0x0][0x2d0], -R100.reuse ;  /* 0x0000b40061027a23 */ /* 0x104fee0000010864 */
[-C--:B------:R-:W-:Y:S01]  /*197c0*/  HMMA.16816.F32 R44, R80, R94.reuse, R44 ;  /* 0x0000005e502c723c */ /* 0x080fe2000000182c */
[----:B------:R-:W-:Y:S01]  /*197d0*/  FFMA.FTZ R97, R115, c[0x0][0x2d0], -R100 ;  /* 0x0000b40073617a23 */ /* 0x000fe20000010864 */
[----:B------:R1:W-:Y:S02]  /*197e0*/  MUFU.EX2 R153, R2 ;  /* 0x0000000200997308 */ /* 0x0003e40000000800 */
[----:B------:R-:W-:Y:S02]  /*197f0*/  FFMA.FTZ R115, R216, c[0x0][0x2d0], -R96 ;  /* 0x0000b400d8737a23 */ /* 0x000fe40000010860 */
[----:B------:R-:W-:Y:S02]  /*19800*/  IMAD.MOV.U32 R216, RZ, RZ, R124 ;  /* 0x000000ffffd87224 */ /* 0x000fe400078e007c */
[C---:B------:R-:W-:Y:S01]  /*19810*/  HMMA.16816.F32 R48, R76.reuse, R94, R48 ;  /* 0x0000005e4c30723c */ /* 0x040fe20000001830 */
[----:B------:R-:W2:Y:S03]  /*19820*/  LDSM.16.MT88.4 R92, [R227+0x1100] ;  /* 0x00110000e35c783b */ /* 0x000ea60000004200 */
[----:B------:R3:W-:Y:S04]  /*19830*/  MUFU.EX2 R161, R97 ;  /* 0x0000006100a17308 */ /* 0x0007e80000000800 */
[-C--:B------:R-:W-:Y:S08]  /*19840*/  HMMA.16816.F32 R52, R76, R84.reuse, R52 ;  /* 0x000000544c34723c */ /* 0x080ff00000001834 */
[C---:B------:R-:W-:Y:S01]  /*19850*/  HMMA.16816.F32 R56, R80.reuse, R84, R56 ;  /* 0x000000545038723c */ /* 0x040fe20000001838 */
[----:B-1----:R-:W-:Y:S07]  /*19860*/  FFMA.FTZ R2, R98, c[0x0][0x2d0], -R100 ;  /* 0x0000b40062027a23 */ /* 0x002fee0000010864 */
[-C--:B------:R-:W-:Y:S01]  /*19870*/  HMMA.16816.F32 R60, R80, R86.reuse, R60 ;  /* 0x00000056503c723c */ /* 0x080fe2000000183c */
[----:B------:R1:W-:Y:S03]  /*19880*/  MUFU.EX2 R159, R2 ;  /* 0x00000002009f7308 */ /* 0x0003e60000000800 */
[----:B---3--:R-:W-:Y:S03]  /*19890*/  FFMA.FTZ R97, R172, c[0x0][0x2d0], -R75 ;  /* 0x0000b400ac617a23 */ /* 0x008fe6000001084b */
[----:B------:R-:W-:Y:S01]  /*198a0*/  F2FP.PACK_AB R80, R146, R128 ;  /* 0x000000809250723e */ /* 0x000fe200000000ff */
[----:B------:R-:W-:Y:S01]  /*198b0*/  HMMA.16816.F32 R64, R76, R86, R64 ;  /* 0x000000564c40723c */ /* 0x000fe20000001840 */
[----:B------:R-:W-:Y:S01]  /*198c0*/  F2FP.PACK_AB R81, R144, R145 ;  /* 0x000000919051723e */ /* 0x000fe200000000ff */
[----:B------:R-:W3:Y:S02]  /*198d0*/  LDSM.16.MT88.4 R84, [R225+0x1100] ;  /* 0x00110000e154783b */ /* 0x000ee40000004200 */
[----:B------:R-:W-:Y:S02]  /*198e0*/  F2FP.PACK_AB R82, R130, R123 ;  /* 0x0000007b8252723e */ /* 0x000fe400000000ff */
[----:B----4-:R-:W-:Y:S02]  /*198f0*/  F2FP.PACK_AB R83, R131, R124 ;  /* 0x0000007c8353723e */ /* 0x010fe400000000ff */
[----:B------:R-:W-:Y:S04]  /*19900*/  F2FP.PACK_AB R76, R126, R140 ;  /* 0x0000008c7e4c723e */ /* 0x000fe800000000ff */
[----:B------:R-:W-:Y:S02]  /*19910*/  F2FP.PACK_AB R77, R147, R129 ;  /* 0x00000081934d723e */ /* 0x000fe400000000ff */
[----:B------:R-:W-:Y:S02]  /*19920*/  F2FP.PACK_AB R78, R125, R121 ;  /* 0x000000797d4e723e */ /* 0x000fe400000000ff */
[----:B------:R-:W-:Y:S01]  /*19930*/  F2FP.PACK_AB R79, R127, R122 ;  /* 0x0000007a7f4f723e */ /* 0x000fe200000000ff */
[----:B-1----:R-:W-:Y:S02]  /*19940*/  FFMA.FTZ R2, R102, c[0x0][0x2d0], -R101 ;  /* 0x0000b40066027a23 */ /* 0x002fe40000010865 */
[----:B------:R-:W-:Y:S02]  /*19950*/  FFMA.FTZ R102, R223, c[0x0][0x2d0], -R96 ;  /* 0x0000b400df667a23 */ /* 0x000fe40000010860 */
[----:B------:R1:W4:Y:S01]  /*19960*/  MUFU.EX2 R158, R2 ;  /* 0x00000002009e7308 */ /* 0x0003220000000800 */
[----:B------:R-:W-:Y:S01]  /*19970*/  IMAD.MOV.U32 R223, RZ, RZ, R131 ;  /* 0x000000ffffdf7224 */ /* 0x000fe200078e0083 */
[-C--:B------:R-:W-:Y:S08]  /*19980*/  HMMA.16816.F32 R4, R76, R88.reuse, R4 ;  /* 0x000000584c04723c */ /* 0x080ff00000001804 */
[C---:B------:R-:W-:Y:S08]  /*19990*/  HMMA.16816.F32 R8, R80.reuse, R88, R8 ;  /* 0x000000585008723c */ /* 0x040ff00000001808 */
[-C--:B------:R-:W-:Y:S01]  /*199a0*/  HMMA.16816.F32 R12, R80, R90.reuse, R12 ;  /* 0x0000005a500c723c */ /* 0x080fe2000000180c */
[--C-:B-1----:R-:W-:Y:S07]  /*199b0*/  FFMA.FTZ R2, R105, c[0x0][0x2d0], -R100.reuse ;  /* 0x0000b40069027a23 */ /* 0x102fee0000010864 */
[C---:B------:R-:W-:Y:S01]  /*199c0*/  HMMA.16816.F32 R16, R76.reuse, R90, R16 ;  /* 0x0000005a4c10723c */ /* 0x040fe20000001810 */
[----:B------:R-:W1:Y:S01]  /*199d0*/  LDSM.16.MT88.4 R88, [R226+0x1100] ;  /* 0x00110000e258783b */ /* 0x000e620000004200 */
[----:B------:R3:W-:Y:S02]  /*199e0*/  MUFU.EX2 R157, R2 ;  /* 0x00000002009d7308 */ /* 0x0007e40000000800 */
[----:B------:R-:W-:Y:S04]  /*199f0*/  FFMA.FTZ R105, R219, c[0x0][0x2d0], -R101 ;  /* 0x0000b400db697a23 */ /* 0x000fe80000010865 */
[-C--:B--2---:R-:W-:Y:S08]  /*19a00*/  HMMA.16816.F32 R20, R76, R92.reuse, R20 ;  /* 0x0000005c4c14723c */ /* 0x084ff00000001814 */
[C---:B------:R-:W-:Y:S08]  /*19a10*/  HMMA.16816.F32 R24, R80.reuse, R92, R24 ;  /* 0x0000005c5018723c */ /* 0x040ff00000001818 */
[-C--:B------:R-:W-:Y:S01]  /*19a20*/  HMMA.16816.F32 R28, R80, R94.reuse, R28 ;  /* 0x0000005e501c723c */ /* 0x080fe2000000181c */
[----:B---3--:R-:W-:Y:S03]  /*19a30*/  FFMA.FTZ R2, R106, c[0x0][0x2d0], -R100 ;  /* 0x0000b4006a027a23 */ /* 0x008fe60000010864 */
[--C-:B------:R-:W-:Y:S04]  /*19a40*/  FFMA.FTZ R106, R222, c[0x0][0x2d0], -R96.reuse ;  /* 0x0000b400de6a7a23 */ /* 0x100fe80000010860 */
[C---:B------:R-:W-:Y:S01]  /*19a50*/  HMMA.16816.F32 R32, R76.reuse, R94, R32 ;  /* 0x0000005e4c20723c */ /* 0x040fe20000001820 */
[----:B------:R2:W3:Y:S01]  /*19a60*/  MUFU.EX2 R203, R2 ;  /* 0x0000000200cb7308 */ /* 0x0004e20000000800 */
[----:B------:R-:W-:Y:S02]  /*19a70*/  LDSM.16.MT88.4 R92, [R227+0x1900] ;  /* 0x00190000e35c783b */ /* 0x000fe40000004200 */
[----:B------:R-:W-:Y:S04]  /*19a80*/  IMAD.MOV.U32 R222, RZ, RZ, R127 ;  /* 0x000000ffffde7224 */ /* 0x000fe800078e007f */
[-C--:B------:R-:W-:Y:S08]  /*19a90*/  HMMA.16816.F32 R36, R76, R84.reuse, R36 ;  /* 0x000000544c24723c */ /* 0x080ff00000001824 */
[C---:B------:R-:W-:Y:S08]  /*19aa0*/  HMMA.16816.F32 R40, R80.reuse, R84, R40 ;  /* 0x000000545028723c */ /* 0x040ff00000001828 */
[-C--:B------:R-:W-:Y:S01]  /*19ab0*/  HMMA.16816.F32 R44, R80, R86.reuse, R44 ;  /* 0x00000056502c723c */ /* 0x080fe2000000182c */
[----:B--2---:R-:W-:Y:S03]  /*19ac0*/  FFMA.FTZ R2, R103, c[0x0][0x2d0], -R101 ;  /* 0x0000b40067027a23 */ /* 0x004fe60000010865 */
[----:B------:R-:W-:Y:S01]  /*19ad0*/  FFMA.FTZ R103, R168, c[0x0][0x2d0], -R75 ;  /* 0x0000b400a8677a23 */ /* 0x000fe2000001084b */
[----:B------:R2:W-:Y:S03]  /*19ae0*/  MUFU.EX2 R156, R2 ;  /* 0x00000002009c7308 */ /* 0x0005e60000000800 */
[C---:B------:R-:W-:Y:S01]  /*19af0*/  HMMA.16816.F32 R48, R76.reuse, R86, R48 ;  /* 0x000000564c30723c */ /* 0x040fe20000001830 */
[----:B------:R-:W3:Y:S07]  /*19b00*/  LDSM.16.MT88.4 R84, [R224+0x1900] ;  /* 0x00190000e054783b */ /* 0x000eee0000004200 */
[-C--:B-1----:R-:W-:Y:S08]  /*19b10*/  HMMA.16816.F32 R52, R76, R88.reuse, R52 ;  /* 0x000000584c34723c */ /* 0x082ff00000001834 */
[C---:B------:R-:W-:Y:S01]  /*19b20*/  HMMA.16816.F32 R56, R80.reuse, R88, R56 ;  /* 0x000000585038723c */ /* 0x040fe20000001838 */
[----:B--2---:R-:W-:Y:S03]  /*19b30*/  FFMA.FTZ R2, R104, c[0x0][0x2d0], -R101 ;  /* 0x0000b40068027a23 */ /* 0x004fe60000010865 */
[--C-:B------:R-:W-:Y:S04]  /*19b40*/  FFMA.FTZ R104, R167, c[0x0][0x2d0], -R75.reuse ;  /* 0x0000b400a7687a23 */ /* 0x100fe8000001084b */
[-C--:B------:R-:W-:Y:S01]  /*19b50*/  HMMA.16816.F32 R60, R80, R90.reuse, R60 ;  /* 0x0000005a503c723c */ /* 0x080fe2000000183c */
[----:B------:R1:W2:Y:S06]  /*19b60*/  MUFU.EX2 R202, R2 ;  /* 0x0000000200ca7308 */ /* 0x0002ac0000000800 */
[----:B------:R-:W-:Y:S01]  /*19b70*/  FFMA.FTZ R80, R243, c[0x0][0x2d0], -R96 ;  /* 0x0000b400f3507a23 */ /* 0x000fe20000010860 */
[----:B------:R-:W-:Y:S01]  /*19b80*/  HMMA.16816.F32 R64, R76, R90, R64 ;  /* 0x0000005a4c40723c */ /* 0x000fe20000001840 */
[----:B------:R-:W-:Y:S01]  /*19b90*/  IMAD.MOV.U32 R243, RZ, RZ, R148 ;  /* 0x000000fffff37224 */ /* 0x000fe200078e0094 */
[----:B------:R-:W2:Y:S02]  /*19ba0*/  LDSM.16.MT88.4 R88, [R225+0x1900] ;  /* 0x00190000e158783b */ /* 0x000ea40000004200 */
[----:B------:R-:W-:Y:S01]  /*19bb0*/  IMAD.MOV.U32 R148, RZ, RZ, R134 ;  /* 0x000000ffff947224 */ /* 0x000fe200078e0086 */
[----:B----4-:R-:W-:Y:S01]  /*19bc0*/  F2FP.PACK_AB R81, R158, R152 ;  /* 0x000000989e51723e */ /* 0x010fe200000000ff */
[----:B------:R-:W-:Y:S01]  /*19bd0*/  IMAD.MOV.U32 R134, RZ, RZ, R132 ;  /* 0x000000ffff867224 */ /* 0x000fe200078e0084 */
[----:B------:R-:W-:Y:S01]  /*19be0*/  F2FP.PACK_AB R77, R154, R155 ;  /* 0x0000009b9a4d723e */ /* 0x000fe200000000ff */
[----:B------:R-:W-:Y:S01]  /*19bf0*/  IMAD.MOV.U32 R132, RZ, RZ, R118 ;  /* 0x000000ffff847224 */ /* 0x000fe200078e0076 */
[----:B------:R-:W-:Y:S01]  /*19c00*/  F2FP.PACK_AB R78, R248, R249 ;  /* 0x000000f9f84e723e */ /* 0x000fe200000000ff */
[----:B------:R-:W4:Y:S02]  /*19c10*/  LDL.LU R118, [R1+0x2c] ;  /* 0x00002c0001767983 */ /* 0x000f240000300800 */
[----:B------:R-:W-:Y:S02]  /*19c20*/  F2FP.PACK_AB R79, R218, R213 ;  /* 0x000000d5da4f723e */ /* 0x000fe400000000ff */
[----:B---3--:R-:W-:Y:S01]  /*19c30*/  F2FP.PACK_AB R82, R203, R157 ;  /* 0x0000009dcb52723e */ /* 0x008fe200000000ff */
[----:B-1----:R-:W-:Y:S01]  /*19c40*/  FFMA.FTZ R2, R187, c[0x0][0x2d0], -R75 ;  /* 0x0000b400bb027a23 */ /* 0x002fe2000001084b */
[----:B--2---:R-:W-:Y:S01]  /*19c50*/  F2FP.PACK_AB R83, R202, R156 ;  /* 0x0000009cca53723e */ /* 0x004fe200000000ff */
[----:B------:R1:W-:Y:S10]  /*19c60*/  MUFU.EX2 R187, R102 ;  /* 0x0000006600bb7308 */ /* 0x0003f40000000800 */
[----:B------:R2:W-:Y:S01]  /*19c70*/  MUFU.EX2 R163, R2 ;  /* 0x0000000200a37308 */ /* 0x0005e20000000800 */
[----:B-1----:R-:W-:Y:S02]  /*19c80*/  FFMA.FTZ R102, R245, c[0x0][0x2d0], -R100 ;  /* 0x0000b400f5667a23 */ /* 0x002fe40000010864 */
[----:B------:R-:W-:Y:S07]  /*19c90*/  IMAD.MOV.U32 R245, RZ, RZ, R129 ;  /* 0x000000fffff57224 */ /* 0x000fee00078e0081 */
[----:B------:R-:W-:Y:S01]  /*19ca0*/  MUFU.EX2 R102, R102 ;  /* 0x0000006600667308 */ /* 0x000fe20000000800 */
[--C-:B--2---:R-:W-:Y:S09]  /*19cb0*/  FFMA.FTZ R2, R188, c[0x0][0x2d0], -R75.reuse ;  /* 0x0000b400bc027a23 */ /* 0x104ff2000001084b */
[----:B------:R1:W-:Y:S10]  /*19cc0*/  MUFU.EX2 R201, R2 ;  /* 0x0000000200c97308 */ /* 0x0003f40000000800 */
[----:B------:R2:W-:Y:S01]  /*19cd0*/  MUFU.EX2 R188, R103 ;  /* 0x0000006700bc7308 */ /* 0x0005e20000000800 */
[----:B-1----:R-:W-:Y:S09]  /*19ce0*/  FFMA.FTZ R2, R113, c[0x0][0x2d0], -R96 ;  /* 0x0000b40071027a23 */ /* 0x002ff20000010860 */
[----:B------:R1:W-:Y:S01]  /*19cf0*/  MUFU.EX2 R162, R2 ;  /* 0x0000000200a27308 */ /* 0x0003e20000000800 */
[----:B--2---:R-:W-:Y:S02]  /*19d00*/  FFMA.FTZ R103, R251, c[0x0][0x2d0], -R100 ;  /* 0x0000b400fb677a23 */ /* 0x004fe40000010864 */
[----:B------:R-:W-:Y:S07]  /*19d10*/  IMAD.MOV.U32 R251, RZ, RZ, R128 ;  /* 0x000000fffffb7224 */ /* 0x000fee00078e0080 */
[----:B------:R-:W2:Y:S01]  /*19d20*/  MUFU.EX2 R103, R103 ;  /* 0x0000006700677308 */ /* 0x000ea20000000800 */
[--C-:B-1----:R-:W-:Y:S09]  /*19d30*/  FFMA.FTZ R2, R184, c[0x0][0x2d0], -R96.reuse ;  /* 0x0000b400b8027a23 */ /* 0x102ff20000010860 */
[----:B------:R1:W-:Y:S01]  /*19d40*/  MUFU.EX2 R200, R2 ;  /* 0x0000000200c87308 */ /* 0x0003e20000000800 */
[----:B--2---:R-:W-:Y:S01]  /*19d50*/  F2FP.PACK_AB R176, R102, R103 ;  /* 0x0000006766b0723e */ /* 0x004fe200000000ff */
[--C-:B-1----:R-:W-:Y:S08]  /*19d60*/  FFMA.FTZ R2, R192, c[0x0][0x2d0], -R75.reuse ;  /* 0x0000b400c0027a23 */ /* 0x102ff0000001084b */
[----:B------:R1:W-:Y:S02]  /*19d70*/  MUFU.EX2 R198, R2 ;  /* 0x0000000200c67308 */ /* 0x0003e40000000800 */
[----:B-1----:R-:W-:Y:S08]  /*19d80*/  FFMA.FTZ R2, R194, c[0x0][0x2d0], -R75 ;  /* 0x0000b400c2027a23 */ /* 0x002ff0000001084b */
[----:B------:R1:W-:Y:S02]  /*19d90*/  MUFU.EX2 R199, R2 ;  /* 0x0000000200c77308 */ /* 0x0003e40000000800 */
[--C-:B-1----:R-:W-:Y:S08]  /*19da0*/  FFMA.FTZ R2, R189, c[0x0][0x2d0], -R96.reuse ;  /* 0x0000b400bd027a23 */ /* 0x102ff00000010860 */
[----:B------:R-:W-:Y:S10]  /*19db0*/  MUFU.EX2 R189, R97 ;  /* 0x0000006100bd7308 */ /* 0x000ff40000000800 */
[----:B------:R1:W-:Y:S02]  /*19dc0*/  MUFU.EX2 R197, R2 ;  /* 0x0000000200c57308 */ /* 0x0003e40000000800 */
[----:B-1----:R-:W-:Y:S08]  /*19dd0*/  FFMA.FTZ R2, R190, c[0x0][0x2d0], -R96 ;  /* 0x0000b400be027a23 */ /* 0x002ff00000010860 */
[----:B------:R1:W-:Y:S10]  /*19de0*/  MUFU.EX2 R190, R80 ;  /* 0x0000005000be7308 */ /* 0x0003f40000000800 */
[----:B------:R2:W-:Y:S01]  /*19df0*/  MUFU.EX2 R196, R2 ;  /* 0x0000000200c47308 */ /* 0x0005e20000000800 */
[----:B-1----:R-:W-:Y:S01]  /*19e00*/  F2FP.PACK_AB R80, R159, R153 ;  /* 0x000000999f50723e */ /* 0x002fe200000000ff */
[----:B--2---:R-:W-:Y:S08]  /*19e10*/  FFMA.FTZ R2, R186, c[0x0][0x2d0], -R100 ;  /* 0x0000b400ba027a23 */ /* 0x004ff00000010864 */
[----:B------:R1:W-:Y:S02]  /*19e20*/  MUFU.EX2 R195, R2 ;  /* 0x0000000200c37308 */ /* 0x0003e40000000800 */
[----:B-1----:R-:W-:Y:S08]  /*19e30*/  FFMA.FTZ R2, R111, c[0x0][0x2d0], -R101 ;  /* 0x0000b4006f027a23 */ /* 0x002ff00000010865 */
[----:B------:R1:W-:Y:S01]  /*19e40*/  MUFU.EX2 R160, R2 ;  /* 0x0000000200a07308 */ /* 0x0003e20000000800 */
[----:B----4-:R-:W-:Y:S04]  /*19e50*/  FFMA.FTZ R69, R69, R118, R220 ;  /* 0x0000007645457223 */ /* 0x010fe800000100dc */
[----:B------:R-:W-:Y:S02]  /*19e60*/  FADD.FTZ R69, R250, R69 ;  /* 0x00000045fa457221 */ /* 0x000fe40000010000 */
[--C-:B-1----:R-:W-:Y:S02]  /*19e70*/  FFMA.FTZ R2, R112, c[0x0][0x2d0], -R101.reuse ;  /* 0x0000b40070027a23 */ /* 0x102fe40000010865 */
[----:B------:R-:W-:Y:S02]  /*19e80*/  FFMA.FTZ R112, R215, c[0x0][0x2d0], -R100 ;  /* 0x0000b400d7707a23 */ /* 0x000fe40000010864 */
[----:B------:R1:W2:Y:S01]  /*19e90*/  MUFU.EX2 R194, R2 ;  /* 0x0000000200c27308 */ /* 0x0002a20000000800 */
[----:B------:R-:W-:Y:S02]  /*19ea0*/  IMAD.MOV.U32 R215, RZ, RZ, R166 ;  /* 0x000000ffffd77224 */ /* 0x000fe400078e00a6 */
[--C-:B-1----:R-:W-:Y:S07]  /*19eb0*/  FFMA.FTZ R2, R191, c[0x0][0x2d0], -R100.reuse ;  /* 0x0000b400bf027a23 */ /* 0x102fee0000010864 */
[----:B------:R1:W-:Y:S02]  /*19ec0*/  MUFU.EX2 R192, R2 ;  /* 0x0000000200c07308 */ /* 0x0003e40000000800 */
[----:B-1----:R-:W-:Y:S08]  /*19ed0*/  FFMA.FTZ R2, R193, c[0x0][0x2d0], -R100 ;  /* 0x0000b400c1027a23 */ /* 0x002ff00000010864 */
[----:B------:R1:W3:Y:S02]  /*19ee0*/  MUFU.EX2 R193, R2 ;  /* 0x0000000200c17308 */ /* 0x0002e40000000800 */
[--C-:B-1----:R-:W-:Y:S08]  /*19ef0*/  FFMA.FTZ R2, R185, c[0x0][0x2d0], -R101.reuse ;  /* 0x0000b400b9027a23 */ /* 0x102ff00000010865 */
[----:B------:R1:W-:Y:S02]  /*19f00*/  MUFU.EX2 R171, R2 ;  /* 0x0000000200ab7308 */ /* 0x0003e40000000800 */
[----:B-1----:R-:W-:Y:S02]  /*19f10*/  FFMA.FTZ R2, R114, c[0x0][0x2d0], -R101 ;  /* 0x0000b40072027a23 */ /* 0x002fe40000010865 */
[----:B------:R-:W4:Y:S06]  /*19f20*/  LDL.LU R114, [R1+0x30] ;  /* 0x0000300001727983 */ /* 0x000f2c0000300800 */
[----:B------:R1:W1:Y:S01]  /*19f30*/  MUFU.EX2 R170, R2 ;  /* 0x0000000200aa7308 */ /* 0x0002620000000800 */
[----:B------:R-:W4:Y:S04]  /*19f40*/  LDL.LU R113, [R1+0x38] ;  /* 0x0000380001717983 */ /* 0x000f280000300800 */
[----:B------:R-:W4:Y:S01]  /*19f50*/  LDL.LU R111, [R1+0x34] ;  /* 0x00003400016f7983 */ /* 0x000f220000300800 */
[--C-:B-1----:R-:W-:Y:S04]  /*19f60*/  FFMA.FTZ R2, R169, c[0x0][0x2d0], -R75.reuse ;  /* 0x0000b400a9027a23 */ /* 0x102fe8000001084b */
[----:B------:R1:W-:Y:S02]  /*19f70*/  MUFU.EX2 R169, R2 ;  /* 0x0000000200a97308 */ /* 0x0003e40000000800 */
[--C-:B-1----:R-:W-:Y:S02]  /*19f80*/  FFMA.FTZ R2, R173, c[0x0][0x2d0], -R75.reuse ;  /* 0x0000b400ad027a23 */ /* 0x102fe4000001084b */
[----:B------:R-:W-:Y:S06]  /*19f90*/  FFMA.FTZ R75, R150, c[0x0][0x2d0], -R75 ;  /* 0x0000b400964b7a23 */ /* 0x000fec000001084b */
[----:B------:R1:W-:Y:S01]  /*19fa0*/  MUFU.EX2 R191, R2 ;  /* 0x0000000200bf7308 */ /* 0x0003e20000000800 */
[----:B------:R-:W-:Y:S02]  /*19fb0*/  IMAD.MOV.U32 R150, RZ, RZ, R109 ;  /* 0x000000ffff967224 */ /* 0x000fe400078e006d */
[--C-:B------:R-:W-:Y:S02]  /*19fc0*/  FFMA.FTZ R109, R212, c[0x0][0x2d0], -R96.reuse ;  /* 0x0000b400d46d7a23 */ /* 0x100fe40000010860 */
[----:B------:R-:W-:Y:S05]  /*19fd0*/  IMAD.MOV.U32 R212, RZ, RZ, R125 ;  /* 0x000000ffffd47224 */ /* 0x000fea00078e007d */
[----:B------:R-:W-:Y:S01]  /*19fe0*/  MUFU.EX2 R109, R109 ;  /* 0x0000006d006d7308 */ /* 0x000fe20000000800 */
[----:B-1----:R-:W-:Y:S02]  /*19ff0*/  FFMA.FTZ R2, R217, c[0x0][0x2d0], -R96 ;  /* 0x0000b400d9027a23 */ /* 0x002fe40000010860 */
[----:B------:R-:W-:Y:S07]  /*1a000*/  IMAD.MOV.U32 R217, RZ, RZ, R149 ;  /* 0x000000ffffd97224 */ /* 0x000fee00078e0095 */
[----:B------:R1:W-:Y:S01]  /*1a010*/  MUFU.EX2 R168, R2 ;  /* 0x0000000200a87308 */ /* 0x0003e20000000800 */
[----:B------:R-:W-:Y:S01]  /*1a020*/  IMAD.MOV.U32 R149, RZ, RZ, R135 ;  /* 0x000000ffff957224 */ /* 0x000fe200078e0087 */
[----:B------:R-:W-:Y:S01]  /*1a030*/  F2FP.PACK_AB R76, R217, R243 ;  /* 0x000000f3d94c723e */ /* 0x000fe200000000ff */
[----:B------:R-:W-:Y:S02]  /*1a040*/  IMAD.MOV.U32 R135, RZ, RZ, R133 ;  /* 0x000000ffff877224 */ /* 0x000fe400078e0085 */
[----:B------:R-:W-:Y:S02]  /*1a050*/  IMAD.MOV.U32 R133, RZ, RZ, R120 ;  /* 0x000000ffff857224 */ /* 0x000fe400078e0078 */
[--C-:B------:R-:W-:Y:S02]  /*1a060*/  FFMA.FTZ R120, R211, c[0x0][0x2d0], -R96.reuse ;  /* 0x0000b400d3787a23 */ /* 0x100fe40000010860 */
[-C--:B------:R-:W-:Y:S01]  /*1a070*/  HMMA.16816.F32 R4, R76, R84.reuse, R4 ;  /* 0x000000544c04723c */ /* 0x080fe20000001804 */
[----:B------:R-:W-:Y:S07]  /*1a080*/  IMAD.MOV.U32 R211, RZ, RZ, R123 ;  /* 0x000000ffffd37224 */ /* 0x000fee00078e007b */
[C---:B------:R-:W-:Y:S01]  /*1a090*/  HMMA.16816.F32 R8, R80.reuse, R84, R8 ;  /* 0x000000545008723c */ /* 0x040fe20000001808 */
[----:B-1----:R-:W-:Y:S07]  /*1a0a0*/  FFMA.FTZ R2, R244, c[0x0][0x2d0], -R96 ;  /* 0x0000b400f4027a23 */ /* 0x002fee0000010860 */
[-C--:B------:R-:W-:Y:S01]  /*1a0b0*/  HMMA.16816.F32 R12, R80, R86.reuse, R12 ;  /* 0x00000056500c723c */ /* 0x080fe2000000180c */
[----:B------:R-:W1:Y:S01]  /*1a0c0*/  LDSM.16.MT88.4 R96, [R226+0x1900] ;  /* 0x00190000e260783b */ /* 0x000e620000004200 */
[----:B------:R2:W-:Y:S02]  /*1a0d0*/  MUFU.EX2 R186, R2 ;  /* 0x0000000200ba7308 */ /* 0x0005e40000000800 */
[----:B------:R-:W-:Y:S04]  /*1a0e0*/  IMAD.MOV.U32 R244, RZ, RZ, R130 ;  /* 0x000000fffff47224 */ /* 0x000fe800078e0082 */
[C---:B------:R-:W-:Y:S01]  /*1a0f0*/  HMMA.16816.F32 R16, R76.reuse, R86, R16 ;  /* 0x000000564c10723c */ /* 0x040fe20000001810 */
[----:B------:R-:W1:Y:S07]  /*1a100*/  LDSM.16.MT88.4 R84, [R224+0x2100] ;  /* 0x00210000e054783b */ /* 0x000e6e0000004200 */
[-C--:B------:R-:W-:Y:S08]  /*1a110*/  HMMA.16816.F32 R20, R76, R92.reuse, R20 ;  /* 0x0000005c4c14723c */ /* 0x080ff00000001814 */
[C---:B------:R-:W-:Y:S01]  /*1a120*/  HMMA.16816.F32 R24, R80.reuse, R92, R24 ;  /* 0x0000005c5018723c */ /* 0x040fe20000001818 */
[----:B--2---:R-:W-:Y:S03]  /*1a130*/  FFMA.FTZ R2, R252, c[0x0][0x2d0], -R100 ;  /* 0x0000b400fc027a23 */ /* 0x004fe60000010864 */
[----:B------:R-:W-:Y:S04]  /*1a140*/  IMAD.MOV.U32 R252, RZ, RZ, R122 ;  /* 0x000000fffffc7224 */ /* 0x000fe800078e007a */
[-C--:B------:R-:W-:Y:S01]  /*1a150*/  HMMA.16816.F32 R28, R80, R94.reuse, R28 ;  /* 0x0000005e501c723c */ /* 0x080fe2000000181c */
[----:B------:R2:W-:Y:S07]  /*1a160*/  MUFU.EX2 R175, R2 ;  /* 0x0000000200af7308 */ /* 0x0005ee0000000800 */
[C---:B------:R-:W-:Y:S01]  /*1a170*/  HMMA.16816.F32 R32, R76.reuse, R94, R32 ;  /* 0x0000005e4c20723c */ /* 0x040fe20000001820 */
[----:B------:R-:W-:Y:S07]  /*1a180*/  LDSM.16.MT88.4 R92, [R225+0x2100] ;  /* 0x00210000e15c783b */ /* 0x000fee0000004200 */
[-C--:B------:R-:W-:Y:S08]  /*1a190*/  HMMA.16816.F32 R36, R76, R88.reuse, R36 ;  /* 0x000000584c24723c */ /* 0x080ff00000001824 */
[C---:B------:R-:W-:Y:S01]  /*1a1a0*/  HMMA.16816.F32 R40, R80.reuse, R88, R40 ;  /* 0x000000585028723c */ /* 0x040fe20000001828 */
[----:B--2---:R-:W-:Y:S03]  /*1a1b0*/  FFMA.FTZ R2, R247, c[0x0][0x2d0], -R100 ;  /* 0x0000b400f7027a23 */ /* 0x004fe60000010864 */
[----:B------:R-:W-:Y:S01]  /*1a1c0*/  IMAD.MOV.U32 R247, RZ, RZ, R121 ;  /* 0x000000fffff77224 */ /* 0x000fe200078e0079 */
[----:B------:R2:W-:Y:S03]  /*1a1d0*/  MUFU.EX2 R174, R2 ;  /* 0x0000000200ae7308 */ /* 0x0005e60000000800 */
[-C--:B------:R-:W-:Y:S08]  /*1a1e0*/  HMMA.16816.F32 R44, R80, R90.reuse, R44 ;  /* 0x0000005a502c723c */ /* 0x080ff0000000182c */
[C---:B------:R-:W-:Y:S01]  /*1a1f0*/  HMMA.16816.F32 R48, R76.reuse, R90, R48 ;  /* 0x0000005a4c30723c */ /* 0x040fe20000001830 */
[----:B------:R-:W4:Y:S07]  /*1a200*/  LDSM.16.MT88.4 R88, [R227+0x2100] ;  /* 0x00210000e358783b */ /* 0x000f2e0000004200 */
[-C--:B-1----:R-:W-:Y:S01]  /*1a210*/  HMMA.16816.F32 R52, R76, R96.reuse, R52 ;  /* 0x000000604c34723c */ /* 0x082fe20000001834 */
[--C-:B--2---:R-:W-:Y:S03]  /*1a220*/  FFMA.FTZ R2, R206, c[0x0][0x2d0], -R101.reuse ;  /* 0x0000b400ce027a23 */ /* 0x104fe60000010865 */
[----:B------:R-:W-:Y:S04]  /*1a230*/  IMAD.MOV.U32 R206, RZ, RZ, R126 ;  /* 0x000000ffffce7224 */ /* 0x000fe800078e007e */
[C---:B------:R-:W-:Y:S01]  /*1a240*/  HMMA.16816.F32 R56, R80.reuse, R96, R56 ;  /* 0x000000605038723c */ /* 0x040fe20000001838 */
[----:B------:R1:W-:Y:S07]  /*1a250*/  MUFU.EX2 R173, R2 ;  /* 0x0000000200ad7308 */ /* 0x0003ee0000000800 */
[-C--:B------:R-:W-:Y:S07]  /*1a260*/  HMMA.16816.F32 R60, R80, R98.reuse, R60 ;  /* 0x00000062503c723c */ /* 0x080fee000000183c */
[--C-:B------:R-:W-:Y:S01]  /*1a270*/  FFMA.FTZ R80, R221, c[0x0][0x2d0], -R101.reuse ;  /* 0x0000b400dd507a23 */ /* 0x100fe20000010865 */
[----:B------:R-:W-:Y:S01]  /*1a280*/  HMMA.16816.F32 R64, R76, R98, R64 ;  /* 0x000000624c40723c */ /* 0x000fe20000001840 */
[----:B------:R-:W-:Y:S01]  /*1a290*/  F2FP.PACK_AB R81, R194, R160 ;  /* 0x000000a0c251723e */ /* 0x000fe200000000ff */
[----:B------:R-:W2:Y:S02]  /*1a2a0*/  LDSM.16.MT88.4 R96, [R226+0x2100] ;  /* 0x00210000e260783b */ /* 0x000ea40000004200 */
[----:B---3--:R-:W-:Y:S02]  /*1a2b0*/  F2FP.PACK_AB R82, R193, R192 ;  /* 0x000000c0c152723e */ /* 0x008fe400000000ff */
[----:B------:R-:W-:Y:S02]  /*1a2c0*/  F2FP.PACK_AB R83, R170, R171 ;  /* 0x000000abaa53723e */ /* 0x000fe400000000ff */
[----:B------:R-:W-:Y:S01]  /*1a2d0*/  F2FP.PACK_AB R76, R201, R163 ;  /* 0x000000a3c94c723e */ /* 0x000fe200000000ff */
[--C-:B-1----:R-:W-:Y:S03]  /*1a2e0*/  FFMA.FTZ R2, R108, c[0x0][0x2d0], -R101.reuse ;  /* 0x0000b4006c027a23 */ /* 0x102fe60000010865 */
[----:B------:R-:W-:Y:S01]  /*1a2f0*/  F2FP.PACK_AB R77, R200, R162 ;  /* 0x000000a2c84d723e */ /* 0x000fe200000000ff */
[----:B------:R1:W-:Y:S01]  /*1a300*/  MUFU.EX2 R172, R2 ;  /* 0x0000000200ac7308 */ /* 0x0003e20000000800 */
[----:B------:R-:W-:Y:S01]  /*1a310*/  F2FP.PACK_AB R78, R199, R198 ;  /* 0x000000c6c74e723e */ /* 0x000fe200000000ff */
[----:B------:R-:W-:Y:S01]  /*1a320*/  FFMA.FTZ R108, R214, c[0x0][0x2d0], -R101 ;  /* 0x0000b400d66c7a23 */ /* 0x000fe20000010865 */
[----:B------:R-:W-:Y:S07]  /*1a330*/  F2FP.PACK_AB R79, R196, R197 ;  /* 0x000000c5c44f723e */ /* 0x000fee00000000ff */
[-C--:B------:R-:W-:Y:S01]  /*1a340*/  HMMA.16816.F32 R4, R76, R84.reuse, R4 ;  /* 0x000000544c04723c */ /* 0x080fe20000001804 */
[----:B-1----:R-:W-:Y:S02]  /*1a350*/  FFMA.FTZ R2, R150, c[0x0][0x2d0], -R100 ;  /* 0x0000b40096027a23 */ /* 0x002fe40000010864 */
[----:B------:R-:W-:Y:S02]  /*1a360*/  IMAD.MOV.U32 R150, RZ, RZ, R116 ;  /* 0x000000ffff967224 */ /* 0x000fe400078e0074 */
[----:B------:R1:W-:Y:S10]  /*1a370*/  MUFU.EX2 R116, R80 ;  /* 0x0000005000747308 */ /* 0x0003f40000000800 */
[----:B------:R3:W-:Y:S01]  /*1a380*/  MUFU.EX2 R185, R2 ;  /* 0x0000000200b97308 */ /* 0x0007e20000000800 */
[----:B-1----:R-:W-:Y:S07]  /*1a390*/  F2FP.PACK_AB R80, R195, R161 ;  /* 0x000000a1c350723e */ /* 0x002fee00000000ff */
[C---:B------:R-:W-:Y:S01]  /*1a3a0*/  HMMA.16816.F32 R8, R80.reuse, R84, R8 ;  /* 0x000000545008723c */ /* 0x040fe20000001808 */
[--C-:B---3--:R-:W-:Y:S02]  /*1a3b0*/  FFMA.FTZ R2, R117, c[0x0][0x2d0], -R100.reuse ;  /* 0x0000b40075027a23 */ /* 0x108fe40000010864 */
[----:B------:R-:W-:Y:S02]  /*1a3c0*/  FFMA.FTZ R100, R208, c[0x0][0x2d0], -R100 ;  /* 0x0000b400d0647a23 */ /* 0x000fe40000010864 */
[----:B------:R-:W-:Y:S03]  /*1a3d0*/  IMAD.MOV.U32 R208, RZ, RZ, R165 ;  /* 0x000000ffffd07224 */ /* 0x000fe600078e00a5 */
[-C--:B------:R-:W-:Y:S01]  /*1a3e0*/  HMMA.16816.F32 R12, R80, R86.reuse, R12 ;  /* 0x00000056500c723c */ /* 0x080fe2000000180c */
[----:B------:R1:W-:Y:S03]  /*1a3f0*/  MUFU.EX2 R184, R2 ;  /* 0x0000000200b87308 */ /* 0x0003e60000000800 */
[----:B----4-:R-:W-:Y:S02]  /*1a400*/  FFMA.FTZ R68, R68, R114, R207 ;  /* 0x0000007244447223 */ /* 0x010fe400000100cf */
[--C-:B------:R-:W-:Y:S02]  /*1a410*/  FFMA.FTZ R117, R209, c[0x0][0x2d0], -R101.reuse ;  /* 0x0000b400d1757a23 */ /* 0x100fe40000010865 */
[C---:B------:R-:W-:Y:S01]  /*1a420*/  HMMA.16816.F32 R16, R76.reuse, R86, R16 ;  /* 0x000000564c10723c */ /* 0x040fe20000001810 */
[----:B------:R-:W3:Y:S02]  /*1a430*/  LDSM.16.MT88.4 R84, [R224+0x2900] ;  /* 0x00290000e054783b */ /* 0x000ee40000004200 */
[----:B------:R-:W-:Y:S01]  /*1a440*/  MUFU.EX2 R100, R100 ;  /* 0x0000006400647308 */ /* 0x000fe20000000800 */
[----:B------:R-:W-:Y:S04]  /*1a450*/  FFMA.FTZ R0, R0, R111, R204 ;  /* 0x0000006f00007223 */ /* 0x000fe800000100cc */
[-C--:B------:R-:W-:Y:S01]  /*1a460*/  HMMA.16816.F32 R20, R76, R88.reuse, R20 ;  /* 0x000000584c14723c */ /* 0x080fe20000001814 */
[----:B------:R-:W-:Y:S04]  /*1a470*/  FADD.FTZ R0, R149, R0 ;  /* 0x0000000095007221 */ /* 0x000fe80000010000 */
[----:B------:R-:W-:Y:S03]  /*1a480*/  MUFU.EX2 R114, R104 ;  /* 0x0000006800727308 */ /* 0x000fe60000000800 */
[C---:B------:R-:W-:Y:S01]  /*1a490*/  HMMA.16816.F32 R24, R80.reuse, R88, R24 ;  /* 0x000000585018723c */ /* 0x040fe20000001818 */
[--C-:B-1----:R-:W-:Y:S03]  /*1a4a0*/  FFMA.FTZ R2, R246, c[0x0][0x2d0], -R101.reuse ;  /* 0x0000b400f6027a23 */ /* 0x102fe60000010865 */
[----:B------:R-:W-:Y:S02]  /*1a4b0*/  IMAD.MOV.U32 R246, RZ, RZ, R164 ;  /* 0x000000fffff67224 */ /* 0x000fe400078e00a4 */
[----:B------:R-:W-:Y:S01]  /*1a4c0*/  LDSM.16.MT88.4 R164, [R225+0x3100] ;  /* 0x00310000e1a4783b */ /* 0x000fe20000004200 */
[----:B------:R1:W-:Y:S01]  /*1a4d0*/  MUFU.EX2 R118, R2 ;  /* 0x0000000200767308 */ /* 0x0003e20000000800 */
[-C--:B------:R-:W-:Y:S01]  /*1a4e0*/  HMMA.16816.F32 R28, R80, R90.reuse, R28 ;  /* 0x0000005a501c723c */ /* 0x080fe2000000181c */
[----:B------:R-:W-:Y:S03]  /*1a4f0*/  FFMA.FTZ R101, R74, c[0x0][0x2d0], -R101 ;  /* 0x0000b4004a657a23 */ /* 0x000fe60000010865 */
[----:B------:R-:W-:Y:S02]  /*1a500*/  FFMA.FTZ R74, R3, R113, R205 ;  /* 0x00000071034a7223 */ /* 0x000fe400000100cd */
[----:B------:R-:W-:Y:S02]  /*1a510*/  FADD.FTZ R3, R210, R68 ;  /* 0x00000044d2037221 */ /* 0x000fe40000010000 */
[C---:B------:R-:W-:Y:S01]  /*1a520*/  HMMA.16816.F32 R32, R76.reuse, R90, R32 ;  /* 0x0000005a4c20723c */ /* 0x040fe20000001820 */
[----:B------:R-:W4:Y:S01]  /*1a530*/  LDSM.16.MT88.4 R88, [R227+0x2900] ;  /* 0x00290000e358783b */ /* 0x000f220000004200 */
[----:B------:R-:W-:Y:S02]  /*1a540*/  MUFU.EX2 R104, R120 ;  /* 0x0000007800687308 */ /* 0x000fe40000000800 */
[----:B------:R-:W-:Y:S02]  /*1a550*/  FADD.FTZ R3, R135, R3 ;  /* 0x0000000387037221 */ /* 0x000fe40000010000 */
[----:B------:R-:W-:Y:S02]  /*1a560*/  FADD.FTZ R68, R148, R69 ;  /* 0x0000004594447221 */ /* 0x000fe40000010000 */
[-C--:B------:R-:W-:Y:S04]  /*1a570*/  HMMA.16816.F32 R36, R76, R92.reuse, R36 ;  /* 0x0000005c4c24723c */ /* 0x080fe80000001824 */
[----:B------:R-:W2:Y:S01]  /*1a580*/  MUFU.EX2 R113, R107 ;  /* 0x0000006b00717308 */ /* 0x000ea20000000800 */
[----:B------:R-:W-:Y:S02]  /*1a590*/  FADD.FTZ R69, R132, R68 ;  /* 0x0000004484457221 */ /* 0x000fe40000010000 */
[----:B-1----:R-:W-:Y:S01]  /*1a5a0*/  FADD.FTZ R2, R150, R74 ;  /* 0x0000004a96027221 */ /* 0x002fe20000010000 */
[C---:B------:R-:W-:Y:S01]  /*1a5b0*/  HMMA.16816.F32 R40, R80.reuse, R92, R40 ;  /* 0x0000005c5028723c */ /* 0x040fe20000001828 */
[----:B------:R-:W-:Y:S03]  /*1a5c0*/  LDSM.16.MT88.4 R148, [R227+0x3100] ;  /* 0x00310000e394783b */ /* 0x000fe60000004200 */
[----:B------:R-:W-:Y:S02]  /*1a5d0*/  FADD.FTZ R74, R133, R0 ;  /* 0x00000000854a7221 */ /* 0x000fe40000010000 */
[----:B------:R1:W1:Y:S02]  /*1a5e0*/  MUFU.EX2 R107, R75 ;  /* 0x0000004b006b7308 */ /* 0x0002640000000800 */
[-C--:B------:R-:W-:Y:S01]  /*1a5f0*/  HMMA.16816.F32 R44, R80, R94.reuse, R44 ;  /* 0x0000005e502c723c */ /* 0x080fe2000000182c */
[----:B------:R-:W-:Y:S07]  /*1a600*/  FADD.FTZ R68, R233, R74 ;  /* 0x0000004ae9447221 */ /* 0x000fee0000010000 */
[C---:B------:R-:W-:Y:S01]  /*1a610*/  HMMA.16816.F32 R48, R76.reuse, R94, R48 ;  /* 0x0000005e4c30723c */ /* 0x040fe20000001830 */
[----:B------:R-:W3:Y:S01]  /*1a620*/  LDSM.16.MT88.4 R92, [R225+0x2900] ;  /* 0x00290000e15c783b */ /* 0x000ee20000004200 */
[----:B------:R-:W-:Y:S02]  /*1a630*/  MUFU.EX2 R101, R101 ;  /* 0x0000006500657308 */ /* 0x000fe40000000800 */
[----:B--2---:R-:W-:Y:S04]  /*1a640*/  F2FP.PACK_AB R180, R113, R114 ;  /* 0x0000007271b4723e */ /* 0x004fe800000000ff */
[-C--:B------:R-:W-:Y:S04]  /*1a650*/  HMMA.16816.F32 R52, R76, R96.reuse, R52 ;  /* 0x000000604c34723c */ /* 0x080fe80000001834 */
[----:B------:R-:W2:Y:S01]  /*1a660*/  MUFU.EX2 R111, R106 ;  /* 0x0000006a006f7308 */ /* 0x000ea20000000800 */
[----:B-1----:R-:W-:Y:S01]  /*1a670*/  FADD.FTZ R75, R134, R2 ;  /* 0x00000002864b7221 */ /* 0x002fe20000010000 */
[----:B------:R-:W-:Y:S02]  /*1a680*/  F2FP.PACK_AB R182, R107, R110 ;  /* 0x0000006e6bb6723e */ /* 0x000fe400000000ff */
[C---:B------:R-:W-:Y:S01]  /*1a690*/  HMMA.16816.F32 R56, R80.reuse, R96, R56 ;  /* 0x000000605038723c */ /* 0x040fe20000001838 */
[----:B------:R-:W-:Y:S01]  /*1a6a0*/  FADD.FTZ R2, R235, R3 ;  /* 0x00000003eb027221 */ /* 0x000fe20000010000 */
[----:B------:R-:W-:Y:S02]  /*1a6b0*/  LDSM.16.MT88.4 R132, [R224+0x3100] ;  /* 0x00310000e084783b */ /* 0x000fe40000004200 */
[----:B------:R-:W-:Y:S02]  /*1a6c0*/  FADD.FTZ R0, R234, R75 ;  /* 0x0000004bea007221 */ /* 0x000fe40000010000 */
[----:B------:R-:W-:Y:S01]  /*1a6d0*/  FADD.FTZ R3, R232, R69 ;  /* 0x00000045e8037221 */ /* 0x000fe20000010000 */
[----:B------:R-:W1:Y:S01]  /*1a6e0*/  MUFU.EX2 R106, R115 ;  /* 0x00000073006a7308 */ /* 0x000e620000000800 */
[-C--:B------:R-:W-:Y:S01]  /*1a6f0*/  HMMA.16816.F32 R60, R80, R98.reuse, R60 ;  /* 0x00000062503c723c */ /* 0x080fe2000000183c */
[----:B------:R-:W-:Y:S01]  /*1a700*/  FADD.FTZ R2, R231, R2 ;  /* 0x00000002e7027221 */ /* 0x000fe20000010000 */
[----:B------:R1:W5:Y:S02]  /*1a710*/  LDL.LU R235, [R1+0x60] ;  /* 0x0000600001eb7983 */ /* 0x0003640000300800 */
[----:B------:R-:W-:Y:S02]  /*1a720*/  FADD.FTZ R74, R230, R0 ;  /* 0x00000000e64a7221 */ /* 0x000fe40000010000 */
[----:B------:R1:W5:Y:S01]  /*1a730*/  LDL.LU R234, [R1+0x5c] ;  /* 0x00005c0001ea7983 */ /* 0x0003620000300800 */
[----:B------:R-:W-:Y:S01]  /*1a740*/  FADD.FTZ R69, R229, R68 ;  /* 0x00000044e5457221 */ /* 0x000fe20000010000 */
[----:B------:R-:W-:Y:S01]  /*1a750*/  HMMA.16816.F32 R64, R76, R98, R64 ;  /* 0x000000624c40723c */ /* 0x000fe20000001840 */
[----:B------:R-:W-:Y:S01]  /*1a760*/  FADD.FTZ R0, R228, R3 ;  /* 0x00000003e4007221 */ /* 0x000fe20000010000 */
[----:B------:R1:W5:Y:S02]  /*1a770*/  LDL.LU R233, [R1+0x58] ;  /* 0x0000580001e97983 */ /* 0x0003640000300800 */
[----:B------:R-:W-:Y:S01]  /*1a780*/  FADD.FTZ R68, R119, R2 ;  /* 0x0000000277447221 */ /* 0x000fe20000010000 */
[----:B------:R-:W-:Y:S01]  /*1a790*/  F2FP.PACK_AB R80, R174, R175 ;  /* 0x000000afae50723e */ /* 0x000fe200000000ff */
[----:B------:R4:W5:Y:S01]  /*1a7a0*/  LDL.LU R232, [R1+0x54] ;  /* 0x0000540001e87983 */ /* 0x0009620000300800 */
[----:B------:R-:W-:Y:S01]  /*1a7b0*/  F2FP.PACK_AB R76, R191, R169 ;  /* 0x000000a9bf4c723e */ /* 0x000fe200000000ff */
[----:B------:R-:W-:Y:S01]  /*1a7c0*/  FADD.FTZ R3, R139, R74 ;  /* 0x0000004a8b037221 */ /* 0x000fe20000010000 */
[----:B------:R-:W-:Y:S01]  /*1a7d0*/  F2FP.PACK_AB R77, R190, R168 ;  /* 0x000000a8be4d723e */ /* 0x000fe200000000ff */
[----:B------:R4:W5:Y:S02]  /*1a7e0*/  LDL.LU R231, [R1+0x50] ;  /* 0x0000500001e77983 */ /* 0x0009640000300800 */
[----:B------:R-:W-:Y:S01]  /*1a7f0*/  F2FP.PACK_AB R78, R188, R189 ;  /* 0x000000bdbc4e723e */ /* 0x000fe200000000ff */
[----:B------:R-:W-:Y:S01]  /*1a800*/  FADD.FTZ R3, R246, R3 ;  /* 0x00000003f6037221 */ /* 0x000fe20000010000 */
[----:B------:R4:W5:Y:S01]  /*1a810*/  LDL.LU R230, [R1+0x4c] ;  /* 0x00004c0001e67983 */ /* 0x0009620000300800 */
[----:B------:R-:W-:Y:S01]  /*1a820*/  F2FP.PACK_AB R79, R186, R187 ;  /* 0x000000bbba4f723e */ /* 0x000fe200000000ff */
[----:B------:R-:W-:Y:S01]  /*1a830*/  FADD.FTZ R2, R138, R69 ;  /* 0x000000458a027221 */ /* 0x000fe20000010000 */
[----:B------:R-:W-:Y:S01]  /*1a840*/  F2FP.PACK_AB R81, R172, R173 ;  /* 0x000000adac51723e */ /* 0x000fe200000000ff */
[----:B------:R4:W5:Y:S01]  /*1a850*/  LDL.LU R229, [R1+0x48] ;  /* 0x0000480001e57983 */ /* 0x0009620000300800 */
[----:B------:R-:W-:Y:S01]  /*1a860*/  F2FP.PACK_AB R82, R184, R185 ;  /* 0x000000b9b852723e */ /* 0x000fe200000000ff */
[----:B------:R-:W-:Y:S01]  /*1a870*/  FADD.FTZ R2, R208, R2 ;  /* 0x00000002d0027221 */ /* 0x000fe20000010000 */
[----:B------:R-:W-:Y:S01]  /*1a880*/  F2FP.PACK_AB R83, R116, R118 ;  /* 0x000000767453723e */ /* 0x000fe200000000ff */
[-C--:B---3--:R-:W-:Y:S01]  /*1a890*/  HMMA.16816.F32 R4, R76, R84.reuse, R4 ;  /* 0x000000544c04723c */ /* 0x088fe20000001804 */
[----:B------:R3:W5:Y:S01]  /*1a8a0*/  LDL.LU R228, [R1+0x44] ;  /* 0x0000440001e47983 */ /* 0x0007620000300800 */
[----:B--2---:R-:W-:Y:S01]  /*1a8b0*/  F2FP.PACK_AB R181, R109, R111 ;  /* 0x0000006f6db5723e */ /* 0x004fe200000000ff */
[----:B------:R-:W-:Y:S01]  /*1a8c0*/  FADD.FTZ R0, R137, R0 ;  /* 0x0000000089007221 */ /* 0x000fe20000010000 */
[----:B-1----:R-:W-:Y:S01]  /*1a8d0*/  F2FP.PACK_AB R183, R104, R106 ;  /* 0x0000006a68b7723e */ /* 0x002fe200000000ff */
[----:B------:R3:W5:Y:S02]  /*1a8e0*/  LDL.LU R119, [R1+0x40] ;  /* 0x0000400001777983 */ /* 0x0007640000300800 */
[----:B------:R-:W-:Y:S01]  /*1a8f0*/  FADD.FTZ R0, R215, R0 ;  /* 0x00000000d7007221 */ /* 0x000fe20000010000 */
[C---:B------:R-:W-:Y:S01]  /*1a900*/  HMMA.16816.F32 R8, R80.reuse, R84, R8 ;  /* 0x000000545008723c */ /* 0x040fe20000001808 */
[----:B------:R-:W1:Y:S01]  /*1a910*/  LDSM.16.MT88.4 R96, [R226+0x2900] ;  /* 0x00290000e260783b */ /* 0x000e620000004200 */
[----:B------:R-:W2:Y:S06]  /*1a920*/  MUFU.EX2 R85, R112 ;  /* 0x0000007000557308 */ /* 0x000eac0000000800 */
[-C--:B------:R-:W-:Y:S04]  /*1a930*/  HMMA.16816.F32 R12, R80, R86.reuse, R12 ;  /* 0x00000056500c723c */ /* 0x080fe8000000180c */
[----:B------:R-:W3:Y:S04]  /*1a940*/  MUFU.EX2 R84, R117 ;  /* 0x0000007500547308 */ /* 0x000ee80000000800 */
[C---:B------:R-:W-:Y:S06]  /*1a950*/  HMMA.16816.F32 R16, R76.reuse, R86, R16 ;  /* 0x000000564c10723c */ /* 0x040fec0000001810 */
[----:B------:R-:W-:Y:S02]  /*1a960*/  MUFU.EX2 R87, R105 ;  /* 0x0000006900577308 */ /* 0x000fe40000000800 */
[-C--:B----4-:R-:W-:Y:S01]  /*1a970*/  HMMA.16816.F32 R20, R76, R88.reuse, R20 ;  /* 0x000000584c14723c */ /* 0x090fe20000001814 */
[----:B--2---:R-:W-:Y:S07]  /*1a980*/  F2FP.PACK_AB R178, R100, R85 ;  /* 0x0000005564b2723e */ /* 0x004fee00000000ff */
[C---:B------:R-:W-:Y:S01]  /*1a990*/  HMMA.16816.F32 R24, R80.reuse, R88, R24 ;  /* 0x000000585018723c */ /* 0x040fe20000001818 */
[----:B------:R-:W2:Y:S03]  /*1a9a0*/  MUFU.EX2 R86, R108 ;  /* 0x0000006c00567308 */ /* 0x000ea60000000800 */
[----:B---3--:R-:W-:Y:S01]  /*1a9b0*/  F2FP.PACK_AB R179, R101, R84 ;  /* 0x0000005465b3723e */ /* 0x008fe200000000ff */
[----:B------:R-:W-:Y:S03]  /*1a9c0*/  IMAD.MOV.U32 R117, RZ, RZ, R71 ;  /* 0x000000ffff757224 */ /* 0x000fe600078e0047 */
[-C--:B------:R-:W-:Y:S08]  /*1a9d0*/  HMMA.16816.F32 R28, R80, R90.reuse, R28 ;  /* 0x0000005a501c723c */ /* 0x080ff0000000181c */
[C---:B------:R-:W-:Y:S08]  /*1a9e0*/  HMMA.16816.F32 R32, R76.reuse, R90, R32 ;  /* 0x0000005a4c20723c */ /* 0x040ff00000001820 */
[-C--:B------:R-:W-:Y:S01]  /*1a9f0*/  HMMA.16816.F32 R36, R76, R92.reuse, R36 ;  /* 0x0000005c4c24723c */ /* 0x080fe20000001824 */
[----:B--2---:R-:W-:Y:S07]  /*1aa00*/  F2FP.PACK_AB R177, R86, R87 ;  /* 0x0000005756b1723e */ /* 0x004fee00000000ff */
[C---:B------:R-:W-:Y:S08]  /*1aa10*/  HMMA.16816.F32 R40, R80.reuse, R92, R40 ;  /* 0x0000005c5028723c */ /* 0x040ff00000001828 */
[-C--:B------:R-:W-:Y:S08]  /*1aa20*/  HMMA.16816.F32 R44, R80, R94.reuse, R44 ;  /* 0x0000005e502c723c */ /* 0x080ff0000000182c */
[C---:B------:R-:W-:Y:S08]  /*1aa30*/  HMMA.16816.F32 R48, R76.reuse, R94, R48 ;  /* 0x0000005e4c30723c */ /* 0x040ff00000001830 */
[-C--:B-1----:R-:W-:Y:S08]  /*1aa40*/  HMMA.16816.F32 R52, R76, R96.reuse, R52 ;  /* 0x000000604c34723c */ /* 0x082ff00000001834 */
        /* <DEDUP_REMOVED lines=24> */
[----:B------:R-:W-:Y:S02]  /*1abd0*/  FADD.FTZ R11, R216, R4 ;  /* 0x00000004d80b7221 */ /* 0x000fe40000010000 */
[----:B------:R-:W1:Y:S01]  /*1abe0*/  LDSM.16.MT88.4 R4, [R226+0x3100] ;  /* 0x00310000e204783b */ /* 0x000e620000004200 */
        /* <DEDUP_REMOVED lines=86> */
.L_x_784:
[----:B-1----:R-:W-:-:S13]  /*1b150*/  ISETP.LE.AND P0, PT, RZ, UR12, PT ;  /* 0x0000000cff007c0c */ /* 0x002fda000bf03270 */
[----:B------:R-:W-:Y:S05]  /*1b160*/  @!P0 BRA `(.L_x_788) ;  /* 0x000058e000008947 */ /* 0x000fea0003800000 */
[----:B--2---:R-:W2:Y:S01]  /*1b170*/  LDL R0, [R1+0x8] ;  /* 0x0000080001007983 */ /* 0x004ea20000100800 */
[----:B------:R-:W-:Y:S01]  /*1b180*/  IMAD.MOV.U32 R3, RZ, RZ, R72 ;  /* 0x000000ffff037224 */ /* 0x000fe200078e0048 */
[----:B------:R-:W-:Y:S01]  /*1b190*/  MOV R117, R70 ;  /* 0x0000004600757202 */ /* 0x000fe20000000f00 */
[----:B------:R-:W-:Y:S01]  /*1b1a0*/  IMAD.MOV.U32 R2, RZ, RZ, R73 ;  /* 0x000000ffff027224 */ /* 0x000fe200078e0049 */
[----:B------:R-:W-:Y:S01]  /*1b1b0*/  MOV R116, R71 ;  /* 0x0000004700747202 */ /* 0x000fe20000000f00 */
[----:B------:R-:W-:Y:S02]  /*1b1c0*/  ULDC UR5, c[0x0][0x210] ;  /* 0x0000840000057ab9 */ /* 0x000fe40000000800 */
[----:B------:R-:W-:Y:S02]  /*1b1d0*/  ULDC UR4, c[0x0][0x1e8] ;  /* 0x00007a0000047ab9 */ /* 0x000fe40000000800 */
[----:B------:R-:W-:Y:S02]  /*1b1e0*/  UIMAD UR5, UR16, UR5, URZ ;  /* 0x00000005100572a4 */ /* 0x000fe4000f8e023f */
[----:B------:R-:W-:Y:S01]  /*1b1f0*/  UIMAD UR4, UR16, UR4, URZ ;  /* 0x00000004100472a4 */ /* 0x000fe2000f8e023f */
[----:B--2---:R-:W-:Y:S01]  /*1b200*/  IADD3 R252, R0, 0x100, RZ ;  /* 0x0000010000fc7810 */ /* 0x004fe20007ffe0ff */
[----:B------:R-:W-:Y:S05]  /*1b210*/  BRA `(.L_x_789) ;  /* 0x0000045000007947 */ /* 0x000fea0003800000 */
.L_x_791:
[----:B------:R-:W2:Y:S01]  /*1b220*/  LDL R5, [R1+0x3c] ;  /* 0x00003c0001057983 */ /* 0x000ea20000100800 */
[----:B------:R-:W-:Y:S01]  /*1b230*/  IMAD.MOV.U32 R4, RZ, RZ, c[0x0][0x2b8] ;  /* 0x0000ae00ff047624 */ /* 0x000fe200078e00ff */
[----:B------:R-:W-:Y:S01]  /*1b240*/  UIMAD UR6, UR12, 0x70, UR18 ;  /* 0x000000700c0678a4 */ /* 0x000fe2000f8e0212 */
[----:B------:R-:W-:Y:S01]  /*1b250*/  IMAD.MOV.U32 R8, RZ, RZ, RZ ;  /* 0x000000ffff087224 */ /* 0x000fe200078e00ff */
[----:B------:R-:W3:Y:S02]  /*1b260*/  LDL R67, [R1+0x8] ;  /* 0x0000080001437983 */ /* 0x000ee40000100800 */
        /* <DEDUP_REMOVED lines=12> */
[C---:B------:R-:W-:Y:S01]  /*1b330*/  IMAD.WIDE.U32 R4, R9.reuse, c[0x0][0x1e0], RZ ;  /* 0x0000780009047a25 */ /* 0x040fe200078e00ff */
[----:B------:R-:W-:Y:S01]  /*1b340*/  STL [R1+0x1c], R9 ;  /* 0x00001c0901007387 */ /* 0x000fe20000100800 */
[----:B------:R-:W-:Y:S03]  /*1b350*/  SHF.R.S32.HI R0, RZ, 0x1f, R9 ;  /* 0x0000001fff007819 */ /* 0x000fe60000011409 */
[----:B------:R-:W2:Y:S02]  /*1b360*/  @!P6 LDG.E R8, [R6.64] ;  /* 0x000000160608e981 */ /* 0x000ea4000c1e1900 */
[----:B------:R-:W-:Y:S04]  /*1b370*/  IMAD R0, R0, c[0x0][0x1e0], RZ ;  /* 0x0000780000007a24 */ /* 0x000fe800078e02ff */
[----:B------:R-:W-:Y:S04]  /*1b380*/  IMAD R0, R9, c[0x0][0x1e4], R0 ;  /* 0x0000790009007a24 */ /* 0x000fe800078e0200 */
[----:B------:R-:W-:Y:S01]  /*1b390*/  IMAD.IADD R5, R5, 0x1, R0 ;  /* 0x0000000105057824 */ /* 0x000fe200078e0200 */
[----:B--2---:R-:W-:Y:S01]  /*1b3a0*/  STL [R1+0x18], R8 ;  /* 0x0000180801007387 */ /* 0x004fe20000100800 */
[----:B------:R-:W-:Y:S02]  /*1b3b0*/  SHF.R.S32.HI R6, RZ, 0x1f, R8 ;  /* 0x0000001fff067819 */ /* 0x000fe40000011408 */
[----:B------:R-:W-:Y:S04]  /*1b3c0*/  IMAD.WIDE.U32 R4, R8, c[0x0][0x1f0], R4 ;  /* 0x00007c0008047a25 */ /* 0x000fe800078e0004 */
        /* <DEDUP_REMOVED lines=17> */
[-C--:B--2---:R-:W-:Y:S03]  /*1b4e0*/  IADD3.X R7, R7, R241.reuse, RZ, P1, !PT ;  /* 0x000000f107077210 */ /* 0x084fe60000ffe4ff */
        /* <DEDUP_REMOVED lines=16> */
[----:B----4-:R-:W-:Y:S01]  /*1b5f0*/  IADD3.X R9, R17, R241, RZ, P2, !PT ;  /* 0x000000f111097210 */ /* 0x010fe200017fe4ff */
[--C-:B-----5:R-:W-:Y:S04]  /*1b600*/  IMAD.X R7, R16, 0x1, R241.reuse, P1 ;  /* 0x0000000110077824 */ /* 0x120fe800008e06f1 */
[----:B------:R2:W-:Y:S04]  /*1b610*/  LDGSTS.E.BYPASS.LTC128B.128 [R67+0x5900], [R8.64], !P5 ;  /* 0x0590000008437fae */ /* 0x0005e8000e901d56 */
[----:B------:R2:W-:Y:S01]  /*1b620*/  LDGSTS.E.BYPASS.LTC128B.128 [R67+0x6100], [R6.64], !P5 ;  /* 0x0610000006437fae */ /* 0x0005e2000e901d56 */
[----:B-1----:R-:W-:Y:S05]  /*1b630*/  IADD3 R4, P0, R15, R242, RZ ;  /* 0x000000f20f047210 */ /* 0x002fea0007f1e0ff */
[----:B------:R-:W-:Y:S05]  /*1b640*/  IMAD.X R5, R0, 0x1, R241, P0 ;  /* 0x0000000100057824 */ /* 0x000fea00000e06f1 */
[----:B------:R2:W-:Y:S01]  /*1b650*/  LDGSTS.E.BYPASS.LTC128B.128 [R67+0x6900], [R4.64], !P5 ;  /* 0x0690000004437fae */ /* 0x0005e2000e901d56 */
[----:B------:R-:W-:-:S05]  /*1b660*/  BRA `(.L_x_790) ;  /* 0x00001b0000007947 */ /* 0x000fca0003800000 */
.L_x_789:
        /* <DEDUP_REMOVED lines=43> */
[----:B---3--:R-:W-:Y:S03]  /*1b920*/  SHF.R.S32.HI R0, RZ, 0x1f, R70 ;  /* 0x0000001fff007819 */ /* 0x008fe60000011446 */
[----:B------:R-:W-:Y:S02]  /*1b930*/  MOV R64, R68 ;  /* 0x0000004400407202 */ /* 0x000fe40000000f00 */
[----:B------:R-:W-:Y:S03]  /*1b940*/  IMAD R0, R0, c[0x0][0x218], RZ ;  /* 0x0000860000007a24 */ /* 0x000fe600078e02ff */
[C---:B------:R-:W-:Y:S02]  /*1b950*/  IMAD.WIDE.U32 R72, R70.reuse, c[0x0][0x218], R64 ;  /* 0x0000860046487a25 */ /* 0x040fe400078e0040 */
[C---:B------:R-:W-:Y:S02]  /*1b960*/  HMMA.16816.F32 R64, R112.reuse, R66, RZ ;  /* 0x000000427040723c */ /* 0x040fe400000018ff */
[----:B------:R-:W-:Y:S01]  /*1b970*/  IMAD R74, R70, c[0x0][0x21c], R0 ;  /* 0x00008700464a7a24 */ /* 0x000fe200078e0200 */
[----:B------:R-:W-:Y:S04]  /*1b980*/  IADD3 R0, P0, R72, UR5, RZ ;  /* 0x0000000548007c10 */ /* 0x000fe8000ff1e0ff */
[----:B------:R-:W-:Y:S01]  /*1b990*/  IADD3.X R72, R73, UR15, R74, P0, !PT ;  /* 0x0000000f49487c10 */ /* 0x000fe200087fe44a */
[-C--:B------:R-:W-:Y:S01]  /*1b9a0*/  HMMA.16816.F32 R68, R112, R80.reuse, RZ ;  /* 0x000000507044723c */ /* 0x080fe200000018ff */
[C---:B------:R-:W-:Y:S04]  /*1b9b0*/  LEA R100, P0, R0.reuse, c[0x0][0x1f8], 0x1 ;  /* 0x00007e0000647a11 */ /* 0x040fe800078008ff */
[----:B------:R-:W-:Y:S01]  /*1b9c0*/  LEA.HI.X R0, R0, c[0x0][0x1fc], R72, 0x1, P0 ;  /* 0x00007f0000007a11 */ /* 0x000fe200000f0c48 */
[----:B------:R-:W1:Y:S02]  /*1b9d0*/  SHFL.IDX PT, R94, R100, RZ, 0x181f ;  /* 0x00181fff645e7589 */ /* 0x000e6400000e0000 */
[C---:B------:R-:W-:Y:S06]  /*1b9e0*/  HMMA.16816.F32 R72, R108.reuse, R80, RZ ;  /* 0x000000506c48723c */ /* 0x040fec00000018ff */
[----:B------:R-:W2:Y:S02]  /*1b9f0*/  SHFL.IDX PT, R88, R0, RZ, 0x181f ;  /* 0x00181fff00587589 */ /* 0x000ea400000e0000 */
[-C--:B------:R-:W-:Y:S06]  /*1ba00*/  HMMA.16816.F32 R76, R108, R82.reuse, RZ ;  /* 0x000000526c4c723c */ /* 0x080fec00000018ff */
[----:B------:R-:W3:Y:S02]  /*1ba10*/  SHFL.IDX PT, R92, R100, 0x1, 0x181f ;  /* 0x00381f00645c7f89 */ /* 0x000ee400000e0000 */
[C---:B------:R-:W-:Y:S04]  /*1ba20*/  HMMA.16816.F32 R80, R112.reuse, R82, RZ ;  /* 0x000000527050723c */ /* 0x040fe800000018ff */
[-C--:B-1----:R-:W-:Y:S02]  /*1ba30*/  IADD3 R94, P0, R94, R242.reuse, RZ ;  /* 0x000000f25e5e7210 */ /* 0x082fe40007f1e0ff */
[----:B------:R-:W1:Y:S02]  /*1ba40*/  SHFL.IDX PT, R93, R0, 0x1, 0x181f ;  /* 0x00381f00005d7f89 */ /* 0x000e6400000e0000 */
[-C--:B------:R-:W-:Y:S01]  /*1ba50*/  HMMA.16816.F32 R84, R112, R96.reuse, RZ ;  /* 0x000000607054723c */ /* 0x080fe200000018ff */
[-C--:B--2---:R-:W-:Y:S05]  /*1ba60*/  IADD3.X R95, R88, R241.reuse, RZ, P0, !PT ;  /* 0x000000f1585f7210 */ /* 0x084fea00007fe4ff */
[----:B------:R-:W2:Y:S02]  /*1ba70*/  SHFL.IDX PT, R102, R100, 0x2, 0x181f ;  /* 0x00581f0064667f89 */ /* 0x000ea400000e0000 */
[C---:B------:R-:W-:Y:S04]  /*1ba80*/  HMMA.16816.F32 R88, R108.reuse, R96, RZ ;  /* 0x000000606c58723c */ /* 0x040fe800000018ff */
[-C--:B---3--:R-:W-:Y:S02]  /*1ba90*/  IADD3 R92, P1, R92, R242.reuse, RZ ;  /* 0x000000f25c5c7210 */ /* 0x088fe40007f3e0ff */
[----:B------:R3:W-:Y:S02]  /*1baa0*/  LDGSTS.E.BYPASS.LTC128B.128 [R252], [R94.64], !P5 ;  /* 0x000000005efc7fae */ /* 0x0007e4000e901d56 */
[-C--:B-1----:R-:W-:Y:S06]  /*1bab0*/  IADD3.X R93, R93, R241.reuse, RZ, P1, !PT ;  /* 0x000000f15d5d7210 */ /* 0x082fec0000ffe4ff */
        /* <DEDUP_REMOVED lines=363> */
.L_x_790:
        /* <DEDUP_REMOVED lines=910> */
.L_x_788:
[----:B--2---:R-:W2:Y:S04]  /*20a50*/  LDL.LU R0, [R1+0x2c] ;  /* 0x00002c0001007983 */ /* 0x004ea80000300800 */
        /* <DEDUP_REMOVED lines=119> */
.L_x_732:
        /* <DEDUP_REMOVED lines=76> */
[----:B------:R1:W-:Y:S01]  /*21690*/  STS [R3+0x2480], R130 ;  /* 0x0024808203007388 */ /* 0x0003e20000000800 */
[----:B------:R-:W-:-:S02]  /*216a0*/  PLOP3.LUT P0, PT, PT, PT, UP1, 0x80, 0x0 ;  /* 0x000000000000781c */ /* 0x000fc40003f0f018 */
[----:B------:R-:W-:-:S05]  /*216b0*/  SEL R6, R6, 0xffffffe0, !P1 ;  /* 0xffffffe006067807 */ /* 0x000fca0004800000 */
[----:B------:R-:W-:-:S05]  /*216c0*/  IMAD.IADD R4, R0, 0x1, R6 ;  /* 0x0000000100047824 */ /* 0x000fca00078e0206 */
[----:B------:R-:W-:Y:S01]  /*216d0*/  STS [R4+0x80], R30 ;  /* 0x0000801e04007388 */ /* 0x000fe20000000800 */
[----:B--2---:R-:W-:-:S03]  /*216e0*/  IMAD.IADD R0, R6, 0x1, R3 ;  /* 0x0000000106007824 */ /* 0x004fc600078e0203 */
        /* <DEDUP_REMOVED lines=53> */
.L_x_793:
        /* <DEDUP_REMOVED lines=17> */
[----:B------:R-:W-:Y:S01]  /*21b50*/  UIMAD UR11, UR16, UR11, UR4 ;  /* 0x0000000b100b72a4 */ /* 0x000fe2000f8e0204 */
[----:B------:R-:W-:Y:S01]  /*21b60*/  SHF.R.S32.HI R2, RZ, 0x1f, R5 ;  /* 0x0000001fff027819 */ /* 0x000fe20000011405 */
[----:B------:R-:W-:Y:S01]  /*21b70*/  USHF.R.S32.HI UR9, URZ, 0x1f, UR21 ;  /* 0x0000001f3f097899 */ /* 0x000fe20008011415 */
[----:B------:R-:W-:Y:S01]  /*21b80*/  LEA.HI R0, R0, R34, RZ, 0x2 ;  /* 0x0000002200007211 */ /* 0x000fe200078f10ff */
[----:B------:R-:W-:Y:S01]  /*21b90*/  ULDC.64 UR4, c[0x0][0x3a0] ;  /* 0x0000e80000047ab9 */ /* 0x000fe20000000a00 */
[----:B------:R-:W-:Y:S01]  /*21ba0*/  LEA.HI R2, R2, R5, RZ, 0x2 ;  /* 0x0000000502027211 */ /* 0x000fe200078f10ff */
[----:B------:R-:W-:Y:S01]  /*21bb0*/  UIMAD UR13, UR7, UR4, URZ ;  /* 0x00000004070d72a4 */ /* 0x000fe2000f8e023f */
[----:B------:R-:W-:Y:S01]  /*21bc0*/  LOP3.LUT R0, R0, 0xffffffc, RZ, 0xc0, !PT ;  /* 0x0ffffffc00007812 */ /* 0x000fe200078ec0ff */
[----:B------:R-:W-:Y:S01]  /*21bd0*/  UMOV UR14, UR6 ;  /* 0x00000006000e7c82 */ /* 0x000fe20008000000 */
[----:B------:R-:W-:Y:S01]  /*21be0*/  SHF.R.S32.HI R2, RZ, 0x2, R2 ;  /* 0x00000002ff027819 */ /* 0x000fe20000011402 */
[----:B------:R-:W-:Y:S01]  /*21bf0*/  UMOV UR15, UR7 ;  /* 0x00000007000f7c82 */ /* 0x000fe20008000000 */
[----:B------:R-:W-:Y:S01]  /*21c00*/  LEA.HI R21, R41, R40, RZ, 0x6 ;  /* 0x0000002829157211 */ /* 0x000fe200078f30ff */
[----:B------:R-:W-:Y:S01]  /*21c10*/  IMAD.IADD R0, R34, 0x1, -R0 ;  /* 0x0000000122007824 */ /* 0x000fe200078e0a00 */
[----:B------:R-:W-:-:S02]  /*21c20*/  USEL UR9, UR9, URZ, !UP1 ;  /* 0x0000003f09097287 */ /* 0x000fc4000c800000 */
[----:B------:R-:W-:Y:S01]  /*21c30*/  UIMAD.WIDE.U32 UR14, UR16, UR10, UR14 ;  /* 0x0000000a100e72a5 */ /* 0x000fe2000f8e000e */
        /* <DEDUP_REMOVED lines=50> */
[----:B------:R-:W-:-:S03]  /*21f60*/  SHF.R.S32.HI R53, RZ, 0x1f, R0 ;  /* 0x0000001fff357819 */ /* 0x000fc60000011400 */
        /* <DEDUP_REMOVED lines=9> */
[C---:B------:R-:W-:Y:S01]  /*22000*/  IMAD R5, R7.reuse, c[0x0][0x3e4], R6 ;  /* 0x0000f90007057a24 */ /* 0x040fe200078e0206 */
[----:B------:R-:W-:Y:S01]  /*22010*/  SHFL.IDX PT, R14, R9, 0x1, 0x1c1f ;  /* 0x003c1f00090e7f89 */ /* 0x000fe200000e0000 */
[----:B------:R-:W-:Y:S01]  /*22020*/  IMAD.WIDE.U32 R6, R7, c[0x0][0x3e0], R2 ;  /* 0x0000f80007067a25 */ /* 0x000fe200078e0002 */
[----:B------:R-:W-:Y:S02]  /*22030*/  LEA.HI.X R3, R4, c[0x0][0x454], R8, 0x2, P0 ;  /* 0x0001150004037a11 */ /* 0x000fe400000f1408 */
[----:B------:R-:W-:Y:S01]  /*22040*/  SHF.R.S32.HI R10, RZ, 0x1f, R18 ;  /* 0x0000001fff0a7819 */ /* 0x000fe20000011412 */
[----:B-----5:R-:W-:Y:S02]  /*22050*/  IMAD R2, R12, c[0x0][0x4e8], RZ ;  /* 0x00013a000c027a24 */ /* 0x020fe400078e02ff */
[----:B------:R-:W1:Y:S01]  /*22060*/  SHFL.IDX PT, R17, R3, RZ, 0x1c1f ;  /* 0x001c1fff03117589 */ /* 0x000e6200000e0000 */
[----:B------:R-:W-:Y:S02]  /*22070*/  IMAD.MOV.U32 R4, RZ, RZ, R6 ;  /* 0x000000ffff047224 */ /* 0x000fe400078e0006 */
[----:B------:R-:W-:Y:S01]  /*22080*/  IMAD R8, R22, 0x80, R11 ;  /* 0x0000008016087824 */ /* 0x000fe200078e020b */
[----:B------:R-:W2:Y:S01]  /*22090*/  SHFL.IDX PT, R15, R3, 0x1, 0x1c1f ;  /* 0x003c1f00030f7f89 */ /* 0x000ea200000e0000 */
[----:B------:R-:W-:-:S02]  /*220a0*/  IMAD R6, R10, c[0x0][0x3d8], RZ ;  /* 0x0000f6000a067a24 */ /* 0x000fc400078e02ff */
[----:B------:R-:W-:Y:S01]  /*220b0*/  IMAD.IADD R5, R7, 0x1, R5 ;  /* 0x0000000107057824 */ /* 0x000fe200078e0205 */
[----:B------:R-:W-:Y:S01]  /*220c0*/  SHFL.IDX PT, R12, R9, 0x2, 0x1c1f ;  /* 0x005c1f00090c7f89 */ /* 0x000fe200000e0000 */
[----:B------:R-:W-:Y:S01]  /*220d0*/  IADD3 R7, R8, 0x8, RZ ;  /* 0x0000000808077810 */ /* 0x000fe20007ffe0ff */
[----:B------:R-:W-:Y:S01]  /*220e0*/  IMAD R6, R18, c[0x0][0x3dc], R6 ;  /* 0x0000f70012067a24 */ /* 0x000fe200078e0206 */
[-C--:B------:R-:W-:Y:S01]  /*220f0*/  ISETP.GE.OR P5, PT, R8, R2.reuse, P1 ;  /* 0x000000020800720c */ /* 0x080fe20000fa6670 */
[----:B------:R-:W3:Y:S01]  /*22100*/  SHFL.IDX PT, R13, R3, 0x2, 0x1c1f ;  /* 0x005c1f00030d7f89 */ /* 0x000ee200000e0000 */
[----:B------:R-:W-:Y:S01]  /*22110*/  IMAD.WIDE.U32 R4, R18, c[0x0][0x3d8], R4 ;  /* 0x0000f60012047a25 */ /* 0x000fe200078e0004 */
[----:B------:R-:W-:Y:S02]  /*22120*/  ISETP.GE.OR P4, PT, R7, R2, P1 ;  /* 0x000000020700720c */ /* 0x000fe40000f86670 */
[----:B------:R-:W-:Y:S01]  /*22130*/  SHFL.IDX PT, R10, R9, 0x3, 0x1c1f ;  /* 0x007c1f00090a7f89 */ /* 0x000fe200000e0000 */
[----:B------:R-:W-:Y:S01]  /*22140*/  IMAD.IADD R6, R5, 0x1, R6 ;  /* 0x0000000105067824 */ /* 0x000fe200078e0206 */
[C---:B------:R-:W-:Y:S01]  /*22150*/  LEA R5, P2, R4.reuse, c[0x0][0x380], 0x1 ;  /* 0x0000e00004057a11 */ /* 0x040fe200078408ff */
[----:B------:R-:W-:Y:S01]  /*22160*/  IMAD.SHL.U32 R7, R21, 0x8, RZ ;  /* 0x0000000815077824 */ /* 0x000fe200078e00ff */
[----:B------:R4:W3:Y:S02]  /*22170*/  SHFL.IDX PT, R11, R3, 0x3, 0x1c1f ;  /* 0x007c1f00030b7f89 */ /* 0x0008e400000e0000 */
[----:B------:R-:W-:-:S02]  /*22180*/  LEA.HI.X R4, R4, c[0x0][0x384], R6, 0x1, P2 ;  /* 0x0000e10004047a11 */ /* 0x000fc400010f0c06 */
[----:B------:R-:W-:Y:S01]  /*22190*/  LOP3.LUT R7, R20, 0x7ffffe00, R7, 0xf8, !PT ;  /* 0x7ffffe0014077812 */ /* 0x000fe200078ef807 */
[----:B-1----:R-:W-:Y:S04]  /*221a0*/  @!P5 ST.E [R16.64], R36 ;  /* 0x000000241000d985 */ /* 0x002fe8000c101916 */
[----:B--2---:R-:W-:Y:S01]  /*221b0*/  @!P4 ST.E [R14.64], R37 ;  /* 0x000000250e00c985 */ /* 0x004fe2000c101916 */
[----:B------:R-:W-:-:S03]  /*221c0*/  IMAD.SHL.U32 R6, R7, 0x2, RZ ;  /* 0x0000000207067824 */ /* 0x000fc600078e00ff */
[----:B------:R-:W-:Y:S04]  /*221d0*/  SHFL.IDX PT, R9, R4, RZ, 0x181f ;  /* 0x00181fff04097589 */ /* 0x000fe800000e0000 */
[----:B------:R-:W-:Y:S04]  /*221e0*/  SHFL.IDX PT, R14, R5, 0x2, 0x181f ;  /* 0x00581f00050e7f89 */ /* 0x000fe800000e0000 */
[----:B------:R-:W-:Y:S01]  /*221f0*/  SHFL.IDX PT, R44, R4, 0x2, 0x181f ;  /* 0x00581f00042c7f89 */ /* 0x000fe200000e0000 */
[C---:B----4-:R-:W-:Y:S02]  /*22200*/  IADD3 R3, R8.reuse, 0x40, RZ ;  /* 0x0000004008037810 */ /* 0x050fe40007ffe0ff */
[----:B------:R-:W-:Y:S01]  /*22210*/  IADD3 R8, R8, 0x48, RZ ;  /* 0x0000004808087810 */ /* 0x000fe20007ffe0ff */
[----:B------:R-:W-:Y:S01]  /*22220*/  SHFL.IDX PT, R15, R5, 0x3, 0x181f ;  /* 0x00781f00050f7f89 */ /* 0x000fe200000e0000 */
        /* <DEDUP_REMOVED lines=69> */
.L_x_792:
        /* <DEDUP_REMOVED lines=31> */
.L_x_794:
        /* <DEDUP_REMOVED lines=43> */
.L_x_796:
[----:B------:R-:W-:Y:S05]  /*22b20*/  BSYNC B0 ;  /* 0x0000000000007941 */ /* 0x000fea0003800000 */
.L_x_795:
        /* <DEDUP_REMOVED lines=109> */
.L_x_797:
        /* <DEDUP_REMOVED lines=16> */
.L_x_1606:


//--------------------- .text._ZN7cutlass13device_kernelIN5flash19enable_sm80_to_sm89INS1_16FlashAttnFwdSm80INS1_25CollectiveMainloopFwdSm80ILi4ELi1ELb0EN4cute5tupleIJNS5_1CILi128EEENS7_ILi112EEENS7_ILi64EEEEEELi64ENS_6half_tEfNS_4arch4Sm80ELb0ELb0ELb0ELb0ELb1ELb0ELb1ELb0EEENS1_21CollectiveEpilogueFwdINS6_IJS8_SA_S9_EEENS6_IJNS7_ILi1EEESI_SI_EEESC_SE_Li128ELb0ELb1ELb0ELb0EEENS1_19SingleTileSchedulerILb0ELb0ELb1ELi128EEEEEEEEEvNT_6ParamsE --------------------------
	.section	.text._ZN7cutlass13device_kernelIN5flash19enable_sm80_to_sm89INS1_16FlashAttnFwdSm80INS1_25CollectiveMainloopFwdSm80ILi4ELi1ELb0EN4cute5tupleIJNS5_1CILi128EEENS7_ILi112EEENS7_ILi64EEEEEELi64ENS_6half_tEfNS_4arch4Sm80ELb0ELb0ELb0ELb0ELb1ELb0ELb1ELb0EEENS1_21CollectiveEpilogueFwdINS6_IJS8_SA_S9_EEENS6_IJNS7_ILi1EEESI_SI_EEESC_SE_Li128ELb0ELb1ELb0ELb0EEENS1_19SingleTileSchedulerILb0ELb0ELb1ELi128EEEEEEEEEvNT_6ParamsE,"ax",@progbits
	.sectioninfo	@"SHI_REGISTERS=255"
	.align	128
.text._ZN7cutlass13device_kernelIN5flash19enable_sm80_to_sm89INS1_16FlashAttnFwdSm80INS1_25CollectiveMainloopFwdSm80ILi4ELi1ELb0EN4cute5tupleIJNS5_1CILi128EEENS7_ILi112EEENS7_ILi64EEEEEELi64ENS_6half_tEfNS_4arch4Sm80ELb0ELb0ELb0ELb0ELb1ELb0ELb1ELb0EEENS1_21CollectiveEpilogueFwdINS6_IJS8_SA_S9_EEENS6_IJNS7_ILi1EEESI_SI_EEESC_SE_Li128ELb0ELb1ELb0ELb0EEENS1_19SingleTileSchedulerILb0ELb0ELb1ELi128EEEEEEEEEvNT_6ParamsE:
        .type           _ZN7cutlass13device_kernelIN5flash19enable_sm80_to_sm89INS1_16FlashAttnFwdSm80INS1_25CollectiveMainloopFwdSm80ILi4ELi1ELb0EN4cute5tupleIJNS5_1CILi128EEENS7_ILi112EEENS7_ILi64EEEEEELi64ENS_6half_tEfNS_4arch4Sm80ELb0ELb0ELb0ELb0ELb1ELb0ELb1ELb0EEENS1_21CollectiveEpilogueFwdINS6_IJS8_SA_S9_EEENS6_IJNS7_ILi1EEESI_SI_EEESC_SE_Li128ELb0ELb1ELb0ELb0EEENS1_19SingleTileSchedulerILb0ELb0ELb1ELi128EEEEEEEEEvNT_6ParamsE,@function
        .size           _ZN7cutlass13device_kernelIN5flash19enable_sm80_to_sm89INS1_16FlashAttnFwdSm80INS1_25CollectiveMainloopFwdSm80ILi4ELi1ELb0EN4cute5tupleIJNS5_1CILi128EEENS7_ILi112EEENS7_ILi64EEEEEELi64ENS_6half_tEfNS_4arch4Sm80ELb0ELb0ELb0ELb0ELb1ELb0ELb1ELb0EEENS1_21CollectiveEpilogueFwdINS6_IJS8_SA_S9_EEENS6_IJNS7_ILi1EEESI_SI_EEESC_SE_Li128ELb0ELb1ELb0ELb0EEENS1_19SingleTileSchedulerILb0ELb0ELb1ELi128EEEEEEEEEvNT_6ParamsE,(.L_x_1607 - _ZN7cutlass13device_kernelIN5flash19enable_sm80_to_sm89INS1_16FlashAttnFwdSm80INS1_25CollectiveMainloopFwdSm80ILi4ELi1ELb0EN4cute5tupleIJNS5_1CILi128EEENS7_ILi112EEENS7_ILi64EEEEEELi64ENS_6half_tEfNS_4arch4Sm80ELb0ELb0ELb0ELb0ELb1ELb0ELb1ELb0EEENS1_21CollectiveEpilogueFwdINS6_IJS8_SA_S9_EEENS6_IJNS7_ILi1EEESI_SI_EEESC_SE_Li128ELb0ELb1ELb0ELb0EEENS1_19SingleTileSchedulerILb0ELb0ELb1ELi128EEEEEEEEEvNT_6ParamsE)
        .other          _ZN7cutlass13device_kernelIN5flash19enable_sm80_to_sm89INS1_16FlashAttnFwdSm80INS1_25CollectiveMainloopFwdSm80ILi4ELi1ELb0EN4cute5tupleIJNS5_1CILi128EEENS7_ILi112EEENS7_ILi64EEEEEELi64ENS_6half_tEfNS_4arch4Sm80ELb0ELb0ELb0ELb0ELb1ELb0ELb1ELb0EEENS1_21CollectiveEpilogueFwdINS6_IJS8_SA_S9_EEENS6_IJNS7_ILi1EEESI_SI_EEESC_SE_Li128ELb0ELb1ELb0ELb0EEENS1_19SingleTileSchedulerILb0ELb0ELb1ELi128EEEEEEEEEvNT_6ParamsE,@"STO_CUDA_ENTRY STV_DEFAULT"
_ZN7cutlass13device_kernelIN5flash19enable_sm80_to_sm89INS1_16FlashAttnFwdSm80INS1_25CollectiveMainloopFwdSm80ILi4ELi1ELb0EN4cute5tupleIJNS5_1CILi128EEENS7_ILi112EEENS7_ILi64EEEEEELi64ENS_6half_tEfNS_4arch4Sm80ELb0ELb0ELb0ELb0ELb1ELb0ELb1ELb0EEENS1_21CollectiveEpilogueFwdINS6_IJS8_SA_S9_EEENS6_IJNS7_ILi1EEESI_SI_EEESC_SE_Li128ELb0ELb1ELb0ELb0EEENS1_19SingleTileSchedulerILb0ELb0ELb1ELi128EEEEEEEEEvNT_6ParamsE:
        /* <DEDUP_REMOVED lines=128> */
[C---:B-1----:R-:W-:Y:S02]  /*0800*/  IADD3 R12, R13.reuse, 0x40, RZ ;  /* 0x000000400d0c7810 */ /* 0x042fe40007ffe0ff */
[----:B--2---:R-:W-:Y:S01]  /*0810*/  @!P3 LEA R2, P6, R76, R4, 0x1 ;  /* 0x000000044c02b211 */ /* 0x004fe200078c08ff */
        /* <DEDUP_REMOVED lines=17> */
[----:B----4-:R-:W-:Y:S01]  /*0930*/  @!P4 LEA R2, P1, R76, R9, 0x1 ;  /* 0x000000094c02c211 */ /* 0x010fe200078208ff */
        /* <DEDUP_REMOVED lines=9> */
[----:B------:R-:W-:Y:S01]  /*09d0*/  @!P6 IMAD.SHL.U32 R8, R132, 0x2, RZ ;  /* 0x000000028408e824 */ /* 0x000fe200078e00ff */
        /* <DEDUP_REMOVED lines=42> */
[----:B------:R-:W-:Y:S01]  /*0c80*/  ULDC.64 UR4, c[0x0][0x210] ;  /* 0x0000840000047ab9 */ /* 0x000fe20000000a00 */
[----:B------:R-:W-:Y:S01]  /*0c90*/  IADD3 R31, -R16, UR18, RZ ;  /* 0x00000012101f7c10 */ /* 0x000fe2000fffe1ff */
[----:B------:R-:W-:Y:S01]  /*0ca0*/  UIMAD UR6, UR6, UR4, URZ ;  /* 0x00000004060672a4 */ /* 0x000fe2000f8e023f */
[----:B------:R-:W-:Y:S01]  /*0cb0*/  SHF.R.S32.HI R9, RZ, 0x4, R10 ;  /* 0x00000004ff097819 */ /* 0x000fe2000001140a */
[----:B------:R-:W-:Y:S01]  /*0cc0*/  IMAD R0, R24, c[0x0][0x1e0], RZ ;  /* 0x0000780018007a24 */ /* 0x000fe200078e02ff */
[C---:B------:R-:W-:Y:S01]  /*0cd0*/  ISETP.GE.AND P5, PT, R31.reuse, 0x1, PT ;  /* 0x000000011f00780c */ /* 0x040fe20003fa6270 */
[----:B------:R-:W-:Y:S01]  /*0ce0*/  UIMAD.WIDE.U32 UR22, UR7, UR4, URZ ;  /* 0x00000004071672a5 */ /* 0x000fe2000f8e003f */
[----:B------:R-:W-:Y:S01]  /*0cf0*/  ISETP.GE.AND P4, PT, R31, 0x11, PT ;  /* 0x000000111f00780c */ /* 0x000fe20003f86270 */
[----:B------:R-:W-:Y:S01]  /*0d00*/  IMAD R0, R249, c[0x0][0x1e4], R0 ;  /* 0x00007900f9007a24 */ /* 0x000fe200078e0200 */
[----:B------:R-:W-:Y:S01]  /*0d10*/  ISETP.GE.AND P6, PT, R31, 0x41, PT ;  /* 0x000000411f00780c */ /* 0x000fe20003fc6270 */
        /* <DEDUP_REMOVED lines=26> */
[C---:B--2---:R-:W-:Y:S02]  /*0ec0*/  @P5 LEA.HI.X R5, R76.reuse, R5, R133, 0x1, P2 ;  /* 0x000000054c055211 */ /* 0x044fe400010f0c85 */
[----:B------:R-:W-:Y:S01]  /*0ed0*/  ISETP.GE.AND P2, PT, R31, 0x31, PT ;  /* 0x000000311f00780c */ /* 0x000fe20003f46270 */
[----:B------:R-:W-:Y:S01]  /*0ee0*/  SHFL.IDX PT, R18, R6, 0x5, 0x181f ;  /* 0x00b81f0006127f89 */ /* 0x000fe200000e0000 */
[----:B---3--:R-:W-:-:S03]  /*0ef0*/  @P4 LEA R2, P1, R76, R2, 0x1 ;  /* 0x000000024c024211 */ /* 0x008fc600078208ff */
[----:B------:R1:W-:Y:S01]  /*0f00*/  @P5 LDGSTS.E.BYPASS.LTC128B.128 [R0+0x3900], [R4.64], !P3 ;  /* 0x0390000004005fae */ /* 0x0003e2000d901d4c */
[----:B----4-:R-:W-:Y:S02]  /*0f10*/  @P4 LEA.HI.X R3, R76, R8, R133, 0x1, P1 ;  /* 0x000000084c034211 */ /* 0x010fe400008f0c85 */
[C---:B------:R-:W-:Y:S01]  /*0f20*/  ISETP.GE.AND P1, PT, R31.reuse, 0x21, PT ;  /* 0x000000211f00780c */ /* 0x040fe20003f26270 */
        /* <DEDUP_REMOVED lines=21> */
[C---:B-1----:R-:W-:Y:S01]  /*1080*/  @P2 IMAD.SHL.U32 R7, R132.reuse, 0x2, RZ ;  /* 0x0000000284072824 */ /* 0x042fe200078e00ff */
[----:B------:R-:W-:Y:S01]  /*1090*/  LOP3.LUT R4, R9, 0x8, R4, 0xf8, !PT ;  /* 0x0000000809047812 */ /* 0x000fe200078ef804 */
[----:B--2---:R-:W-:-:S05]  /*10a0*/  @P1 IMAD.SHL.U32 R0, R132, 0x2, RZ ;  /* 0x0000000284001824 */ /* 0x004fca00078e00ff */
[----:B------:R3:W-:Y:S02]  /*10b0*/  @P1 LDGSTS.E.BYPASS.LTC128B.128 [R0+0x4900], [R2.64], !P3 ;  /* 0x0490000002001fae */ /* 0x0007e4000d901d4c */
[----:B---3--:R-:W-:Y:S02]  /*10c0*/  @P2 LEA R2, P1, R76, R5, 0x1 ;  /* 0x000000054c022211 */ /* 0x008fe400078208ff */
[----:B------:R-:W-:Y:S01]  /*10d0*/  SHF.R.U32.HI R0, RZ, 0x3, R9 ;  /* 0x00000003ff007819 */ /* 0x000fe20000011609 */
[----:B------:R-:W-:Y:S01]  /*10e0*/  @P6 IMAD.SHL.U32 R9, R132, 0x2, RZ ;  /* 0x0000000284096824 */ /* 0x000fe200078e00ff */
        /* <DEDUP_REMOVED lines=131> */
.L_x_798:
[C---:B-1234-:R-:W-:Y:S01]  /*1920*/  HMMA.16816.F32 R32, R8.reuse, R60, RZ ;  /* 0x0000003c0820723c */ /* 0x05efe200000018ff */
[----:B------:R-:W-:Y:S01]  /*1930*/  IMAD.MOV.U32 R0, RZ, RZ, 0x40 ;  /* 0x00000040ff007424 */ /* 0x000fe200078e00ff */
[----:B------:R-:W-:Y:S01]  /*1940*/  LOP3.LUT P2, RZ, R30, 0x4, RZ, 0xc0, !PT ;  /* 0x000000041eff7812 */ /* 0x000fe2000784c0ff */
[----:B------:R-:W-:Y:S01]  /*1950*/  IMAD R235, R4, 0x2, R234 ;  /* 0x0000000204eb7824 */ /* 0x000fe200078e02ea */
[----:B------:R-:W0:Y:S01]  /*1960*/  LDGDEPBAR ;  /* 0x00000000000079af */ /* 0x000e220000000000 */
[----:B------:R-:W-:Y:S01]  /*1970*/  UISETP.GE.AND UP0, UPT, UR10, 0x71, UPT ;  /* 0x000000710a00788c */ /* 0x000fe2000bf06270 */
[----:B------:R-:W-:Y:S01]  /*1980*/  SEL R0, R0, 0xffffffc0, !P2 ;  /* 0xffffffc000007807 */ /* 0x000fe20005000000 */
[----:B------:R-:W-:Y:S01]  /*1990*/  IMAD R236, R3, 0x2, R235 ;  /* 0x0000000203ec7824 */ /* 0x000fe200078e02eb */
[----:B------:R-:W-:Y:S02]  /*19a0*/  HMMA.16816.F32 R24, R8, R56, RZ ;  /* 0x000000380818723c */ /* 0x000fe400000018ff */
[----:B------:R-:W-:-:S02]  /*19b0*/  IADD3 R233, R135, R0, RZ ;  /* 0x0000000087e97210 */ /* 0x000fc40007ffe0ff */
[----:B------:R-:W-:Y:S01]  /*19c0*/  IADD3 R232, R238, R0, RZ ;  /* 0x00000000eee87210 */ /* 0x000fe20007ffe0ff */
[----:B------:R-:W-:Y:S01]  /*19d0*/  IMAD.IADD R0, R79, 0x1, R78 ;  /* 0x000000014f007824 */ /* 0x000fe200078e024e */
[----:B------:R-:W-:Y:S02]  /*19e0*/  PLOP3.LUT P2, PT, PT, PT, UP0, 0x80, 0x0 ;  /* 0x000000000000781c */ /* 0x000fe40003f4f008 */
[C---:B------:R-:W-:Y:S01]  /*19f0*/  HMMA.16816.F32 R36, R8.reuse, R64, RZ ;  /* 0x000000400824723c */ /* 0x040fe200000018ff */
[----:B------:R-:W-:Y:S07]  /*1a00*/  LDSM.16.M88.4 R28, [R232+0x2800] ;  /* 0x00280000e81c783b */ /* 0x000fee0000000200 */
[C---:B------:R-:W-:Y:S08]  /*1a10*/  HMMA.16816.F32 R68, R8.reuse, R52, RZ ;  /* 0x000000340844723c */ /* 0x040ff000000018ff */
[C---:B------:R-:W-:Y:S08]  /*1a20*/  HMMA.16816.F32 R72, R8.reuse, R48, RZ ;  /* 0x000000300848723c */ /* 0x040ff000000018ff */
[----:B------:R-:W-:Y:S08]  /*1a30*/  HMMA.16816.F32 R80, R8, R44, RZ ;  /* 0x0000002c0850723c */ /* 0x000ff000000018ff */
[-C--:B------:R-:W-:Y:S08]  /*1a40*/  HMMA.16816.F32 R164, R12, R40.reuse, RZ ;  /* 0x000000280ca4723c */ /* 0x080ff000000018ff */
[C---:B------:R-:W-:Y:S08]  /*1a50*/  HMMA.16816.F32 R84, R8.reuse, R40, RZ ;  /* 0x000000280854723c */ /* 0x040ff000000018ff */
[C---:B------:R-:W-:Y:S08]  /*1a60*/  HMMA.16816.F32 R100, R8.reuse, R66, RZ ;  /* 0x000000420864723c */ /* 0x040ff000000018ff */
[C---:B------:R-:W-:Y:S08]  /*1a70*/  HMMA.16816.F32 R96, R8.reuse, R62, RZ ;  /* 0x0000003e0860723c */ /* 0x040ff000000018ff */
[C---:B------:R-:W-:Y:S08]  /*1a80*/  HMMA.16816.F32 R92, R8.reuse, R58, RZ ;  /* 0x0000003a085c723c */ /* 0x040ff000000018ff */
[C---:B------:R-:W-:Y:S08]  /*1a90*/  HMMA.16816.F32 R136, R8.reuse, R54, RZ ;  /* 0x000000360888723c */ /* 0x040ff000000018ff */
[C---:B------:R-:W-:Y:S08]  /*1aa0*/  HMMA.16816.F32 R184, R8.reuse, R50, RZ ;  /* 0x0000003208b8723c */ /* 0x040ff000000018ff */
[C---:B------:R-:W-:Y:S08]  /*1ab0*/  HMMA.16816.F32 R200, R8.reuse, R46, RZ ;  /* 0x0000002e08c8723c */ /* 0x040ff000000018ff */
[----:B------:R-:W-:Y:S08]  /*1ac0*/  HMMA.16816.F32 R196, R8, R42, RZ ;  /* 0x0000002a08c4723c */ /* 0x000ff000000018ff */
[C---:B------:R-:W-:Y:S08]  /*1ad0*/  HMMA.16816.F32 R168, R12.reuse, R44, RZ ;  /* 0x0000002c0ca8723c */ /* 0x040ff000000018ff */
[----:B------:R-:W-:Y:S08]  /*1ae0*/  HMMA.16816.F32 R140, R12, R46, RZ ;  /* 0x0000002e0c8c723c */ /* 0x000ff000000018ff */
[----:B------:R-:W-:Y:S08]  /*1af0*/  HMMA.16816.F32 R44, R16, R124, R32 ;  /* 0x0000007c102c723c */ /* 0x000ff00000001820 */
[C---:B------:R-:W-:Y:S08]  /*1b00*/  HMMA.16816.F32 R192, R12.reuse, R64, RZ ;  /* 0x000000400cc0723c */ /* 0x040ff000000018ff */
[C---:B------:R-:W-:Y:S08]  /*1b10*/  HMMA.16816.F32 R188, R12.reuse, R60, RZ ;  /* 0x0000003c0cbc723c */ /* 0x040ff000000018ff */
[C---:B------:R-:W-:Y:S08]  /*1b20*/  HMMA.16816.F32 R180, R12.reuse, R56, RZ ;  /* 0x000000380cb4723c */ /* 0x040ff000000018ff */
[C---:B------:R-:W-:Y:S08]  /*1b30*/  HMMA.16816.F32 R176, R12.reuse, R52, RZ ;  /* 0x000000340cb0723c */ /* 0x040ff000000018ff */
[C---:B------:R-:W-:Y:S08]  /*1b40*/  HMMA.16816.F32 R172, R12.reuse, R48, RZ ;  /* 0x000000300cac723c */ /* 0x040ff000000018ff */
[C---:B------:R-:W-:Y:S01]  /*1b50*/  HMMA.16816.F32 R160, R12.reuse, R66, RZ ;  /* 0x000000420ca0723c */ /* 0x040fe200000018ff */
[----:B------:R-:W-:Y:S07]  /*1b60*/  LDSM.16.M88.4 R64, [R233+0x4900] ;  /* 0x00490000e940783b */ /* 0x000fee0000000200 */
[C---:B------:R-:W-:Y:S01]  /*1b70*/  HMMA.16816.F32 R156, R12.reuse, R62, RZ ;  /* 0x0000003e0c9c723c */ /* 0x040fe200000018ff */
[----:B------:R-:W-:Y:S07]  /*1b80*/  LDSM.16.M88.4 R60, [R233+0x5100] ;  /* 0x00510000e93c783b */ /* 0x000fee0000000200 */
[C---:B------:R-:W-:Y:S01]  /*1b90*/  HMMA.16816.F32 R152, R12.reuse, R58, RZ ;  /* 0x0000003a0c98723c */ /* 0x040fe200000018ff */
[----:B------:R-:W-:Y:S07]  /*1ba0*/  LDSM.16.M88.4 R56, [R233+0x5900] ;  /* 0x00590000e938783b */ /* 0x000fee0000000200 */
[C---:B------:R-:W-:Y:S01]  /*1bb0*/  HMMA.16816.F32 R148, R12.reuse, R54, RZ ;  /* 0x000000360c94723c */ /* 0x040fe200000018ff */
[----:B------:R-:W-:Y:S07]  /*1bc0*/  LDSM.16.M88.4 R52, [R233+0x6100] ;  /* 0x00610000e934783b */ /* 0x000fee0000000200 */
[C---:B------:R-:W-:Y:S08]  /*1bd0*/  HMMA.16816.F32 R144, R12.reuse, R50, RZ ;  /* 0x000000320c90723c */ /* 0x040ff000000018ff */
[----:B------:R-:W-:Y:S08]  /*1be0*/  HMMA.16816.F32 R88, R12, R42, RZ ;  /* 0x0000002a0c58723c */ /* 0x000ff000000018ff */
[C---:B------:R-:W-:Y:S01]  /*1bf0*/  HMMA.16816.F32 R32, R16.reuse, R120, R24 ;  /* 0x000000781020723c */ /* 0x040fe20000001818 */
[----:B------:R-:W1:Y:S07]  /*1c00*/  LDSM.16.M88.4 R24, [R235+0x9100] ;  /* 0x00910000eb18783b */ /* 0x000e6e0000000200 */
[C---:B------:R-:W-:Y:S08]  /*1c10*/  HMMA.16816.F32 R48, R16.reuse, R128, R36 ;  /* 0x000000801030723c */ /* 0x040ff00000001824 */
[C---:B------:R-:W-:Y:S01]  /*1c20*/  HMMA.16816.F32 R12, R16.reuse, R116, R68 ;  /* 0x00000074100c723c */ /* 0x040fe20000001844 */
[----:B------:R-:W-:Y:S07]  /*1c30*/  LDSM.16.M88.4 R68, [R233+0x4100] ;  /* 0x00410000e944783b */ /* 0x000fee0000000200 */
[C---:B------:R-:W-:Y:S01]  /*1c40*/  HMMA.16816.F32 R8, R16.reuse, R112, R72 ;  /* 0x000000701008723c */ /* 0x040fe20000001848 */
[----:B------:R-:W2:Y:S07]  /*1c50*/  LDSM.16.M88.4 R72, [R233+0x3900] ;  /* 0x00390000e948783b */ /* 0x000eae0000000200 */
[----:B------:R-:W-:Y:S01]  /*1c60*/  HMMA.16816.F32 R36, R16, R108, R80 ;  /* 0x0000006c1024723c */ /* 0x000fe20000001850 */
[----:B------:R-:W3:Y:S07]  /*1c70*/  LDSM.16.M88.4 R80, [R233+0x6900] ;  /* 0x00690000e950783b */ /* 0x000eee0000000200 */
[-C--:B------:R-:W-:Y:S08]  /*1c80*/  HMMA.16816.F32 R164, R20, R104.reuse, R164 ;  /* 0x0000006814a4723c */ /* 0x080ff000000018a4 */
[C---:B------:R-:W-:Y:S08]  /*1c90*/  HMMA.16816.F32 R40, R16.reuse, R104, R84 ;  /* 0x000000681028723c */ /* 0x040ff00000001854 */
[C---:B------:R-:W-:Y:S08]  /*1ca0*/  HMMA.16816.F32 R204, R16.reuse, R130, R100 ;  /* 0x0000008210cc723c */ /* 0x040ff00000001864 */
[----:B------:R-:W-:Y:S01]  /*1cb0*/  HMMA.16816.F32 R208, R16, R126, R96 ;  /* 0x0000007e10d0723c */ /* 0x000fe20000001860 */
[----:B------:R-:W-:Y:S01]  /*1cc0*/  IMAD.MOV.U32 R7, RZ, RZ, R164 ;  /* 0x000000ffff077224 */ /* 0x000fe200078e00a4 */
[----:B------:R-:W-:Y:S01]  /*1cd0*/  MOV R6, R165 ;  /* 0x000000a500067202 */ /* 0x000fe20000000f00 */
[----:B------:R-:W-:Y:S01]  /*1ce0*/  IMAD.MOV.U32 R5, RZ, RZ, R166 ;  /* 0x000000ffff057224 */ /* 0x000fe200078e00a6 */
[----:B------:R-:W-:-:S04]  /*1cf0*/  MOV R2, R167 ;  /* 0x000000a700027202 */ /* 0x000fc80000000f00 */
[C---:B------:R-:W-:Y:S08]  /*1d00*/  HMMA.16816.F32 R220, R16.reuse, R122, R92 ;  /* 0x0000007a10dc723c */ /* 0x040ff0000000185c */
[C---:B------:R-:W-:Y:S08]  /*1d10*/  HMMA.16816.F32 R216, R16.reuse, R118, R136 ;  /* 0x0000007610d8723c */ /* 0x040ff00000001888 */
[C---:B------:R-:W-:Y:S08]  /*1d20*/  HMMA.16816.F32 R212, R16.reuse, R114, R184 ;  /* 0x0000007210d4723c */ /* 0x040ff000000018b8 */
[C---:B------:R-:W-:Y:S08]  /*1d30*/  HMMA.16816.F32 R200, R16.reuse, R110, R200 ;  /* 0x0000006e10c8723c */ /* 0x040ff000000018c8 */
[----:B------:R-:W-:Y:S01]  /*1d40*/  HMMA.16816.F32 R196, R16, R106, R196 ;  /* 0x0000006a10c4723c */ /* 0x000fe200000018c4 */
[----:B------:R-:W4:Y:S07]  /*1d50*/  LDSM.16.M88.4 R16, [R235+0x7100] ;  /* 0x00710000eb10783b */ /* 0x000f2e0000000200 */
        /* <DEDUP_REMOVED lines=14> */
[C---:B-1----:R-:W-:Y:S01]  /*1e40*/  HMMA.16816.F32 R148, R24.reuse, R56, R8 ;  /* 0x000000381894723c */ /* 0x042fe20000001808 */
[----:B------:R-:W-:Y:S07]  /*1e50*/  LDSM.16.M88.4 R8, [R236+0x9100] ;  /* 0x00910000ec08783b */ /* 0x000fee0000000200 */
[C---:B------:R-:W-:Y:S01]  /*1e60*/  HMMA.16816.F32 R144, R24.reuse, R52, R36 ;  /* 0x000000341890723c */ /* 0x040fe20000001824 */
[----:B------:R-:W1:Y:S07]  /*1e70*/  LDSM.16.M88.4 R36, [R232+0x1800] ;  /* 0x00180000e824783b */ /* 0x000e6e0000000200 */
[C---:B--2---:R-:W-:Y:S01]  /*1e80*/  HMMA.16816.F32 R168, R24.reuse, R72, R48 ;  /* 0x0000004818a8723c */ /* 0x044fe20000001830 */
[----:B------:R-:W2:Y:S07]  /*1e90*/  LDSM.16.M88.4 R48, [R232] ;  /* 0x00000000e830783b */ /* 0x000eae0000000200 */
[C---:B------:R-:W-:Y:S01]  /*1ea0*/  HMMA.16816.F32 R160, R24.reuse, R68, R44 ;  /* 0x0000004418a0723c */ /* 0x040fe2000000182c */
[----:B------:R-:W5:Y:S07]  /*1eb0*/  LDSM.16.M88.4 R44, [R232+0x800] ;  /* 0x00080000e82c783b */ /* 0x000f6e0000000200 */
[C---:B------:R-:W-:Y:S01]  /*1ec0*/  HMMA.16816.F32 R152, R24.reuse, R60, R12 ;  /* 0x0000003c1898723c */ /* 0x040fe2000000180c */
[----:B------:R-:W1:Y:S07]  /*1ed0*/  LDSM.16.M88.4 R12, [R236+0x7100] ;  /* 0x00710000ec0c783b */ /* 0x000e6e0000000200 */
[C---:B------:R-:W-:Y:S01]  /*1ee0*/  HMMA.16816.F32 R156, R24.reuse, R64, R32 ;  /* 0x00000040189c723c */ /* 0x040fe20000001820 */
[----:B------:R-:W-:Y:S07]  /*1ef0*/  LDSM.16.M88.4 R32, [R232+0x2000] ;  /* 0x00200000e820783b */ /* 0x000fee0000000200 */
[----:B---3--:R-:W-:Y:S01]  /*1f00*/  HMMA.16816.F32 R112, R24, R80, R40 ;  /* 0x000000501870723c */ /* 0x008fe20000001828 */
[----:B------:R-:W3:Y:S01]  /*1f10*/  LDSM.16.M88.4 R40, [R232+0x1000] ;  /* 0x00100000e828783b */ /* 0x000ee20000000200 */
[----:B------:R-:W-:-:S06]  /*1f20*/  DEPBAR.LE SB0, 0x0 ;  /* 0x000080000000791a */ /* 0x000fcc0000000000 */
[C---:B------:R-:W-:Y:S07]  /*1f30*/  HMMA.16816.F32 R140, R24.reuse, R74, R204 ;  /* 0x0000004a188c723c */ /* 0x040fee00000018cc */
[----:B------:R-:W-:Y:S01]  /*1f40*/  IMAD.MOV.U32 R204, RZ, RZ, R7 ;  /* 0x000000ffffcc7224 */ /* 0x000fe200078e0007 */
[----:B------:R-:W-:Y:S01]  /*1f50*/  MOV R205, R6 ;  /* 0x0000000600cd7202 */ /* 0x000fe20000000f00 */
[----:B------:R-:W-:Y:S01]  /*1f60*/  IMAD.MOV.U32 R206, RZ, RZ, R5 ;  /* 0x000000ffffce7224 */ /* 0x000fe200078e0005 */
[----:B------:R-:W-:Y:S01]  /*1f70*/  MOV R207, R2 ;  /* 0x0000000200cf7202 */ /* 0x000fe20000000f00 */
[----:B------:R-:W-:Y:S08]  /*1f80*/  HMMA.16816.F32 R136, R24, R70, R208 ;  /* 0x000000461888723c */ /* 0x000ff000000018d0 */
[C---:B----4-:R-:W-:Y:S08]  /*1f90*/  HMMA.16816.F32 R104, R16.reuse, R72, R192 ;  /* 0x000000481068723c */ /* 0x050ff000000018c0 */
        /* <DEDUP_REMOVED lines=18> */
[C---:B-1----:R-:W-:Y:S08]  /*20c0*/  HMMA.16816.F32 R172, R8.reuse, R36, R152 ;  /* 0x0000002408ac723c */ /* 0x042ff00000001898 */
[C---:B--2---:R-:W-:Y:S08]  /*20d0*/  HMMA.16816.F32 R168, R8.reuse, R48, R168 ;  /* 0x0000003008a8723c */ /* 0x044ff000000018a8 */
[C---:B------:R-:W-:Y:S08]  /*20e0*/  HMMA.16816.F32 R140, R8.reuse, R50, R140 ;  /* 0x00000032088c723c */ /* 0x040ff0000000188c */
[C---:B-----5:R-:W-:Y:S08]  /*20f0*/  HMMA.16816.F32 R160, R8.reuse, R44, R160 ;  /* 0x0000002c08a0723c */ /* 0x060ff000000018a0 */
[C---:B------:R-:W-:Y:S08]  /*2100*/  HMMA.16816.F32 R136, R8.reuse, R46, R136 ;  /* 0x0000002e0888723c */ /* 0x040ff00000001888 */
[----:B------:R-:W-:Y:S08]  /*2110*/  HMMA.16816.F32 R152, R8, R38, R124 ;  /* 0x000000260898723c */ /* 0x000ff0000000187c */
[C---:B------:R-:W-:Y:S08]  /*2120*/  HMMA.16816.F32 R104, R12.reuse, R48, R104 ;  /* 0x000000300c68723c */ /* 0x040ff00000001868 */
[C---:B------:R-:W-:Y:S08]  /*2130*/  HMMA.16816.F32 R100, R12.reuse, R50, R100 ;  /* 0x000000320c64723c */ /* 0x040ff00000001864 */
[C---:B------:R-:W-:Y:S08]  /*2140*/  HMMA.16816.F32 R96, R12.reuse, R44, R96 ;  /* 0x0000002c0c60723c */ /* 0x040ff00000001860 */
[C---:B------:R-:W-:Y:S08]  /*2150*/  HMMA.16816.F32 R72, R12.reuse, R36, R72 ;  /* 0x000000240c48723c */ /* 0x040ff00000001848 */
[----:B------:R-:W-:Y:S08]  /*2160*/  HMMA.16816.F32 R68, R12, R38, R68 ;  /* 0x000000260c44723c */ /* 0x000ff00000001844 */
        /* <DEDUP_REMOVED lines=19> */
[----:B------:R-:W-:Y:S02]  /*22a0*/  IMAD.U32 R2, RZ, RZ, UR11 ;  /* 0x0000000bff027e24 */ /* 0x000fe4000f8e00ff */
        /* <DEDUP_REMOVED lines=28> */
[----:B------:R-:W-:Y:S04]  /*2470*/  SHFL.IDX PT, R10, R2, RZ, 0x181f ;  /* 0x00181fff020a7589 */ /* 0x000fe800000e0000 */
[----:B------:R-:W2:Y:S04]  /*2480*/  SHFL.IDX PT, R8, R5, 0x2, 0x181f ;  /* 0x00581f0005087f89 */ /* 0x000ea800000e0000 */
[----:B------:R-:W3:Y:S04]  /*2490*/  SHFL.IDX PT, R9, R5, 0x3, 0x181f ;  /* 0x00781f0005097f89 */ /* 0x000ee800000e0000 */
[----:B------:R-:W4:Y:S04]  /*24a0*/  SHFL.IDX PT, R13, R2, 0x1, 0x181f ;  /* 0x00381f00020d7f89 */ /* 0x000f2800000e0000 */
[----:B------:R-:W5:Y:S04]  /*24b0*/  SHFL.IDX PT, R15, R2, 0x2, 0x181f ;  /* 0x00581f00020f7f89 */ /* 0x000f6800000e0000 */
[----:B------:R-:W-:Y:S04]  /*24c0*/  SHFL.IDX PT, R22, R2, 0x3, 0x181f ;  /* 0x00781f0002167f89 */ /* 0x000fe800000e0000 */
[----:B------:R-:W1:Y:S04]  /*24d0*/  SHFL.IDX PT, R11, R5, 0x4, 0x181f ;  /* 0x00981f00050b7f89 */ /* 0x000e6800000e0000 */
        /* <DEDUP_REMOVED lines=9> */
[-C--:B------:R-:W-:Y:S01]  /*2570*/  IADD3 R14, P5, R8, R2.reuse, RZ ;  /* 0x00000002080e7210 */ /* 0x080fe20007fbe0ff */
[--C-:B------:R-:W-:Y:S01]  /*2580*/  IMAD.X R19, R10, 0x1, R5.reuse, P4 ;  /* 0x000000010a137824 */ /* 0x100fe200020e0605 */
[-C--:B---3--:R-:W-:Y:S02]  /*2590*/  IADD3 R12, P4, R9, R2.reuse, RZ ;  /* 0x00000002090c7210 */ /* 0x088fe40007f9e0ff */
[----:B----4-:R-:W-:Y:S01]  /*25a0*/  IADD3.X R17, R13, R5, RZ, P6, !PT ;  /* 0x000000050d117210 */ /* 0x010fe200037fe4ff */
[--C-:B-----5:R-:W-:Y:S01]  /*25b0*/  IMAD.X R15, R15, 0x1, R5.reuse, P5 ;  /* 0x000000010f0f7824 */ /* 0x120fe200028e0605 */
[-C--:B------:R-:W-:Y:S01]  /*25c0*/  IADD3 R10, P6, R11, R2.reuse, RZ ;  /* 0x000000020b0a7210 */ /* 0x080fe20007fde0ff */
        /* <DEDUP_REMOVED lines=14> */
.L_x_799:
[----:B-1----:R-:W-:Y:S01]  /*26b0*/  SHF.R.S32.HI R2, RZ, 0x1f, R77 ;  /* 0x0000001fff027819 */ /* 0x002fe2000001144d */
[----:B------:R-:W-:Y:S01]  /*26c0*/  STL [R1+0x3c], R239 ;  /* 0x00003cef01007387 */ /* 0x000fe20000100800 */
[----:B------:R-:W-:-:S02]  /*26d0*/  IMAD.SHL.U32 R228, R0, 0x2, RZ ;  /* 0x0000000200e47824 */ /* 0x000fc400078e00ff */
[----:B------:R-:W-:Y:S01]  /*26e0*/  LEA.HI R5, R2, R77, RZ, 0x2 ;  /* 0x0000004d02057211 */ /* 0x000fe200078f10ff */
[----:B------:R-:W-:Y:S01]  /*26f0*/  STL [R1+0x38], R238 ;  /* 0x000038ee01007387 */ /* 0x000fe20000100800 */
[----:B------:R-:W-:Y:S01]  /*2700*/  IMAD R231, R3, 0x2, R228 ;  /* 0x0000000203e77824 */ /* 0x000fe200078e02e4 */
[----:B------:R-:W-:Y:S02]  /*2710*/  LEA R229, R4, R228, 0x1 ;  /* 0x000000e404e57211 */ /* 0x000fe400078e08ff */
[----:B------:R-:W-:Y:S01]  /*2720*/  STL [R1+0x34], R237 ;  /* 0x000034ed01007387 */ /* 0x000fe20000100800 */
[----:B------:R-:W-:Y:S02]  /*2730*/  LOP3.LUT R2, R5, 0x7ffffffc, RZ, 0xc0, !PT ;  /* 0x7ffffffc05027812 */ /* 0x000fe400078ec0ff */
[----:B------:R-:W-:Y:S01]  /*2740*/  IMAD R230, R3, 0x2, R229 ;  /* 0x0000000203e67824 */ /* 0x000fe200078e02e5 */
[----:B------:R-:W-:Y:S02]  /*2750*/  STL [R1+0x30], R236 ;  /* 0x000030ec01007387 */ /* 0x000fe40000100800 */
[----:B------:R-:W-:-:S02]  /*2760*/  IMAD.IADD R2, R77, 0x1, -R2 ;  /* 0x000000014d027824 */ /* 0x000fc400078e0a02 */
[----:B------:R-:W-:Y:S04]  /*2770*/  STL [R1+0x2c], R235 ;  /* 0x00002ceb01007387 */ /* 0x000fe80000100800 */
[----:B------:R-:W-:Y:S04]  /*2780*/  STL [R1+0x28], R234 ;  /* 0x000028ea01007387 */ /* 0x000fe80000100800 */
[----:B------:R-:W-:Y:S04]  /*2790*/  STL [R1+0x24], R233 ;  /* 0x000024e901007387 */ /* 0x000fe80000100800 */
[----:B------:R-:W-:Y:S04]  /*27a0*/  STL [R1+0x20], R232 ;  /* 0x000020e801007387 */ /* 0x000fe80000100800 */
[----:B------:R-:W-:Y:S04]  /*27b0*/  STL [R1+0x1c], R135 ;  /* 0x00001c8701007387 */ /* 0x000fe80000100800 */
[----:B------:R-:W-:Y:S04]  /*27c0*/  STL [R1+0x18], R76 ;  /* 0x0000184c01007387 */ /* 0x000fe80000100800 */
[----:B------:R1:W-:Y:S04]  /*27d0*/  STL [R1+0x14], R5 ;  /* 0x0000140501007387 */ /* 0x0003e80000100800 */
[----:B------:R-:W-:Y:S04]  /*27e0*/  LDSM.16.MT88.4 R20, [R228+0x100] ;  /* 0x00010000e414783b */ /* 0x000fe80000004200 */
[----:B------:R-:W-:Y:S04]  /*27f0*/  LDSM.16.MT88.4 R24, [R229+0x100] ;  /* 0x00010000e518783b */ /* 0x000fe80000004200 */
[----:B------:R-:W0:Y:S01]  /*2800*/  LDGDEPBAR ;  /* 0x00000000000079af */ /* 0x000e220000000000 */
[----:B-1----:R-:W-:-:S04]  /*2810*/  IMAD.MOV.U32 R5, RZ, RZ, -0x2 ;  /* 0xfffffffeff057424 */ /* 0x002fc800078e00ff */
        /* <DEDUP_REMOVED lines=9> */
[----:B------:R-:W-:Y:S02]  /*28b0*/  FSEL R32, R106, -INF , P4 ;  /* 0xff8000006a207808 */ /* 0x000fe40002000000 */
[----:B------:R-:W-:Y:S02]  /*28c0*/  ISETP.GT.AND P4, PT, R2, 0x9, PT ;  /* 0x000000090200780c */ /* 0x000fe40003f84270 */
[----:B------:R-:W-:Y:S02]  /*28d0*/  FSEL R30, R100, -INF , P5 ;  /* 0xff800000641e7808 */ /* 0x000fe40002800000 */
[----:B------:R-:W-:-:S02]  /*28e0*/  FMNMX.FTZ R5, R10, R29, !PT ;  /* 0x0000001d0a057209 */ /* 0x000fc40007810000 */
[----:B------:R-:W-:Y:S02]  /*28f0*/  FSEL R17, R142, -INF , P5 ;  /* 0xff8000008e117808 */ /* 0x000fe40002800000 */
[----:B------:R-:W-:Y:S02]  /*2900*/  FSEL R13, R140, -INF , P5 ;  /* 0xff8000008c0d7808 */ /* 0x000fe40002800000 */
[----:B------:R-:W-:Y:S02]  /*2910*/  FSEL R34, R102, -INF , P5 ;  /* 0xff80000066227808 */ /* 0x000fe40002800000 */
[----:B------:R-:W-:Y:S02]  /*2920*/  FSEL R16, R171, -INF , P6 ;  /* 0xff800000ab107808 */ /* 0x000fe40003000000 */
[----:B------:R-:W-:Y:S02]  /*2930*/  FSEL R33, R107, -INF , P6 ;  /* 0xff8000006b217808 */ /* 0x000fe40003000000 */
[----:B------:R-:W-:-:S02]  /*2940*/  ISETP.GT.AND P5, PT, R2, 0x11, PT ;  /* 0x000000110200780c */ /* 0x000fc40003fa4270 */
[----:B------:R-:W-:Y:S02]  /*2950*/  FMNMX.FTZ R6, R11, R12, !PT ;  /* 0x0000000c0b067209 */ /* 0x000fe40007810000 */
[----:B------:R-:W-:Y:S02]  /*2960*/  ISETP.GT.AND P6, PT, R2, 0x10, PT ;  /* 0x000000100200780c */ /* 0x000fe40003fc4270 */
[----:B------:R-:W-:Y:S02]  /*2970*/  FSEL R31, R101, -INF , P4 ;  /* 0xff800000651f7808 */ /* 0x000fe40002000000 */
[----:B------:R-:W-:Y:S02]  /*2980*/  FMNMX.FTZ R5, R30, R5, !PT ;  /* 0x000000051e057209 */ /* 0x000fe40007810000 */
[----:B------:R-:W-:Y:S02]  /*2990*/  FSEL R14, R141, -INF , P4 ;  /* 0xff8000008d0e7808 */ /* 0x000fe40002000000 */
[----:B------:R-:W-:-:S02]  /*29a0*/  FSEL R92, R163, -INF , P5 ;  /* 0xff800000a35c7808 */ /* 0x000fc40002800000 */
[----:B------:R-:W-:Y:S02]  /*29b0*/  FSEL R41, R161, -INF , P5 ;  /* 0xff800000a1297808 */ /* 0x000fe40002800000 */
[----:B------:R-:W-:Y:S02]  /*29c0*/  FSEL R120, R99, -INF , P5 ;  /* 0xff80000063787808 */ /* 0x000fe40002800000 */
[----:B------:R-:W-:Y:S02]  /*29d0*/  FSEL R100, R97, -INF , P5 ;  /* 0xff80000061647808 */ /* 0x000fe40002800000 */
[----:B------:R-:W-:Y:S02]  /*29e0*/  FMNMX.FTZ R6, R13, R6, !PT ;  /* 0x000000060d067209 */ /* 0x000fe40007810000 */
[----:B------:R-:W-:Y:S02]  /*29f0*/  FSEL R35, R103, -INF , P4 ;  /* 0xff80000067237808 */ /* 0x000fe40002000000 */
[----:B------:R-:W-:-:S02]  /*2a00*/  FSEL R95, R96, -INF , P6 ;  /* 0xff800000605f7808 */ /* 0x000fc40003000000 */
[----:B------:R-:W-:Y:S02]  /*2a10*/  ISETP.GT.AND P5, PT, R2, 0x20, PT ;  /* 0x000000200200780c */ /* 0x000fe40003fa4270 */
[----:B------:R-:W-:Y:S02]  /*2a20*/  FMNMX.FTZ R5, R31, R5, !PT ;  /* 0x000000051f057209 */ /* 0x000fe40007810000 */
[----:B------:R-:W-:Y:S02]  /*2a30*/  FSEL R28, R143, -INF , P4 ;  /* 0xff8000008f1c7808 */ /* 0x000fe40002000000 */
[----:B------:R-:W-:Y:S02]  /*2a40*/  FSEL R79, R162, -INF , P6 ;  /* 0xff800000a24f7808 */ /* 0x000fe40003000000 */
[----:B------:R-:W-:Y:S02]  /*2a50*/  FSEL R40, R160, -INF , P6 ;  /* 0xff800000a0287808 */ /* 0x000fe40003000000 */
[----:B------:R-:W-:-:S02]  /*2a60*/  FSEL R103, R98, -INF , P6 ;  /* 0xff80000062677808 */ /* 0x000fc40003000000 */
[C---:B------:R-:W-:Y:S02]  /*2a70*/  ISETP.GT.AND P4, PT, R2.reuse, 0x18, PT ;  /* 0x000000180200780c */ /* 0x040fe40003f84270 */
[----:B------:R-:W-:Y:S02]  /*2a80*/  ISETP.GT.AND P6, PT, R2, 0x19, PT ;  /* 0x000000190200780c */ /* 0x000fe40003fc4270 */
[----:B------:R-:W-:Y:S02]  /*2a90*/  FMNMX.FTZ R6, R14, R6, !PT ;  /* 0x000000060e067209 */ /* 0x000fe40007810000 */
[----:B------:R-:W-:Y:S02]  /*2aa0*/  FSEL R124, R156, -INF , P5 ;  /* 0xff8000009c7c7808 */ /* 0x000fe40002800000 */
        /* <DEDUP_REMOVED lines=14> */
[----:B------:R-:W-:Y:S02]  /*2b90*/  ISETP.GT.AND P6, PT, R2, 0x28, PT ;  /* 0x000000280200780c */ /* 0x000fe40003fc4270 */
        /* <DEDUP_REMOVED lines=11> */
[C---:B------:R-:W-:Y:S02]  /*2c50*/  ISETP.GT.AND P5, PT, R2.reuse, 0x38, PT ;  /* 0x000000380200780c */ /* 0x040fe40003fa4270 */
[----:B------:R-:W-:Y:S02]  /*2c60*/  FMNMX.FTZ R6, R41, R6, !PT ;  /* 0x0000000629067209 */ /* 0x000fe40007810000 */
        /* <DEDUP_REMOVED lines=16> */
[----:B------:R-:W-:Y:S02]  /*2d70*/  FSEL R167, R74, -INF , P4 ;  /* 0xff8000004aa77808 */ /* 0x000fe40002000000 */
[----:B------:R-:W-:Y:S02]  /*2d80*/  FSEL R143, R72, -INF , P4 ;  /* 0xff800000488f7808 */ /* 0x000fe40002000000 */
[----:B------:R-:W-:Y:S02]  /*2d90*/  ISETP.GT.AND P6, PT, R2, 0x40, PT ;  /* 0x000000400200780c */ /* 0x000fe40003fc4270 */
[----:B------:R-:W-:Y:S02]  /*2da0*/  FSEL R168, R70, -INF , P5 ;  /* 0xff80000046a87808 */ /* 0x000fe40002800000 */
[----:B------:R-:W-:Y:S02]  /*2db0*/  FSEL R152, R68, -INF , P5 ;  /* 0xff80000044987808 */ /* 0x000fe40002800000 */
        /* <DEDUP_REMOVED lines=28> */
[----:B------:R-:W-:Y:S02]  /*2f80*/  FMNMX.FTZ R6, R125, R6, !PT ;  /* 0x000000067d067209 */ /* 0x000fe40007810000 */
[C---:B------:R-:W-:Y:S02]  /*2f90*/  ISETP.GT.AND P4, PT, R2.reuse, 0x51, PT ;  /* 0x000000510200780c */ /* 0x040fe40003f84270 */
[----:B------:R-:W-:-:S02]  /*2fa0*/  ISETP.GT.AND P5, PT, R2, 0x58, PT ;  /* 0x000000580200780c */ /* 0x000fc40003fa4270 */
[----:B------:R-:W-:Y:S02]  /*2fb0*/  FMNMX.FTZ R5, R140, R5, !PT ;  /* 0x000000058c057209 */ /* 0x000fe40007810000 */
[----:B------:R-:W-:Y:S02]  /*2fc0*/  FMNMX.FTZ R7, R79, R7, !PT ;  /* 0x000000074f077209 */ /* 0x000fe40007810000 */
[----:B------:R-:W-:Y:S02]  /*2fd0*/  FSEL R171, R148, -INF , P6 ;  /* 0xff80000094ab7808 */ /* 0x000fe40003000000 */
        /* <DEDUP_REMOVED lines=77> */
[----:B------:R-:W-:Y:S02]  /*34b0*/  FSEL R145, R113, -INF , P4 ;  /* 0xff80000071917808 */ /* 0x000fe40002000000 */
        /* <DEDUP_REMOVED lines=15> */
[----:B------:R-:W-:Y:S01]  /*35b0*/  FMNMX.FTZ R6, R220, R6, !PT ;  /* 0x00000006dc067209 */ /* 0x000fe20007810000 */
[----:B------:R-:W1:Y:S01]  /*35c0*/  SHFL.BFLY PT, R7, R133, 0x2, 0x1f ;  /* 0x0c401f0085077f89 */ /* 0x000e6200000e0000 */
[----:B------:R-:W-:Y:S02]  /*35d0*/  FMNMX.FTZ R131, R237, R2, !PT ;  /* 0x00000002ed837209 */ /* 0x000fe40007810000 */
[----:B------:R-:W-:Y:S02]  /*35e0*/  FMNMX.FTZ R5, R158, R5, !PT ;  /* 0x000000059e057209 */ /* 0x000fe40007810000 */
[----:B------:R-:W-:Y:S02]  /*35f0*/  FMNMX.FTZ R2, R218, R6, !PT ;  /* 0x00000006da027209 */ /* 0x000fe40007810000 */
        /* <DEDUP_REMOVED lines=11> */
[----:B------:R-:W-:Y:S02]  /*36b0*/  FMNMX.FTZ R2, R222, R2, !PT ;  /* 0x00000002de027209 */ /* 0x000fe40007810000 */
[----:B------:R-:W-:Y:S02]  /*36c0*/  FMNMX.FTZ R5, R170, R5, !PT ;  /* 0x00000005aa057209 */ /* 0x000fe40007810000 */
[----:B------:R-:W-:Y:S02]  /*36d0*/  FMNMX.FTZ R2, R234, R2, !PT ;  /* 0x00000002ea027209 */ /* 0x000fe40007810000 */
[----:B------:R-:W-:-:S02]  /*36e0*/  FMNMX.FTZ R5, R184, R5, !PT ;  /* 0x00000005b8057209 */ /* 0x000fc40007810000 */
[----:B-1----:R-:W-:Y:S02]  /*36f0*/  FMNMX.FTZ R133, R133, R7, !PT ;  /* 0x0000000785857209 */ /* 0x002fe40007810000 */
[----:B--2---:R-:W-:Y:S02]  /*3700*/  FMNMX.FTZ R131, R131, R6, !PT ;  /* 0x0000000683837209 */ /* 0x004fe40007810000 */
        /* <DEDUP_REMOVED lines=8> */
[----:B------:R-:W-:Y:S01]  /*3790*/  FSEL R226, R51, -INF , P5 ;  /* 0xff80000033e27808 */ /* 0x000fe20002800000 */
[----:B------:R-:W-:Y:S01]  /*37a0*/  LDSM.16.MT88.4 R36, [R230+0x100] ;  /* 0x00010000e624783b */ /* 0x000fe20000004200 */
[----:B------:R-:W-:-:S04]  /*37b0*/  FMNMX.FTZ R5, R202, R5, !PT ;  /* 0x00000005ca057209 */ /* 0x000fc80007810000 */
        /* <DEDUP_REMOVED lines=23> */
[----:B------:R1:W4:Y:S01]  /*3930*/  MUFU.EX2 R18, R9 ;  /* 0x0000000900127308 */ /* 0x0003220000000800 */
[----:B---3--:R-:W-:-:S07]  /*3940*/  FFMA.FTZ R5, R11, c[0x0][0x2d0], -R6 ;  /* 0x0000b4000b057a23 */ /* 0x008fce0000010806 */
[----:B------:R3:W-:Y:S01]  /*3950*/  MUFU.EX2 R144, R5 ;  /* 0x0000000500907308 */ /* 0x0007e20000000800 */
[----:B--2---:R-:W-:Y:S01]  /*3960*/  FMNMX.FTZ R8, R8, R10, !PT ;  /* 0x0000000a08087209 */ /* 0x004fe20007810000 */
[----:B-1----:R-:W-:Y:S02]  /*3970*/  FFMA.FTZ R9, R14, c[0x0][0x2d0], -R6 ;  /* 0x0000b4000e097a23 */ /* 0x002fe40000010806 */
[----:B----4-:R-:W-:-:S04]  /*3980*/  IMAD.MOV.U32 R4, RZ, RZ, R18 ;  /* 0x000000ffff047224 */ /* 0x010fc800078e0012 */
        /* <DEDUP_REMOVED lines=25> */
[----:B------:R-:W-:Y:S01]  /*3b20*/  HMMA.16816.F32 R64, R8, R22, RZ ;  /* 0x000000160840723c */ /* 0x000fe200000018ff */
[----:B-1----:R-:W-:Y:S01]  /*3b30*/  FFMA.FTZ R0, R30, c[0x0][0x2d0], -R7 ;  /* 0x0000b4001e007a23 */ /* 0x002fe20000010807 */
[----:B---3--:R-:W-:-:S03]  /*3b40*/  F2FP.PACK_AB R12, R211, R223 ;  /* 0x000000dfd30c723e */ /* 0x008fc600000000ff */
[----:B------:R1:W-:Y:S03]  /*3b50*/  MUFU.EX2 R235, R0 ;  /* 0x0000000000eb7308 */ /* 0x0003e60000000800 */
[C---:B--2---:R-:W-:Y:S08]  /*3b60*/  HMMA.16816.F32 R60, R8.reuse, R16, RZ ;  /* 0x00000010083c723c */ /* 0x044ff000000018ff */
        /* <DEDUP_REMOVED lines=27> */
[C---:B------:R-:W-:Y:S08]  /*3d20*/  HMMA.16816.F32 R80, R12.reuse, R16, RZ ;  /* 0x000000100c50723c */ /* 0x040ff000000018ff */
[----:B------:R-:W-:Y:S01]  /*3d30*/  HMMA.16816.F32 R108, R12, R18, RZ ;  /* 0x000000120c6c723c */ /* 0x000fe200000018ff */
[----:B------:R-:W3:Y:S01]  /*3d40*/  LDSM.16.MT88.4 R16, [R229+0x900] ;  /* 0x00090000e510783b */ /* 0x000ee20000004200 */
[----:B-1----:R-:W-:-:S06]  /*3d50*/  FFMA.FTZ R3, R77, c[0x0][0x2d0], -R6 ;  /* 0x0000b4004d037a23 */ /* 0x002fcc0000010806 */
[----:B------:R-:W-:Y:S01]  /*3d60*/  HMMA.16816.F32 R40, R8, R38, RZ ;  /* 0x000000260828723c */ /* 0x000fe200000018ff */
[----:B------:R-:W-:Y:S01]  /*3d70*/  IMAD.MOV.U32 R77, RZ, RZ, R73 ;  /* 0x000000ffff4d7224 */ /* 0x000fe200078e0049 */
[----:B------:R1:W-:Y:S06]  /*3d80*/  MUFU.EX2 R236, R3 ;  /* 0x0000000300ec7308 */ /* 0x0003ec0000000800 */
[C---:B------:R-:W-:Y:S08]  /*3d90*/  HMMA.16816.F32 R116, R12.reuse, R26, RZ ;  /* 0x0000001a0c74723c */ /* 0x040ff000000018ff */
[----:B------:R-:W-:Y:S01]  /*3da0*/  HMMA.16816.F32 R104, R12, R38, RZ ;  /* 0x000000260c68723c */ /* 0x000fe200000018ff */
[----:B-1----:R-:W-:Y:S01]  /*3db0*/  FFMA.FTZ R3, R78, c[0x0][0x2d0], -R6 ;  /* 0x0000b4004e037a23 */ /* 0x002fe20000010806 */
[----:B------:R-:W-:-:S03]  /*3dc0*/  MOV R78, R197 ;  /* 0x000000c5004e7202 */ /* 0x000fc60000000f00 */
[----:B------:R1:W4:Y:S02]  /*3dd0*/  MUFU.EX2 R172, R3 ;  /* 0x0000000300ac7308 */ /* 0x0003240000000800 */
[----:B-1----:R-:W-:Y:S01]  /*3de0*/  FFMA.FTZ R3, R79, c[0x0][0x2d0], -R5 ;  /* 0x0000b4004f037a23 */ /* 0x002fe20000010805 */
[----:B----4-:R-:W-:Y:S01]  /*3df0*/  F2FP.PACK_AB R10, R172, R236 ;  /* 0x000000ecac0a723e */ /* 0x010fe200000000ff */
[----:B------:R-:W-:-:S04]  /*3e00*/  IMAD.MOV.U32 R79, RZ, RZ, R72 ;  /* 0x000000ffff4f7224 */ /* 0x000fc800078e0048 */
[----:B------:R1:W-:Y:S01]  /*3e10*/  MUFU.EX2 R88, R3 ;  /* 0x0000000300587308 */ /* 0x0003e20000000800 */
[----:B------:R-:W-:Y:S01]  /*3e20*/  HMMA.16816.F32 R72, R12, R24, RZ ;  /* 0x000000180c48723c */ /* 0x000fe200000018ff */
[----:B------:R-:W-:-:S07]  /*3e30*/  F2FP.PACK_AB R8, R198, R79 ;  /* 0x0000004fc608723e */ /* 0x000fce00000000ff */
[----:B------:R-:W-:Y:S01]  /*3e40*/  HMMA.16816.F32 R24, R12, R36, RZ ;  /* 0x000000240c18723c */ /* 0x000fe200000018ff */
[----:B------:R-:W-:Y:S01]  /*3e50*/  LDSM.16.MT88.4 R12, [R228+0x1100] ;  /* 0x00110000e40c783b */ /* 0x000fe20000004200 */
[----:B-1----:R-:W-:-:S04]  /*3e60*/  FFMA.FTZ R3, R92, c[0x0][0x2d0], -R5 ;  /* 0x0000b4005c037a23 */ /* 0x002fc80000010805 */
        /* <DEDUP_REMOVED lines=9> */
[C---:B--2---:R-:W-:Y:S08]  /*3f00*/  HMMA.16816.F32 R136, R8.reuse, R20, R68 ;  /* 0x000000140888723c */ /* 0x044ff00000001844 */
[----:B------:R-:W-:Y:S01]  /*3f10*/  HMMA.16816.F32 R112, R8, R32, R60 ;  /* 0x000000200870723c */ /* 0x000fe2000000183c */
[----:B-1----:R-:W-:-:S04]  /*3f20*/  FFMA.FTZ R3, R100, c[0x0][0x2d0], -R7 ;  /* 0x0000b40064037a23 */ /* 0x002fc80000010807 */
[----:B------:R1:W2:Y:S03]  /*3f30*/  MUFU.EX2 R246, R3 ;  /* 0x0000000300f67308 */ /* 0x0002a60000000800 */
[C---:B------:R-:W-:Y:S08]  /*3f40*/  HMMA.16816.F32 R92, R8.reuse, R28, R44 ;  /* 0x0000001c085c723c */ /* 0x040ff0000000182c */
[----:B------:R-:W-:Y:S01]  /*3f50*/  HMMA.16816.F32 R68, R8, R34, R56 ;  /* 0x000000220844723c */ /* 0x000fe20000001838 */
[----:B-1----:R-:W-:-:S07]  /*3f60*/  FFMA.FTZ R3, R101, c[0x0][0x2d0], -R7 ;  /* 0x0000b40065037a23 */ /* 0x002fce0000010807 */
[C---:B---3--:R-:W-:Y:S01]  /*3f70*/  HMMA.16816.F32 R60, R8.reuse, R18, R48 ;  /* 0x00000012083c723c */ /* 0x048fe20000001830 */
[----:B------:R1:W-:Y:S07]  /*3f80*/  MUFU.EX2 R225, R3 ;  /* 0x0000000300e17308 */ /* 0x0003ee0000000800 */
[----:B------:R-:W-:Y:S01]  /*3f90*/  HMMA.16816.F32 R44, R8, R30, R40 ;  /* 0x0000001e082c723c */ /* 0x000fe20000001828 */
[----:B-1----:R-:W-:-:S04]  /*3fa0*/  FFMA.FTZ R3, R102, c[0x0][0x2d0], -R7 ;  /* 0x0000b40066037a23 */ /* 0x002fc80000010807 */
[----:B------:R1:W3:Y:S02]  /*3fb0*/  MUFU.EX2 R245, R3 ;  /* 0x0000000300f57308 */ /* 0x0002e40000000800 */
[--C-:B-1----:R-:W-:Y:S02]  /*3fc0*/  FFMA.FTZ R3, R103, c[0x0][0x2d0], -R0.reuse ;  /* 0x0000b40067037a23 */ /* 0x102fe40000010800 */
[----:B------:R-:W-:Y:S04]  /*3fd0*/  HMMA.16816.F32 R100, R8, R16, R52 ;  /* 0x000000100864723c */ /* 0x000fe80000001834 */
[----:B------:R1:W-:Y:S02]  /*3fe0*/  MUFU.EX2 R213, R3 ;  /* 0x0000000300d57308 */ /* 0x0003e40000000800 */
[----:B-1----:R-:W-:-:S02]  /*3ff0*/  FFMA.FTZ R3, R120, c[0x0][0x2d0], -R0 ;  /* 0x0000b40078037a23 */ /* 0x002fc40000010800 */
[----:B------:R-:W-:-:S04]  /*4000*/  IMAD.MOV.U32 R120, RZ, RZ, R88 ;  /* 0x000000ffff787224 */ /* 0x000fc800078e0058 */
[----:B------:R1:W4:Y:S01]  /*4010*/  MUFU.EX2 R215, R3 ;  /* 0x0000000300d77308 */ /* 0x0003220000000800 */
[----:B------:R-:W-:Y:S07]  /*4020*/  HMMA.16816.F32 R88, R8, R22, R64 ;  /* 0x000000160858723c */ /* 0x000fee0000001840 */
[----:B--2---:R-:W-:Y:S02]  /*4030*/  F2FP.PACK_AB R8, R246, R247 ;  /* 0x000000f7f608723e */ /* 0x004fe400000000ff */
[----:B---3--:R-:W-:Y:S01]  /*4040*/  F2FP.PACK_AB R10, R245, R225 ;  /* 0x000000e1f50a723e */ /* 0x008fe200000000ff */
[----:B-1----:R-:W-:Y:S01]  /*4050*/  FFMA.FTZ R3, R121, c[0x0][0x2d0], -R0 ;  /* 0x0000b40079037a23 */ /* 0x002fe20000010800 */
[----:B------:R-:W-:-:S02]  /*4060*/  MOV R121, R201 ;  /* 0x000000c900797202 */ /* 0x000fc40000000f00 */
[----:B----4-:R-:W-:Y:S01]  /*4070*/  F2FP.PACK_AB R9, R215, R213 ;  /* 0x000000d5d709723e */ /* 0x010fe200000000ff */
[----:B------:R1:W-:Y:S02]  /*4080*/  MUFU.EX2 R216, R3 ;  /* 0x0000000300d87308 */ /* 0x0003e40000000800 */
[----:B-1----:R-:W-:Y:S02]  /*4090*/  FFMA.FTZ R3, R122, c[0x0][0x2d0], -R0 ;  /* 0x0000b4007a037a23 */ /* 0x002fe40000010800 */
[----:B------:R-:W-:-:S04]  /*40a0*/  IMAD.MOV.U32 R122, RZ, RZ, R4 ;  /* 0x000000ffff7a7224 */ /* 0x000fc800078e0004 */
[----:B------:R1:W2:Y:S01]  /*40b0*/  MUFU.EX2 R214, R3 ;  /* 0x0000000300d67308 */ /* 0x0002a20000000800 */
[----:B------:R-:W-:Y:S02]  /*40c0*/  IMAD.MOV.U32 R4, RZ, RZ, R200 ;  /* 0x000000ffff047224 */ /* 0x000fe400078e00c8 */
[----:B-1----:R-:W-:Y:S01]  /*40d0*/  FFMA.FTZ R3, R123, c[0x0][0x2d0], -R7 ;  /* 0x0000b4007b037a23 */ /* 0x002fe20000010807 */
[----:B--2---:R-:W-:Y:S01]  /*40e0*/  F2FP.PACK_AB R11, R214, R216 ;  /* 0x000000d8d60b723e */ /* 0x004fe200000000ff */
[----:B------:R-:W-:-:S03]  /*40f0*/  IMAD.MOV.U32 R123, RZ, RZ, R77 ;  /* 0x000000ffff7b7224 */ /* 0x000fc600078e004d */
[----:B------:R1:W-:Y:S01]  /*4100*/  MUFU.EX2 R250, R3 ;  /* 0x0000000300fa7308 */ /* 0x0003e20000000800 */
[----:B------:R-:W-:Y:S02]  /*4110*/  IMAD.MOV.U32 R77, RZ, RZ, R194 ;  /* 0x000000ffff4d7224 */ /* 0x000fe400078e00c2 */
[C---:B------:R-:W-:Y:S07]  /*4120*/  HMMA.16816.F32 R56, R8.reuse, R18, R116 ;  /* 0x000000120838723c */ /* 0x040fee0000001874 */
[----:B------:R-:W-:Y:S01]  /*4130*/  IMAD.MOV.U32 R116, RZ, RZ, R79 ;  /* 0x000000ffff747224 */ /* 0x000fe200078e004f */
[----:B------:R-:W-:Y:S01]  /*4140*/  HMMA.16816.F32 R36, R8, R34, R108 ;  /* 0x000000220824723c */ /* 0x000fe2000000186c */
[----:B------:R-:W-:-:S02]  /*4150*/  IMAD.MOV.U32 R79, RZ, RZ, R199 ;  /* 0x000000ffff4f7224 */ /* 0x000fc400078e00c7 */
[----:B------:R-:W-:Y:S02]  /*4160*/  IMAD.MOV.U32 R117, RZ, RZ, R120 ;  /* 0x000000ffff757224 */ /* 0x000fe400078e0078 */
[----:B-1----:R-:W-:Y:S01]  /*4170*/  FFMA.FTZ R3, R124, c[0x0][0x2d0], -R6 ;  /* 0x0000b4007c037a23 */ /* 0x002fe20000010806 */
[----:B------:R-:W-:Y:S01]  /*4180*/  MOV R124, R78 ;  /* 0x0000004e007c7202 */ /* 0x000fe20000000f00 */
[----:B------:R-:W-:Y:S01]  /*4190*/  IMAD.MOV.U32 R110, RZ, RZ, R196 ;  /* 0x000000ffff6e7224 */ /* 0x000fe200078e00c4 */
[----:B------:R-:W-:Y:S01]  /*41a0*/  HMMA.16816.F32 R48, R8, R20, R84 ;  /* 0x000000140830723c */ /* 0x000fe20000001854 */
[----:B------:R1:W-:Y:S01]  /*41b0*/  MUFU.EX2 R252, R3 ;  /* 0x0000000300fc7308 */ /* 0x0003e20000000800 */
[----:B------:R-:W-:Y:S01]  /*41c0*/  IMAD.MOV.U32 R78, RZ, RZ, R195 ;  /* 0x000000ffff4e7224 */ /* 0x000fe200078e00c3 */
[----:B------:R-:W-:Y:S01]  /*41d0*/  MOV R109, R193 ;  /* 0x000000c1006d7202 */ /* 0x000fe20000000f00 */
[----:B------:R-:W-:Y:S02]  /*41e0*/  IMAD.MOV.U32 R108, RZ, RZ, R192 ;  /* 0x000000ffff6c7224 */ /* 0x000fe400078e00c0 */
[----:B------:R-:W-:-:S02]  /*41f0*/  IMAD.MOV.U32 R120, RZ, RZ, R191 ;  /* 0x000000ffff787224 */ /* 0x000fc400078e00bf */
[C---:B------:R-:W-:Y:S01]  /*4200*/  HMMA.16816.F32 R40, R8.reuse, R22, R96 ;  /* 0x000000160828723c */ /* 0x040fe20000001860 */
[----:B------:R-:W2:Y:S01]  /*4210*/  LDSM.16.MT88.4 R20, [R231+0x1100] ;  /* 0x00110000e714783b */ /* 0x000ea20000004200 */
[----:B------:R-:W-:Y:S02]  /*4220*/  IMAD.MOV.U32 R111, RZ, RZ, R189 ;  /* 0x000000ffff6f7224 */ /* 0x000fe400078e00bd */
[----:B------:R-:W-:Y:S02]  /*4230*/  IMAD.MOV.U32 R118, RZ, RZ, R188 ;  /* 0x000000ffff767224 */ /* 0x000fe400078e00bc */
[----:B------:R-:W-:Y:S02]  /*4240*/  IMAD.MOV.U32 R119, RZ, RZ, R110 ;  /* 0x000000ffff777224 */ /* 0x000fe400078e006e */
[----:B------:R-:W-:Y:S01]  /*4250*/  HMMA.16816.F32 R84, R8, R28, R24 ;  /* 0x0000001c0854723c */ /* 0x000fe20000001818 */
[----:B-1----:R-:W-:Y:S01]  /*4260*/  FFMA.FTZ R3, R125, c[0x0][0x2d0], -R6 ;  /* 0x0000b4007d037a23 */ /* 0x002fe20000010806 */
[----:B------:R-:W1:Y:S01]  /*4270*/  LDSM.16.MT88.4 R24, [R229+0x1100] ;  /* 0x00110000e518783b */ /* 0x000e620000004200 */
[----:B------:R-:W-:-:S02]  /*4280*/  IMAD.MOV.U32 R125, RZ, RZ, R205 ;  /* 0x000000ffff7d7224 */ /* 0x000fc400078e00cd */
[----:B------:R3:W4:Y:S03]  /*4290*/  MUFU.EX2 R212, R3 ;  /* 0x0000000300d47308 */ /* 0x0007260000000800 */
[C---:B------:R-:W-:Y:S01]  /*42a0*/  HMMA.16816.F32 R52, R8.reuse, R32, R80 ;  /* 0x000000200834723c */ /* 0x040fe20000001850 */
[----:B------:R-:W1:Y:S07]  /*42b0*/  LDSM.16.MT88.4 R32, [R230+0x1100] ;  /* 0x00110000e620783b */ /* 0x000e6e0000004200 */
[----:B------:R-:W-:Y:S01]  /*42c0*/  HMMA.16816.F32 R72, R8, R16, R72 ;  /* 0x000000100848723c */ /* 0x000fe20000001848 */
[----:B---3--:R-:W-:Y:S01]  /*42d0*/  FFMA.FTZ R3, R126, c[0x0][0x2d0], -R6 ;  /* 0x0000b4007e037a23 */ /* 0x008fe20000010806 */
[----:B------:R-:W-:-:S05]  /*42e0*/  MOV R126, R204 ;  /* 0x000000cc007e7202 */ /* 0x000fca0000000f00 */
[----:B------:R-:W-:Y:S01]  /*42f0*/  IMAD.MOV.U32 R17, RZ, RZ, R190 ;  /* 0x000000ffff117224 */ /* 0x000fe200078e00be */
[----:B------:R-:W-:Y:S01]  /*4300*/  HMMA.16816.F32 R64, R8, R30, R104 ;  /* 0x0000001e0840723c */ /* 0x000fe20000001868 */
[----:B------:R3:W-:Y:S06]  /*4310*/  MUFU.EX2 R210, R3 ;  /* 0x0000000300d27308 */ /* 0x0007ec0000000800 */
[----:B----4-:R-:W-:Y:S01]  /*4320*/  F2FP.PACK_AB R8, R212, R252 ;  /* 0x000000fcd408723e */ /* 0x010fe200000000ff */
[----:B---3--:R-:W-:Y:S02]  /*4330*/  FFMA.FTZ R3, R127, c[0x0][0x2d0], -R6 ;  /* 0x0000b4007f037a23 */ /* 0x008fe40000010806 */
[----:B------:R-:W-:-:S02]  /*4340*/  IMAD.MOV.U32 R127, RZ, RZ, R203 ;  /* 0x000000ffff7f7224 */ /* 0x000fc400078e00cb */
[----:B------:R3:W4:Y:S02]  /*4350*/  MUFU.EX2 R209, R3 ;  /* 0x0000000300d17308 */ /* 0x0007240000000800 */
[----:B---3--:R-:W-:Y:S01]  /*4360*/  FFMA.FTZ R3, R128, c[0x0][0x2d0], -R5 ;  /* 0x0000b40080037a23 */ /* 0x008fe20000010805 */
[----:B----4-:R-:W-:Y:S01]  /*4370*/  F2FP.PACK_AB R10, R209, R210 ;  /* 0x000000d2d10a723e */ /* 0x010fe200000000ff */
[----:B------:R-:W-:-:S04]  /*4380*/  IMAD.MOV.U32 R128, RZ, RZ, R202 ;  /* 0x000000ffff807224 */ /* 0x000fc800078e00ca */
[----:B------:R3:W-:Y:S02]  /*4390*/  MUFU.EX2 R251, R3 ;  /* 0x0000000300fb7308 */ /* 0x0007e40000000800 */
[----:B---3--:R-:W-:Y:S02]  /*43a0*/  FFMA.FTZ R3, R129, c[0x0][0x2d0], -R5 ;  /* 0x0000b40081037a23 */ /* 0x008fe40000010805 */
[----:B------:R-:W-:-:S04]  /*43b0*/  IMAD.MOV.U32 R129, RZ, RZ, R198 ;  /* 0x000000ffff817224 */ /* 0x000fc800078e00c6 */
[----:B------:R3:W4:Y:S01]  /*43c0*/  MUFU.EX2 R205, R3 ;  /* 0x0000000300cd7308 */ /* 0x0007220000000800 */
[----:B------:R-:W-:Y:S02]  /*43d0*/  IMAD.MOV.U32 R110, RZ, RZ, R129 ;  /* 0x000000ffff6e7224 */ /* 0x000fe400078e0081 */
[--C-:B---3--:R-:W-:Y:S01]  /*43e0*/  FFMA.FTZ R3, R130, c[0x0][0x2d0], -R5.reuse ;  /* 0x0000b40082037a23 */ /* 0x108fe20000010805 */
[----:B------:R-:W-:Y:S02]  /*43f0*/  MOV R130, R197 ;  /* 0x000000c500827202 */ /* 0x000fe40000000f00 */
[----:B----4-:R-:W-:Y:S02]  /*4400*/  F2FP.PACK_AB R9, R205, R251 ;  /* 0x000000fbcd09723e */ /* 0x010fe400000000ff */
[----:B------:R3:W-:Y:S02]  /*4410*/  MUFU.EX2 R204, R3 ;  /* 0x0000000300cc7308 */ /* 0x0007e40000000800 */
[----:B---3--:R-:W-:-:S06]  /*4420*/  FFMA.FTZ R3, R134, c[0x0][0x2d0], -R5 ;  /* 0x0000b40086037a23 */ /* 0x008fcc0000010805 */
[----:B------:R3:W4:Y:S02]  /*4430*/  MUFU.EX2 R203, R3 ;  /* 0x0000000300cb7308 */ /* 0x0007240000000800 */
[----:B---3--:R-:W-:Y:S01]  /*4440*/  FFMA.FTZ R3, R141, c[0x0][0x2d0], -R7 ;  /* 0x0000b4008d037a23 */ /* 0x008fe20000010807 */
[----:B----4-:R-:W-:Y:S01]  /*4450*/  F2FP.PACK_AB R11, R203, R204 ;  /* 0x000000cccb0b723e */ /* 0x010fe200000000ff */
[----:B------:R-:W-:-:S04]  /*4460*/  IMAD.MOV.U32 R141, RZ, RZ, R173 ;  /* 0x000000ffff8d7224 */ /* 0x000fc800078e00ad */
[----:B------:R3:W4:Y:S02]  /*4470*/  MUFU.EX2 R202, R3 ;  /* 0x0000000300ca7308 */ /* 0x0007240000000800 */
[C---:B--2---:R-:W-:Y:S08]  /*4480*/  HMMA.16816.F32 R80, R8.reuse, R22, R68 ;  /* 0x000000160850723c */ /* 0x044ff00000001844 */
[----:B-1----:R-:W-:Y:S01]  /*4490*/  HMMA.16816.F32 R68, R8, R26, R60 ;  /* 0x0000001a0844723c */ /* 0x002fe2000000183c */
[----:B---3--:R-:W-:-:S02]  /*44a0*/  FFMA.FTZ R3, R140, c[0x0][0x2d0], -R7 ;  /* 0x0000b4008c037a23 */ /* 0x008fc40000010807 */
[----:B------:R-:W-:Y:S02]  /*44b0*/  IMAD.MOV.U32 R140, RZ, RZ, R146 ;  /* 0x000000ffff8c7224 */ /* 0x000fe400078e0092 */
[----:B------:R1:W-:Y:S03]  /*44c0*/  MUFU.EX2 R201, R3 ;  /* 0x0000000300c97308 */ /* 0x0003e60000000800 */
[C---:B------:R-:W-:Y:S08]  /*44d0*/  HMMA.16816.F32 R136, R8.reuse, R12, R136 ;  /* 0x0000000c0888723c */ /* 0x040ff00000001888 */
[----:B------:R-:W-:Y:S01]  /*44e0*/  HMMA.16816.F32 R112, R8, R20, R112 ;  /* 0x000000140870723c */ /* 0x000fe20000001870 */
[----:B-1----:R-:W-:-:S07]  /*44f0*/  FFMA.FTZ R3, R142, c[0x0][0x2d0], -R7 ;  /* 0x0000b4008e037a23 */ /* 0x002fce0000010807 */
[C---:B------:R-:W-:Y:S01]  /*4500*/  HMMA.16816.F32 R100, R8.reuse, R24, R100 ;  /* 0x000000180864723c */ /* 0x040fe20000001864 */
[----:B------:R-:W-:Y:S01]  /*4510*/  MOV R142, R147 ;  /* 0x00000093008e7202 */ /* 0x000fe20000000f00 */
[----:B------:R1:W2:Y:S06]  /*4520*/  MUFU.EX2 R200, R3 ;  /* 0x0000000300c87308 */ /* 0x0002ac0000000800 */
[C---:B------:R-:W-:Y:S08]  /*4530*/  HMMA.16816.F32 R96, R8.reuse, R32, R92 ;  /* 0x000000200860723c */ /* 0x040ff0000000185c */
[----:B------:R-:W-:Y:S01]  /*4540*/  HMMA.16816.F32 R88, R8, R14, R88 ;  /* 0x0000000e0858723c */ /* 0x000fe20000001858 */
[----:B-1----:R-:W-:-:S02]  /*4550*/  FFMA.FTZ R3, R143, c[0x0][0x2d0], -R7 ;  /* 0x0000b4008f037a23 */ /* 0x002fc40000010807 */
[----:B------:R-:W-:Y:S02]  /*4560*/  IMAD.MOV.U32 R143, RZ, RZ, R144 ;  /* 0x000000ffff8f7224 */ /* 0x000fe400078e0090 */
[----:B------:R1:W-:Y:S03]  /*4570*/  MUFU.EX2 R199, R3 ;  /* 0x0000000300c77308 */ /* 0x0003e60000000800 */
[----:B------:R-:W-:Y:S07]  /*4580*/  HMMA.16816.F32 R60, R8, R34, R44 ;  /* 0x00000022083c723c */ /* 0x000fee000000182c */
[----:B----4-:R-:W-:-:S02]  /*4590*/  F2FP.PACK_AB R8, R202, R250 ;  /* 0x000000faca08723e */ /* 0x010fc400000000ff */
        /* <DEDUP_REMOVED lines=21> */
[----:B------:R-:W3:Y:S01]  /*46f0*/  LDSM.16.MT88.4 R20, [R229+0x1900] ;  /* 0x00190000e514783b */ /* 0x000ee20000004200 */
[----:B-1----:R-:W-:-:S06]  /*4700*/  FFMA.FTZ R3, R161, c[0x0][0x2d0], -R6 ;  /* 0x0000b400a1037a23 */ /* 0x002fcc0000010806 */
[C---:B------:R-:W-:Y:S01]  /*4710*/  HMMA.16816.F32 R28, R8.reuse, R24, R72 ;  /* 0x00000018081c723c */ /* 0x040fe20000001848 */
[----:B------:R1:W-:Y:S07]  /*4720*/  MUFU.EX2 R192, R3 ;  /* 0x0000000300c07308 */ /* 0x0003ee0000000800 */
[C---:B------:R-:W-:Y:S01]  /*4730*/  HMMA.16816.F32 R56, R8.reuse, R26, R56 ;  /* 0x0000001a0838723c */ /* 0x040fe20000001838 */
[----:B------:R-:W-:Y:S07]  /*4740*/  LDSM.16.MT88.4 R24, [R230+0x1900] ;  /* 0x00190000e618783b */ /* 0x000fee0000004200 */
[----:B------:R-:W-:Y:S01]  /*4750*/  HMMA.16816.F32 R92, R8, R32, R84 ;  /* 0x00000020085c723c */ /* 0x000fe20000001854 */
[----:B-1----:R-:W-:-:S04]  /*4760*/  FFMA.FTZ R3, R162, c[0x0][0x2d0], -R6 ;  /* 0x0000b400a2037a23 */ /* 0x002fc80000010806 */
[----:B------:R1:W4:Y:S03]  /*4770*/  MUFU.EX2 R191, R3 ;  /* 0x0000000300bf7308 */ /* 0x0003260000000800 */
[----:B------:R-:W-:Y:S01]  /*4780*/  HMMA.16816.F32 R72, R8, R34, R64 ;  /* 0x000000220848723c */ /* 0x000fe20000001840 */
[----:B-1----:R-:W-:-:S06]  /*4790*/  FFMA.FTZ R3, R154, c[0x0][0x2d0], -R6 ;  /* 0x0000b4009a037a23 */ /* 0x002fcc0000010806 */
[----:B----4-:R-:W-:Y:S01]  /*47a0*/  F2FP.PACK_AB R8, R191, R192 ;  /* 0x000000c0bf08723e */ /* 0x010fe200000000ff */
[----:B------:R-:W-:Y:S01]  /*47b0*/  IMAD.MOV.U32 R154, RZ, RZ, R77 ;  /* 0x000000ffff9a7224 */ /* 0x000fe200078e004d */
[----:B------:R1:W-:Y:S02]  /*47c0*/  MUFU.EX2 R190, R3 ;  /* 0x0000000300be7308 */ /* 0x0003e40000000800 */
[----:B-1----:R-:W-:Y:S01]  /*47d0*/  FFMA.FTZ R3, R153, c[0x0][0x2d0], -R6 ;  /* 0x0000b40099037a23 */ /* 0x002fe20000010806 */
[----:B------:R-:W-:Y:S02]  /*47e0*/  MOV R153, R17 ;  /* 0x0000001100997202 */ /* 0x000fe40000000f00 */
[----:B------:R-:W1:Y:S03]  /*47f0*/  LDSM.16.MT88.4 R16, [R228+0x1900] ;  /* 0x00190000e410783b */ /* 0x000e660000004200 */
[----:B------:R4:W2:Y:S02]  /*4800*/  MUFU.EX2 R189, R3 ;  /* 0x0000000300bd7308 */ /* 0x0008a40000000800 */
[----:B----4-:R-:W-:Y:S01]  /*4810*/  FFMA.FTZ R3, R163, c[0x0][0x2d0], -R5 ;  /* 0x0000b400a3037a23 */ /* 0x010fe20000010805 */
[----:B--2---:R-:W-:-:S05]  /*4820*/  F2FP.PACK_AB R10, R189, R190 ;  /* 0x000000bebd0a723e */ /* 0x004fca00000000ff */
[----:B------:R2:W-:Y:S02]  /*4830*/  MUFU.EX2 R188, R3 ;  /* 0x0000000300bc7308 */ /* 0x0005e40000000800 */
[----:B--2---:R-:W-:Y:S01]  /*4840*/  FFMA.FTZ R3, R165, c[0x0][0x2d0], -R5 ;  /* 0x0000b400a5037a23 */ /* 0x004fe20000010805 */
[----:B------:R-:W-:Y:S02]  /*4850*/  MOV R165, R109 ;  /* 0x0000006d00a57202 */ /* 0x000fe40000000f00 */
[----:B------:R-:W-:-:S03]  /*4860*/  MOV R109, R128 ;  /* 0x00000080006d7202 */ /* 0x000fc60000000f00 */
[----:B------:R2:W4:Y:S02]  /*4870*/  MUFU.EX2 R134, R3 ;  /* 0x0000000300867308 */ /* 0x0005240000000800 */
[----:B--2---:R-:W-:Y:S01]  /*4880*/  FFMA.FTZ R3, R164, c[0x0][0x2d0], -R5 ;  /* 0x0000b400a4037a23 */ /* 0x004fe20000010805 */
[----:B----4-:R-:W-:Y:S01]  /*4890*/  F2FP.PACK_AB R9, R134, R188 ;  /* 0x000000bc8609723e */ /* 0x010fe200000000ff */
[----:B------:R-:W-:-:S04]  /*48a0*/  IMAD.MOV.U32 R164, RZ, RZ, R108 ;  /* 0x000000ffffa47224 */ /* 0x000fc800078e006c */
[----:B------:R2:W-:Y:S01]  /*48b0*/  MUFU.EX2 R129, R3 ;  /* 0x0000000300817308 */ /* 0x0005e20000000800 */
[----:B------:R-:W-:Y:S02]  /*48c0*/  IMAD.MOV.U32 R108, RZ, RZ, R130 ;  /* 0x000000ffff6c7224 */ /* 0x000fe400078e0082 */
[----:B--2---:R-:W-:Y:S02]  /*48d0*/  FFMA.FTZ R3, R155, c[0x0][0x2d0], -R5 ;  /* 0x0000b4009b037a23 */ /* 0x004fe40000010805 */
[----:B------:R-:W-:-:S03]  /*48e0*/  IMAD.MOV.U32 R155, RZ, RZ, R111 ;  /* 0x000000ffff9b7224 */ /* 0x000fc600078e006f */
[----:B------:R2:W4:Y:S02]  /*48f0*/  MUFU.EX2 R130, R3 ;  /* 0x0000000300827308 */ /* 0x0005240000000800 */
[----:B--2---:R-:W-:Y:S01]  /*4900*/  FFMA.FTZ R3, R166, c[0x0][0x2d0], -R7 ;  /* 0x0000b400a6037a23 */ /* 0x004fe20000010807 */
[----:B----4-:R-:W-:Y:S01]  /*4910*/  F2FP.PACK_AB R11, R130, R129 ;  /* 0x00000081820b723e */ /* 0x010fe200000000ff */
[----:B------:R-:W-:-:S04]  /*4920*/  IMAD.MOV.U32 R166, RZ, RZ, R145 ;  /* 0x000000ffffa67224 */ /* 0x000fc800078e0091 */
[----:B------:R2:W4:Y:S02]  /*4930*/  MUFU.EX2 R128, R3 ;  /* 0x0000000300807308 */ /* 0x0005240000000800 */
[C---:B------:R-:W-:Y:S07]  /*4940*/  HMMA.16816.F32 R156, R8.reuse, R12, R112 ;  /* 0x0000000c089c723c */ /* 0x040fee0000001870 */
[----:B------:R-:W-:Y:S01]  /*4950*/  MOV R114, R175 ;  /* 0x000000af00727202 */ /* 0x000fe20000000f00 */
[----:B------:R-:W-:Y:S01]  /*4960*/  IMAD.MOV.U32 R113, RZ, RZ, R174 ;  /* 0x000000ffff717224 */ /* 0x000fe200078e00ae */
[----:B------:R-:W-:Y:S01]  /*4970*/  HMMA.16816.F32 R160, R8, R14, R80 ;  /* 0x0000000e08a0723c */ /* 0x000fe20000001850 */
[----:B------:R-:W-:Y:S01]  /*4980*/  MOV R115, R79 ;  /* 0x0000004f00737202 */ /* 0x000fe20000000f00 */
[----:B--2---:R-:W-:-:S02]  /*4990*/  FFMA.FTZ R3, R148, c[0x0][0x2d0], -R7 ;  /* 0x0000b40094037a23 */ /* 0x004fc40000010807 */
[----:B------:R-:W-:Y:S02]  /*49a0*/  IMAD.MOV.U32 R148, RZ, RZ, R118 ;  /* 0x000000ffff947224 */ /* 0x000fe400078e0076 */
[----:B------:R2:W-:Y:S01]  /*49b0*/  MUFU.EX2 R111, R3 ;  /* 0x00000003006f7308 */ /* 0x0005e20000000800 */
[----:B------:R-:W-:Y:S01]  /*49c0*/  IMAD.MOV.U32 R118, RZ, RZ, R110 ;  /* 0x000000ffff767224 */ /* 0x000fe200078e006e */
[C---:B---3--:R-:W-:Y:S08]  /*49d0*/  HMMA.16816.F32 R84, R8.reuse, R22, R68 ;  /* 0x000000160854723c */ /* 0x048ff00000001844 */
[----:B-1----:R-:W-:Y:S01]  /*49e0*/  HMMA.16816.F32 R136, R8, R16, R136 ;  /* 0x000000100888723c */ /* 0x002fe20000001888 */
[----:B--2---:R-:W-:-:S02]  /*49f0*/  FFMA.FTZ R3, R150, c[0x0][0x2d0], -R7 ;  /* 0x0000b40096037a23 */ /* 0x004fc40000010807 */
[----:B------:R-:W-:Y:S01]  /*4a00*/  IMAD.MOV.U32 R150, RZ, RZ, R119 ;  /* 0x000000ffff967224 */ /* 0x000fe200078e0077 */
[----:B------:R-:W-:Y:S01]  /*4a10*/  MOV R119, R108 ;  /* 0x0000006c00777202 */ /* 0x000fe20000000f00 */
[----:B------:R1:W-:Y:S03]  /*4a20*/  MUFU.EX2 R110, R3 ;  /* 0x00000003006e7308 */ /* 0x0003e60000000800 */
[C---:B------:R-:W-:Y:S08]  /*4a30*/  HMMA.16816.F32 R88, R8.reuse, R18, R88 ;  /* 0x000000120858723c */ /* 0x040ff00000001858 */
[----:B------:R-:W-:Y:S01]  /*4a40*/  HMMA.16816.F32 R80, R8, R24, R96 ;  /* 0x000000180850723c */ /* 0x000fe20000001860 */
[----:B-1----:R-:W-:-:S07]  /*4a50*/  FFMA.FTZ R3, R149, c[0x0][0x2d0], -R7 ;  /* 0x0000b40095037a23 */ /* 0x002fce0000010807 */
[----:B------:R-:W-:Y:S01]  /*4a60*/  HMMA.16816.F32 R68, R8, R26, R60 ;  /* 0x0000001a0844723c */ /* 0x000fe2000000183c */
[----:B------:R-:W-:Y:S02]  /*4a70*/  IMAD.MOV.U32 R149, RZ, RZ, R109 ;  /* 0x000000ffff957224 */ /* 0x000fe400078e006d */
[----:B------:R1:W-:Y:S02]  /*4a80*/  MUFU.EX2 R109, R3 ;  /* 0x00000003006d7308 */ /* 0x0003e40000000800 */
[----:B-1----:R-:W-:Y:S02]  /*4a90*/  FFMA.FTZ R3, R167, c[0x0][0x2d0], -R0 ;  /* 0x0000b400a7037a23 */ /* 0x002fe40000010800 */
[----:B------:R-:W-:-:S04]  /*4aa0*/  IMAD.MOV.U32 R167, RZ, RZ, R124 ;  /* 0x000000ffffa77224 */ /* 0x000fc800078e007c */
[----:B------:R1:W-:Y:S01]  /*4ab0*/  MUFU.EX2 R107, R3 ;  /* 0x00000003006b7308 */ /* 0x0003e20000000800 */
[----:B------:R-:W-:Y:S02]  /*4ac0*/  IMAD.MOV.U32 R124, RZ, RZ, R172 ;  /* 0x000000ffff7c7224 */ /* 0x000fe400078e00ac */
[----:B------:R-:W-:Y:S07]  /*4ad0*/  HMMA.16816.F32 R172, R8, R20, R100 ;  /* 0x0000001408ac723c */ /* 0x000fee0000001864 */
[----:B------:R-:W-:-:S02]  /*4ae0*/  F2FP.PACK_AB R8, R195, R199 ;  /* 0x000000c7c308723e */ /* 0x000fc400000000ff */
[----:B----4-:R-:W-:Y:S01]  /*4af0*/  F2FP.PACK_AB R10, R128, R193 ;  /* 0x000000c1800a723e */ /* 0x010fe200000000ff */
[----:B-1----:R-:W-:-:S04]  /*4b00*/  FFMA.FTZ R3, R169, c[0x0][0x2d0], -R0 ;  /* 0x0000b400a9037a23 */ /* 0x002fc80000010800 */
        /* <DEDUP_REMOVED lines=12> */
[----:B-1----:R-:W-:-:S04]  /*4bd0*/  FFMA.FTZ R3, R171, c[0x0][0x2d0], -R6 ;  /* 0x0000b400ab037a23 */ /* 0x002fc80000010806 */
[----:B------:R1:W-:Y:S02]  /*4be0*/  MUFU.EX2 R102, R3 ;  /* 0x0000000300667308 */ /* 0x0003e40000000800 */
[C---:B------:R-:W-:Y:S08]  /*4bf0*/  HMMA.16816.F32 R44, R8.reuse, R24, R92 ;  /* 0x00000018082c723c */ /* 0x040ff0000000185c */
[----:B------:R-:W-:Y:S01]  /*4c00*/  HMMA.16816.F32 R52, R8, R12, R40 ;  /* 0x0000000c0834723c */ /* 0x000fe20000001828 */
[----:B-1----:R-:W-:-:S07]  /*4c10*/  FFMA.FTZ R3, R177, c[0x0][0x2d0], -R6 ;  /* 0x0000b400b1037a23 */ /* 0x002fce0000010806 */
[C---:B------:R-:W-:Y:S01]  /*4c20*/  HMMA.16816.F32 R48, R8.reuse, R14, R36 ;  /* 0x0000000e0830723c */ /* 0x040fe20000001824 */
[----:B------:R-:W1:Y:S01]  /*4c30*/  LDSM.16.MT88.4 R12, [R231+0x2100] ;  /* 0x00210000e70c783b */ /* 0x000e620000004200 */
[----:B------:R3:W4:Y:S06]  /*4c40*/  MUFU.EX2 R103, R3 ;  /* 0x0000000300677308 */ /* 0x00072c0000000800 */
[C---:B------:R-:W-:Y:S01]  /*4c50*/  HMMA.16816.F32 R32, R8.reuse, R20, R28 ;  /* 0x000000140820723c */ /* 0x040fe2000000181c */
[----:B------:R-:W-:Y:S07]  /*4c60*/  LDSM.16.MT88.4 R28, [R230+0x2100] ;  /* 0x00210000e61c783b */ /* 0x000fee0000004200 */
[----:B------:R-:W-:Y:S01]  /*4c70*/  HMMA.16816.F32 R36, R8, R22, R56 ;  /* 0x000000160824723c */ /* 0x000fe20000001838 */
[----:B------:R-:W1:Y:S01]  /*4c80*/  LDSM.16.MT88.4 R20, [R229+0x2100] ;  /* 0x00210000e514783b */ /* 0x000e620000004200 */
        /* <DEDUP_REMOVED lines=20> */
[C---:B--2---:R-:W-:Y:S08]  /*4dd0*/  HMMA.16816.F32 R144, R8.reuse, R18, R88 ;  /* 0x000000120890723c */ /* 0x044ff00000001858 */
[----:B------:R-:W-:Y:S01]  /*4de0*/  HMMA.16816.F32 R136, R8, R16, R136 ;  /* 0x000000100888723c */ /* 0x000fe20000001888 */
[----:B---3--:R-:W-:-:S02]  /*4df0*/  FFMA.FTZ R3, R183, c[0x0][0x2d0], -R0 ;  /* 0x0000b400b7037a23 */ /* 0x008fc40000010800 */
[----:B------:R-:W-:Y:S01]  /*4e00*/  FFMA.FTZ R4, R4, c[0x0][0x2d0], -R7 ;  /* 0x0000b40004047a23 */ /* 0x000fe20000010807 */
[----:B------:R-:W-:Y:S01]  /*4e10*/  LDSM.16.MT88.4 R180, [R229+0x3100] ;  /* 0x00310000e5b4783b */ /* 0x000fe20000004200 */
[----:B------:R2:W3:Y:S03]  /*4e20*/  MUFU.EX2 R94, R3 ;  /* 0x00000003005e7308 */ /* 0x0004e60000000800 */
[C---:B-1----:R-:W-:Y:S08]  /*4e30*/  HMMA.16816.F32 R156, R8.reuse, R12, R156 ;  /* 0x0000000c089c723c */ /* 0x042ff0000000189c */
[----:B------:R-:W-:Y:S01]  /*4e40*/  HMMA.16816.F32 R160, R8, R14, R160 ;  /* 0x0000000e08a0723c */ /* 0x000fe200000018a0 */
[----:B--2---:R-:W-:-:S07]  /*4e50*/  FFMA.FTZ R3, R185, c[0x0][0x2d0], -R0 ;  /* 0x0000b400b9037a23 */ /* 0x004fce0000010800 */
[C---:B------:R-:W-:Y:S01]  /*4e60*/  HMMA.16816.F32 R172, R8.reuse, R20, R172 ;  /* 0x0000001408ac723c */ /* 0x040fe200000018ac */
[----:B------:R1:W-:Y:S07]  /*4e70*/  MUFU.EX2 R93, R3 ;  /* 0x00000003005d7308 */ /* 0x0003ee0000000800 */
[C---:B------:R-:W-:Y:S08]  /*4e80*/  HMMA.16816.F32 R84, R8.reuse, R22, R84 ;  /* 0x000000160854723c */ /* 0x040ff00000001854 */
[----:B------:R-:W-:Y:S01]  /*4e90*/  HMMA.16816.F32 R80, R8, R28, R80 ;  /* 0x0000001c0850723c */ /* 0x000fe20000001850 */
[----:B-1----:R-:W-:-:S04]  /*4ea0*/  FFMA.FTZ R3, R186, c[0x0][0x2d0], -R0 ;  /* 0x0000b400ba037a23 */ /* 0x002fc80000010800 */
[----:B------:R1:W2:Y:S03]  /*4eb0*/  MUFU.EX2 R92, R3 ;  /* 0x00000003005c7308 */ /* 0x0002a60000000800 */
[----:B------:R-:W-:Y:S07]  /*4ec0*/  HMMA.16816.F32 R68, R8, R30, R68 ;  /* 0x0000001e0844723c */ /* 0x000fee0000001844 */
[----:B------:R-:W-:-:S02]  /*4ed0*/  F2FP.PACK_AB R8, R110, R111 ;  /* 0x0000006f6e08723e */ /* 0x000fc400000000ff */
[----:B---3--:R-:W-:Y:S02]  /*4ee0*/  F2FP.PACK_AB R9, R94, R95 ;  /* 0x0000005f5e09723e */ /* 0x008fe400000000ff */
[----:B------:R-:W-:Y:S01]  /*4ef0*/  F2FP.PACK_AB R10, R108, R109 ;  /* 0x0000006d6c0a723e */ /* 0x000fe200000000ff */
[----:B-1----:R-:W-:Y:S01]  /*4f00*/  FFMA.FTZ R3, R187, c[0x0][0x2d0], -R6 ;  /* 0x0000b400bb037a23 */ /* 0x002fe20000010806 */
[----:B--2---:R-:W-:-:S03]  /*4f10*/  F2FP.PACK_AB R11, R92, R93 ;  /* 0x0000005d5c0b723e */ /* 0x004fc600000000ff */
[----:B------:R1:W-:Y:S04]  /*4f20*/  MUFU.EX2 R91, R3 ;  /* 0x00000003005b7308 */ /* 0x0003e80000000800 */
        /* <DEDUP_REMOVED lines=15> */
[----:B------:R1:W-:Y:S03]  /*5020*/  MUFU.EX2 R88, R3 ;  /* 0x0000000300587308 */ /* 0x0003e60000000800 */
[----:B------:R-:W-:Y:S01]  /*5030*/  HMMA.16816.F32 R44, R8, R28, R44 ;  /* 0x0000001c082c723c */ /* 0x000fe2000000182c */
[----:B-1----:R-:W-:-:S04]  /*5040*/  FFMA.FTZ R3, R217, c[0x0][0x2d0], -R5 ;  /* 0x0000b400d9037a23 */ /* 0x002fc80000010805 */
[----:B------:R1:W-:Y:S02]  /*5050*/  MUFU.EX2 R79, R3 ;  /* 0x00000003004f7308 */ /* 0x0003e40000000800 */
[----:B-1----:R-:W-:-:S06]  /*5060*/  FFMA.FTZ R3, R220, c[0x0][0x2d0], -R5 ;  /* 0x0000b400dc037a23 */ /* 0x002fcc0000010805 */
[----:B------:R1:W4:Y:S02]  /*5070*/  MUFU.EX2 R78, R3 ;  /* 0x00000003004e7308 */ /* 0x0003240000000800 */
        /* <DEDUP_REMOVED lines=8> */
[----:B------:R-:W-:Y:S01]  /*5100*/  IMAD.MOV.U32 R167, RZ, RZ, R149 ;  /* 0x000000ffffa77224 */ /* 0x000fe200078e0095 */
[----:B------:R1:W-:Y:S01]  /*5110*/  MUFU.EX2 R74, R3 ;  /* 0x00000003004a7308 */ /* 0x0003e20000000800 */
[----:B------:R-:W-:Y:S01]  /*5120*/  IMAD.MOV.U32 R149, RZ, RZ, R150 ;  /* 0x000000ffff957224 */ /* 0x000fe200078e0096 */
[----:B------:R-:W-:Y:S01]  /*5130*/  MOV R150, R148 ;  /* 0x0000009400967202 */ /* 0x000fe20000000f00 */
[----:B------:R-:W-:-:S02]  /*5140*/  IMAD.MOV.U32 R148, RZ, RZ, R153 ;  /* 0x000000ffff947224 */ /* 0x000fc400078e0099 */
[----:B------:R-:W-:Y:S02]  /*5150*/  IMAD.MOV.U32 R153, RZ, RZ, R127 ;  /* 0x000000ffff997224 */ /* 0x000fe400078e007f */
[----:B------:R-:W-:Y:S01]  /*5160*/  IMAD.MOV.U32 R127, RZ, RZ, R126 ;  /* 0x000000ffff7f7224 */ /* 0x000fe200078e007e */
[----:B--2---:R-:W-:Y:S02]  /*5170*/  F2FP.PACK_AB R8, R90, R91 ;  /* 0x0000005b5a08723e */ /* 0x004fe400000000ff */
[----:B----4-:R-:W-:Y:S02]  /*5180*/  F2FP.PACK_AB R9, R78, R79 ;  /* 0x0000004f4e09723e */ /* 0x010fe400000000ff */
[----:B------:R-:W-:Y:S02]  /*5190*/  F2FP.PACK_AB R10, R88, R89 ;  /* 0x00000059580a723e */ /* 0x000fe400000000ff */
[----:B------:R-:W-:Y:S01]  /*51a0*/  F2FP.PACK_AB R11, R77, R75 ;  /* 0x0000004b4d0b723e */ /* 0x000fe200000000ff */
[----:B-1----:R-:W-:Y:S01]  /*51b0*/  FFMA.FTZ R3, R113, c[0x0][0x2d0], -R7 ;  /* 0x0000b40071037a23 */ /* 0x002fe20000010807 */
[----:B------:R-:W-:Y:S01]  /*51c0*/  MOV R126, R125 ;  /* 0x0000007d007e7202 */ /* 0x000fe20000000f00 */
[----:B------:R-:W-:-:S02]  /*51d0*/  IMAD.MOV.U32 R113, RZ, RZ, R114 ;  /* 0x000000ffff717224 */ /* 0x000fc400078e0072 */
[----:B------:R-:W-:Y:S01]  /*51e0*/  IMAD.MOV.U32 R114, RZ, RZ, R115 ;  /* 0x000000ffff727224 */ /* 0x000fe200078e0073 */
[----:B------:R-:W-:Y:S01]  /*51f0*/  MOV R115, R167 ;  /* 0x000000a700737202 */ /* 0x000fe20000000f00 */
[----:B------:R-:W-:Y:S01]  /*5200*/  IMAD.MOV.U32 R167, RZ, RZ, R149 ;  /* 0x000000ffffa77224 */ /* 0x000fe200078e0095 */
[----:B------:R1:W2:Y:S01]  /*5210*/  MUFU.EX2 R73, R3 ;  /* 0x0000000300497308 */ /* 0x0002a20000000800 */
[----:B------:R-:W-:Y:S02]  /*5220*/  IMAD.MOV.U32 R149, RZ, RZ, R150 ;  /* 0x000000ffff957224 */ /* 0x000fe400078e0096 */
[----:B------:R-:W-:Y:S01]  /*5230*/  IMAD.MOV.U32 R150, RZ, RZ, R148 ;  /* 0x000000ffff967224 */ /* 0x000fe200078e0094 */
[----:B------:R-:W-:Y:S01]  /*5240*/  MOV R148, R127 ;  /* 0x0000007f00947202 */ /* 0x000fe20000000f00 */
[----:B------:R-:W-:Y:S01]  /*5250*/  HMMA.16816.F32 R136, R8, R24, R136 ;  /* 0x000000180888723c */ /* 0x000fe20000001888 */
[----:B------:R-:W-:Y:S02]  /*5260*/  IMAD.MOV.U32 R125, RZ, RZ, R239 ;  /* 0x000000ffff7d7224 */ /* 0x000fe400078e00ef */
[----:B-1----:R-:W-:-:S05]  /*5270*/  FFMA.FTZ R3, R113, c[0x0][0x2d0], -R7 ;  /* 0x0000b40071037a23 */ /* 0x002fca0000010807 */
[C---:B------:R-:W-:Y:S01]  /*5280*/  HMMA.16816.F32 R144, R8.reuse, R26, R144 ;  /* 0x0000001a0890723c */ /* 0x040fe20000001890 */
[----:B------:R-:W-:Y:S01]  /*5290*/  IMAD.MOV.U32 R113, RZ, RZ, R114 ;  /* 0x000000ffff717224 */ /* 0x000fe200078e0072 */
[----:B------:R1:W5:Y:S01]  /*52a0*/  LDL.LU R239, [R1+0x3c] ;  /* 0x00003c0001ef7983 */ /* 0x0003620000300800 */
[----:B------:R-:W-:Y:S02]  /*52b0*/  IMAD.MOV.U32 R114, RZ, RZ, R115 ;  /* 0x000000ffff727224 */ /* 0x000fe400078e0073 */
[----:B------:R-:W-:Y:S01]  /*52c0*/  IMAD.MOV.U32 R115, RZ, RZ, R167 ;  /* 0x000000ffff737224 */ /* 0x000fe200078e00a7 */
[----:B------:R-:W-:Y:S01]  /*52d0*/  MOV R167, R149 ;  /* 0x0000009500a77202 */ /* 0x000fe20000000f00 */
[----:B------:R-:W-:Y:S01]  /*52e0*/  IMAD.MOV.U32 R149, RZ, RZ, R150 ;  /* 0x000000ffff957224 */ /* 0x000fe200078e0096 */
[----:B------:R4:W-:Y:S01]  /*52f0*/  MUFU.EX2 R72, R3 ;  /* 0x0000000300487308 */ /* 0x0009e20000000800 */
[----:B------:R-:W-:Y:S02]  /*5300*/  IMAD.MOV.U32 R150, RZ, RZ, R148 ;  /* 0x000000ffff967224 */ /* 0x000fe400078e0094 */
[----:B------:R-:W-:Y:S01]  /*5310*/  IMAD.MOV.U32 R148, RZ, RZ, R166 ;  /* 0x000000ffff947224 */ /* 0x000fe200078e00a6 */
[----:B------:R-:W-:Y:S01]  /*5320*/  MOV R166, R140 ;  /* 0x0000008c00a67202 */ /* 0x000fe20000000f00 */
[----:B------:R-:W-:Y:S01]  /*5330*/  IMAD.MOV.U32 R140, RZ, RZ, R141 ;  /* 0x000000ffff8c7224 */ /* 0x000fe200078e008d */
[----:B---3--:R-:W-:Y:S01]  /*5340*/  HMMA.16816.F32 R156, R8, R20, R156 ;  /* 0x00000014089c723c */ /* 0x008fe2000000189c */
[----:B------:R-:W-:-:S02]  /*5350*/  IMAD.MOV.U32 R127, RZ, RZ, R126 ;  /* 0x000000ffff7f7224 */ /* 0x000fc400078e007e */
[----:B----4-:R-:W-:Y:S02]  /*5360*/  FFMA.FTZ R3, R113, c[0x0][0x2d0], -R7 ;  /* 0x0000b40071037a23 */ /* 0x010fe40000010807 */
[----:B------:R-:W-:Y:S01]  /*5370*/  IMAD.MOV.U32 R113, RZ, RZ, R114 ;  /* 0x000000ffff717224 */ /* 0x000fe200078e0072 */
[----:B------:R-:W-:Y:S01]  /*5380*/  MOV R114, R115 ;  /* 0x0000007300727202 */ /* 0x000fe20000000f00 */
[----:B------:R-:W-:Y:S01]  /*5390*/  IMAD.MOV.U32 R115, RZ, RZ, R167 ;  /* 0x000000ffff737224 */ /* 0x000fe200078e00a7 */
[----:B------:R3:W-:Y:S01]  /*53a0*/  MUFU.EX2 R59, R3 ;  /* 0x00000003003b7308 */ /* 0x0007e20000000800 */
[----:B------:R-:W-:Y:S02]  /*53b0*/  IMAD.MOV.U32 R167, RZ, RZ, R149 ;  /* 0x000000ffffa77224 */ /* 0x000fe400078e0095 */
[----:B------:R-:W-:Y:S01]  /*53c0*/  IMAD.MOV.U32 R149, RZ, RZ, R150 ;  /* 0x000000ffff957224 */ /* 0x000fe200078e0096 */
[----:B------:R-:W-:Y:S01]  /*53d0*/  MOV R150, R148 ;  /* 0x0000009400967202 */ /* 0x000fe20000000f00 */
[----:B------:R-:W-:-:S02]  /*53e0*/  IMAD.MOV.U32 R148, RZ, RZ, R166 ;  /* 0x000000ffff947224 */ /* 0x000fc400078e00a6 */
[----:B------:R-:W-:Y:S01]  /*53f0*/  IMAD.MOV.U32 R141, RZ, RZ, R237 ;  /* 0x000000ffff8d7224 */ /* 0x000fe200078e00ed */
[----:B------:R-:W-:Y:S01]  /*5400*/  HMMA.16816.F32 R160, R8, R22, R160 ;  /* 0x0000001608a0723c */ /* 0x000fe200000018a0 */
[----:B------:R-:W-:Y:S02]  /*5410*/  IMAD.MOV.U32 R126, RZ, RZ, R125 ;  /* 0x000000ffff7e7224 */ /* 0x000fe400078e007d */
[----:B---3--:R-:W-:Y:S02]  /*5420*/  FFMA.FTZ R3, R113, c[0x0][0x2d0], -R0 ;  /* 0x0000b40071037a23 */ /* 0x008fe40000010800 */
[----:B------:R-:W-:Y:S02]  /*5430*/  IMAD.MOV.U32 R113, RZ, RZ, R114 ;  /* 0x000000ffff717224 */ /* 0x000fe400078e0072 */
[----:B------:R-:W-:Y:S01]  /*5440*/  IMAD.MOV.U32 R114, RZ, RZ, R115 ;  /* 0x000000ffff727224 */ /* 0x000fe200078e0073 */
[----:B------:R3:W-:Y:S01]  /*5450*/  MUFU.EX2 R58, R3 ;  /* 0x00000003003a7308 */ /* 0x0007e20000000800 */
[----:B------:R-:W-:Y:S01]  /*5460*/  IMAD.MOV.U32 R115, RZ, RZ, R167 ;  /* 0x000000ffff737224 */ /* 0x000fe200078e00a7 */
[----:B------:R-:W-:Y:S01]  /*5470*/  MOV R167, R149 ;  /* 0x0000009500a77202 */ /* 0x000fe20000000f00 */
[----:B------:R-:W-:-:S02]  /*5480*/  IMAD.MOV.U32 R149, RZ, RZ, R150 ;  /* 0x000000ffff957224 */ /* 0x000fc400078e0096 */
[----:B------:R-:W-:Y:S02]  /*5490*/  IMAD.MOV.U32 R150, RZ, RZ, R148 ;  /* 0x000000ffff967224 */ /* 0x000fe400078e0094 */
[----:B------:R-:W-:Y:S02]  /*54a0*/  IMAD.MOV.U32 R166, RZ, RZ, R141 ;  /* 0x000000ffffa67224 */ /* 0x000fe400078e008d */
[----:B------:R-:W-:Y:S01]  /*54b0*/  IMAD.MOV.U32 R141, RZ, RZ, R121 ;  /* 0x000000ffff8d7224 */ /* 0x000fe200078e0079 */
[----:B------:R-:W-:Y:S01]  /*54c0*/  HMMA.16816.F32 R172, R8, R16, R172 ;  /* 0x0000001008ac723c */ /* 0x000fe200000018ac */
[----:B------:R-:W-:Y:S02]  /*54d0*/  IMAD.MOV.U32 R125, RZ, RZ, R124 ;  /* 0x000000ffff7d7224 */ /* 0x000fe400078e007c */
[----:B---3--:R-:W-:Y:S02]  /*54e0*/  FFMA.FTZ R3, R113, c[0x0][0x2d0], -R0 ;  /* 0x0000b40071037a23 */ /* 0x008fe40000010800 */
[----:B------:R-:W-:-:S03]  /*54f0*/  IMAD.MOV.U32 R148, RZ, RZ, R166 ;  /* 0x000000ffff947224 */ /* 0x000fc600078e00a6 */
[----:B------:R-:W-:Y:S01]  /*5500*/  HMMA.16816.F32 R176, R8, R18, R84 ;  /* 0x0000001208b0723c */ /* 0x000fe20000001854 */
[----:B------:R-:W-:-:S07]  /*5510*/  IMAD.MOV.U32 R113, RZ, RZ, R114 ;  /* 0x000000ffff717224 */ /* 0x000fce00078e0072 */
[C---:B------:R-:W-:Y:S01]  /*5520*/  HMMA.16816.F32 R80, R8.reuse, R12, R80 ;  /* 0x0000000c0850723c */ /* 0x040fe20000001850 */
[----:B------:R-:W-:Y:S01]  /*5530*/  IMAD.MOV.U32 R114, RZ, RZ, R115 ;  /* 0x000000ffff727224 */ /* 0x000fe200078e0073 */
[----:B------:R-:W-:Y:S01]  /*5540*/  MOV R115, R167 ;  /* 0x000000a700737202 */ /* 0x000fe20000000f00 */
[----:B------:R-:W-:Y:S01]  /*5550*/  IMAD.MOV.U32 R167, RZ, RZ, R149 ;  /* 0x000000ffffa77224 */ /* 0x000fe200078e0095 */
[----:B------:R3:W4:Y:S01]  /*5560*/  MUFU.EX2 R57, R3 ;  /* 0x0000000300397308 */ /* 0x0007220000000800 */
[----:B------:R-:W-:Y:S01]  /*5570*/  IMAD.MOV.U32 R149, RZ, RZ, R150 ;  /* 0x000000ffff957224 */ /* 0x000fe200078e0096 */
[----:B------:R-:W-:Y:S01]  /*5580*/  MOV R166, R141 ;  /* 0x0000008d00a67202 */ /* 0x000fe20000000f00 */
[----:B------:R-:W-:Y:S01]  /*5590*/  IMAD.MOV.U32 R150, RZ, RZ, R148 ;  /* 0x000000ffff967224 */ /* 0x000fe200078e0094 */
[----:B------:R-:W-:Y:S01]  /*55a0*/  HMMA.16816.F32 R68, R8, R14, R68 ;  /* 0x0000000e0844723c */ /* 0x000fe20000001844 */
[----:B------:R-:W-:Y:S02]  /*55b0*/  MOV R121, R236 ;  /* 0x000000ec00797202 */ /* 0x000fe40000000f00 */
[----:B------:R-:W-:Y:S01]  /*55c0*/  MOV R124, R238 ;  /* 0x000000ee007c7202 */ /* 0x000fe20000000f00 */
[----:B---3--:R-:W-:Y:S01]  /*55d0*/  FFMA.FTZ R3, R113, c[0x0][0x2d0], -R0 ;  /* 0x0000b40071037a23 */ /* 0x008fe20000010800 */
[----:B------:R-:W-:Y:S01]  /*55e0*/  MOV R148, R166 ;  /* 0x000000a600947202 */ /* 0x000fe20000000f00 */
[----:B------:R-:W-:Y:S01]  /*55f0*/  IMAD.MOV.U32 R113, RZ, RZ, R114 ;  /* 0x000000ffff717224 */ /* 0x000fe200078e0072 */
[----:B--2---:R-:W-:Y:S01]  /*5600*/  F2FP.PACK_AB R8, R73, R74 ;  /* 0x0000004a4908723e */ /* 0x004fe200000000ff */
[----:B------:R-:W-:Y:S01]  /*5610*/  IMAD.MOV.U32 R114, RZ, RZ, R115 ;  /* 0x000000ffff727224 */ /* 0x000fe200078e0073 */
[----:B------:R-:W-:Y:S01]  /*5620*/  MOV R115, R167 ;  /* 0x000000a700737202 */ /* 0x000fe20000000f00 */
[----:B------:R2:W-:Y:S01]  /*5630*/  MUFU.EX2 R56, R3 ;  /* 0x0000000300387308 */ /* 0x0005e20000000800 */
[----:B------:R-:W-:Y:S01]  /*5640*/  IMAD.MOV.U32 R167, RZ, RZ, R149 ;  /* 0x000000ffffa77224 */ /* 0x000fe200078e0095 */
[----:B----4-:R-:W-:Y:S01]  /*5650*/  F2FP.PACK_AB R9, R57, R58 ;  /* 0x0000003a3909723e */ /* 0x010fe200000000ff */
[----:B------:R-:W-:Y:S01]  /*5660*/  IMAD.MOV.U32 R149, RZ, RZ, R150 ;  /* 0x000000ffff957224 */ /* 0x000fe200078e0096 */
[----:B------:R-:W-:Y:S01]  /*5670*/  F2FP.PACK_AB R10, R59, R72 ;  /* 0x000000483b0a723e */ /* 0x000fe200000000ff */
[----:B------:R-:W-:Y:S01]  /*5680*/  IMAD.MOV.U32 R166, RZ, RZ, R234 ;  /* 0x000000ffffa67224 */ /* 0x000fe200078e00ea */
[----:B------:R1:W5:Y:S01]  /*5690*/  LDL.LU R238, [R1+0x38] ;  /* 0x0000380001ee7983 */ /* 0x0003620000300800 */
[----:B--2---:R-:W-:Y:S01]  /*56a0*/  FFMA.FTZ R3, R113, c[0x0][0x2d0], -R0 ;  /* 0x0000b40071037a23 */ /* 0x004fe20000010800 */
[----:B------:R-:W-:Y:S01]  /*56b0*/  MOV R113, R114 ;  /* 0x0000007200717202 */ /* 0x000fe20000000f00 */
[----:B------:R-:W-:Y:S01]  /*56c0*/  IMAD.MOV.U32 R114, RZ, RZ, R115 ;  /* 0x000000ffff727224 */ /* 0x000fe200078e0073 */
[----:B------:R1:W5:Y:S01]  /*56d0*/  LDL.LU R237, [R1+0x34] ;  /* 0x0000340001ed7983 */ /* 0x0003620000300800 */
[----:B------:R2:W3:Y:S01]  /*56e0*/  MUFU.EX2 R31, R3 ;  /* 0x00000003001f7308 */ /* 0x0004e20000000800 */
[----:B------:R-:W-:-:S02]  /*56f0*/  IMAD.MOV.U32 R115, RZ, RZ, R167 ;  /* 0x000000ffff737224 */ /* 0x000fc400078e00a7 */
[----:B------:R-:W-:Y:S01]  /*5700*/  IMAD.MOV.U32 R167, RZ, RZ, R149 ;  /* 0x000000ffffa77224 */ /* 0x000fe200078e0095 */
[----:B------:R1:W5:Y:S01]  /*5710*/  LDL.LU R236, [R1+0x30] ;  /* 0x0000300001ec7983 */ /* 0x0003620000300800 */
[----:B------:R-:W-:Y:S01]  /*5720*/  IMAD.MOV.U32 R150, RZ, RZ, R148 ;  /* 0x000000ffff967224 */ /* 0x000fe200078e0094 */
[----:B------:R-:W-:Y:S01]  /*5730*/  MOV R148, R166 ;  /* 0x000000a600947202 */ /* 0x000fe20000000f00 */
[----:B------:R-:W-:Y:S02]  /*5740*/  IMAD.MOV.U32 R141, RZ, RZ, R235 ;  /* 0x000000ffff8d7224 */ /* 0x000fe400078e00eb */
[----:B--2---:R-:W-:Y:S01]  /*5750*/  FFMA.FTZ R3, R113, c[0x0][0x2d0], -R6 ;  /* 0x0000b40071037a23 */ /* 0x004fe20000010806 */
[----:B------:R-:W-:Y:S01]  /*5760*/  MOV R149, R150 ;  /* 0x0000009600957202 */ /* 0x000fe20000000f00 */
[----:B------:R-:W-:Y:S01]  /*5770*/  IMAD.MOV.U32 R113, RZ, RZ, R114 ;  /* 0x000000ffff717224 */ /* 0x000fe200078e0072 */
[----:B------:R-:W-:Y:S01]  /*5780*/  MOV R114, R115 ;  /* 0x0000007300727202 */ /* 0x000fe20000000f00 */
[----:B------:R2:W-:Y:S01]  /*5790*/  MUFU.EX2 R29, R3 ;  /* 0x00000003001d7308 */ /* 0x0005e20000000800 */
[----:B------:R-:W-:Y:S01]  /*57a0*/  IMAD.MOV.U32 R115, RZ, RZ, R167 ;  /* 0x000000ffff737224 */ /* 0x000fe200078e00a7 */
[----:B---3--:R-:W-:Y:S01]  /*57b0*/  F2FP.PACK_AB R11, R31, R56 ;  /* 0x000000381f0b723e */ /* 0x008fe200000000ff */
[----:B------:R-:W-:Y:S01]  /*57c0*/  IMAD.MOV.U32 R166, RZ, RZ, R155 ;  /* 0x000000ffffa67224 */ /* 0x000fe200078e009b */
[----:B------:R1:W5:Y:S01]  /*57d0*/  LDL.LU R235, [R1+0x2c] ;  /* 0x00002c0001eb7983 */ /* 0x0003620000300800 */
[----:B------:R-:W-:-:S02]  /*57e0*/  IMAD.MOV.U32 R155, RZ, RZ, R120 ;  /* 0x000000ffff9b7224 */ /* 0x000fc400078e0078 */
[----:B------:R-:W-:Y:S01]  /*57f0*/  IMAD.MOV.U32 R150, RZ, RZ, R148 ;  /* 0x000000ffff967224 */ /* 0x000fe200078e0094 */
[----:B------:R1:W5:Y:S01]  /*5800*/  LDL.LU R234, [R1+0x28] ;  /* 0x0000280001ea7983 */ /* 0x0003620000300800 */
[----:B------:R-:W-:Y:S02]  /*5810*/  IMAD.MOV.U32 R167, RZ, RZ, R149 ;  /* 0x000000ffffa77224 */ /* 0x000fe400078e0095 */
[----:B--2---:R-:W-:Y:S02]  /*5820*/  FFMA.FTZ R3, R113, c[0x0][0x2d0], -R6 ;  /* 0x0000b40071037a23 */ /* 0x004fe40000010806 */
[----:B------:R-:W-:Y:S01]  /*5830*/  IMAD.MOV.U32 R113, RZ, RZ, R114 ;  /* 0x000000ffff717224 */ /* 0x000fe200078e0072 */
[----:B------:R-:W-:Y:S01]  /*5840*/  MOV R114, R115 ;  /* 0x0000007300727202 */ /* 0x000fe20000000f00 */
[----:B------:R2:W3:Y:S01]  /*5850*/  MUFU.EX2 R30, R3 ;  /* 0x00000003001e7308 */ /* 0x0004e20000000800 */
[----:B------:R-:W-:Y:S02]  /*5860*/  IMAD.MOV.U32 R148, RZ, RZ, R166 ;  /* 0x000000ffff947224 */ /* 0x000fe400078e00a6 */
[----:B------:R-:W-:Y:S01]  /*5870*/  IMAD.MOV.U32 R166, RZ, RZ, R155 ;  /* 0x000000ffffa67224 */ /* 0x000fe200078e009b */
[----:B------:R-:W-:Y:S01]  /*5880*/  MOV R155, R164 ;  /* 0x000000a4009b7202 */ /* 0x000fe20000000f00 */
[----:B------:R-:W-:-:S02]  /*5890*/  IMAD.MOV.U32 R164, RZ, RZ, R165 ;  /* 0x000000ffffa47224 */ /* 0x000fc400078e00a5 */
[----:B------:R-:W-:Y:S01]  /*58a0*/  IMAD.MOV.U32 R115, RZ, RZ, R167 ;  /* 0x000000ffff737224 */ /* 0x000fe200078e00a7 */
[C---:B------:R-:W-:Y:S01]  /*58b0*/  HMMA.16816.F32 R60, R8.reuse, R26, R60 ;  /* 0x0000001a083c723c */ /* 0x040fe2000000183c */
[----:B------:R-:W-:Y:S02]  /*58c0*/  IMAD.MOV.U32 R165, RZ, RZ, R232 ;  /* 0x000000ffffa57224 */ /* 0x000fe400078e00e8 */
[----:B------:R-:W-:Y:S02]  /*58d0*/  IMAD.MOV.U32 R120, RZ, RZ, R233 ;  /* 0x000000ffff787224 */ /* 0x000fe400078e00e9 */
[----:B------:R-:W-:Y:S02]  /*58e0*/  IMAD.MOV.U32 R149, RZ, RZ, R150 ;  /* 0x000000ffff957224 */ /* 0x000fe400078e0096 */
[----:B--2---:R-:W-:Y:S01]  /*58f0*/  FFMA.FTZ R3, R113, c[0x0][0x2d0], -R6 ;  /* 0x0000b40071037a23 */ /* 0x004fe20000010806 */
[----:B------:R-:W-:Y:S01]  /*5900*/  HMMA.16816.F32 R64, R8, R24, R64 ;  /* 0x000000180840723c */ /* 0x000fe20000001840 */
[----:B------:R1:W5:Y:S02]  /*5910*/  LDL.LU R233, [R1+0x24] ;  /* 0x0000240001e97983 */ /* 0x0003640000300800 */
[----:B------:R2:W-:Y:S01]  /*5920*/  MUFU.EX2 R28, R3 ;  /* 0x00000003001c7308 */ /* 0x0005e20000000800 */
[----:B------:R-:W-:Y:S01]  /*5930*/  MOV R150, R148 ;  /* 0x0000009400967202 */ /* 0x000fe20000000f00 */
[----:B------:R-:W-:Y:S01]  /*5940*/  IMAD.MOV.U32 R148, RZ, RZ, R166 ;  /* 0x000000ffff947224 */ /* 0x000fe200078e00a6 */
[----:B------:R1:W5:Y:S01]  /*5950*/  LDL.LU R232, [R1+0x20] ;  /* 0x0000200001e87983 */ /* 0x0003620000300800 */
[----:B------:R-:W-:-:S02]  /*5960*/  IMAD.MOV.U32 R166, RZ, RZ, R155 ;  /* 0x000000ffffa67224 */ /* 0x000fc400078e009b */
[----:B------:R-:W-:Y:S01]  /*5970*/  IMAD.MOV.U32 R155, RZ, RZ, R164 ;  /* 0x000000ffff9b7224 */ /* 0x000fe200078e00a4 */
[----:B------:R-:W-:Y:S01]  /*5980*/  MOV R164, R165 ;  /* 0x000000a500a47202 */ /* 0x000fe20000000f00 */
[----:B------:R-:W-:Y:S02]  /*5990*/  IMAD.MOV.U32 R167, RZ, RZ, R149 ;  /* 0x000000ffffa77224 */ /* 0x000fe400078e0095 */
[----:B------:R-:W-:Y:S02]  /*59a0*/  IMAD.MOV.U32 R165, RZ, RZ, R153 ;  /* 0x000000ffffa57224 */ /* 0x000fe400078e0099 */
[----:B--2---:R-:W-:Y:S02]  /*59b0*/  FFMA.FTZ R3, R114, c[0x0][0x2d0], -R6 ;  /* 0x0000b40072037a23 */ /* 0x004fe40000010806 */
[----:B------:R-:W-:Y:S02]  /*59c0*/  IMAD.MOV.U32 R149, RZ, RZ, R150 ;  /* 0x000000ffff957224 */ /* 0x000fe400078e0096 */
[----:B------:R2:W-:Y:S01]  /*59d0*/  MUFU.EX2 R26, R3 ;  /* 0x00000003001a7308 */ /* 0x0005e20000000800 */
[----:B------:R-:W-:Y:S01]  /*59e0*/  MOV R150, R148 ;  /* 0x0000009400967202 */ /* 0x000fe20000000f00 */
[----:B------:R-:W-:-:S02]  /*59f0*/  IMAD.MOV.U32 R153, RZ, RZ, R135 ;  /* 0x000000ffff997224 */ /* 0x000fc400078e0087 */
[----:B------:R-:W-:Y:S01]  /*5a00*/  IMAD.MOV.U32 R148, RZ, RZ, R166 ;  /* 0x000000ffff947224 */ /* 0x000fe200078e00a6 */
[----:B------:R-:W-:Y:S01]  /*5a10*/  HMMA.16816.F32 R48, R8, R22, R48 ;  /* 0x000000160830723c */ /* 0x000fe20000001830 */
[----:B------:R-:W-:Y:S01]  /*5a20*/  IMAD.MOV.U32 R166, RZ, RZ, R155 ;  /* 0x000000ffffa67224 */ /* 0x000fe200078e009b */
[----:B------:R1:W5:Y:S01]  /*5a30*/  LDL.LU R135, [R1+0x1c] ;  /* 0x00001c0001877983 */ /* 0x0003620000300800 */
[----:B------:R-:W-:Y:S01]  /*5a40*/  IMAD.MOV.U32 R155, RZ, RZ, R164 ;  /* 0x000000ffff9b7224 */ /* 0x000fe200078e00a4 */
[----:B------:R-:W-:Y:S01]  /*5a50*/  MOV R164, R165 ;  /* 0x000000a500a47202 */ /* 0x000fe20000000f00 */
[----:B------:R-:W-:Y:S02]  /*5a60*/  IMAD.MOV.U32 R165, RZ, RZ, R153 ;  /* 0x000000ffffa57224 */ /* 0x000fe400078e0099 */
[----:B--2---:R-:W-:Y:S02]  /*5a70*/  FFMA.FTZ R3, R115, c[0x0][0x2d0], -R5 ;  /* 0x0000b40073037a23 */ /* 0x004fe40000010805 */
[----:B------:R-:W-:-:S02]  /*5a80*/  IMAD.MOV.U32 R170, RZ, RZ, R167 ;  /* 0x000000ffffaa7224 */ /* 0x000fc400078e00a7 */
[----:B------:R2:W-:Y:S01]  /*5a90*/  MUFU.EX2 R25, R3 ;  /* 0x0000000300197308 */ /* 0x0005e20000000800 */
[----:B------:R-:W-:Y:S01]  /*5aa0*/  IMAD.MOV.U32 R114, RZ, RZ, R155 ;  /* 0x000000ffff727224 */ /* 0x000fe200078e009b */
[----:B------:R-:W-:Y:S01]  /*5ab0*/  MOV R155, R165 ;  /* 0x000000a5009b7202 */ /* 0x000fe20000000f00 */
[----:B------:R-:W-:Y:S02]  /*5ac0*/  IMAD.MOV.U32 R153, RZ, RZ, R154 ;  /* 0x000000ffff997224 */ /* 0x000fe400078e009a */
[----:B------:R-:W-:Y:S02]  /*5ad0*/  IMAD.MOV.U32 R169, RZ, RZ, R150 ;  /* 0x000000ffffa97224 */ /* 0x000fe400078e0096 */
[----:B------:R-:W-:Y:S01]  /*5ae0*/  IMAD.MOV.U32 R154, RZ, RZ, R152 ;  /* 0x000000ffff9a7224 */ /* 0x000fe200078e0098 */
[----:B------:R-:W-:Y:S01]  /*5af0*/  MOV R152, R76 ;  /* 0x0000004c00987202 */ /* 0x000fe20000000f00 */
[----:B--2---:R-:W-:Y:S01]  /*5b00*/  FFMA.FTZ R3, R219, c[0x0][0x2d0], -R5 ;  /* 0x0000b400db037a23 */ /* 0x004fe20000010805 */
[----:B------:R-:W-:Y:S01]  /*5b10*/  HMMA.16816.F32 R52, R8, R20, R52 ;  /* 0x000000140834723c */ /* 0x000fe20000001834 */
[----:B------:R-:W-:-:S02]  /*5b20*/  IMAD.MOV.U32 R113, RZ, RZ, R166 ;  /* 0x000000ffff717224 */ /* 0x000fc400078e00a6 */
[----:B------:R-:W-:Y:S01]  /*5b30*/  IMAD.MOV.U32 R168, RZ, RZ, R149 ;  /* 0x000000ffffa87224 */ /* 0x000fe200078e0095 */
[----:B------:R2:W4:Y:S01]  /*5b40*/  MUFU.EX2 R24, R3 ;  /* 0x0000000300187308 */ /* 0x0005220000000800 */
[----:B------:R-:W-:Y:S01]  /*5b50*/  IMAD.MOV.U32 R115, RZ, RZ, R164 ;  /* 0x000000ffff737224 */ /* 0x000fe200078e00a4 */
[----:B------:R-:W-:Y:S01]  /*5b60*/  MOV R112, R148 ;  /* 0x0000009400707202 */ /* 0x000fe20000000f00 */
[----:B------:R-:W-:Y:S01]  /*5b70*/  IMAD.MOV.U32 R207, RZ, RZ, R155 ;  /* 0x000000ffffcf7224 */ /* 0x000fe200078e009b */
[C---:B------:R-:W-:Y:S01]  /*5b80*/  HMMA.16816.F32 R44, R8.reuse, R12, R44 ;  /* 0x0000000c082c723c */ /* 0x040fe2000000182c */
[----:B------:R-:W-:Y:S01]  /*5b90*/  IMAD.MOV.U32 R208, RZ, RZ, R154 ;  /* 0x000000ffffd07224 */ /* 0x000fe200078e009a */
[----:B------:R-:W-:Y:S01]  /*5ba0*/  MOV R154, R152 ;  /* 0x00000098009a7202 */ /* 0x000fe20000000f00 */
[--C-:B------:R-:W-:Y:S01]  /*5bb0*/  FFMA.FTZ R6, R114, c[0x0][0x2d0], -R0.reuse ;  /* 0x0000b40072067a23 */ /* 0x100fe20000010800 */
[----:B------:R1:W-:Y:S01]  /*5bc0*/  MUFU.EX2 R21, R4 ;  /* 0x0000000400157308 */ /* 0x0003e20000000800 */
[----:B------:R-:W-:Y:S01]  /*5bd0*/  IMAD.MOV.U32 R206, RZ, RZ, R153 ;  /* 0x000000ffffce7224 */ /* 0x000fe200078e0099 */
[----:B------:R-:W4:Y:S02]  /*5be0*/  LDSM.16.MT88.4 R148, [R228+0x3100] ;  /* 0x00310000e494783b */ /* 0x000f240000004200 */
[C---:B------:R-:W-:Y:S02]  /*5bf0*/  HMMA.16816.F32 R40, R8.reuse, R14, R40 ;  /* 0x0000000e0828723c */ /* 0x040fe40000001828 */
[----:B------:R4:W5:Y:S01]  /*5c00*/  LDL.LU R76, [R1+0x18] ;  /* 0x00001800014c7983 */ /* 0x0009620000300800 */
[----:B------:R-:W-:Y:S01]  /*5c10*/  FFMA.FTZ R12, R115, c[0x0][0x2d0], -R0 ;  /* 0x0000b400730c7a23 */ /* 0x000fe20000010800 */
[----:B------:R-:W-:Y:S01]  /*5c20*/  MOV R152, R141 ;  /* 0x0000008d00987202 */ /* 0x000fe20000000f00 */
[----:B--2---:R-:W-:Y:S01]  /*5c30*/  FFMA.FTZ R3, R222, c[0x0][0x2d0], -R5 ;  /* 0x0000b400de037a23 */ /* 0x004fe20000010805 */
[----:B------:R-:W-:Y:S01]  /*5c40*/  MOV R141, R120 ;  /* 0x00000078008d7202 */ /* 0x000fe20000000f00 */
[----:B------:R-:W-:Y:S01]  /*5c50*/  IMAD.MOV.U32 R155, RZ, RZ, R143 ;  /* 0x000000ffff9b7224 */ /* 0x000fe200078e008f */
[C---:B------:R-:W-:Y:S01]  /*5c60*/  HMMA.16816.F32 R32, R8.reuse, R16, R32 ;  /* 0x000000100820723c */ /* 0x040fe20000001820 */
[----:B------:R2:W-:Y:S01]  /*5c70*/  MUFU.EX2 R23, R3 ;  /* 0x0000000300177308 */ /* 0x0005e20000000800 */
[----:B------:R-:W-:Y:S01]  /*5c80*/  IMAD.MOV.U32 R115, RZ, RZ, R142 ;  /* 0x000000ffff737224 */ /* 0x000fe200078e008e */
[----:B------:R-:W-:Y:S01]  /*5c90*/  MOV R114, R125 ;  /* 0x0000007d00727202 */ /* 0x000fe20000000f00 */
[----:B-1----:R-:W-:Y:S01]  /*5ca0*/  FFMA.FTZ R4, R113, c[0x0][0x2d0], -R0 ;  /* 0x0000b40071047a23 */ /* 0x002fe20000010800 */
[----:B------:R-:W1:Y:S01]  /*5cb0*/  LDSM.16.MT88.4 R164, [R231+0x3100] ;  /* 0x00310000e7a4783b */ /* 0x000e620000004200 */
[----:B------:R-:W-:Y:S01]  /*5cc0*/  IMAD.MOV.U32 R153, RZ, RZ, R140 ;  /* 0x000000ffff997224 */ /* 0x000fe200078e008c */
[----:B---3--:R-:W-:Y:S01]  /*5cd0*/  F2FP.PACK_AB R184, R30, R29 ;  /* 0x0000001d1eb8723e */ /* 0x008fe200000000ff */
[----:B------:R-:W-:Y:S01]  /*5ce0*/  FFMA.FTZ R0, R226, c[0x0][0x2d0], -R0 ;  /* 0x0000b400e2007a23 */ /* 0x000fe20000010800 */
[----:B------:R-:W-:Y:S01]  /*5cf0*/  HMMA.16816.F32 R36, R8, R18, R36 ;  /* 0x000000120824723c */ /* 0x000fe20000001824 */
[----:B------:R-:W-:Y:S01]  /*5d00*/  FADD.FTZ R13, R223, R211 ;  /* 0x000000d3df0d7221 */ /* 0x000fe20000010000 */
[----:B------:R3:W-:Y:S01]  /*5d10*/  MUFU.EX2 R9, R4 ;  /* 0x0000000400097308 */ /* 0x0007e20000000800 */
[----:B------:R-:W-:Y:S01]  /*5d20*/  IMAD.MOV.U32 R143, RZ, RZ, R123 ;  /* 0x000000ffff8f7224 */ /* 0x000fe200078e007b */
[----:B------:R-:W1:Y:S01]  /*5d30*/  LDSM.16.MT88.4 R16, [R230+0x3100] ;  /* 0x00310000e610783b */ /* 0x000e620000004200 */
[----:B------:R-:W-:Y:S01]  /*5d40*/  IMAD.MOV.U32 R142, RZ, RZ, R122 ;  /* 0x000000ffff8e7224 */ /* 0x000fe200078e007a */
[----:B----4-:R-:W-:Y:S01]  /*5d50*/  F2FP.PACK_AB R185, R24, R25 ;  /* 0x0000001918b9723e */ /* 0x010fe200000000ff */
[----:B------:R-:W-:Y:S01]  /*5d60*/  IMAD.MOV.U32 R140, RZ, RZ, R121 ;  /* 0x000000ffff8c7224 */ /* 0x000fe200078e0079 */
[----:B------:R-:W-:Y:S01]  /*5d70*/  F2FP.PACK_AB R186, R26, R28 ;  /* 0x0000001c1aba723e */ /* 0x000fe200000000ff */
[----:B--2---:R-:W-:Y:S01]  /*5d80*/  FFMA.FTZ R3, R170, c[0x0][0x2d0], -R5 ;  /* 0x0000b400aa037a23 */ /* 0x004fe20000010805 */
[----:B------:R-:W-:Y:S01]  /*5d90*/  MUFU.EX2 R11, R12 ;  /* 0x0000000c000b7308 */ /* 0x000fe20000000800 */
[----:B------:R-:W-:-:S02]  /*5da0*/  FFMA.FTZ R5, R169, c[0x0][0x2d0], -R7 ;  /* 0x0000b400a9057a23 */ /* 0x000fc40000010807 */
[----:B------:R-:W-:-:S05]  /*5db0*/  IMAD.MOV.U32 R113, RZ, RZ, R141 ;  /* 0x000000ffff717224 */ /* 0x000fca00078e008d */
[----:B------:R2:W4:Y:S01]  /*5dc0*/  MUFU.EX2 R22, R3 ;  /* 0x0000000300167308 */ /* 0x0005220000000800 */
[----:B---3--:R-:W-:Y:S02]  /*5dd0*/  FADD.FTZ R4, R155, R115 ;  /* 0x000000739b047221 */ /* 0x008fe40000010000 */
[----:B------:R-:W-:Y:S02]  /*5de0*/  IMAD.MOV.U32 R115, RZ, RZ, R124 ;  /* 0x000000ffff737224 */ /* 0x000fe400078e007c */
[----:B------:R-:W-:-:S03]  /*5df0*/  FADD.FTZ R4, R142, R4 ;  /* 0x000000048e047221 */ /* 0x000fc60000010000 */
[----:B------:R3:W-:Y:S01]  /*5e00*/  MUFU.EX2 R15, R5 ;  /* 0x00000005000f7308 */ /* 0x0007e20000000800 */
[----:B--2---:R-:W-:-:S07]  /*5e10*/  FFMA.FTZ R3, R168, c[0x0][0x2d0], -R7 ;  /* 0x0000b400a8037a23 */ /* 0x004fce0000010807 */
[----:B------:R2:W-:Y:S01]  /*5e20*/  MUFU.EX2 R12, R0 ;  /* 0x00000000000c7308 */ /* 0x0005e20000000800 */
[----:B------:R-:W-:Y:S01]  /*5e30*/  FFMA.FTZ R7, R112, c[0x0][0x2d0], -R7 ;  /* 0x0000b40070077a23 */ /* 0x000fe20000010807 */
[----:B----4-:R-:W-:Y:S01]  /*5e40*/  F2FP.PACK_AB R187, R22, R23 ;  /* 0x0000001716bb723e */ /* 0x010fe200000000ff */
[----:B------:R-:W-:Y:S02]  /*5e50*/  IMAD.MOV.U32 R112, RZ, RZ, R140 ;  /* 0x000000ffff707224 */ /* 0x000fe400078e008c */
[----:B---3--:R-:W-:-:S03]  /*5e60*/  FADD.FTZ R5, R227, R224 ;  /* 0x000000e0e3057221 */ /* 0x008fc60000010000 */
[----:B------:R3:W4:Y:S01]  /*5e70*/  MUFU.EX2 R20, R3 ;  /* 0x0000000300147308 */ /* 0x0007220000000800 */
[C---:B------:R-:W-:Y:S07]  /*5e80*/  HMMA.16816.F32 R136, R184.reuse, R148, R136 ;  /* 0x00000094b888723c */ /* 0x040fee0000001888 */
[----:B------:R1:W1:Y:S01]  /*5e90*/  MUFU.EX2 R10, R6 ;  /* 0x00000006000a7308 */ /* 0x0002620000000800 */
[----:B--2---:R-:W-:Y:S01]  /*5ea0*/  FADD.FTZ R0, R152, R13 ;  /* 0x0000000d98007221 */ /* 0x004fe20000010000 */
[----:B------:R-:W-:Y:S01]  /*5eb0*/  HMMA.16816.F32 R144, R184, R150, R144 ;  /* 0x00000096b890723c */ /* 0x000fe20000001890 */
[----:B---3--:R-:W-:-:S05]  /*5ec0*/  FADD.FTZ R3, R154, R153 ;  /* 0x000000999a037221 */ /* 0x008fca0000010000 */
[----:B------:R2:W3:Y:S01]  /*5ed0*/  MUFU.EX2 R14, R7 ;  /* 0x00000007000e7308 */ /* 0x0004e20000000800 */
[----:B----4-:R-:W-:Y:S01]  /*5ee0*/  F2FP.PACK_AB R124, R20, R21 ;  /* 0x00000015147c723e */ /* 0x010fe200000000ff */
[----:B-1----:R-:W-:Y:S01]  /*5ef0*/  HMMA.16816.F32 R156, R184, R164, R156 ;  /* 0x000000a4b89c723c */ /* 0x002fe2000000189c */
[----:B------:R-:W-:Y:S01]  /*5f00*/  FADD.FTZ R6, R143, R5 ;  /* 0x000000058f067221 */ /* 0x000fe20000010000 */
[----:B------:R-:W-:Y:S01]  /*5f10*/  F2FP.PACK_AB R125, R10, R9 ;  /* 0x000000090a7d723e */ /* 0x000fe200000000ff */
[----:B------:R-:W-:Y:S01]  /*5f20*/  FADD.FTZ R5, R127, R3 ;  /* 0x000000037f057221 */ /* 0x000fe20000010000 */
[----:B------:R-:W-:Y:S01]  /*5f30*/  F2FP.PACK_AB R127, R12, R11 ;  /* 0x0000000b0c7f723e */ /* 0x000fe200000000ff */
[----:B------:R-:W-:-:S03]  /*5f40*/  FADD.FTZ R3, R206, R4 ;  /* 0x00000004ce037221 */ /* 0x000fc60000010000 */
[C---:B------:R-:W-:Y:S01]  /*5f50*/  HMMA.16816.F32 R160, R184.reuse, R166, R160 ;  /* 0x000000a6b8a0723c */ /* 0x040fe200000018a0 */
[----:B------:R-:W-:Y:S02]  /*5f60*/  FADD.FTZ R5, R207, R5 ;  /* 0x00000005cf057221 */ /* 0x000fe40000010000 */
[----:B------:R-:W-:Y:S02]  /*5f70*/  FADD.FTZ R4, R116, R3 ;  /* 0x0000000374047221 */ /* 0x000fe40000010000 */
[----:B--2---:R-:W-:Y:S01]  /*5f80*/  FADD.FTZ R7, R126, R0 ;  /* 0x000000007e077221 */ /* 0x004fe20000010000 */
[----:B---3--:R-:W-:Y:S01]  /*5f90*/  F2FP.PACK_AB R126, R14, R15 ;  /* 0x0000000f0e7e723e */ /* 0x008fe200000000ff */
[----:B------:R-:W-:Y:S01]  /*5fa0*/  FADD.FTZ R0, R208, R6 ;  /* 0x00000006d0007221 */ /* 0x000fe20000010000 */
[----:B------:R-:W-:Y:S01]  /*5fb0*/  HMMA.16816.F32 R172, R184, R180, R172 ;  /* 0x000000b4b8ac723c */ /* 0x000fe200000018ac */
[----:B------:R-:W-:Y:S02]  /*5fc0*/  FADD.FTZ R7, R247, R7 ;  /* 0x00000007f7077221 */ /* 0x000fe40000010000 */
[----:B------:R-:W-:-:S02]  /*5fd0*/  FADD.FTZ R6, R213, R0 ;  /* 0x00000000d5067221 */ /* 0x000fc40000010000 */
[----:B------:R-:W-:Y:S02]  /*5fe0*/  FADD.FTZ R3, R117, R5 ;  /* 0x0000000575037221 */ /* 0x000fe40000010000 */
        /* <DEDUP_REMOVED lines=46> */
[-C--:B------:R-:W-:Y:S01]  /*62d0*/  HMMA.16816.F32 R184, R184, R18.reuse, R68 ;  /* 0x00000012b8b8723c */ /* 0x080fe20000001844 */
        /* <DEDUP_REMOVED lines=36> */
[----:B------:R-:W-:Y:S01]  /*6520*/  FADD.FTZ R252, R90, R252 ;  /* 0x000000fc5afc7221 */ /* 0x000fe20000010000 */
[----:B------:R1:W-:Y:S01]  /*6530*/  STL [R1], R0 ;  /* 0x0000000001007387 */ /* 0x0003e20000100800 */
        /* <DEDUP_REMOVED lines=19> */
[----:B------:R-:W-:Y:S05]  /*6670*/  @!P2 BRA `(.L_x_800) ;  /* 0x000043200000a947 */ /* 0x000fea0003800000 */
[----:B-1---5:R-:W-:Y:S01]  /*6680*/  SHF.R.S32.HI R115, RZ, 0x1f, R76 ;  /* 0x0000001fff737819 */ /* 0x022fe2000001144c */
[----:B------:R-:W-:Y:S01]  /*6690*/  IMAD.MOV.U32 R3, RZ, RZ, R132 ;  /* 0x000000ffff037224 */ /* 0x000fe200078e0084 */
[----:B------:R-:W-:Y:S01]  /*66a0*/  MOV R0, R133 ;  /* 0x0000008500007202 */ /* 0x000fe20000000f00 */
[----:B------:R-:W-:Y:S01]  /*66b0*/  IMAD.MOV.U32 R134, RZ, RZ, R2 ;  /* 0x000000ffff867224 */ /* 0x000fe200078e0002 */
[----:B------:R-:W-:Y:S01]  /*66c0*/  MOV R128, R131 ;  /* 0x0000008300807202 */ /* 0x000fe20000000f00 */
[C---:B------:R-:W-:Y:S01]  /*66d0*/  IMAD.SHL.U32 R246, R76.reuse, 0x2, RZ ;  /* 0x000000024cf67824 */ /* 0x040fe200078e00ff */
[----:B------:R-:W-:Y:S01]  /*66e0*/  SHF.L.U64.HI R247, R76, 0x1, R115 ;  /* 0x000000014cf77819 */ /* 0x000fe20000010273 */
[----:B------:R-:W-:-:S03]  /*66f0*/  UIADD3 UR9, UR9, -0x2, URZ ;  /* 0xfffffffe09097890 */ /* 0x000fc6000fffe03f */
[----:B------:R-:W2:Y:S02]  /*6700*/  LDL R115, [R1+0x8] ;  /* 0x0000080001737983 */ /* 0x000ea40000100800 */
[----:B--2---:R-:W-:Y:S01]  /*6710*/  SHF.L.U32 R245, R115, 0x1, RZ ;  /* 0x0000000173f57819 */ /* 0x004fe200000006ff */
[----:B------:R-:W-:Y:S06]  /*6720*/  BRA `(.L_x_801) ;  /* 0x0000040000007947 */ /* 0x000fec0003800000 */
.L_x_803:
[----:B------:R-:W2:Y:S01]  /*6730*/  LDL R130, [R1+0x4] ;  /* 0x0000040001827983 */ /* 0x000ea20000100800 */
[----:B------:R-:W-:Y:S01]  /*6740*/  UIMAD UR4, UR9, 0x70, UR11 ;  /* 0x00000070090478a4 */ /* 0x000fe2000f8e020b */
[----:B------:R-:W-:Y:S05]  /*6750*/  IMAD.MOV.U32 R248, RZ, RZ, RZ ;  /* 0x000000fffff87224 */ /* 0x000fea00078e00ff */
[----:B------:R-:W-:Y:S05]  /*6760*/  IMAD.U32 R129, RZ, RZ, UR4 ;  /* 0x00000004ff817e24 */ /* 0x000fea000f8e00ff */
[----:B--2---:R-:W-:Y:S05]  /*6770*/  IADD3 R129, R129, -0x70, R130 ;  /* 0xffffff9081817810 */ /* 0x004fea0007ffe082 */
        /* <DEDUP_REMOVED lines=59> */
.L_x_801:
[----:B------:R-:W-:Y:S04]  /*6b30*/  DEPBAR.LE SB0, 0x0 ;  /* 0x000080000000791a */ /* 0x000fe80000000000 */
[----:B------:R-:W-:Y:S01]  /*6b40*/  BAR.SYNC.DEFER_BLOCKING 0x0 ;  /* 0x0000000000007b1d */ /* 0x000fe20000010000 */
[C---:B------:R-:W-:Y:S01]  /*6b50*/  IMAD.WIDE.U32 R52, R249.reuse, c[0x0][0x208], RZ ;  /* 0x00008200f9347a25 */ /* 0x040fe200078e00ff */
[----:B------:R-:W-:Y:S01]  /*6b60*/  SHF.R.S32.HI R2, RZ, 0x1f, R249 ;  /* 0x0000001fff027819 */ /* 0x000fe200000114f9 */
[----:B------:R-:W-:Y:S04]  /*6b70*/  UISETP.GE.AND UP0, UPT, UR9, 0x1, UPT ;  /* 0x000000010900788c */ /* 0x000fe8000bf06270 */
[----:B------:R-:W-:Y:S04]  /*6b80*/  IMAD R2, R2, c[0x0][0x208], RZ ;  /* 0x0000820002027a24 */ /* 0x000fe800078e02ff */
[----:B------:R-:W-:Y:S04]  /*6b90*/  IMAD R2, R249, c[0x0][0x20c], R2 ;  /* 0x00008300f9027a24 */ /* 0x000fe800078e0202 */
[----:B------:R-:W-:Y:S01]  /*6ba0*/  IMAD.IADD R53, R53, 0x1, R2 ;  /* 0x0000000135357824 */ /* 0x000fe200078e0202 */
[----:B------:R-:W-:Y:S03]  /*6bb0*/  SHF.R.S32.HI R2, RZ, 0x1f, R248 ;  /* 0x0000001fff027819 */ /* 0x000fe600000114f8 */
[----:B------:R-:W-:Y:S04]  /*6bc0*/  IMAD.WIDE.U32 R60, R248, c[0x0][0x218], R52 ;  /* 0x00008600f83c7a25 */ /* 0x000fe800078e0034 */
[----:B------:R-:W-:Y:S01]  /*6bd0*/  IMAD R2, R2, c[0x0][0x218], RZ ;  /* 0x0000860002027a24 */ /* 0x000fe200078e02ff */
[----:B------:R-:W-:Y:S01]  /*6be0*/  LDSM.16.M88.4 R112, [R234+0x7100] ;  /* 0x00710000ea70783b */ /* 0x000fe20000000200 */
[----:B------:R-:W-:Y:S02]  /*6bf0*/  IADD3 R84, P2, R60, UR22, RZ ;  /* 0x000000163c547c10 */ /* 0x000fe4000ff5e0ff */
[----:B------:R-:W-:Y:S03]  /*6c00*/  IMAD R2, R248, c[0x0][0x21c], R2 ;  /* 0x00008700f8027a24 */ /* 0x000fe600078e0202 */
[----:B------:R-:W1:Y:S06]  /*6c10*/  LDSM.16.M88.4 R16, [R135+0x3900] ;  /* 0x003900008710783b */ /* 0x000e6c0000000200 */
[----:B------:R-:W2:Y:S06]  /*6c20*/  LDSM.16.M88.4 R108, [R234+0x9100] ;  /* 0x00910000ea6c783b */ /* 0x000eac0000000200 */
[----:B------:R-:W3:Y:S06]  /*6c30*/  LDSM.16.M88.4 R32, [R135+0x4100] ;  /* 0x004100008720783b */ /* 0x000eec0000000200 */
[----:B------:R-:W4:Y:S06]  /*6c40*/  LDSM.16.M88.4 R48, [R135+0x4900] ;  /* 0x004900008730783b */ /* 0x000f2c0000000200 */
[----:B------:R-:W5:Y:S06]  /*6c50*/  LDSM.16.M88.4 R64, [R135+0x5100] ;  /* 0x005100008740783b */ /* 0x000f6c0000000200 */
[----:B------:R-:W3:Y:S06]  /*6c60*/  LDSM.16.M88.4 R80, [R135+0x5900] ;  /* 0x005900008750783b */ /* 0x000eec0000000200 */
[----:B------:R-:W-:Y:S01]  /*6c70*/  LDSM.16.M88.4 R96, [R135+0x6100] ;  /* 0x006100008760783b */ /* 0x000fe20000000200 */
[-C--:B-1----:R-:W-:Y:S05]  /*6c80*/  HMMA.16816.F32 R4, R112, R16.reuse, RZ ;  /* 0x000000107004723c */ /* 0x082fea00000018ff */
[----:B------:R-:W-:Y:S03]  /*6c90*/  LDSM.16.M88.4 R188, [R135+0x6900] ;  /* 0x0069000087bc783b */ /* 0x000fe60000000200 */
[C---:B--2---:R-:W-:Y:S03]  /*6ca0*/  HMMA.16816.F32 R8, R108.reuse, R16, RZ ;  /* 0x000000106c08723c */ /* 0x044fe600000018ff */
[----:B------:R-:W-:Y:S06]  /*6cb0*/  LDSM.16.M88.4 R192, [R237+0x7100] ;  /* 0x00710000edc0783b */ /* 0x000fec0000000200 */
[----:B------:R-:W-:Y:S01]  /*6cc0*/  LDSM.16.M88.4 R196, [R238] ;  /* 0x00000000eec4783b */ /* 0x000fe20000000200 */
[-C--:B------:R-:W-:Y:S05]  /*6cd0*/  HMMA.16816.F32 R12, R108, R18.reuse, RZ ;  /* 0x000000126c0c723c */ /* 0x080fea00000018ff */
[----:B------:R-:W-:Y:S03]  /*6ce0*/  LDSM.16.M88.4 R200, [R237+0x9100] ;  /* 0x00910000edc8783b */ /* 0x000fe60000000200 */
[C---:B------:R-:W-:Y:S03]  /*6cf0*/  HMMA.16816.F32 R16, R112.reuse, R18, RZ ;  /* 0x000000127010723c */ /* 0x040fe600000018ff */
[----:B------:R-:W-:Y:S05]  /*6d00*/  LDSM.16.M88.4 R204, [R244] ;  /* 0x00000000f4cc783b */ /* 0x000fea0000000200 */
[-C--:B---3--:R-:W-:Y:S01]  /*6d10*/  HMMA.16816.F32 R20, R112, R32.reuse, RZ ;  /* 0x000000207014723c */ /* 0x088fe200000018ff */
[----:B------:R-:W-:Y:S06]  /*6d20*/  LDSM.16.M88.4 R208, [R243] ;  /* 0x00000000f3d0783b */ /* 0x000fec0000000200 */
[----:B------:R-:W-:Y:S01]  /*6d30*/  LDSM.16.M88.4 R212, [R242] ;  /* 0x00000000f2d4783b */ /* 0x000fe20000000200 */
[C---:B------:R-:W-:Y:S05]  /*6d40*/  HMMA.16816.F32 R24, R108.reuse, R32, RZ ;  /* 0x000000206c18723c */ /* 0x040fea00000018ff */
[----:B------:R-:W-:Y:S03]  /*6d50*/  LDSM.16.M88.4 R216, [R241] ;  /* 0x00000000f1d8783b */ /* 0x000fe60000000200 */
[-C--:B------:R-:W-:Y:S03]  /*6d60*/  HMMA.16816.F32 R28, R108, R34.reuse, RZ ;  /* 0x000000226c1c723c */ /* 0x080fe600000018ff */
[----:B------:R-:W-:Y:S05]  /*6d70*/  LDSM.16.M88.4 R220, [R240] ;  /* 0x00000000f0dc783b */ /* 0x000fea0000000200 */
[C---:B------:R-:W-:Y:S01]  /*6d80*/  HMMA.16816.F32 R32, R112.reuse, R34, RZ ;  /* 0x000000227020723c */ /* 0x040fe200000018ff */
[----:B------:R-:W-:Y:S07]  /*6d90*/  LDSM.16.M88.4 R224, [R239] ;  /* 0x00000000efe0783b */ /* 0x000fee0000000200 */
[-C--:B----4-:R-:W-:Y:S08]  /*6da0*/  HMMA.16816.F32 R36, R112, R48.reuse, RZ ;  /* 0x000000307024723c */ /* 0x090ff000000018ff */
[C---:B------:R-:W-:Y:S08]  /*6db0*/  HMMA.16816.F32 R40, R108.reuse, R48, RZ ;  /* 0x000000306c28723c */ /* 0x040ff000000018ff */
[-C--:B------:R-:W-:Y:S08]  /*6dc0*/  HMMA.16816.F32 R44, R108, R50.reuse, RZ ;  /* 0x000000326c2c723c */ /* 0x080ff000000018ff */
[C---:B------:R-:W-:Y:S08]  /*6dd0*/  HMMA.16816.F32 R48, R112.reuse, R50, RZ ;  /* 0x000000327030723c */ /* 0x040ff000000018ff */
[-C--:B-----5:R-:W-:Y:S08]  /*6de0*/  HMMA.16816.F32 R52, R112, R64.reuse, RZ ;  /* 0x000000407034723c */ /* 0x0a0ff000000018ff */
[C---:B------:R-:W-:Y:S07]  /*6df0*/  HMMA.16816.F32 R56, R108.reuse, R64, RZ ;  /* 0x000000406c38723c */ /* 0x040fee00000018ff */
[----:B------:R-:W-:Y:S02]  /*6e00*/  IADD3.X R64, R61, UR5, R2, P2, !PT ;  /* 0x000000053d407c10 */ /* 0x000fe400097fe402 */
[-C--:B------:R-:W-:Y:S03]  /*6e10*/  HMMA.16816.F32 R60, R108, R66.reuse, RZ ;  /* 0x000000426c3c723c */ /* 0x080fe600000018ff */
[C---:B------:R-:W-:Y:S04]  /*6e20*/  LEA R2, P2, R84.reuse, c[0x0][0x1f8], 0x1 ;  /* 0x00007e0054027a11 */ /* 0x040fe800078408ff */
[----:B------:R-:W-:Y:S01]  /*6e30*/  LEA.HI.X R84, R84, c[0x0][0x1fc], R64, 0x1, P2 ;  /* 0x00007f0054547a11 */ /* 0x000fe200010f0c40 */
[----:B------:R-:W1:Y:S01]  /*6e40*/  SHFL.IDX PT, R86, R2, RZ, 0x181f ;  /* 0x00181fff02567589 */ /* 0x000e6200000e0000 */
[C---:B------:R-:W-:Y:S05]  /*6e50*/  HMMA.16816.F32 R64, R112.reuse, R66, RZ ;  /* 0x000000427040723c */ /* 0x040fea00000018ff */
[----:B------:R-:W2:Y:S03]  /*6e60*/  SHFL.IDX PT, R85, R84, RZ, 0x181f ;  /* 0x00181fff54557589 */ /* 0x000ea600000e0000 */
[-C--:B------:R-:W-:Y:S03]  /*6e70*/  HMMA.16816.F32 R68, R112, R80.reuse, RZ ;  /* 0x000000507044723c */ /* 0x080fe600000018ff */
[----:B------:R-:W3:Y:S05]  /*6e80*/  SHFL.IDX PT, R88, R2, 0x1, 0x181f ;  /* 0x00381f0002587f89 */ /* 0x000eea00000e0000 */
[C---:B------:R-:W-:Y:S01]  /*6e90*/  HMMA.16816.F32 R72, R108.reuse, R80, RZ ;  /* 0x000000506c48723c */ /* 0x040fe200000018ff */
[----:B------:R-:W4:Y:S03]  /*6ea0*/  SHFL.IDX PT, R89, R84, 0x1, 0x181f ;  /* 0x00381f0054597f89 */ /* 0x000f2600000e0000 */
[-C--:B-1----:R-:W-:Y:S04]  /*6eb0*/  IADD3 R86, P2, R86, R246.reuse, RZ ;  /* 0x000000f656567210 */ /* 0x082fe80007f5e0ff */
[-C--:B------:R-:W-:Y:S01]  /*6ec0*/  HMMA.16816.F32 R76, R108, R82.reuse, RZ ;  /* 0x000000526c4c723c */ /* 0x080fe200000018ff */
[----:B------:R-:W1:Y:S03]  /*6ed0*/  SHFL.IDX PT, R94, R2, 0x2, 0x181f ;  /* 0x00581f00025e7f89 */ /* 0x000e6600000e0000 */
[--C-:B--2---:R-:W-:Y:S03]  /*6ee0*/  IMAD.X R87, R85, 0x1, R247.reuse, P2 ;  /* 0x0000000155577824 */ /* 0x104fe600010e06f7 */
[----:B------:R-:W2:Y:S01]  /*6ef0*/  SHFL.IDX PT, R92, R2, 0x3, 0x181f ;  /* 0x00781f00025c7f89 */ /* 0x000ea200000e0000 */
[C---:B------:R-:W-:Y:S04]  /*6f00*/  HMMA.16816.F32 R80, R112.reuse, R82, RZ ;  /* 0x000000527050723c */ /* 0x040fe800000018ff */
[-C--:B---3--:R-:W-:Y:S01]  /*6f10*/  IADD3 R88, P5, R88, R246.reuse, RZ ;  /* 0x000000f658587210 */ /* 0x088fe20007fbe0ff */
[----:B------:R3:W-:Y:S04]  /*6f20*/  LDGSTS.E.BYPASS.LTC128B.128 [R245+0x100], [R86.64], !P3 ;  /* 0x0010000056f57fae */ /* 0x0007e8000d901d4c */
[--C-:B----4-:R-:W-:Y:S02]  /*6f30*/  IMAD.X R89, R89, 0x1, R247.reuse, P5 ;  /* 0x0000000159597824 */ /* 0x110fe400028e06f7 */
[----:B------:R-:W4:Y:S06]  /*6f40*/  SHFL.IDX PT, R91, R84, 0x2, 0x181f ;  /* 0x00581f00545b7f89 */ /* 0x000f2c00000e0000 */
[----:B------:R-:W5:Y:S01]  /*6f50*/  SHFL.IDX PT, R90, R84, 0x3, 0x181f ;  /* 0x00781f00545a7f89 */ /* 0x000f6200000e0000 */
[-C--:B-1----:R-:W-:Y:S05]  /*6f60*/  IADD3 R94, P4, R94, R246.reuse, RZ ;  /* 0x000000f65e5e7210 */ /* 0x082fea0007f9e0ff */
[----:B------:R-:W-:Y:S01]  /*6f70*/  SHFL.IDX PT, R104, R84, 0x4, 0x181f ;  /* 0x00981f0054687f89 */ /* 0x000fe200000e0000 */
[-C--:B--2---:R-:W-:Y:S05]  /*6f80*/  IADD3 R92, P2, R92, R246.reuse, RZ ;  /* 0x000000f65c5c7210 */ /* 0x084fea0007f5e0ff */
[----:B------:R-:W-:Y:S06]  /*6f90*/  SHFL.IDX PT, R103, R84, 0x5, 0x181f ;  /* 0x00b81f0054677f89 */ /* 0x000fec00000e0000 */
[----:B------:R3:W-:Y:S01]  /*6fa0*/  SHFL.IDX PT, R101, R84, 0x6, 0x181f ;  /* 0x00d81f0054657f89 */ /* 0x0007e200000e0000 */
[--C-:B----4-:R-:W-:Y:S05]  /*6fb0*/  IMAD.X R95, R91, 0x1, R247.reuse, P4 ;  /* 0x000000015b5f7824 */ /* 0x110fea00020e06f7 */
[----:B------:R1:W-:Y:S01]  /*6fc0*/  LDGSTS.E.BYPASS.LTC128B.128 [R245+0x900], [R88.64], !P3 ;  /* 0x0090000058f57fae */ /* 0x0003e2000d901d4c */
[--C-:B-----5:R-:W-:Y:S05]  /*6fd0*/  IMAD.X R93, R90, 0x1, R247.reuse, P2 ;  /* 0x000000015a5d7824 */ /* 0x120fea00010e06f7 */
[----:B------:R-:W2:Y:S06]  /*6fe0*/  SHFL.IDX PT, R100, R2, 0x4, 0x181f ;  /* 0x00981f0002647f89 */ /* 0x000eac00000e0000 */
[----:B------:R-:W4:Y:S01]  /*6ff0*/  SHFL.IDX PT, R102, R2, 0x5, 0x181f ;  /* 0x00b81f0002667f89 */ /* 0x000f2200000e0000 */
[-C--:B---3--:R-:W-:Y:S05]  /*7000*/  HMMA.16816.F32 R84, R112, R96.reuse, RZ ;  /* 0x000000607054723c */ /* 0x088fea00000018ff */
[----:B------:R-:W3:Y:S06]  /*7010*/  SHFL.IDX PT, R2, R2, 0x6, 0x181f ;  /* 0x00d81f0002027f89 */ /* 0x000eec00000e0000 */
[----:B------:R5:W-:Y:S01]  /*7020*/  LDGSTS.E.BYPASS.LTC128B.128 [R245+0x1100], [R94.64], !P3 ;  /* 0x011000005ef57fae */ /* 0x000be2000d901d4c */
[C---:B-1----:R-:W-:Y:S05]  /*7030*/  HMMA.16816.F32 R88, R108.reuse, R96, RZ ;  /* 0x000000606c58723c */ /* 0x042fea00000018ff */
[----:B------:R5:W-:Y:S02]  /*7040*/  LDGSTS.E.BYPASS.LTC128B.128 [R245+0x1900], [R92.64], !P3 ;  /* 0x019000005cf57fae */ /* 0x000be4000d901d4c */
[-C--:B--2---:R-:W-:Y:S02]  /*7050*/  IADD3 R96, P5, R100, R246.reuse, RZ ;  /* 0x000000f664607210 */ /* 0x084fe40007fbe0ff */
[-C--:B----4-:R-:W-:Y:S03]  /*7060*/  IADD3 R102, P4, R102, R246.reuse, RZ ;  /* 0x000000f666667210 */ /* 0x090fe60007f9e0ff */
[--C-:B------:R-:W-:Y:S02]  /*7070*/  IMAD.X R97, R104, 0x1, R247.reuse, P5 ;  /* 0x0000000168617824 */ /* 0x100fe400028e06f7 */
[--C-:B------:R-:W-:Y:S01]  /*7080*/  IMAD.X R103, R103, 0x1, R247.reuse, P4 ;  /* 0x0000000167677824 */ /* 0x100fe200020e06f7 */
[----:B---3--:R-:W-:Y:S02]  /*7090*/  IADD3 R100, P2, R2, R246, RZ ;  /* 0x000000f602647210 */ /* 0x008fe40007f5e0ff */
[----:B------:R1:W-:Y:S03]  /*70a0*/  LDGSTS.E.BYPASS.LTC128B.128 [R245+0x2100], [R96.64], !P3 ;  /* 0x0210000060f57fae */ /* 0x0003e6000d901d4c */
[----:B------:R-:W-:Y:S01]  /*70b0*/  IMAD.X R101, R101, 0x1, R247, P2 ;  /* 0x0000000165657824 */ /* 0x000fe200010e06f7 */
[----:B------:R-:W-:Y:S02]  /*70c0*/  PLOP3.LUT P2, PT, PT, PT, UP0, 0x80, 0x0 ;  /* 0x000000000000781c */ /* 0x000fe40003f4f008 */
[----:B------:R2:W-:Y:S06]  /*70d0*/  LDGSTS.E.BYPASS.LTC128B.128 [R245+0x2900], [R102.64], !P3 ;  /* 0x0290000066f57fae */ /* 0x0005ec000d901d4c */
[----:B------:R2:W-:Y:S01]  /*70e0*/  LDGSTS.E.BYPASS.LTC128B.128 [R245+0x3100], [R100.64], !P3 ;  /* 0x0310000064f57fae */ /* 0x0005e2000d901d4c */
[-C--:B-----5:R-:W-:Y:S05]  /*70f0*/  HMMA.16816.F32 R92, R108, R98.reuse, RZ ;  /* 0x000000626c5c723c */ /* 0x0a0fea00000018ff */
[----:B------:R-:W0:Y:S03]  /*7100*/  LDGDEPBAR ;  /* 0x00000000000079af */ /* 0x000e260000000000 */
[C---:B-1----:R-:W-:Y:S08]  /*7110*/  HMMA.16816.F32 R96, R112.reuse, R98, RZ ;  /* 0x000000627060723c */ /* 0x042ff000000018ff */
        /* <DEDUP_REMOVED lines=38> */
[----:B------:R-:W5:Y:S07]  /*7380*/  LDSM.16.M88.4 R200, [R233+0x5100] ;  /* 0x00510000e9c8783b */ /* 0x000f6e0000000200 */
        /* <DEDUP_REMOVED lines=11> */
[----:B------:R-:W-:Y:S07]  /*7440*/  LDSM.16.M88.4 R208, [R232] ;  /* 0x00000000e8d0783b */ /* 0x000fee0000000200 */
[-C--:B----4-:R-:W-:Y:S08]  /*7450*/  HMMA.16816.F32 R36, R188, R212.reuse, R36 ;  /* 0x000000d4bc24723c */ /* 0x090ff00000001824 */
[C---:B------:R-:W-:Y:S08]  /*7460*/  HMMA.16816.F32 R40, R204.reuse, R212, R40 ;  /* 0x000000d4cc28723c */ /* 0x040ff00000001828 */
[-C--:B------:R-:W-:Y:S08]  /*7470*/  HMMA.16816.F32 R44, R204, R214.reuse, R44 ;  /* 0x000000d6cc2c723c */ /* 0x080ff0000000182c */
[C---:B------:R-:W-:Y:S01]  /*7480*/  HMMA.16816.F32 R48, R188.reuse, R214, R48 ;  /* 0x000000d6bc30723c */ /* 0x040fe20000001830 */
[----:B------:R-:W-:Y:S07]  /*7490*/  LDSM.16.M88.4 R212, [R236+0x9100] ;  /* 0x00910000ecd4783b */ /* 0x000fee0000000200 */
[-C--:B-----5:R-:W-:Y:S08]  /*74a0*/  HMMA.16816.F32 R52, R188, R200.reuse, R52 ;  /* 0x000000c8bc34723c */ /* 0x0a0ff00000001834 */
        /* <DEDUP_REMOVED lines=14> */
[-C--:B-1----:R-:W-:Y:S08]  /*7590*/  HMMA.16816.F32 R100, R188, R196.reuse, R100 ;  /* 0x000000c4bc64723c */ /* 0x082ff00000001864 */
[C---:B------:R-:W-:Y:S08]  /*75a0*/  HMMA.16816.F32 R104, R204.reuse, R196, R104 ;  /* 0x000000c4cc68723c */ /* 0x040ff00000001868 */
[-C--:B------:R-:W-:Y:S01]  /*75b0*/  HMMA.16816.F32 R108, R204, R198.reuse, R108 ;  /* 0x000000c6cc6c723c */ /* 0x080fe2000000186c */
[----:B------:R-:W1:Y:S07]  /*75c0*/  LDSM.16.M88.4 R204, [R232+0x2000] ;  /* 0x00200000e8cc783b */ /* 0x000e6e0000000200 */
[----:B------:R-:W-:Y:S01]  /*75d0*/  HMMA.16816.F32 R112, R188, R198, R112 ;  /* 0x000000c6bc70723c */ /* 0x000fe20000001870 */
[----:B------:R-:W5:Y:S06]  /*75e0*/  LDSM.16.M88.4 R188, [R232+0x2800] ;  /* 0x00280000e8bc783b */ /* 0x000f6c0000000200 */
[----:B------:R-:W1:Y:S01]  /*75f0*/  LDSM.16.M88.4 R196, [R232+0x3000] ;  /* 0x00300000e8c4783b */ /* 0x000e620000000200 */
[-C--:B--2---:R-:W-:Y:S01]  /*7600*/  HMMA.16816.F32 R4, R200, R208.reuse, R4 ;  /* 0x000000d0c804723c */ /* 0x084fe20000001804 */
[----:B------:R-:W-:Y:S04]  /*7610*/  DEPBAR.LE SB0, 0x0 ;  /* 0x000080000000791a */ /* 0x000fe80000000000 */
[----:B------:R-:W-:Y:S03]  /*7620*/  BAR.SYNC.DEFER_BLOCKING 0x0 ;  /* 0x0000000000007b1d */ /* 0x000fe60000010000 */
[C---:B------:R-:W-:Y:S08]  /*7630*/  HMMA.16816.F32 R8, R212.reuse, R208, R8 ;  /* 0x000000d0d408723c */ /* 0x040ff00000001808 */
[-C--:B------:R-:W-:Y:S08]  /*7640*/  HMMA.16816.F32 R12, R212, R210.reuse, R12 ;  /* 0x000000d2d40c723c */ /* 0x080ff0000000180c */
[C---:B------:R-:W-:Y:S08]  /*7650*/  HMMA.16816.F32 R16, R200.reuse, R210, R16 ;  /* 0x000000d2c810723c */ /* 0x040ff00000001810 */
[-C--:B---3--:R-:W-:Y:S08]  /*7660*/  HMMA.16816.F32 R20, R200, R216.reuse, R20 ;  /* 0x000000d8c814723c */ /* 0x088ff00000001814 */
[C---:B------:R-:W-:Y:S08]  /*7670*/  HMMA.16816.F32 R24, R212.reuse, R216, R24 ;  /* 0x000000d8d418723c */ /* 0x040ff00000001818 */
[-C--:B------:R-:W-:Y:S08]  /*7680*/  HMMA.16816.F32 R28, R212, R218.reuse, R28 ;  /* 0x000000dad41c723c */ /* 0x080ff0000000181c */
[C---:B------:R-:W-:Y:S08]  /*7690*/  HMMA.16816.F32 R32, R200.reuse, R218, R32 ;  /* 0x000000dac820723c */ /* 0x040ff00000001820 */
[-C--:B------:R-:W-:Y:S08]  /*76a0*/  HMMA.16816.F32 R36, R200, R220.reuse, R36 ;  /* 0x000000dcc824723c */ /* 0x080ff00000001824 */
[C---:B------:R-:W-:Y:S08]  /*76b0*/  HMMA.16816.F32 R40, R212.reuse, R220, R40 ;  /* 0x000000dcd428723c */ /* 0x040ff00000001828 */
[-C--:B------:R-:W-:Y:S08]  /*76c0*/  HMMA.16816.F32 R44, R212, R222.reuse, R44 ;  /* 0x000000ded42c723c */ /* 0x080ff0000000182c */
[C---:B------:R-:W-:Y:S08]  /*76d0*/  HMMA.16816.F32 R48, R200.reuse, R222, R48 ;  /* 0x000000dec830723c */ /* 0x040ff00000001830 */
[-C--:B----4-:R-:W-:Y:S08]  /*76e0*/  HMMA.16816.F32 R52, R200, R192.reuse, R52 ;  /* 0x000000c0c834723c */ /* 0x090ff00000001834 */
[C---:B------:R-:W-:Y:S08]  /*76f0*/  HMMA.16816.F32 R56, R212.reuse, R192, R56 ;  /* 0x000000c0d438723c */ /* 0x040ff00000001838 */
[-C--:B------:R-:W-:Y:S08]  /*7700*/  HMMA.16816.F32 R60, R212, R194.reuse, R60 ;  /* 0x000000c2d43c723c */ /* 0x080ff0000000183c */
[C---:B------:R-:W-:Y:S08]  /*7710*/  HMMA.16816.F32 R64, R200.reuse, R194, R64 ;  /* 0x000000c2c840723c */ /* 0x040ff00000001840 */
[-C--:B-1----:R-:W-:Y:S08]  /*7720*/  HMMA.16816.F32 R68, R200, R204.reuse, R68 ;  /* 0x000000ccc844723c */ /* 0x082ff00000001844 */
        /* <DEDUP_REMOVED lines=10> */
[----:B------:R-:W-:Y:S01]  /*77d0*/  HMMA.16816.F32 R112, R200, R198, R112 ;  /* 0x000000c6c870723c */ /* 0x000fe20000001870 */
[----:B------:R-:W-:-:S07]  /*77e0*/  @P2 BRA `(.L_x_803) ;  /* 0xffffef4000002947 */ /* 0x000fce000383ffff */
.L_x_802:
[----:B--2---:R-:W-:Y:S01]  /*77f0*/  FMNMX.FTZ R133, R4, R0, !PT ;  /* 0x0000000004857209 */ /* 0x004fe20007810000 */
        /* <DEDUP_REMOVED lines=105> */
[----:B--2---:R-:W-:Y:S01]  /*7e90*/  FMNMX.FTZ R2, R2, R132, !PT ;  /* 0x0000008402027209 */ /* 0x004fe20007810000 */
[----:B------:R-:W1:Y:S01]  /*7ea0*/  SHFL.BFLY PT, R188, R133, 0x1, 0x1f ;  /* 0x0c201f0085bc7f89 */ /* 0x000e6200000e0000 */
[----:B------:R-:W-:Y:S02]  /*7eb0*/  FMNMX.FTZ R130, R79, R130, !PT ;  /* 0x000000824f827209 */ /* 0x000fe40007810000 */
[----:B------:R-:W-:Y:S02]  /*7ec0*/  FMNMX.FTZ R129, R108, R129, !PT ;  /* 0x000000816c817209 */ /* 0x000fe40007810000 */
[----:B------:R-:W-:Y:S02]  /*7ed0*/  FMNMX.FTZ R130, R90, R130, !PT ;  /* 0x000000825a827209 */ /* 0x000fe40007810000 */
[----:B------:R-:W-:Y:S01]  /*7ee0*/  FMNMX.FTZ R129, R109, R129, !PT ;  /* 0x000000816d817209 */ /* 0x000fe20007810000 */
[----:B------:R-:W2:Y:S01]  /*7ef0*/  SHFL.BFLY PT, R132, R2, 0x1, 0x1f ;  /* 0x0c201f0002847f89 */ /* 0x000ea200000e0000 */
[----:B------:R-:W-:Y:S02]  /*7f00*/  FMNMX.FTZ R130, R91, R130, !PT ;  /* 0x000000825b827209 */ /* 0x000fe40007810000 */
[----:B------:R-:W-:Y:S01]  /*7f10*/  ISETP.LT.AND P2, PT, RZ, UR9, PT ;  /* 0x00000009ff007c0c */ /* 0x000fe2000bf41270 */
[----:B------:R-:W-:Y:S01]  /*7f20*/  UIADD3 UR9, UR9, -0x1, URZ ;  /* 0xffffffff09097890 */ /* 0x000fe2000fffe03f */
[----:B------:R-:W-:Y:S03]  /*7f30*/  FMNMX.FTZ R130, R94, R130, !PT ;  /* 0x000000825e827209 */ /* 0x000fe60007810000 */
[----:B------:R-:W3:Y:S01]  /*7f40*/  SHFL.BFLY PT, R131, R129, 0x2, 0x1f ;  /* 0x0c401f0081837f89 */ /* 0x000ee200000e0000 */
[----:B------:R-:W-:Y:S04]  /*7f50*/  FMNMX.FTZ R130, R95, R130, !PT ;  /* 0x000000825f827209 */ /* 0x000fe80007810000 */
[----:B------:R-:W-:Y:S02]  /*7f60*/  FMNMX.FTZ R130, R106, R130, !PT ;  /* 0x000000826a827209 */ /* 0x000fe40007810000 */
[----:B-1----:R-:W-:Y:S05]  /*7f70*/  FMNMX.FTZ R133, R133, R188, !PT ;  /* 0x000000bc85857209 */ /* 0x002fea0007810000 */
[C---:B------:R-:W-:Y:S02]  /*7f80*/  FMUL.FTZ R188, R133.reuse, c[0x0][0x2d0] ;  /* 0x0000b40085bc7a20 */ /* 0x040fe40000410000 */
[----:B------:R-:W-:Y:S01]  /*7f90*/  FADD.FTZ R0, -R133, R0 ;  /* 0x0000000085007221 */ /* 0x000fe20000010100 */
[----:B--2---:R-:W-:Y:S01]  /*7fa0*/  FMNMX.FTZ R132, R2, R132, !PT ;  /* 0x0000008402847209 */ /* 0x004fe20007810000 */
[--C-:B------:R-:W-:Y:S02]  /*7fb0*/  FFMA.FTZ R20, R20, c[0x0][0x2d0], -R188.reuse ;  /* 0x0000b40014147a23 */ /* 0x100fe400000108bc */
[--C-:B------:R-:W-:Y:S02]  /*7fc0*/  FFMA.FTZ R21, R21, c[0x0][0x2d0], -R188.reuse ;  /* 0x0000b40015157a23 */ /* 0x100fe400000108bc */
[----:B------:R-:W-:Y:S01]  /*7fd0*/  MUFU.EX2 R202, R20 ;  /* 0x0000001400ca7308 */ /* 0x000fe20000000800 */
[--C-:B------:R-:W-:Y:S02]  /*7fe0*/  FFMA.FTZ R36, R36, c[0x0][0x2d0], -R188.reuse ;  /* 0x0000b40024247a23 */ /* 0x100fe400000108bc */
[--C-:B------:R-:W-:Y:S01]  /*7ff0*/  FFMA.FTZ R37, R37, c[0x0][0x2d0], -R188.reuse ;  /* 0x0000b40025257a23 */ /* 0x100fe200000108bc */
[----:B---3--:R-:W-:Y:S01]  /*8000*/  FMNMX.FTZ R129, R129, R131, !PT ;  /* 0x0000008381817209 */ /* 0x008fe20007810000 */
[--C-:B------:R-:W-:Y:S02]  /*8010*/  FFMA.FTZ R64, R64, c[0x0][0x2d0], -R188.reuse ;  /* 0x0000b40040407a23 */ /* 0x100fe400000108bc */
[--C-:B------:R-:W-:Y:S02]  /*8020*/  FFMA.FTZ R65, R65, c[0x0][0x2d0], -R188.reuse ;  /* 0x0000b40041417a23 */ /* 0x100fe400000108bc */
[--C-:B------:R-:W-:Y:S01]  /*8030*/  FFMA.FTZ R68, R68, c[0x0][0x2d0], -R188.reuse ;  /* 0x0000b40044447a23 */ /* 0x100fe200000108bc */
[----:B------:R-:W-:Y:S01]  /*8040*/  MUFU.EX2 R196, R21 ;  /* 0x0000001500c47308 */ /* 0x000fe20000000800 */
[--C-:B------:R-:W-:Y:S01]  /*8050*/  FFMA.FTZ R69, R69, c[0x0][0x2d0], -R188.reuse ;  /* 0x0000b40045457a23 */ /* 0x100fe200000108bc */
[----:B------:R-:W1:Y:S01]  /*8060*/  SHFL.BFLY PT, R131, R129, 0x1, 0x1f ;  /* 0x0c201f0081837f89 */ /* 0x000e6200000e0000 */
[----:B------:R-:W-:Y:S02]  /*8070*/  FMUL.FTZ R189, R132, c[0x0][0x2d0] ;  /* 0x0000b40084bd7a20 */ /* 0x000fe40000410000 */
        /* <DEDUP_REMOVED lines=12> */
[--C-:B------:R-:W-:Y:S01]  /*8140*/  FFMA.FTZ R18, R18, c[0x0][0x2d0], -R189.reuse ;  /* 0x0000b40012127a23 */ /* 0x100fe200000108bd */
[----:B-1----:R-:W-:Y:S01]  /*8150*/  FMNMX.FTZ R131, R129, R131, !PT ;  /* 0x0000008381837209 */ /* 0x002fe20007810000 */
[--C-:B------:R-:W-:Y:S02]  /*8160*/  FFMA.FTZ R19, R19, c[0x0][0x2d0], -R189.reuse ;  /* 0x0000b40013137a23 */ /* 0x100fe400000108bd */
[--C-:B------:R-:W-:Y:S01]  /*8170*/  FFMA.FTZ R34, R34, c[0x0][0x2d0], -R189.reuse ;  /* 0x0000b40022227a23 */ /* 0x100fe200000108bd */
[----:B------:R1:W-:Y:S01]  /*8180*/  MUFU.EX2 R197, R23 ;  /* 0x0000001700c57308 */ /* 0x0003e20000000800 */
[----:B------:R-:W-:Y:S01]  /*8190*/  FMUL.FTZ R2, R0, c[0x0][0x2d0] ;  /* 0x0000b40000027a20 */ /* 0x000fe20000410000 */
[----:B------:R-:W-:Y:S01]  /*81a0*/  FMNMX.FTZ R0, R107, R130, !PT ;  /* 0x000000826b007209 */ /* 0x000fe20007810000 */
[--C-:B------:R-:W-:Y:S02]  /*81b0*/  FFMA.FTZ R35, R35, c[0x0][0x2d0], -R189.reuse ;  /* 0x0000b40023237a23 */ /* 0x100fe400000108bd */
[--C-:B------:R-:W-:Y:S01]  /*81c0*/  FFMA.FTZ R83, R83, c[0x0][0x2d0], -R189.reuse ;  /* 0x0000b40053537a23 */ /* 0x100fe200000108bd */
[----:B------:R-:W-:Y:S01]  /*81d0*/  FMNMX.FTZ R0, R110, R0, !PT ;  /* 0x000000006e007209 */ /* 0x000fe20007810000 */
[--C-:B------:R-:W-:Y:S02]  /*81e0*/  FFMA.FTZ R4, R4, c[0x0][0x2d0], -R188.reuse ;  /* 0x0000b40004047a23 */ /* 0x100fe400000108bc */
[--C-:B------:R-:W-:Y:S01]  /*81f0*/  FFMA.FTZ R5, R5, c[0x0][0x2d0], -R188.reuse ;  /* 0x0000b40005057a23 */ /* 0x100fe200000108bc */
[----:B------:R2:W3:Y:S01]  /*8200*/  MUFU.EX2 R130, R2 ;  /* 0x0000000200827308 */ /* 0x0004e20000000800 */
[----:B------:R-:W-:Y:S01]  /*8210*/  FMNMX.FTZ R0, R111, R0, !PT ;  /* 0x000000006f007209 */ /* 0x000fe20007810000 */
[--C-:B------:R-:W-:Y:S02]  /*8220*/  FFMA.FTZ R6, R6, c[0x0][0x2d0], -R189.reuse ;  /* 0x0000b40006067a23 */ /* 0x100fe400000108bd */
[--C-:B------:R-:W-:Y:S02]  /*8230*/  FFMA.FTZ R7, R7, c[0x0][0x2d0], -R189.reuse ;  /* 0x0000b40007077a23 */ /* 0x100fe400000108bd */
[--C-:B------:R-:W-:Y:S02]  /*8240*/  FFMA.FTZ R32, R32, c[0x0][0x2d0], -R188.reuse ;  /* 0x0000b40020207a23 */ /* 0x100fe400000108bc */
[--C-:B------:R-:W-:Y:S02]  /*8250*/  FFMA.FTZ R33, R33, c[0x0][0x2d0], -R188.reuse ;  /* 0x0000b40021217a23 */ /* 0x100fe400000108bc */
[----:B------:R4:W-:Y:S01]  /*8260*/  MUFU.EX2 R207, R4 ;  /* 0x0000000400cf7308 */ /* 0x0009e20000000800 */
[--C-:B------:R-:W-:Y:S02]  /*8270*/  FFMA.FTZ R50, R50, c[0x0][0x2d0], -R189.reuse ;  /* 0x0000b40032327a23 */ /* 0x100fe400000108bd */
[--C-:B------:R-:W-:Y:S01]  /*8280*/  FFMA.FTZ R48, R48, c[0x0][0x2d0], -R188.reuse ;  /* 0x0000b40030307a23 */ /* 0x100fe200000108bc */
[----:B-1----:R-:W-:Y:S01]  /*8290*/  LDSM.16.MT88.4 R20, [R228+0x100] ;  /* 0x00010000e414783b */ /* 0x002fe20000004200 */
[--C-:B------:R-:W-:Y:S02]  /*82a0*/  FFMA.FTZ R49, R49, c[0x0][0x2d0], -R188.reuse ;  /* 0x0000b40031317a23 */ /* 0x100fe400000108bc */
[--C-:B------:R-:W-:Y:S02]  /*82b0*/  FFMA.FTZ R51, R51, c[0x0][0x2d0], -R189.reuse ;  /* 0x0000b40033337a23 */ /* 0x100fe400000108bd */
[--C-:B------:R-:W-:Y:S01]  /*82c0*/  FFMA.FTZ R52, R52, c[0x0][0x2d0], -R188.reuse ;  /* 0x0000b40034347a23 */ /* 0x100fe200000108bc */
[----:B------:R-:W1:Y:S01]  /*82d0*/  MUFU.EX2 R208, R5 ;  /* 0x0000000500d07308 */ /* 0x000e620000000800 */
[--C-:B------:R-:W-:Y:S02]  /*82e0*/  FFMA.FTZ R53, R53, c[0x0][0x2d0], -R188.reuse ;  /* 0x0000b40035357a23 */ /* 0x100fe400000108bc */
[----:B------:R-:W-:Y:S02]  /*82f0*/  FFMA.FTZ R54, R54, c[0x0][0x2d0], -R189 ;  /* 0x0000b40036367a23 */ /* 0x000fe400000108bd */
[----:B--2---:R-:W-:Y:S02]  /*8300*/  FADD.FTZ R2, -R132, R3 ;  /* 0x0000000384027221 */ /* 0x004fe40000010100 */
[----:B---3--:R-:W-:Y:S01]  /*8310*/  FMUL.FTZ R16, R130, R148 ;  /* 0x0000009482107220 */ /* 0x008fe20000410000 */
[----:B------:R-:W2:Y:S01]  /*8320*/  SHFL.BFLY PT, R3, R0, 0x2, 0x1f ;  /* 0x0c401f0000037f89 */ /* 0x000ea200000e0000 */
[----:B------:R-:W-:Y:S01]  /*8330*/  FMUL.FTZ R2, R2, c[0x0][0x2d0] ;  /* 0x0000b40002027a20 */ /* 0x000fe20000410000 */
[----:B------:R3:W-:Y:S01]  /*8340*/  MUFU.EX2 R223, R17 ;  /* 0x0000001100df7308 */ /* 0x0007e20000000800 */
[C---:B------:R-:W-:Y:S02]  /*8350*/  FMUL.FTZ R116, R130.reuse, R116 ;  /* 0x0000007482747220 */ /* 0x040fe40000410000 */
[C---:B------:R-:W-:Y:S02]  /*8360*/  FMUL.FTZ R117, R130.reuse, R117 ;  /* 0x0000007582757220 */ /* 0x040fe40000410000 */
[C---:B------:R-:W-:Y:S02]  /*8370*/  FMUL.FTZ R124, R130.reuse, R124 ;  /* 0x0000007c827c7220 */ /* 0x040fe40000410000 */
[C---:B------:R-:W-:Y:S02]  /*8380*/  FMUL.FTZ R125, R130.reuse, R125 ;  /* 0x0000007d827d7220 */ /* 0x040fe40000410000 */
[----:B----4-:R-:W-:Y:S01]  /*8390*/  FMUL.FTZ R4, R130, R140 ;  /* 0x0000008c82047220 */ /* 0x010fe20000410000 */
[----:B------:R4:W4:Y:S01]  /*83a0*/  MUFU.EX2 R129, R2 ;  /* 0x0000000200817308 */ /* 0x0009220000000800 */
[--C-:B------:R-:W-:Y:S02]  /*83b0*/  FFMA.FTZ R55, R55, c[0x0][0x2d0], -R189.reuse ;  /* 0x0000b40037377a23 */ /* 0x100fe400000108bd */
[--C-:B------:R-:W-:Y:S01]  /*83c0*/  FFMA.FTZ R80, R80, c[0x0][0x2d0], -R188.reuse ;  /* 0x0000b40050507a23 */ /* 0x100fe200000108bc */
[----:B-1----:R-:W-:Y:S01]  /*83d0*/  F2FP.PACK_AB R140, R208, R207 ;  /* 0x000000cfd08c723e */ /* 0x002fe200000000ff */
[----:B------:R-:W-:Y:S02]  /*83e0*/  FMUL.FTZ R5, R130, R141 ;  /* 0x0000008d82057220 */ /* 0x000fe40000410000 */
[--C-:B------:R-:W-:Y:S02]  /*83f0*/  FFMA.FTZ R81, R81, c[0x0][0x2d0], -R188.reuse ;  /* 0x0000b40051517a23 */ /* 0x100fe400000108bc */
[--C-:B------:R-:W-:Y:S01]  /*8400*/  FFMA.FTZ R82, R82, c[0x0][0x2d0], -R189.reuse ;  /* 0x0000b40052527a23 */ /* 0x100fe200000108bd */
[----:B------:R1:W-:Y:S01]  /*8410*/  MUFU.EX2 R204, R6 ;  /* 0x0000000600cc7308 */ /* 0x0003e20000000800 */
[--C-:B------:R-:W-:Y:S01]  /*8420*/  FFMA.FTZ R84, R84, c[0x0][0x2d0], -R188.reuse ;  /* 0x0000b40054547a23 */ /* 0x100fe200000108bc */
[----:B--2---:R-:W-:Y:S01]  /*8430*/  FMNMX.FTZ R0, R0, R3, !PT ;  /* 0x0000000300007209 */ /* 0x004fe20007810000 */
[--C-:B------:R-:W-:Y:S02]  /*8440*/  FFMA.FTZ R85, R85, c[0x0][0x2d0], -R188.reuse ;  /* 0x0000b40055557a23 */ /* 0x100fe400000108bc */
[----:B---3--:R-:W-:Y:S02]  /*8450*/  FMUL.FTZ R17, R130, R149 ;  /* 0x0000009582117220 */ /* 0x008fe40000410000 */
[--C-:B------:R-:W-:Y:S02]  /*8460*/  FFMA.FTZ R86, R86, c[0x0][0x2d0], -R189.reuse ;  /* 0x0000b40056567a23 */ /* 0x100fe400000108bd */
[--C-:B------:R-:W-:Y:S01]  /*8470*/  FFMA.FTZ R96, R96, c[0x0][0x2d0], -R188.reuse ;  /* 0x0000b40060607a23 */ /* 0x100fe200000108bc */
[----:B------:R-:W2:Y:S01]  /*8480*/  MUFU.EX2 R209, R7 ;  /* 0x0000000700d17308 */ /* 0x000ea20000000800 */
[----:B------:R-:W-:Y:S02]  /*8490*/  FFMA.FTZ R97, R97, c[0x0][0x2d0], -R188 ;  /* 0x0000b40061617a23 */ /* 0x000fe400000108bc */
[--C-:B------:R-:W-:Y:S02]  /*84a0*/  FFMA.FTZ R87, R87, c[0x0][0x2d0], -R189.reuse ;  /* 0x0000b40057577a23 */ /* 0x100fe400000108bd */
[----:B----4-:R-:W-:Y:S02]  /*84b0*/  FADD.FTZ R2, -R131, R128 ;  /* 0x0000008083027221 */ /* 0x010fe40000010100 */
[C---:B------:R-:W-:Y:S02]  /*84c0*/  FMUL.FTZ R118, R129.reuse, R118 ;  /* 0x0000007681767220 */ /* 0x040fe40000410000 */
[----:B------:R-:W-:Y:S01]  /*84d0*/  FMUL.FTZ R2, R2, c[0x0][0x2d0] ;  /* 0x0000b40002027a20 */ /* 0x000fe20000410000 */
[----:B------:R3:W-:Y:S01]  /*84e0*/  MUFU.EX2 R218, R18 ;  /* 0x0000001200da7308 */ /* 0x0007e20000000800 */
[C---:B------:R-:W-:Y:S02]  /*84f0*/  FMUL.FTZ R119, R129.reuse, R119 ;  /* 0x0000007781777220 */ /* 0x040fe40000410000 */
[C---:B------:R-:W-:Y:S02]  /*8500*/  FMUL.FTZ R126, R129.reuse, R126 ;  /* 0x0000007e817e7220 */ /* 0x040fe40000410000 */
[----:B-1----:R-:W-:Y:S01]  /*8510*/  FMUL.FTZ R6, R129, R142 ;  /* 0x0000008e81067220 */ /* 0x002fe20000410000 */
[----:B------:R-:W-:Y:S01]  /*8520*/  F2FP.PACK_AB R142, R223, R221 ;  /* 0x000000dddf8e723e */ /* 0x000fe200000000ff */
[----:B------:R-:W-:Y:S02]  /*8530*/  FMUL.FTZ R127, R129, R127 ;  /* 0x0000007f817f7220 */ /* 0x000fe40000410000 */
[--C-:B------:R-:W-:Y:S01]  /*8540*/  FFMA.FTZ R98, R98, c[0x0][0x2d0], -R189.reuse ;  /* 0x0000b40062627a23 */ /* 0x100fe200000108bd */
[----:B------:R1:W4:Y:S01]  /*8550*/  MUFU.EX2 R128, R2 ;  /* 0x0000000200807308 */ /* 0x0003220000000800 */
[--C-:B------:R-:W-:Y:S02]  /*8560*/  FFMA.FTZ R99, R99, c[0x0][0x2d0], -R189.reuse ;  /* 0x0000b40063637a23 */ /* 0x100fe400000108bd */
[--C-:B------:R-:W-:Y:S01]  /*8570*/  FFMA.FTZ R100, R100, c[0x0][0x2d0], -R188.reuse ;  /* 0x0000b40064647a23 */ /* 0x100fe200000108bc */
[----:B--2---:R-:W-:Y:S01]  /*8580*/  F2FP.PACK_AB R141, R209, R204 ;  /* 0x000000ccd18d723e */ /* 0x004fe200000000ff */
[----:B------:R-:W-:Y:S02]  /*8590*/  FMUL.FTZ R7, R129, R143 ;  /* 0x0000008f81077220 */ /* 0x000fe40000410000 */
[--C-:B------:R-:W-:Y:S02]  /*85a0*/  FFMA.FTZ R101, R101, c[0x0][0x2d0], -R188.reuse ;  /* 0x0000b40065657a23 */ /* 0x100fe400000108bc */
[--C-:B------:R-:W-:Y:S01]  /*85b0*/  FFMA.FTZ R112, R112, c[0x0][0x2d0], -R188.reuse ;  /* 0x0000b40070707a23 */ /* 0x100fe200000108bc */
[----:B------:R2:W2:Y:S01]  /*85c0*/  MUFU.EX2 R225, R19 ;  /* 0x0000001300e17308 */ /* 0x0004a20000000800 */
[----:B------:R-:W-:Y:S02]  /*85d0*/  FFMA.FTZ R188, R113, c[0x0][0x2d0], -R188 ;  /* 0x0000b40071bc7a23 */ /* 0x000fe400000108bc */
[--C-:B------:R-:W-:Y:S02]  /*85e0*/  FFMA.FTZ R102, R102, c[0x0][0x2d0], -R189.reuse ;  /* 0x0000b40066667a23 */ /* 0x100fe400000108bd */
[----:B---3--:R-:W-:Y:S02]  /*85f0*/  FMUL.FTZ R18, R129, R150 ;  /* 0x0000009681127220 */ /* 0x008fe40000410000 */
[--C-:B------:R-:W-:Y:S02]  /*8600*/  FFMA.FTZ R103, R103, c[0x0][0x2d0], -R189.reuse ;  /* 0x0000b40067677a23 */ /* 0x100fe400000108bd */
[--C-:B------:R-:W-:Y:S01]  /*8610*/  FFMA.FTZ R114, R114, c[0x0][0x2d0], -R189.reuse ;  /* 0x0000b40072727a23 */ /* 0x100fe200000108bd */
[----:B------:R-:W-:Y:S01]  /*8620*/  MUFU.EX2 R192, R34 ;  /* 0x0000002200c07308 */ /* 0x000fe20000000800 */
[----:B------:R-:W-:Y:S01]  /*8630*/  FFMA.FTZ R189, R115, c[0x0][0x2d0], -R189 ;  /* 0x0000b40073bd7a23 */ /* 0x000fe200000108bd */
[----:B-1----:R-:W1:Y:S01]  /*8640*/  SHFL.BFLY PT, R2, R0, 0x1, 0x1f ;  /* 0x0c201f0000027f89 */ /* 0x002e6200000e0000 */
[C---:B----4-:R-:W-:Y:S02]  /*8650*/  FMUL.FTZ R120, R128.reuse, R120 ;  /* 0x0000007880787220 */ /* 0x050fe40000410000 */
[----:B------:R-:W-:Y:S05]  /*8660*/  FMUL.FTZ R121, R128, R121 ;  /* 0x0000007980797220 */ /* 0x000fea0000410000 */
[----:B------:R-:W-:Y:S01]  /*8670*/  MUFU.EX2 R226, R35 ;  /* 0x0000002300e27308 */ /* 0x000fe20000000800 */
[----:B--2---:R-:W-:Y:S01]  /*8680*/  FMUL.FTZ R19, R129, R151 ;  /* 0x0000009781137220 */ /* 0x004fe20000410000 */
[----:B------:R-:W-:Y:S01]  /*8690*/  F2FP.PACK_AB R143, R225, R218 ;  /* 0x000000dae18f723e */ /* 0x000fe200000000ff */
[----:B------:R-:W-:Y:S07]  /*86a0*/  LDSM.16.MT88.4 R148, [R230+0x100] ;  /* 0x00010000e694783b */ /* 0x000fee0000004200 */
[----:B------:R-:W-:Y:S01]  /*86b0*/  MUFU.EX2 R195, R36 ;  /* 0x0000002400c37308 */ /* 0x000fe20000000800 */
[-C--:B------:R-:W-:Y:S05]  /*86c0*/  HMMA.16816.F32 R4, R140, R20.reuse, R4 ;  /* 0x000000148c04723c */ /* 0x080fea0000001804 */
[----:B-1----:R-:W-:Y:S04]  /*86d0*/  FMNMX.FTZ R2, R0, R2, !PT ;  /* 0x0000000200027209 */ /* 0x002fe80007810000 */
[----:B------:R-:W-:Y:S03]  /*86e0*/  MUFU.EX2 R34, R37 ;  /* 0x0000002500227308 */ /* 0x000fe60000000800 */
[C---:B------:R-:W-:Y:S02]  /*86f0*/  FADD.FTZ R0, -R2.reuse, R134 ;  /* 0x0000008602007221 */ /* 0x040fe40000010100 */
[----:B------:R-:W-:Y:S02]  /*8700*/  FMUL.FTZ R134, R131, c[0x0][0x2d0] ;  /* 0x0000b40083867a20 */ /* 0x000fe40000410000 */
[----:B------:R-:W-:Y:S03]  /*8710*/  FMUL.FTZ R3, R2, c[0x0][0x2d0] ;  /* 0x0000b40002037a20 */ /* 0x000fe60000410000 */
[----:B------:R-:W-:Y:S01]  /*8720*/  MUFU.EX2 R194, R38 ;  /* 0x0000002600c27308 */ /* 0x000fe20000000800 */
[----:B------:R-:W-:Y:S02]  /*8730*/  FMUL.FTZ R0, R0, c[0x0][0x2d0] ;  /* 0x0000b40000007a20 */ /* 0x000fe40000410000 */
        /* <DEDUP_REMOVED lines=10> */
[----:B------:R-:W2:Y:S01]  /*87e0*/  MUFU.EX2 R0, R0 ;  /* 0x0000000000007308 */ /* 0x000ea20000000800 */
[--C-:B------:R-:W-:Y:S02]  /*87f0*/  FFMA.FTZ R57, R57, c[0x0][0x2d0], -R134.reuse ;  /* 0x0000b40039397a23 */ /* 0x100fe40000010886 */
[--C-:B------:R-:W-:Y:S02]  /*8800*/  FFMA.FTZ R58, R58, c[0x0][0x2d0], -R3.reuse ;  /* 0x0000b4003a3a7a23 */ /* 0x100fe40000010803 */
[--C-:B------:R-:W-:Y:S02]  /*8810*/  FFMA.FTZ R59, R59, c[0x0][0x2d0], -R3.reuse ;  /* 0x0000b4003b3b7a23 */ /* 0x100fe40000010803 */
[--C-:B------:R-:W-:Y:S02]  /*8820*/  FFMA.FTZ R60, R60, c[0x0][0x2d0], -R134.reuse ;  /* 0x0000b4003c3c7a23 */ /* 0x100fe40000010886 */
[--C-:B------:R-:W-:Y:S01]  /*8830*/  FFMA.FTZ R61, R61, c[0x0][0x2d0], -R134.reuse ;  /* 0x0000b4003d3d7a23 */ /* 0x100fe20000010886 */
[----:B------:R3:W-:Y:S01]  /*8840*/  MUFU.EX2 R203, R8 ;  /* 0x0000000800cb7308 */ /* 0x0007e20000000800 */
[--C-:B------:R-:W-:Y:S02]  /*8850*/  FFMA.FTZ R62, R62, c[0x0][0x2d0], -R3.reuse ;  /* 0x0000b4003e3e7a23 */ /* 0x100fe40000010803 */
[--C-:B------:R-:W-:Y:S01]  /*8860*/  FFMA.FTZ R63, R63, c[0x0][0x2d0], -R3.reuse ;  /* 0x0000b4003f3f7a23 */ /* 0x100fe20000010803 */
[----:B-1----:R-:W1:Y:S01]  /*8870*/  LDSM.16.MT88.4 R36, [R231+0x100] ;  /* 0x00010000e724783b */ /* 0x002e620000004200 */
[--C-:B------:R-:W-:Y:S02]  /*8880*/  FFMA.FTZ R72, R72, c[0x0][0x2d0], -R134.reuse ;  /* 0x0000b40048487a23 */ /* 0x100fe40000010886 */
[--C-:B------:R-:W-:Y:S02]  /*8890*/  FFMA.FTZ R73, R73, c[0x0][0x2d0], -R134.reuse ;  /* 0x0000b40049497a23 */ /* 0x100fe40000010886 */
[--C-:B------:R-:W-:Y:S01]  /*88a0*/  FFMA.FTZ R74, R74, c[0x0][0x2d0], -R3.reuse ;  /* 0x0000b4004a4a7a23 */ /* 0x100fe20000010803 */
[----:B------:R-:W4:Y:S01]  /*88b0*/  MUFU.EX2 R205, R9 ;  /* 0x0000000900cd7308 */ /* 0x000f220000000800 */
[--C-:B------:R-:W-:Y:S02]  /*88c0*/  FFMA.FTZ R75, R75, c[0x0][0x2d0], -R3.reuse ;  /* 0x0000b4004b4b7a23 */ /* 0x100fe40000010803 */
[--C-:B------:R-:W-:Y:S02]  /*88d0*/  FFMA.FTZ R76, R76, c[0x0][0x2d0], -R134.reuse ;  /* 0x0000b4004c4c7a23 */ /* 0x100fe40000010886 */
[--C-:B------:R-:W-:Y:S02]  /*88e0*/  FFMA.FTZ R77, R77, c[0x0][0x2d0], -R134.reuse ;  /* 0x0000b4004d4d7a23 */ /* 0x100fe40000010886 */
[--C-:B------:R-:W-:Y:S02]  /*88f0*/  FFMA.FTZ R78, R78, c[0x0][0x2d0], -R3.reuse ;  /* 0x0000b4004e4e7a23 */ /* 0x100fe40000010803 */
[--C-:B------:R-:W-:Y:S01]  /*8900*/  FFMA.FTZ R79, R79, c[0x0][0x2d0], -R3.reuse ;  /* 0x0000b4004f4f7a23 */ /* 0x100fe20000010803 */
[----:B------:R1:W-:Y:S01]  /*8910*/  MUFU.EX2 R217, R12 ;  /* 0x0000000c00d97308 */ /* 0x0003e20000000800 */
[C---:B--2---:R-:W-:Y:S02]  /*8920*/  FMUL.FTZ R122, R0.reuse, R122 ;  /* 0x0000007a007a7220 */ /* 0x044fe40000410000 */
[----:B------:R-:W-:Y:S02]  /*8930*/  FMUL.FTZ R123, R0, R123 ;  /* 0x0000007b007b7220 */ /* 0x000fe40000410000 */
[----:B---3--:R-:W-:Y:S02]  /*8940*/  FMUL.FTZ R8, R128, R136 ;  /* 0x0000008880087220 */ /* 0x008fe40000410000 */
[--C-:B------:R-:W-:Y:S02]  /*8950*/  FFMA.FTZ R24, R24, c[0x0][0x2d0], -R134.reuse ;  /* 0x0000b40018187a23 */ /* 0x100fe40000010886 */
[--C-:B------:R-:W-:Y:S01]  /*8960*/  FFMA.FTZ R25, R25, c[0x0][0x2d0], -R134.reuse ;  /* 0x0000b40019197a23 */ /* 0x100fe20000010886 */
[----:B------:R2:W3:Y:S01]  /*8970*/  MUFU.EX2 R220, R13 ;  /* 0x0000000d00dc7308 */ /* 0x0004e20000000800 */
[--C-:B------:R-:W-:Y:S02]  /*8980*/  FFMA.FTZ R26, R26, c[0x0][0x2d0], -R3.reuse ;  /* 0x0000b4001a1a7a23 */ /* 0x100fe40000010803 */
[--C-:B------:R-:W-:Y:S01]  /*8990*/  FFMA.FTZ R28, R28, c[0x0][0x2d0], -R134.reuse ;  /* 0x0000b4001c1c7a23 */ /* 0x100fe20000010886 */
[----:B----4-:R-:W-:Y:S01]  /*89a0*/  F2FP.PACK_AB R136, R205, R203 ;  /* 0x000000cbcd88723e */ /* 0x010fe200000000ff */
[----:B------:R-:W-:Y:S02]  /*89b0*/  FMUL.FTZ R9, R128, R137 ;  /* 0x0000008980097220 */ /* 0x000fe40000410000 */
[--C-:B------:R-:W-:Y:S02]  /*89c0*/  FFMA.FTZ R30, R30, c[0x0][0x2d0], -R3.reuse ;  /* 0x0000b4001e1e7a23 */ /* 0x100fe40000010803 */
[--C-:B------:R-:W-:Y:S01]  /*89d0*/  FFMA.FTZ R41, R41, c[0x0][0x2d0], -R134.reuse ;  /* 0x0000b40029297a23 */ /* 0x100fe20000010886 */
[----:B------:R4:W-:Y:S01]  /*89e0*/  MUFU.EX2 R201, R10 ;  /* 0x0000000a00c97308 */ /* 0x0009e20000000800 */
[--C-:B------:R-:W-:Y:S02]  /*89f0*/  FFMA.FTZ R42, R42, c[0x0][0x2d0], -R3.reuse ;  /* 0x0000b4002a2a7a23 */ /* 0x100fe40000010803 */
[--C-:B------:R-:W-:Y:S02]  /*8a00*/  FFMA.FTZ R40, R40, c[0x0][0x2d0], -R134.reuse ;  /* 0x0000b40028287a23 */ /* 0x100fe40000010886 */
[----:B-1----:R-:W-:Y:S02]  /*8a10*/  FMUL.FTZ R12, R128, R144 ;  /* 0x00000090800c7220 */ /* 0x002fe40000410000 */
[--C-:B------:R-:W-:Y:S02]  /*8a20*/  FFMA.FTZ R43, R43, c[0x0][0x2d0], -R3.reuse ;  /* 0x0000b4002b2b7a23 */ /* 0x100fe40000010803 */
[--C-:B------:R-:W-:Y:S01]  /*8a30*/  FFMA.FTZ R44, R44, c[0x0][0x2d0], -R134.reuse ;  /* 0x0000b4002c2c7a23 */ /* 0x100fe20000010886 */
[----:B------:R-:W1:Y:S01]  /*8a40*/  MUFU.EX2 R214, R11 ;  /* 0x0000000b00d67308 */ /* 0x000e620000000800 */
[--C-:B------:R-:W-:Y:S02]  /*8a50*/  FFMA.FTZ R27, R27, c[0x0][0x2d0], -R3.reuse ;  /* 0x0000b4001b1b7a23 */ /* 0x100fe40000010803 */
[--C-:B------:R-:W-:Y:S02]  /*8a60*/  FFMA.FTZ R29, R29, c[0x0][0x2d0], -R134.reuse ;  /* 0x0000b4001d1d7a23 */ /* 0x100fe40000010886 */
[----:B--2---:R-:W-:Y:S02]  /*8a70*/  FMUL.FTZ R13, R128, R145 ;  /* 0x00000091800d7220 */ /* 0x004fe40000410000 */
[--C-:B------:R-:W-:Y:S02]  /*8a80*/  FFMA.FTZ R31, R31, c[0x0][0x2d0], -R3.reuse ;  /* 0x0000b4001f1f7a23 */ /* 0x100fe40000010803 */
[--C-:B------:R-:W-:Y:S01]  /*8a90*/  FFMA.FTZ R45, R45, c[0x0][0x2d0], -R134.reuse ;  /* 0x0000b4002d2d7a23 */ /* 0x100fe20000010886 */
[----:B------:R2:W-:Y:S01]  /*8aa0*/  MUFU.EX2 R135, R15 ;  /* 0x0000000f00877308 */ /* 0x0005e20000000800 */
[--C-:B------:R-:W-:Y:S02]  /*8ab0*/  FFMA.FTZ R46, R46, c[0x0][0x2d0], -R3.reuse ;  /* 0x0000b4002e2e7a23 */ /* 0x100fe40000010803 */
[--C-:B------:R-:W-:Y:S02]  /*8ac0*/  FFMA.FTZ R47, R47, c[0x0][0x2d0], -R3.reuse ;  /* 0x0000b4002f2f7a23 */ /* 0x100fe40000010803 */
[----:B----4-:R-:W-:Y:S01]  /*8ad0*/  FMUL.FTZ R10, R0, R138 ;  /* 0x0000008a000a7220 */ /* 0x010fe20000410000 */
[----:B---3--:R-:W-:Y:S01]  /*8ae0*/  F2FP.PACK_AB R138, R220, R217 ;  /* 0x000000d9dc8a723e */ /* 0x008fe200000000ff */
[--C-:B------:R-:W-:Y:S02]  /*8af0*/  FFMA.FTZ R88, R88, c[0x0][0x2d0], -R134.reuse ;  /* 0x0000b40058587a23 */ /* 0x100fe40000010886 */
[--C-:B------:R-:W-:Y:S01]  /*8b00*/  FFMA.FTZ R89, R89, c[0x0][0x2d0], -R134.reuse ;  /* 0x0000b40059597a23 */ /* 0x100fe20000010886 */
[----:B------:R-:W3:Y:S01]  /*8b10*/  MUFU.EX2 R216, R14 ;  /* 0x0000000e00d87308 */ /* 0x000ee20000000800 */
[--C-:B------:R-:W-:Y:S02]  /*8b20*/  FFMA.FTZ R92, R92, c[0x0][0x2d0], -R134.reuse ;  /* 0x0000b4005c5c7a23 */ /* 0x100fe40000010886 */
[--C-:B------:R-:W-:Y:S01]  /*8b30*/  FFMA.FTZ R93, R93, c[0x0][0x2d0], -R134.reuse ;  /* 0x0000b4005d5d7a23 */ /* 0x100fe20000010886 */
[----:B-1----:R-:W-:Y:S01]  /*8b40*/  F2FP.PACK_AB R137, R214, R201 ;  /* 0x000000c9d689723e */ /* 0x002fe200000000ff */
[----:B------:R-:W-:Y:S02]  /*8b50*/  FMUL.FTZ R11, R0, R139 ;  /* 0x0000008b000b7220 */ /* 0x000fe40000410000 */
[--C-:B------:R-:W-:Y:S02]  /*8b60*/  FFMA.FTZ R90, R90, c[0x0][0x2d0], -R3.reuse ;  /* 0x0000b4005a5a7a23 */ /* 0x100fe40000010803 */
[--C-:B------:R-:W-:Y:S01]  /*8b70*/  FFMA.FTZ R91, R91, c[0x0][0x2d0], -R3.reuse ;  /* 0x0000b4005b5b7a23 */ /* 0x100fe20000010803 */
[----:B------:R1:W-:Y:S01]  /*8b80*/  MUFU.EX2 R199, R24 ;  /* 0x0000001800c77308 */ /* 0x0003e20000000800 */
[--C-:B------:R-:W-:Y:S02]  /*8b90*/  FFMA.FTZ R94, R94, c[0x0][0x2d0], -R3.reuse ;  /* 0x0000b4005e5e7a23 */ /* 0x100fe40000010803 */
[--C-:B------:R-:W-:Y:S02]  /*8ba0*/  FFMA.FTZ R95, R95, c[0x0][0x2d0], -R3.reuse ;  /* 0x0000b4005f5f7a23 */ /* 0x100fe40000010803 */
[----:B--2---:R-:W-:Y:S02]  /*8bb0*/  FMUL.FTZ R15, R0, R147 ;  /* 0x00000093000f7220 */ /* 0x004fe40000410000 */
[--C-:B------:R-:W-:Y:S02]  /*8bc0*/  FFMA.FTZ R106, R106, c[0x0][0x2d0], -R3.reuse ;  /* 0x0000b4006a6a7a23 */ /* 0x100fe40000010803 */
[--C-:B------:R-:W-:Y:S01]  /*8bd0*/  FFMA.FTZ R107, R107, c[0x0][0x2d0], -R3.reuse ;  /* 0x0000b4006b6b7a23 */ /* 0x100fe20000010803 */
[----:B------:R2:W-:Y:S01]  /*8be0*/  MUFU.EX2 R206, R25 ;  /* 0x0000001900ce7308 */ /* 0x0005e20000000800 */
[--C-:B------:R-:W-:Y:S02]  /*8bf0*/  FFMA.FTZ R110, R110, c[0x0][0x2d0], -R3.reuse ;  /* 0x0000b4006e6e7a23 */ /* 0x100fe40000010803 */
[----:B------:R-:W-:Y:S01]  /*8c00*/  FFMA.FTZ R3, R111, c[0x0][0x2d0], -R3 ;  /* 0x0000b4006f037a23 */ /* 0x000fe20000010803 */
[----:B---3--:R-:W-:Y:S01]  /*8c10*/  F2FP.PACK_AB R139, R135, R216 ;  /* 0x000000d8878b723e */ /* 0x008fe200000000ff */
[----:B------:R-:W-:Y:S02]  /*8c20*/  FMUL.FTZ R14, R0, R146 ;  /* 0x00000092000e7220 */ /* 0x000fe40000410000 */
[----:B------:R-:W3:Y:S01]  /*8c30*/  LDSM.16.MT88.4 R144, [R229+0x100] ;  /* 0x00010000e590783b */ /* 0x000ee20000004200 */
[--C-:B------:R-:W-:Y:S02]  /*8c40*/  FFMA.FTZ R104, R104, c[0x0][0x2d0], -R134.reuse ;  /* 0x0000b40068687a23 */ /* 0x100fe40000010886 */
[----:B------:R4:W-:Y:S01]  /*8c50*/  MUFU.EX2 R198, R26 ;  /* 0x0000001a00c67308 */ /* 0x0009e20000000800 */
[C---:B------:R-:W-:Y:S04]  /*8c60*/  HMMA.16816.F32 R8, R136.reuse, R20, R8 ;  /* 0x000000148808723c */ /* 0x040fe80000001808 */
[----:B-1----:R-:W-:Y:S02]  /*8c70*/  FMUL.FTZ R24, R128, R156 ;  /* 0x0000009c80187220 */ /* 0x002fe40000410000 */
[--C-:B------:R-:W-:Y:S02]  /*8c80*/  FFMA.FTZ R105, R105, c[0x0][0x2d0], -R134.reuse ;  /* 0x0000b40069697a23 */ /* 0x100fe40000010886 */
[-C--:B------:R-:W-:Y:S01]  /*8c90*/  HMMA.16816.F32 R12, R136, R22.reuse, R12 ;  /* 0x00000016880c723c */ /* 0x080fe2000000180c */
[----:B------:R-:W1:Y:S03]  /*8ca0*/  MUFU.EX2 R219, R27 ;  /* 0x0000001b00db7308 */ /* 0x000e660000000800 */
[C---:B------:R-:W-:Y:S02]  /*8cb0*/  FMUL.FTZ R20, R130.reuse, R152 ;  /* 0x0000009882147220 */ /* 0x040fe40000410000 */
[----:B------:R-:W-:Y:S02]  /*8cc0*/  FMUL.FTZ R21, R130, R153 ;  /* 0x0000009982157220 */ /* 0x000fe40000410000 */
[C---:B------:R-:W-:Y:S03]  /*8cd0*/  HMMA.16816.F32 R16, R140.reuse, R22, R16 ;  /* 0x000000168c10723c */ /* 0x040fe60000001810 */
[----:B------:R3:W-:Y:S01]  /*8ce0*/  MUFU.EX2 R191, R28 ;  /* 0x0000001c00bf7308 */ /* 0x0007e20000000800 */
[----:B--2---:R-:W-:Y:S02]  /*8cf0*/  FMUL.FTZ R25, R128, R157 ;  /* 0x0000009d80197220 */ /* 0x004fe40000410000 */
[--C-:B------:R-:W-:Y:S02]  /*8d00*/  FFMA.FTZ R108, R108, c[0x0][0x2d0], -R134.reuse ;  /* 0x0000b4006c6c7a23 */ /* 0x100fe40000010886 */
[C---:B------:R-:W-:Y:S04]  /*8d10*/  FMUL.FTZ R22, R129.reuse, R154 ;  /* 0x0000009a81167220 */ /* 0x040fe80000410000 */
[----:B------:R-:W-:Y:S01]  /*8d20*/  FMUL.FTZ R23, R129, R155 ;  /* 0x0000009b81177220 */ /* 0x000fe20000410000 */
[----:B------:R2:W-:Y:S01]  /*8d30*/  MUFU.EX2 R190, R30 ;  /* 0x0000001e00be7308 */ /* 0x0005e20000000800 */
[C---:B----4-:R-:W-:Y:S01]  /*8d40*/  FMUL.FTZ R26, R0.reuse, R158 ;  /* 0x0000009e001a7220 */ /* 0x050fe20000410000 */
[----:B------:R-:W-:Y:S01]  /*8d50*/  MOV R158, R226 ;  /* 0x000000e2009e7202 */ /* 0x000fe20000000f00 */
[----:B------:R-:W-:Y:S01]  /*8d60*/  FFMA.FTZ R134, R109, c[0x0][0x2d0], -R134 ;  /* 0x0000b4006d867a23 */ /* 0x000fe20000010886 */
[----:B-1----:R-:W-:Y:S01]  /*8d70*/  MOV R153, R219 ;  /* 0x000000db00997202 */ /* 0x002fe20000000f00 */
[----:B------:R-:W-:Y:S01]  /*8d80*/  FMUL.FTZ R27, R0, R159 ;  /* 0x0000009f001b7220 */ /* 0x000fe20000410000 */
[-C--:B------:R-:W-:Y:S04]  /*8d90*/  HMMA.16816.F32 R20, R140, R36.reuse, R20 ;  /* 0x000000248c14723c */ /* 0x080fe80000001814 */
[----:B------:R-:W1:Y:S04]  /*8da0*/  MUFU.EX2 R222, R32 ;  /* 0x0000002000de7308 */ /* 0x000e680000000800 */
[C---:B------:R-:W-:Y:S04]  /*8db0*/  HMMA.16816.F32 R24, R136.reuse, R36, R24 ;  /* 0x000000248818723c */ /* 0x040fe80000001818 */
[----:B---3--:R-:W-:Y:S02]  /*8dc0*/  FMUL.FTZ R28, R128, R160 ;  /* 0x000000a0801c7220 */ /* 0x008fe40000410000 */
[----:B------:R-:W3:Y:S01]  /*8dd0*/  MUFU.EX2 R227, R29 ;  /* 0x0000001d00e37308 */ /* 0x000ee20000000800 */
[C---:B------:R-:W-:Y:S02]  /*8de0*/  FMUL.FTZ R36, R130.reuse, R168 ;  /* 0x000000a882247220 */ /* 0x040fe40000410000 */
[----:B------:R-:W-:Y:S03]  /*8df0*/  FMUL.FTZ R37, R130, R169 ;  /* 0x000000a982257220 */ /* 0x000fe60000410000 */
[C---:B--2---:R-:W-:Y:S01]  /*8e00*/  FMUL.FTZ R30, R0.reuse, R162 ;  /* 0x000000a2001e7220 */ /* 0x044fe20000410000 */
[----:B------:R-:W-:Y:S01]  /*8e10*/  MOV R162, R34 ;  /* 0x0000002200a27202 */ /* 0x000fe20000000f00 */
[C---:B------:R-:W-:Y:S01]  /*8e20*/  FMUL.FTZ R34, R129.reuse, R166 ;  /* 0x000000a681227220 */ /* 0x040fe20000410000 */
[----:B------:R-:W-:Y:S01]  /*8e30*/  MOV R166, R199 ;  /* 0x000000c700a67202 */ /* 0x000fe20000000f00 */
[----:B------:R2:W4:Y:S01]  /*8e40*/  MUFU.EX2 R32, R31 ;  /* 0x0000001f00207308 */ /* 0x0005220000000800 */
[----:B-1----:R-:W-:Y:S09]  /*8e50*/  MOV R152, R222 ;  /* 0x000000de00987202 */ /* 0x002ff20000000f00 */
[----:B------:R-:W1:Y:S01]  /*8e60*/  MUFU.EX2 R29, R41 ;  /* 0x00000029001d7308 */ /* 0x000e620000000800 */
[----:B---3--:R-:W-:Y:S09]  /*8e70*/  MOV R157, R227 ;  /* 0x000000e3009d7202 */ /* 0x008ff20000000f00 */
[----:B------:R-:W3:Y:S01]  /*8e80*/  MUFU.EX2 R224, R33 ;  /* 0x0000002100e07308 */ /* 0x000ee20000000800 */
[----:B--2---:R-:W-:Y:S01]  /*8e90*/  FMUL.FTZ R31, R0, R163 ;  /* 0x000000a3001f7220 */ /* 0x004fe20000410000 */
[----:B----4-:R-:W-:Y:S01]  /*8ea0*/  MOV R156, R32 ;  /* 0x00000020009c7202 */ /* 0x010fe20000000f00 */
[----:B------:R-:W-:Y:S01]  /*8eb0*/  FMUL.FTZ R32, R130, R164 ;  /* 0x000000a482207220 */ /* 0x000fe20000410000 */
[----:B------:R-:W-:Y:S06]  /*8ec0*/  MOV R164, R202 ;  /* 0x000000ca00a47202 */ /* 0x000fec0000000f00 */
[----:B------:R-:W2:Y:S01]  /*8ed0*/  MUFU.EX2 R33, R42 ;  /* 0x0000002a00217308 */ /* 0x000ea20000000800 */
[----:B-1----:R-:W-:Y:S01]  /*8ee0*/  MOV R160, R29 ;  /* 0x0000001d00a07202 */ /* 0x002fe20000000f00 */
[C---:B------:R-:W-:Y:S01]  /*8ef0*/  FMUL.FTZ R29, R128.reuse, R161 ;  /* 0x000000a1801d7220 */ /* 0x040fe20000410000 */
[----:B------:R-:W-:Y:S01]  /*8f00*/  MOV R161, R35 ;  /* 0x0000002300a17202 */ /* 0x000fe20000000f00 */
[C---:B------:R-:W-:Y:S01]  /*8f10*/  FMUL.FTZ R35, R129.reuse, R167 ;  /* 0x000000a781237220 */ /* 0x040fe20000410000 */
[----:B------:R-:W-:Y:S01]  /*8f20*/  MOV R167, R198 ;  /* 0x000000c600a77202 */ /* 0x000fe20000000f00 */
[----:B------:R-:W-:Y:S04]  /*8f30*/  FMUL.FTZ R41, R128, R173 ;  /* 0x000000ad80297220 */ /* 0x000fe80000410000 */
[----:B------:R1:W-:Y:S01]  /*8f40*/  MUFU.EX2 R193, R40 ;  /* 0x0000002800c17308 */ /* 0x0003e20000000800 */
[-C--:B------:R-:W-:Y:S03]  /*8f50*/  HMMA.16816.F32 R28, R136, R38.reuse, R28 ;  /* 0x00000026881c723c */ /* 0x080fe6000000181c */
[----:B---3--:R-:W-:Y:S06]  /*8f60*/  MOV R159, R224 ;  /* 0x000000e0009f7202 */ /* 0x008fec0000000f00 */
[----:B------:R3:W-:Y:S03]  /*8f70*/  MUFU.EX2 R212, R43 ;  /* 0x0000002b00d47308 */ /* 0x0007e60000000800 */
[----:B--2---:R-:W-:Y:S01]  /*8f80*/  MOV R163, R33 ;  /* 0x0000002100a37202 */ /* 0x004fe20000000f00 */
[----:B------:R-:W-:Y:S01]  /*8f90*/  FMUL.FTZ R33, R130, R165 ;  /* 0x000000a582217220 */ /* 0x000fe20000410000 */
[----:B------:R-:W-:Y:S01]  /*8fa0*/  MOV R165, R200 ;  /* 0x000000c800a57202 */ /* 0x000fe20000000f00 */
[----:B------:R-:W-:Y:S04]  /*8fb0*/  FMUL.FTZ R42, R0, R174 ;  /* 0x000000ae002a7220 */ /* 0x000fe80000410000 */
[----:B------:R2:W-:Y:S01]  /*8fc0*/  MUFU.EX2 R226, R44 ;  /* 0x0000002c00e27308 */ /* 0x0005e20000000800 */
[C---:B------:R-:W-:Y:S04]  /*8fd0*/  HMMA.16816.F32 R32, R140.reuse, R38, R32 ;  /* 0x000000268c20723c */ /* 0x040fe80000001820 */
[----:B-1----:R-:W-:Y:S03]  /*8fe0*/  FMUL.FTZ R40, R128, R172 ;  /* 0x000000ac80287220 */ /* 0x002fe60000410000 */
[C---:B------:R-:W-:Y:S02]  /*8ff0*/  FMUL.FTZ R38, R129.reuse, R170 ;  /* 0x000000aa81267220 */ /* 0x040fe40000410000 */
[----:B------:R1:W-:Y:S03]  /*9000*/  MUFU.EX2 R227, R45 ;  /* 0x0000002d00e37308 */ /* 0x0003e60000000800 */
[C---:B------:R-:W-:Y:S02]  /*9010*/  FMUL.FTZ R39, R129.reuse, R171 ;  /* 0x000000ab81277220 */ /* 0x040fe40000410000 */
[----:B---3--:R-:W-:Y:S05]  /*9020*/  FMUL.FTZ R43, R0, R175 ;  /* 0x000000af002b7220 */ /* 0x008fea0000410000 */
[-C--:B------:R-:W-:Y:S01]  /*9030*/  HMMA.16816.F32 R36, R140, R144.reuse, R36 ;  /* 0x000000908c24723c */ /* 0x080fe20000001824 */
[----:B------:R3:W-:Y:S02]  /*9040*/  MUFU.EX2 R222, R46 ;  /* 0x0000002e00de7308 */ /* 0x0007e40000000800 */
[C---:B--2---:R-:W-:Y:S05]  /*9050*/  FMUL.FTZ R44, R128.reuse, R176 ;  /* 0x000000b0802c7220 */ /* 0x044fea0000410000 */
[C---:B------:R-:W-:Y:S03]  /*9060*/  HMMA.16816.F32 R40, R136.reuse, R144, R40 ;  /* 0x000000908828723c */ /* 0x040fe60000001828 */
[----:B------:R2:W-:Y:S01]  /*9070*/  MUFU.EX2 R224, R47 ;  /* 0x0000002f00e07308 */ /* 0x0005e20000000800 */
[----:B-1----:R-:W-:Y:S09]  /*9080*/  FMUL.FTZ R45, R128, R177 ;  /* 0x000000b1802d7220 */ /* 0x002ff20000410000 */
[----:B------:R-:W1:Y:S01]  /*9090*/  MUFU.EX2 R215, R50 ;  /* 0x0000003200d77308 */ /* 0x000e620000000800 */
[C---:B---3--:R-:W-:Y:S09]  /*90a0*/  FMUL.FTZ R46, R0.reuse, R178 ;  /* 0x000000b2002e7220 */ /* 0x048ff20000410000 */
[----:B------:R3:W4:Y:S01]  /*90b0*/  MUFU.EX2 R213, R48 ;  /* 0x0000003000d57308 */ /* 0x0007220000000800 */
[----:B--2---:R-:W-:Y:S09]  /*90c0*/  FMUL.FTZ R47, R0, R179 ;  /* 0x000000b3002f7220 */ /* 0x004ff20000410000 */
[----:B------:R2:W2:Y:S01]  /*90d0*/  MUFU.EX2 R211, R49 ;  /* 0x0000003100d37308 */ /* 0x0004a20000000800 */
[-C--:B------:R-:W-:Y:S03]  /*90e0*/  HMMA.16816.F32 R44, R136, R146.reuse, R44 ;  /* 0x00000092882c723c */ /* 0x080fe6000000182c */
[----:B-1----:R-:W-:Y:S01]  /*90f0*/  MOV R154, R215 ;  /* 0x000000d7009a7202 */ /* 0x002fe20000000f00 */
[C---:B------:R-:W-:Y:S03]  /*9100*/  FMUL.FTZ R50, R129.reuse, R182 ;  /* 0x000000b681327220 */ /* 0x040fe60000410000 */
[----:B------:R-:W-:Y:S02]  /*9110*/  MOV R109, R154 ;  /* 0x0000009a006d7202 */ /* 0x000fe40000000f00 */
[----:B------:R1:W1:Y:S03]  /*9120*/  MUFU.EX2 R210, R51 ;  /* 0x0000003300d27308 */ /* 0x0002660000000800 */
[C---:B---3--:R-:W-:Y:S01]  /*9130*/  FMUL.FTZ R48, R130.reuse, R180 ;  /* 0x000000b482307220 */ /* 0x048fe20000410000 */
[----:B------:R-:W-:Y:S02]  /*9140*/  MOV R180, R212 ;  /* 0x000000d400b47202 */ /* 0x000fe40000000f00 */
[----:B----4-:R-:W-:Y:S04]  /*9150*/  MOV R155, R213 ;  /* 0x000000d5009b7202 */ /* 0x010fe80000000f00 */
[----:B------:R3:W-:Y:S01]  /*9160*/  MUFU.EX2 R219, R52 ;  /* 0x0000003400db7308 */ /* 0x0007e20000000800 */
[----:B------:R-:W-:Y:S01]  /*9170*/  MOV R111, R155 ;  /* 0x0000009b006f7202 */ /* 0x000fe20000000f00 */
[C---:B--2---:R-:W-:Y:S01]  /*9180*/  FMUL.FTZ R49, R130.reuse, R181 ;  /* 0x000000b582317220 */ /* 0x044fe20000410000 */
[----:B------:R-:W-:Y:S01]  /*9190*/  MOV R181, R211 ;  /* 0x000000d300b57202 */ /* 0x000fe20000000f00 */
[----:B------:R-:W-:Y:S01]  /*91a0*/  FFMA.FTZ R130, R130, R250, R207 ;  /* 0x000000fa82827223 */ /* 0x000fe200000100cf */
[----:B------:R-:W-:Y:S02]  /*91b0*/  MOV R207, R180 ;  /* 0x000000b400cf7202 */ /* 0x000fe40000000f00 */
[----:B------:R-:W-:Y:S03]  /*91c0*/  MOV R115, R181 ;  /* 0x000000b500737202 */ /* 0x000fe60000000f00 */
[----:B------:R2:W-:Y:S01]  /*91d0*/  MUFU.EX2 R171, R53 ;  /* 0x0000003500ab7308 */ /* 0x0005e20000000800 */
[----:B------:R-:W-:Y:S02]  /*91e0*/  FADD.FTZ R130, R208, R130 ;  /* 0x00000082d0827221 */ /* 0x000fe40000010000 */
[----:B-1----:R-:W-:Y:S01]  /*91f0*/  FMUL.FTZ R51, R129, R183 ;  /* 0x000000b781337220 */ /* 0x002fe20000410000 */
[----:B------:R-:W-:Y:S02]  /*9200*/  MOV R183, R206 ;  /* 0x000000ce00b77202 */ /* 0x000fe40000000f00 */
[----:B------:R-:W-:Y:S04]  /*9210*/  MOV R182, R210 ;  /* 0x000000d200b67202 */ /* 0x000fe80000000f00 */
[----:B------:R1:W-:Y:S01]  /*9220*/  MUFU.EX2 R170, R54 ;  /* 0x0000003600aa7308 */ /* 0x0003e20000000800 */
[C---:B------:R-:W-:Y:S01]  /*9230*/  HMMA.16816.F32 R48, R140.reuse, R146, R48 ;  /* 0x000000928c30723c */ /* 0x040fe20000001830 */
[----:B------:R-:W4:Y:S03]  /*9240*/  LDSM.16.MT88.4 R144, [R228+0x900] ;  /* 0x00090000e490783b */ /* 0x000f260000004200 */
[----:B------:R-:W-:Y:S01]  /*9250*/  MOV R113, R182 ;  /* 0x000000b600717202 */ /* 0x000fe20000000f00 */
[C---:B---3--:R-:W-:Y:S01]  /*9260*/  FMUL.FTZ R52, R128.reuse, R184 ;  /* 0x000000b880347220 */ /* 0x048fe20000410000 */
[----:B------:R-:W-:Y:S02]  /*9270*/  MOV R184, R197 ;  /* 0x000000c500b87202 */ /* 0x000fe40000000f00 */
[-C--:B------:R-:W-:Y:S01]  /*9280*/  HMMA.16816.F32 R116, R140, R148.reuse, R116 ;  /* 0x000000948c74723c */ /* 0x080fe20000001874 */
[----:B------:R3:W-:Y:S03]  /*9290*/  MUFU.EX2 R215, R55 ;  /* 0x0000003700d77308 */ /* 0x0007e60000000800 */
[C---:B--2---:R-:W-:Y:S01]  /*92a0*/  FMUL.FTZ R53, R128.reuse, R185 ;  /* 0x000000b980357220 */ /* 0x044fe20000410000 */
[----:B------:R-:W-:Y:S01]  /*92b0*/  MOV R185, R196 ;  /* 0x000000c400b97202 */ /* 0x000fe20000000f00 */
[----:B------:R-:W-:Y:S02]  /*92c0*/  FFMA.FTZ R128, R128, R252, R203 ;  /* 0x000000fc80807223 */ /* 0x000fe400000100cb */
[C---:B------:R-:W-:Y:S03]  /*92d0*/  HMMA.16816.F32 R120, R136.reuse, R148, R120 ;  /* 0x000000948878723c */ /* 0x040fe60000001878 */
[----:B------:R-:W-:Y:S01]  /*92e0*/  MUFU.EX2 R212, R64 ;  /* 0x0000004000d47308 */ /* 0x000fe20000000800 */
[----:B------:R-:W-:Y:S02]  /*92f0*/  FADD.FTZ R128, R205, R128 ;  /* 0x00000080cd807221 */ /* 0x000fe40000010000 */
[C---:B-1----:R-:W-:Y:S01]  /*9300*/  FMUL.FTZ R54, R0.reuse, R186 ;  /* 0x000000ba00367220 */ /* 0x042fe20000410000 */
[----:B------:R-:W-:Y:S05]  /*9310*/  MOV R186, R195 ;  /* 0x000000c300ba7202 */ /* 0x000fea0000000f00 */
[----:B------:R-:W-:Y:S01]  /*9320*/  MOV R203, R186 ;  /* 0x000000ba00cb7202 */ /* 0x000fe20000000f00 */
[----:B------:R-:W-:Y:S01]  /*9330*/  MUFU.EX2 R213, R65 ;  /* 0x0000004100d57308 */ /* 0x000fe20000000800 */
[C---:B---3--:R-:W-:Y:S01]  /*9340*/  FMUL.FTZ R55, R0.reuse, R187 ;  /* 0x000000bb00377220 */ /* 0x048fe20000410000 */
[----:B------:R-:W-:Y:S01]  /*9350*/  MOV R187, R194 ;  /* 0x000000c200bb7202 */ /* 0x000fe20000000f00 */
[----:B------:R-:W-:Y:S07]  /*9360*/  FFMA.FTZ R0, R0, R251, R201 ;  /* 0x000000fb00007223 */ /* 0x000fee00000100c9 */
[----:B------:R-:W-:Y:S01]  /*9370*/  MUFU.EX2 R210, R66 ;  /* 0x0000004200d27308 */ /* 0x000fe20000000800 */
[-C--:B------:R-:W-:Y:S03]  /*9380*/  HMMA.16816.F32 R52, R136, R150.reuse, R52 ;  /* 0x000000968834723c */ /* 0x080fe60000001834 */
[----:B------:R-:W-:Y:S04]  /*9390*/  FADD.FTZ R0, R214, R0 ;  /* 0x00000000d6007221 */ /* 0x000fe80000010000 */
[----:B------:R-:W-:Y:S01]  /*93a0*/  F2FP.PACK_AB R136, R185, R164 ;  /* 0x000000a4b988723e */ /* 0x000fe200000000ff */
[----:B------:R-:W-:Y:S01]  /*93b0*/  HMMA.16816.F32 R124, R140, R150, R124 ;  /* 0x000000968c7c723c */ /* 0x000fe2000000187c */
[----:B------:R-:W1:Y:S01]  /*93c0*/  LDSM.16.MT88.4 R148, [R231+0x900] ;  /* 0x00090000e794783b */ /* 0x000e620000004200 */
[----:B------:R2:W-:Y:S02]  /*93d0*/  MUFU.EX2 R211, R67 ;  /* 0x0000004300d37308 */ /* 0x0005e40000000800 */
[----:B------:R-:W-:Y:S01]  /*93e0*/  F2FP.PACK_AB R137, R184, R165 ;  /* 0x000000a5b889723e */ /* 0x000fe200000000ff */
[----:B------:R-:W-:Y:S01]  /*93f0*/  FADD.FTZ R0, R216, R0 ;  /* 0x00000000d8007221 */ /* 0x000fe20000010000 */
[----:B------:R-:W-:Y:S02]  /*9400*/  F2FP.PACK_AB R138, R159, R152 ;  /* 0x000000989f8a723e */ /* 0x000fe400000000ff */
[----:B------:R-:W-:Y:S01]  /*9410*/  F2FP.PACK_AB R139, R158, R192 ;  /* 0x000000c09e8b723e */ /* 0x000fe200000000ff */
[----:B------:R-:W-:Y:S03]  /*9420*/  FADD.FTZ R0, R135, R0 ;  /* 0x0000000087007221 */ /* 0x000fe60000010000 */
[----:B------:R-:W-:Y:S01]  /*9430*/  F2FP.PACK_AB R140, R183, R166 ;  /* 0x000000a6b78c723e */ /* 0x000fe200000000ff */
[----:B------:R-:W-:Y:S01]  /*9440*/  MUFU.EX2 R169, R56 ;  /* 0x0000003800a97308 */ /* 0x000fe20000000800 */
[----:B------:R-:W-:Y:S01]  /*9450*/  F2FP.PACK_AB R141, R153, R167 ;  /* 0x000000a7998d723e */ /* 0x000fe200000000ff */
[-C--:B----4-:R-:W-:Y:S05]  /*9460*/  HMMA.16816.F32 R4, R136, R144.reuse, R4 ;  /* 0x000000908804723c */ /* 0x090fea0000001804 */
[----:B------:R-:W-:Y:S02]  /*9470*/  F2FP.PACK_AB R142, R157, R191 ;  /* 0x000000bf9d8e723e */ /* 0x000fe400000000ff */
[-C--:B------:R-:W-:Y:S01]  /*9480*/  F2FP.PACK_AB R143, R156, R190.reuse ;  /* 0x000000be9c8f723e */ /* 0x080fe200000000ff */
[----:B------:R-:W3:Y:S01]  /*9490*/  MUFU.EX2 R175, R57 ;  /* 0x0000003900af7308 */ /* 0x000ee20000000800 */
[----:B--2---:R-:W2:Y:S05]  /*94a0*/  LDSM.16.MT88.4 R64, [R229+0x900] ;  /* 0x00090000e540783b */ /* 0x004eaa0000004200 */
[C---:B------:R-:W-:Y:S04]  /*94b0*/  HMMA.16816.F32 R8, R140.reuse, R144, R8 ;  /* 0x000000908c08723c */ /* 0x040fe80000001808 */
[----:B------:R-:W-:Y:S03]  /*94c0*/  MUFU.EX2 R168, R58 ;  /* 0x0000003a00a87308 */ /* 0x000fe60000000800 */
[----:B------:R-:W-:Y:S01]  /*94d0*/  MOV R145, R193 ;  /* 0x000000c100917202 */ /* 0x000fe20000000f00 */
[-C--:B------:R-:W-:Y:S04]  /*94e0*/  HMMA.16816.F32 R12, R140, R146.reuse, R12 ;  /* 0x000000928c0c723c */ /* 0x080fe8000000180c */
[----:B------:R-:W-:Y:S02]  /*94f0*/  MOV R144, R190 ;  /* 0x000000be00907202 */ /* 0x000fe40000000f00 */
[----:B------:R4:W2:Y:S01]  /*9500*/  MUFU.EX2 R174, R59 ;  /* 0x0000003b00ae7308 */ /* 0x0008a20000000800 */
[----:B------:R-:W-:Y:S01]  /*9510*/  MOV R250, R145 ;  /* 0x0000009100fa7202 */ /* 0x000fe20000000f00 */
[C---:B------:R-:W-:Y:S04]  /*9520*/  HMMA.16816.F32 R16, R136.reuse, R146, R16 ;  /* 0x000000928810723c */ /* 0x040fe80000001810 */
[----:B------:R-:W-:Y:S03]  /*9530*/  MOV R252, R144 ;  /* 0x0000009000fc7202 */ /* 0x000fe60000000f00 */
[----:B------:R-:W-:Y:S01]  /*9540*/  MOV R146, R192 ;  /* 0x000000c000927202 */ /* 0x000fe20000000f00 */
[-C--:B-1----:R-:W-:Y:S01]  /*9550*/  HMMA.16816.F32 R20, R136, R148.reuse, R20 ;  /* 0x000000948814723c */ /* 0x082fe20000001814 */
[----:B------:R-:W-:Y:S03]  /*9560*/  MUFU.EX2 R173, R60 ;  /* 0x0000003c00ad7308 */ /* 0x000fe60000000800 */
[----:B------:R-:W-:Y:S02]  /*9570*/  MOV R147, R191 ;  /* 0x000000bf00937202 */ /* 0x000fe40000000f00 */
[----:B------:R-:W-:Y:S02]  /*9580*/  MOV R251, R146 ;  /* 0x0000009200fb7202 */ /* 0x000fe40000000f00 */
[C---:B------:R-:W-:Y:S01]  /*9590*/  HMMA.16816.F32 R24, R140.reuse, R148, R24 ;  /* 0x000000948c18723c */ /* 0x040fe20000001818 */
[----:B------:R-:W3:Y:S02]  /*95a0*/  LDL.LU R149, [R1] ;  /* 0x0000000001957983 */ /* 0x000ee40000300800 */
[----:B------:R-:W1:Y:S01]  /*95b0*/  MUFU.EX2 R206, R61 ;  /* 0x0000003d00ce7308 */ /* 0x000e620000000800 */
[----:B------:R-:W-:Y:S01]  /*95c0*/  MOV R201, R147 ;  /* 0x0000009300c97202 */ /* 0x000fe20000000f00 */
[----:B------:R1:W5:Y:S03]  /*95d0*/  LDL.LU R135, [R1+0x18] ;  /* 0x0000180001877983 */ /* 0x0003660000300800 */
[-C--:B------:R-:W-:Y:S01]  /*95e0*/  HMMA.16816.F32 R28, R140, R150.reuse, R28 ;  /* 0x000000968c1c723c */ /* 0x080fe2000000181c */
[----:B----4-:R-:W4:Y:S04]  /*95f0*/  LDSM.16.MT88.4 R56, [R230+0x900] ;  /* 0x00090000e638783b */ /* 0x010f280000004200 */
[----:B------:R-:W-:Y:S03]  /*9600*/  MUFU.EX2 R172, R62 ;  /* 0x0000003e00ac7308 */ /* 0x000fe60000000800 */
[C---:B------:R-:W-:Y:S07]  /*9610*/  HMMA.16816.F32 R32, R136.reuse, R150, R32 ;  /* 0x000000968820723c */ /* 0x040fee0000001820 */
[----:B------:R1:W1:Y:S01]  /*9620*/  MUFU.EX2 R179, R63 ;  /* 0x0000003f00b37308 */ /* 0x0002620000000800 */
[-C--:B--2---:R-:W-:Y:S08]  /*9630*/  HMMA.16816.F32 R36, R136, R64.reuse, R36 ;  /* 0x000000408824723c */ /* 0x084ff00000001824 */
[C---:B------:R-:W-:Y:S01]  /*9640*/  HMMA.16816.F32 R40, R140.reuse, R64, R40 ;  /* 0x000000408c28723c */ /* 0x040fe20000001828 */
[----:B------:R-:W-:Y:S06]  /*9650*/  MUFU.EX2 R178, R68 ;  /* 0x0000004400b27308 */ /* 0x000fec0000000800 */
[----:B------:R-:W-:Y:S01]  /*9660*/  F2FP.PACK_AB R64, R160, R145 ;  /* 0x00000091a040723e */ /* 0x000fe200000000ff */
[-C--:B------:R-:W-:Y:S03]  /*9670*/  HMMA.16816.F32 R44, R140, R66.reuse, R44 ;  /* 0x000000428c2c723c */ /* 0x080fe6000000182c */
[----:B------:R-:W-:Y:S01]  /*9680*/  MUFU.EX2 R202, R69 ;  /* 0x0000004500ca7308 */ /* 0x000fe20000000800 */
[----:B------:R-:W-:Y:S01]  /*9690*/  F2FP.PACK_AB R65, R180, R163 ;  /* 0x000000a3b441723e */ /* 0x000fe200000000ff */
[----:B-1----:R-:W1:Y:S03]  /*96a0*/  LDSM.16.MT88.4 R60, [R228+0x1100] ;  /* 0x00110000e43c783b */ /* 0x002e660000004200 */
[C---:B------:R-:W-:Y:S05]  /*96b0*/  HMMA.16816.F32 R48, R136.reuse, R66, R48 ;  /* 0x000000428830723c */ /* 0x040fea0000001830 */
[----:B------:R-:W-:Y:S02]  /*96c0*/  MUFU.EX2 R177, R70 ;  /* 0x0000004600b17308 */ /* 0x000fe40000000800 */
[----:B------:R-:W-:Y:S01]  /*96d0*/  F2FP.PACK_AB R66, R227, R226 ;  /* 0x000000e2e342723e */ /* 0x000fe200000000ff */
[-C--:B----4-:R-:W-:Y:S04]  /*96e0*/  HMMA.16816.F32 R116, R136, R56.reuse, R116 ;  /* 0x000000388874723c */ /* 0x090fe80000001874 */
[----:B------:R-:W-:Y:S03]  /*96f0*/  F2FP.PACK_AB R67, R224, R222 ;  /* 0x000000dee043723e */ /* 0x000fe600000000ff */
[----:B------:R2:W-:Y:S01]  /*9700*/  MUFU.EX2 R200, R71 ;  /* 0x0000004700c87308 */ /* 0x0005e20000000800 */
[C---:B------:R-:W-:Y:S07]  /*9710*/  HMMA.16816.F32 R120, R140.reuse, R56, R120 ;  /* 0x000000388c78723c */ /* 0x040fee0000001878 */
[----:B------:R-:W-:Y:S01]  /*9720*/  F2FP.PACK_AB R56, R162, R186 ;  /* 0x000000baa238723e */ /* 0x000fe200000000ff */
[-C--:B------:R-:W-:Y:S01]  /*9730*/  HMMA.16816.F32 R52, R140, R58.reuse, R52 ;  /* 0x0000003a8c34723c */ /* 0x080fe20000001834 */
[----:B------:R-:W-:Y:S03]  /*9740*/  MUFU.EX2 R176, R72 ;  /* 0x0000004800b07308 */ /* 0x000fe60000000800 */
[----:B------:R-:W-:Y:S03]  /*9750*/  F2FP.PACK_AB R57, R161, R187 ;  /* 0x000000bba139723e */ /* 0x000fe600000000ff */
[----:B------:R-:W-:Y:S01]  /*9760*/  MOV R143, R167 ;  /* 0x000000a7008f7202 */ /* 0x000fe20000000f00 */
[----:B------:R-:W-:Y:S01]  /*9770*/  HMMA.16816.F32 R124, R136, R58, R124 ;  /* 0x0000003a887c723c */ /* 0x000fe2000000187c */
[----:B------:R-:W-:Y:S02]  /*9780*/  LDSM.16.MT88.4 R136, [R229+0x1100] ;  /* 0x00110000e588783b */ /* 0x000fe40000004200 */
[----:B------:R-:W4:Y:S01]  /*9790*/  MUFU.EX2 R195, R73 ;  /* 0x0000004900c37308 */ /* 0x000f220000000800 */
[----:B------:R-:W-:Y:S01]  /*97a0*/  MOV R142, R166 ;  /* 0x000000a6008e7202 */ /* 0x000fe20000000f00 */
[----:B------:R-:W-:Y:S01]  /*97b0*/  FADD.FTZ R0, R143, R0 ;  /* 0x000000008f007221 */ /* 0x000fe20000010000 */
[----:B------:R-:W-:Y:S02]  /*97c0*/  MOV R141, R165 ;  /* 0x000000a5008d7202 */ /* 0x000fe40000000f00 */
[----:B------:R-:W-:Y:S01]  /*97d0*/  F2FP.PACK_AB R58, R181, R155 ;  /* 0x0000009bb53a723e */ /* 0x000fe200000000ff */
[----:B--2---:R-:W2:Y:S03]  /*97e0*/  LDSM.16.MT88.4 R68, [R231+0x1100] ;  /* 0x00110000e744783b */ /* 0x004ea60000004200 */
[----:B------:R-:W-:Y:S01]  /*97f0*/  F2FP.PACK_AB R59, R182, R154 ;  /* 0x0000009ab63b723e */ /* 0x000fe200000000ff */
[----:B------:R-:W-:Y:S01]  /*9800*/  MUFU.EX2 R194, R74 ;  /* 0x0000004a00c27308 */ /* 0x000fe20000000800 */
[----:B------:R-:W-:Y:S01]  /*9810*/  MOV R140, R164 ;  /* 0x000000a4008c7202 */ /* 0x000fe20000000f00 */
[----:B------:R-:W-:Y:S02]  /*9820*/  FADD.FTZ R0, R153, R0 ;  /* 0x0000000099007221 */ /* 0x000fe40000010000 */
[----:B------:R-:W-:Y:S02]  /*9830*/  LDSM.16.MT88.4 R164, [R231+0x3100] ;  /* 0x00310000e7a4783b */ /* 0x000fe40000004200 */
[-C--:B-1----:R-:W-:Y:S04]  /*9840*/  HMMA.16816.F32 R4, R56, R60.reuse, R4 ;  /* 0x0000003c3804723c */ /* 0x082fe80000001804 */
[----:B------:R1:W1:Y:S01]  /*9850*/  MUFU.EX2 R193, R75 ;  /* 0x0000004b00c17308 */ /* 0x0002620000000800 */
[----:B------:R-:W-:Y:S03]  /*9860*/  FADD.FTZ R0, R252, R0 ;  /* 0x00000000fc007221 */ /* 0x000fe60000010000 */
[C---:B------:R-:W-:Y:S06]  /*9870*/  HMMA.16816.F32 R8, R64.reuse, R60, R8 ;  /* 0x0000003c4008723c */ /* 0x040fec0000001808 */
[----:B------:R-:W-:Y:S02]  /*9880*/  MUFU.EX2 R192, R76 ;  /* 0x0000004c00c07308 */ /* 0x000fe40000000800 */
[-C--:B------:R-:W-:Y:S08]  /*9890*/  HMMA.16816.F32 R12, R64, R62.reuse, R12 ;  /* 0x0000003e400c723c */ /* 0x080ff0000000180c */
[C---:B------:R-:W-:Y:S01]  /*98a0*/  HMMA.16816.F32 R16, R56.reuse, R62, R16 ;  /* 0x0000003e3810723c */ /* 0x040fe20000001810 */
[----:B------:R-:W4:Y:S01]  /*98b0*/  LDSM.16.MT88.4 R60, [R230+0x1100] ;  /* 0x00110000e63c783b */ /* 0x000f220000004200 */
[----:B------:R-:W3:Y:S06]  /*98c0*/  MUFU.EX2 R191, R77 ;  /* 0x0000004d00bf7308 */ /* 0x000eec0000000800 */
[-C--:B--2---:R-:W-:Y:S01]  /*98d0*/  HMMA.16816.F32 R20, R56, R68.reuse, R20 ;  /* 0x000000443814723c */ /* 0x084fe20000001814 */
[----:B-1----:R-:W-:Y:S03]  /*98e0*/  LDSM.16.MT88.4 R72, [R229+0x1900] ;  /* 0x00190000e548783b */ /* 0x002fe60000004200 */
[----:B------:R-:W-:Y:S04]  /*98f0*/  MUFU.EX2 R190, R78 ;  /* 0x0000004e00be7308 */ /* 0x000fe80000000800 */
[C---:B------:R-:W-:Y:S06]  /*9900*/  HMMA.16816.F32 R24, R64.reuse, R68, R24 ;  /* 0x000000444018723c */ /* 0x040fec0000001818 */
[----:B------:R-:W-:Y:S02]  /*9910*/  MUFU.EX2 R196, R83 ;  /* 0x0000005300c47308 */ /* 0x000fe40000000800 */
[-C--:B------:R-:W-:Y:S08]  /*9920*/  HMMA.16816.F32 R28, R64, R70.reuse, R28 ;  /* 0x00000046401c723c */ /* 0x080ff0000000181c */
[C---:B------:R-:W-:Y:S01]  /*9930*/  HMMA.16816.F32 R32, R56.reuse, R70, R32 ;  /* 0x000000463820723c */ /* 0x040fe20000001820 */
[----:B------:R-:W1:Y:S01]  /*9940*/  LDSM.16.MT88.4 R68, [R228+0x1900] ;  /* 0x00190000e444783b */ /* 0x000e620000004200 */
[----:B------:R2:W-:Y:S06]  /*9950*/  MUFU.EX2 R83, R79 ;  /* 0x0000004f00537308 */ /* 0x0005ec0000000800 */
[-C--:B------:R-:W-:Y:S04]  /*9960*/  HMMA.16816.F32 R36, R56, R136.reuse, R36 ;  /* 0x000000883824723c */ /* 0x080fe80000001824 */
[----:B------:R-:W-:Y:S04]  /*9970*/  MUFU.EX2 R189, R189 ;  /* 0x000000bd00bd7308 */ /* 0x000fe80000000800 */
[C---:B------:R-:W-:Y:S06]  /*9980*/  HMMA.16816.F32 R40, R64.reuse, R136, R40 ;  /* 0x000000884028723c */ /* 0x040fec0000001828 */
[----:B------:R-:W-:Y:S02]  /*9990*/  MUFU.EX2 R199, R80 ;  /* 0x0000005000c77308 */ /* 0x000fe40000000800 */
[-C--:B------:R-:W-:Y:S01]  /*99a0*/  HMMA.16816.F32 R44, R64, R138.reuse, R44 ;  /* 0x0000008a402c723c */ /* 0x080fe2000000182c */
[----:B--2---:R-:W-:Y:S07]  /*99b0*/  LDSM.16.MT88.4 R76, [R230+0x1900] ;  /* 0x00190000e64c783b */ /* 0x004fee0000004200 */
[C---:B------:R-:W-:Y:S01]  /*99c0*/  HMMA.16816.F32 R48, R56.reuse, R138, R48 ;  /* 0x0000008a3830723c */ /* 0x040fe20000001830 */
[----:B------:R-:W2:Y:S07]  /*99d0*/  MUFU.EX2 R198, R81 ;  /* 0x0000005100c67308 */ /* 0x000eae0000000800 */
[-C--:B----4-:R-:W-:Y:S03]  /*99e0*/  HMMA.16816.F32 R116, R56, R60.reuse, R116 ;  /* 0x0000003c3874723c */ /* 0x090fe60000001874 */
[----:B------:R-:W4:Y:S05]  /*99f0*/  MUFU.EX2 R197, R82 ;  /* 0x0000005200c57308 */ /* 0x000f2a0000000800 */
[C---:B------:R-:W-:Y:S05]  /*9a00*/  HMMA.16816.F32 R120, R64.reuse, R60, R120 ;  /* 0x0000003c4078723c */ /* 0x040fea0000001878 */
[----:B------:R-:W-:Y:S02]  /*9a10*/  MUFU.EX2 R114, R114 ;  /* 0x0000007200727308 */ /* 0x000fe40000000800 */
[----:B---3--:R-:W-:Y:S01]  /*9a20*/  F2FP.PACK_AB R60, R175, R169 ;  /* 0x000000a9af3c723e */ /* 0x008fe200000000ff */
[-C--:B------:R-:W-:Y:S01]  /*9a30*/  HMMA.16816.F32 R52, R64, R62.reuse, R52 ;  /* 0x0000003e4034723c */ /* 0x080fe20000001834 */
[----:B------:R-:W3:Y:S03]  /*9a40*/  LDSM.16.MT88.4 R64, [R231+0x1900] ;  /* 0x00190000e740783b */ /* 0x000ee60000004200 */
[----:B------:R-:W-:Y:S03]  /*9a50*/  F2FP.PACK_AB R61, R174, R168 ;  /* 0x000000a8ae3d723e */ /* 0x000fe600000000ff */
[----:B------:R-:W-:Y:S01]  /*9a60*/  MUFU.EX2 R107, R107 ;  /* 0x0000006b006b7308 */ /* 0x000fe20000000800 */
[----:B------:R-:W-:Y:S07]  /*9a70*/  HMMA.16816.F32 R124, R56, R62, R124 ;  /* 0x0000003e387c723c */ /* 0x000fee000000187c */
[----:B------:R-:W-:Y:S02]  /*9a80*/  F2FP.PACK_AB R56, R171, R219 ;  /* 0x000000dbab38723e */ /* 0x000fe400000000ff */
[----:B------:R-:W-:Y:S01]  /*9a90*/  F2FP.PACK_AB R57, R215, R170 ;  /* 0x000000aad739723e */ /* 0x000fe200000000ff */
[----:B------:R-:W-:Y:S02]  /*9aa0*/  MUFU.EX2 R110, R110 ;  /* 0x0000006e006e7308 */ /* 0x000fe40000000800 */
[----:B------:R-:W-:Y:S02]  /*9ab0*/  F2FP.PACK_AB R58, R213, R212 ;  /* 0x000000d4d53a723e */ /* 0x000fe400000000ff */
[----:B------:R-:W-:Y:S02]  /*9ac0*/  F2FP.PACK_AB R59, R211, R210 ;  /* 0x000000d2d33b723e */ /* 0x000fe400000000ff */
[----:B------:R-:W-:Y:S02]  /*9ad0*/  F2FP.PACK_AB R62, R206, R173 ;  /* 0x000000adce3e723e */ /* 0x000fe400000000ff */
[----:B------:R-:W-:Y:S02]  /*9ae0*/  F2FP.PACK_AB R63, R179, R172 ;  /* 0x000000acb33f723e */ /* 0x000fe400000000ff */
[----:B------:R-:W-:Y:S01]  /*9af0*/  MUFU.EX2 R88, R88 ;  /* 0x0000005800587308 */ /* 0x000fe20000000800 */
[-C--:B-1----:R-:W-:Y:S08]  /*9b00*/  HMMA.16816.F32 R4, R56, R68.reuse, R4 ;  /* 0x000000443804723c */ /* 0x082ff00000001804 */
[C---:B------:R-:W-:Y:S01]  /*9b10*/  HMMA.16816.F32 R8, R60.reuse, R68, R8 ;  /* 0x000000443c08723c */ /* 0x040fe20000001808 */
[----:B------:R-:W-:Y:S07]  /*9b20*/  MUFU.EX2 R89, R89 ;  /* 0x0000005900597308 */ /* 0x000fee0000000800 */
[-C--:B------:R-:W-:Y:S03]  /*9b30*/  HMMA.16816.F32 R12, R60, R70.reuse, R12 ;  /* 0x000000463c0c723c */ /* 0x080fe6000000180c */
[----:B------:R-:W-:Y:S05]  /*9b40*/  MUFU.EX2 R90, R90 ;  /* 0x0000005a005a7308 */ /* 0x000fea0000000800 */
[C---:B------:R-:W-:Y:S01]  /*9b50*/  HMMA.16816.F32 R16, R56.reuse, R70, R16 ;  /* 0x000000463810723c */ /* 0x040fe20000001810 */
[----:B------:R-:W-:Y:S04]  /*9b60*/  LDSM.16.MT88.4 R68, [R231+0x2100] ;  /* 0x00210000e744783b */ /* 0x000fe80000004200 */
[----:B------:R-:W-:Y:S03]  /*9b70*/  MUFU.EX2 R91, R91 ;  /* 0x0000005b005b7308 */ /* 0x000fe60000000800 */
[-C--:B---3--:R-:W-:Y:S07]  /*9b80*/  HMMA.16816.F32 R20, R56, R64.reuse, R20 ;  /* 0x000000403814723c */ /* 0x088fee0000001814 */
[----:B------:R-:W-:Y:S01]  /*9b90*/  MUFU.EX2 R92, R92 ;  /* 0x0000005c005c7308 */ /* 0x000fe20000000800 */
[C---:B------:R-:W-:Y:S08]  /*9ba0*/  HMMA.16816.F32 R24, R60.reuse, R64, R24 ;  /* 0x000000403c18723c */ /* 0x040ff00000001818 */
[-C--:B------:R-:W-:Y:S01]  /*9bb0*/  HMMA.16816.F32 R28, R60, R66.reuse, R28 ;  /* 0x000000423c1c723c */ /* 0x080fe2000000181c */
[----:B------:R-:W-:Y:S07]  /*9bc0*/  MUFU.EX2 R93, R93 ;  /* 0x0000005d005d7308 */ /* 0x000fee0000000800 */
[C---:B------:R-:W-:Y:S01]  /*9bd0*/  HMMA.16816.F32 R32, R56.reuse, R66, R32 ;  /* 0x000000423820723c */ /* 0x040fe20000001820 */
[----:B------:R-:W1:Y:S02]  /*9be0*/  LDSM.16.MT88.4 R64, [R228+0x2100] ;  /* 0x00210000e440783b */ /* 0x000e640000004200 */
[----:B------:R-:W-:Y:S01]  /*9bf0*/  MUFU.EX2 R94, R94 ;  /* 0x0000005e005e7308 */ /* 0x000fe20000000800 */
[----:B------:R-:W-:Y:S01]  /*9c00*/  FFMA.FTZ R129, R129, R149, R204 ;  /* 0x0000009581817223 */ /* 0x000fe200000100cc */
[----:B------:R-:W-:Y:S03]  /*9c10*/  MOV R204, R187 ;  /* 0x000000bb00cc7202 */ /* 0x000fe60000000f00 */
[-C--:B------:R-:W-:Y:S01]  /*9c20*/  HMMA.16816.F32 R36, R56, R72.reuse, R36 ;  /* 0x000000483824723c */ /* 0x080fe20000001824 */
[----:B------:R-:W-:Y:S03]  /*9c30*/  LDSM.16.MT88.4 R148, [R228+0x3100] ;  /* 0x00310000e494783b */ /* 0x000fe60000004200 */
[----:B------:R-:W-:Y:S01]  /*9c40*/  FADD.FTZ R129, R209, R129 ;  /* 0x00000081d1817221 */ /* 0x000fe20000010000 */
[----:B------:R-:W-:Y:S03]  /*9c50*/  MUFU.EX2 R95, R95 ;  /* 0x0000005f005f7308 */ /* 0x000fe60000000800 */
[C---:B------:R-:W-:Y:S07]  /*9c60*/  HMMA.16816.F32 R40, R60.reuse, R72, R40 ;  /* 0x000000483c28723c */ /* 0x040fee0000001828 */
[----:B------:R-:W-:Y:S01]  /*9c70*/  MUFU.EX2 R103, R103 ;  /* 0x0000006700677308 */ /* 0x000fe20000000800 */
[-C--:B------:R-:W-:Y:S08]  /*9c80*/  HMMA.16816.F32 R44, R60, R74.reuse, R44 ;  /* 0x0000004a3c2c723c */ /* 0x080ff0000000182c */
[C---:B------:R-:W-:Y:S01]  /*9c90*/  HMMA.16816.F32 R48, R56.reuse, R74, R48 ;  /* 0x0000004a3830723c */ /* 0x040fe20000001830 */
[----:B------:R-:W3:Y:S01]  /*9ca0*/  LDSM.16.MT88.4 R72, [R229+0x2100] ;  /* 0x00210000e548783b */ /* 0x000ee20000004200 */
[----:B------:R-:W-:Y:S06]  /*9cb0*/  MUFU.EX2 R104, R104 ;  /* 0x0000006800687308 */ /* 0x000fec0000000800 */
[-C--:B------:R-:W-:Y:S04]  /*9cc0*/  HMMA.16816.F32 R116, R56, R76.reuse, R116 ;  /* 0x0000004c3874723c */ /* 0x080fe80000001874 */
[----:B------:R-:W-:Y:S04]  /*9cd0*/  MUFU.EX2 R105, R105 ;  /* 0x0000006900697308 */ /* 0x000fe80000000800 */
[C---:B------:R-:W-:Y:S06]  /*9ce0*/  HMMA.16816.F32 R120, R60.reuse, R76, R120 ;  /* 0x0000004c3c78723c */ /* 0x040fec0000001878 */
[----:B------:R-:W-:Y:S02]  /*9cf0*/  MUFU.EX2 R106, R106 ;  /* 0x0000006a006a7308 */ /* 0x000fe40000000800 */
[-C--:B------:R-:W-:Y:S07]  /*9d00*/  HMMA.16816.F32 R52, R60, R78.reuse, R52 ;  /* 0x0000004e3c34723c */ /* 0x080fee0000001834 */
[----:B------:R-:W-:Y:S01]  /*9d10*/  F2FP.PACK_AB R60, R195, R176 ;  /* 0x000000b0c33c723e */ /* 0x000fe200000000ff */
[----:B------:R-:W-:Y:S01]  /*9d20*/  HMMA.16816.F32 R124, R56, R78, R124 ;  /* 0x0000004e387c723c */ /* 0x000fe2000000187c */
[----:B------:R-:W3:Y:S01]  /*9d30*/  LDSM.16.MT88.4 R76, [R230+0x2100] ;  /* 0x00210000e64c783b */ /* 0x000ee20000004200 */
[----:B------:R-:W-:Y:S02]  /*9d40*/  MUFU.EX2 R108, R108 ;  /* 0x0000006c006c7308 */ /* 0x000fe40000000800 */
[----:B------:R-:W-:Y:S02]  /*9d50*/  F2FP.PACK_AB R61, R193, R194 ;  /* 0x000000c2c13d723e */ /* 0x000fe400000000ff */
[----:B------:R-:W-:Y:S02]  /*9d60*/  F2FP.PACK_AB R62, R191, R192 ;  /* 0x000000c0bf3e723e */ /* 0x000fe400000000ff */
[----:B------:R-:W-:Y:S04]  /*9d70*/  F2FP.PACK_AB R56, R202, R178 ;  /* 0x000000b2ca38723e */ /* 0x000fe800000000ff */
[----:B------:R-:W-:Y:S01]  /*9d80*/  F2FP.PACK_AB R57, R200, R177 ;  /* 0x000000b1c839723e */ /* 0x000fe200000000ff */
[----:B------:R-:W3:Y:S01]  /*9d90*/  MUFU.EX2 R134, R134 ;  /* 0x0000008600867308 */ /* 0x000ee20000000800 */
[----:B--2---:R-:W-:Y:S02]  /*9da0*/  F2FP.PACK_AB R58, R198, R199 ;  /* 0x000000c7c63a723e */ /* 0x004fe400000000ff */
[----:B----4-:R-:W-:Y:S02]  /*9db0*/  F2FP.PACK_AB R59, R196, R197 ;  /* 0x000000c5c43b723e */ /* 0x010fe400000000ff */
[----:B------:R-:W-:Y:S05]  /*9dc0*/  F2FP.PACK_AB R63, R83, R190 ;  /* 0x000000be533f723e */ /* 0x000fea00000000ff */
[-C--:B-1----:R-:W-:Y:S01]  /*9dd0*/  HMMA.16816.F32 R4, R56, R64.reuse, R4 ;  /* 0x000000403804723c */ /* 0x082fe20000001804 */
[----:B------:R-:W-:Y:S07]  /*9de0*/  MUFU.EX2 R84, R84 ;  /* 0x0000005400547308 */ /* 0x000fee0000000800 */
[C---:B------:R-:W-:Y:S03]  /*9df0*/  HMMA.16816.F32 R8, R60.reuse, R64, R8 ;  /* 0x000000403c08723c */ /* 0x040fe60000001808 */
[----:B------:R-:W1:Y:S01]  /*9e00*/  MUFU.EX2 R85, R85 ;  /* 0x0000005500557308 */ /* 0x000e620000000800 */
[----:B---3--:R-:W-:Y:S04]  /*9e10*/  F2FP.PACK_AB R186, R134, R108 ;  /* 0x0000006c86ba723e */ /* 0x008fe800000000ff */
[-C--:B------:R-:W-:Y:S05]  /*9e20*/  HMMA.16816.F32 R12, R60, R66.reuse, R12 ;  /* 0x000000423c0c723c */ /* 0x080fea000000180c */
[----:B------:R-:W-:Y:S03]  /*9e30*/  MUFU.EX2 R86, R86 ;  /* 0x0000005600567308 */ /* 0x000fe60000000800 */
[C---:B------:R-:W-:Y:S01]  /*9e40*/  HMMA.16816.F32 R16, R56.reuse, R66, R16 ;  /* 0x000000423810723c */ /* 0x040fe20000001810 */
[----:B------:R-:W2:Y:S06]  /*9e50*/  LDSM.16.MT88.4 R64, [R228+0x2900] ;  /* 0x00290000e440783b */ /* 0x000eac0000004200 */
[----:B------:R-:W3:Y:S01]  /*9e60*/  MUFU.EX2 R87, R87 ;  /* 0x0000005700577308 */ /* 0x000ee20000000800 */
[-C--:B------:R-:W-:Y:S08]  /*9e70*/  HMMA.16816.F32 R20, R56, R68.reuse, R20 ;  /* 0x000000443814723c */ /* 0x080ff00000001814 */
[C---:B------:R-:W-:Y:S01]  /*9e80*/  HMMA.16816.F32 R24, R60.reuse, R68, R24 ;  /* 0x000000443c18723c */ /* 0x040fe20000001818 */
[----:B------:R-:W-:Y:S07]  /*9e90*/  MUFU.EX2 R96, R96 ;  /* 0x0000006000607308 */ /* 0x000fee0000000800 */
[-C--:B------:R-:W-:Y:S03]  /*9ea0*/  HMMA.16816.F32 R28, R60, R70.reuse, R28 ;  /* 0x000000463c1c723c */ /* 0x080fe6000000181c */
[----:B------:R-:W4:Y:S05]  /*9eb0*/  MUFU.EX2 R97, R97 ;  /* 0x0000006100617308 */ /* 0x000f2a0000000800 */
[C---:B------:R-:W-:Y:S01]  /*9ec0*/  HMMA.16816.F32 R32, R56.reuse, R70, R32 ;  /* 0x000000463820723c */ /* 0x040fe20000001820 */
[----:B------:R-:W1:Y:S04]  /*9ed0*/  LDSM.16.MT88.4 R68, [R231+0x2900] ;  /* 0x00290000e744783b */ /* 0x000e680000004200 */
[----:B------:R-:W-:Y:S03]  /*9ee0*/  MUFU.EX2 R98, R98 ;  /* 0x0000006200627308 */ /* 0x000fe60000000800 */
[-C--:B------:R-:W-:Y:S07]  /*9ef0*/  HMMA.16816.F32 R36, R56, R72.reuse, R36 ;  /* 0x000000483824723c */ /* 0x080fee0000001824 */
[----:B------:R-:W1:Y:S01]  /*9f00*/  MUFU.EX2 R99, R99 ;  /* 0x0000006300637308 */ /* 0x000e620000000800 */
[C---:B------:R-:W-:Y:S08]  /*9f10*/  HMMA.16816.F32 R40, R60.reuse, R72, R40 ;  /* 0x000000483c28723c */ /* 0x040ff00000001828 */
[-C--:B------:R-:W-:Y:S01]  /*9f20*/  HMMA.16816.F32 R44, R60, R74.reuse, R44 ;  /* 0x0000004a3c2c723c */ /* 0x080fe2000000182c */
[----:B------:R-:W-:Y:S07]  /*9f30*/  MUFU.EX2 R100, R100 ;  /* 0x0000006400647308 */ /* 0x000fee0000000800 */
[C---:B------:R-:W-:Y:S01]  /*9f40*/  HMMA.16816.F32 R48, R56.reuse, R74, R48 ;  /* 0x0000004a3830723c */ /* 0x040fe20000001830 */
[----:B------:R-:W2:Y:S02]  /*9f50*/  LDSM.16.MT88.4 R72, [R229+0x2900] ;  /* 0x00290000e548783b */ /* 0x000ea40000004200 */
[----:B------:R-:W-:Y:S05]  /*9f60*/  MUFU.EX2 R101, R101 ;  /* 0x0000006500657308 */ /* 0x000fea0000000800 */
[-C--:B------:R-:W-:Y:S05]  /*9f70*/  HMMA.16816.F32 R116, R56, R76.reuse, R116 ;  /* 0x0000004c3874723c */ /* 0x080fea0000001874 */
[----:B------:R-:W-:Y:S03]  /*9f80*/  MUFU.EX2 R102, R102 ;  /* 0x0000006600667308 */ /* 0x000fe60000000800 */
[C---:B------:R-:W-:Y:S07]  /*9f90*/  HMMA.16816.F32 R120, R60.reuse, R76, R120 ;  /* 0x0000004c3c78723c */ /* 0x040fee0000001878 */
[----:B------:R-:W-:Y:S01]  /*9fa0*/  MUFU.EX2 R112, R112 ;  /* 0x0000007000707308 */ /* 0x000fe20000000800 */
[-C--:B------:R-:W-:Y:S07]  /*9fb0*/  HMMA.16816.F32 R52, R60, R78.reuse, R52 ;  /* 0x0000004e3c34723c */ /* 0x080fee0000001834 */
[----:B------:R-:W-:Y:S01]  /*9fc0*/  F2FP.PACK_AB R63, R95, R94 ;  /* 0x0000005e5f3f723e */ /* 0x000fe200000000ff */
[----:B------:R-:W-:Y:S01]  /*9fd0*/  HMMA.16816.F32 R124, R56, R78, R124 ;  /* 0x0000004e387c723c */ /* 0x000fe2000000187c */
[----:B------:R-:W2:Y:S01]  /*9fe0*/  LDSM.16.MT88.4 R76, [R230+0x2900] ;  /* 0x00290000e64c783b */ /* 0x000ea20000004200 */
[----:B------:R-:W-:Y:S02]  /*9ff0*/  MUFU.EX2 R188, R188 ;  /* 0x000000bc00bc7308 */ /* 0x000fe40000000800 */
[----:B------:R-:W-:Y:S02]  /*a000*/  FADD.FTZ R60, R221, R130 ;  /* 0x00000082dd3c7221 */ /* 0x000fe40000010000 */
[----:B------:R-:W-:Y:S01]  /*a010*/  FADD.FTZ R62, R218, R129 ;  /* 0x00000081da3e7221 */ /* 0x000fe20000010000 */
[----:B-1----:R-:W-:Y:S01]  /*a020*/  F2FP.PACK_AB R56, R85, R84 ;  /* 0x000000545538723e */ /* 0x002fe200000000ff */
[----:B------:R-:W-:Y:S01]  /*a030*/  FADD.FTZ R61, R217, R128 ;  /* 0x00000080d93d7221 */ /* 0x000fe20000010000 */
[----:B---3--:R-:W-:Y:S03]  /*a040*/  F2FP.PACK_AB R57, R87, R86 ;  /* 0x000000565739723e */ /* 0x008fe600000000ff */
[----:B----4-:R-:W-:Y:S01]  /*a050*/  F2FP.PACK_AB R58, R97, R96 ;  /* 0x00000060613a723e */ /* 0x010fe200000000ff */
[----:B------:R-:W-:Y:S01]  /*a060*/  FADD.FTZ R80, R220, R61 ;  /* 0x0000003ddc507221 */ /* 0x000fe20000010000 */
[----:B------:R-:W-:Y:S01]  /*a070*/  F2FP.PACK_AB R59, R99, R98 ;  /* 0x00000062633b723e */ /* 0x000fe200000000ff */
[----:B------:R-:W-:Y:S01]  /*a080*/  FADD.FTZ R82, R223, R60 ;  /* 0x0000003cdf527221 */ /* 0x000fe20000010000 */
[----:B------:R-:W-:Y:S01]  /*a090*/  F2FP.PACK_AB R60, R89, R88 ;  /* 0x00000058593c723e */ /* 0x000fe200000000ff */
[----:B------:R-:W-:Y:S01]  /*a0a0*/  FADD.FTZ R81, R225, R62 ;  /* 0x0000003ee1517221 */ /* 0x000fe20000010000 */
[----:B------:R-:W-:Y:S02]  /*a0b0*/  F2FP.PACK_AB R61, R91, R90 ;  /* 0x0000005a5b3d723e */ /* 0x000fe400000000ff */
[----:B------:R-:W-:Y:S01]  /*a0c0*/  F2FP.PACK_AB R62, R93, R92 ;  /* 0x0000005c5d3e723e */ /* 0x000fe200000000ff */
[-C--:B--2---:R-:W-:Y:S03]  /*a0d0*/  HMMA.16816.F32 R4, R56, R64.reuse, R4 ;  /* 0x000000403804723c */ /* 0x084fe60000001804 */
[----:B------:R-:W-:Y:S05]  /*a0e0*/  MOV R128, R131 ;  /* 0x0000008300807202 */ /* 0x000fea0000000f00 */
[C---:B------:R-:W-:Y:S01]  /*a0f0*/  HMMA.16816.F32 R8, R60.reuse, R64, R8 ;  /* 0x000000403c08723c */ /* 0x040fe20000001808 */
[----:B------:R1:W2:Y:S07]  /*a100*/  MUFU.EX2 R64, R3 ;  /* 0x0000000300407308 */ /* 0x0002ae0000000800 */
[-C--:B------:R-:W-:Y:S08]  /*a110*/  HMMA.16816.F32 R12, R60, R66.reuse, R12 ;  /* 0x000000423c0c723c */ /* 0x080ff0000000180c */
[C---:B------:R-:W-:Y:S08]  /*a120*/  HMMA.16816.F32 R16, R56.reuse, R66, R16 ;  /* 0x000000423810723c */ /* 0x040ff00000001810 */
[-C--:B------:R-:W-:Y:S04]  /*a130*/  HMMA.16816.F32 R20, R56, R68.reuse, R20 ;  /* 0x000000443814723c */ /* 0x080fe80000001814 */
[----:B-1----:R-:W-:Y:S01]  /*a140*/  FADD.FTZ R3, R142, R80 ;  /* 0x000000508e037221 */ /* 0x002fe20000010000 */
[----:B--2---:R-:W-:Y:S03]  /*a150*/  F2FP.PACK_AB R187, R64, R110 ;  /* 0x0000006e40bb723e */ /* 0x004fe600000000ff */
[C---:B------:R-:W-:Y:S04]  /*a160*/  HMMA.16816.F32 R24, R60.reuse, R68, R24 ;  /* 0x000000443c18723c */ /* 0x040fe80000001818 */
[----:B------:R-:W-:Y:S02]  /*a170*/  FADD.FTZ R3, R183, R3 ;  /* 0x00000003b7037221 */ /* 0x000fe40000010000 */
[----:B------:R-:W1:Y:S02]  /*a180*/  LDSM.16.MT88.4 R180, [R229+0x3100] ;  /* 0x00310000e5b4783b */ /* 0x000e640000004200 */
[-C--:B------:R-:W-:Y:S04]  /*a190*/  HMMA.16816.F32 R28, R60, R70.reuse, R28 ;  /* 0x000000463c1c723c */ /* 0x080fe8000000181c */
[----:B------:R-:W-:Y:S04]  /*a1a0*/  FADD.FTZ R3, R201, R3 ;  /* 0x00000003c9037221 */ /* 0x000fe80000010000 */
[C---:B------:R-:W-:Y:S08]  /*a1b0*/  HMMA.16816.F32 R32, R56.reuse, R70, R32 ;  /* 0x000000463820723c */ /* 0x040ff00000001820 */
[-C--:B------:R-:W-:Y:S08]  /*a1c0*/  HMMA.16816.F32 R36, R56, R72.reuse, R36 ;  /* 0x000000483824723c */ /* 0x080ff00000001824 */
[C---:B------:R-:W-:Y:S08]  /*a1d0*/  HMMA.16816.F32 R40, R60.reuse, R72, R40 ;  /* 0x000000483c28723c */ /* 0x040ff00000001828 */
[-C--:B------:R-:W-:Y:S08]  /*a1e0*/  HMMA.16816.F32 R44, R60, R74.reuse, R44 ;  /* 0x0000004a3c2c723c */ /* 0x080ff0000000182c */
[C---:B------:R-:W-:Y:S08]  /*a1f0*/  HMMA.16816.F32 R48, R56.reuse, R74, R48 ;  /* 0x0000004a3830723c */ /* 0x040ff00000001830 */
[-C--:B------:R-:W-:Y:S08]  /*a200*/  HMMA.16816.F32 R116, R56, R76.reuse, R116 ;  /* 0x0000004c3874723c */ /* 0x080ff00000001874 */
[C---:B------:R-:W-:Y:S08]  /*a210*/  HMMA.16816.F32 R120, R60.reuse, R76, R120 ;  /* 0x0000004c3c78723c */ /* 0x040ff00000001878 */
[-C--:B------:R-:W-:Y:S07]  /*a220*/  HMMA.16816.F32 R52, R60, R78.reuse, R52 ;  /* 0x0000004e3c34723c */ /* 0x080fee0000001834 */
[----:B------:R-:W-:Y:S01]  /*a230*/  FADD.FTZ R61, R140, R82 ;  /* 0x000000528c3d7221 */ /* 0x000fe20000010000 */
[----:B------:R-:W-:Y:S04]  /*a240*/  HMMA.16816.F32 R124, R56, R78, R124 ;  /* 0x0000004e387c723c */ /* 0x000fe8000000187c */
[----:B------:R-:W-:Y:S02]  /*a250*/  FADD.FTZ R60, R141, R81 ;  /* 0x000000518d3c7221 */ /* 0x000fe40000010000 */
[----:B------:R-:W-:Y:S01]  /*a260*/  FADD.FTZ R61, R185, R61 ;  /* 0x0000003db93d7221 */ /* 0x000fe20000010000 */
[----:B------:R-:W-:Y:S01]  /*a270*/  F2FP.PACK_AB R185, R107, R106 ;  /* 0x0000006a6bb9723e */ /* 0x000fe200000000ff */
[----:B------:R-:W-:Y:S01]  /*a280*/  FADD.FTZ R60, R184, R60 ;  /* 0x0000003cb83c7221 */ /* 0x000fe20000010000 */
[----:B------:R-:W-:Y:S03]  /*a290*/  F2FP.PACK_AB R184, R105, R104 ;  /* 0x0000006869b8723e */ /* 0x000fe600000000ff */
[----:B------:R-:W-:Y:S02]  /*a2a0*/  F2FP.PACK_AB R56, R101, R100 ;  /* 0x000000646538723e */ /* 0x000fe400000000ff */
[----:B------:R-:W-:Y:S02]  /*a2b0*/  F2FP.PACK_AB R57, R103, R102 ;  /* 0x000000666739723e */ /* 0x000fe400000000ff */
[----:B------:R-:W-:Y:S02]  /*a2c0*/  F2FP.PACK_AB R58, R188, R112 ;  /* 0x00000070bc3a723e */ /* 0x000fe400000000ff */
[----:B------:R-:W-:Y:S07]  /*a2d0*/  F2FP.PACK_AB R59, R189, R114 ;  /* 0x00000072bd3b723e */ /* 0x000fee00000000ff */
[-C--:B------:R-:W-:Y:S07]  /*a2e0*/  HMMA.16816.F32 R140, R56, R148.reuse, R4 ;  /* 0x00000094388c723c */ /* 0x080fee0000001804 */
        /* <DEDUP_REMOVED lines=60> */
[-C--:B--2---:R-:W-:Y:S03]  /*a6b0*/  HMMA.16816.F32 R116, R56, R4.reuse, R116 ;  /* 0x000000043874723c */ /* 0x084fe60000001874 */
        /* <DEDUP_REMOVED lines=40> */
[----:B------:R-:W-:Y:S01]  /*a940*/  MOV R134, R2 ;  /* 0x0000000200867202 */ /* 0x000fe20000000f00 */
[----:B------:R1:W-:Y:S01]  /*a950*/  STL [R1], R4 ;  /* 0x0000000401007387 */ /* 0x0003e20000100800 */
[----:B------:R-:W-:Y:S01]  /*a960*/  MOV R3, R132 ;  /* 0x0000008400037202 */ /* 0x000fe20000000f00 */
[----:B------:R-:W-:Y:S01]  /*a970*/  FADD.FTZ R251, R64, R0 ;  /* 0x0000000040fb7221 */ /* 0x000fe20000010000 */
[----:B------:R-:W-:Y:S01]  /*a980*/  MOV R0, R133 ;  /* 0x0000008500007202 */ /* 0x000fe20000000f00 */
[----:B-1---5:R-:W-:-:S05]  /*a990*/  @P2 BRA `(.L_x_801) ;  /* 0xffffc19000002947 */ /* 0x022fca000383ffff */
.L_x_800:
[----:B-1----:R-:W2:Y:S04]  /*a9a0*/  LDL.LU R4, [R1] ;  /* 0x0000000001047983 */ /* 0x002ea80000300800 */
[----:B------:R-:W1:Y:S04]  /*a9b0*/  SHFL.BFLY PT, R16, R250, 0x2, 0x1f ;  /* 0x0c401f00fa107f89 */ /* 0x000e6800000e0000 */
[----:B------:R-:W3:Y:S04]  /*a9c0*/  SHFL.BFLY PT, R10, R252, 0x2, 0x1f ;  /* 0x0c401f00fc0a7f89 */ /* 0x000ee800000e0000 */
[----:B------:R-:W4:Y:S04]  /*a9d0*/  SHFL.BFLY PT, R15, R251, 0x2, 0x1f ;  /* 0x0c401f00fb0f7f89 */ /* 0x000f2800000e0000 */
[----:B------:R-:W4:Y:S01]  /*a9e0*/  S2R R8, SR_TID.X ;  /* 0x0000000000087919 */ /* 0x000f220000002100 */
[----:B------:R-:W-:Y:S01]  /*a9f0*/  IMAD.MOV.U32 R57, RZ, RZ, c[0x0][0x4e8] ;  /* 0x00013a00ff397624 */ /* 0x000fe200078e00ff */
[----:B------:R-:W4:Y:S01]  /*aa00*/  S2UR UR7, SR_CTAID.Y ;  /* 0x00000000000779c3 */ /* 0x000f220000002600 */
[----:B------:R-:W-:Y:S01]  /*aa10*/  ULDC.64 UR4, c[0x0][0x490] ;  /* 0x0001240000047ab9 */ /* 0x000fe20000000a00 */
[----:B------:R-:W2:Y:S02]  /*aa20*/  LDL.LU R9, [R1+0x10] ;  /* 0x0000100001097983 */ /* 0x000ea40000300800 */
[----:B------:R-:W-:-:S02]  /*aa30*/  ISETP.NE.AND P0, PT, R57, 0x1, PT ;  /* 0x000000013900780c */ /* 0x000fc40003f05270 */
[----:B------:R-:W2:Y:S01]  /*aa40*/  LDL.LU R58, [R1+0x14] ;  /* 0x00001400013a7983 */ /* 0x000ea20000300800 */
[----:B-1----:R-:W-:-:S03]  /*aa50*/  FADD.FTZ R16, R16, R250 ;  /* 0x000000fa10107221 */ /* 0x002fc60000010000 */
[----:B------:R-:W2:Y:S01]  /*aa60*/  LDL.LU R59, [R1+0x8] ;  /* 0x00000800013b7983 */ /* 0x000ea20000300800 */
[----:B---3--:R-:W-:-:S03]  /*aa70*/  FADD.FTZ R10, R10, R252 ;  /* 0x000000fc0a0a7221 */ /* 0x008fc60000010000 */
[----:B------:R-:W1:Y:S01]  /*aa80*/  SHFL.BFLY PT, R5, R16, 0x1, 0x1f ;  /* 0x0c201f0010057f89 */ /* 0x000e6200000e0000 */
[----:B----4-:R-:W-:-:S03]  /*aa90*/  FADD.FTZ R15, R15, R251 ;  /* 0x000000fb0f0f7221 */ /* 0x010fc60000010000 */
[----:B------:R-:W3:Y:S01]  /*aaa0*/  SHFL.BFLY PT, R3, R10, 0x1, 0x1f ;  /* 0x0c201f000a037f89 */ /* 0x000ee200000e0000 */
[----:B------:R-:W-:-:S04]  /*aab0*/  SHF.R.S32.HI R54, RZ, 0x1f, R8 ;  /* 0x0000001fff367819 */ /* 0x000fc80000011408 */
[-C--:B------:R-:W-:Y:S01]  /*aac0*/  LEA.HI R22, R54, R8.reuse, RZ, 0x5 ;  /* 0x0000000836167211 */ /* 0x080fe200078f28ff */
[----:B-1----:R-:W-:Y:S01]  /*aad0*/  FADD.FTZ R16, R16, R5 ;  /* 0x0000000510107221 */ /* 0x002fe20000010000 */
[CC--:B------:R-:W-:Y:S02]  /*aae0*/  LEA.HI R5, R54.reuse, R8.reuse, RZ, 0x2 ;  /* 0x0000000836057211 */ /* 0x0c0fe400078f10ff */
[----:B------:R-:W-:Y:S01]  /*aaf0*/  LEA.HI R54, R54, R8, RZ, 0x3 ;  /* 0x0000000836367211 */ /* 0x000fe200078f18ff */
[----:B---3--:R-:W-:Y:S01]  /*ab00*/  FADD.FTZ R10, R10, R3 ;  /* 0x000000030a0a7221 */ /* 0x008fe20000010000 */
[----:B------:R-:W-:Y:S01]  /*ab10*/  FSETP.NE.FTZ.AND P4, PT, R16, RZ, PT ;  /* 0x000000ff1000720b */ /* 0x000fe20003f95000 */
[----:B------:R-:W-:Y:S01]  /*ab20*/  USHF.R.S32.HI UR6, URZ, 0x1f, UR7 ;  /* 0x0000001f3f067899 */ /* 0x000fe20008011407 */
[----:B------:R-:W-:Y:S02]  /*ab30*/  LOP3.LUT R7, R54, 0xfffffff8, RZ, 0xc0, !PT ;  /* 0xfffffff836077812 */ /* 0x000fe400078ec0ff */
[----:B------:R-:W-:-:S02]  /*ab40*/  FSETP.NE.FTZ.AND P2, PT, R10, RZ, PT ;  /* 0x000000ff0a00720b */ /* 0x000fc40003f55000 */
[----:B------:R-:W-:Y:S01]  /*ab50*/  LOP3.LUT R17, R5, 0xfffffffc, RZ, 0xc0, !PT ;  /* 0xfffffffc05117812 */ /* 0x000fe200078ec0ff */
[----:B------:R-:W-:Y:S01]  /*ab60*/  UIMAD UR8, UR6, UR4, URZ ;  /* 0x00000004060872a4 */ /* 0x000fe2000f8e023f */
[----:B------:R-:W-:Y:S02]  /*ab70*/  IMAD.IADD R55, R8, 0x1, -R7 ;  /* 0x0000000108377824 */ /* 0x000fe400078e0a07 */
[----:B------:R-:W-:Y:S01]  /*ab80*/  IADD3 R17, -R17, R8, RZ ;  /* 0x0000000811117210 */ /* 0x000fe20007ffe1ff */
        /* <DEDUP_REMOVED lines=10> */
[----:B------:R-:W-:-:S05]  /*ac30*/  MOV R7, UR11 ;  /* 0x0000000b00077c02 */ /* 0x000fca0008000f00 */
[----:B------:R-:W-:Y:S01]  /*ac40*/  IMAD.U32 R7, RZ, RZ, UR5 ;  /* 0x00000005ff077e24 */ /* 0x000fe2000f8e00ff */
[----:B------:R-:W1:Y:S04]  /*ac50*/  S2R R56, SR_CTAID.X ;  /* 0x0000000000387919 */ /* 0x000e680000002500 */
[----:B--2---:R-:W2:Y:S01]  /*ac60*/  SHFL.BFLY PT, R13, R4, 0x2, 0x1f ;  /* 0x0c401f00040d7f89 */ /* 0x004ea200000e0000 */
[----:B------:R-:W-:Y:S01]  /*ac70*/  @P0 IMAD.HI.U32 R3, R9, c[0x0][0x4ec], RZ ;  /* 0x00013b0009030a27 */ /* 0x000fe200078e00ff */
[----:B------:R-:W-:-:S03]  /*ac80*/  MOV R25, R9 ;  /* 0x0000000900197202 */ /* 0x000fc60000000f00 */
[----:B--2---:R-:W-:Y:S01]  /*ac90*/  FADD.FTZ R13, R13, R4 ;  /* 0x000000040d0d7221 */ /* 0x004fe20000010000 */
[----:B------:R-:W-:Y:S01]  /*aca0*/  @P0 SHF.R.U32.HI R25, RZ, c[0x0][0x4f0], R3 ;  /* 0x00013c00ff190a19 */ /* 0x000fe20000011603 */
[----:B------:R-:W2:Y:S04]  /*acb0*/  SHFL.BFLY PT, R4, R15, 0x1, 0x1f ;  /* 0x0c201f000f047f89 */ /* 0x000ea800000e0000 */
[----:B------:R-:W3:Y:S01]  /*acc0*/  SHFL.BFLY PT, R0, R13, 0x1, 0x1f ;  /* 0x0c201f000d007f89 */ /* 0x000ee200000e0000 */
[----:B------:R-:W-:-:S04]  /*acd0*/  IMAD.MOV R6, RZ, RZ, -R25 ;  /* 0x000000ffff067224 */ /* 0x000fc800078e0a19 */
[----:B------:R-:W-:Y:S02]  /*ace0*/  IMAD R49, R6, c[0x0][0x4e8], R9 ;  /* 0x00013a0006317a24 */ /* 0x000fe400078e0209 */
[----:B--2---:R-:W-:Y:S01]  /*acf0*/  FADD.FTZ R15, R15, R4 ;  /* 0x000000040f0f7221 */ /* 0x004fe20000010000 */
[----:B------:R-:W-:Y:S01]  /*ad00*/  LOP3.LUT R4, R22, 0xffffffe0, RZ, 0xc0, !PT ;  /* 0xffffffe016047812 */ /* 0x000fe200078ec0ff */
[----:B---3--:R-:W-:-:S04]  /*ad10*/  FADD.FTZ R13, R13, R0 ;  /* 0x000000000d0d7221 */ /* 0x008fc80000010000 */
[----:B------:R-:W-:Y:S02]  /*ad20*/  IMAD.IADD R3, R8, 0x1, -R4 ;  /* 0x0000000108037824 */ /* 0x000fe400078e0a04 */
[----:B------:R-:W-:Y:S01]  /*ad30*/  IMAD.MOV.U32 R0, RZ, RZ, RZ ;  /* 0x000000ffff007224 */ /* 0x000fe200078e00ff */
[----:B------:R-:W-:Y:S01]  /*ad40*/  FSETP.NE.FTZ.AND P3, PT, R13, RZ, PT ;  /* 0x000000ff0d00720b */ /* 0x000fe20003f75000 */
[----:B------:R-:W-:Y:S01]  /*ad50*/  IMAD.MOV.U32 R4, RZ, RZ, RZ ;  /* 0x000000ffff047224 */ /* 0x000fe200078e00ff */
[----:B------:R-:W-:Y:S02]  /*ad60*/  LOP3.LUT P6, RZ, R3, 0x3, RZ, 0xc0, !PT ;  /* 0x0000000303ff7812 */ /* 0x000fe400078cc0ff */
[----:B------:R-:W-:Y:S01]  /*ad70*/  MOV R3, RZ ;  /* 0x000000ff00037202 */ /* 0x000fe20000000f00 */
[----:B------:R-:W2:Y:S01]  /*ad80*/  @P4 MUFU.RCP R0, R16 ;  /* 0x0000001000004308 */ /* 0x000ea20000001000 */
[----:B------:R-:W-:-:S07]  /*ad90*/  FSETP.NE.FTZ.AND P1, PT, R15, RZ, PT ;  /* 0x000000ff0f00720b */ /* 0x000fce0003f35000 */
[----:B------:R-:W3:Y:S01]  /*ada0*/  @P2 MUFU.RCP R3, R10 ;  /* 0x0000000a00032308 */ /* 0x000ee20000001000 */
[----:B------:R-:W-:-:S07]  /*adb0*/  SHF.R.S32.HI R8, RZ, 0x2, R5 ;  /* 0x00000002ff087819 */ /* 0x000fce0000011405 */
[----:B------:R-:W4:Y:S01]  /*adc0*/  @P3 MUFU.RCP R4, R13 ;  /* 0x0000000d00043308 */ /* 0x000f220000001000 */
[C---:B--2---:R-:W-:Y:S02]  /*add0*/  FMUL.FTZ R141, R0.reuse, R141 ;  /* 0x0000008d008d7220 */ /* 0x044fe40000410000 */
        /* <DEDUP_REMOVED lines=33> */
[----:B------:R-:W2:Y:S03]  /*aff0*/  @P1 MUFU.RCP R0, R15 ;  /* 0x0000000f00001308 */ /* 0x000ea60000001000 */
[----:B------:R-:W-:Y:S01]  /*b000*/  LEA.HI R3, R3, R8, RZ, 0x3 ;  /* 0x0000000803037211 */ /* 0x000fe200078f18ff */
[----:B------:R-:W-:-:S04]  /*b010*/  IMAD.U32 R6, RZ, RZ, UR10 ;  /* 0x0000000aff067e24 */ /* 0x000fc8000f8e00ff */
[----:B------:R-:W3:Y:S01]  /*b020*/  @P1 MUFU.LG2 R15, R15 ;  /* 0x0000000f000f1308 */ /* 0x000ee20000000c00 */
[----:B------:R-:W-:Y:S01]  /*b030*/  LOP3.LUT R3, R3, 0xfffffff8, RZ, 0xc0, !PT ;  /* 0xfffffff803037812 */ /* 0x000fe200078ec0ff */
[C---:B----4-:R-:W-:Y:S02]  /*b040*/  FMUL.FTZ R143, R4.reuse, R143 ;  /* 0x0000008f048f7220 */ /* 0x050fe40000410000 */
        /* <DEDUP_REMOVED lines=20> */
[----:B------:R-:W4:Y:S01]  /*b190*/  @P3 MUFU.LG2 R13, R13 ;  /* 0x0000000d000d3308 */ /* 0x000f220000000c00 */
[C---:B--2---:R-:W-:Y:S01]  /*b1a0*/  FMUL.FTZ R139, R0.reuse, R139 ;  /* 0x0000008b008b7220 */ /* 0x044fe20000410000 */
        /* <DEDUP_REMOVED lines=17> */
[----:B------:R-:W2:Y:S01]  /*b2c0*/  @P2 MUFU.LG2 R10, R10 ;  /* 0x0000000a000a2308 */ /* 0x000ea20000000c00 */
[----:B------:R-:W-:Y:S02]  /*b2d0*/  @P2 IMAD.MOV.U32 R0, RZ, RZ, 0x3f317218 ;  /* 0x3f317218ff002424 */ /* 0x000fe400078e00ff */
[----:B------:R-:W-:Y:S02]  /*b2e0*/  IMAD.U32 R5, RZ, RZ, UR15 ;  /* 0x0000000fff057e24 */ /* 0x000fe4000f8e00ff */
[----:B------:R-:W-:Y:S02]  /*b2f0*/  @P4 FMUL.FTZ R14, R4, c[0x0][0x2d0] ;  /* 0x0000b400040e4a20 */ /* 0x000fe40000410000 */
[----:B------:R-:W-:Y:S02]  /*b300*/  @P3 FMUL.FTZ R5, R3, c[0x0][0x2d0] ;  /* 0x0000b40003053a20 */ /* 0x000fe40000410000 */
[----:B---3--:R-:W-:-:S02]  /*b310*/  @P1 FMUL.FTZ R4, R15, 0.69314718246459960938 ;  /* 0x3f3172180f041820 */ /* 0x008fc40000410000 */
[----:B------:R-:W-:Y:S01]  /*b320*/  @P2 FMUL.FTZ R3, R0, c[0x0][0x2d0] ;  /* 0x0000b40000032a20 */ /* 0x000fe20000410000 */
[----:B------:R-:W3:Y:S01]  /*b330*/  S2R R15, SR_CTAID.Z ;  /* 0x00000000000f7919 */ /* 0x000ee20000002700 */
[----:B------:R-:W-:-:S04]  /*b340*/  @P1 FMUL.FTZ R0, R11, c[0x0][0x2d0] ;  /* 0x0000b4000b001a20 */ /* 0x000fc80000410000 */
[----:B------:R-:W-:Y:S01]  /*b350*/  @P1 FFMA.FTZ R53, R0, R2, R4 ;  /* 0x0000000200351223 */ /* 0x000fe20000010004 */
[----:B------:R-:W-:Y:S01]  /*b360*/  SHF.R.S32.HI R0, RZ, 0x5, R22 ;  /* 0x00000005ff007819 */ /* 0x000fe20000011416 */
[----:B----4-:R-:W-:-:S03]  /*b370*/  @P3 FMUL.FTZ R13, R13, 0.69314718246459960938 ;  /* 0x3f3172180d0d3820 */ /* 0x010fc60000410000 */
[----:B------:R-:W-:Y:S01]  /*b380*/  SHF.R.S32.HI R2, RZ, 0x1f, R0 ;  /* 0x0000001fff027819 */ /* 0x000fe20000011400 */
[----:B--2---:R-:W-:Y:S02]  /*b390*/  @P2 FMUL.FTZ R10, R10, 0.69314718246459960938 ;  /* 0x3f3172180a0a2820 */ /* 0x004fe40000410000 */
[----:B------:R-:W-:Y:S01]  /*b3a0*/  @P3 FFMA.FTZ R51, R5, R132, R13 ;  /* 0x0000008405333223 */ /* 0x000fe2000001000d */
[----:B------:R-:W-:Y:S02]  /*b3b0*/  LEA.HI R2, R2, R0, RZ, 0x2 ;  /* 0x0000000002027211 */ /* 0x000fe400078f10ff */
[----:B------:R-:W-:Y:S01]  /*b3c0*/  LEA.HI R5, R17, R17, RZ, 0x1 ;  /* 0x0000001111057211 */ /* 0x000fe200078f08ff */
[----:B------:R-:W-:Y:S01]  /*b3d0*/  @P2 FFMA.FTZ R50, R3, R131, R10 ;  /* 0x0000008303322223 */ /* 0x000fe2000001000a */
[----:B------:R-:W-:Y:S02]  /*b3e0*/  LOP3.LUT R3, R2, 0xffffffc, RZ, 0xc0, !PT ;  /* 0x0ffffffc02037812 */ /* 0x000fe400078ec0ff */
[----:B------:R-:W-:-:S03]  /*b3f0*/  LOP3.LUT R2, R5, 0x1ffffffe, RZ, 0xc0, !PT ;  /* 0x1ffffffe05027812 */ /* 0x000fc600078ec0ff */
[----:B------:R-:W-:Y:S01]  /*b400*/  IMAD.IADD R13, R0, 0x1, -R3 ;  /* 0x00000001000d7824 */ /* 0x000fe200078e0a03 */
[----:B------:R-:W-:Y:S01]  /*b410*/  IADD3 R11, R17, -R2, RZ ;  /* 0x80000002110b7210 */ /* 0x000fe20007ffe0ff */
[----:B---3--:R-:W-:Y:S01]  /*b420*/  IMAD.WIDE.U32 R2, R15, c[0x0][0x3f0], R6 ;  /* 0x0000fc000f027a25 */ /* 0x008fe200078e0006 */
[----:B------:R-:W-:Y:S02]  /*b430*/  SHF.R.S32.HI R7, RZ, 0x2, R58 ;  /* 0x00000002ff077819 */ /* 0x000fe4000001143a */
[----:B------:R-:W2:Y:S01]  /*b440*/  LDL R58, [R1+0xc] ;  /* 0x00000c00013a7983 */ /* 0x000ea20000100800 */
[----:B------:R-:W3:Y:S01]  /*b450*/  @P4 MUFU.LG2 R16, R16 ;  /* 0x0000001000104308 */ /* 0x000ee20000000c00 */
[----:B------:R-:W-:Y:S01]  /*b460*/  IMAD.MOV.U32 R52, RZ, RZ, -0x800000 ;  /* 0xff800000ff347424 */ /* 0x000fe200078e00ff */
[----:B------:R-:W-:Y:S02]  /*b470*/  SHF.R.S32.HI R4, RZ, 0x1f, R15 ;  /* 0x0000001fff047819 */ /* 0x000fe4000001140f */
[----:B------:R-:W-:-:S03]  /*b480*/  LOP3.LUT R6, R12, 0x1, RZ, 0xc0, !PT ;  /* 0x000000010c067812 */ /* 0x000fc600078ec0ff */
[----:B------:R-:W-:Y:S02]  /*b490*/  IMAD R48, R4, c[0x0][0x498], RZ ;  /* 0x0001260004307a24 */ /* 0x000fe400078e02ff */
[----:B---3--:R-:W-:-:S04]  /*b4a0*/  @P4 FMUL.FTZ R16, R16, 0.69314718246459960938 ;  /* 0x3f31721810104820 */ /* 0x008fc80000410000 */
[----:B------:R-:W-:Y:S02]  /*b4b0*/  @P4 FFMA.FTZ R52, R14, R133, R16 ;  /* 0x000000850e344223 */ /* 0x000fe40000010010 */
[----:B------:R-:W-:Y:S02]  /*b4c0*/  IMAD R14, R0, 0x200, R17 ;  /* 0x00000200000e7824 */ /* 0x000fe400078e0211 */
[----:B------:R-:W-:Y:S02]  /*b4d0*/  IMAD.SHL.U32 R0, R5, 0x20, RZ ;  /* 0x0000002005007824 */ /* 0x000fe400078e00ff */
[----:B------:R-:W-:Y:S02]  /*b4e0*/  IMAD R10, R4, c[0x0][0x3f0], RZ ;  /* 0x0000fc00040a7a24 */ /* 0x000fe400078e02ff */
[----:B------:R-:W-:Y:S01]  /*b4f0*/  IMAD.SHL.U32 R4, R12, 0x40, RZ ;  /* 0x000000400c047824 */ /* 0x000fe200078e00ff */
[----:B------:R-:W-:Y:S02]  /*b500*/  LOP3.LUT R5, R0, 0xffffffc0, RZ, 0xc0, !PT ;  /* 0xffffffc000057812 */ /* 0x000fe400078ec0ff */
[----:B------:R-:W-:-:S02]  /*b510*/  R2P PR, R12, 0x6 ;  /* 0x000000060c007804 */ /* 0x000fc40000000000 */
        /* <DEDUP_REMOVED lines=8> */
[----:B-1----:R-:W-:Y:S01]  /*b5a0*/  IMAD R0, R56, 0x80, R0 ;  /* 0x0000008038007824 */ /* 0x002fe200078e0200 */
        /* <DEDUP_REMOVED lines=38> */
[----:B------:R-:W-:Y:S01]  /*b810*/  BAR.SYNC.DEFER_BLOCKING 0x1, 0x80 ;  /* 0x0042000000007b1d */ /* 0x000fe20000010000 */
[----:B------:R-:W-:Y:S01]  /*b820*/  IMAD.MOV.U32 R16, RZ, RZ, 0x20 ;  /* 0x00000020ff107424 */ /* 0x000fe200078e00ff */
[----:B------:R-:W-:Y:S01]  /*b830*/  F2FP.PACK_AB R19, R143, R19 ;  /* 0x000000138f13723e */ /* 0x000fe200000000ff */
[----:B------:R-:W-:Y:S01]  /*b840*/  IMAD.WIDE.U32 R2, R49, c[0x0][0x3d8], R2 ;  /* 0x0000f60031027a25 */ /* 0x000fe200078e0002 */
[----:B------:R-:W-:Y:S02]  /*b850*/  F2FP.PACK_AB R21, R149, R21 ;  /* 0x000000159515723e */ /* 0x000fe400000000ff */
[----:B------:R-:W-:-:S02]  /*b860*/  IADD3 R6, R0, R15, RZ ;  /* 0x0000000f00067210 */ /* 0x000fc40007ffe0ff */
[----:B------:R-:W-:Y:S02]  /*b870*/  F2FP.PACK_AB R20, R151, R20 ;  /* 0x000000149714723e */ /* 0x000fe400000000ff */
[----:B------:R-:W-:Y:S02]  /*b880*/  IADD3.X R9, R7, R17, R48, P0, !PT ;  /* 0x0000001107097210 */ /* 0x000fe400007fe430 */
[----:B------:R-:W-:Y:S02]  /*b890*/  F2FP.PACK_AB R23, R137, R23 ;  /* 0x000000178917723e */ /* 0x000fe400000000ff */
[----:B------:R-:W-:Y:S02]  /*b8a0*/  F2FP.PACK_AB R24, R139, R24 ;  /* 0x000000188b18723e */ /* 0x000fe400000000ff */
[----:B------:R-:W-:Y:S02]  /*b8b0*/  SHF.R.S32.HI R7, RZ, 0x1f, R4 ;  /* 0x0000001fff077819 */ /* 0x000fe40000011404 */
[----:B------:R-:W-:-:S02]  /*b8c0*/  F2FP.PACK_AB R26, R145, R26 ;  /* 0x0000001a911a723e */ /* 0x000fc400000000ff */
[----:B------:R-:W-:Y:S02]  /*b8d0*/  F2FP.PACK_AB R27, R147, R27 ;  /* 0x0000001b931b723e */ /* 0x000fe400000000ff */
[----:B------:R-:W-:Y:S01]  /*b8e0*/  SEL R16, R16, 0xffffffe0, !P1 ;  /* 0xffffffe010107807 */ /* 0x000fe20004800000 */
[----:B------:R-:W-:Y:S01]  /*b8f0*/  STS [R0+0x80], R18 ;  /* 0x0000801200007388 */ /* 0x000fe20000000800 */
[----:B------:R-:W-:-:S03]  /*b900*/  IADD3 R3, R3, R11, RZ ;  /* 0x0000000b03037210 */ /* 0x000fc60007ffe0ff */
[----:B------:R-:W-:Y:S01]  /*b910*/  STS [R0+0x480], R19 ;  /* 0x0004801300007388 */ /* 0x000fe20000000800 */
[----:B------:R-:W-:-:S03]  /*b920*/  IMAD R7, R7, c[0x0][0x488], RZ ;  /* 0x0001220007077a24 */ /* 0x000fc600078e02ff */
        /* <DEDUP_REMOVED lines=149> */
.L_x_804:
        /* <DEDUP_REMOVED lines=16> */
.L_x_1607:


//--------------------- .text._ZN7cutlass13device_kernelIN5flash19enable_sm80_to_sm89INS1_16FlashAttnFwdSm80INS1_25CollectiveMainloopFwdSm80ILi4ELi1ELb0EN4cute5tupleIJNS5_1CILi128EEENS7_ILi112EEENS7_ILi64EEEEEELi64ENS_6half_tEfNS_4arch4Sm80ELb0ELb0ELb0ELb1ELb1ELb0ELb1ELb0EEENS1_21CollectiveEpilogueFwdINS6_IJS8_SA_S9_EEENS6_IJNS7_ILi1EEESI_SI_EEESC_SE_Li128ELb1ELb1ELb0ELb0EEENS1_19SingleTileSchedulerILb1ELb0ELb1ELi128EEEEEEEEEvNT_6ParamsE --------------------------
	.section	.text._ZN7cutlass13device_kernelIN5flash19enable_sm80_to_sm89INS1_16FlashAttnFwdSm80INS1_25CollectiveMainloopFwdSm80ILi4ELi1ELb0EN4cute5tupleIJNS5_1CILi128EEENS7_ILi112EEENS7_ILi64EEEEEELi64ENS_6half_tEfNS_4arch4Sm80ELb0ELb0ELb0ELb1ELb1ELb0ELb1ELb0EEENS1_21CollectiveEpilogueFwdINS6_IJS8_SA_S9_EEENS6_IJNS7_ILi1EEESI_SI_EEESC_SE_Li128ELb1ELb1ELb0ELb0EEENS1_19SingleTileSchedulerILb1ELb0ELb1ELi128EEEEEEEEEvNT_6ParamsE,"ax",@progbits
	.sectioninfo	@"SHI_REGISTERS=255"
	.align	128
.text._ZN7cutlass13device_kernelIN5flash19enable_sm80_to_sm89INS1_16FlashAttnFwdSm80INS1_25CollectiveMainloopFwdSm80ILi4ELi1ELb0EN4cute5tupleIJNS5_1CILi128EEENS7_ILi112EEENS7_ILi64EEEEEELi64ENS_6half_tEfNS_4arch4Sm80ELb0ELb0ELb0ELb1ELb1ELb0ELb1ELb0EEENS1_21CollectiveEpilogueFwdINS6_IJS8_SA_S9_EEENS6_IJNS7_ILi1EEESI_SI_EEESC_SE_Li128ELb1ELb1ELb0ELb0EEENS1_19SingleTileSchedulerILb1ELb0ELb1ELi128EEEEEEEEEvNT_6ParamsE:
        .type           _ZN7cutlass13device_kernelIN5flash19enable_sm80_to_sm89INS1_16FlashAttnFwdSm80INS1_25CollectiveMainloopFwdSm80ILi4ELi1ELb0EN4cute5tupleIJNS5_1CILi128EEENS7_ILi112EEENS7_ILi64EEEEEELi64ENS_6half_tEfNS_4arch4Sm80ELb0ELb0ELb0ELb1ELb1ELb0ELb1ELb0EEENS1_21CollectiveEpilogueFwdINS6_IJS8_SA_S9_EEENS6_IJNS7_ILi1EEESI_SI_EEESC_SE_Li128ELb1ELb1ELb0ELb0EEENS1_19SingleTileSchedulerILb1ELb0ELb1ELi128EEEEEEEEEvNT_6ParamsE,@function
        .size           _ZN7cutlass13device_kernelIN5flash19enable_sm80_to_sm89INS1_16FlashAttnFwdSm80INS1_25CollectiveMainloopFwdSm80ILi4ELi1ELb0EN4cute5tupleIJNS5_1CILi128EEENS7_ILi112EEENS7_ILi64EEEEEELi64ENS_6half_tEfNS_4arch4Sm80ELb0ELb0ELb0ELb1ELb1ELb0ELb1ELb0EEENS1_21CollectiveEpilogueFwdINS6_IJS8_SA_S9_EEENS6_IJNS7_ILi1EEESI_SI_EEESC_SE_Li128ELb1ELb1ELb0ELb0EEENS1_19SingleTileSchedulerILb1ELb0ELb1ELi128EEEEEEEEEvNT_6ParamsE,(.L_x_1608 - _ZN7cutlass13device_kernelIN5flash19enable_sm80_to_sm89INS1_16FlashAttnFwdSm80INS1_25CollectiveMainloopFwdSm80ILi4ELi1ELb0EN4cute5tupleIJNS5_1CILi128EEENS7_ILi112EEENS7_ILi64EEEEEELi64ENS_6half_tEfNS_4arch4Sm80ELb0ELb0ELb0ELb1ELb1ELb0ELb1ELb0EEENS1_21CollectiveEpilogueFwdINS6_IJS8_SA_S9_EEENS6_IJNS7_ILi1EEESI_SI_EEESC_SE_Li128ELb1ELb1ELb0ELb0EEENS1_19SingleTileSchedulerILb1ELb0ELb1ELi128EEEEEEEEEvNT_6ParamsE)
        .other          _ZN7cutlass13device_kernelIN5flash19enable_sm80_to_sm89INS1_16FlashAttnFwdSm80INS1_25CollectiveMainloopFwdSm80ILi4ELi1ELb0EN4cute5tupleIJNS5_1CILi128EEENS7_ILi112EEENS7_ILi64EEEEEELi64ENS_6half_tEfNS_4arch4Sm80ELb0ELb0ELb0ELb1ELb1ELb0ELb1ELb0EEENS1_21CollectiveEpilogueFwdINS6_IJS8_SA_S9_EEENS6_IJNS7_ILi1EEESI_SI_EEESC_SE_Li128ELb1ELb1ELb0ELb0EEENS1_19SingleTileSchedulerILb1ELb0ELb1ELi128EEEEEEEEEvNT_6ParamsE,@"STO_CUDA_ENTRY STV_DEFAULT"
_ZN7cutlass13device_kernelIN5flash19enable_sm80_to_sm89INS1_16FlashAttnFwdSm80INS1_25CollectiveMainloopFwdSm80ILi4ELi1ELb0EN4cute5tupleIJNS5_1CILi128EEENS7_ILi112EEENS7_ILi64EEEEEELi64ENS_6half_tEfNS_4arch4Sm80ELb0ELb0ELb0ELb1ELb1ELb0ELb1ELb0EEENS1_21CollectiveEpilogueFwdINS6_IJS8_SA_S9_EEENS6_IJNS7_ILi1EEESI_SI_EEESC_SE_Li128ELb1ELb1ELb0ELb0EEENS1_19SingleTileSchedulerILb1ELb0ELb1ELi128EEEEEEEEEvNT_6ParamsE:
        /* <DEDUP_REMOVED lines=21> */
.L_x_806:
        /* <DEDUP_REMOVED lines=13> */
.L_x_808:
[----:B------:R-:W-:Y:S02]  /*0220*/  ULDC UR6, c[0x0][0x54c] ;  /* 0x0001530000067ab9 */ /* 0x000fe40000000800 */
.L_x_807:
[----:B------:R-:W-:Y:S02]  /*0230*/  ULDC UR4, c[0x0][0x548] ;  /* 0x0001520000047ab9 */ /* 0x000fe40000000800 */
[----:B------:R-:W-:-:S02]  /*0240*/  USHF.L.U32 UR5, UR5, 0x7, URZ ;  /* 0x0000000705057899 */ /* 0x000fc4000800063f */
[----:B------:R-:W-:-:S04]  /*0250*/  UIMAD UR4, UR6, UR4, URZ ;  /* 0x00000004060472a4 */ /* 0x000fc8000f8e023f */
[----:B------:R-:W-:-:S04]  /*0260*/  UISETP.GE.AND UP0, UPT, UR5, UR4, UPT ;  /* 0x000000040500728c */ /* 0x000fc8000bf06270 */
[----:B------:R-:W-:Y:S01]  /*0270*/  USEL UR11, UR11, 0xffffffff, !UP0 ;  /* 0xffffffff0b0b7887 */ /* 0x000fe2000c000000 */
[----:B------:R-:W-:Y:S05]  /*0280*/  BRA `(.L_x_809) ;  /* 0x000001b000007947 */ /* 0x000fea0003800000 */
.L_x_805:
        /* <DEDUP_REMOVED lines=8> */
.L_x_810:
        /* <DEDUP_REMOVED lines=13> */
.L_x_812:
[----:B------:R-:W-:Y:S02]  /*03e0*/  ULDC UR6, c[0x0][0x54c] ;  /* 0x0001530000067ab9 */ /* 0x000fe40000000800 */
.L_x_811:
[----:B------:R-:W-:Y:S02]  /*03f0*/  ULDC UR4, c[0x0][0x548] ;  /* 0x0001520000047ab9 */ /* 0x000fe40000000800 */
[----:B------:R-:W-:-:S02]  /*0400*/  USHF.L.U32 UR5, UR5, 0x7, URZ ;  /* 0x0000000705057899 */ /* 0x000fc4000800063f */
[----:B------:R-:W-:-:S04]  /*0410*/  UIMAD UR4, UR6, UR4, URZ ;  /* 0x00000004060472a4 */ /* 0x000fc8000f8e023f */
[----:B------:R-:W-:-:S04]  /*0420*/  UISETP.GE.AND UP0, UPT, UR5, UR4, UPT ;  /* 0x000000040500728c */ /* 0x000fc8000bf06270 */
[----:B------:R-:W-:-:S06]  /*0430*/  USEL UR11, UR11, 0xffffffff, !UP0 ;  /* 0xffffffff0b0b7887 */ /* 0x000fcc000c000000 */
.L_x_809:
        /* <DEDUP_REMOVED lines=44> */
.L_x_813:
        /* <DEDUP_REMOVED lines=10> */
.L_x_814:
        /* <DEDUP_REMOVED lines=12> */
.L_x_815:
        /* <DEDUP_REMOVED lines=151> */
.L_x_818:
[----:B--2---:R-:W-:Y:S05]  /*11d0*/  BSYNC B0 ;  /* 0x0000000000007941 */ /* 0x004fea0003800000 */
.L_x_817:
        /* <DEDUP_REMOVED lines=11> */
.L_x_820:
[----:B------:R-:W-:Y:S05]  /*1290*/  BSYNC B0 ;  /* 0x0000000000007941 */ /* 0x000fea0003800000 */
.L_x_819:
        /* <DEDUP_REMOVED lines=11> */
.L_x_822:
[----:B------:R-:W-:Y:S05]  /*1350*/  BSYNC B0 ;  /* 0x0000000000007941 */ /* 0x000fea0003800000 */
.L_x_821:
        /* <DEDUP_REMOVED lines=11> */
.L_x_824:
[----:B------:R-:W-:Y:S05]  /*1410*/  BSYNC B0 ;  /* 0x0000000000007941 */ /* 0x000fea0003800000 */
.L_x_823:
        /* <DEDUP_REMOVED lines=11> */
.L_x_826:
[----:B------:R-:W-:Y:S05]  /*14d0*/  BSYNC B0 ;  /* 0x0000000000007941 */ /* 0x000fea0003800000 */
.L_x_825:
        /* <DEDUP_REMOVED lines=11> */
.L_x_828:
[----:B------:R-:W-:Y:S05]  /*1590*/  BSYNC B0 ;  /* 0x0000000000007941 */ /* 0x000fea0003800000 */
.L_x_827:
        /* <DEDUP_REMOVED lines=11> */
.L_x_830:
[----:B------:R-:W-:Y:S05]  /*1650*/  BSYNC B0 ;  /* 0x0000000000007941 */ /* 0x000fea0003800000 */
.L_x_829:
[----:B-12---:R-:W1:Y:S01]  /*1660*/  SHFL.IDX PT, R9, R9, 0x7, 0x181f ;  /* 0x00f81f0009097f89 */ /* 0x006e6200000e0000 */
[----:B------:R-:W-:Y:S01]  /*1670*/  UMOV UR14, 0x70 ;  /* 0x00000070000e7882 */ /* 0x000fe20000000000 */
[----:B----4-:R-:W-:Y:S01]  /*1680*/  IMAD.MOV.U32 R0, RZ, RZ, c[0x0][0x2b8] ;  /* 0x0000ae00ff007624 */ /* 0x010fe200078e00ff */
[----:B------:R-:W-:Y:S01]  /*1690*/  UIMAD UR14, UR6, UR14, -0x70 ;  /* 0xffffff90060e74a4 */ /* 0x000fe2000f8e020e */
[----:B------:R2:W4:Y:S01]  /*16a0*/  SHFL.IDX PT, R11, R5, 0x7, 0x181f ;  /* 0x00f81f00050b7f89 */ /* 0x00052200000e0000 */
[----:B------:R-:W-:Y:S01]  /*16b0*/  IMAD.SHL.U32 R248, R10, 0x2, RZ ;  /* 0x000000020af87824 */ /* 0x000fe200078e00ff */
[----:B------:R-:W-:Y:S01]  /*16c0*/  USHF.R.S32.HI UR15, URZ, 0x1f, UR18 ;  /* 0x0000001f3f0f7899 */ /* 0x000fe20008011412 */
[----:B------:R-:W-:Y:S01]  /*16d0*/  ISETP.NE.AND P5, PT, R0, 0x1, PT ;  /* 0x000000010000780c */ /* 0x000fe20003fa5270 */
[----:B------:R-:W-:Y:S01]  /*16e0*/  ULDC.64 UR4, c[0x0][0x2b0] ;  /* 0x0000ac0000047ab9 */ /* 0x000fe20000000a00 */
[----:B------:R-:W-:Y:S01]  /*16f0*/  IADD3 R0, R225, UR14, RZ ;  /* 0x0000000ee1007c10 */ /* 0x000fe2000fffe0ff */
[----:B------:R-:W-:Y:S01]  /*1700*/  UIMAD UR15, UR15, UR4, URZ ;  /* 0x000000040f0f72a4 */ /* 0x000fe2000f8e023f */
[----:B------:R-:W-:Y:S01]  /*1710*/  IMAD.MOV.U32 R247, RZ, RZ, RZ ;  /* 0x000000fffff77224 */ /* 0x000fe200078e00ff */
[----:B------:R-:W-:Y:S01]  /*1720*/  UIMAD.WIDE.U32 UR16, UR18, UR4, URZ ;  /* 0x00000004121072a5 */ /* 0x000fe2000f8e003f */
[C---:B------:R-:W-:Y:S01]  /*1730*/  ISETP.GE.AND P4, PT, R0.reuse, UR7, PT ;  /* 0x0000000700007c0c */ /* 0x040fe2000bf86270 */
[----:B------:R-:W-:Y:S01]  /*1740*/  UIMAD UR15, UR18, UR5, UR15 ;  /* 0x00000005120f72a4 */ /* 0x000fe2000f8e020f */
[----:B------:R-:W-:-:S02]  /*1750*/  IADD3 R2, R0, UR10, RZ ;  /* 0x0000000a00027c10 */ /* 0x000fc4000fffe0ff */
[----:B------:R-:W-:Y:S01]  /*1760*/  ISETP.GT.OR P4, PT, R225, 0x6f, P4 ;  /* 0x0000006fe100780c */ /* 0x000fe20002784670 */
[----:B------:R-:W-:Y:S02]  /*1770*/  UIADD3 UR15, UR17, UR15, URZ ;  /* 0x0000000f110f7290 */ /* 0x000fe4000fffe03f */
[----:B------:R-:W-:Y:S01]  /*1780*/  IMAD.MOV.U32 R0, RZ, RZ, R2 ;  /* 0x000000ffff007224 */ /* 0x000fe200078e0002 */
        /* <DEDUP_REMOVED lines=16> */
[----:B------:R-:W-:Y:S01]  /*1890*/  IMAD.MOV R0, RZ, RZ, -R0 ;  /* 0x000000ffff007224 */ /* 0x000fe200078e0a00 */
[----:B------:R-:W-:Y:S01]  /*18a0*/  UIMAD UR18, UR8, UR4, URZ ;  /* 0x00000004081272a4 */ /* 0x000fe2000f8e023f */
[----:B------:R-:W-:Y:S01]  /*18b0*/  IMAD.U32 R10, RZ, RZ, UR9 ;  /* 0x00000009ff0a7e24 */ /* 0x000fe2000f8e00ff */
[----:B------:R-:W-:Y:S01]  /*18c0*/  UIMAD.WIDE.U32 UR20, UR9, UR4, URZ ;  /* 0x00000004091472a5 */ /* 0x000fe2000f8e003f */
[----:B------:R-:W-:Y:S01]  /*18d0*/  IMAD R249, R0, c[0x0][0x2b8], R2 ;  /* 0x0000ae0000f97a24 */ /* 0x000fe200078e0202 */
[----:B------:R-:W-:Y:S01]  /*18e0*/  UIMAD UR5, UR9, UR5, UR18 ;  /* 0x00000005090572a4 */ /* 0x000fe2000f8e0212 */
[C---:B------:R-:W-:Y:S01]  /*18f0*/  ISETP.GE.AND P6, PT, R24.reuse, c[0x0][0x1d4], PT ;  /* 0x0000750018007a0c */ /* 0x040fe20003fc6270 */
[----:B------:R-:W-:Y:S01]  /*1900*/  UIADD3 UR18, UR6, -0x1, URZ ;  /* 0xffffffff06127890 */ /* 0x000fe2000fffe03f */
[----:B------:R-:W-:Y:S01]  /*1910*/  IMAD R5, R249, c[0x0][0x1e0], RZ ;  /* 0x00007800f9057a24 */ /* 0x000fe200078e02ff */
[----:B------:R-:W-:Y:S01]  /*1920*/  SHF.R.S32.HI R25, RZ, 0x1f, R249 ;  /* 0x0000001fff197819 */ /* 0x000fe200000114f9 */
[----:B------:R-:W-:Y:S01]  /*1930*/  UIADD3 UR19, UR21, UR5, URZ ;  /* 0x0000000515137290 */ /* 0x000fe2000fffe03f */
[----:B------:R-:W-:Y:S01]  /*1940*/  LEA.HI R138, R21, R224, RZ, 0x5 ;  /* 0x000000e0158a7211 */ /* 0x000fe200078f28ff */
[----:B------:R-:W-:Y:S01]  /*1950*/  UIMAD UR18, UR18, -0x70, UR7 ;  /* 0xffffff90121278a4 */ /* 0x000fe2000f8e0207 */
[----:B------:R-:W-:Y:S01]  /*1960*/  IMAD.SHL.U32 R246, R24, 0x2, RZ ;  /* 0x0000000218f67824 */ /* 0x000fe200078e00ff */
[----:B------:R-:W-:Y:S01]  /*1970*/  ULDC.64 UR4, c[0x0][0x210] ;  /* 0x0000840000047ab9 */ /* 0x000fe20000000a00 */
[----:B------:R-:W-:Y:S01]  /*1980*/  IMAD R0, R25, c[0x0][0x1e0], RZ ;  /* 0x0000780019007a24 */ /* 0x000fe200078e02ff */
[----:B------:R-:W-:Y:S01]  /*1990*/  UIMAD UR8, UR8, UR4, URZ ;  /* 0x00000004080872a4 */ /* 0x000fe2000f8e023f */
[----:B------:R-:W-:Y:S01]  /*19a0*/  IADD3 R250, R248, 0x100, RZ ;  /* 0x00000100f8fa7810 */ /* 0x000fe20007ffe0ff */
[----:B------:R-:W-:Y:S01]  /*19b0*/  UIMAD.WIDE.U32 UR22, UR9, UR4, URZ ;  /* 0x00000004091672a5 */ /* 0x000fe2000f8e003f */
[----:B------:R-:W-:Y:S01]  /*19c0*/  IMAD R0, R249, c[0x0][0x1e4], R0 ;  /* 0x00007900f9007a24 */ /* 0x000fe200078e0200 */
[----:B------:R-:W-:Y:S01]  /*19d0*/  IADD3 R27, -R16, UR18, RZ ;  /* 0x00000012101b7c10 */ /* 0x000fe2000fffe1ff */
[----:B------:R-:W-:-:S02]  /*19e0*/  UIMAD UR5, UR9, UR5, UR8 ;  /* 0x00000005090572a4 */ /* 0x000fc4000f8e0208 */
[----:B------:R-:W-:Y:S01]  /*19f0*/  UISETP.GE.AND UP0, UPT, UR7, 0x71, UPT ;  /* 0x000000710700788c */ /* 0x000fe2000bf06270 */
[----:B--2---:R-:W-:Y:S01]  /*1a00*/  IMAD.WIDE.U32 R6, R249, c[0x0][0x1e0], RZ ;  /* 0x00007800f9067a25 */ /* 0x004fe200078e00ff */
[C---:B------:R-:W-:Y:S01]  /*1a10*/  ISETP.GE.AND P1, PT, R27.reuse, 0x1, PT ;  /* 0x000000011b00780c */ /* 0x040fe20003f26270 */
[----:B------:R-:W-:Y:S01]  /*1a20*/  UIADD3 UR5, UR23, UR5, URZ ;  /* 0x0000000517057290 */ /* 0x000fe2000fffe03f */
[----:B------:R-:W-:Y:S01]  /*1a30*/  ISETP.GE.AND P3, PT, R27, 0x11, PT ;  /* 0x000000111b00780c */ /* 0x000fe20003f66270 */
[----:B------:R-:W-:Y:S01]  /*1a40*/  IMAD.IADD R7, R7, 0x1, R0 ;  /* 0x0000000107077824 */ /* 0x000fe200078e0200 */
[----:B------:R-:W-:Y:S02]  /*1a50*/  ISETP.GE.AND P2, PT, R27, 0x21, PT ;  /* 0x000000211b00780c */ /* 0x000fe40003f46270 */
        /* <DEDUP_REMOVED lines=21> */
[----:B------:R-:W2:Y:S04]  /*1bb0*/  SHFL.IDX PT, R10, R2, 0x4, 0x181f ;  /* 0x00981f00020a7f89 */ /* 0x000ea800000e0000 */
[----:B------:R1:W-:Y:S01]  /*1bc0*/  @P1 LDGSTS.E.BYPASS.LTC128B.128 [R248+0x3900], [R6.64], !P6 ;  /* 0x0390000006f81fae */ /* 0x0003e2000f101d4c */
[----:B------:R-:W-:-:S03]  /*1bd0*/  ISETP.GE.AND P1, PT, R27, 0x31, PT ;  /* 0x000000311b00780c */ /* 0x000fc60003f26270 */
[----:B------:R-:W-:Y:S04]  /*1be0*/  SHFL.IDX PT, R15, R5, 0x6, 0x181f ;  /* 0x00d81f00050f7f89 */ /* 0x000fe800000e0000 */
[----:B------:R-:W2:Y:S04]  /*1bf0*/  SHFL.IDX PT, R2, R2, 0x5, 0x181f ;  /* 0x00b81f0002027f89 */ /* 0x000ea800000e0000 */
[----:B------:R-:W2:Y:S04]  /*1c00*/  SHFL.IDX PT, R5, R0, 0x4, 0x181f ;  /* 0x00981f0000057f89 */ /* 0x000ea800000e0000 */
[----:B------:R-:W-:Y:S01]  /*1c10*/  SHFL.IDX PT, R13, R0, 0x6, 0x181f ;  /* 0x00d81f00000d7f89 */ /* 0x000fe200000e0000 */
[----:B-1----:R-:W-:-:S02]  /*1c20*/  @P3 LEA R6, P4, R24, R8, 0x1 ;  /* 0x0000000818063211 */ /* 0x002fc400078808ff */
[C---:B---3--:R-:W-:Y:S02]  /*1c30*/  @P2 LEA R8, P0, R24.reuse, R9, 0x1 ;  /* 0x0000000918082211 */ /* 0x048fe400078008ff */
[C-C-:B----4-:R-:W-:Y:S02]  /*1c40*/  @P3 LEA.HI.X R7, R24.reuse, R12, R245.reuse, 0x1, P4 ;  /* 0x0000000c18073211 */ /* 0x150fe400020f0cf5 */
[----:B------:R1:W3:Y:S01]  /*1c50*/  SHFL.IDX PT, R12, R0, 0x5, 0x181f ;  /* 0x00b81f00000c7f89 */ /* 0x0002e200000e0000 */
[----:B-----5:R-:W-:Y:S02]  /*1c60*/  @P2 LEA.HI.X R9, R24, R17, R245, 0x1, P0 ;  /* 0x0000001118092211 */ /* 0x020fe400000f0cf5 */
[C---:B------:R-:W-:Y:S01]  /*1c70*/  ISETP.GE.AND P4, PT, R27.reuse, 0x41, PT ;  /* 0x000000411b00780c */ /* 0x040fe20003f86270 */
[----:B------:R4:W-:Y:S01]  /*1c80*/  @P3 LDGSTS.E.BYPASS.LTC128B.128 [R248+0x4100], [R6.64], !P6 ;  /* 0x0410000006f83fae */ /* 0x0009e2000f101d4c */
[C---:B------:R-:W-:Y:S02]  /*1c90*/  ISETP.GE.AND P3, PT, R27.reuse, 0x51, PT ;  /* 0x000000511b00780c */ /* 0x040fe40003f66270 */
[----:B------:R-:W-:Y:S01]  /*1ca0*/  SHF.R.S32.HI R17, RZ, 0x4, R20 ;  /* 0x00000004ff117819 */ /* 0x000fe20000011414 */
[----:B------:R5:W-:Y:S01]  /*1cb0*/  @P2 LDGSTS.E.BYPASS.LTC128B.128 [R248+0x4900], [R8.64], !P6 ;  /* 0x0490000008f82fae */ /* 0x000be2000f101d4c */
[----:B------:R-:W-:-:S02]  /*1cc0*/  ISETP.GE.AND P2, PT, R27, 0x61, PT ;  /* 0x000000611b00780c */ /* 0x000fc40003f46270 */
[----:B-1----:R-:W-:-:S04]  /*1cd0*/  LEA.HI R0, R20, R17, RZ, 0x1 ;  /* 0x0000001114007211 */ /* 0x002fc800078f08ff */
[----:B------:R-:W-:Y:S02]  /*1ce0*/  LOP3.LUT R0, R0, 0xfffffffe, RZ, 0xc0, !PT ;  /* 0xfffffffe00007812 */ /* 0x000fe400078ec0ff */
[----:B----4-:R-:W-:-:S04]  /*1cf0*/  @P1 LEA R6, P0, R24, R11, 0x1 ;  /* 0x0000000b18061211 */ /* 0x010fc800078008ff */
[C---:B------:R-:W-:Y:S02]  /*1d00*/  @P1 LEA.HI.X R7, R24.reuse, R14, R245, 0x1, P0 ;  /* 0x0000000e18071211 */ /* 0x040fe400000f0cf5 */
[----:B--2---:R-:W-:-:S03]  /*1d10*/  @P4 LEA R10, P0, R24, R10, 0x1 ;  /* 0x0000000a180a4211 */ /* 0x004fc600078008ff */
[----:B------:R1:W-:Y:S01]  /*1d20*/  @P1 LDGSTS.E.BYPASS.LTC128B.128 [R248+0x5100], [R6.64], !P6 ;  /* 0x0510000006f81fae */ /* 0x0003e2000f101d4c */
[----:B-----5:R-:W-:Y:S01]  /*1d30*/  @P3 LEA R8, P1, R24, R2, 0x1 ;  /* 0x0000000218083211 */ /* 0x020fe200078208ff */
[----:B------:R-:W-:Y:S01]  /*1d40*/  IMAD.SHL.U32 R2, R18, 0x40, RZ ;  /* 0x0000004012027824 */ /* 0x000fe200078e00ff */
[C-C-:B------:R-:W-:Y:S02]  /*1d50*/  @P4 LEA.HI.X R11, R24.reuse, R5, R245.reuse, 0x1, P0 ;  /* 0x00000005180b4211 */ /* 0x140fe400000f0cf5 */
[----:B---3--:R-:W-:Y:S01]  /*1d60*/  @P3 LEA.HI.X R9, R24, R12, R245, 0x1, P1 ;  /* 0x0000000c18093211 */ /* 0x008fe200008f0cf5 */
[----:B------:R-:W-:Y:S01]  /*1d70*/  IMAD.IADD R12, R17, 0x1, -R0 ;  /* 0x00000001110c7824 */ /* 0x000fe200078e0a00 */
[----:B------:R-:W-:Y:S01]  /*1d80*/  LOP3.LUT R2, R2, 0x1c0, RZ, 0xc0, !PT ;  /* 0x000001c002027812 */ /* 0x000fe200078ec0ff */
[----:B------:R2:W-:Y:S01]  /*1d90*/  @P4 LDGSTS.E.BYPASS.LTC128B.128 [R248+0x5900], [R10.64], !P6 ;  /* 0x059000000af84fae */ /* 0x0005e2000f101d4c */
[----:B------:R-:W-:Y:S02]  /*1da0*/  IMAD.SHL.U32 R0, R26, 0x40, RZ ;  /* 0x000000401a007824 */ /* 0x000fe400078e00ff */
[----:B------:R-:W-:Y:S01]  /*1db0*/  IMAD.SHL.U32 R5, R12, 0x8, RZ ;  /* 0x000000080c057824 */ /* 0x000fe200078e00ff */
[----:B------:R3:W-:Y:S02]  /*1dc0*/  @P3 LDGSTS.E.BYPASS.LTC128B.128 [R248+0x6100], [R8.64], !P6 ;  /* 0x0610000008f83fae */ /* 0x0007e4000f101d4c */
[----:B------:R-:W-:-:S02]  /*1dd0*/  LOP3.LUT R0, R0, 0x1c0, RZ, 0xc0, !PT ;  /* 0x000001c000007812 */ /* 0x000fc400078ec0ff */
[----:B-1----:R-:W-:-:S04]  /*1de0*/  @P2 LEA R6, P0, R24, R15, 0x1 ;  /* 0x0000000f18062211 */ /* 0x002fc800078008ff */
[--C-:B------:R-:W-:Y:S02]  /*1df0*/  @P2 LEA.HI.X R7, R24, R13, R245.reuse, 0x1, P0 ;  /* 0x0000000d18072211 */ /* 0x100fe400000f0cf5 */
[----:B------:R-:W-:Y:S02]  /*1e00*/  LOP3.LUT P0, RZ, R26, 0x2, RZ, 0xc0, !PT ;  /* 0x000000021aff7812 */ /* 0x000fe4000780c0ff */
[C---:B------:R-:W-:Y:S01]  /*1e10*/  SHF.L.U64.HI R245, R24.reuse, 0x1, R245 ;  /* 0x0000000118f57819 */ /* 0x040fe200000102f5 */
[----:B------:R1:W-:Y:S01]  /*1e20*/  @P2 LDGSTS.E.BYPASS.LTC128B.128 [R248+0x6900], [R6.64], !P6 ;  /* 0x0690000006f82fae */ /* 0x0003e2000f101d4c */
[----:B------:R-:W-:Y:S01]  /*1e30*/  ISETP.GE.AND P2, PT, R24, c[0x0][0x1d4], PT ;  /* 0x0000750018007a0c */ /* 0x000fe20003f46270 */
[----:B---3--:R-:W-:Y:S02]  /*1e40*/  IMAD.SHL.U32 R8, R16, 0x8, RZ ;  /* 0x0000000810087824 */ /* 0x008fe400078e00ff */
[----:B------:R-:W0:Y:S01]  /*1e50*/  LDGDEPBAR ;  /* 0x00000000000079af */ /* 0x000e220000000000 */
[----:B------:R-:W-:-:S02]  /*1e60*/  ISETP.LT.OR P4, PT, R27, 0x1, P2 ;  /* 0x000000011b00780c */ /* 0x000fc40001781670 */
[----:B------:R-:W-:Y:S02]  /*1e70*/  ISETP.LT.OR P1, PT, R27, 0x11, P2 ;  /* 0x000000111b00780c */ /* 0x000fe40001721670 */
[----:B------:R-:W-:Y:S02]  /*1e80*/  LOP3.LUT R8, R0, 0x8, R8, 0xf8, !PT ;  /* 0x0000000800087812 */ /* 0x000fe400078ef808 */
[----:B-1----:R-:W-:Y:S01]  /*1e90*/  SHF.R.U32.HI R6, RZ, 0x3, R0 ;  /* 0x00000003ff067819 */ /* 0x002fe20000011600 */
[----:B------:R-:W-:-:S04]  /*1ea0*/  DEPBAR.LE SB0, 0x1 ;  /* 0x000080400000791a */ /* 0x000fc80000000000 */
[----:B------:R-:W-:-:S04]  /*1eb0*/  DEPBAR.LE SB0, 0x0 ;  /* 0x000080000000791a */ /* 0x000fc80000000000 */
[----:B------:R-:W-:Y:S01]  /*1ec0*/  LOP3.LUT R7, R2, 0x8, R5, 0xf8, !PT ;  /* 0x0000000802077812 */ /* 0x000fe200078ef805 */
[----:B------:R-:W-:Y:S01]  /*1ed0*/  IMAD.SHL.U32 R5, R19, 0x40, RZ ;  /* 0x0000004013057824 */ /* 0x000fe200078e00ff */
[----:B------:R-:W-:Y:S01]  /*1ee0*/  SHF.R.U32.HI R2, RZ, 0x3, R2 ;  /* 0x00000003ff027819 */ /* 0x000fe20000011602 */
[----:B------:R-:W-:Y:S01]  /*1ef0*/  IMAD.SHL.U32 R0, R138, 0x20, RZ ;  /* 0x000000208a007824 */ /* 0x000fe200078e00ff */
[----:B------:R-:W-:Y:S02]  /*1f00*/  LOP3.LUT R6, R8, R6, RZ, 0x3c, !PT ;  /* 0x0000000608067212 */ /* 0x000fe400078e3cff */
[----:B------:R-:W-:Y:S02]  /*1f10*/  LOP3.LUT R137, R7, R2, RZ, 0x3c, !PT ;  /* 0x0000000207897212 */ /* 0x000fe400078e3cff */
[----:B------:R-:W-:Y:S02]  /*1f20*/  LOP3.LUT R136, R5, 0xfffffe00, RZ, 0xc0, !PT ;  /* 0xfffffe0005887812 */ /* 0x000fe400078ec0ff */
[----:B------:R-:W-:Y:S01]  /*1f30*/  LOP3.LUT R2, R0, 0x7ffffc00, RZ, 0xc0, !PT ;  /* 0x7ffffc0000027812 */ /* 0x000fe200078ec0ff */
[----:B------:R-:W-:-:S02]  /*1f40*/  IMAD R0, R12, 0x200, R6 ;  /* 0x000002000c007824 */ /* 0x000fc400078e0206 */
[----:B------:R-:W-:Y:S01]  /*1f50*/  IMAD.WIDE.U32 R6, R249, c[0x0][0x208], RZ ;  /* 0x00008200f9067a25 */ /* 0x000fe200078e00ff */
[----:B------:R-:W-:-:S03]  /*1f60*/  IADD3 R2, R137, R136, R2 ;  /* 0x0000008889027210 */ /* 0x000fc60007ffe002 */
[----:B------:R-:W-:Y:S01]  /*1f70*/  IMAD.SHL.U32 R139, R0, 0x2, RZ ;  /* 0x00000002008b7824 */ /* 0x000fe200078e00ff */
[----:B------:R-:W-:Y:S01]  /*1f80*/  BAR.SYNC.DEFER_BLOCKING 0x0 ;  /* 0x0000000000007b1d */ /* 0x000fe20000010000 */
[----:B------:R-:W-:Y:S02]  /*1f90*/  IMAD.SHL.U32 R234, R2, 0x2, RZ ;  /* 0x0000000202ea7824 */ /* 0x000fe400078e00ff */
[----:B------:R-:W-:Y:S01]  /*1fa0*/  IMAD R2, R56, c[0x0][0x218], RZ ;  /* 0x0000860038027a24 */ /* 0x000fe200078e02ff */
[----:B------:R-:W-:Y:S01]  /*1fb0*/  IADD3 R0, R139, 0x3900, RZ ;  /* 0x000039008b007810 */ /* 0x000fe20007ffe0ff */
        /* <DEDUP_REMOVED lines=8> */
[C---:B------:R-:W-:Y:S01]  /*2040*/  IADD3 R243, R238.reuse, 0x1000, RZ ;  /* 0x00001000eef37810 */ /* 0x040fe20007ffe0ff */
[----:B------:R-:W-:Y:S01]  /*2050*/  IMAD R236, R3, 0x2, R235 ;  /* 0x0000000203ec7824 */ /* 0x000fe200078e02eb */
[C---:B------:R-:W-:Y:S01]  /*2060*/  IADD3 R242, R238.reuse, 0x1800, RZ ;  /* 0x00001800eef27810 */ /* 0x040fe20007ffe0ff */
[----:B------:R-:W-:Y:S01]  /*2070*/  IMAD.IADD R7, R7, 0x1, R0 ;  /* 0x0000000107077824 */ /* 0x000fe200078e0200 */
[C---:B------:R-:W-:Y:S02]  /*2080*/  IADD3 R241, R238.reuse, 0x2000, RZ ;  /* 0x00002000eef17810 */ /* 0x040fe40007ffe0ff */
[C---:B------:R-:W-:Y:S01]  /*2090*/  IADD3 R240, R238.reuse, 0x2800, RZ ;  /* 0x00002800eef07810 */ /* 0x040fe20007ffe0ff */
[----:B------:R-:W-:Y:S01]  /*20a0*/  IMAD.WIDE.U32 R6, R247, c[0x0][0x218], R6 ;  /* 0x00008600f7067a25 */ /* 0x000fe200078e0006 */
[----:B------:R-:W-:Y:S01]  /*20b0*/  IADD3 R239, R238, 0x3000, RZ ;  /* 0x00003000eeef7810 */ /* 0x000fe20007ffe0ff */
[----:B--2---:R-:W-:Y:S03]  /*20c0*/  LDSM.16.M88.4 R8, [R234+0x9100] ;  /* 0x00910000ea08783b */ /* 0x004fe60000000200 */
[----:B------:R-:W-:Y:S01]  /*20d0*/  IADD3 R0, P0, R6, UR22, RZ ;  /* 0x0000001606007c10 */ /* 0x000fe2000ff1e0ff */
[----:B------:R-:W1:Y:S03]  /*20e0*/  LDSM.16.M88.4 R32, [R139+0x3900] ;  /* 0x003900008b20783b */ /* 0x000e660000000200 */
[----:B------:R-:W-:Y:S01]  /*20f0*/  IADD3.X R6, R7, UR5, R2, P0, !PT ;  /* 0x0000000507067c10 */ /* 0x000fe200087fe402 */
[----:B------:R-:W2:Y:S01]  /*2100*/  LDSM.16.M88.4 R28, [R139+0x4100] ;  /* 0x004100008b1c783b */ /* 0x000ea20000000200 */
[----:B------:R-:W-:-:S03]  /*2110*/  LEA R2, P0, R0, c[0x0][0x1f8], 0x1 ;  /* 0x00007e0000027a11 */ /* 0x000fc600078008ff */
[----:B------:R-:W3:Y:S01]  /*2120*/  LDSM.16.M88.4 R20, [R139+0x4900] ;  /* 0x004900008b14783b */ /* 0x000ee20000000200 */
[----:B------:R-:W-:-:S03]  /*2130*/  LEA.HI.X R0, R0, c[0x0][0x1fc], R6, 0x1, P0 ;  /* 0x00007f0000007a11 */ /* 0x000fc600000f0c06 */
[----:B------:R-:W4:Y:S04]  /*2140*/  LDSM.16.M88.4 R16, [R139+0x5100] ;  /* 0x005100008b10783b */ /* 0x000f280000000200 */
[----:B------:R-:W5:Y:S04]  /*2150*/  LDSM.16.M88.4 R36, [R139+0x5900] ;  /* 0x005900008b24783b */ /* 0x000f680000000200 */
[----:B------:R-:W4:Y:S04]  /*2160*/  LDSM.16.M88.4 R40, [R139+0x6100] ;  /* 0x006100008b28783b */ /* 0x000f280000000200 */
[----:B------:R-:W4:Y:S04]  /*2170*/  LDSM.16.M88.4 R44, [R139+0x6900] ;  /* 0x006900008b2c783b */ /* 0x000f280000000200 */
[----:B------:R-:W5:Y:S04]  /*2180*/  LDSM.16.M88.4 R12, [R234+0x7100] ;  /* 0x00710000ea0c783b */ /* 0x000f680000000200 */
[----:B------:R-:W3:Y:S04]  /*2190*/  SHFL.IDX PT, R5, R2, RZ, 0x181f ;  /* 0x00181fff02057589 */ /* 0x000ee800000e0000 */
[----:B------:R-:W-:Y:S01]  /*21a0*/  SHFL.IDX PT, R6, R2, 0x1, 0x181f ;  /* 0x00381f0002067f89 */ /* 0x000fe200000e0000 */
[C---:B-1----:R-:W-:Y:S03]  /*21b0*/  HMMA.16816.F32 R52, R8.reuse, R32, RZ ;  /* 0x000000200834723c */ /* 0x042fe600000018ff */
[----:B------:R-:W-:Y:S04]  /*21c0*/  SHFL.IDX PT, R7, R2, 0x2, 0x181f ;  /* 0x00581f0002077f89 */ /* 0x000fe800000e0000 */
[----:B------:R-:W-:Y:S01]  /*21d0*/  SHFL.IDX PT, R25, R0, 0x4, 0x181f ;  /* 0x00981f0000197f89 */ /* 0x000fe200000e0000 */
[C---:B--2---:R-:W-:Y:S03]  /*21e0*/  HMMA.16816.F32 R60, R8.reuse, R28, RZ ;  /* 0x0000001c083c723c */ /* 0x044fe600000018ff */
[----:B------:R-:W-:Y:S04]  /*21f0*/  LDSM.16.M88.4 R76, [R238+0x1000] ;  /* 0x00100000ee4c783b */ /* 0x000fe80000000200 */
[----:B------:R-:W-:Y:S01]  /*2200*/  LDSM.16.M88.4 R48, [R238+0x1800] ;  /* 0x00180000ee30783b */ /* 0x000fe20000000200 */
[C---:B---3--:R-:W-:Y:S03]  /*2210*/  HMMA.16816.F32 R64, R8.reuse, R20, RZ ;  /* 0x000000140840723c */ /* 0x048fe600000018ff */
[----:B------:R-:W-:Y:S04]  /*2220*/  LDSM.16.M88.4 R80, [R238+0x800] ;  /* 0x00080000ee50783b */ /* 0x000fe80000000200 */
[----:B------:R-:W-:Y:S01]  /*2230*/  LDSM.16.M88.4 R84, [R238] ;  /* 0x00000000ee54783b */ /* 0x000fe20000000200 */
[C---:B----4-:R-:W-:Y:S08]  /*2240*/  HMMA.16816.F32 R68, R8.reuse, R16, RZ ;  /* 0x000000100844723c */ /* 0x050ff000000018ff */
[C---:B-----5:R-:W-:Y:S08]  /*2250*/  HMMA.16816.F32 R96, R8.reuse, R36, RZ ;  /* 0x000000240860723c */ /* 0x060ff000000018ff */
        /* <DEDUP_REMOVED lines=9> */
[----:B------:R-:W1:Y:S04]  /*22f0*/  SHFL.IDX PT, R8, R0, RZ, 0x181f ;  /* 0x00181fff00087589 */ /* 0x000e6800000e0000 */
[----:B------:R-:W-:Y:S03]  /*2300*/  SHFL.IDX PT, R10, R0, 0x1, 0x181f ;  /* 0x00381f00000a7f89 */ /* 0x000fe600000e0000 */
[C---:B------:R-:W-:Y:S01]  /*2310*/  HMMA.16816.F32 R168, R12.reuse, R32, RZ ;  /* 0x000000200ca8723c */ /* 0x040fe200000018ff */
[----:B------:R-:W-:Y:S04]  /*2320*/  SHFL.IDX PT, R9, R2, 0x3, 0x181f ;  /* 0x00781f0002097f89 */ /* 0x000fe800000e0000 */
[----:B------:R-:W-:Y:S03]  /*2330*/  SHFL.IDX PT, R11, R2, 0x4, 0x181f ;  /* 0x00981f00020b7f89 */ /* 0x000fe600000e0000 */
[C---:B------:R-:W-:Y:S01]  /*2340*/  HMMA.16816.F32 R220, R12.reuse, R34, RZ ;  /* 0x000000220cdc723c */ /* 0x040fe200000018ff */
[----:B------:R-:W-:Y:S07]  /*2350*/  LDSM.16.M88.4 R32, [R238+0x2800] ;  /* 0x00280000ee20783b */ /* 0x000fee0000000200 */
[C---:B------:R-:W-:Y:S08]  /*2360*/  HMMA.16816.F32 R184, R12.reuse, R28, RZ ;  /* 0x0000001c0cb8723c */ /* 0x040ff000000018ff */
[C---:B------:R-:W-:Y:S01]  /*2370*/  HMMA.16816.F32 R216, R12.reuse, R30, RZ ;  /* 0x0000001e0cd8723c */ /* 0x040fe200000018ff */
[----:B------:R-:W-:Y:S07]  /*2380*/  LDSM.16.M88.4 R28, [R238+0x3000] ;  /* 0x00300000ee1c783b */ /* 0x000fee0000000200 */
[C---:B------:R-:W-:Y:S07]  /*2390*/  HMMA.16816.F32 R164, R12.reuse, R20, RZ ;  /* 0x000000140ca4723c */ /* 0x040fee00000018ff */
[-C--:B------:R-:W-:Y:S01]  /*23a0*/  IADD3 R20, P3, R5, R246.reuse, RZ ;  /* 0x000000f605147210 */ /* 0x080fe20007f7e0ff */
[C---:B------:R-:W-:Y:S01]  /*23b0*/  HMMA.16816.F32 R212, R12.reuse, R22, RZ ;  /* 0x000000160cd4723c */ /* 0x040fe200000018ff */
[----:B------:R-:W-:Y:S03]  /*23c0*/  SHFL.IDX PT, R23, R0, 0x3, 0x181f ;  /* 0x00781f0000177f89 */ /* 0x000fe600000e0000 */
[----:B-1----:R-:W-:Y:S01]  /*23d0*/  IMAD.X R21, R8, 0x1, R245, P3 ;  /* 0x0000000108157824 */ /* 0x002fe200018e06f5 */
[----:B------:R-:W-:Y:S03]  /*23e0*/  SHFL.IDX PT, R22, R2, 0x5, 0x181f ;  /* 0x00b81f0002167f89 */ /* 0x000fe600000e0000 */
[C---:B------:R-:W-:Y:S01]  /*23f0*/  HMMA.16816.F32 R160, R12.reuse, R16, RZ ;  /* 0x000000100ca0723c */ /* 0x040fe200000018ff */
[----:B------:R-:W-:Y:S04]  /*2400*/  SHFL.IDX PT, R2, R2, 0x6, 0x181f ;  /* 0x00d81f0002027f89 */ /* 0x000fe800000e0000 */
[----:B------:R-:W-:Y:S03]  /*2410*/  SHFL.IDX PT, R5, R0, 0x6, 0x181f ;  /* 0x00d81f0000057f89 */ /* 0x000fe600000e0000 */
[C---:B------:R-:W-:Y:S01]  /*2420*/  HMMA.16816.F32 R176, R12.reuse, R18, RZ ;  /* 0x000000120cb0723c */ /* 0x040fe200000018ff */
[----:B------:R-:W1:Y:S07]  /*2430*/  LDSM.16.M88.4 R16, [R237+0x9100] ;  /* 0x00910000ed10783b */ /* 0x000e6e0000000200 */
[C---:B------:R-:W-:Y:S08]  /*2440*/  HMMA.16816.F32 R156, R12.reuse, R36, RZ ;  /* 0x000000240c9c723c */ /* 0x040ff000000018ff */
[C---:B------:R-:W-:Y:S01]  /*2450*/  HMMA.16816.F32 R172, R12.reuse, R38, RZ ;  /* 0x000000260cac723c */ /* 0x040fe200000018ff */
[----:B------:R-:W-:Y:S07]  /*2460*/  LDSM.16.M88.4 R36, [R238+0x2000] ;  /* 0x00200000ee24783b */ /* 0x000fee0000000200 */
[C---:B------:R-:W-:Y:S01]  /*2470*/  HMMA.16816.F32 R152, R12.reuse, R40, RZ ;  /* 0x000000280c98723c */ /* 0x040fe200000018ff */
[----:B------:R-:W2:Y:S07]  /*2480*/  SHFL.IDX PT, R40, R0, 0x5, 0x181f ;  /* 0x00b81f0000287f89 */ /* 0x000eae00000e0000 */
[C---:B------:R-:W-:Y:S08]  /*2490*/  HMMA.16816.F32 R180, R12.reuse, R42, RZ ;  /* 0x0000002a0cb4723c */ /* 0x040ff000000018ff */
[C---:B------:R-:W-:Y:S08]  /*24a0*/  HMMA.16816.F32 R144, R12.reuse, R44, RZ ;  /* 0x0000002c0c90723c */ /* 0x040ff000000018ff */
[----:B------:R-:W-:Y:S01]  /*24b0*/  HMMA.16816.F32 R148, R12, R46, RZ ;  /* 0x0000002e0c94723c */ /* 0x000fe200000018ff */
[----:B------:R-:W3:Y:S06]  /*24c0*/  SHFL.IDX PT, R13, R0, 0x2, 0x181f ;  /* 0x00581f00000d7f89 */ /* 0x000eec00000e0000 */
[-C--:B------:R-:W-:Y:S01]  /*24d0*/  IADD3 R14, P0, R6, R246.reuse, RZ ;  /* 0x000000f6060e7210 */ /* 0x080fe20007f1e0ff */
[----:B-1----:R-:W-:Y:S01]  /*24e0*/  HMMA.16816.F32 R128, R16, R76, R64 ;  /* 0x0000004c1080723c */ /* 0x002fe20000001840 */
[----:B------:R-:W-:-:S03]  /*24f0*/  IADD3 R12, P3, R7, R246, RZ ;  /* 0x000000f6070c7210 */ /* 0x000fc60007f7e0ff */
[----:B------:R-:W-:Y:S01]  /*2500*/  IMAD.X R15, R10, 0x1, R245, P0 ;  /* 0x000000010a0f7824 */ /* 0x000fe200000e06f5 */
[----:B------:R-:W-:-:S03]  /*2510*/  IADD3 R6, P0, R9, R246, RZ ;  /* 0x000000f609067210 */ /* 0x000fc60007f1e0ff */
[----:B------:R-:W-:Y:S02]  /*2520*/  HMMA.16816.F32 R124, R16, R48, R68 ;  /* 0x00000030107c723c */ /* 0x000fe40000001844 */
[----:B------:R-:W-:Y:S01]  /*2530*/  IMAD.X R7, R23, 0x1, R245, P0 ;  /* 0x0000000117077824 */ /* 0x000fe200000e06f5 */
[----:B------:R-:W-:-:S05]  /*2540*/  IADD3 R22, P0, R22, R246, RZ ;  /* 0x000000f616167210 */ /* 0x000fca0007f1e0ff */
[--C-:B--2---:R-:W-:Y:S01]  /*2550*/  IMAD.X R23, R40, 0x1, R245.reuse, P0 ;  /* 0x0000000128177824 */ /* 0x104fe200000e06f5 */
[----:B------:R-:W-:Y:S01]  /*2560*/  ISETP.LT.OR P0, PT, R27, 0x31, P2 ;  /* 0x000000311b00780c */ /* 0x000fe20001701670 */
[--C-:B---3--:R-:W-:Y:S01]  /*2570*/  IMAD.X R13, R13, 0x1, R245.reuse, P3 ;  /* 0x000000010d0d7824 */ /* 0x108fe200018e06f5 */
[----:B------:R-:W-:Y:S01]  /*2580*/  IADD3 R24, P3, R11, R246, RZ ;  /* 0x000000f60b187210 */ /* 0x000fe20007f7e0ff */
[----:B------:R-:W-:Y:S01]  /*2590*/  IMAD.MOV.U32 R0, RZ, RZ, 0x40 ;  /* 0x00000040ff007424 */ /* 0x000fe200078e00ff */
[----:B------:R-:W1:Y:S01]  /*25a0*/  LDSM.16.M88.4 R8, [R237+0x7100] ;  /* 0x00710000ed08783b */ /* 0x000e620000000200 */
[----:B------:R-:W-:Y:S02]  /*25b0*/  HMMA.16816.F32 R44, R16, R28, R72 ;  /* 0x0000001c102c723c */ /* 0x000fe40000001848 */
[----:B------:R-:W-:Y:S01]  /*25c0*/  IMAD.X R25, R25, 0x1, R245, P3 ;  /* 0x0000000119197824 */ /* 0x000fe200018e06f5 */
[C---:B------:R-:W-:Y:S01]  /*25d0*/  ISETP.LT.OR P3, PT, R27.reuse, 0x21, P2 ;  /* 0x000000211b00780c */ /* 0x040fe20001761670 */
[----:B------:R-:W-:Y:S01]  /*25e0*/  @!PT LDS RZ, [RZ] ;  /* 0x00000000fffff984 */ /* 0x000fe20000000800 */
[----:B------:R-:W-:Y:S01]  /*25f0*/  @!PT LDS RZ, [RZ] ;  /* 0x00000000fffff984 */ /* 0x000fe20000000800 */
[----:B------:R-:W-:Y:S01]  /*2600*/  @!PT LDS RZ, [RZ] ;  /* 0x00000000fffff984 */ /* 0x000fe20000000800 */
[----:B------:R2:W-:Y:S01]  /*2610*/  LDGSTS.E.BYPASS.LTC128B.128 [R248+0x100], [R20.64], !P4 ;  /* 0x0010000014f87fae */ /* 0x0005e2000e101d4c */
[----:B------:R-:W-:-:S03]  /*2620*/  ISETP.LT.OR P4, PT, R27, 0x41, P2 ;  /* 0x000000411b00780c */ /* 0x000fc60001781670 */
[----:B------:R3:W-:Y:S01]  /*2630*/  LDGSTS.E.BYPASS.LTC128B.128 [R248+0x900], [R14.64], !P1 ;  /* 0x009000000ef87fae */ /* 0x0007e2000c901d4c */
[----:B------:R-:W-:Y:S01]  /*2640*/  LOP3.LUT P1, RZ, R26, 0x4, RZ, 0xc0, !PT ;  /* 0x000000041aff7812 */ /* 0x000fe2000782c0ff */
[----:B------:R-:W-:Y:S03]  /*2650*/  HMMA.16816.F32 R204, R16, R78, R100 ;  /* 0x0000004e10cc723c */ /* 0x000fe60000001864 */
[----:B------:R-:W-:-:S03]  /*2660*/  SEL R0, R0, 0xffffffc0, !P1 ;  /* 0xffffffc000007807 */ /* 0x000fc60004800000 */
[----:B------:R3:W-:Y:S01]  /*2670*/  LDGSTS.E.BYPASS.LTC128B.128 [R248+0x1100], [R12.64], !P3 ;  /* 0x011000000cf87fae */ /* 0x0007e2000d901d4c */
[----:B------:R-:W-:Y:S01]  /*2680*/  ISETP.LT.OR P3, PT, R27, 0x51, P2 ;  /* 0x000000511b00780c */ /* 0x000fe20001761670 */
[----:B------:R-:W-:Y:S01]  /*2690*/  IMAD.IADD R233, R139, 0x1, R0 ;  /* 0x000000018be97824 */ /* 0x000fe200078e0200 */
[----:B------:R-:W-:Y:S01]  /*26a0*/  ISETP.LT.OR P2, PT, R27, 0x61, P2 ;  /* 0x000000611b00780c */ /* 0x000fe20001741670 */
[----:B------:R4:W-:Y:S01]  /*26b0*/  LDGSTS.E.BYPASS.LTC128B.128 [R248+0x1900], [R6.64], !P0 ;  /* 0x0190000006f87fae */ /* 0x0009e2000c101d4c */
[----:B------:R-:W-:Y:S01]  /*26c0*/  HMMA.16816.F32 R140, R16, R84, R52 ;  /* 0x00000054108c723c */ /* 0x000fe20000001834 */
[----:B------:R-:W-:Y:S01]  /*26d0*/  IMAD.IADD R232, R0, 0x1, R238 ;  /* 0x0000000100e87824 */ /* 0x000fe200078e02ee */
[----:B------:R-:W-:Y:S01]  /*26e0*/  LOP3.LUT R0, R137, R136, RZ, 0xfc, !PT ;  /* 0x0000008889007212 */ /* 0x000fe200078efcff */
[----:B------:R5:W-:Y:S01]  /*26f0*/  LDGSTS.E.BYPASS.LTC128B.128 [R248+0x2100], [R24.64], !P4 ;  /* 0x0210000018f87fae */ /* 0x000be2000e101d4c */
[----:B------:R-:W-:-:S04]  /*2700*/  ISETP.GT.AND P4, PT, R225, 0x6f, PT ;  /* 0x0000006fe100780c */ /* 0x000fc80003f84270 */
[C---:B------:R-:W-:Y:S01]  /*2710*/  HMMA.16816.F32 R132, R16.reuse, R80, R60 ;  /* 0x000000501084723c */ /* 0x040fe2000000183c */
[----:B------:R2:W-:Y:S07]  /*2720*/  LDGSTS.E.BYPASS.LTC128B.128 [R248+0x2900], [R22.64], !P3 ;  /* 0x0290000016f87fae */ /* 0x0005ee000d901d4c */
[C---:B------:R-:W-:Y:S08]  /*2730*/  HMMA.16816.F32 R96, R16.reuse, R36, R96 ;  /* 0x000000241060723c */ /* 0x040ff00000001860 */
[----:B---3--:R-:W-:Y:S01]  /*2740*/  HMMA.16816.F32 R12, R16, R82, R88 ;  /* 0x00000052100c723c */ /* 0x008fe20000001858 */
[----:B----4-:R-:W-:-:S05]  /*2750*/  IADD3 R6, P0, R2, R246, RZ ;  /* 0x000000f602067210 */ /* 0x010fca0007f1e0ff */
[----:B------:R-:W-:Y:S02]  /*2760*/  IMAD.X R7, R5, 0x1, R245, P0 ;  /* 0x0000000105077824 */ /* 0x000fe400000e06f5 */
[C---:B------:R-:W-:Y:S01]  /*2770*/  HMMA.16816.F32 R92, R16.reuse, R32, R92 ;  /* 0x00000020105c723c */ /* 0x040fe2000000185c */
[----:B------:R-:W-:Y:S02]  /*2780*/  PLOP3.LUT P0, PT, PT, PT, UP0, 0x80, 0x0 ;  /* 0x000000000000781c */ /* 0x000fe40003f0f008 */
[----:B------:R3:W-:Y:S04]  /*2790*/  LDGSTS.E.BYPASS.LTC128B.128 [R248+0x3100], [R6.64], !P2 ;  /* 0x0310000006f87fae */ /* 0x0007e8000d101d4c */
[----:B--2---:R-:W-:Y:S01]  /*27a0*/  LDSM.16.M88.4 R20, [R235+0x9100] ;  /* 0x00910000eb14783b */ /* 0x004fe20000000200 */
[C---:B------:R-:W-:Y:S03]  /*27b0*/  HMMA.16816.F32 R104, R16.reuse, R86, R104 ;  /* 0x000000561068723c */ /* 0x040fe60000001868 */
[----:B------:R-:W2:Y:S04]  /*27c0*/  LDSM.16.M88.4 R64, [R233+0x4900] ;  /* 0x00490000e940783b */ /* 0x000ea80000000200 */
[----:B------:R-:W4:Y:S01]  /*27d0*/  LDSM.16.M88.4 R72, [R233+0x3900] ;  /* 0x00390000e948783b */ /* 0x000f220000000200 */
[C---:B------:R-:W-:Y:S03]  /*27e0*/  HMMA.16816.F32 R116, R16.reuse, R50, R116 ;  /* 0x000000321074723c */ /* 0x040fe60000001874 */
[----:B------:R-:W2:Y:S04]  /*27f0*/  LDSM.16.M88.4 R68, [R233+0x4100] ;  /* 0x00410000e944783b */ /* 0x000ea80000000200 */
[----:B------:R-:W2:Y:S01]  /*2800*/  LDSM.16.M88.4 R88, [R233+0x6900] ;  /* 0x00690000e958783b */ /* 0x000ea20000000200 */
[C---:B------:R-:W-:Y:S03]  /*2810*/  HMMA.16816.F32 R112, R16.reuse, R38, R112 ;  /* 0x000000261070723c */ /* 0x040fe60000001870 */
[----:B------:R-:W2:Y:S04]  /*2820*/  LDSM.16.M88.4 R56, [R233+0x5900] ;  /* 0x00590000e938783b */ /* 0x000ea80000000200 */
[----:B------:R-:W2:Y:S01]  /*2830*/  LDSM.16.M88.4 R52, [R233+0x6100] ;  /* 0x00610000e934783b */ /* 0x000ea20000000200 */
[C---:B------:R-:W-:Y:S03]  /*2840*/  HMMA.16816.F32 R108, R16.reuse, R34, R108 ;  /* 0x00000022106c723c */ /* 0x040fe6000000186c */
[----:B------:R-:W-:Y:S04]  /*2850*/  LDSM.16.M88.4 R60, [R233+0x5100] ;  /* 0x00510000e93c783b */ /* 0x000fe80000000200 */
[----:B------:R-:W-:Y:S01]  /*2860*/  LDSM.16.M88.4 R40, [R232+0x1000] ;  /* 0x00100000e828783b */ /* 0x000fe20000000200 */
[----:B------:R-:W-:Y:S03]  /*2870*/  HMMA.16816.F32 R100, R16, R30, R120 ;  /* 0x0000001e1064723c */ /* 0x000fe60000001878 */
[----:B------:R-:W2:Y:S04]  /*2880*/  LDSM.16.M88.4 R16, [R235+0x7100] ;  /* 0x00710000eb10783b */ /* 0x000ea80000000200 */
[----:B-----5:R-:W-:Y:S01]  /*2890*/  LDSM.16.M88.4 R24, [R232+0x3000] ;  /* 0x00300000e818783b */ /* 0x020fe20000000200 */
[C---:B-1----:R-:W-:Y:S03]  /*28a0*/  HMMA.16816.F32 R120, R8.reuse, R84, R168 ;  /* 0x000000540878723c */ /* 0x042fe600000018a8 */
        /* <DEDUP_REMOVED lines=18> */
[----:B------:R-:W5:Y:S03]  /*29d0*/  LDSM.16.M88.4 R28, [R232+0x2800] ;  /* 0x00280000e81c783b */ /* 0x000f660000000200 */
[C---:B--2---:R-:W-:Y:S08]  /*29e0*/  HMMA.16816.F32 R160, R20.reuse, R64, R128 ;  /* 0x0000004014a0723c */ /* 0x044ff00000001880 */
[C---:B----4-:R-:W-:Y:S08]  /*29f0*/  HMMA.16816.F32 R172, R20.reuse, R72, R140 ;  /* 0x0000004814ac723c */ /* 0x050ff0000000188c */
[C---:B------:R-:W-:Y:S01]  /*2a00*/  HMMA.16816.F32 R128, R20.reuse, R70, R12 ;  /* 0x000000461480723c */ /* 0x040fe2000000180c */
[----:B------:R-:W2:Y:S07]  /*2a10*/  LDSM.16.M88.4 R12, [R236+0x7100] ;  /* 0x00710000ec0c783b */ /* 0x000eae0000000200 */
[----:B------:R-:W-:Y:S01]  /*2a20*/  HMMA.16816.F32 R140, R20, R88, R44 ;  /* 0x00000058148c723c */ /* 0x000fe2000000182c */
[----:B------:R-:W4:Y:S01]  /*2a30*/  LDSM.16.M88.4 R44, [R232+0x800] ;  /* 0x00080000e82c783b */ /* 0x000f220000000200 */
[----:B------:R-:W-:-:S06]  /*2a40*/  DEPBAR.LE SB0, 0x0 ;  /* 0x000080000000791a */ /* 0x000fcc0000000000 */
[C---:B------:R-:W-:Y:S08]  /*2a50*/  HMMA.16816.F32 R164, R20.reuse, R68, R132 ;  /* 0x0000004414a4723c */ /* 0x040ff00000001884 */
[C---:B------:R-:W-:Y:S08]  /*2a60*/  HMMA.16816.F32 R148, R20.reuse, R56, R96 ;  /* 0x000000381494723c */ /* 0x040ff00000001860 */
[C---:B------:R-:W-:Y:S08]  /*2a70*/  HMMA.16816.F32 R132, R20.reuse, R74, R104 ;  /* 0x0000004a1484723c */ /* 0x040ff00000001868 */
[C---:B------:R-:W-:Y:S08]  /*2a80*/  HMMA.16816.F32 R144, R20.reuse, R52, R92 ;  /* 0x000000341490723c */ /* 0x040ff0000000185c */
[----:B------:R-:W-:Y:S08]  /*2a90*/  HMMA.16816.F32 R104, R20, R90, R100 ;  /* 0x0000005a1468723c */ /* 0x000ff00000001864 */
[----:B------:R-:W-:Y:S08]  /*2aa0*/  HMMA.16816.F32 R96, R16, R74, R84 ;  /* 0x0000004a1060723c */ /* 0x000ff00000001854 */
[----:B------:R-:W-:Y:S08]  /*2ab0*/  HMMA.16816.F32 R152, R20, R60, R124 ;  /* 0x0000003c1498723c */ /* 0x000ff0000000187c */
        /* <DEDUP_REMOVED lines=12> */
[----:B------:R-:W-:Y:S08]  /*2b80*/  HMMA.16816.F32 R108, R20, R54, R108 ;  /* 0x00000036146c723c */ /* 0x000ff0000000186c */
[C---:B------:R-:W-:Y:S08]  /*2b90*/  HMMA.16816.F32 R56, R16.reuse, R52, R200 ;  /* 0x000000341038723c */ /* 0x040ff000000018c8 */
[C---:B------:R-:W-:Y:S08]  /*2ba0*/  HMMA.16816.F32 R52, R16.reuse, R54, R180 ;  /* 0x000000361034723c */ /* 0x040ff000000018b4 */
[C---:B------:R-:W-:Y:S08]  /*2bb0*/  HMMA.16816.F32 R20, R16.reuse, R88, R208 ;  /* 0x000000581014723c */ /* 0x040ff000000018d0 */
[----:B------:R-:W-:Y:S08]  /*2bc0*/  HMMA.16816.F32 R16, R16, R90, R176 ;  /* 0x0000005a1010723c */ /* 0x000ff000000018b0 */
[C---:B-1----:R-:W-:Y:S08]  /*2bd0*/  HMMA.16816.F32 R172, R8.reuse, R48, R172 ;  /* 0x0000003008ac723c */ /* 0x042ff000000018ac */
[C---:B------:R-:W-:Y:S08]  /*2be0*/  HMMA.16816.F32 R132, R8.reuse, R50, R132 ;  /* 0x000000320884723c */ /* 0x040ff00000001884 */
[C---:B------:R-:W-:Y:S08]  /*2bf0*/  HMMA.16816.F32 R168, R8.reuse, R36, R152 ;  /* 0x0000002408a8723c */ /* 0x040ff00000001898 */
[C---:B-----5:R-:W-:Y:S08]  /*2c00*/  HMMA.16816.F32 R144, R8.reuse, R28, R144 ;  /* 0x0000001c0890723c */ /* 0x060ff00000001890 */
[----:B------:R-:W-:Y:S08]  /*2c10*/  HMMA.16816.F32 R108, R8, R30, R108 ;  /* 0x0000001e086c723c */ /* 0x000ff0000000186c */
[C---:B--2---:R-:W-:Y:S08]  /*2c20*/  HMMA.16816.F32 R100, R12.reuse, R48, R100 ;  /* 0x000000300c64723c */ /* 0x044ff00000001864 */
[C---:B------:R-:W-:Y:S08]  /*2c30*/  HMMA.16816.F32 R96, R12.reuse, R50, R96 ;  /* 0x000000320c60723c */ /* 0x040ff00000001860 */
[C---:B------:R-:W-:Y:S08]  /*2c40*/  HMMA.16816.F32 R56, R12.reuse, R28, R56 ;  /* 0x0000001c0c38723c */ /* 0x040ff00000001838 */
[----:B------:R-:W-:Y:S08]  /*2c50*/  HMMA.16816.F32 R52, R12, R30, R52 ;  /* 0x0000001e0c34723c */ /* 0x000ff00000001834 */
        /* <DEDUP_REMOVED lines=21> */
[----:B---3--:R-:W-:Y:S02]  /*2db0*/  IMAD.U32 R2, RZ, RZ, UR10 ;  /* 0x0000000aff027e24 */ /* 0x008fe4000f8e00ff */
        /* <DEDUP_REMOVED lines=37> */
[----:B------:R-:W1:Y:S01]  /*3010*/  SHFL.IDX PT, R19, R2, 0x3, 0x181f ;  /* 0x00781f0002137f89 */ /* 0x000e6200000e0000 */
        /* <DEDUP_REMOVED lines=9> */
[----:B------:R-:W-:-:S03]  /*30b0*/  IADD3 R10, P3, R13, R246, RZ ;  /* 0x000000f60d0a7210 */ /* 0x000fc60007f7e0ff */
        /* <DEDUP_REMOVED lines=13> */
.L_x_831:
[----:B---3--:R-:W-:Y:S01]  /*3190*/  LOP3.LUT R2, R138, 0xffffffe0, RZ, 0xc0, !PT ;  /* 0xffffffe08a027812 */ /* 0x008fe200078ec0ff */
[----:B-1----:R-:W-:Y:S01]  /*31a0*/  IMAD.MOV.U32 R6, RZ, RZ, -0x2 ;  /* 0xfffffffeff067424 */ /* 0x002fe200078e00ff */
[----:B------:R-:W-:Y:S01]  /*31b0*/  STL [R1+0x18], R234 ;  /* 0x000018ea01007387 */ /* 0x000fe20000100800 */
[----:B------:R-:W-:Y:S02]  /*31c0*/  IMAD.SHL.U32 R228, R0, 0x2, RZ ;  /* 0x0000000200e47824 */ /* 0x000fe400078e00ff */
[----:B------:R-:W-:Y:S01]  /*31d0*/  IMAD.IADD R2, R224, 0x1, -R2 ;  /* 0x00000001e0027824 */ /* 0x000fe200078e0a02 */
[----:B------:R-:W-:Y:S01]  /*31e0*/  STL [R1+0x14], R233 ;  /* 0x000014e901007387 */ /* 0x000fe20000100800 */
[----:B------:R-:W-:Y:S01]  /*31f0*/  IMAD R231, R3, 0x2, R228 ;  /* 0x0000000203e77824 */ /* 0x000fe200078e02e4 */
[----:B------:R-:W-:-:S02]  /*3200*/  LEA R229, R4, R228, 0x1 ;  /* 0x000000e404e57211 */ /* 0x000fc400078e08ff */
[----:B------:R-:W-:Y:S01]  /*3210*/  SHF.R.S32.HI R5, RZ, 0x1f, R2 ;  /* 0x0000001fff057819 */ /* 0x000fe20000011402 */
[----:B------:R-:W-:Y:S02]  /*3220*/  STL [R1+0x10], R232 ;  /* 0x000010e801007387 */ /* 0x000fe40000100800 */
[----:B------:R-:W-:Y:S01]  /*3230*/  IMAD R230, R3, 0x2, R229 ;  /* 0x0000000203e67824 */ /* 0x000fe200078e02e5 */
[----:B------:R-:W-:Y:S01]  /*3240*/  LEA.HI R5, R5, R2, RZ, 0x2 ;  /* 0x0000000205057211 */ /* 0x000fe200078f10ff */
[----:B------:R1:W-:Y:S03]  /*3250*/  STL [R1+0xc], R139 ;  /* 0x00000c8b01007387 */ /* 0x0003e60000100800 */
[----:B------:R-:W-:Y:S01]  /*3260*/  LOP3.LUT R5, R5, 0x7ffffffc, RZ, 0xc0, !PT ;  /* 0x7ffffffc05057812 */ /* 0x000fe200078ec0ff */
[----:B------:R-:W-:Y:S04]  /*3270*/  LDSM.16.MT88.4 R40, [R230+0x100] ;  /* 0x00010000e628783b */ /* 0x000fe80000004200 */
[----:B------:R-:W-:Y:S01]  /*3280*/  IMAD.IADD R2, R2, 0x1, -R5 ;  /* 0x0000000102027824 */ /* 0x000fe200078e0a05 */
[----:B------:R-:W0:Y:S03]  /*3290*/  LDGDEPBAR ;  /* 0x00000000000079af */ /* 0x000e260000000000 */
[----:B------:R-:W-:-:S05]  /*32a0*/  IMAD R2, R2, R6, UR18 ;  /* 0x0000001202027e24 */ /* 0x000fca000f8e0206 */
[C---:B------:R-:W-:Y:S02]  /*32b0*/  ISETP.GT.AND P1, PT, R2.reuse, RZ, PT ;  /* 0x000000ff0200720c */ /* 0x040fe40003f24270 */
[----:B------:R-:W-:Y:S02]  /*32c0*/  ISETP.GT.AND P3, PT, R2, 0x1, PT ;  /* 0x000000010200780c */ /* 0x000fe40003f64270 */
        /* <DEDUP_REMOVED lines=10> */
[----:B------:R-:W-:Y:S02]  /*3370*/  FMNMX.FTZ R5, R10, R25, !PT ;  /* 0x000000190a057209 */ /* 0x000fe40007810000 */
[----:B------:R-:W-:Y:S02]  /*3380*/  FMNMX.FTZ R6, R11, R12, !PT ;  /* 0x0000000c0b067209 */ /* 0x000fe40007810000 */
[----:B------:R-:W-:Y:S02]  /*3390*/  FSEL R16, R175, -INF , P3 ;  /* 0xff800000af107808 */ /* 0x000fe40001800000 */
[----:B------:R-:W-:Y:S02]  /*33a0*/  FSEL R33, R103, -INF , P3 ;  /* 0xff80000067217808 */ /* 0x000fe40001800000 */
[----:B------:R-:W-:Y:S02]  /*33b0*/  FSEL R17, R134, -INF , P2 ;  /* 0xff80000086117808 */ /* 0x000fe40001000000 */
[----:B------:R-:W-:-:S02]  /*33c0*/  ISETP.GT.AND P3, PT, R2, 0x10, PT ;  /* 0x000000100200780c */ /* 0x000fc40003f64270 */
        /* <DEDUP_REMOVED lines=16> */
[----:B------:R-:W-:Y:S02]  /*34d0*/  FSEL R113, R51, -INF , P2 ;  /* 0xff80000033717808 */ /* 0x000fe40001000000 */
[----:B------:R-:W-:-:S02]  /*34e0*/  FSEL R97, R49, -INF , P2 ;  /* 0xff80000031617808 */ /* 0x000fc40001000000 */
        /* <DEDUP_REMOVED lines=12> */
[----:B------:R-:W-:Y:S02]  /*35b0*/  FSEL R121, R162, -INF , P2 ;  /* 0xff800000a2797808 */ /* 0x000fe40001000000 */
[----:B------:R-:W-:Y:S02]  /*35c0*/  FSEL R117, R160, -INF , P2 ;  /* 0xff800000a0757808 */ /* 0x000fe40001000000 */
[----:B------:R-:W-:Y:S02]  /*35d0*/  ISETP.GT.AND P3, PT, R2, 0x28, PT ;  /* 0x000000280200780c */ /* 0x000fe40003f64270 */
[----:B------:R-:W-:Y:S02]  /*35e0*/  FSEL R129, R82, -INF , P2 ;  /* 0xff80000052817808 */ /* 0x000fe40001000000 */
[----:B------:R-:W-:Y:S02]  /*35f0*/  FSEL R116, R80, -INF , P2 ;  /* 0xff80000050747808 */ /* 0x000fe40001000000 */
[----:B------:R-:W-:-:S02]  /*3600*/  FMNMX.FTZ R5, R96, R5, !PT ;  /* 0x0000000560057209 */ /* 0x000fc40007810000 */
[----:B------:R-:W-:Y:S02]  /*3610*/  FMNMX.FTZ R6, R36, R6, !PT ;  /* 0x0000000624067209 */ /* 0x000fe40007810000 */
[----:B------:R-:W-:Y:S02]  /*3620*/  ISETP.GT.AND P2, PT, R2, 0x29, PT ;  /* 0x000000290200780c */ /* 0x000fe40003f44270 */
        /* <DEDUP_REMOVED lines=44> */
[----:B------:R-:W-:Y:S02]  /*38f0*/  ISETP.GT.AND P1, PT, R2, 0x48, PT ;  /* 0x000000480200780c */ /* 0x000fe40003f24270 */
[----:B------:R-:W-:-:S02]  /*3900*/  FSEL R183, R67, -INF , P2 ;  /* 0xff80000043b77808 */ /* 0x000fc40001000000 */
[----:B------:R-:W-:Y:S02]  /*3910*/  FSEL R150, R65, -INF , P2 ;  /* 0xff80000041967808 */ /* 0x000fe40001000000 */
        /* <DEDUP_REMOVED lines=13> */
[----:B------:R-:W-:Y:S02]  /*39f0*/  FMNMX.FTZ R5, R126, R5, !PT ;  /* 0x000000057e057209 */ /* 0x000fe40007810000 */
[----:B------:R-:W-:Y:S02]  /*3a00*/  FMNMX.FTZ R6, R118, R6, !PT ;  /* 0x0000000676067209 */ /* 0x000fe40007810000 */
[----:B------:R-:W-:Y:S02]  /*3a10*/  ISETP.GT.AND P2, PT, R2, 0x58, PT ;  /* 0x000000580200780c */ /* 0x000fe40003f44270 */
[----:B------:R-:W-:-:S02]  /*3a20*/  FMNMX.FTZ R7, R24, R7, !PT ;  /* 0x0000000718077209 */ /* 0x000fc40007810000 */
[----:B------:R-:W-:Y:S02]  /*3a30*/  FSEL R171, R148, -INF , P3 ;  /* 0xff80000094ab7808 */ /* 0x000fe40001800000 */
[----:B------:R-:W-:Y:S02]  /*3a40*/  FSEL R146, R145, -INF , P1 ;  /* 0xff80000091927808 */ /* 0x000fe40000800000 */
        /* <DEDUP_REMOVED lines=28> */
[----:B-1----:R-:W-:Y:S02]  /*3c10*/  FSEL R139, R22, -INF , P2 ;  /* 0xff800000168b7808 */ /* 0x002fe40001000000 */
[----:B------:R-:W-:Y:S02]  /*3c20*/  FSEL R233, R20, -INF , P2 ;  /* 0xff80000014e97808 */ /* 0x000fe40001000000 */
[C---:B------:R-:W-:Y:S02]  /*3c30*/  ISETP.GT.AND P1, PT, R2.reuse, 0x61, PT ;  /* 0x000000610200780c */ /* 0x040fe40003f24270 */
[C---:B------:R-:W-:Y:S02]  /*3c40*/  ISETP.GT.AND P3, PT, R2.reuse, 0x68, PT ;  /* 0x000000680200780c */ /* 0x040fe40003f64270 */
[----:B------:R-:W-:Y:S02]  /*3c50*/  ISETP.GT.AND P2, PT, R2, 0x69, PT ;  /* 0x000000690200780c */ /* 0x000fe40003f44270 */
        /* <DEDUP_REMOVED lines=33> */
[----:B------:R-:W-:Y:S01]  /*3e70*/  FSEL R188, R176, -INF , P3 ;  /* 0xff800000b0bc7808 */ /* 0x000fe20001800000 */
[----:B------:R-:W-:Y:S01]  /*3e80*/  IMAD.MOV.U32 R176, RZ, RZ, R8 ;  /* 0x000000ffffb07224 */ /* 0x000fe200078e0008 */
        /* <DEDUP_REMOVED lines=9> */
[----:B------:R-:W-:Y:S02]  /*3f20*/  FSEL R192, R141, -INF , P1 ;  /* 0xff8000008dc07808 */ /* 0x000fe40000800000 */
[----:B------:R-:W-:Y:S02]  /*3f30*/  FSEL R205, R21, -INF , P1 ;  /* 0xff80000015cd7808 */ /* 0x000fe40000800000 */
[----:B------:R-:W-:Y:S02]  /*3f40*/  FMNMX.FTZ R137, R233, R137, !PT ;  /* 0x00000089e9897209 */ /* 0x000fe40007810000 */
[----:B------:R-:W-:Y:S02]  /*3f50*/  FMNMX.FTZ R2, R201, R2, !PT ;  /* 0x00000002c9027209 */ /* 0x000fe40007810000 */
[----:B------:R-:W-:Y:S02]  /*3f60*/  FMNMX.FTZ R5, R180, R5, !PT ;  /* 0x00000005b4057209 */ /* 0x000fe40007810000 */
[----:B------:R-:W-:-:S02]  /*3f70*/  FMNMX.FTZ R6, R115, R6, !PT ;  /* 0x0000000673067209 */ /* 0x000fc40007810000 */
        /* <DEDUP_REMOVED lines=44> */
[----:B------:R-:W-:-:S03]  /*4240*/  FMNMX.FTZ R6, R162, R6, !PT ;  /* 0x00000006a2067209 */ /* 0x000fc60007810000 */
[----:B------:R-:W-:Y:S01]  /*4250*/  LDSM.16.MT88.4 R28, [R229+0x100] ;  /* 0x00010000e51c783b */ /* 0x000fe20000004200 */
        /* <DEDUP_REMOVED lines=21> */
[----:B------:R1:W-:Y:S01]  /*43b0*/  MUFU.EX2 R178, R2 ;  /* 0x0000000200b27308 */ /* 0x0003e20000000800 */
[----:B--2---:R-:W-:Y:S02]  /*43c0*/  FMNMX.FTZ R8, R8, R10, !PT ;  /* 0x0000000a08087209 */ /* 0x004fe40007810000 */
[----:B-1----:R-:W-:Y:S01]  /*43d0*/  FMNMX.FTZ R2, R9, R5, !PT ;  /* 0x0000000509027209 */ /* 0x002fe20007810000 */
[--C-:B------:R-:W-:Y:S02]  /*43e0*/  FFMA.FTZ R5, R12, c[0x0][0x2d0], -R6.reuse ;  /* 0x0000b4000c057a23 */ /* 0x100fe40000010806 */
[----:B------:R-:W-:Y:S01]  /*43f0*/  FFMA.FTZ R9, R13, c[0x0][0x2d0], -R6 ;  /* 0x0000b4000d097a23 */ /* 0x000fe20000010806 */
[C---:B------:R-:W-:Y:S01]  /*4400*/  FSETP.NEU.FTZ.AND P1, PT, R2.reuse, -INF , PT ;  /* 0xff8000000200780b */ /* 0x040fe20003f3d000 */
[----:B------:R1:W-:Y:S08]  /*4410*/  MUFU.EX2 R177, R5 ;  /* 0x0000000500b17308 */ /* 0x0003f00000000800 */
        /* <DEDUP_REMOVED lines=33> */
[----:B------:R-:W1:Y:S02]  /*4630*/  LDSM.16.MT88.4 R24, [R228+0x900] ;  /* 0x00090000e418783b */ /* 0x000e640000004200 */
[----:B------:R2:W3:Y:S02]  /*4640*/  MUFU.EX2 R163, R3 ;  /* 0x0000000300a37308 */ /* 0x0004e40000000800 */
[C---:B------:R-:W-:Y:S08]  /*4650*/  HMMA.16816.F32 R68, R8.reuse, R22, RZ ;  /* 0x000000160844723c */ /* 0x040ff000000018ff */
[----:B------:R-:W-:Y:S01]  /*4660*/  HMMA.16816.F32 R60, R8, R18, RZ ;  /* 0x00000012083c723c */ /* 0x000fe200000018ff */
[----:B--2---:R-:W-:Y:S01]  /*4670*/  FFMA.FTZ R3, R32, c[0x0][0x2d0], -R0 ;  /* 0x0000b40020037a23 */ /* 0x004fe20000010800 */
[----:B---3--:R-:W-:-:S06]  /*4680*/  F2FP.PACK_AB R14, R163, R196 ;  /* 0x000000c4a30e723e */ /* 0x008fcc00000000ff */
[C---:B------:R-:W-:Y:S01]  /*4690*/  HMMA.16816.F32 R52, R8.reuse, R30, RZ ;  /* 0x0000001e0834723c */ /* 0x040fe200000018ff */
[----:B------:R2:W-:Y:S07]  /*46a0*/  MUFU.EX2 R223, R3 ;  /* 0x0000000300df7308 */ /* 0x0005ee0000000800 */
[----:B------:R-:W-:Y:S01]  /*46b0*/  HMMA.16816.F32 R44, R8, R42, RZ ;  /* 0x0000002a082c723c */ /* 0x000fe200000018ff */
[----:B--2---:R-:W-:-:S04]  /*46c0*/  FFMA.FTZ R3, R33, c[0x0][0x2d0], -R0 ;  /* 0x0000b40021037a23 */ /* 0x004fc80000010800 */
[----:B------:R2:W3:Y:S02]  /*46d0*/  MUFU.EX2 R220, R3 ;  /* 0x0000000300dc7308 */ /* 0x0004e40000000800 */
[----:B--2---:R-:W-:Y:S01]  /*46e0*/  FFMA.FTZ R3, R34, c[0x0][0x2d0], -R0 ;  /* 0x0000b40022037a23 */ /* 0x004fe20000010800 */
[----:B---3--:R-:W-:-:S05]  /*46f0*/  F2FP.PACK_AB R13, R220, R223 ;  /* 0x000000dfdc0d723e */ /* 0x008fca00000000ff */
[----:B------:R2:W-:Y:S02]  /*4700*/  MUFU.EX2 R222, R3 ;  /* 0x0000000300de7308 */ /* 0x0005e40000000800 */
[----:B--2---:R-:W-:Y:S02]  /*4710*/  FFMA.FTZ R3, R35, c[0x0][0x2d0], -R0 ;  /* 0x0000b40023037a23 */ /* 0x004fe40000010800 */
[----:B------:R-:W-:Y:S04]  /*4720*/  LDSM.16.MT88.4 R32, [R230+0x900] ;  /* 0x00090000e620783b */ /* 0x000fe80000004200 */
        /* <DEDUP_REMOVED lines=11> */
[----:B--2---:R-:W-:Y:S01]  /*47e0*/  FFMA.FTZ R3, R38, c[0x0][0x2d0], -R6 ;  /* 0x0000b40026037a23 */ /* 0x004fe20000010806 */
[----:B----4-:R-:W-:-:S06]  /*47f0*/  F2FP.PACK_AB R8, R198, R4 ;  /* 0x00000004c608723e */ /* 0x010fcc00000000ff */
[C---:B------:R-:W-:Y:S01]  /*4800*/  HMMA.16816.F32 R16, R12.reuse, R40, RZ ;  /* 0x000000280c10723c */ /* 0x040fe200000018ff */
[----:B------:R2:W-:Y:S07]  /*4810*/  MUFU.EX2 R195, R3 ;  /* 0x0000000300c37308 */ /* 0x0005ee0000000800 */
[C---:B------:R-:W-:Y:S08]  /*4820*/  HMMA.16816.F32 R108, R12.reuse, R30, RZ ;  /* 0x0000001e0c6c723c */ /* 0x040ff000000018ff */
[----:B------:R-:W-:Y:S01]  /*4830*/  HMMA.16816.F32 R76, R12, R28, RZ ;  /* 0x0000001c0c4c723c */ /* 0x000fe200000018ff */
[----:B------:R-:W-:Y:S01]  /*4840*/  LDSM.16.MT88.4 R28, [R230+0x1100] ;  /* 0x00110000e61c783b */ /* 0x000fe20000004200 */
[----:B--2---:R-:W-:-:S03]  /*4850*/  FFMA.FTZ R3, R39, c[0x0][0x2d0], -R6 ;  /* 0x0000b40027037a23 */ /* 0x004fc60000010806 */
[----:B------:R-:W2:Y:S01]  /*4860*/  LDSM.16.MT88.4 R36, [R231+0x900] ;  /* 0x00090000e724783b */ /* 0x000ea20000004200 */
[----:B------:R4:W1:Y:S02]  /*4870*/  MUFU.EX2 R189, R3 ;  /* 0x0000000300bd7308 */ /* 0x0008640000000800 */
[----:B----4-:R-:W-:Y:S01]  /*4880*/  FFMA.FTZ R3, R92, c[0x0][0x2d0], -R5 ;  /* 0x0000b4005c037a23 */ /* 0x010fe20000010805 */
[----:B-1----:R-:W-:-:S05]  /*4890*/  F2FP.PACK_AB R10, R189, R195 ;  /* 0x000000c3bd0a723e */ /* 0x002fca00000000ff */
[----:B------:R1:W-:Y:S02]  /*48a0*/  MUFU.EX2 R206, R3 ;  /* 0x0000000300ce7308 */ /* 0x0003e40000000800 */
[----:B-1----:R-:W-:-:S06]  /*48b0*/  FFMA.FTZ R3, R93, c[0x0][0x2d0], -R5 ;  /* 0x0000b4005d037a23 */ /* 0x002fcc0000010805 */
        /* <DEDUP_REMOVED lines=9> */
[C---:B------:R-:W-:Y:S08]  /*4950*/  HMMA.16816.F32 R140, R8.reuse, R24, R72 ;  /* 0x00000018088c723c */ /* 0x040ff00000001848 */
[----:B---3--:R-:W-:Y:S01]  /*4960*/  HMMA.16816.F32 R92, R8, R20, R56 ;  /* 0x00000014085c723c */ /* 0x008fe20000001838 */
[----:B-1----:R-:W-:-:S04]  /*4970*/  FFMA.FTZ R3, R97, c[0x0][0x2d0], -R7 ;  /* 0x0000b40061037a23 */ /* 0x002fc80000010807 */
[----:B------:R1:W3:Y:S03]  /*4980*/  MUFU.EX2 R218, R3 ;  /* 0x0000000300da7308 */ /* 0x0002e60000000800 */
[C---:B------:R-:W-:Y:S08]  /*4990*/  HMMA.16816.F32 R72, R8.reuse, R32, R48 ;  /* 0x000000200848723c */ /* 0x040ff00000001830 */
[----:B------:R-:W-:Y:S01]  /*49a0*/  HMMA.16816.F32 R68, R8, R26, R68 ;  /* 0x0000001a0844723c */ /* 0x000fe20000001844 */
[----:B-1----:R-:W-:-:S07]  /*49b0*/  FFMA.FTZ R3, R104, c[0x0][0x2d0], -R7 ;  /* 0x0000b40068037a23 */ /* 0x002fce0000010807 */
[----:B------:R-:W-:Y:S01]  /*49c0*/  HMMA.16816.F32 R44, R8, R34, R44 ;  /* 0x00000022082c723c */ /* 0x000fe2000000182c */
[----:B------:R1:W-:Y:S07]  /*49d0*/  MUFU.EX2 R215, R3 ;  /* 0x0000000300d77308 */ /* 0x0003ee0000000800 */
[----:B------:R-:W-:Y:S01]  /*49e0*/  HMMA.16816.F32 R96, R12, R42, RZ ;  /* 0x0000002a0c60723c */ /* 0x000fe200000018ff */
[----:B------:R-:W-:Y:S01]  /*49f0*/  LDSM.16.MT88.4 R12, [R231+0x1100] ;  /* 0x00110000e70c783b */ /* 0x000fe20000004200 */
[----:B-1----:R-:W-:-:S06]  /*4a00*/  FFMA.FTZ R3, R105, c[0x0][0x2d0], -R7 ;  /* 0x0000b40069037a23 */ /* 0x002fcc0000010807 */
[C---:B--2---:R-:W-:Y:S01]  /*4a10*/  HMMA.16816.F32 R104, R8.reuse, R36, R64 ;  /* 0x000000240868723c */ /* 0x044fe20000001840 */
[----:B------:R1:W2:Y:S07]  /*4a20*/  MUFU.EX2 R217, R3 ;  /* 0x0000000300d97308 */ /* 0x0002ae0000000800 */
[C---:B------:R-:W-:Y:S08]  /*4a30*/  HMMA.16816.F32 R64, R8.reuse, R38, R60 ;  /* 0x000000260840723c */ /* 0x040ff0000000183c */
[----:B------:R-:W-:Y:S01]  /*4a40*/  HMMA.16816.F32 R60, R8, R22, R52 ;  /* 0x00000016083c723c */ /* 0x000fe20000001834 */
[----:B-1----:R-:W-:-:S02]  /*4a50*/  FFMA.FTZ R3, R112, c[0x0][0x2d0], -R0 ;  /* 0x0000b40070037a23 */ /* 0x002fc40000010800 */
[----:B------:R-:W-:Y:S02]  /*4a60*/  IMAD.MOV.U32 R112, RZ, RZ, R205 ;  /* 0x000000ffff707224 */ /* 0x000fe400078e00cd */
[----:B------:R1:W-:Y:S02]  /*4a70*/  MUFU.EX2 R205, R3 ;  /* 0x0000000300cd7308 */ /* 0x0003e40000000800 */
[----:B---3--:R-:W-:Y:S02]  /*4a80*/  F2FP.PACK_AB R8, R218, R219 ;  /* 0x000000dbda08723e */ /* 0x008fe400000000ff */
[----:B--2---:R-:W-:Y:S01]  /*4a90*/  F2FP.PACK_AB R10, R217, R215 ;  /* 0x000000d7d90a723e */ /* 0x004fe200000000ff */
[----:B-1----:R-:W-:Y:S02]  /*4aa0*/  FFMA.FTZ R3, R113, c[0x0][0x2d0], -R0 ;  /* 0x0000b40071037a23 */ /* 0x002fe40000010800 */
[----:B------:R-:W-:Y:S02]  /*4ab0*/  IMAD.MOV.U32 R113, RZ, RZ, R206 ;  /* 0x000000ffff717224 */ /* 0x000fe400078e00ce */
[----:B------:R1:W2:Y:S02]  /*4ac0*/  MUFU.EX2 R207, R3 ;  /* 0x0000000300cf7308 */ /* 0x0002a40000000800 */
[----:B-1----:R-:W-:Y:S01]  /*4ad0*/  FFMA.FTZ R3, R114, c[0x0][0x2d0], -R0 ;  /* 0x0000b40072037a23 */ /* 0x002fe20000010800 */
[----:B--2---:R-:W-:Y:S01]  /*4ae0*/  F2FP.PACK_AB R9, R207, R205 ;  /* 0x000000cdcf09723e */ /* 0x004fe200000000ff */
[----:B------:R-:W-:-:S04]  /*4af0*/  IMAD.MOV.U32 R114, RZ, RZ, R204 ;  /* 0x000000ffff727224 */ /* 0x000fc800078e00cc */
        /* <DEDUP_REMOVED lines=10> */
[----:B-1----:R-:W-:Y:S01]  /*4ba0*/  FFMA.FTZ R3, R117, c[0x0][0x2d0], -R6 ;  /* 0x0000b40075037a23 */ /* 0x002fe20000010806 */
[----:B------:R-:W-:-:S05]  /*4bb0*/  MOV R117, R201 ;  /* 0x000000c900757202 */ /* 0x000fca0000000f00 */
[----:B------:R-:W-:Y:S01]  /*4bc0*/  IMAD.MOV.U32 R102, RZ, RZ, R116 ;  /* 0x000000ffff667224 */ /* 0x000fe200078e0074 */
[----:B------:R1:W-:Y:S01]  /*4bd0*/  MUFU.EX2 R203, R3 ;  /* 0x0000000300cb7308 */ /* 0x0003e20000000800 */
[C---:B------:R-:W-:Y:S01]  /*4be0*/  HMMA.16816.F32 R48, R8.reuse, R24, R84 ;  /* 0x000000180830723c */ /* 0x040fe20000001854 */
[----:B------:R-:W-:Y:S01]  /*4bf0*/  IMAD.MOV.U32 R103, RZ, RZ, R117 ;  /* 0x000000ffff677224 */ /* 0x000fe200078e0075 */
[----:B------:R-:W-:Y:S01]  /*4c00*/  MOV R116, R252 ;  /* 0x000000fc00747202 */ /* 0x000fe20000000f00 */
[----:B------:R-:W-:Y:S02]  /*4c10*/  IMAD.MOV.U32 R117, RZ, RZ, R195 ;  /* 0x000000ffff757224 */ /* 0x000fe400078e00c3 */
[----:B------:R-:W-:Y:S01]  /*4c20*/  IMAD.MOV.U32 R101, RZ, RZ, R112 ;  /* 0x000000ffff657224 */ /* 0x000fe200078e0070 */
[----:B------:R-:W-:Y:S01]  /*4c30*/  MOV R112, R190 ;  /* 0x000000be00707202 */ /* 0x000fe20000000f00 */
[----:B------:R-:W-:Y:S01]  /*4c40*/  IMAD.MOV.U32 R100, RZ, RZ, R115 ;  /* 0x000000ffff647224 */ /* 0x000fe200078e0073 */
[----:B------:R-:W-:Y:S01]  /*4c50*/  HMMA.16816.F32 R84, R8, R32, R16 ;  /* 0x000000200854723c */ /* 0x000fe20000001810 */
[----:B------:R-:W2:Y:S01]  /*4c60*/  LDSM.16.MT88.4 R16, [R228+0x1100] ;  /* 0x00110000e410783b */ /* 0x000ea20000004200 */
[----:B-1----:R-:W-:-:S06]  /*4c70*/  FFMA.FTZ R3, R118, c[0x0][0x2d0], -R6 ;  /* 0x0000b40076037a23 */ /* 0x002fcc0000010806 */
[C---:B------:R-:W-:Y:S01]  /*4c80*/  HMMA.16816.F32 R40, R8.reuse, R26, R88 ;  /* 0x0000001a0828723c */ /* 0x040fe20000001858 */
[----:B------:R-:W-:Y:S01]  /*4c90*/  IMAD.MOV.U32 R118, RZ, RZ, R200 ;  /* 0x000000ffff767224 */ /* 0x000fe200078e00c8 */
[----:B------:R-:W1:Y:S01]  /*4ca0*/  LDSM.16.MT88.4 R24, [R229+0x1100] ;  /* 0x00110000e518783b */ /* 0x000e620000004200 */
[----:B------:R3:W4:Y:S05]  /*4cb0*/  MUFU.EX2 R204, R3 ;  /* 0x0000000300cc7308 */ /* 0x00072a0000000800 */
[C---:B------:R-:W-:Y:S07]  /*4cc0*/  HMMA.16816.F32 R56, R8.reuse, R22, R108 ;  /* 0x000000160838723c */ /* 0x040fee000000186c */
[----:B------:R-:W-:Y:S01]  /*4cd0*/  IMAD.MOV.U32 R111, RZ, RZ, R192 ;  /* 0x000000ffff6f7224 */ /* 0x000fe200078e00c0 */
[----:B------:R-:W-:Y:S01]  /*4ce0*/  HMMA.16816.F32 R76, R8, R20, R76 ;  /* 0x00000014084c723c */ /* 0x000fe2000000184c */
[----:B------:R-:W-:-:S02]  /*4cf0*/  IMAD.MOV.U32 R110, RZ, RZ, R189 ;  /* 0x000000ffff6e7224 */ /* 0x000fc400078e00bd */
[----:B---3--:R-:W-:Y:S02]  /*4d00*/  FFMA.FTZ R3, R119, c[0x0][0x2d0], -R6 ;  /* 0x0000b40077037a23 */ /* 0x008fe40000010806 */
[----:B------:R-:W-:Y:S02]  /*4d10*/  IMAD.MOV.U32 R119, RZ, RZ, R199 ;  /* 0x000000ffff777224 */ /* 0x000fe400078e00c7 */
[----:B------:R3:W-:Y:S01]  /*4d20*/  MUFU.EX2 R202, R3 ;  /* 0x0000000300ca7308 */ /* 0x0007e20000000800 */
[----:B------:R-:W-:Y:S01]  /*4d30*/  IMAD.MOV.U32 R109, RZ, RZ, R188 ;  /* 0x000000ffff6d7224 */ /* 0x000fe200078e00bc */
[----:B------:R-:W-:Y:S07]  /*4d40*/  HMMA.16816.F32 R32, R8, R34, R96 ;  /* 0x000000220820723c */ /* 0x000fee0000001860 */
[----:B----4-:R-:W-:Y:S01]  /*4d50*/  F2FP.PACK_AB R8, R204, R203 ;  /* 0x000000cbcc08723e */ /* 0x010fe200000000ff */
[----:B------:R-:W-:-:S02]  /*4d60*/  IMAD.MOV.U32 R96, RZ, RZ, R100 ;  /* 0x000000ffff607224 */ /* 0x000fc400078e0064 */
[----:B------:R-:W-:Y:S02]  /*4d70*/  IMAD.MOV.U32 R99, RZ, RZ, R161 ;  /* 0x000000ffff637224 */ /* 0x000fe400078e00a1 */
[----:B------:R-:W-:Y:S02]  /*4d80*/  IMAD.MOV.U32 R98, RZ, RZ, R103 ;  /* 0x000000ffff627224 */ /* 0x000fe400078e0067 */
[----:B---3--:R-:W-:Y:S02]  /*4d90*/  FFMA.FTZ R3, R120, c[0x0][0x2d0], -R6 ;  /* 0x0000b40078037a23 */ /* 0x008fe40000010806 */
[----:B------:R-:W-:Y:S02]  /*4da0*/  IMAD.MOV.U32 R120, RZ, RZ, R197 ;  /* 0x000000ffff787224 */ /* 0x000fe400078e00c5 */
[----:B------:R3:W4:Y:S01]  /*4db0*/  MUFU.EX2 R201, R3 ;  /* 0x0000000300c97308 */ /* 0x0007220000000800 */
[----:B------:R-:W-:Y:S02]  /*4dc0*/  IMAD.MOV.U32 R103, RZ, RZ, R167 ;  /* 0x000000ffff677224 */ /* 0x000fe400078e00a7 */
[----:B------:R-:W-:-:S02]  /*4dd0*/  IMAD.MOV.U32 R97, RZ, RZ, R176 ;  /* 0x000000ffff617224 */ /* 0x000fc400078e00b0 */
[--C-:B---3--:R-:W-:Y:S01]  /*4de0*/  FFMA.FTZ R3, R121, c[0x0][0x2d0], -R5.reuse ;  /* 0x0000b40079037a23 */ /* 0x108fe20000010805 */
[----:B----4-:R-:W-:Y:S01]  /*4df0*/  F2FP.PACK_AB R10, R201, R202 ;  /* 0x000000cac90a723e */ /* 0x010fe200000000ff */
[----:B------:R-:W-:Y:S02]  /*4e00*/  IMAD.MOV.U32 R121, RZ, RZ, R198 ;  /* 0x000000ffff797224 */ /* 0x000fe400078e00c6 */
[----:B------:R3:W-:Y:S02]  /*4e10*/  MUFU.EX2 R200, R3 ;  /* 0x0000000300c87308 */ /* 0x0007e40000000800 */
[----:B---3--:R-:W-:Y:S02]  /*4e20*/  FFMA.FTZ R3, R122, c[0x0][0x2d0], -R5 ;  /* 0x0000b4007a037a23 */ /* 0x008fe40000010805 */
[----:B------:R-:W-:-:S04]  /*4e30*/  IMAD.MOV.U32 R122, RZ, RZ, R113 ;  /* 0x000000ffff7a7224 */ /* 0x000fc800078e0071 */
[----:B------:R3:W4:Y:S01]  /*4e40*/  MUFU.EX2 R199, R3 ;  /* 0x0000000300c77308 */ /* 0x0007220000000800 */
[----:B------:R-:W-:Y:S02]  /*4e50*/  IMAD.MOV.U32 R113, RZ, RZ, R191 ;  /* 0x000000ffff717224 */ /* 0x000fe400078e00bf */
[----:B---3--:R-:W-:Y:S01]  /*4e60*/  FFMA.FTZ R3, R123, c[0x0][0x2d0], -R5 ;  /* 0x0000b4007b037a23 */ /* 0x008fe20000010805 */
[----:B------:R-:W-:Y:S01]  /*4e70*/  MOV R123, R118 ;  /* 0x00000076007b7202 */ /* 0x000fe20000000f00 */
[----:B------:R-:W-:Y:S01]  /*4e80*/  IMAD.MOV.U32 R118, RZ, RZ, R194 ;  /* 0x000000ffff767224 */ /* 0x000fe200078e00c2 */
[----:B----4-:R-:W-:Y:S02]  /*4e90*/  F2FP.PACK_AB R9, R199, R200 ;  /* 0x000000c8c709723e */ /* 0x010fe400000000ff */
[----:B------:R3:W-:Y:S01]  /*4ea0*/  MUFU.EX2 R198, R3 ;  /* 0x0000000300c67308 */ /* 0x0007e20000000800 */
[----:B------:R-:W-:Y:S02]  /*4eb0*/  IMAD.MOV.U32 R100, RZ, RZ, R123 ;  /* 0x000000ffff647224 */ /* 0x000fe400078e007b */
[----:B------:R-:W-:-:S02]  /*4ec0*/  IMAD.MOV.U32 R123, RZ, RZ, R162 ;  /* 0x000000ffff7b7224 */ /* 0x000fc400078e00a2 */
[----:B---3--:R-:W-:Y:S02]  /*4ed0*/  FFMA.FTZ R3, R124, c[0x0][0x2d0], -R5 ;  /* 0x0000b4007c037a23 */ /* 0x008fe40000010805 */
[----:B------:R-:W-:Y:S02]  /*4ee0*/  IMAD.MOV.U32 R124, RZ, RZ, R114 ;  /* 0x000000ffff7c7224 */ /* 0x000fe400078e0072 */
[----:B------:R3:W4:Y:S02]  /*4ef0*/  MUFU.EX2 R197, R3 ;  /* 0x0000000300c57308 */ /* 0x0007240000000800 */
[----:B---3--:R-:W-:Y:S01]  /*4f00*/  FFMA.FTZ R3, R126, c[0x0][0x2d0], -R7 ;  /* 0x0000b4007e037a23 */ /* 0x008fe20000010807 */
[----:B----4-:R-:W-:Y:S01]  /*4f10*/  F2FP.PACK_AB R11, R197, R198 ;  /* 0x000000c6c50b723e */ /* 0x010fe200000000ff */
[----:B------:R-:W-:-:S04]  /*4f20*/  IMAD.MOV.U32 R126, RZ, RZ, R196 ;  /* 0x000000ffff7e7224 */ /* 0x000fc800078e00c4 */
[----:B------:R3:W4:Y:S02]  /*4f30*/  MUFU.EX2 R196, R3 ;  /* 0x0000000300c47308 */ /* 0x0007240000000800 */
[C---:B--2---:R-:W-:Y:S08]  /*4f40*/  HMMA.16816.F32 R80, R8.reuse, R18, R68 ;  /* 0x000000120850723c */ /* 0x044ff00000001844 */
[----:B------:R-:W-:Y:S01]  /*4f50*/  HMMA.16816.F32 R68, R8, R14, R64 ;  /* 0x0000000e0844723c */ /* 0x000fe20000001840 */
[----:B---3--:R-:W-:-:S02]  /*4f60*/  FFMA.FTZ R3, R125, c[0x0][0x2d0], -R7 ;  /* 0x0000b4007d037a23 */ /* 0x008fc40000010807 */
[----:B------:R-:W-:Y:S02]  /*4f70*/  IMAD.MOV.U32 R125, RZ, RZ, R119 ;  /* 0x000000ffff7d7224 */ /* 0x000fe400078e0077 */
[----:B------:R2:W-:Y:S01]  /*4f80*/  MUFU.EX2 R195, R3 ;  /* 0x0000000300c37308 */ /* 0x0005e20000000800 */
[----:B------:R-:W-:Y:S02]  /*4f90*/  IMAD.MOV.U32 R119, RZ, RZ, R193 ;  /* 0x000000ffff777224 */ /* 0x000fe400078e00c1 */
[C---:B-1----:R-:W-:Y:S08]  /*4fa0*/  HMMA.16816.F32 R64, R8.reuse, R26, R60 ;  /* 0x0000001a0840723c */ /* 0x042ff0000000183c */
[----:B------:R-:W-:Y:S01]  /*4fb0*/  HMMA.16816.F32 R140, R8, R16, R140 ;  /* 0x00000010088c723c */ /* 0x000fe2000000188c */
[----:B--2---:R-:W-:-:S07]  /*4fc0*/  FFMA.FTZ R3, R127, c[0x0][0x2d0], -R7 ;  /* 0x0000b4007f037a23 */ /* 0x004fce0000010807 */
[----:B------:R-:W-:Y:S01]  /*4fd0*/  HMMA.16816.F32 R104, R8, R12, R104 ;  /* 0x0000000c0868723c */ /* 0x000fe20000001868 */
[----:B------:R-:W-:Y:S01]  /*4fe0*/  IMAD.MOV.U32 R127, RZ, RZ, R102 ;  /* 0x000000ffff7f7224 */ /* 0x000fe200078e0066 */
[----:B------:R1:W2:Y:S01]  /*4ff0*/  MUFU.EX2 R194, R3 ;  /* 0x0000000300c27308 */ /* 0x0002a20000000800 */
[----:B------:R-:W-:-:S05]  /*5000*/  MOV R102, R163 ;  /* 0x000000a300667202 */ /* 0x000fca0000000f00 */
[C---:B------:R-:W-:Y:S08]  /*5010*/  HMMA.16816.F32 R92, R8.reuse, R24, R92 ;  /* 0x00000018085c723c */ /* 0x040ff0000000185c */
[----:B------:R-:W-:Y:S01]  /*5020*/  HMMA.16816.F32 R88, R8, R28, R72 ;  /* 0x0000001c0858723c */ /* 0x000fe20000001848 */
[----:B-1----:R-:W-:Y:S02]  /*5030*/  FFMA.FTZ R3, R128, c[0x0][0x2d0], -R7 ;  /* 0x0000b40080037a23 */ /* 0x002fe40000010807 */
[----:B------:R-:W-:-:S02]  /*5040*/  IMAD.MOV.U32 R128, RZ, RZ, R110 ;  /* 0x000000ffff807224 */ /* 0x000fc400078e006e */
[----:B------:R1:W-:Y:S03]  /*5050*/  MUFU.EX2 R193, R3 ;  /* 0x0000000300c17308 */ /* 0x0003e60000000800 */
[----:B------:R-:W-:Y:S07]  /*5060*/  HMMA.16816.F32 R60, R8, R30, R44 ;  /* 0x0000001e083c723c */ /* 0x000fee000000182c */
[----:B----4-:R-:W-:-:S02]  /*5070*/  F2FP.PACK_AB R8, R196, R251 ;  /* 0x000000fbc408723e */ /* 0x010fc400000000ff */
[----:B--2---:R-:W-:Y:S01]  /*5080*/  F2FP.PACK_AB R10, R194, R195 ;  /* 0x000000c3c20a723e */ /* 0x004fe200000000ff */
[----:B-1----:R-:W-:Y:S02]  /*5090*/  FFMA.FTZ R3, R129, c[0x0][0x2d0], -R0 ;  /* 0x0000b40081037a23 */ /* 0x002fe40000010800 */
[----:B------:R-:W-:Y:S02]  /*50a0*/  IMAD.MOV.U32 R129, RZ, RZ, R112 ;  /* 0x000000ffff817224 */ /* 0x000fe400078e0070 */
[----:B------:R1:W-:Y:S02]  /*50b0*/  MUFU.EX2 R252, R3 ;  /* 0x0000000300fc7308 */ /* 0x0003e40000000800 */
[----:B-1----:R-:W-:Y:S02]  /*50c0*/  FFMA.FTZ R3, R130, c[0x0][0x2d0], -R0 ;  /* 0x0000b40082037a23 */ /* 0x002fe40000010800 */
[----:B------:R-:W-:-:S04]  /*50d0*/  IMAD.MOV.U32 R130, RZ, RZ, R102 ;  /* 0x000000ffff827224 */ /* 0x000fc800078e0066 */
[----:B------:R1:W2:Y:S01]  /*50e0*/  MUFU.EX2 R192, R3 ;  /* 0x0000000300c07308 */ /* 0x0002a20000000800 */
[----:B------:R-:W-:Y:S02]  /*50f0*/  IMAD.MOV.U32 R102, RZ, RZ, R123 ;  /* 0x000000ffff667224 */ /* 0x000fe400078e007b */
[----:B------:R-:W-:Y:S02]  /*5100*/  IMAD.MOV.U32 R123, RZ, RZ, R179 ;  /* 0x000000ffff7b7224 */ /* 0x000fe400078e00b3 */
[----:B-1----:R-:W-:Y:S01]  /*5110*/  FFMA.FTZ R3, R131, c[0x0][0x2d0], -R0 ;  /* 0x0000b40083037a23 */ /* 0x002fe20000010800 */
[----:B--2---:R-:W-:Y:S01]  /*5120*/  F2FP.PACK_AB R9, R192, R252 ;  /* 0x000000fcc009723e */ /* 0x004fe200000000ff */
[----:B------:R-:W-:Y:S01]  /*5130*/  IMAD.MOV.U32 R131, RZ, RZ, R100 ;  /* 0x000000ffff837224 */ /* 0x000fe200078e0064 */
[----:B------:R-:W-:Y:S01]  /*5140*/  MOV R100, R178 ;  /* 0x000000b200647202 */ /* 0x000fe20000000f00 */
[----:B------:R1:W-:Y:S02]  /*5150*/  MUFU.EX2 R191, R3 ;  /* 0x0000000300bf7308 */ /* 0x0003e40000000800 */
[----:B-1----:R-:W-:-:S06]  /*5160*/  FFMA.FTZ R3, R134, c[0x0][0x2d0], -R0 ;  /* 0x0000b40086037a23 */ /* 0x002fcc0000010800 */
[----:B------:R1:W2:Y:S02]  /*5170*/  MUFU.EX2 R189, R3 ;  /* 0x0000000300bd7308 */ /* 0x0002a40000000800 */
[----:B-1----:R-:W-:Y:S01]  /*5180*/  FFMA.FTZ R3, R133, c[0x0][0x2d0], -R7 ;  /* 0x0000b40085037a23 */ /* 0x002fe20000010807 */
[----:B--2---:R-:W-:-:S05]  /*5190*/  F2FP.PACK_AB R11, R189, R191 ;  /* 0x000000bfbd0b723e */ /* 0x004fca00000000ff */
[----:B------:R1:W-:Y:S02]  /*51a0*/  MUFU.EX2 R190, R3 ;  /* 0x0000000300be7308 */ /* 0x0003e40000000800 */
[C---:B------:R-:W-:Y:S07]  /*51b0*/  HMMA.16816.F32 R20, R8.reuse, R12, R52 ;  /* 0x0000000c0814723c */ /* 0x040fee0000001834 */
[----:B------:R-:W-:Y:S01]  /*51c0*/  IMAD.MOV.U32 R55, RZ, RZ, R165 ;  /* 0x000000ffff377224 */ /* 0x000fe200078e00a5 */
[----:B------:R-:W-:Y:S01]  /*51d0*/  HMMA.16816.F32 R36, R8, R14, R36 ;  /* 0x0000000e0824723c */ /* 0x000fe20000001824 */
[----:B------:R-:W-:Y:S01]  /*51e0*/  LDSM.16.MT88.4 R12, [R231+0x1900] ;  /* 0x00190000e70c783b */ /* 0x000fe20000004200 */
[----:B-1----:R-:W-:-:S04]  /*51f0*/  FFMA.FTZ R3, R132, c[0x0][0x2d0], -R7 ;  /* 0x0000b40084037a23 */ /* 0x002fc80000010807 */
[----:B------:R1:W-:Y:S02]  /*5200*/  MUFU.EX2 R188, R3 ;  /* 0x0000000300bc7308 */ /* 0x0003e40000000800 */
[C---:B------:R-:W-:Y:S08]  /*5210*/  HMMA.16816.F32 R44, R8.reuse, R18, R40 ;  /* 0x00000012082c723c */ /* 0x040ff00000001828 */
[----:B------:R-:W-:Y:S01]  /*5220*/  HMMA.16816.F32 R48, R8, R16, R48 ;  /* 0x000000100830723c */ /* 0x000fe20000001830 */
[----:B------:R-:W2:Y:S01]  /*5230*/  LDSM.16.MT88.4 R16, [R228+0x1900] ;  /* 0x00190000e410783b */ /* 0x000ea20000004200 */
[----:B-1----:R-:W-:-:S06]  /*5240*/  FFMA.FTZ R3, R138, c[0x0][0x2d0], -R6 ;  /* 0x0000b4008a037a23 */ /* 0x002fcc0000010806 */
[C---:B------:R-:W-:Y:S01]  /*5250*/  HMMA.16816.F32 R40, R8.reuse, R24, R76 ;  /* 0x000000180828723c */ /* 0x040fe2000000184c */
[----:B------:R1:W-:Y:S07]  /*5260*/  MUFU.EX2 R138, R3 ;  /* 0x00000003008a7308 */ /* 0x0003ee0000000800 */
[C---:B------:R-:W-:Y:S01]  /*5270*/  HMMA.16816.F32 R56, R8.reuse, R26, R56 ;  /* 0x0000001a0838723c */ /* 0x040fe20000001838 */
[----:B------:R-:W-:Y:S07]  /*5280*/  LDSM.16.MT88.4 R24, [R229+0x1900] ;  /* 0x00190000e518783b */ /* 0x000fee0000004200 */
[----:B------:R-:W-:Y:S01]  /*5290*/  HMMA.16816.F32 R84, R8, R28, R84 ;  /* 0x0000001c0854723c */ /* 0x000fe20000001854 */
[----:B-1----:R-:W-:-:S02]  /*52a0*/  FFMA.FTZ R3, R156, c[0x0][0x2d0], -R6 ;  /* 0x0000b4009c037a23 */ /* 0x002fc40000010806 */
[----:B------:R-:W-:Y:S02]  /*52b0*/  IMAD.MOV.U32 R156, RZ, RZ, R151 ;  /* 0x000000ffff9c7224 */ /* 0x000fe400078e0097 */
[----:B------:R1:W3:Y:S03]  /*52c0*/  MUFU.EX2 R134, R3 ;  /* 0x0000000300867308 */ /* 0x0002e60000000800 */
[----:B------:R-:W-:Y:S01]  /*52d0*/  HMMA.16816.F32 R72, R8, R30, R32 ;  /* 0x0000001e0848723c */ /* 0x000fe20000001820 */
[----:B------:R-:W4:Y:S04]  /*52e0*/  LDSM.16.MT88.4 R32, [R230+0x1900] ;  /* 0x00190000e620783b */ /* 0x000f280000004200 */
[----:B------:R-:W-:Y:S01]  /*52f0*/  LDSM.16.MT88.4 R28, [R230+0x2100] ;  /* 0x00210000e61c783b */ /* 0x000fe20000004200 */
[----:B-1----:R-:W-:Y:S01]  /*5300*/  FFMA.FTZ R3, R152, c[0x0][0x2d0], -R6 ;  /* 0x0000b40098037a23 */ /* 0x002fe20000010806 */
[----:B---3--:R-:W-:-:S02]  /*5310*/  F2FP.PACK_AB R8, R134, R138 ;  /* 0x0000008a8608723e */ /* 0x008fc400000000ff */
[----:B------:R-:W-:Y:S01]  /*5320*/  MOV R152, R166 ;  /* 0x000000a600987202 */ /* 0x000fe20000000f00 */
        /* <DEDUP_REMOVED lines=25> */
[----:B------:R1:W-:Y:S02]  /*54c0*/  MUFU.EX2 R110, R3 ;  /* 0x00000003006e7308 */ /* 0x0003e40000000800 */
[----:B-1----:R-:W-:-:S06]  /*54d0*/  FFMA.FTZ R3, R150, c[0x0][0x2d0], -R7 ;  /* 0x0000b40096037a23 */ /* 0x002fcc0000010807 */
[----:B------:R1:W-:Y:S02]  /*54e0*/  MUFU.EX2 R109, R3 ;  /* 0x00000003006d7308 */ /* 0x0003e40000000800 */
[----:B-1----:R-:W-:Y:S02]  /*54f0*/  FFMA.FTZ R3, R149, c[0x0][0x2d0], -R7 ;  /* 0x0000b40095037a23 */ /* 0x002fe40000010807 */
[C---:B------:R-:W-:Y:S04]  /*5500*/  HMMA.16816.F32 R148, R8.reuse, R18, R80 ;  /* 0x000000120894723c */ /* 0x040fe80000001850 */
[----:B------:R1:W-:Y:S04]  /*5510*/  MUFU.EX2 R108, R3 ;  /* 0x00000003006c7308 */ /* 0x0003e80000000800 */
[----:B------:R-:W-:Y:S01]  /*5520*/  HMMA.16816.F32 R80, R8, R26, R64 ;  /* 0x0000001a0850723c */ /* 0x000fe20000001840 */
[----:B-1----:R-:W-:-:S07]  /*5530*/  FFMA.FTZ R3, R160, c[0x0][0x2d0], -R0 ;  /* 0x0000b400a0037a23 */ /* 0x002fce0000010800 */
[----:B------:R-:W-:Y:S01]  /*5540*/  HMMA.16816.F32 R160, R8, R12, R104 ;  /* 0x0000000c08a0723c */ /* 0x000fe20000001868 */
[----:B------:R1:W-:Y:S02]  /*5550*/  MUFU.EX2 R106, R3 ;  /* 0x00000003006a7308 */ /* 0x0003e40000000800 */
[----:B-1----:R-:W-:-:S05]  /*5560*/  FFMA.FTZ R3, R164, c[0x0][0x2d0], -R0 ;  /* 0x0000b400a4037a23 */ /* 0x002fca0000010800 */
[C---:B------:R-:W-:Y:S01]  /*5570*/  HMMA.16816.F32 R164, R8.reuse, R14, R68 ;  /* 0x0000000e08a4723c */ /* 0x040fe20000001844 */
[----:B------:R1:W2:Y:S07]  /*5580*/  MUFU.EX2 R105, R3 ;  /* 0x0000000300697308 */ /* 0x0002ae0000000800 */
[----:B------:R-:W-:Y:S01]  /*5590*/  HMMA.16816.F32 R68, R8, R34, R60 ;  /* 0x000000220844723c */ /* 0x000fe2000000183c */
[----:B-1----:R-:W-:Y:S02]  /*55a0*/  FFMA.FTZ R3, R169, c[0x0][0x2d0], -R0 ;  /* 0x0000b400a9037a23 */ /* 0x002fe40000010800 */
[----:B------:R-:W-:-:S02]  /*55b0*/  IMAD.MOV.U32 R169, RZ, RZ, R98 ;  /* 0x000000ffffa97224 */ /* 0x000fc400078e0062 */
[----:B------:R1:W-:Y:S01]  /*55c0*/  MUFU.EX2 R104, R3 ;  /* 0x0000000300687308 */ /* 0x0003e20000000800 */
[----:B------:R-:W-:Y:S02]  /*55d0*/  IMAD.MOV.U32 R98, RZ, RZ, R177 ;  /* 0x000000ffff627224 */ /* 0x000fe400078e00b1 */
[----:B------:R-:W-:Y:S02]  /*55e0*/  HMMA.16816.F32 R176, R8, R24, R92 ;  /* 0x0000001808b0723c */ /* 0x000fe4000000185c */
[----:B------:R-:W-:-:S05]  /*55f0*/  IMAD.MOV.U32 R127, RZ, RZ, R98 ;  /* 0x000000ffff7f7224 */ /* 0x000fca00078e0062 */
[----:B------:R-:W-:Y:S02]  /*5600*/  F2FP.PACK_AB R8, R190, R193 ;  /* 0x000000c1be08723e */ /* 0x000fe400000000ff */
[----:B--2---:R-:W-:Y:S02]  /*5610*/  F2FP.PACK_AB R9, R105, R106 ;  /* 0x0000006a6909723e */ /* 0x004fe400000000ff */
[----:B------:R-:W-:Y:S01]  /*5620*/  F2FP.PACK_AB R10, R111, R188 ;  /* 0x000000bc6f0a723e */ /* 0x000fe200000000ff */
[----:B-1----:R-:W-:Y:S02]  /*5630*/  FFMA.FTZ R3, R170, c[0x0][0x2d0], -R0 ;  /* 0x0000b400aa037a23 */ /* 0x002fe40000010800 */
[----:B------:R-:W-:Y:S02]  /*5640*/  IMAD.MOV.U32 R170, RZ, RZ, R152 ;  /* 0x000000ffffaa7224 */ /* 0x000fe400078e0098 */
[----:B------:R-:W-:Y:S02]  /*5650*/  IMAD.MOV.U32 R152, RZ, RZ, R156 ;  /* 0x000000ffff987224 */ /* 0x000fe400078e009c */
[----:B------:R-:W-:Y:S01]  /*5660*/  IMAD.MOV.U32 R156, RZ, RZ, R99 ;  /* 0x000000ffff9c7224 */ /* 0x000fe200078e0063 */
[----:B------:R-:W-:-:S02]  /*5670*/  MOV R99, R103 ;  /* 0x0000006700637202 */ /* 0x000fc40000000f00 */
        /* <DEDUP_REMOVED lines=10> */
[----:B------:R-:W-:Y:S02]  /*5720*/  IMAD.MOV.U32 R124, RZ, RZ, R101 ;  /* 0x000000ffff7c7224 */ /* 0x000fe400078e0065 */
[C---:B------:R-:W-:Y:S01]  /*5730*/  HMMA.16816.F32 R52, R8.reuse, R12, R20 ;  /* 0x0000000c0834723c */ /* 0x040fe20000001814 */
[----:B------:R1:W-:Y:S01]  /*5740*/  MUFU.EX2 R101, R3 ;  /* 0x0000000300657308 */ /* 0x0003e20000000800 */
[----:B------:R-:W2:Y:S06]  /*5750*/  LDSM.16.MT88.4 R20, [R228+0x2100] ;  /* 0x00210000e414783b */ /* 0x000eac0000004200 */
[C---:B------:R-:W-:Y:S01]  /*5760*/  HMMA.16816.F32 R48, R8.reuse, R14, R36 ;  /* 0x0000000e0830723c */ /* 0x040fe20000001824 */
[----:B------:R-:W3:Y:S07]  /*5770*/  LDSM.16.MT88.4 R12, [R229+0x2100] ;  /* 0x00210000e50c783b */ /* 0x000eee0000004200 */
[----:B------:R-:W-:Y:S01]  /*5780*/  HMMA.16816.F32 R44, R8, R32, R84 ;  /* 0x00000020082c723c */ /* 0x000fe20000001854 */
[----:B-1----:R-:W-:Y:S01]  /*5790*/  FFMA.FTZ R3, R173, c[0x0][0x2d0], -R6 ;  /* 0x0000b400ad037a23 */ /* 0x002fe20000010806 */
[----:B------:R-:W-:-:S03]  /*57a0*/  MOV R173, R102 ;  /* 0x0000006600ad7202 */ /* 0x000fc60000000f00 */
[----:B------:R1:W4:Y:S03]  /*57b0*/  MUFU.EX2 R102, R3 ;  /* 0x0000000300667308 */ /* 0x0003260000000800 */
[C---:B------:R-:W-:Y:S08]  /*57c0*/  HMMA.16816.F32 R36, R8.reuse, R24, R40 ;  /* 0x000000180824723c */ /* 0x040ff00000001828 */
[----:B------:R-:W-:Y:S01]  /*57d0*/  HMMA.16816.F32 R40, R8, R26, R56 ;  /* 0x0000001a0828723c */ /* 0x000fe20000001838 */
[----:B------:R-:W2:Y:S01]  /*57e0*/  LDSM.16.MT88.4 R24, [R228+0x2900] ;  /* 0x00290000e418783b */ /* 0x000ea20000004200 */
[----:B-1----:R-:W-:-:S02]  /*57f0*/  FFMA.FTZ R3, R172, c[0x0][0x2d0], -R6 ;  /* 0x0000b400ac037a23 */ /* 0x002fc40000010806 */
[----:B------:R-:W-:-:S04]  /*5800*/  IMAD.MOV.U32 R172, RZ, RZ, R97 ;  /* 0x000000ffffac7224 */ /* 0x000fc800078e0061 */
[----:B------:R-:W-:Y:S01]  /*5810*/  HMMA.16816.F32 R32, R8, R34, R72 ;  /* 0x000000220820723c */ /* 0x000fe20000001848 */
[----:B------:R1:W-:Y:S06]  /*5820*/  MUFU.EX2 R100, R3 ;  /* 0x0000000300647308 */ /* 0x0003ec0000000800 */
[----:B----4-:R-:W-:Y:S01]  /*5830*/  F2FP.PACK_AB R8, R102, R101 ;  /* 0x000000656608723e */ /* 0x010fe200000000ff */
[----:B-1----:R-:W-:Y:S02]  /*5840*/  FFMA.FTZ R3, R174, c[0x0][0x2d0], -R6 ;  /* 0x0000b400ae037a23 */ /* 0x002fe40000010806 */
[----:B------:R-:W-:-:S02]  /*5850*/  IMAD.MOV.U32 R174, RZ, RZ, R99 ;  /* 0x000000ffffae7224 */ /* 0x000fc400078e0063 */
        /* <DEDUP_REMOVED lines=23> */
[C---:B------:R-:W-:Y:S08]  /*59d0*/  HMMA.16816.F32 R80, R8.reuse, R14, R80 ;  /* 0x0000000e0850723c */ /* 0x040ff00000001850 */
[----:B------:R-:W-:Y:S01]  /*59e0*/  HMMA.16816.F32 R76, R8, R28, R76 ;  /* 0x0000001c084c723c */ /* 0x000fe2000000184c */
[----:B-1----:R-:W-:-:S04]  /*59f0*/  FFMA.FTZ R3, R186, c[0x0][0x2d0], -R0 ;  /* 0x0000b400ba037a23 */ /* 0x002fc80000010800 */
[----:B------:R1:W3:Y:S03]  /*5a00*/  MUFU.EX2 R91, R3 ;  /* 0x00000003005b7308 */ /* 0x0002e60000000800 */
[----:B------:R-:W-:Y:S07]  /*5a10*/  HMMA.16816.F32 R68, R8, R30, R68 ;  /* 0x0000001e0844723c */ /* 0x000fee0000001844 */
[----:B------:R-:W-:-:S02]  /*5a20*/  F2FP.PACK_AB R8, R109, R110 ;  /* 0x0000006e6d08723e */ /* 0x000fc400000000ff */
[----:B--2---:R-:W-:Y:S02]  /*5a30*/  F2FP.PACK_AB R9, R93, R94 ;  /* 0x0000005e5d09723e */ /* 0x004fe400000000ff */
[----:B------:R-:W-:Y:S01]  /*5a40*/  F2FP.PACK_AB R10, R107, R108 ;  /* 0x0000006c6b0a723e */ /* 0x000fe200000000ff */
[----:B-1----:R-:W-:Y:S01]  /*5a50*/  FFMA.FTZ R3, R144, c[0x0][0x2d0], -R6 ;  /* 0x0000b40090037a23 */ /* 0x002fe20000010806 */
[----:B---3--:R-:W-:-:S03]  /*5a60*/  F2FP.PACK_AB R11, R91, R92 ;  /* 0x0000005c5b0b723e */ /* 0x008fc600000000ff */
        /* <DEDUP_REMOVED lines=34> */
[----:B-1----:R-:W-:Y:S02]  /*5c90*/  FFMA.FTZ R3, R174, c[0x0][0x2d0], -R7 ;  /* 0x0000b400ae037a23 */ /* 0x002fe40000010807 */
[----:B------:R-:W-:Y:S01]  /*5ca0*/  IMAD.MOV.U32 R174, RZ, RZ, R172 ;  /* 0x000000ffffae7224 */ /* 0x000fe200078e00ac */
[----:B------:R-:W-:-:S03]  /*5cb0*/  MOV R172, R173 ;  /* 0x000000ad00ac7202 */ /* 0x000fc60000000f00 */
[----:B------:R1:W-:Y:S01]  /*5cc0*/  MUFU.EX2 R72, R3 ;  /* 0x0000000300487308 */ /* 0x0003e20000000800 */
[----:B------:R-:W-:Y:S02]  /*5cd0*/  IMAD.MOV.U32 R173, RZ, RZ, R171 ;  /* 0x000000ffffad7224 */ /* 0x000fe400078e00ab */
[----:B------:R-:W-:Y:S02]  /*5ce0*/  IMAD.MOV.U32 R171, RZ, RZ, R168 ;  /* 0x000000ffffab7224 */ /* 0x000fe400078e00a8 */
[----:B------:R-:W-:Y:S02]  /*5cf0*/  IMAD.MOV.U32 R168, RZ, RZ, R170 ;  /* 0x000000ffffa87224 */ /* 0x000fe400078e00aa */
[----:B------:R-:W-:Y:S02]  /*5d00*/  IMAD.MOV.U32 R170, RZ, RZ, R169 ;  /* 0x000000ffffaa7224 */ /* 0x000fe400078e00a9 */
[----:B------:R-:W-:Y:S01]  /*5d10*/  IMAD.MOV.U32 R169, RZ, RZ, R159 ;  /* 0x000000ffffa97224 */ /* 0x000fe200078e009f */
[----:B------:R-:W-:Y:S01]  /*5d20*/  MOV R159, R155 ;  /* 0x0000009b009f7202 */ /* 0x000fe20000000f00 */
[----:B------:R-:W-:-:S02]  /*5d30*/  IMAD.MOV.U32 R155, RZ, RZ, R154 ;  /* 0x000000ffff9b7224 */ /* 0x000fc400078e009a */
[----:B------:R-:W-:Y:S01]  /*5d40*/  IMAD.MOV.U32 R154, RZ, RZ, R125 ;  /* 0x000000ffff9a7224 */ /* 0x000fe200078e007d */
[C---:B------:R-:W-:Y:S01]  /*5d50*/  HMMA.16816.F32 R140, R8.reuse, R24, R140 ;  /* 0x00000018088c723c */ /* 0x040fe2000000188c */
[----:B------:R-:W-:Y:S02]  /*5d60*/  IMAD.MOV.U32 R125, RZ, RZ, R234 ;  /* 0x000000ffff7d7224 */ /* 0x000fe400078e00ea */
[----:B-1----:R-:W-:Y:S01]  /*5d70*/  FFMA.FTZ R3, R174, c[0x0][0x2d0], -R7 ;  /* 0x0000b400ae037a23 */ /* 0x002fe20000010807 */
[----:B------:R1:W5:Y:S03]  /*5d80*/  LDL.LU R234, [R1+0x18] ;  /* 0x0000180001ea7983 */ /* 0x0003660000300800 */
[----:B------:R2:W-:Y:S01]  /*5d90*/  MUFU.EX2 R59, R3 ;  /* 0x00000003003b7308 */ /* 0x0005e20000000800 */
[----:B------:R-:W-:Y:S01]  /*5da0*/  HMMA.16816.F32 R148, R8, R26, R148 ;  /* 0x0000001a0894723c */ /* 0x000fe20000001894 */
[----:B--2---:R-:W-:-:S02]  /*5db0*/  FFMA.FTZ R3, R172, c[0x0][0x2d0], -R0 ;  /* 0x0000b400ac037a23 */ /* 0x004fc40000010800 */
[----:B------:R-:W-:Y:S02]  /*5dc0*/  IMAD.MOV.U32 R172, RZ, RZ, R173 ;  /* 0x000000ffffac7224 */ /* 0x000fe400078e00ad */
[----:B------:R-:W-:Y:S01]  /*5dd0*/  IMAD.MOV.U32 R173, RZ, RZ, R171 ;  /* 0x000000ffffad7224 */ /* 0x000fe200078e00ab */
[----:B------:R-:W-:Y:S01]  /*5de0*/  MOV R171, R168 ;  /* 0x000000a800ab7202 */ /* 0x000fe20000000f00 */
[----:B------:R2:W-:Y:S01]  /*5df0*/  MUFU.EX2 R58, R3 ;  /* 0x00000003003a7308 */ /* 0x0005e20000000800 */
[----:B------:R-:W-:Y:S02]  /*5e00*/  IMAD.MOV.U32 R168, RZ, RZ, R170 ;  /* 0x000000ffffa87224 */ /* 0x000fe400078e00aa */
[----:B------:R-:W-:Y:S02]  /*5e10*/  IMAD.MOV.U32 R170, RZ, RZ, R169 ;  /* 0x000000ffffaa7224 */ /* 0x000fe400078e00a9 */
[----:B------:R-:W-:Y:S02]  /*5e20*/  IMAD.MOV.U32 R169, RZ, RZ, R159 ;  /* 0x000000ffffa97224 */ /* 0x000fe400078e009f */
[----:B------:R-:W-:-:S02]  /*5e30*/  IMAD.MOV.U32 R159, RZ, RZ, R155 ;  /* 0x000000ffff9f7224 */ /* 0x000fc400078e009b */
[----:B------:R-:W-:Y:S01]  /*5e40*/  IMAD.MOV.U32 R155, RZ, RZ, R154 ;  /* 0x000000ffff9b7224 */ /* 0x000fe200078e009a */
[----:B------:R-:W-:Y:S01]  /*5e50*/  HMMA.16816.F32 R160, R8, R20, R160 ;  /* 0x0000001408a0723c */ /* 0x000fe200000018a0 */
[----:B------:R-:W-:Y:S01]  /*5e60*/  MOV R154, R123 ;  /* 0x0000007b009a7202 */ /* 0x000fe20000000f00 */
[----:B------:R-:W-:Y:S02]  /*5e70*/  IMAD.MOV.U32 R123, RZ, RZ, R4 ;  /* 0x000000ffff7b7224 */ /* 0x000fe400078e0004 */
[----:B------:R-:W-:Y:S02]  /*5e80*/  IMAD.MOV.U32 R4, RZ, RZ, R233 ;  /* 0x000000ffff047224 */ /* 0x000fe400078e00e9 */
[----:B--2---:R-:W-:Y:S01]  /*5e90*/  FFMA.FTZ R3, R172, c[0x0][0x2d0], -R0 ;  /* 0x0000b400ac037a23 */ /* 0x004fe20000010800 */
[----:B------:R1:W5:Y:S01]  /*5ea0*/  LDL.LU R233, [R1+0x14] ;  /* 0x0000140001e97983 */ /* 0x0003620000300800 */
[----:B------:R-:W-:Y:S02]  /*5eb0*/  IMAD.MOV.U32 R172, RZ, RZ, R173 ;  /* 0x000000ffffac7224 */ /* 0x000fe400078e00ad */
[----:B------:R-:W-:Y:S01]  /*5ec0*/  IMAD.MOV.U32 R173, RZ, RZ, R171 ;  /* 0x000000ffffad7224 */ /* 0x000fe200078e00ab */
[----:B------:R2:W1:Y:S01]  /*5ed0*/  MUFU.EX2 R57, R3 ;  /* 0x0000000300397308 */ /* 0x0004620000000800 */
[----:B------:R-:W-:Y:S01]  /*5ee0*/  IMAD.MOV.U32 R171, RZ, RZ, R168 ;  /* 0x000000ffffab7224 */ /* 0x000fe200078e00a8 */
[----:B------:R-:W-:Y:S01]  /*5ef0*/  MOV R168, R170 ;  /* 0x000000aa00a87202 */ /* 0x000fe20000000f00 */
[----:B------:R-:W-:-:S02]  /*5f00*/  IMAD.MOV.U32 R170, RZ, RZ, R169 ;  /* 0x000000ffffaa7224 */ /* 0x000fc400078e00a9 */
[----:B------:R-:W-:Y:S01]  /*5f10*/  IMAD.MOV.U32 R169, RZ, RZ, R159 ;  /* 0x000000ffffa97224 */ /* 0x000fe200078e009f */
[C---:B------:R-:W-:Y:S01]  /*5f20*/  HMMA.16816.F32 R164, R8.reuse, R22, R164 ;  /* 0x0000001608a4723c */ /* 0x040fe200000018a4 */
[----:B------:R-:W-:Y:S02]  /*5f30*/  IMAD.MOV.U32 R159, RZ, RZ, R155 ;  /* 0x000000ffff9f7224 */ /* 0x000fe400078e009b */
[----:B------:R-:W-:Y:S02]  /*5f40*/  IMAD.MOV.U32 R155, RZ, RZ, R154 ;  /* 0x000000ffff9b7224 */ /* 0x000fe400078e009a */
[----:B------:R-:W-:Y:S01]  /*5f50*/  IMAD.MOV.U32 R154, RZ, RZ, R124 ;  /* 0x000000ffff9a7224 */ /* 0x000fe200078e007c */
[----:B------:R-:W-:Y:S02]  /*5f60*/  MOV R124, R232 ;  /* 0x000000e8007c7202 */ /* 0x000fe40000000f00 */
[C---:B----4-:R-:W-:Y:S08]  /*5f70*/  HMMA.16816.F32 R176, R8.reuse, R16, R176 ;  /* 0x0000001008b0723c */ /* 0x050ff000000018b0 */
[----:B------:R-:W-:Y:S01]  /*5f80*/  HMMA.16816.F32 R180, R8, R18, R80 ;  /* 0x0000001208b4723c */ /* 0x000fe20000001850 */
[----:B--2---:R-:W-:Y:S01]  /*5f90*/  FFMA.FTZ R3, R172, c[0x0][0x2d0], -R0 ;  /* 0x0000b400ac037a23 */ /* 0x004fe20000010800 */
[----:B------:R2:W5:Y:S01]  /*5fa0*/  LDL.LU R232, [R1+0x10] ;  /* 0x0000100001e87983 */ /* 0x0005620000300800 */
[----:B------:R-:W-:-:S02]  /*5fb0*/  IMAD.MOV.U32 R172, RZ, RZ, R173 ;  /* 0x000000ffffac7224 */ /* 0x000fc400078e00ad */
[----:B------:R4:W-:Y:S01]  /*5fc0*/  MUFU.EX2 R56, R3 ;  /* 0x0000000300387308 */ /* 0x0009e20000000800 */
[----:B------:R-:W-:Y:S02]  /*5fd0*/  IMAD.MOV.U32 R173, RZ, RZ, R171 ;  /* 0x000000ffffad7224 */ /* 0x000fe400078e00ab */
[----:B------:R-:W-:Y:S02]  /*5fe0*/  IMAD.MOV.U32 R171, RZ, RZ, R168 ;  /* 0x000000ffffab7224 */ /* 0x000fe400078e00a8 */
[----:B------:R-:W-:Y:S01]  /*5ff0*/  IMAD.MOV.U32 R168, RZ, RZ, R169 ;  /* 0x000000ffffa87224 */ /* 0x000fe200078e00a9 */
[----:B------:R-:W-:Y:S01]  /*6000*/  HMMA.16816.F32 R76, R8, R12, R76 ;  /* 0x0000000c084c723c */ /* 0x000fe2000000184c */
[----:B------:R-:W-:Y:S01]  /*6010*/  IMAD.MOV.U32 R169, RZ, RZ, R159 ;  /* 0x000000ffffa97224 */ /* 0x000fe200078e009f */
[----:B------:R-:W-:Y:S01]  /*6020*/  MOV R159, R155 ;  /* 0x0000009b009f7202 */ /* 0x000fe20000000f00 */
[----:B------:R-:W-:Y:S02]  /*6030*/  IMAD.MOV.U32 R155, RZ, RZ, R154 ;  /* 0x000000ffff9b7224 */ /* 0x000fe400078e009a */
[----:B------:R-:W-:-:S02]  /*6040*/  IMAD.MOV.U32 R154, RZ, RZ, R157 ;  /* 0x000000ffff9a7224 */ /* 0x000fc400078e009d */
[----:B------:R-:W-:Y:S01]  /*6050*/  IMAD.MOV.U32 R157, RZ, RZ, R153 ;  /* 0x000000ffff9d7224 */ /* 0x000fe200078e0099 */
[----:B------:R-:W-:Y:S01]  /*6060*/  HMMA.16816.F32 R68, R8, R14, R68 ;  /* 0x0000000e0844723c */ /* 0x000fe20000001844 */
[----:B------:R-:W-:Y:S02]  /*6070*/  IMAD.MOV.U32 R153, RZ, RZ, R139 ;  /* 0x000000ffff997224 */ /* 0x000fe400078e008b */
[----:B----4-:R-:W-:Y:S01]  /*6080*/  FFMA.FTZ R3, R172, c[0x0][0x2d0], -R0 ;  /* 0x0000b400ac037a23 */ /* 0x010fe20000010800 */
[----:B------:R-:W-:Y:S01]  /*6090*/  MOV R186, R154 ;  /* 0x0000009a00ba7202 */ /* 0x000fe20000000f00 */
[----:B------:R-:W-:Y:S01]  /*60a0*/  FFMA.FTZ R4, R4, c[0x0][0x2d0], -R7 ;  /* 0x0000b40004047a23 */ /* 0x000fe20000010807 */
[----:B------:R2:W5:Y:S01]  /*60b0*/  LDL.LU R139, [R1+0xc] ;  /* 0x00000c00018b7983 */ /* 0x0005620000300800 */
[----:B------:R4:W4:Y:S01]  /*60c0*/  MUFU.EX2 R31, R3 ;  /* 0x00000003001f7308 */ /* 0x0009220000000800 */
[----:B---3--:R-:W-:Y:S01]  /*60d0*/  F2FP.PACK_AB R8, R73, R74 ;  /* 0x0000004a4908723e */ /* 0x008fe200000000ff */
[----:B------:R-:W-:Y:S01]  /*60e0*/  IMAD.MOV.U32 R184, RZ, RZ, R153 ;  /* 0x000000ffffb87224 */ /* 0x000fe200078e0099 */
[----:B-1----:R-:W-:Y:S01]  /*60f0*/  F2FP.PACK_AB R9, R57, R58 ;  /* 0x0000003a3909723e */ /* 0x002fe200000000ff */
[----:B------:R-:W-:Y:S01]  /*6100*/  IMAD.MOV.U32 R174, RZ, RZ, R156 ;  /* 0x000000ffffae7224 */ /* 0x000fe200078e009c */
[----:B------:R-:W-:Y:S01]  /*6110*/  F2FP.PACK_AB R10, R59, R72 ;  /* 0x000000483b0a723e */ /* 0x000fe200000000ff */
[----:B------:R-:W-:-:S02]  /*6120*/  IMAD.MOV.U32 R144, RZ, RZ, R155 ;  /* 0x000000ffff907224 */ /* 0x000fc400078e009b */
[----:B------:R-:W-:Y:S01]  /*6130*/  IMAD.MOV.U32 R172, RZ, RZ, R131 ;  /* 0x000000ffffac7224 */ /* 0x000fe200078e0083 */
[----:B------:R-:W-:Y:S01]  /*6140*/  MOV R83, R174 ;  /* 0x000000ae00537202 */ /* 0x000fe20000000f00 */
[----:B------:R-:W-:Y:S02]  /*6150*/  IMAD.MOV.U32 R185, RZ, RZ, R157 ;  /* 0x000000ffffb97224 */ /* 0x000fe400078e009d */
[----:B------:R-:W-:Y:S02]  /*6160*/  IMAD.MOV.U32 R82, RZ, RZ, R172 ;  /* 0x000000ffff527224 */ /* 0x000fe400078e00ac */
[----:B------:R-:W-:Y:S01]  /*6170*/  IMAD.MOV.U32 R172, RZ, RZ, R158 ;  /* 0x000000ffffac7224 */ /* 0x000fe200078e009e */
[----:B------:R-:W-:Y:S01]  /*6180*/  MOV R158, R126 ;  /* 0x0000007e009e7202 */ /* 0x000fe20000000f00 */
[----:B----4-:R-:W-:Y:S01]  /*6190*/  FFMA.FTZ R3, R173, c[0x0][0x2d0], -R6 ;  /* 0x0000b400ad037a23 */ /* 0x010fe20000010806 */
[----:B------:R-:W-:Y:S01]  /*61a0*/  F2FP.PACK_AB R11, R31, R56 ;  /* 0x000000381f0b723e */ /* 0x000fe200000000ff */
[----:B------:R-:W-:Y:S01]  /*61b0*/  IMAD.MOV.U32 R174, RZ, RZ, R127 ;  /* 0x000000ffffae7224 */ /* 0x000fe200078e007f */
[----:B------:R-:W-:Y:S01]  /*61c0*/  MOV R173, R130 ;  /* 0x0000008200ad7202 */ /* 0x000fe20000000f00 */
[----:B------:R1:W-:Y:S01]  /*61d0*/  MUFU.EX2 R29, R3 ;  /* 0x00000003001d7308 */ /* 0x0003e20000000800 */
[----:B------:R-:W-:-:S02]  /*61e0*/  IMAD.MOV.U32 R157, RZ, RZ, R116 ;  /* 0x000000ffff9d7224 */ /* 0x000fc400078e0074 */
[----:B------:R-:W-:Y:S01]  /*61f0*/  IMAD.MOV.U32 R175, RZ, RZ, R152 ;  /* 0x000000ffffaf7224 */ /* 0x000fe200078e0098 */
[C---:B------:R-:W-:Y:S01]  /*6200*/  HMMA.16816.F32 R64, R8.reuse, R24, R64 ;  /* 0x000000180840723c */ /* 0x040fe20000001840 */
[----:B------:R-:W-:Y:S01]  /*6210*/  IMAD.MOV.U32 R81, RZ, RZ, R173 ;  /* 0x000000ffff517224 */ /* 0x000fe200078e00ad */
[----:B------:R-:W3:Y:S01]  /*6220*/  LDSM.16.MT88.4 R152, [R228+0x3100] ;  /* 0x00310000e498783b */ /* 0x000ee20000004200 */
[----:B------:R-:W-:Y:S02]  /*6230*/  IMAD.MOV.U32 R173, RZ, RZ, R125 ;  /* 0x000000ffffad7224 */ /* 0x000fe400078e007d */
[----:B------:R-:W-:Y:S02]  /*6240*/  IMAD.MOV.U32 R130, RZ, RZ, R119 ;  /* 0x000000ffff827224 */ /* 0x000fe400078e0077 */
[----:B------:R-:W-:Y:S01]  /*6250*/  IMAD.MOV.U32 R225, RZ, RZ, R175 ;  /* 0x000000ffffe17224 */ /* 0x000fe200078e00af */
[----:B------:R-:W-:Y:S01]  /*6260*/  HMMA.16816.F32 R48, R8, R22, R48 ;  /* 0x000000160830723c */ /* 0x000fe20000001830 */
[----:B------:R-:W-:-:S02]  /*6270*/  IMAD.MOV.U32 R156, RZ, RZ, R117 ;  /* 0x000000ffff9c7224 */ /* 0x000fc400078e0075 */
[----:B------:R-:W-:Y:S02]  /*6280*/  IMAD.MOV.U32 R131, RZ, RZ, R118 ;  /* 0x000000ffff837224 */ /* 0x000fe400078e0076 */
[----:B-1----:R-:W-:Y:S01]  /*6290*/  FFMA.FTZ R3, R171, c[0x0][0x2d0], -R6 ;  /* 0x0000b400ab037a23 */ /* 0x002fe20000010806 */
[----:B------:R-:W-:Y:S01]  /*62a0*/  LDSM.16.MT88.4 R116, [R229+0x3100] ;  /* 0x00310000e574783b */ /* 0x000fe20000004200 */
[----:B------:R-:W-:Y:S01]  /*62b0*/  IMAD.MOV.U32 R226, RZ, RZ, R156 ;  /* 0x000000ffffe27224 */ /* 0x000fe200078e009c */
[----:B------:R-:W-:Y:S01]  /*62c0*/  HMMA.16816.F32 R52, R8, R20, R52 ;  /* 0x000000140834723c */ /* 0x000fe20000001834 */
[----:B------:R1:W-:Y:S01]  /*62d0*/  MUFU.EX2 R30, R3 ;  /* 0x00000003001e7308 */ /* 0x0003e20000000800 */
[----:B------:R-:W-:Y:S02]  /*62e0*/  IMAD.MOV.U32 R212, RZ, RZ, R131 ;  /* 0x000000ffffd47224 */ /* 0x000fe400078e0083 */
[----:B------:R-:W-:Y:S02]  /*62f0*/  IMAD.MOV.U32 R209, RZ, RZ, R128 ;  /* 0x000000ffffd17224 */ /* 0x000fe400078e0080 */
[----:B------:R-:W-:-:S02]  /*6300*/  IMAD.MOV.U32 R211, RZ, RZ, R129 ;  /* 0x000000ffffd37224 */ /* 0x000fc400078e0081 */
[C---:B------:R-:W-:Y:S01]  /*6310*/  HMMA.16816.F32 R44, R8.reuse, R12, R44 ;  /* 0x0000000c082c723c */ /* 0x040fe2000000182c */
[----:B------:R4:W-:Y:S06]  /*6320*/  MUFU.EX2 R20, R4 ;  /* 0x0000000400147308 */ /* 0x0009ec0000000800 */
[----:B------:R-:W-:Y:S01]  /*6330*/  FFMA.FTZ R12, R216, c[0x0][0x2d0], -R0 ;  /* 0x0000b400d80c7a23 */ /* 0x000fe20000010800 */
[----:B------:R-:W-:Y:S01]  /*6340*/  HMMA.16816.F32 R60, R8, R26, R60 ;  /* 0x0000001a083c723c */ /* 0x000fe2000000183c */
[----:B-1----:R-:W-:-:S04]  /*6350*/  FFMA.FTZ R3, R168, c[0x0][0x2d0], -R6 ;  /* 0x0000b400a8037a23 */ /* 0x002fc80000010806 */
[----:B------:R1:W-:Y:S03]  /*6360*/  MUFU.EX2 R28, R3 ;  /* 0x00000003001c7308 */ /* 0x0003e60000000800 */
[----:B------:R-:W-:Y:S01]  /*6370*/  HMMA.16816.F32 R36, R8, R16, R36 ;  /* 0x000000100824723c */ /* 0x000fe20000001824 */
[----:B----4-:R-:W-:-:S07]  /*6380*/  FFMA.FTZ R4, R186, c[0x0][0x2d0], -R7 ;  /* 0x0000b400ba047a23 */ /* 0x010fce0000010807 */
[----:B------:R-:W-:Y:S01]  /*6390*/  HMMA.16816.F32 R40, R8, R18, R40 ;  /* 0x000000120828723c */ /* 0x000fe20000001828 */
[----:B------:R-:W-:Y:S01]  /*63a0*/  LDSM.16.MT88.4 R16, [R230+0x3100] ;  /* 0x00310000e610783b */ /* 0x000fe20000004200 */
[----:B-1----:R-:W-:Y:S02]  /*63b0*/  FFMA.FTZ R3, R170, c[0x0][0x2d0], -R6 ;  /* 0x0000b400aa037a23 */ /* 0x002fe40000010806 */
[----:B------:R-:W-:-:S04]  /*63c0*/  FFMA.FTZ R6, R221, c[0x0][0x2d0], -R0 ;  /* 0x0000b400dd067a23 */ /* 0x000fc80000010800 */
[----:B------:R-:W-:Y:S01]  /*63d0*/  HMMA.16816.F32 R32, R8, R14, R32 ;  /* 0x0000000e0820723c */ /* 0x000fe20000001820 */
[----:B------:R1:W4:Y:S08]  /*63e0*/  MUFU.EX2 R25, R3 ;  /* 0x0000000300197308 */ /* 0x0003300000000800 */
[----:B------:R2:W-:Y:S01]  /*63f0*/  MUFU.EX2 R14, R4 ;  /* 0x00000004000e7308 */ /* 0x0005e20000000800 */
[----:B-1----:R-:W-:-:S07]  /*6400*/  FFMA.FTZ R3, R169, c[0x0][0x2d0], -R5 ;  /* 0x0000b400a9037a23 */ /* 0x002fce0000010805 */
[----:B------:R-:W-:Y:S01]  /*6410*/  MUFU.EX2 R11, R12 ;  /* 0x0000000c000b7308 */ /* 0x000fe20000000800 */
[----:B------:R-:W1:Y:S01]  /*6420*/  LDSM.16.MT88.4 R168, [R231+0x3100] ;  /* 0x00310000e7a8783b */ /* 0x000e620000004200 */
[----:B----4-:R-:W-:Y:S01]  /*6430*/  F2FP.PACK_AB R186, R25, R28 ;  /* 0x0000001c19ba723e */ /* 0x010fe200000000ff */
[----:B--2---:R-:W-:-:S05]  /*6440*/  FADD.FTZ R4, R223, R220 ;  /* 0x000000dcdf047221 */ /* 0x004fca0000010000 */
[----:B------:R2:W-:Y:S08]  /*6450*/  MUFU.EX2 R24, R3 ;  /* 0x0000000300187308 */ /* 0x0005f00000000800 */
[----:B------:R-:W-:Y:S01]  /*6460*/  MUFU.EX2 R10, R6 ;  /* 0x00000006000a7308 */ /* 0x000fe20000000800 */
[----:B--2---:R-:W-:-:S07]  /*6470*/  FFMA.FTZ R3, R210, c[0x0][0x2d0], -R5 ;  /* 0x0000b400d2037a23 */ /* 0x004fce0000010805 */
[----:B------:R2:W4:Y:S02]  /*6480*/  MUFU.EX2 R23, R3 ;  /* 0x0000000300177308 */ /* 0x0005240000000800 */
[----:B--2---:R-:W-:-:S06]  /*6490*/  FFMA.FTZ R3, R213, c[0x0][0x2d0], -R5 ;  /* 0x0000b400d5037a23 */ /* 0x004fcc0000010805 */
[----:B------:R2:W-:Y:S02]  /*64a0*/  MUFU.EX2 R22, R3 ;  /* 0x0000000300167308 */ /* 0x0005e40000000800 */
[----:B--2---:R-:W-:Y:S02]  /*64b0*/  FFMA.FTZ R3, R224, c[0x0][0x2d0], -R5 ;  /* 0x0000b400e0037a23 */ /* 0x004fe40000010805 */
[----:B------:R-:W-:Y:S01]  /*64c0*/  FFMA.FTZ R5, R184, c[0x0][0x2d0], -R0 ;  /* 0x0000b400b8057a23 */ /* 0x000fe20000010800 */
[----:B------:R-:W-:-:S03]  /*64d0*/  F2FP.PACK_AB R184, R30, R29 ;  /* 0x0000001d1eb8723e */ /* 0x000fc600000000ff */
[----:B------:R2:W1:Y:S01]  /*64e0*/  MUFU.EX2 R21, R3 ;  /* 0x0000000300157308 */ /* 0x0004620000000800 */
[----:B------:R-:W-:-:S07]  /*64f0*/  FFMA.FTZ R0, R214, c[0x0][0x2d0], -R0 ;  /* 0x0000b400d6007a23 */ /* 0x000fce0000010800 */
[----:B------:R3:W3:Y:S01]  /*6500*/  MUFU.EX2 R9, R5 ;  /* 0x0000000500097308 */ /* 0x0006e20000000800 */
[----:B--2---:R-:W-:-:S07]  /*6510*/  FFMA.FTZ R3, R144, c[0x0][0x2d0], -R7 ;  /* 0x0000b40090037a23 */ /* 0x004fce0000010807 */
[----:B------:R2:W2:Y:S01]  /*6520*/  MUFU.EX2 R12, R0 ;  /* 0x00000000000c7308 */ /* 0x0004a20000000800 */
[----:B------:R-:W-:Y:S01]  /*6530*/  FFMA.FTZ R7, R185, c[0x0][0x2d0], -R7 ;  /* 0x0000b400b9077a23 */ /* 0x000fe20000010807 */
[----:B----4-:R-:W-:Y:S02]  /*6540*/  F2FP.PACK_AB R185, R23, R24 ;  /* 0x0000001817b9723e */ /* 0x010fe400000000ff */
[----:B-1----:R-:W-:Y:S01]  /*6550*/  F2FP.PACK_AB R187, R21, R22 ;  /* 0x0000001615bb723e */ /* 0x002fe200000000ff */
[----:B---3--:R-:W-:-:S03]  /*6560*/  FADD.FTZ R5, R124, R227 ;  /* 0x000000e37c057221 */ /* 0x008fc60000010000 */
[----:B------:R1:W3:Y:S01]  /*6570*/  MUFU.EX2 R15, R3 ;  /* 0x00000003000f7308 */ /* 0x0002e20000000800 */
[----:B------:R-:W-:Y:S01]  /*6580*/  F2FP.PACK_AB R129, R10, R9 ;  /* 0x000000090a81723e */ /* 0x000fe200000000ff */
[----:B------:R-:W-:Y:S01]  /*6590*/  FADD.FTZ R6, R158, R5 ;  /* 0x000000059e067221 */ /* 0x000fe20000010000 */
[C---:B------:R-:W-:Y:S01]  /*65a0*/  HMMA.16816.F32 R140, R184.reuse, R152, R140 ;  /* 0x00000098b88c723c */ /* 0x040fe2000000188c */
[----:B------:R-:W-:Y:S02]  /*65b0*/  FADD.FTZ R5, R222, R4 ;  /* 0x00000004de057221 */ /* 0x000fe40000010000 */
[----:B--2---:R-:W-:Y:S02]  /*65c0*/  FADD.FTZ R0, R159, R173 ;  /* 0x000000ad9f007221 */ /* 0x004fe40000010000 */
[----:B------:R2:W4:Y:S01]  /*65d0*/  MUFU.EX2 R13, R7 ;  /* 0x00000007000d7308 */ /* 0x0005220000000800 */
[----:B------:R-:W-:Y:S02]  /*65e0*/  F2FP.PACK_AB R131, R12, R11 ;  /* 0x0000000b0c83723e */ /* 0x000fe400000000ff */
[----:B------:R-:W-:Y:S01]  /*65f0*/  HMMA.16816.F32 R148, R184, R154, R148 ;  /* 0x0000009ab894723c */ /* 0x000fe20000001894 */
[----:B-1----:R-:W-:Y:S01]  /*6600*/  FADD.FTZ R3, R172, R174 ;  /* 0x000000aeac037221 */ /* 0x002fe20000010000 */
[----:B---3--:R-:W-:-:S03]  /*6610*/  F2FP.PACK_AB R128, R15, R20 ;  /* 0x000000140f80723e */ /* 0x008fc600000000ff */
[----:B------:R-:W-:-:S03]  /*6620*/  FADD.FTZ R4, R157, R3 ;  /* 0x000000039d047221 */ /* 0x000fc60000010000 */
[C---:B------:R-:W-:Y:S01]  /*6630*/  HMMA.16816.F32 R160, R184.reuse, R168, R160 ;  /* 0x000000a8b8a0723c */ /* 0x040fe200000018a0 */
[----:B------:R-:W-:Y:S02]  /*6640*/  FADD.FTZ R3, R81, R6 ;  /* 0x0000000651037221 */ /* 0x000fe40000010000 */
[----:B------:R-:W-:Y:S02]  /*6650*/  FADD.FTZ R4, R83, R4 ;  /* 0x0000000453047221 */ /* 0x000fe40000010000 */
[----:B--2---:R-:W-:Y:S01]  /*6660*/  FADD.FTZ R7, R130, R0 ;  /* 0x0000000082077221 */ /* 0x004fe20000010000 */
[----:B----4-:R-:W-:Y:S01]  /*6670*/  F2FP.PACK_AB R130, R13, R14 ;  /* 0x0000000e0d82723e */ /* 0x010fe200000000ff */
        /* <DEDUP_REMOVED lines=99> */
[----:B------:R1:W-:Y:S01]  /*6cb0*/  STL [R1+0x4], R0 ;  /* 0x0000040001007387 */ /* 0x0003e20000100800 */
[----:B------:R-:W-:Y:S02]  /*6cc0*/  FADD.FTZ R251, R72, R251 ;  /* 0x000000fb48fb7221 */ /* 0x000fe40000010000 */
[----:B------:R-:W-:Y:S01]  /*6cd0*/  FADD.FTZ R252, R56, R252 ;  /* 0x000000fc38fc7221 */ /* 0x000fe20000010000 */
[----:B------:R1:W-:Y:S01]  /*6ce0*/  STL [R1], R4 ;  /* 0x0000000401007387 */ /* 0x0003e20000100800 */
        /* <DEDUP_REMOVED lines=10> */
[----:B------:R-:W-:Y:S05]  /*6d90*/  @!P0 BRA `(.L_x_832) ;  /* 0x0000428000008947 */ /* 0x000fea0003800000 */
[----:B------:R-:W-:Y:S01]  /*6da0*/  IMAD.MOV.U32 R3, RZ, RZ, R136 ;  /* 0x000000ffff037224 */ /* 0x000fe200078e0088 */
[----:B------:R-:W-:Y:S01]  /*6db0*/  MOV R138, R2 ;  /* 0x00000002008a7202 */ /* 0x000fe20000000f00 */
[----:B-1----:R-:W-:Y:S01]  /*6dc0*/  IMAD.MOV.U32 R0, RZ, RZ, R137 ;  /* 0x000000ffff007224 */ /* 0x002fe200078e0089 */
[----:B------:R-:W-:Y:S01]  /*6dd0*/  MOV R133, R135 ;  /* 0x0000008700857202 */ /* 0x000fe20000000f00 */
[----:B------:R-:W-:Y:S01]  /*6de0*/  UIADD3 UR6, UR6, -0x2, URZ ;  /* 0xfffffffe06067890 */ /* 0x000fe2000fffe03f */
[----:B------:R-:W-:Y:S05]  /*6df0*/  BRA `(.L_x_833) ;  /* 0x0000040000007947 */ /* 0x000fea0003800000 */
.L_x_835:
        /* <DEDUP_REMOVED lines=64> */
.L_x_833:
[----:B------:R-:W-:Y:S04]  /*7200*/  DEPBAR.LE SB0, 0x0 ;  /* 0x000080000000791a */ /* 0x000fe80000000000 */
[----:B------:R-:W-:Y:S01]  /*7210*/  BAR.SYNC.DEFER_BLOCKING 0x0 ;  /* 0x0000000000007b1d */ /* 0x000fe20000010000 */
[C---:B------:R-:W-:Y:S01]  /*7220*/  IMAD.WIDE.U32 R68, R249.reuse, c[0x0][0x208], RZ ;  /* 0x00008200f9447a25 */ /* 0x040fe200078e00ff */
[----:B------:R-:W-:Y:S01]  /*7230*/  SHF.R.S32.HI R2, RZ, 0x1f, R249 ;  /* 0x0000001fff027819 */ /* 0x000fe200000114f9 */
[----:B------:R-:W-:Y:S04]  /*7240*/  UISETP.GE.AND UP0, UPT, UR6, 0x1, UPT ;  /* 0x000000010600788c */ /* 0x000fe8000bf06270 */
[----:B------:R-:W-:Y:S04]  /*7250*/  IMAD R2, R2, c[0x0][0x208], RZ ;  /* 0x0000820002027a24 */ /* 0x000fe800078e02ff */
[----:B------:R-:W-:Y:S01]  /*7260*/  IMAD R2, R249, c[0x0][0x20c], R2 ;  /* 0x00008300f9027a24 */ /* 0x000fe200078e0202 */
[----:B-----5:R-:W-:Y:S06]  /*7270*/  LDSM.16.M88.4 R112, [R234+0x7100] ;  /* 0x00710000ea70783b */ /* 0x020fec0000000200 */
[----:B------:R-:W1:Y:S06]  /*7280*/  LDSM.16.M88.4 R16, [R139+0x3900] ;  /* 0x003900008b10783b */ /* 0x000e6c0000000200 */
[----:B------:R-:W2:Y:S06]  /*7290*/  LDSM.16.M88.4 R108, [R234+0x9100] ;  /* 0x00910000ea6c783b */ /* 0x000eac0000000200 */
[----:B------:R-:W3:Y:S06]  /*72a0*/  LDSM.16.M88.4 R32, [R139+0x4100] ;  /* 0x004100008b20783b */ /* 0x000eec0000000200 */
[----:B------:R-:W4:Y:S06]  /*72b0*/  LDSM.16.M88.4 R48, [R139+0x4900] ;  /* 0x004900008b30783b */ /* 0x000f2c0000000200 */
[----:B------:R-:W3:Y:S06]  /*72c0*/  LDSM.16.M88.4 R64, [R139+0x5100] ;  /* 0x005100008b40783b */ /* 0x000eec0000000200 */
        /* <DEDUP_REMOVED lines=24> */
[-C--:B------:R-:W-:Y:S08]  /*7450*/  HMMA.16816.F32 R52, R112, R64.reuse, RZ ;  /* 0x000000407034723c */ /* 0x080ff000000018ff */
[C---:B------:R-:W-:Y:S07]  /*7460*/  HMMA.16816.F32 R56, R108.reuse, R64, RZ ;  /* 0x000000406c38723c */ /* 0x040fee00000018ff */
[----:B------:R-:W-:Y:S01]  /*7470*/  IMAD.IADD R65, R69, 0x1, R2 ;  /* 0x0000000145417824 */ /* 0x000fe200078e0202 */
[-C--:B------:R-:W-:Y:S01]  /*7480*/  HMMA.16816.F32 R60, R108, R66.reuse, RZ ;  /* 0x000000426c3c723c */ /* 0x080fe200000018ff */
[----:B------:R-:W-:Y:S03]  /*7490*/  IMAD.MOV.U32 R64, RZ, RZ, R68 ;  /* 0x000000ffff407224 */ /* 0x000fe600078e0044 */
[----:B------:R-:W-:Y:S01]  /*74a0*/  SHF.R.S32.HI R2, RZ, 0x1f, R247 ;  /* 0x0000001fff027819 */ /* 0x000fe200000114f7 */
[C---:B------:R-:W-:Y:S03]  /*74b0*/  IMAD.WIDE.U32 R72, R247.reuse, c[0x0][0x218], R64 ;  /* 0x00008600f7487a25 */ /* 0x040fe600078e0040 */
[C---:B------:R-:W-:Y:S04]  /*74c0*/  HMMA.16816.F32 R64, R112.reuse, R66, RZ ;  /* 0x000000427040723c */ /* 0x040fe800000018ff */
[----:B------:R-:W-:Y:S01]  /*74d0*/  IMAD R2, R2, c[0x0][0x218], RZ ;  /* 0x0000860002027a24 */ /* 0x000fe200078e02ff */
[----:B------:R-:W-:Y:S03]  /*74e0*/  IADD3 R132, P1, R72, UR22, RZ ;  /* 0x0000001648847c10 */ /* 0x000fe6000ff3e0ff */
[-C--:B------:R-:W-:Y:S01]  /*74f0*/  HMMA.16816.F32 R68, R112, R80.reuse, RZ ;  /* 0x000000507044723c */ /* 0x080fe200000018ff */
[----:B------:R-:W-:Y:S03]  /*7500*/  IMAD R72, R247, c[0x0][0x21c], R2 ;  /* 0x00008700f7487a24 */ /* 0x000fe600078e0202 */
[C---:B------:R-:W-:Y:S02]  /*7510*/  LEA R2, P0, R132.reuse, c[0x0][0x1f8], 0x1 ;  /* 0x00007e0084027a11 */ /* 0x040fe400078008ff */
[----:B------:R-:W-:Y:S03]  /*7520*/  IADD3.X R72, R73, UR5, R72, P1, !PT ;  /* 0x0000000549487c10 */ /* 0x000fe60008ffe448 */
[----:B------:R-:W1:Y:S03]  /*7530*/  SHFL.IDX PT, R94, R2, RZ, 0x181f ;  /* 0x00181fff025e7589 */ /* 0x000e6600000e0000 */
[----:B------:R-:W-:Y:S02]  /*7540*/  LEA.HI.X R132, R132, c[0x0][0x1fc], R72, 0x1, P0 ;  /* 0x00007f0084847a11 */ /* 0x000fe400000f0c48 */
[C---:B------:R-:W-:Y:S01]  /*7550*/  HMMA.16816.F32 R72, R108.reuse, R80, RZ ;  /* 0x000000506c48723c */ /* 0x040fe200000018ff */
[----:B------:R-:W2:Y:S06]  /*7560*/  SHFL.IDX PT, R92, R2, 0x1, 0x181f ;  /* 0x00381f00025c7f89 */ /* 0x000eac00000e0000 */
[----:B------:R-:W3:Y:S01]  /*7570*/  SHFL.IDX PT, R88, R132, RZ, 0x181f ;  /* 0x00181fff84587589 */ /* 0x000ee200000e0000 */
[-C--:B------:R-:W-:Y:S05]  /*7580*/  HMMA.16816.F32 R76, R108, R82.reuse, RZ ;  /* 0x000000526c4c723c */ /* 0x080fea00000018ff */
[----:B------:R-:W4:Y:S03]  /*7590*/  SHFL.IDX PT, R89, R132, 0x1, 0x181f ;  /* 0x00381f0084597f89 */ /* 0x000f2600000e0000 */
[C---:B------:R-:W-:Y:S03]  /*75a0*/  HMMA.16816.F32 R80, R112.reuse, R82, RZ ;  /* 0x000000527050723c */ /* 0x040fe600000018ff */
[----:B------:R-:W4:Y:S01]  /*75b0*/  SHFL.IDX PT, R100, R2, 0x2, 0x181f ;  /* 0x00581f0002647f89 */ /* 0x000f2200000e0000 */
[-C--:B-1----:R-:W-:Y:S04]  /*75c0*/  IADD3 R94, P1, R94, R246.reuse, RZ ;  /* 0x000000f65e5e7210 */ /* 0x082fe80007f3e0ff */
[-C--:B------:R-:W-:Y:S01]  /*75d0*/  HMMA.16816.F32 R84, R112, R96.reuse, RZ ;  /* 0x000000607054723c */ /* 0x080fe200000018ff */
[----:B------:R-:W1:Y:S03]  /*75e0*/  SHFL.IDX PT, R103, R132, 0x2, 0x181f ;  /* 0x00581f0084677f89 */ /* 0x000e6600000e0000 */
[-C--:B--2---:R-:W-:Y:S03]  /*75f0*/  IADD3 R92, P0, R92, R246.reuse, RZ ;  /* 0x000000f65c5c7210 */ /* 0x084fe60007f1e0ff */
[----:B------:R-:W2:Y:S01]  /*7600*/  SHFL.IDX PT, R101, R2, 0x3, 0x181f ;  /* 0x00781f0002657f89 */ /* 0x000ea200000e0000 */
[--C-:B---3--:R-:W-:Y:S05]  /*7610*/  IMAD.X R95, R88, 0x1, R245.reuse, P1 ;  /* 0x00000001585f7824 */ /* 0x108fea00008e06f5 */
[----:B------:R-:W3:Y:S01]  /*7620*/  SHFL.IDX PT, R104, R132, 0x3, 0x181f ;  /* 0x00781f0084687f89 */ /* 0x000ee200000e0000 */
[--C-:B----4-:R-:W-:Y:S02]  /*7630*/  IMAD.X R93, R89, 0x1, R245.reuse, P0 ;  /* 0x00000001595d7824 */ /* 0x110fe400000e06f5 */
[C---:B------:R-:W-:Y:S03]  /*7640*/  HMMA.16816.F32 R88, R108.reuse, R96, RZ ;  /* 0x000000606c58723c */ /* 0x040fe600000018ff */
[----:B------:R-:W4:Y:S04]  /*7650*/  SHFL.IDX PT, R102, R2, 0x4, 0x181f ;  /* 0x00981f0002667f89 */ /* 0x000f2800000e0000 */
[-C--:B------:R-:W-:Y:S02]  /*7660*/  IADD3 R96, P0, R100, R246.reuse, RZ ;  /* 0x000000f664607210 */ /* 0x080fe40007f1e0ff */
[----:B------:R-:W4:Y:S03]  /*7670*/  SHFL.IDX PT, R106, R132, 0x4, 0x181f ;  /* 0x00981f00846a7f89 */ /* 0x000f2600000e0000 */
[-C--:B-1----:R-:W-:Y:S03]  /*7680*/  IADD3.X R97, R103, R245.reuse, RZ, P0, !PT ;  /* 0x000000f567617210 */ /* 0x082fe600007fe4ff */
[----:B------:R-:W1:Y:S01]  /*7690*/  SHFL.IDX PT, R105, R2, 0x5, 0x181f ;  /* 0x00b81f0002697f89 */ /* 0x000e6200000e0000 */
[-C--:B--2---:R-:W-:Y:S05]  /*76a0*/  IADD3 R100, P1, R101, R246.reuse, RZ ;  /* 0x000000f665647210 */ /* 0x084fea0007f3e0ff */
[----:B------:R2:W-:Y:S01]  /*76b0*/  LDGSTS.E.BYPASS.LTC128B.128 [R250], [R94.64], !P6 ;  /* 0x000000005efa7fae */ /* 0x0005e2000f101d4c */
[--C-:B---3--:R-:W-:Y:S05]  /*76c0*/  IMAD.X R101, R104, 0x1, R245.reuse, P1 ;  /* 0x0000000168657824 */ /* 0x108fea00008e06f5 */
[----:B------:R-:W3:Y:S01]  /*76d0*/  SHFL.IDX PT, R107, R132, 0x5, 0x181f ;  /* 0x00b81f00846b7f89 */ /* 0x000ee200000e0000 */
[-C--:B----4-:R-:W-:Y:S05]  /*76e0*/  IADD3 R102, P0, R102, R246.reuse, RZ ;  /* 0x000000f666667210 */ /* 0x090fea0007f1e0ff */
[----:B------:R2:W-:Y:S01]  /*76f0*/  LDGSTS.E.BYPASS.LTC128B.128 [R250+0x800], [R92.64], !P6 ;  /* 0x008000005cfa7fae */ /* 0x0005e2000f101d4c */
[--C-:B------:R-:W-:Y:S05]  /*7700*/  IMAD.X R103, R106, 0x1, R245.reuse, P0 ;  /* 0x000000016a677824 */ /* 0x100fea00000e06f5 */
[----:B------:R4:W-:Y:S01]  /*7710*/  LDGSTS.E.BYPASS.LTC128B.128 [R250+0x1000], [R96.64], !P6 ;  /* 0x0100000060fa7fae */ /* 0x0009e2000f101d4c */
[-C--:B-1----:R-:W-:Y:S05]  /*7720*/  IADD3 R104, P0, R105, R246.reuse, RZ ;  /* 0x000000f669687210 */ /* 0x082fea0007f1e0ff */
[----:B------:R1:W-:Y:S06]  /*7730*/  LDGSTS.E.BYPASS.LTC128B.128 [R250+0x1800], [R100.64], !P6 ;  /* 0x0180000064fa7fae */ /* 0x0003ec000f101d4c */
[----:B------:R1:W-:Y:S01]  /*7740*/  LDGSTS.E.BYPASS.LTC128B.128 [R250+0x2000], [R102.64], !P6 ;  /* 0x0200000066fa7fae */ /* 0x0003e2000f101d4c */
[----:B---3--:R-:W-:Y:S05]  /*7750*/  IADD3.X R105, R107, R245, RZ, P0, !PT ;  /* 0x000000f56b697210 */ /* 0x008fea00007fe4ff */
[----:B------:R3:W-:Y:S01]  /*7760*/  LDGSTS.E.BYPASS.LTC128B.128 [R250+0x2800], [R104.64], !P6 ;  /* 0x0280000068fa7fae */ /* 0x0007e2000f101d4c */
[-C--:B--2---:R-:W-:Y:S05]  /*7770*/  HMMA.16816.F32 R92, R108, R98.reuse, RZ ;  /* 0x000000626c5c723c */ /* 0x084fea00000018ff */
[----:B------:R-:W2:Y:S03]  /*7780*/  SHFL.IDX PT, R2, R2, 0x6, 0x181f ;  /* 0x00d81f0002027f89 */ /* 0x000ea600000e0000 */
[C---:B----4-:R-:W-:Y:S03]  /*7790*/  HMMA.16816.F32 R96, R112.reuse, R98, RZ ;  /* 0x000000627060723c */ /* 0x050fe600000018ff */
[----:B------:R-:W4:Y:S05]  /*77a0*/  SHFL.IDX PT, R132, R132, 0x6, 0x181f ;  /* 0x00d81f0084847f89 */ /* 0x000f2a00000e0000 */
[-C--:B-1----:R-:W-:Y:S08]  /*77b0*/  HMMA.16816.F32 R100, R112, R188.reuse, RZ ;  /* 0x000000bc7064723c */ /* 0x082ff000000018ff */
[C---:B---3--:R-:W-:Y:S04]  /*77c0*/  HMMA.16816.F32 R104, R108.reuse, R188, RZ ;  /* 0x000000bc6c68723c */ /* 0x048fe800000018ff */
[----:B--2---:R-:W-:Y:S04]  /*77d0*/  IADD3 R134, P0, R2, R246, RZ ;  /* 0x000000f602867210 */ /* 0x004fe80007f1e0ff */
[-C--:B------:R-:W-:Y:S01]  /*77e0*/  HMMA.16816.F32 R108, R108, R190.reuse, RZ ;  /* 0x000000be6c6c723c */ /* 0x080fe200000018ff */
[----:B----4-:R-:W-:Y:S01]  /*77f0*/  IMAD.X R135, R132, 0x1, R245, P0 ;  /* 0x0000000184877824 */ /* 0x010fe200000e06f5 */
[----:B------:R-:W-:Y:S04]  /*7800*/  PLOP3.LUT P0, PT, PT, PT, UP0, 0x80, 0x0 ;  /* 0x000000000000781c */ /* 0x000fe80003f0f008 */
[----:B------:R1:W-:Y:S02]  /*7810*/  LDGSTS.E.BYPASS.LTC128B.128 [R250+0x3000], [R134.64], !P6 ;  /* 0x0300000086fa7fae */ /* 0x0003e4000f101d4c */
[----:B------:R-:W-:Y:S04]  /*7820*/  HMMA.16816.F32 R112, R112, R190, RZ ;  /* 0x000000be7070723c */ /* 0x000fe800000018ff */
[----:B------:R-:W-:Y:S04]  /*7830*/  LDSM.16.M88.4 R188, [R235+0x7100] ;  /* 0x00710000ebbc783b */ /* 0x000fe80000000200 */
[-C--:B------:R-:W-:Y:S02]  /*7840*/  HMMA.16816.F32 R4, R192, R196.reuse, R4 ;  /* 0x000000c4c004723c */ /* 0x080fe40000001804 */
[----:B------:R-:W0:Y:S06]  /*7850*/  LDGDEPBAR ;  /* 0x00000000000079af */ /* 0x000e2c0000000000 */
        /* <DEDUP_REMOVED lines=32> */
[----:B------:R-:W1:Y:S07]  /*7a60*/  LDSM.16.M88.4 R200, [R233+0x5900] ;  /* 0x00590000e9c8783b */ /* 0x000e6e0000000200 */
[----:B------:R-:W-:Y:S01]  /*7a70*/  HMMA.16816.F32 R112, R192, R226, R112 ;  /* 0x000000e2c070723c */ /* 0x000fe20000001870 */
[----:B------:R-:W1:Y:S06]  /*7a80*/  LDSM.16.M88.4 R192, [R233+0x6100] ;  /* 0x00610000e9c0783b */ /* 0x000e6c0000000200 */
[----:B------:R-:W-:Y:S01]  /*7a90*/  LDSM.16.M88.4 R224, [R232+0x1800] ;  /* 0x00180000e8e0783b */ /* 0x000fe20000000200 */
        /* <DEDUP_REMOVED lines=9> */
[----:B------:R-:W-:Y:S07]  /*7b30*/  LDSM.16.M88.4 R208, [R232] ;  /* 0x00000000e8d0783b */ /* 0x000fee0000000200 */
[-C--:B-1----:R-:W-:Y:S08]  /*7b40*/  HMMA.16816.F32 R36, R188, R212.reuse, R36 ;  /* 0x000000d4bc24723c */ /* 0x082ff00000001824 */
        /* <DEDUP_REMOVED lines=18> */
[----:B------:R-:W3:Y:S07]  /*7c70*/  LDSM.16.M88.4 R192, [R232+0x2000] ;  /* 0x00200000e8c0783b */ /* 0x000eee0000000200 */
[-C--:B--2---:R-:W-:Y:S08]  /*7c80*/  HMMA.16816.F32 R100, R188, R196.reuse, R100 ;  /* 0x000000c4bc64723c */ /* 0x084ff00000001864 */
[C---:B------:R-:W-:Y:S08]  /*7c90*/  HMMA.16816.F32 R104, R204.reuse, R196, R104 ;  /* 0x000000c4cc68723c */ /* 0x040ff00000001868 */
[-C--:B------:R-:W-:Y:S01]  /*7ca0*/  HMMA.16816.F32 R108, R204, R198.reuse, R108 ;  /* 0x000000c6cc6c723c */ /* 0x080fe2000000186c */
[----:B------:R-:W2:Y:S07]  /*7cb0*/  LDSM.16.M88.4 R204, [R232+0x2800] ;  /* 0x00280000e8cc783b */ /* 0x000eae0000000200 */
[----:B------:R-:W-:Y:S01]  /*7cc0*/  HMMA.16816.F32 R112, R188, R198, R112 ;  /* 0x000000c6bc70723c */ /* 0x000fe20000001870 */
[----:B------:R-:W4:Y:S01]  /*7cd0*/  LDSM.16.M88.4 R188, [R232+0x3000] ;  /* 0x00300000e8bc783b */ /* 0x000f220000000200 */
[----:B------:R-:W-:Y:S05]  /*7ce0*/  DEPBAR.LE SB0, 0x0 ;  /* 0x000080000000791a */ /* 0x000fea0000000000 */
[----:B------:R-:W-:Y:S01]  /*7cf0*/  BAR.SYNC.DEFER_BLOCKING 0x0 ;  /* 0x0000000000007b1d */ /* 0x000fe20000010000 */
        /* <DEDUP_REMOVED lines=19> */
[C---:B------:R-:W-:Y:S08]  /*7e30*/  HMMA.16816.F32 R80, R200.reuse, R194, R80 ;  /* 0x000000c2c850723c */ /* 0x040ff00000001850 */
[-C--:B--2---:R-:W-:Y:S08]  /*7e40*/  HMMA.16816.F32 R84, R200, R204.reuse, R84 ;  /* 0x000000ccc854723c */ /* 0x084ff00000001854 */
[C---:B------:R-:W-:Y:S08]  /*7e50*/  HMMA.16816.F32 R88, R212.reuse, R204, R88 ;  /* 0x000000ccd458723c */ /* 0x040ff00000001858 */
[-C--:B------:R-:W-:Y:S08]  /*7e60*/  HMMA.16816.F32 R92, R212, R206.reuse, R92 ;  /* 0x000000ced45c723c */ /* 0x080ff0000000185c */
[C---:B------:R-:W-:Y:S08]  /*7e70*/  HMMA.16816.F32 R96, R200.reuse, R206, R96 ;  /* 0x000000cec860723c */ /* 0x040ff00000001860 */
[-C--:B----4-:R-:W-:Y:S08]  /*7e80*/  HMMA.16816.F32 R100, R200, R188.reuse, R100 ;  /* 0x000000bcc864723c */ /* 0x090ff00000001864 */
[C---:B------:R-:W-:Y:S08]  /*7e90*/  HMMA.16816.F32 R104, R212.reuse, R188, R104 ;  /* 0x000000bcd468723c */ /* 0x040ff00000001868 */
[-C--:B------:R-:W-:Y:S08]  /*7ea0*/  HMMA.16816.F32 R108, R212, R190.reuse, R108 ;  /* 0x000000bed46c723c */ /* 0x080ff0000000186c */
[----:B------:R-:W-:Y:S01]  /*7eb0*/  HMMA.16816.F32 R112, R200, R190, R112 ;  /* 0x000000bec870723c */ /* 0x000fe20000001870 */
[----:B------:R-:W-:-:S07]  /*7ec0*/  @P0 BRA `(.L_x_835) ;  /* 0xffffef3000000947 */ /* 0x000fce000383ffff */
.L_x_834:
[----:B------:R-:W-:Y:S01]  /*7ed0*/  FMNMX.FTZ R2, R4, R0, !PT ;  /* 0x0000000004027209 */ /* 0x000fe20007810000 */
[----:B------:R-:W0:Y:S01]  /*7ee0*/  LDGDEPBAR ;  /* 0x00000000000079af */ /* 0x000e220000000000 */
        /* <DEDUP_REMOVED lines=107> */
[----:B------:R-:W-:Y:S01]  /*85a0*/  ISETP.LT.AND P0, PT, RZ, UR6, PT ;  /* 0x00000006ff007c0c */ /* 0x000fe2000bf01270 */
[----:B------:R-:W-:Y:S01]  /*85b0*/  UIADD3 UR6, UR6, -0x1, URZ ;  /* 0xffffffff06067890 */ /* 0x000fe2000fffe03f */
[----:B------:R-:W-:Y:S01]  /*85c0*/  FMNMX.FTZ R135, R79, R135, !PT ;  /* 0x000000874f877209 */ /* 0x000fe20007810000 */
[----:B------:R-:W-:Y:S03]  /*85d0*/  SHFL.BFLY PT, R188, R134, 0x1, 0x1f ;  /* 0x0c201f0086bc7f89 */ /* 0x000fe600000e0000 */
[----:B------:R-:W-:Y:S04]  /*85e0*/  FMNMX.FTZ R135, R90, R135, !PT ;  /* 0x000000875a877209 */ /* 0x000fe80007810000 */
[----:B------:R-:W-:Y:S01]  /*85f0*/  FMNMX.FTZ R135, R91, R135, !PT ;  /* 0x000000875b877209 */ /* 0x000fe20007810000 */
[----:B------:R-:W2:Y:S03]  /*8600*/  SHFL.BFLY PT, R136, R132, 0x2, 0x1f ;  /* 0x0c401f0084887f89 */ /* 0x000ea600000e0000 */
[----:B------:R-:W-:Y:S02]  /*8610*/  FMNMX.FTZ R135, R94, R135, !PT ;  /* 0x000000875e877209 */ /* 0x000fe40007810000 */
[----:B-1----:R-:W-:Y:S02]  /*8620*/  FMNMX.FTZ R137, R2, R189, !PT ;  /* 0x000000bd02897209 */ /* 0x002fe40007810000 */
[----:B------:R-:W-:Y:S03]  /*8630*/  FMNMX.FTZ R2, R95, R135, !PT ;  /* 0x000000875f027209 */ /* 0x000fe60007810000 */
[C---:B------:R-:W-:Y:S01]  /*8640*/  FMUL.FTZ R193, R137.reuse, c[0x0][0x2d0] ;  /* 0x0000b40089c17a20 */ /* 0x040fe20000410000 */
[----:B------:R-:W-:Y:S01]  /*8650*/  FMNMX.FTZ R135, R106, R2, !PT ;  /* 0x000000026a877209 */ /* 0x000fe20007810000 */
[----:B------:R-:W-:Y:S02]  /*8660*/  FADD.FTZ R0, -R137, R0 ;  /* 0x0000000089007221 */ /* 0x000fe40000010100 */
[--C-:B------:R-:W-:Y:S02]  /*8670*/  FFMA.FTZ R20, R20, c[0x0][0x2d0], -R193.reuse ;  /* 0x0000b40014147a23 */ /* 0x100fe400000108c1 */
[--C-:B------:R-:W-:Y:S02]  /*8680*/  FFMA.FTZ R21, R21, c[0x0][0x2d0], -R193.reuse ;  /* 0x0000b40015157a23 */ /* 0x100fe400000108c1 */
[----:B------:R-:W-:Y:S01]  /*8690*/  MUFU.EX2 R195, R20 ;  /* 0x0000001400c37308 */ /* 0x000fe20000000800 */
[--C-:B------:R-:W-:Y:S02]  /*86a0*/  FFMA.FTZ R52, R52, c[0x0][0x2d0], -R193.reuse ;  /* 0x0000b40034347a23 */ /* 0x100fe400000108c1 */
[--C-:B------:R-:W-:Y:S01]  /*86b0*/  FFMA.FTZ R53, R53, c[0x0][0x2d0], -R193.reuse ;  /* 0x0000b40035357a23 */ /* 0x100fe200000108c1 */
[----:B--2---:R-:W-:Y:S01]  /*86c0*/  FMNMX.FTZ R132, R132, R136, !PT ;  /* 0x0000008884847209 */ /* 0x004fe20007810000 */
[--C-:B------:R-:W-:Y:S01]  /*86d0*/  FFMA.FTZ R64, R64, c[0x0][0x2d0], -R193.reuse ;  /* 0x0000b40040407a23 */ /* 0x100fe200000108c1 */
[----:B------:R-:W-:Y:S01]  /*86e0*/  FMNMX.FTZ R136, R134, R188, !PT ;  /* 0x000000bc86887209 */ /* 0x000fe20007810000 */
[--C-:B------:R-:W-:Y:S02]  /*86f0*/  FFMA.FTZ R65, R65, c[0x0][0x2d0], -R193.reuse ;  /* 0x0000b40041417a23 */ /* 0x100fe400000108c1 */
[----:B------:R-:W1:Y:S01]  /*8700*/  SHFL.BFLY PT, R190, R132, 0x1, 0x1f ;  /* 0x0c201f0084be7f89 */ /* 0x000e6200000e0000 */
[----:B------:R-:W-:Y:S01]  /*8710*/  MUFU.EX2 R194, R21 ;  /* 0x0000001500c27308 */ /* 0x000fe20000000800 */
[--C-:B------:R-:W-:Y:S02]  /*8720*/  FFMA.FTZ R68, R68, c[0x0][0x2d0], -R193.reuse ;  /* 0x0000b40044447a23 */ /* 0x100fe400000108c1 */
[--C-:B------:R-:W-:Y:S02]  /*8730*/  FFMA.FTZ R69, R69, c[0x0][0x2d0], -R193.reuse ;  /* 0x0000b40045457a23 */ /* 0x100fe400000108c1 */
[----:B------:R-:W-:Y:S02]  /*8740*/  FMUL.FTZ R192, R136, c[0x0][0x2d0] ;  /* 0x0000b40088c07a20 */ /* 0x000fe40000410000 */
        /* <DEDUP_REMOVED lines=9> */
[----:B------:R-:W-:Y:S01]  /*87e0*/  FMUL.FTZ R2, R0, c[0x0][0x2d0] ;  /* 0x0000b40000027a20 */ /* 0x000fe20000410000 */
[----:B------:R-:W-:Y:S01]  /*87f0*/  FMNMX.FTZ R0, R107, R135, !PT ;  /* 0x000000876b007209 */ /* 0x000fe20007810000 */
[--C-:B------:R-:W-:Y:S01]  /*8800*/  FFMA.FTZ R70, R70, c[0x0][0x2d0], -R192.reuse ;  /* 0x0000b40046467a23 */ /* 0x100fe200000108c0 */
[----:B-1----:R-:W-:Y:S01]  /*8810*/  FMNMX.FTZ R135, R132, R190, !PT ;  /* 0x000000be84877209 */ /* 0x002fe20007810000 */
[--C-:B------:R-:W-:Y:S01]  /*8820*/  FFMA.FTZ R71, R71, c[0x0][0x2d0], -R192.reuse ;  /* 0x0000b40047477a23 */ /* 0x100fe200000108c0 */
[----:B------:R-:W-:Y:S01]  /*8830*/  FMNMX.FTZ R0, R110, R0, !PT ;  /* 0x000000006e007209 */ /* 0x000fe20007810000 */
[--C-:B------:R-:W-:Y:S02]  /*8840*/  FFMA.FTZ R17, R17, c[0x0][0x2d0], -R193.reuse ;  /* 0x0000b40011117a23 */ /* 0x100fe400000108c1 */
[--C-:B------:R-:W-:Y:S01]  /*8850*/  FFMA.FTZ R18, R18, c[0x0][0x2d0], -R192.reuse ;  /* 0x0000b40012127a23 */ /* 0x100fe200000108c0 */
[----:B------:R1:W2:Y:S01]  /*8860*/  MUFU.EX2 R134, R2 ;  /* 0x0000000200867308 */ /* 0x0002a20000000800 */
[--C-:B------:R-:W-:Y:S01]  /*8870*/  FFMA.FTZ R19, R19, c[0x0][0x2d0], -R192.reuse ;  /* 0x0000b40013137a23 */ /* 0x100fe200000108c0 */
[----:B------:R-:W-:Y:S01]  /*8880*/  FMNMX.FTZ R0, R111, R0, !PT ;  /* 0x000000006f007209 */ /* 0x000fe20007810000 */
        /* <DEDUP_REMOVED lines=10> */
[----:B------:R4:W-:Y:S01]  /*8930*/  MUFU.EX2 R203, R4 ;  /* 0x0000000400cb7308 */ /* 0x0009e20000000800 */
[--C-:B------:R-:W-:Y:S02]  /*8940*/  FFMA.FTZ R39, R39, c[0x0][0x2d0], -R192.reuse ;  /* 0x0000b40027277a23 */ /* 0x100fe400000108c0 */
[----:B------:R-:W-:Y:S02]  /*8950*/  FFMA.FTZ R48, R48, c[0x0][0x2d0], -R193 ;  /* 0x0000b40030307a23 */ /* 0x000fe400000108c1 */
[----:B-1----:R-:W-:Y:S02]  /*8960*/  FADD.FTZ R2, -R136, R3 ;  /* 0x0000000388027221 */ /* 0x002fe40000010100 */
[----:B--2---:R-:W-:Y:S01]  /*8970*/  FMUL.FTZ R16, R134, R152 ;  /* 0x0000009886107220 */ /* 0x004fe20000410000 */
[----:B------:R-:W1:Y:S01]  /*8980*/  SHFL.BFLY PT, R3, R0, 0x2, 0x1f ;  /* 0x0c401f0000037f89 */ /* 0x000e6200000e0000 */
[----:B------:R-:W-:Y:S01]  /*8990*/  FMUL.FTZ R2, R2, c[0x0][0x2d0] ;  /* 0x0000b40002027a20 */ /* 0x000fe20000410000 */
[----:B------:R-:W2:Y:S01]  /*89a0*/  MUFU.EX2 R218, R5 ;  /* 0x0000000500da7308 */ /* 0x000ea20000000800 */
[C---:B------:R-:W-:Y:S02]  /*89b0*/  FMUL.FTZ R116, R134.reuse, R116 ;  /* 0x0000007486747220 */ /* 0x040fe40000410000 */
[C---:B------:R-:W-:Y:S02]  /*89c0*/  FMUL.FTZ R117, R134.reuse, R117 ;  /* 0x0000007586757220 */ /* 0x040fe40000410000 */
[C---:B------:R-:W-:Y:S01]  /*89d0*/  FMUL.FTZ R120, R134.reuse, R120 ;  /* 0x0000007886787220 */ /* 0x040fe20000410000 */
[----:B---3--:R-:W-:Y:S01]  /*89e0*/  LDSM.16.MT88.4 R20, [R228+0x100] ;  /* 0x00010000e414783b */ /* 0x008fe20000004200 */
[C---:B------:R-:W-:Y:S02]  /*89f0*/  FMUL.FTZ R121, R134.reuse, R121 ;  /* 0x0000007986797220 */ /* 0x040fe40000410000 */
[C---:B------:R-:W-:Y:S01]  /*8a00*/  FMUL.FTZ R128, R134.reuse, R128 ;  /* 0x0000008086807220 */ /* 0x040fe20000410000 */
[----:B------:R3:W5:Y:S01]  /*8a10*/  MUFU.EX2 R132, R2 ;  /* 0x0000000200847308 */ /* 0x0007620000000800 */
[C---:B------:R-:W-:Y:S02]  /*8a20*/  FMUL.FTZ R129, R134.reuse, R129 ;  /* 0x0000008186817220 */ /* 0x040fe40000410000 */
[--C-:B------:R-:W-:Y:S02]  /*8a30*/  FFMA.FTZ R49, R49, c[0x0][0x2d0], -R193.reuse ;  /* 0x0000b40031317a23 */ /* 0x100fe400000108c1 */
[----:B----4-:R-:W-:Y:S02]  /*8a40*/  FMUL.FTZ R4, R134, R144 ;  /* 0x0000009086047220 */ /* 0x010fe40000410000 */
[--C-:B------:R-:W-:Y:S02]  /*8a50*/  FFMA.FTZ R50, R50, c[0x0][0x2d0], -R192.reuse ;  /* 0x0000b40032327a23 */ /* 0x100fe400000108c0 */
[--C-:B------:R-:W-:Y:S01]  /*8a60*/  FFMA.FTZ R51, R51, c[0x0][0x2d0], -R192.reuse ;  /* 0x0000b40033337a23 */ /* 0x100fe200000108c0 */
[----:B------:R4:W4:Y:S01]  /*8a70*/  MUFU.EX2 R205, R17 ;  /* 0x0000001100cd7308 */ /* 0x0009220000000800 */
[--C-:B------:R-:W-:Y:S01]  /*8a80*/  FFMA.FTZ R80, R80, c[0x0][0x2d0], -R193.reuse ;  /* 0x0000b40050507a23 */ /* 0x100fe200000108c1 */
[----:B-1----:R-:W-:Y:S01]  /*8a90*/  FMNMX.FTZ R0, R0, R3, !PT ;  /* 0x0000000300007209 */ /* 0x002fe20007810000 */
[--C-:B------:R-:W-:Y:S01]  /*8aa0*/  FFMA.FTZ R81, R81, c[0x0][0x2d0], -R193.reuse ;  /* 0x0000b40051517a23 */ /* 0x100fe200000108c1 */
[----:B--2---:R-:W-:Y:S01]  /*8ab0*/  F2FP.PACK_AB R144, R218, R203 ;  /* 0x000000cbda90723e */ /* 0x004fe200000000ff */
[----:B------:R-:W-:Y:S02]  /*8ac0*/  FMUL.FTZ R5, R134, R145 ;  /* 0x0000009186057220 */ /* 0x000fe40000410000 */
[--C-:B------:R-:W-:Y:S02]  /*8ad0*/  FFMA.FTZ R84, R84, c[0x0][0x2d0], -R193.reuse ;  /* 0x0000b40054547a23 */ /* 0x100fe400000108c1 */
[--C-:B------:R-:W-:Y:S01]  /*8ae0*/  FFMA.FTZ R85, R85, c[0x0][0x2d0], -R193.reuse ;  /* 0x0000b40055557a23 */ /* 0x100fe200000108c1 */
[----:B------:R1:W-:Y:S01]  /*8af0*/  MUFU.EX2 R202, R6 ;  /* 0x0000000600ca7308 */ /* 0x0003e20000000800 */
[--C-:B------:R-:W-:Y:S02]  /*8b00*/  FFMA.FTZ R96, R96, c[0x0][0x2d0], -R193.reuse ;  /* 0x0000b40060607a23 */ /* 0x100fe400000108c1 */
[----:B------:R-:W-:Y:S02]  /*8b10*/  FFMA.FTZ R97, R97, c[0x0][0x2d0], -R193 ;  /* 0x0000b40061617a23 */ /* 0x000fe400000108c1 */
[----:B---3--:R-:W-:Y:S02]  /*8b20*/  FADD.FTZ R2, -R135, R133 ;  /* 0x0000008587027221 */ /* 0x008fe40000010100 */
[----:B-----5:R-:W-:Y:S02]  /*8b30*/  FMUL.FTZ R118, R132, R118 ;  /* 0x0000007684767220 */ /* 0x020fe40000410000 */
[----:B------:R-:W-:Y:S01]  /*8b40*/  FMUL.FTZ R2, R2, c[0x0][0x2d0] ;  /* 0x0000b40002027a20 */ /* 0x000fe20000410000 */
[----:B------:R2:W-:Y:S01]  /*8b50*/  MUFU.EX2 R220, R18 ;  /* 0x0000001200dc7308 */ /* 0x0005e20000000800 */
[C---:B------:R-:W-:Y:S02]  /*8b60*/  FMUL.FTZ R119, R132.reuse, R119 ;  /* 0x0000007784777220 */ /* 0x040fe40000410000 */
[----:B------:R-:W-:Y:S02]  /*8b70*/  FMUL.FTZ R122, R132, R122 ;  /* 0x0000007a847a7220 */ /* 0x000fe40000410000 */
[----:B----4-:R-:W-:Y:S02]  /*8b80*/  FMUL.FTZ R17, R134, R153 ;  /* 0x0000009986117220 */ /* 0x010fe40000410000 */
[C---:B------:R-:W-:Y:S02]  /*8b90*/  FMUL.FTZ R123, R132.reuse, R123 ;  /* 0x0000007b847b7220 */ /* 0x040fe40000410000 */
[C---:B------:R-:W-:Y:S01]  /*8ba0*/  FMUL.FTZ R130, R132.reuse, R130 ;  /* 0x0000008284827220 */ /* 0x040fe20000410000 */
[----:B------:R3:W4:Y:S01]  /*8bb0*/  MUFU.EX2 R133, R2 ;  /* 0x0000000200857308 */ /* 0x0007220000000800 */
[----:B------:R-:W-:Y:S02]  /*8bc0*/  FMUL.FTZ R131, R132, R131 ;  /* 0x0000008384837220 */ /* 0x000fe40000410000 */
[--C-:B------:R-:W-:Y:S02]  /*8bd0*/  FFMA.FTZ R100, R100, c[0x0][0x2d0], -R193.reuse ;  /* 0x0000b40064647a23 */ /* 0x100fe400000108c1 */
[----:B-1----:R-:W-:Y:S01]  /*8be0*/  FMUL.FTZ R6, R132, R146 ;  /* 0x0000009284067220 */ /* 0x002fe20000410000 */
[----:B------:R-:W-:Y:S01]  /*8bf0*/  F2FP.PACK_AB R146, R205, R221 ;  /* 0x000000ddcd92723e */ /* 0x000fe200000000ff */
[--C-:B------:R-:W-:Y:S02]  /*8c00*/  FFMA.FTZ R101, R101, c[0x0][0x2d0], -R193.reuse ;  /* 0x0000b40065657a23 */ /* 0x100fe400000108c1 */
[--C-:B------:R-:W-:Y:S01]  /*8c10*/  FFMA.FTZ R112, R112, c[0x0][0x2d0], -R193.reuse ;  /* 0x0000b40070707a23 */ /* 0x100fe200000108c1 */
[----:B------:R1:W-:Y:S01]  /*8c20*/  MUFU.EX2 R204, R19 ;  /* 0x0000001300cc7308 */ /* 0x0003e20000000800 */
[----:B------:R-:W-:Y:S02]  /*8c30*/  FFMA.FTZ R113, R113, c[0x0][0x2d0], -R193 ;  /* 0x0000b40071717a23 */ /* 0x000fe400000108c1 */
[--C-:B------:R-:W-:Y:S02]  /*8c40*/  FFMA.FTZ R7, R7, c[0x0][0x2d0], -R192.reuse ;  /* 0x0000b40007077a23 */ /* 0x100fe400000108c0 */
[----:B--2---:R-:W-:Y:S02]  /*8c50*/  FMUL.FTZ R18, R132, R154 ;  /* 0x0000009a84127220 */ /* 0x004fe40000410000 */
[--C-:B------:R-:W-:Y:S02]  /*8c60*/  FFMA.FTZ R35, R35, c[0x0][0x2d0], -R192.reuse ;  /* 0x0000b40023237a23 */ /* 0x100fe400000108c0 */
[--C-:B------:R-:W-:Y:S01]  /*8c70*/  FFMA.FTZ R82, R82, c[0x0][0x2d0], -R192.reuse ;  /* 0x0000b40052527a23 */ /* 0x100fe200000108c0 */
[----:B------:R-:W2:Y:S01]  /*8c80*/  MUFU.EX2 R215, R7 ;  /* 0x0000000700d77308 */ /* 0x000ea20000000800 */
[--C-:B------:R-:W-:Y:S02]  /*8c90*/  FFMA.FTZ R83, R83, c[0x0][0x2d0], -R192.reuse ;  /* 0x0000b40053537a23 */ /* 0x100fe400000108c0 */
[--C-:B------:R-:W-:Y:S01]  /*8ca0*/  FFMA.FTZ R86, R86, c[0x0][0x2d0], -R192.reuse ;  /* 0x0000b40056567a23 */ /* 0x100fe200000108c0 */
[----:B---3--:R-:W3:Y:S01]  /*8cb0*/  SHFL.BFLY PT, R2, R0, 0x1, 0x1f ;  /* 0x0c201f0000027f89 */ /* 0x008ee200000e0000 */
[C---:B----4-:R-:W-:Y:S02]  /*8cc0*/  FMUL.FTZ R124, R133.reuse, R124 ;  /* 0x0000007c857c7220 */ /* 0x050fe40000410000 */
[----:B------:R-:W-:Y:S02]  /*8cd0*/  FMUL.FTZ R125, R133, R125 ;  /* 0x0000007d857d7220 */ /* 0x000fe40000410000 */
[--C-:B------:R-:W-:Y:S01]  /*8ce0*/  FFMA.FTZ R87, R87, c[0x0][0x2d0], -R192.reuse ;  /* 0x0000b40057577a23 */ /* 0x100fe200000108c0 */
[----:B------:R-:W-:Y:S01]  /*8cf0*/  MUFU.EX2 R208, R36 ;  /* 0x0000002400d07308 */ /* 0x000fe20000000800 */
[--C-:B------:R-:W-:Y:S02]  /*8d00*/  FFMA.FTZ R98, R98, c[0x0][0x2d0], -R192.reuse ;  /* 0x0000b40062627a23 */ /* 0x100fe400000108c0 */
[--C-:B------:R-:W-:Y:S02]  /*8d10*/  FFMA.FTZ R99, R99, c[0x0][0x2d0], -R192.reuse ;  /* 0x0000b40063637a23 */ /* 0x100fe400000108c0 */
[----:B-1----:R-:W-:Y:S02]  /*8d20*/  FMUL.FTZ R19, R132, R155 ;  /* 0x0000009b84137220 */ /* 0x002fe40000410000 */
[----:B------:R-:W-:Y:S01]  /*8d30*/  LDSM.16.MT88.4 R152, [R230+0x100] ;  /* 0x00010000e698783b */ /* 0x000fe20000004200 */
[--C-:B------:R-:W-:Y:S02]  /*8d40*/  FFMA.FTZ R102, R102, c[0x0][0x2d0], -R192.reuse ;  /* 0x0000b40066667a23 */ /* 0x100fe400000108c0 */
[----:B------:R-:W-:Y:S01]  /*8d50*/  MUFU.EX2 R211, R34 ;  /* 0x0000002200d37308 */ /* 0x000fe20000000800 */
[--C-:B------:R-:W-:Y:S02]  /*8d60*/  FFMA.FTZ R103, R103, c[0x0][0x2d0], -R192.reuse ;  /* 0x0000b40067677a23 */ /* 0x100fe400000108c0 */
[--C-:B------:R-:W-:Y:S01]  /*8d70*/  FFMA.FTZ R114, R114, c[0x0][0x2d0], -R192.reuse ;  /* 0x0000b40072727a23 */ /* 0x100fe200000108c0 */
[----:B--2---:R-:W-:Y:S01]  /*8d80*/  F2FP.PACK_AB R145, R215, R202 ;  /* 0x000000cad791723e */ /* 0x004fe200000000ff */
[----:B------:R-:W-:Y:S01]  /*8d90*/  FMUL.FTZ R7, R132, R147 ;  /* 0x0000009384077220 */ /* 0x000fe20000410000 */
[----:B------:R-:W-:Y:S01]  /*8da0*/  F2FP.PACK_AB R147, R204, R220 ;  /* 0x000000dccc93723e */ /* 0x000fe200000000ff */
[----:B------:R-:W-:Y:S01]  /*8db0*/  FFMA.FTZ R115, R115, c[0x0][0x2d0], -R192 ;  /* 0x0000b40073737a23 */ /* 0x000fe200000108c0 */
[----:B---3--:R-:W-:Y:S02]  /*8dc0*/  FMNMX.FTZ R2, R2, R0, !PT ;  /* 0x0000000002027209 */ /* 0x008fe40007810000 */
[----:B------:R-:W-:Y:S03]  /*8dd0*/  MUFU.EX2 R34, R35 ;  /* 0x0000002300227308 */ /* 0x000fe60000000800 */
[C---:B------:R-:W-:Y:S01]  /*8de0*/  FMUL.FTZ R3, R2.reuse, c[0x0][0x2d0] ;  /* 0x0000b40002037a20 */ /* 0x040fe20000410000 */
[-C--:B------:R-:W-:Y:S05]  /*8df0*/  HMMA.16816.F32 R4, R144, R20.reuse, R4 ;  /* 0x000000149004723c */ /* 0x080fea0000001804 */
[----:B------:R-:W-:Y:S01]  /*8e00*/  FADD.FTZ R0, -R2, R138 ;  /* 0x0000008a02007221 */ /* 0x000fe20000010100 */
[----:B------:R-:W-:Y:S01]  /*8e10*/  MUFU.EX2 R32, R32 ;  /* 0x0000002000207308 */ /* 0x000fe20000000800 */
[--C-:B------:R-:W-:Y:S02]  /*8e20*/  FFMA.FTZ R31, R31, c[0x0][0x2d0], -R3.reuse ;  /* 0x0000b4001f1f7a23 */ /* 0x100fe40000010803 */
[----:B------:R-:W-:Y:S03]  /*8e30*/  FMUL.FTZ R138, R135, c[0x0][0x2d0] ;  /* 0x0000b400878a7a20 */ /* 0x000fe60000410000 */
[----:B------:R-:W-:Y:S02]  /*8e40*/  FMUL.FTZ R0, R0, c[0x0][0x2d0] ;  /* 0x0000b40000007a20 */ /* 0x000fe40000410000 */
[--C-:B------:R-:W-:Y:S02]  /*8e50*/  FFMA.FTZ R56, R56, c[0x0][0x2d0], -R138.reuse ;  /* 0x0000b40038387a23 */ /* 0x100fe4000001088a */
[----:B------:R-:W1:Y:S01]  /*8e60*/  MUFU.EX2 R191, R31 ;  /* 0x0000001f00bf7308 */ /* 0x000e620000000800 */
        /* <DEDUP_REMOVED lines=14> */
[----:B-1----:R-:W-:Y:S01]  /*8f50*/  MOV R36, R191 ;  /* 0x000000bf00247202 */ /* 0x002fe20000000f00 */
[--C-:B------:R-:W-:Y:S01]  /*8f60*/  FFMA.FTZ R73, R73, c[0x0][0x2d0], -R138.reuse ;  /* 0x0000b40049497a23 */ /* 0x100fe2000001088a */
[----:B------:R-:W1:Y:S01]  /*8f70*/  LDSM.16.MT88.4 R188, [R231+0x100] ;  /* 0x00010000e7bc783b */ /* 0x000e620000004200 */
[--C-:B------:R-:W-:Y:S02]  /*8f80*/  FFMA.FTZ R74, R74, c[0x0][0x2d0], -R3.reuse ;  /* 0x0000b4004a4a7a23 */ /* 0x100fe40000010803 */
[--C-:B------:R-:W-:Y:S01]  /*8f90*/  FFMA.FTZ R75, R75, c[0x0][0x2d0], -R3.reuse ;  /* 0x0000b4004b4b7a23 */ /* 0x100fe20000010803 */
[----:B------:R-:W4:Y:S01]  /*8fa0*/  MUFU.EX2 R213, R9 ;  /* 0x0000000900d57308 */ /* 0x000f220000000800 */
[--C-:B------:R-:W-:Y:S02]  /*8fb0*/  FFMA.FTZ R60, R60, c[0x0][0x2d0], -R138.reuse ;  /* 0x0000b4003c3c7a23 */ /* 0x100fe4000001088a */
[--C-:B------:R-:W-:Y:S02]  /*8fc0*/  FFMA.FTZ R61, R61, c[0x0][0x2d0], -R138.reuse ;  /* 0x0000b4003d3d7a23 */ /* 0x100fe4000001088a */
[C---:B--2---:R-:W-:Y:S02]  /*8fd0*/  FMUL.FTZ R31, R0.reuse, R167 ;  /* 0x000000a7001f7220 */ /* 0x044fe40000410000 */
[C---:B------:R-:W-:Y:S02]  /*8fe0*/  FMUL.FTZ R126, R0.reuse, R126 ;  /* 0x0000007e007e7220 */ /* 0x040fe40000410000 */
[----:B------:R-:W-:Y:S01]  /*8ff0*/  FMUL.FTZ R127, R0, R127 ;  /* 0x0000007f007f7220 */ /* 0x000fe20000410000 */
[----:B------:R2:W-:Y:S01]  /*9000*/  MUFU.EX2 R219, R12 ;  /* 0x0000000c00db7308 */ /* 0x0005e20000000800 */
[--C-:B------:R-:W-:Y:S02]  /*9010*/  FFMA.FTZ R62, R62, c[0x0][0x2d0], -R3.reuse ;  /* 0x0000b4003e3e7a23 */ /* 0x100fe40000010803 */
[--C-:B------:R-:W-:Y:S02]  /*9020*/  FFMA.FTZ R63, R63, c[0x0][0x2d0], -R3.reuse ;  /* 0x0000b4003f3f7a23 */ /* 0x100fe40000010803 */
[----:B---3--:R-:W-:Y:S02]  /*9030*/  FMUL.FTZ R8, R133, R140 ;  /* 0x0000008c85087220 */ /* 0x008fe40000410000 */
[--C-:B------:R-:W-:Y:S02]  /*9040*/  FFMA.FTZ R79, R79, c[0x0][0x2d0], -R3.reuse ;  /* 0x0000b4004f4f7a23 */ /* 0x100fe40000010803 */
[--C-:B------:R-:W-:Y:S01]  /*9050*/  FFMA.FTZ R24, R24, c[0x0][0x2d0], -R138.reuse ;  /* 0x0000b40018187a23 */ /* 0x100fe2000001088a */
[----:B------:R3:W5:Y:S01]  /*9060*/  MUFU.EX2 R199, R13 ;  /* 0x0000000d00c77308 */ /* 0x0007620000000800 */
        /* <DEDUP_REMOVED lines=12> */
[----:B------:R-:W2:Y:S01]  /*9130*/  MUFU.EX2 R212, R11 ;  /* 0x0000000b00d47308 */ /* 0x000ea20000000800 */
[--C-:B------:R-:W-:Y:S02]  /*9140*/  FFMA.FTZ R42, R42, c[0x0][0x2d0], -R3.reuse ;  /* 0x0000b4002a2a7a23 */ /* 0x100fe40000010803 */
[--C-:B------:R-:W-:Y:S02]  /*9150*/  FFMA.FTZ R43, R43, c[0x0][0x2d0], -R3.reuse ;  /* 0x0000b4002b2b7a23 */ /* 0x100fe40000010803 */
[----:B---3--:R-:W-:Y:S02]  /*9160*/  FMUL.FTZ R13, R133, R149 ;  /* 0x00000095850d7220 */ /* 0x008fe40000410000 */
[--C-:B------:R-:W-:Y:S02]  /*9170*/  FFMA.FTZ R44, R44, c[0x0][0x2d0], -R138.reuse ;  /* 0x0000b4002c2c7a23 */ /* 0x100fe4000001088a */
[--C-:B------:R-:W-:Y:S01]  /*9180*/  FFMA.FTZ R45, R45, c[0x0][0x2d0], -R138.reuse ;  /* 0x0000b4002d2d7a23 */ /* 0x100fe2000001088a */
[----:B------:R3:W-:Y:S01]  /*9190*/  MUFU.EX2 R214, R14 ;  /* 0x0000000e00d67308 */ /* 0x0007e20000000800 */
[--C-:B------:R-:W-:Y:S02]  /*91a0*/  FFMA.FTZ R46, R46, c[0x0][0x2d0], -R3.reuse ;  /* 0x0000b4002e2e7a23 */ /* 0x100fe40000010803 */
[--C-:B------:R-:W-:Y:S02]  /*91b0*/  FFMA.FTZ R47, R47, c[0x0][0x2d0], -R3.reuse ;  /* 0x0000b4002f2f7a23 */ /* 0x100fe40000010803 */
[----:B----4-:R-:W-:Y:S01]  /*91c0*/  FMUL.FTZ R10, R0, R142 ;  /* 0x0000008e000a7220 */ /* 0x010fe20000410000 */
[----:B-----5:R-:W-:Y:S01]  /*91d0*/  F2FP.PACK_AB R142, R199, R219 ;  /* 0x000000dbc78e723e */ /* 0x020fe200000000ff */
[--C-:B------:R-:W-:Y:S02]  /*91e0*/  FFMA.FTZ R76, R76, c[0x0][0x2d0], -R138.reuse ;  /* 0x0000b4004c4c7a23 */ /* 0x100fe4000001088a */
[--C-:B------:R-:W-:Y:S01]  /*91f0*/  FFMA.FTZ R77, R77, c[0x0][0x2d0], -R138.reuse ;  /* 0x0000b4004d4d7a23 */ /* 0x100fe2000001088a */
[----:B------:R-:W4:Y:S01]  /*9200*/  MUFU.EX2 R196, R15 ;  /* 0x0000000f00c47308 */ /* 0x000f220000000800 */
[--C-:B------:R-:W-:Y:S02]  /*9210*/  FFMA.FTZ R78, R78, c[0x0][0x2d0], -R3.reuse ;  /* 0x0000b4004e4e7a23 */ /* 0x100fe40000010803 */
[--C-:B------:R-:W-:Y:S01]  /*9220*/  FFMA.FTZ R88, R88, c[0x0][0x2d0], -R138.reuse ;  /* 0x0000b40058587a23 */ /* 0x100fe2000001088a */
[----:B--2---:R-:W-:Y:S01]  /*9230*/  F2FP.PACK_AB R141, R212, R200 ;  /* 0x000000c8d48d723e */ /* 0x004fe200000000ff */
[----:B------:R-:W-:Y:S02]  /*9240*/  FMUL.FTZ R11, R0, R143 ;  /* 0x0000008f000b7220 */ /* 0x000fe40000410000 */
[--C-:B------:R-:W-:Y:S02]  /*9250*/  FFMA.FTZ R89, R89, c[0x0][0x2d0], -R138.reuse ;  /* 0x0000b40059597a23 */ /* 0x100fe4000001088a */
[--C-:B------:R-:W-:Y:S01]  /*9260*/  FFMA.FTZ R90, R90, c[0x0][0x2d0], -R3.reuse ;  /* 0x0000b4005a5a7a23 */ /* 0x100fe20000010803 */
        /* <DEDUP_REMOVED lines=11> */
[----:B------:R-:W4:Y:S01]  /*9320*/  LDSM.16.MT88.4 R148, [R229+0x100] ;  /* 0x00010000e594783b */ /* 0x000f220000004200 */
[--C-:B------:R-:W-:Y:S02]  /*9330*/  FFMA.FTZ R105, R105, c[0x0][0x2d0], -R138.reuse ;  /* 0x0000b40069697a23 */ /* 0x100fe4000001088a */
[----:B------:R1:W-:Y:S01]  /*9340*/  MUFU.EX2 R198, R28 ;  /* 0x0000001c00c67308 */ /* 0x0003e20000000800 */
[C---:B------:R-:W-:Y:S04]  /*9350*/  HMMA.16816.F32 R8, R140.reuse, R20, R8 ;  /* 0x000000148c08723c */ /* 0x040fe80000001808 */
[C---:B--2---:R-:W-:Y:S01]  /*9360*/  FMUL.FTZ R24, R133.reuse, R160 ;  /* 0x000000a085187220 */ /* 0x044fe20000410000 */
[----:B------:R-:W-:Y:S01]  /*9370*/  MOV R160, R36 ;  /* 0x0000002400a07202 */ /* 0x000fe20000000f00 */
[C---:B------:R-:W-:Y:S02]  /*9380*/  FMUL.FTZ R36, R134.reuse, R172 ;  /* 0x000000ac86247220 */ /* 0x040fe40000410000 */
[-C--:B------:R-:W-:Y:S01]  /*9390*/  HMMA.16816.F32 R12, R140, R22.reuse, R12 ;  /* 0x000000168c0c723c */ /* 0x080fe2000000180c */
[----:B------:R2:W-:Y:S03]  /*93a0*/  MUFU.EX2 R227, R26 ;  /* 0x0000001a00e37308 */ /* 0x0005e60000000800 */
[C---:B------:R-:W-:Y:S01]  /*93b0*/  FMUL.FTZ R20, R134.reuse, R156 ;  /* 0x0000009c86147220 */ /* 0x040fe20000410000 */
[----:B------:R-:W-:Y:S01]  /*93c0*/  MOV R156, R32 ;  /* 0x00000020009c7202 */ /* 0x000fe20000000f00 */
[C---:B---3--:R-:W-:Y:S02]  /*93d0*/  FMUL.FTZ R25, R133.reuse, R161 ;  /* 0x000000a185197220 */ /* 0x048fe40000410000 */
[C---:B------:R-:W-:Y:S03]  /*93e0*/  HMMA.16816.F32 R16, R144.reuse, R22, R16 ;  /* 0x000000169010723c */ /* 0x040fe60000001810 */
[----:B------:R-:W3:Y:S01]  /*93f0*/  MUFU.EX2 R222, R27 ;  /* 0x0000001b00de7308 */ /* 0x000ee20000000800 */
[C---:B------:R-:W-:Y:S02]  /*9400*/  FMUL.FTZ R21, R134.reuse, R157 ;  /* 0x0000009d86157220 */ /* 0x040fe40000410000 */
[----:B------:R-:W-:Y:S01]  /*9410*/  FMUL.FTZ R32, R134, R168 ;  /* 0x000000a886207220 */ /* 0x000fe20000410000 */
[----:B------:R-:W-:Y:S01]  /*9420*/  MOV R168, R205 ;  /* 0x000000cd00a87202 */ /* 0x000fe20000000f00 */
[C---:B------:R-:W-:Y:S01]  /*9430*/  FMUL.FTZ R22, R132.reuse, R158 ;  /* 0x0000009e84167220 */ /* 0x040fe20000410000 */
[----:B-----5:R-:W-:Y:S03]  /*9440*/  MOV R158, R217 ;  /* 0x000000d9009e7202 */ /* 0x020fe60000000f00 */
[----:B------:R-:W-:Y:S01]  /*9450*/  FMUL.FTZ R23, R132, R159 ;  /* 0x0000009f84177220 */ /* 0x000fe20000410000 */
[----:B------:R5:W-:Y:S01]  /*9460*/  MUFU.EX2 R197, R30 ;  /* 0x0000001e00c57308 */ /* 0x000be20000000800 */
[----:B-1----:R-:W-:Y:S01]  /*9470*/  FMUL.FTZ R28, R133, R164 ;  /* 0x000000a4851c7220 */ /* 0x002fe20000410000 */
[----:B------:R-:W-:Y:S01]  /*9480*/  MOV R159, R216 ;  /* 0x000000d8009f7202 */ /* 0x000fe20000000f00 */
[--C-:B------:R-:W-:Y:S02]  /*9490*/  FFMA.FTZ R108, R108, c[0x0][0x2d0], -R138.reuse ;  /* 0x0000b4006c6c7a23 */ /* 0x100fe4000001088a */
[----:B--2---:R-:W-:Y:S01]  /*94a0*/  FMUL.FTZ R26, R0, R162 ;  /* 0x000000a2001a7220 */ /* 0x004fe20000410000 */
[-C--:B------:R-:W-:Y:S03]  /*94b0*/  HMMA.16816.F32 R20, R144, R188.reuse, R20 ;  /* 0x000000bc9014723c */ /* 0x080fe60000001814 */
[----:B------:R-:W-:Y:S01]  /*94c0*/  MOV R162, R34 ;  /* 0x0000002200a27202 */ /* 0x000fe20000000f00 */
[----:B------:R1:W2:Y:S01]  /*94d0*/  MUFU.EX2 R35, R29 ;  /* 0x0000001d00237308 */ /* 0x0002a20000000800 */
[----:B------:R-:W-:Y:S01]  /*94e0*/  FMUL.FTZ R34, R132, R170 ;  /* 0x000000aa84227220 */ /* 0x000fe20000410000 */
[----:B------:R-:W-:Y:S01]  /*94f0*/  MOV R170, R199 ;  /* 0x000000c700aa7202 */ /* 0x000fe20000000f00 */
[----:B------:R-:W-:Y:S01]  /*9500*/  FFMA.FTZ R138, R109, c[0x0][0x2d0], -R138 ;  /* 0x0000b4006d8a7a23 */ /* 0x000fe2000001088a */
[----:B---3--:R-:W-:Y:S01]  /*9510*/  MOV R157, R222 ;  /* 0x000000de009d7202 */ /* 0x008fe20000000f00 */
[----:B------:R-:W-:Y:S03]  /*9520*/  FMUL.FTZ R27, R0, R163 ;  /* 0x000000a3001b7220 */ /* 0x000fe60000410000 */
[--C-:B------:R-:W-:Y:S02]  /*9530*/  FFMA.FTZ R106, R106, c[0x0][0x2d0], -R3.reuse ;  /* 0x0000b4006a6a7a23 */ /* 0x100fe40000010803 */
[----:B------:R-:W3:Y:S01]  /*9540*/  MUFU.EX2 R33, R33 ;  /* 0x0000002100217308 */ /* 0x000ee20000000800 */
[--C-:B------:R-:W-:Y:S01]  /*9550*/  FFMA.FTZ R107, R107, c[0x0][0x2d0], -R3.reuse ;  /* 0x0000b4006b6b7a23 */ /* 0x100fe20000010803 */
[C---:B------:R-:W-:Y:S04]  /*9560*/  HMMA.16816.F32 R24, R140.reuse, R188, R24 ;  /* 0x000000bc8c18723c */ /* 0x040fe80000001818 */
[----:B-----5:R-:W-:Y:S02]  /*9570*/  FMUL.FTZ R30, R0, R166 ;  /* 0x000000a6001e7220 */ /* 0x020fe40000410000 */
[--C-:B------:R-:W-:Y:S01]  /*9580*/  FFMA.FTZ R110, R110, c[0x0][0x2d0], -R3.reuse ;  /* 0x0000b4006e6e7a23 */ /* 0x100fe20000010803 */
[----:B------:R-:W-:Y:S01]  /*9590*/  MOV R189, R210 ;  /* 0x000000d200bd7202 */ /* 0x000fe20000000f00 */
[----:B------:R-:W-:Y:S01]  /*95a0*/  MUFU.EX2 R206, R37 ;  /* 0x0000002500ce7308 */ /* 0x000fe20000000800 */
[----:B------:R-:W-:Y:S03]  /*95b0*/  FFMA.FTZ R3, R111, c[0x0][0x2d0], -R3 ;  /* 0x0000b4006f037a23 */ /* 0x000fe60000010803 */
[C---:B-1----:R-:W-:Y:S01]  /*95c0*/  FMUL.FTZ R29, R133.reuse, R165 ;  /* 0x000000a5851d7220 */ /* 0x042fe20000410000 */
[----:B--2---:R-:W-:Y:S01]  /*95d0*/  MOV R161, R35 ;  /* 0x0000002300a17202 */ /* 0x004fe20000000f00 */
[----:B------:R-:W-:Y:S01]  /*95e0*/  FMUL.FTZ R35, R132, R171 ;  /* 0x000000ab84237220 */ /* 0x000fe20000410000 */
[----:B------:R-:W-:Y:S03]  /*95f0*/  MOV R171, R211 ;  /* 0x000000d300ab7202 */ /* 0x000fe60000000f00 */
[----:B------:R1:W-:Y:S01]  /*9600*/  MUFU.EX2 R207, R38 ;  /* 0x0000002600cf7308 */ /* 0x0003e20000000800 */
[-C--:B------:R-:W-:Y:S03]  /*9610*/  HMMA.16816.F32 R28, R140, R190.reuse, R28 ;  /* 0x000000be8c1c723c */ /* 0x080fe6000000181c */
[----:B---3--:R-:W-:Y:S01]  /*9620*/  MOV R163, R33 ;  /* 0x0000002100a37202 */ /* 0x008fe20000000f00 */
[----:B------:R-:W-:Y:S01]  /*9630*/  FMUL.FTZ R33, R134, R169 ;  /* 0x000000a986217220 */ /* 0x000fe20000410000 */
[----:B------:R-:W-:Y:S04]  /*9640*/  MOV R169, R204 ;  /* 0x000000cc00a97202 */ /* 0x000fe80000000f00 */
[----:B------:R-:W2:Y:S02]  /*9650*/  MUFU.EX2 R37, R39 ;  /* 0x0000002700257308 */ /* 0x000ea40000000800 */
[C---:B------:R-:W-:Y:S08]  /*9660*/  HMMA.16816.F32 R32, R144.reuse, R190, R32 ;  /* 0x000000be9020723c */ /* 0x040ff00000001820 */
[----:B------:R3:W-:Y:S01]  /*9670*/  MUFU.EX2 R226, R48 ;  /* 0x0000003000e27308 */ /* 0x0007e20000000800 */
[----:B-1----:R-:W-:Y:S09]  /*9680*/  FMUL.FTZ R38, R132, R174 ;  /* 0x000000ae84267220 */ /* 0x002ff20000410000 */
[----:B------:R1:W-:Y:S01]  /*9690*/  MUFU.EX2 R224, R50 ;  /* 0x0000003200e07308 */ /* 0x0003e20000000800 */
[----:B--2---:R-:W-:Y:S01]  /*96a0*/  MOV R167, R37 ;  /* 0x0000002500a77202 */ /* 0x004fe20000000f00 */
[----:B------:R-:W-:Y:S02]  /*96b0*/  FMUL.FTZ R37, R134, R173 ;  /* 0x000000ad86257220 */ /* 0x000fe40000410000 */
[C---:B------:R-:W-:Y:S02]  /*96c0*/  FMUL.FTZ R39, R132.reuse, R175 ;  /* 0x000000af84277220 */ /* 0x040fe40000410000 */
[----:B------:R-:W-:Y:S04]  /*96d0*/  FFMA.FTZ R132, R132, R252, R202 ;  /* 0x000000fc84847223 */ /* 0x000fe800000100ca */
[----:B------:R2:W5:Y:S01]  /*96e0*/  MUFU.EX2 R225, R49 ;  /* 0x0000003100e17308 */ /* 0x0005620000000800 */
[----:B------:R-:W-:Y:S01]  /*96f0*/  FFMA.FTZ R134, R134, R251, R203 ;  /* 0x000000fb86867223 */ /* 0x000fe200000100cb */
[-C--:B----4-:R-:W-:Y:S03]  /*9700*/  HMMA.16816.F32 R36, R144, R148.reuse, R36 ;  /* 0x000000949024723c */ /* 0x090fe60000001824 */
[C---:B---3--:R-:W-:Y:S05]  /*9710*/  FMUL.FTZ R48, R133.reuse, R176 ;  /* 0x000000b085307220 */ /* 0x048fea0000410000 */
[----:B------:R3:W2:Y:S01]  /*9720*/  MUFU.EX2 R223, R51 ;  /* 0x0000003300df7308 */ /* 0x0006a20000000800 */
[C---:B-1----:R-:W-:Y:S09]  /*9730*/  FMUL.FTZ R50, R0.reuse, R178 ;  /* 0x000000b200327220 */ /* 0x042ff20000410000 */
[----:B------:R1:W-:Y:S01]  /*9740*/  MUFU.EX2 R166, R40 ;  /* 0x0000002800a67308 */ /* 0x0003e20000000800 */
[C---:B--2---:R-:W-:Y:S09]  /*9750*/  FMUL.FTZ R49, R133.reuse, R177 ;  /* 0x000000b185317220 */ /* 0x044ff20000410000 */
[----:B------:R2:W2:Y:S01]  /*9760*/  MUFU.EX2 R165, R41 ;  /* 0x0000002900a57308 */ /* 0x0004a20000000800 */
[C---:B---3--:R-:W-:Y:S09]  /*9770*/  FMUL.FTZ R51, R0.reuse, R179 ;  /* 0x000000b300337220 */ /* 0x048ff20000410000 */
[----:B------:R3:W-:Y:S01]  /*9780*/  MUFU.EX2 R164, R42 ;  /* 0x0000002a00a47308 */ /* 0x0007e20000000800 */
[C---:B------:R-:W-:Y:S04]  /*9790*/  HMMA.16816.F32 R48, R140.reuse, R148, R48 ;  /* 0x000000948c30723c */ /* 0x040fe80000001830 */
[C---:B-1----:R-:W-:Y:S05]  /*97a0*/  FMUL.FTZ R40, R133.reuse, R180 ;  /* 0x000000b485287220 */ /* 0x042fea0000410000 */
[----:B------:R1:W1:Y:S03]  /*97b0*/  MUFU.EX2 R222, R43 ;  /* 0x0000002b00de7308 */ /* 0x0002660000000800 */
[C---:B--2---:R-:W-:Y:S07]  /*97c0*/  FMUL.FTZ R41, R133.reuse, R181 ;  /* 0x000000b585297220 */ /* 0x044fee0000410000 */
[----:B------:R2:W-:Y:S01]  /*97d0*/  MUFU.EX2 R216, R44 ;  /* 0x0000002c00d87308 */ /* 0x0005e20000000800 */
[C---:B---3--:R-:W-:Y:S09]  /*97e0*/  FMUL.FTZ R42, R0.reuse, R182 ;  /* 0x000000b6002a7220 */ /* 0x048ff20000410000 */
[----:B------:R3:W3:Y:S01]  /*97f0*/  MUFU.EX2 R217, R45 ;  /* 0x0000002d00d97308 */ /* 0x0006e20000000800 */
[C---:B-1----:R-:W-:Y:S09]  /*9800*/  FMUL.FTZ R43, R0.reuse, R183 ;  /* 0x000000b7002b7220 */ /* 0x042ff20000410000 */
[----:B------:R-:W-:Y:S01]  /*9810*/  MUFU.EX2 R175, R53 ;  /* 0x0000003500af7308 */ /* 0x000fe20000000800 */
[-C--:B------:R-:W-:Y:S03]  /*9820*/  HMMA.16816.F32 R40, R140, R150.reuse, R40 ;  /* 0x000000968c28723c */ /* 0x080fe60000001828 */
[C---:B--2---:R-:W-:Y:S01]  /*9830*/  FMUL.FTZ R44, R133.reuse, R184 ;  /* 0x000000b8852c7220 */ /* 0x044fe20000410000 */
[----:B------:R-:W-:Y:S04]  /*9840*/  MOV R184, R189 ;  /* 0x000000bd00b87202 */ /* 0x000fe80000000f00 */
[C---:B------:R-:W-:Y:S01]  /*9850*/  HMMA.16816.F32 R116, R144.reuse, R150, R116 ;  /* 0x000000969074723c */ /* 0x040fe20000001874 */
[----:B------:R1:W-:Y:S01]  /*9860*/  MUFU.EX2 R211, R46 ;  /* 0x0000002e00d37308 */ /* 0x0003e20000000800 */
[----:B------:R-:W2:Y:S02]  /*9870*/  LDSM.16.MT88.4 R148, [R228+0x900] ;  /* 0x00090000e494783b */ /* 0x000ea40000004200 */
[----:B---3--:R-:W-:Y:S01]  /*9880*/  FMUL.FTZ R45, R133, R185 ;  /* 0x000000b9852d7220 */ /* 0x008fe20000410000 */
[----:B------:R-:W-:Y:S03]  /*9890*/  MOV R185, R209 ;  /* 0x000000d100b97202 */ /* 0x000fe60000000f00 */
[-C--:B------:R-:W-:Y:S03]  /*98a0*/  HMMA.16816.F32 R120, R144, R152.reuse, R120 ;  /* 0x000000989078723c */ /* 0x080fe60000001878 */
[----:B------:R3:W2:Y:S05]  /*98b0*/  MUFU.EX2 R210, R47 ;  /* 0x0000002f00d27308 */ /* 0x0006aa0000000800 */
[C---:B------:R-:W-:Y:S05]  /*98c0*/  HMMA.16816.F32 R124, R140.reuse, R152, R124 ;  /* 0x000000988c7c723c */ /* 0x040fea000000187c */
[----:B------:R-:W-:Y:S01]  /*98d0*/  MUFU.EX2 R209, R52 ;  /* 0x0000003400d17308 */ /* 0x000fe20000000800 */
[C---:B-1----:R-:W-:Y:S01]  /*98e0*/  FMUL.FTZ R46, R0.reuse, R186 ;  /* 0x000000ba002e7220 */ /* 0x042fe20000410000 */
[----:B------:R-:W-:Y:S08]  /*98f0*/  MOV R186, R208 ;  /* 0x000000d000ba7202 */ /* 0x000ff00000000f00 */
[----:B------:R-:W-:Y:S01]  /*9900*/  MUFU.EX2 R174, R54 ;  /* 0x0000003600ae7308 */ /* 0x000fe20000000800 */
[----:B------:R-:W-:Y:S01]  /*9910*/  MOV R109, R186 ;  /* 0x000000ba006d7202 */ /* 0x000fe20000000f00 */
[----:B---3--:R-:W-:Y:S01]  /*9920*/  FMUL.FTZ R47, R0, R187 ;  /* 0x000000bb002f7220 */ /* 0x008fe20000410000 */
[----:B------:R-:W-:Y:S04]  /*9930*/  MOV R187, R207 ;  /* 0x000000cf00bb7202 */ /* 0x000fe80000000f00 */
[----:B------:R-:W-:Y:S03]  /*9940*/  MOV R192, R187 ;  /* 0x000000bb00c07202 */ /* 0x000fe60000000f00 */
[----:B------:R1:W-:Y:S01]  /*9950*/  MUFU.EX2 R208, R55 ;  /* 0x0000003700d07308 */ /* 0x0003e20000000800 */
        /* <DEDUP_REMOVED lines=8> */
[----:B------:R-:W-:Y:S01]  /*99e0*/  MUFU.EX2 R204, R66 ;  /* 0x0000004200cc7308 */ /* 0x000fe20000000800 */
[----:B------:R-:W-:Y:S02]  /*99f0*/  F2FP.PACK_AB R144, R158, R184 ;  /* 0x000000b89e90723e */ /* 0x000fe400000000ff */
[-C--:B--2---:R-:W-:Y:S01]  /*9a00*/  HMMA.16816.F32 R4, R140, R148.reuse, R4 ;  /* 0x000000948c04723c */ /* 0x084fe20000001804 */
[----:B-1----:R-:W1:Y:S04]  /*9a10*/  LDSM.16.MT88.4 R52, [R229+0x900] ;  /* 0x00090000e534783b */ /* 0x002e680000004200 */
[----:B------:R-:W-:Y:S02]  /*9a20*/  F2FP.PACK_AB R145, R157, R227 ;  /* 0x000000e39d91723e */ /* 0x000fe400000000ff */
[----:B------:R-:W-:Y:S01]  /*9a30*/  F2FP.PACK_AB R146, R161, R198 ;  /* 0x000000c6a192723e */ /* 0x000fe200000000ff */
[----:B------:R-:W-:Y:S01]  /*9a40*/  MUFU.EX2 R205, R67 ;  /* 0x0000004300cd7308 */ /* 0x000fe20000000800 */
[----:B------:R-:W-:Y:S07]  /*9a50*/  F2FP.PACK_AB R147, R160, R197 ;  /* 0x000000c5a093723e */ /* 0x000fee00000000ff */
[C---:B------:R-:W-:Y:S02]  /*9a60*/  HMMA.16816.F32 R8, R144.reuse, R148, R8 ;  /* 0x000000949008723c */ /* 0x040fe40000001808 */
[----:B------:R-:W-:Y:S05]  /*9a70*/  MUFU.EX2 R173, R56 ;  /* 0x0000003800ad7308 */ /* 0x000fea0000000800 */
[----:B------:R-:W-:Y:S01]  /*9a80*/  MOV R149, R206 ;  /* 0x000000ce00957202 */ /* 0x000fe20000000f00 */
[-C--:B------:R-:W-:Y:S04]  /*9a90*/  HMMA.16816.F32 R12, R144, R150.reuse, R12 ;  /* 0x00000096900c723c */ /* 0x080fe8000000180c */
[----:B------:R2:W-:Y:S01]  /*9aa0*/  MUFU.EX2 R206, R64 ;  /* 0x0000004000ce7308 */ /* 0x0005e20000000800 */
[----:B------:R-:W-:Y:S02]  /*9ab0*/  MOV R193, R149 ;  /* 0x0000009500c17202 */ /* 0x000fe40000000f00 */
[----:B------:R-:W-:Y:S01]  /*9ac0*/  MOV R148, R195 ;  /* 0x000000c300947202 */ /* 0x000fe20000000f00 */
[C---:B------:R-:W-:Y:S06]  /*9ad0*/  HMMA.16816.F32 R16, R140.reuse, R150, R16 ;  /* 0x000000968c10723c */ /* 0x040fec0000001810 */
[----:B------:R-:W1:Y:S01]  /*9ae0*/  MUFU.EX2 R179, R57 ;  /* 0x0000003900b37308 */ /* 0x000e620000000800 */
[----:B------:R-:W-:Y:S01]  /*9af0*/  MOV R150, R197 ;  /* 0x000000c500967202 */ /* 0x000fe20000000f00 */
[-C--:B---3--:R-:W-:Y:S04]  /*9b00*/  HMMA.16816.F32 R20, R140, R152.reuse, R20 ;  /* 0x000000988c14723c */ /* 0x088fe80000001814 */
[----:B------:R-:W-:Y:S02]  /*9b10*/  MOV R151, R196 ;  /* 0x000000c400977202 */ /* 0x000fe40000000f00 */
[----:B------:R-:W-:Y:S02]  /*9b20*/  MOV R111, R150 ;  /* 0x00000096006f7202 */ /* 0x000fe40000000f00 */
[C---:B------:R-:W-:Y:S01]  /*9b30*/  HMMA.16816.F32 R24, R144.reuse, R152, R24 ;  /* 0x000000989018723c */ /* 0x040fe20000001818 */
[----:B------:R-:W-:Y:S01]  /*9b40*/  MUFU.EX2 R172, R58 ;  /* 0x0000003a00ac7308 */ /* 0x000fe20000000800 */
[----:B--2---:R-:W2:Y:S05]  /*9b50*/  LDSM.16.MT88.4 R64, [R230+0x900] ;  /* 0x00090000e640783b */ /* 0x004eaa0000004200 */
[----:B------:R-:W-:Y:S01]  /*9b60*/  MOV R153, R198 ;  /* 0x000000c600997202 */ /* 0x000fe20000000f00 */
[-C--:B------:R-:W-:Y:S03]  /*9b70*/  HMMA.16816.F32 R28, R144, R154.reuse, R28 ;  /* 0x0000009a901c723c */ /* 0x080fe6000000181c */
[----:B------:R3:W2:Y:S01]  /*9b80*/  MUFU.EX2 R178, R59 ;  /* 0x0000003b00b27308 */ /* 0x0006a20000000800 */
[----:B------:R-:W-:Y:S04]  /*9b90*/  MOV R152, R194 ;  /* 0x000000c200987202 */ /* 0x000fe80000000f00 */
[C---:B------:R-:W-:Y:S01]  /*9ba0*/  HMMA.16816.F32 R32, R140.reuse, R154, R32 ;  /* 0x0000009a8c20723c */ /* 0x040fe20000001820 */
[----:B------:R-:W4:Y:S03]  /*9bb0*/  LDL.LU R154, [R1] ;  /* 0x00000000019a7983 */ /* 0x000f260000300800 */
[----:B------:R-:W-:Y:S01]  /*9bc0*/  MOV R202, R152 ;  /* 0x0000009800ca7202 */ /* 0x000fe20000000f00 */
[----:B------:R-:W4:Y:S01]  /*9bd0*/  LDL.LU R155, [R1+0x4] ;  /* 0x00000400019b7983 */ /* 0x000f220000300800 */
[----:B------:R-:W-:Y:S02]  /*9be0*/  MUFU.EX2 R182, R68 ;  /* 0x0000004400b67308 */ /* 0x000fe40000000800 */
[-C--:B-1----:R-:W-:Y:S08]  /*9bf0*/  HMMA.16816.F32 R36, R140, R52.reuse, R36 ;  /* 0x000000348c24723c */ /* 0x082ff00000001824 */
[C---:B------:R-:W-:Y:S01]  /*9c00*/  HMMA.16816.F32 R48, R144.reuse, R52, R48 ;  /* 0x000000349030723c */ /* 0x040fe20000001830 */
[----:B------:R-:W-:Y:S01]  /*9c10*/  MUFU.EX2 R198, R69 ;  /* 0x0000004500c67308 */ /* 0x000fe20000000800 */
[----:B---3--:R-:W1:Y:S05]  /*9c20*/  LDSM.16.MT88.4 R56, [R228+0x1100] ;  /* 0x00110000e438783b */ /* 0x008e6a0000004200 */
[----:B------:R-:W-:Y:S01]  /*9c30*/  F2FP.PACK_AB R52, R149, R186 ;  /* 0x000000ba9534723e */ /* 0x000fe200000000ff */
[-C--:B------:R-:W-:Y:S03]  /*9c40*/  HMMA.16816.F32 R40, R144, R54.reuse, R40 ;  /* 0x000000369028723c */ /* 0x080fe60000001828 */
[----:B------:R-:W-:Y:S01]  /*9c50*/  MUFU.EX2 R181, R70 ;  /* 0x0000004600b57308 */ /* 0x000fe20000000800 */
[----:B------:R-:W-:Y:S04]  /*9c60*/  F2FP.PACK_AB R53, R167, R187 ;  /* 0x000000bba735723e */ /* 0x000fe800000000ff */
[C---:B------:R-:W-:Y:S05]  /*9c70*/  HMMA.16816.F32 R116, R140.reuse, R54, R116 ;  /* 0x000000368c74723c */ /* 0x040fea0000001874 */
[----:B------:R3:W-:Y:S02]  /*9c80*/  MUFU.EX2 R197, R71 ;  /* 0x0000004700c57308 */ /* 0x0007e40000000800 */
[----:B-----5:R-:W-:Y:S01]  /*9c90*/  F2FP.PACK_AB R54, R225, R226 ;  /* 0x000000e2e136723e */ /* 0x020fe200000000ff */
[-C--:B--2---:R-:W-:Y:S04]  /*9ca0*/  HMMA.16816.F32 R120, R140, R64.reuse, R120 ;  /* 0x000000408c78723c */ /* 0x084fe80000001878 */
[----:B------:R-:W-:Y:S03]  /*9cb0*/  F2FP.PACK_AB R55, R223, R224 ;  /* 0x000000e0df37723e */ /* 0x000fe600000000ff */
[----:B------:R-:W-:Y:S01]  /*9cc0*/  MUFU.EX2 R180, R72 ;  /* 0x0000004800b47308 */ /* 0x000fe20000000800 */
[C---:B------:R-:W-:Y:S08]  /*9cd0*/  HMMA.16816.F32 R124, R144.reuse, R64, R124 ;  /* 0x00000040907c723c */ /* 0x040ff0000000187c */
[-C--:B------:R-:W-:Y:S01]  /*9ce0*/  HMMA.16816.F32 R44, R144, R66.reuse, R44 ;  /* 0x00000042902c723c */ /* 0x080fe2000000182c */
[----:B------:R2:W-:Y:S01]  /*9cf0*/  MUFU.EX2 R177, R60 ;  /* 0x0000003c00b17308 */ /* 0x0005e20000000800 */
[----:B---3--:R-:W-:Y:S05]  /*9d00*/  LDSM.16.MT88.4 R68, [R229+0x1100] ;  /* 0x00110000e544783b */ /* 0x008fea0000004200 */
[----:B------:R-:W-:Y:S01]  /*9d10*/  MOV R147, R153 ;  /* 0x0000009900937202 */ /* 0x000fe20000000f00 */
[----:B------:R-:W-:Y:S03]  /*9d20*/  HMMA.16816.F32 R128, R140, R66, R128 ;  /* 0x000000428c80723c */ /* 0x000fe60000001880 */
[----:B------:R3:W5:Y:S01]  /*9d30*/  MUFU.EX2 R199, R61 ;  /* 0x0000003d00c77308 */ /* 0x0007620000000800 */
[----:B------:R-:W-:Y:S01]  /*9d40*/  MOV R146, R171 ;  /* 0x000000ab00927202 */ /* 0x000fe20000000f00 */
[----:B------:R-:W5:Y:S01]  /*9d50*/  LDSM.16.MT88.4 R64, [R231+0x1100] ;  /* 0x00110000e740783b */ /* 0x000f620000004200 */
[----:B------:R-:W-:Y:S02]  /*9d60*/  MOV R145, R170 ;  /* 0x000000aa00917202 */ /* 0x000fe40000000f00 */
[-C--:B-1----:R-:W-:Y:S05]  /*9d70*/  HMMA.16816.F32 R4, R52, R56.reuse, R4 ;  /* 0x000000383404723c */ /* 0x082fea0000001804 */
[----:B------:R1:W-:Y:S01]  /*9d80*/  MUFU.EX2 R176, R62 ;  /* 0x0000003e00b07308 */ /* 0x0003e20000000800 */
[----:B------:R-:W-:Y:S02]  /*9d90*/  MOV R144, R169 ;  /* 0x000000a900907202 */ /* 0x000fe40000000f00 */
[----:B------:R-:W-:Y:S02]  /*9da0*/  MOV R143, R168 ;  /* 0x000000a8008f7202 */ /* 0x000fe40000000f00 */
[----:B------:R-:W-:Y:S02]  /*9db0*/  LDSM.16.MT88.4 R168, [R231+0x3100] ;  /* 0x00310000e7a8783b */ /* 0x000fe40000004200 */
[----:B--2---:R-:W-:Y:S02]  /*9dc0*/  F2FP.PACK_AB R60, R165, R166 ;  /* 0x000000a6a53c723e */ /* 0x004fe400000000ff */
[----:B------:R-:W-:Y:S01]  /*9dd0*/  MOV R251, R146 ;  /* 0x0000009200fb7202 */ /* 0x000fe20000000f00 */
[----:B------:R2:W2:Y:S01]  /*9de0*/  MUFU.EX2 R183, R63 ;  /* 0x0000003f00b77308 */ /* 0x0004a20000000800 */
[----:B------:R-:W-:Y:S02]  /*9df0*/  MOV R203, R147 ;  /* 0x0000009300cb7202 */ /* 0x000fe40000000f00 */
[----:B---3--:R-:W-:Y:S07]  /*9e00*/  F2FP.PACK_AB R61, R222, R164 ;  /* 0x000000a4de3d723e */ /* 0x008fee00000000ff */
[----:B------:R-:W3:Y:S01]  /*9e10*/  MUFU.EX2 R190, R73 ;  /* 0x0000004900be7308 */ /* 0x000ee20000000800 */
[----:B-1----:R-:W-:Y:S09]  /*9e20*/  F2FP.PACK_AB R62, R217, R216 ;  /* 0x000000d8d93e723e */ /* 0x002ff200000000ff */
[----:B------:R-:W-:Y:S01]  /*9e30*/  MUFU.EX2 R189, R74 ;  /* 0x0000004a00bd7308 */ /* 0x000fe20000000800 */
[----:B--2---:R-:W-:Y:S09]  /*9e40*/  F2FP.PACK_AB R63, R210, R211 ;  /* 0x000000d3d23f723e */ /* 0x004ff200000000ff */
[----:B------:R1:W2:Y:S01]  /*9e50*/  MUFU.EX2 R188, R75 ;  /* 0x0000004b00bc7308 */ /* 0x0002a20000000800 */
[C---:B------:R-:W-:Y:S08]  /*9e60*/  HMMA.16816.F32 R8, R60.reuse, R56, R8 ;  /* 0x000000383c08723c */ /* 0x040ff00000001808 */
[-C--:B------:R-:W-:Y:S01]  /*9e70*/  HMMA.16816.F32 R12, R60, R58.reuse, R12 ;  /* 0x0000003a3c0c723c */ /* 0x080fe2000000180c */
[----:B------:R-:W-:Y:S07]  /*9e80*/  MUFU.EX2 R138, R138 ;  /* 0x0000008a008a7308 */ /* 0x000fee0000000800 */
[C---:B------:R-:W-:Y:S01]  /*9e90*/  HMMA.16816.F32 R16, R52.reuse, R58, R16 ;  /* 0x0000003a3410723c */ /* 0x040fe20000001810 */
[----:B------:R-:W2:Y:S02]  /*9ea0*/  LDSM.16.MT88.4 R56, [R230+0x1100] ;  /* 0x00110000e638783b */ /* 0x000ea40000004200 */
[----:B------:R-:W-:Y:S05]  /*9eb0*/  MUFU.EX2 R196, R80 ;  /* 0x0000005000c47308 */ /* 0x000fea0000000800 */
[-C--:B-----5:R-:W-:Y:S01]  /*9ec0*/  HMMA.16816.F32 R20, R52, R64.reuse, R20 ;  /* 0x000000403414723c */ /* 0x0a0fe20000001814 */
[----:B-1----:R-:W-:Y:S04]  /*9ed0*/  LDSM.16.MT88.4 R72, [R229+0x2100] ;  /* 0x00210000e548783b */ /* 0x002fe80000004200 */
[----:B------:R-:W-:Y:S03]  /*9ee0*/  MUFU.EX2 R80, R79 ;  /* 0x0000004f00507308 */ /* 0x000fe60000000800 */
[C---:B------:R-:W-:Y:S07]  /*9ef0*/  HMMA.16816.F32 R24, R60.reuse, R64, R24 ;  /* 0x000000403c18723c */ /* 0x040fee0000001818 */
[----:B------:R-:W-:Y:S01]  /*9f00*/  MUFU.EX2 R195, R81 ;  /* 0x0000005100c37308 */ /* 0x000fe20000000800 */
[-C--:B------:R-:W-:Y:S08]  /*9f10*/  HMMA.16816.F32 R28, R60, R66.reuse, R28 ;  /* 0x000000423c1c723c */ /* 0x080ff0000000181c */
[C---:B------:R-:W-:Y:S01]  /*9f20*/  HMMA.16816.F32 R32, R52.reuse, R66, R32 ;  /* 0x000000423420723c */ /* 0x040fe20000001820 */
[----:B------:R-:W1:Y:S01]  /*9f30*/  LDSM.16.MT88.4 R64, [R228+0x1900] ;  /* 0x00190000e440783b */ /* 0x000e620000004200 */
[----:B------:R-:W-:Y:S06]  /*9f40*/  MUFU.EX2 R194, R82 ;  /* 0x0000005200c27308 */ /* 0x000fec0000000800 */
[-C--:B------:R-:W-:Y:S04]  /*9f50*/  HMMA.16816.F32 R36, R52, R68.reuse, R36 ;  /* 0x000000443424723c */ /* 0x080fe80000001824 */
[----:B------:R-:W-:Y:S04]  /*9f60*/  MUFU.EX2 R191, R83 ;  /* 0x0000005300bf7308 */ /* 0x000fe80000000800 */
[C---:B------:R-:W-:Y:S06]  /*9f70*/  HMMA.16816.F32 R48, R60.reuse, R68, R48 ;  /* 0x000000443c30723c */ /* 0x040fec0000001830 */
[----:B------:R5:W-:Y:S02]  /*9f80*/  MUFU.EX2 R83, R76 ;  /* 0x0000004c00537308 */ /* 0x000be40000000800 */
[-C--:B------:R-:W-:Y:S08]  /*9f90*/  HMMA.16816.F32 R40, R60, R70.reuse, R40 ;  /* 0x000000463c28723c */ /* 0x080ff00000001828 */
[C---:B------:R-:W-:Y:S01]  /*9fa0*/  HMMA.16816.F32 R116, R52.reuse, R70, R116 ;  /* 0x000000463474723c */ /* 0x040fe20000001874 */
[----:B------:R-:W-:Y:S01]  /*9fb0*/  LDSM.16.MT88.4 R68, [R229+0x1900] ;  /* 0x00190000e544783b */ /* 0x000fe20000004200 */
[----:B------:R-:W1:Y:S06]  /*9fc0*/  MUFU.EX2 R82, R77 ;  /* 0x0000004d00527308 */ /* 0x000e6c0000000800 */
[-C--:B--2---:R-:W-:Y:S04]  /*9fd0*/  HMMA.16816.F32 R120, R52, R56.reuse, R120 ;  /* 0x000000383478723c */ /* 0x084fe80000001878 */
[----:B------:R-:W2:Y:S04]  /*9fe0*/  MUFU.EX2 R81, R78 ;  /* 0x0000004e00517308 */ /* 0x000ea80000000800 */
[C---:B------:R-:W-:Y:S06]  /*9ff0*/  HMMA.16816.F32 R124, R60.reuse, R56, R124 ;  /* 0x000000383c7c723c */ /* 0x040fec000000187c */
[----:B------:R-:W-:Y:S01]  /*a000*/  MUFU.EX2 R84, R84 ;  /* 0x0000005400547308 */ /* 0x000fe20000000800 */
[----:B------:R-:W-:Y:S01]  /*a010*/  F2FP.PACK_AB R56, R179, R173 ;  /* 0x000000adb338723e */ /* 0x000fe200000000ff */
[-C--:B------:R-:W-:Y:S01]  /*a020*/  HMMA.16816.F32 R44, R60, R58.reuse, R44 ;  /* 0x0000003a3c2c723c */ /* 0x080fe2000000182c */
[----:B------:R-:W2:Y:S03]  /*a030*/  LDSM.16.MT88.4 R60, [R231+0x1900] ;  /* 0x00190000e73c783b */ /* 0x000ea60000004200 */
[----:B------:R-:W-:Y:S04]  /*a040*/  F2FP.PACK_AB R57, R178, R172 ;  /* 0x000000acb239723e */ /* 0x000fe800000000ff */
[----:B------:R-:W-:Y:S01]  /*a050*/  HMMA.16816.F32 R128, R52, R58, R128 ;  /* 0x0000003a3480723c */ /* 0x000fe20000001880 */
[----:B------:R-:W-:Y:S06]  /*a060*/  MUFU.EX2 R85, R85 ;  /* 0x0000005500557308 */ /* 0x000fec0000000800 */
[----:B------:R-:W-:Y:S02]  /*a070*/  F2FP.PACK_AB R52, R175, R209 ;  /* 0x000000d1af34723e */ /* 0x000fe400000000ff */
[----:B------:R-:W-:Y:S02]  /*a080*/  F2FP.PACK_AB R53, R208, R174 ;  /* 0x000000aed035723e */ /* 0x000fe400000000ff */
[----:B------:R-:W-:Y:S01]  /*a090*/  MUFU.EX2 R86, R86 ;  /* 0x0000005600567308 */ /* 0x000fe20000000800 */
[----:B------:R-:W-:Y:S02]  /*a0a0*/  F2FP.PACK_AB R54, R207, R206 ;  /* 0x000000cecf36723e */ /* 0x000fe400000000ff */
[----:B------:R-:W-:Y:S02]  /*a0b0*/  F2FP.PACK_AB R55, R205, R204 ;  /* 0x000000cccd37723e */ /* 0x000fe400000000ff */
[----:B------:R-:W-:Y:S02]  /*a0c0*/  F2FP.PACK_AB R58, R199, R177 ;  /* 0x000000b1c73a723e */ /* 0x000fe400000000ff */
[----:B------:R-:W-:Y:S03]  /*a0d0*/  F2FP.PACK_AB R59, R183, R176 ;  /* 0x000000b0b73b723e */ /* 0x000fe600000000ff */
[-C--:B-1----:R-:W-:Y:S01]  /*a0e0*/  HMMA.16816.F32 R4, R52, R64.reuse, R4 ;  /* 0x000000403404723c */ /* 0x082fe20000001804 */
[----:B------:R-:W-:Y:S07]  /*a0f0*/  MUFU.EX2 R87, R87 ;  /* 0x0000005700577308 */ /* 0x000fee0000000800 */
[C---:B------:R-:W-:Y:S03]  /*a100*/  HMMA.16816.F32 R8, R56.reuse, R64, R8 ;  /* 0x000000403808723c */ /* 0x040fe60000001808 */
[----:B------:R-:W-:Y:S05]  /*a110*/  MUFU.EX2 R96, R96 ;  /* 0x0000006000607308 */ /* 0x000fea0000000800 */
[-C--:B------:R-:W-:Y:S05]  /*a120*/  HMMA.16816.F32 R12, R56, R66.reuse, R12 ;  /* 0x00000042380c723c */ /* 0x080fea000000180c */
[----:B------:R-:W-:Y:S03]  /*a130*/  MUFU.EX2 R97, R97 ;  /* 0x0000006100617308 */ /* 0x000fe60000000800 */
[C---:B------:R-:W-:Y:S01]  /*a140*/  HMMA.16816.F32 R16, R52.reuse, R66, R16 ;  /* 0x000000423410723c */ /* 0x040fe20000001810 */
[----:B------:R-:W1:Y:S06]  /*a150*/  LDSM.16.MT88.4 R64, [R230+0x1900] ;  /* 0x00190000e640783b */ /* 0x000e6c0000004200 */
[----:B------:R-:W-:Y:S01]  /*a160*/  MUFU.EX2 R98, R98 ;  /* 0x0000006200627308 */ /* 0x000fe20000000800 */
[-C--:B--2---:R-:W-:Y:S08]  /*a170*/  HMMA.16816.F32 R20, R52, R60.reuse, R20 ;  /* 0x0000003c3414723c */ /* 0x084ff00000001814 */
[C---:B------:R-:W-:Y:S01]  /*a180*/  HMMA.16816.F32 R24, R56.reuse, R60, R24 ;  /* 0x0000003c3818723c */ /* 0x040fe20000001818 */
[----:B------:R-:W-:Y:S07]  /*a190*/  MUFU.EX2 R99, R99 ;  /* 0x0000006300637308 */ /* 0x000fee0000000800 */
[-C--:B------:R-:W-:Y:S03]  /*a1a0*/  HMMA.16816.F32 R28, R56, R62.reuse, R28 ;  /* 0x0000003e381c723c */ /* 0x080fe6000000181c */
[----:B------:R-:W-:Y:S01]  /*a1b0*/  MUFU.EX2 R100, R100 ;  /* 0x0000006400647308 */ /* 0x000fe20000000800 */
[----:B----4-:R-:W-:Y:S02]  /*a1c0*/  FFMA.FTZ R133, R133, R154, R201 ;  /* 0x0000009a85857223 */ /* 0x010fe400000100c9 */
[----:B------:R-:W-:Y:S02]  /*a1d0*/  FFMA.FTZ R0, R0, R155, R200 ;  /* 0x0000009b00007223 */ /* 0x000fe400000100c8 */
[C---:B------:R-:W-:Y:S01]  /*a1e0*/  HMMA.16816.F32 R32, R52.reuse, R62, R32 ;  /* 0x0000003e3420723c */ /* 0x040fe20000001820 */
[----:B------:R-:W2:Y:S03]  /*a1f0*/  LDSM.16.MT88.4 R60, [R228+0x2100] ;  /* 0x00210000e43c783b */ /* 0x000ea60000004200 */
[----:B------:R-:W-:Y:S01]  /*a200*/  FADD.FTZ R0, R212, R0 ;  /* 0x00000000d4007221 */ /* 0x000fe20000010000 */
[----:B------:R-:W-:Y:S03]  /*a210*/  MUFU.EX2 R101, R101 ;  /* 0x0000006500657308 */ /* 0x000fe60000000800 */
[-C--:B------:R-:W-:Y:S01]  /*a220*/  HMMA.16816.F32 R36, R52, R68.reuse, R36 ;  /* 0x000000443424723c */ /* 0x080fe20000001824 */
[----:B------:R-:W-:Y:S03]  /*a230*/  LDSM.16.MT88.4 R152, [R228+0x3100] ;  /* 0x00310000e498783b */ /* 0x000fe60000004200 */
[----:B-----5:R-:W-:Y:S03]  /*a240*/  FADD.FTZ R76, R214, R0 ;  /* 0x00000000d64c7221 */ /* 0x020fe60000010000 */
[----:B------:R-:W-:Y:S01]  /*a250*/  MUFU.EX2 R102, R102 ;  /* 0x0000006600667308 */ /* 0x000fe20000000800 */
[C---:B------:R-:W-:Y:S08]  /*a260*/  HMMA.16816.F32 R48, R56.reuse, R68, R48 ;  /* 0x000000443830723c */ /* 0x040ff00000001830 */
[-C--:B------:R-:W-:Y:S01]  /*a270*/  HMMA.16816.F32 R40, R56, R70.reuse, R40 ;  /* 0x000000463828723c */ /* 0x080fe20000001828 */
[----:B------:R-:W-:Y:S07]  /*a280*/  MUFU.EX2 R103, R103 ;  /* 0x0000006700677308 */ /* 0x000fee0000000800 */
[C---:B------:R-:W-:Y:S01]  /*a290*/  HMMA.16816.F32 R116, R52.reuse, R70, R116 ;  /* 0x000000463474723c */ /* 0x040fe20000001874 */
[----:B------:R-:W4:Y:S02]  /*a2a0*/  LDSM.16.MT88.4 R68, [R231+0x2100] ;  /* 0x00210000e744783b */ /* 0x000f240000004200 */
[----:B------:R-:W-:Y:S05]  /*a2b0*/  MUFU.EX2 R112, R112 ;  /* 0x0000007000707308 */ /* 0x000fea0000000800 */
[-C--:B-1----:R-:W-:Y:S05]  /*a2c0*/  HMMA.16816.F32 R120, R52, R64.reuse, R120 ;  /* 0x000000403478723c */ /* 0x082fea0000001878 */
[----:B------:R-:W-:Y:S03]  /*a2d0*/  MUFU.EX2 R113, R113 ;  /* 0x0000007100717308 */ /* 0x000fe60000000800 */
[C---:B------:R-:W-:Y:S07]  /*a2e0*/  HMMA.16816.F32 R124, R56.reuse, R64, R124 ;  /* 0x00000040387c723c */ /* 0x040fee000000187c */
[----:B------:R-:W-:Y:S01]  /*a2f0*/  MUFU.EX2 R114, R114 ;  /* 0x0000007200727308 */ /* 0x000fe20000000800 */
[-C--:B------:R-:W-:Y:S07]  /*a300*/  HMMA.16816.F32 R44, R56, R66.reuse, R44 ;  /* 0x00000042382c723c */ /* 0x080fee000000182c */
[----:B---3--:R-:W-:Y:S01]  /*a310*/  F2FP.PACK_AB R56, R190, R180 ;  /* 0x000000b4be38723e */ /* 0x008fe200000000ff */
[----:B------:R-:W-:Y:S01]  /*a320*/  HMMA.16816.F32 R128, R52, R66, R128 ;  /* 0x000000423480723c */ /* 0x000fe20000001880 */
[----:B------:R-:W1:Y:S01]  /*a330*/  LDSM.16.MT88.4 R64, [R230+0x2100] ;  /* 0x00210000e640783b */ /* 0x000e620000004200 */
[----:B------:R-:W-:Y:S02]  /*a340*/  MUFU.EX2 R115, R115 ;  /* 0x0000007300737308 */ /* 0x000fe40000000800 */
[----:B------:R-:W-:Y:S02]  /*a350*/  F2FP.PACK_AB R57, R188, R189 ;  /* 0x000000bdbc39723e */ /* 0x000fe400000000ff */
[----:B------:R-:W-:Y:S02]  /*a360*/  F2FP.PACK_AB R58, R82, R83 ;  /* 0x00000053523a723e */ /* 0x000fe400000000ff */
[----:B------:R-:W-:Y:S04]  /*a370*/  F2FP.PACK_AB R52, R198, R182 ;  /* 0x000000b6c634723e */ /* 0x000fe800000000ff */
[----:B------:R-:W-:Y:S01]  /*a380*/  F2FP.PACK_AB R53, R197, R181 ;  /* 0x000000b5c535723e */ /* 0x000fe200000000ff */
[----:B------:R-:W3:Y:S01]  /*a390*/  MUFU.EX2 R108, R108 ;  /* 0x0000006c006c7308 */ /* 0x000ee20000000800 */
[----:B------:R-:W-:Y:S02]  /*a3a0*/  F2FP.PACK_AB R54, R195, R196 ;  /* 0x000000c4c336723e */ /* 0x000fe400000000ff */
[----:B------:R-:W-:Y:S02]  /*a3b0*/  F2FP.PACK_AB R55, R191, R194 ;  /* 0x000000c2bf37723e */ /* 0x000fe400000000ff */
[----:B------:R-:W-:Y:S05]  /*a3c0*/  F2FP.PACK_AB R59, R80, R81 ;  /* 0x00000051503b723e */ /* 0x000fea00000000ff */
[-C--:B--2---:R-:W-:Y:S01]  /*a3d0*/  HMMA.16816.F32 R4, R52, R60.reuse, R4 ;  /* 0x0000003c3404723c */ /* 0x084fe20000001804 */
[----:B------:R-:W-:Y:S07]  /*a3e0*/  MUFU.EX2 R110, R110 ;  /* 0x0000006e006e7308 */ /* 0x000fee0000000800 */
[C---:B------:R-:W-:Y:S03]  /*a3f0*/  HMMA.16816.F32 R8, R56.reuse, R60, R8 ;  /* 0x0000003c3808723c */ /* 0x040fe60000001808 */
[----:B------:R-:W-:Y:S01]  /*a400*/  MUFU.EX2 R88, R88 ;  /* 0x0000005800587308 */ /* 0x000fe20000000800 */
[----:B---3--:R-:W-:Y:S04]  /*a410*/  F2FP.PACK_AB R186, R138, R108 ;  /* 0x0000006c8aba723e */ /* 0x008fe800000000ff */
[-C--:B------:R-:W-:Y:S05]  /*a420*/  HMMA.16816.F32 R12, R56, R62.reuse, R12 ;  /* 0x0000003e380c723c */ /* 0x080fea000000180c */
[----:B------:R-:W-:Y:S03]  /*a430*/  MUFU.EX2 R89, R89 ;  /* 0x0000005900597308 */ /* 0x000fe60000000800 */
[C---:B------:R-:W-:Y:S01]  /*a440*/  HMMA.16816.F32 R16, R52.reuse, R62, R16 ;  /* 0x0000003e3410723c */ /* 0x040fe20000001810 */
[----:B------:R-:W2:Y:S06]  /*a450*/  LDSM.16.MT88.4 R60, [R228+0x2900] ;  /* 0x00290000e43c783b */ /* 0x000eac0000004200 */
[----:B------:R-:W-:Y:S01]  /*a460*/  MUFU.EX2 R90, R90 ;  /* 0x0000005a005a7308 */ /* 0x000fe20000000800 */
[-C--:B----4-:R-:W-:Y:S08]  /*a470*/  HMMA.16816.F32 R20, R52, R68.reuse, R20 ;  /* 0x000000443414723c */ /* 0x090ff00000001814 */
[C---:B------:R-:W-:Y:S01]  /*a480*/  HMMA.16816.F32 R24, R56.reuse, R68, R24 ;  /* 0x000000443818723c */ /* 0x040fe20000001818 */
[----:B------:R-:W-:Y:S07]  /*a490*/  MUFU.EX2 R91, R91 ;  /* 0x0000005b005b7308 */ /* 0x000fee0000000800 */
[-C--:B------:R-:W-:Y:S03]  /*a4a0*/  HMMA.16816.F32 R28, R56, R70.reuse, R28 ;  /* 0x00000046381c723c */ /* 0x080fe6000000181c */
[----:B------:R-:W-:Y:S05]  /*a4b0*/  MUFU.EX2 R92, R92 ;  /* 0x0000005c005c7308 */ /* 0x000fea0000000800 */
[C---:B------:R-:W-:Y:S01]  /*a4c0*/  HMMA.16816.F32 R32, R52.reuse, R70, R32 ;  /* 0x000000463420723c */ /* 0x040fe20000001820 */
[----:B------:R-:W3:Y:S04]  /*a4d0*/  LDSM.16.MT88.4 R68, [R231+0x2900] ;  /* 0x00290000e744783b */ /* 0x000ee80000004200 */
[----:B------:R-:W4:Y:S03]  /*a4e0*/  MUFU.EX2 R93, R93 ;  /* 0x0000005d005d7308 */ /* 0x000f260000000800 */
[-C--:B------:R-:W-:Y:S07]  /*a4f0*/  HMMA.16816.F32 R36, R52, R72.reuse, R36 ;  /* 0x000000483424723c */ /* 0x080fee0000001824 */
[----:B------:R-:W-:Y:S01]  /*a500*/  MUFU.EX2 R94, R94 ;  /* 0x0000005e005e7308 */ /* 0x000fe20000000800 */
[C---:B------:R-:W-:Y:S08]  /*a510*/  HMMA.16816.F32 R48, R56.reuse, R72, R48 ;  /* 0x000000483830723c */ /* 0x040ff00000001830 */
[-C--:B------:R-:W-:Y:S01]  /*a520*/  HMMA.16816.F32 R40, R56, R74.reuse, R40 ;  /* 0x0000004a3828723c */ /* 0x080fe20000001828 */
[----:B------:R-:W5:Y:S07]  /*a530*/  MUFU.EX2 R95, R95 ;  /* 0x0000005f005f7308 */ /* 0x000f6e0000000800 */
[C---:B------:R-:W-:Y:S01]  /*a540*/  HMMA.16816.F32 R116, R52.reuse, R74, R116 ;  /* 0x0000004a3474723c */ /* 0x040fe20000001874 */
[----:B------:R-:W2:Y:S02]  /*a550*/  LDSM.16.MT88.4 R72, [R229+0x2900] ;  /* 0x00290000e548783b */ /* 0x000ea40000004200 */
[----:B------:R-:W-:Y:S05]  /*a560*/  MUFU.EX2 R104, R104 ;  /* 0x0000006800687308 */ /* 0x000fea0000000800 */
[-C--:B-1----:R-:W-:Y:S05]  /*a570*/  HMMA.16816.F32 R120, R52, R64.reuse, R120 ;  /* 0x000000403478723c */ /* 0x082fea0000001878 */
[----:B------:R-:W-:Y:S03]  /*a580*/  MUFU.EX2 R105, R105 ;  /* 0x0000006900697308 */ /* 0x000fe60000000800 */
[C---:B------:R-:W-:Y:S07]  /*a590*/  HMMA.16816.F32 R124, R56.reuse, R64, R124 ;  /* 0x00000040387c723c */ /* 0x040fee000000187c */
[----:B------:R-:W-:Y:S01]  /*a5a0*/  FADD.FTZ R64, R218, R134 ;  /* 0x00000086da407221 */ /* 0x000fe20000010000 */
[-C--:B------:R-:W-:Y:S01]  /*a5b0*/  HMMA.16816.F32 R44, R56, R66.reuse, R44 ;  /* 0x00000042382c723c */ /* 0x080fe2000000182c */
[----:B------:R-:W-:Y:S03]  /*a5c0*/  MUFU.EX2 R106, R106 ;  /* 0x0000006a006a7308 */ /* 0x000fe60000000800 */
[----:B------:R-:W-:Y:S03]  /*a5d0*/  FADD.FTZ R79, R221, R64 ;  /* 0x00000040dd4f7221 */ /* 0x000fe60000010000 */
[----:B----4-:R-:W-:Y:S01]  /*a5e0*/  F2FP.PACK_AB R58, R93, R92 ;  /* 0x0000005c5d3a723e */ /* 0x010fe200000000ff */
[----:B------:R-:W-:Y:S01]  /*a5f0*/  HMMA.16816.F32 R128, R52, R66, R128 ;  /* 0x000000423480723c */ /* 0x000fe20000001880 */
[----:B------:R-:W1:Y:S02]  /*a600*/  LDSM.16.MT88.4 R64, [R230+0x2900] ;  /* 0x00290000e640783b */ /* 0x000e640000004200 */
[----:B------:R-:W-:Y:S01]  /*a610*/  MUFU.EX2 R107, R107 ;  /* 0x0000006b006b7308 */ /* 0x000fe20000000800 */
[----:B------:R-:W-:Y:S01]  /*a620*/  FADD.FTZ R56, R215, R132 ;  /* 0x00000084d7387221 */ /* 0x000fe20000010000 */
[----:B-----5:R-:W-:Y:S01]  /*a630*/  F2FP.PACK_AB R59, R95, R94 ;  /* 0x0000005e5f3b723e */ /* 0x020fe200000000ff */
[----:B------:R-:W-:Y:S01]  /*a640*/  FADD.FTZ R57, R213, R133 ;  /* 0x00000085d5397221 */ /* 0x000fe20000010000 */
[----:B------:R-:W-:Y:S01]  /*a650*/  F2FP.PACK_AB R52, R85, R84 ;  /* 0x000000545534723e */ /* 0x000fe200000000ff */
[----:B------:R-:W-:Y:S01]  /*a660*/  FADD.FTZ R78, R220, R56 ;  /* 0x00000038dc4e7221 */ /* 0x000fe20000010000 */
[----:B------:R-:W-:Y:S03]  /*a670*/  F2FP.PACK_AB R53, R87, R86 ;  /* 0x000000565735723e */ /* 0x000fe600000000ff */
[----:B------:R-:W-:Y:S01]  /*a680*/  F2FP.PACK_AB R54, R97, R96 ;  /* 0x000000606136723e */ /* 0x000fe200000000ff */
[----:B------:R-:W-:Y:S01]  /*a690*/  FADD.FTZ R77, R219, R57 ;  /* 0x00000039db4d7221 */ /* 0x000fe20000010000 */
[----:B------:R-:W-:Y:S01]  /*a6a0*/  F2FP.PACK_AB R55, R99, R98 ;  /* 0x000000626337723e */ /* 0x000fe200000000ff */
[----:B------:R-:W-:Y:S01]  /*a6b0*/  FADD.FTZ R0, R143, R79 ;  /* 0x0000004f8f007221 */ /* 0x000fe20000010000 */
[----:B------:R-:W-:Y:S02]  /*a6c0*/  F2FP.PACK_AB R56, R89, R88 ;  /* 0x000000585938723e */ /* 0x000fe400000000ff */
[----:B------:R-:W-:Y:S01]  /*a6d0*/  F2FP.PACK_AB R57, R91, R90 ;  /* 0x0000005a5b39723e */ /* 0x000fe200000000ff */
[----:B------:R-:W-:Y:S01]  /*a6e0*/  FADD.FTZ R0, R148, R0 ;  /* 0x0000000094007221 */ /* 0x000fe20000010000 */
[----:B------:R-:W-:Y:S01]  /*a6f0*/  MOV R133, R135 ;  /* 0x0000008700857202 */ /* 0x000fe20000000f00 */
[-C--:B--2---:R-:W-:Y:S03]  /*a700*/  HMMA.16816.F32 R4, R52, R60.reuse, R4 ;  /* 0x0000003c3404723c */ /* 0x084fe60000001804 */
[----:B------:R-:W-:Y:S05]  /*a710*/  FADD.FTZ R0, R202, R0 ;  /* 0x00000000ca007221 */ /* 0x000fea0000010000 */
[C---:B------:R-:W-:Y:S01]  /*a720*/  HMMA.16816.F32 R8, R56.reuse, R60, R8 ;  /* 0x0000003c3808723c */ /* 0x040fe20000001808 */
[----:B------:R-:W2:Y:S07]  /*a730*/  MUFU.EX2 R60, R3 ;  /* 0x00000003003c7308 */ /* 0x000eae0000000800 */
[-C--:B------:R-:W-:Y:S08]  /*a740*/  HMMA.16816.F32 R12, R56, R62.reuse, R12 ;  /* 0x0000003e380c723c */ /* 0x080ff0000000180c */
[C---:B------:R-:W-:Y:S08]  /*a750*/  HMMA.16816.F32 R16, R52.reuse, R62, R16 ;  /* 0x0000003e3410723c */ /* 0x040ff00000001810 */
[-C--:B---3--:R-:W-:Y:S04]  /*a760*/  HMMA.16816.F32 R20, R52, R68.reuse, R20 ;  /* 0x000000443414723c */ /* 0x088fe80000001814 */
[----:B--2---:R-:W-:Y:S01]  /*a770*/  F2FP.PACK_AB R187, R60, R110 ;  /* 0x0000006e3cbb723e */ /* 0x004fe200000000ff */
[----:B------:R-:W-:Y:S03]  /*a780*/  FADD.FTZ R3, R151, R76 ;  /* 0x0000004c97037221 */ /* 0x000fe60000010000 */
[C---:B------:R-:W-:Y:S08]  /*a790*/  HMMA.16816.F32 R24, R56.reuse, R68, R24 ;  /* 0x000000443818723c */ /* 0x040ff00000001818 */
[-C--:B------:R-:W-:Y:S08]  /*a7a0*/  HMMA.16816.F32 R28, R56, R70.reuse, R28 ;  /* 0x00000046381c723c */ /* 0x080ff0000000181c */
[C---:B------:R-:W-:Y:S08]  /*a7b0*/  HMMA.16816.F32 R32, R52.reuse, R70, R32 ;  /* 0x000000463420723c */ /* 0x040ff00000001820 */
[-C--:B------:R-:W-:Y:S08]  /*a7c0*/  HMMA.16816.F32 R36, R52, R72.reuse, R36 ;  /* 0x000000483424723c */ /* 0x080ff00000001824 */
[C---:B------:R-:W-:Y:S08]  /*a7d0*/  HMMA.16816.F32 R48, R56.reuse, R72, R48 ;  /* 0x000000483830723c */ /* 0x040ff00000001830 */
[-C--:B------:R-:W-:Y:S08]  /*a7e0*/  HMMA.16816.F32 R40, R56, R74.reuse, R40 ;  /* 0x0000004a3828723c */ /* 0x080ff00000001828 */
[C---:B------:R-:W-:Y:S08]  /*a7f0*/  HMMA.16816.F32 R116, R52.reuse, R74, R116 ;  /* 0x0000004a3474723c */ /* 0x040ff00000001874 */
[-C--:B-1----:R-:W-:Y:S08]  /*a800*/  HMMA.16816.F32 R120, R52, R64.reuse, R120 ;  /* 0x000000403478723c */ /* 0x082ff00000001878 */
        /* <DEDUP_REMOVED lines=9> */
[----:B------:R-:W-:Y:S01]  /*a8a0*/  FADD.FTZ R56, R227, R3 ;  /* 0x00000003e3387221 */ /* 0x000fe20000010000 */
[----:B------:R-:W-:Y:S01]  /*a8b0*/  F2FP.PACK_AB R54, R113, R112 ;  /* 0x000000707136723e */ /* 0x000fe200000000ff */
[----:B------:R-:W-:Y:S01]  /*a8c0*/  FADD.FTZ R3, R158, R57 ;  /* 0x000000399e037221 */ /* 0x000fe20000010000 */
[----:B------:R-:W-:Y:S02]  /*a8d0*/  F2FP.PACK_AB R55, R115, R114 ;  /* 0x000000727337723e */ /* 0x000fe400000000ff */
[----:B------:R-:W-:Y:S01]  /*a8e0*/  F2FP.PACK_AB R184, R105, R104 ;  /* 0x0000006869b8723e */ /* 0x000fe200000000ff */
[----:B------:R-:W-:Y:S01]  /*a8f0*/  FADD.FTZ R3, R203, R3 ;  /* 0x00000003cb037221 */ /* 0x000fe20000010000 */
[----:B------:R-:W-:Y:S03]  /*a900*/  F2FP.PACK_AB R185, R107, R106 ;  /* 0x0000006a6bb9723e */ /* 0x000fe600000000ff */
[-C--:B------:R-:W-:Y:S01]  /*a910*/  HMMA.16816.F32 R144, R52, R152.reuse, R4 ;  /* 0x000000983490723c */ /* 0x080fe20000001804 */
[----:B------:R-:W1:Y:S07]  /*a920*/  LDSM.16.MT88.4 R4, [R229+0x3100] ;  /* 0x00310000e504783b */ /* 0x000e6e0000004200 */
[C---:B------:R-:W-:Y:S07]  /*a930*/  HMMA.16816.F32 R140, R184.reuse, R152, R8 ;  /* 0x00000098b88c723c */ /* 0x040fee0000001808 */
        /* <DEDUP_REMOVED lines=27> */
[----:B------:R-:W-:Y:S01]  /*aaf0*/  FADD.FTZ R14, R225, R3 ;  /* 0x00000003e10e7221 */ /* 0x000fe20000010000 */
[----:B------:R-:W2:Y:S01]  /*ab00*/  LDSM.16.MT88.4 R8, [R230+0x3100] ;  /* 0x00310000e608783b */ /* 0x000ea20000004200 */
        /* <DEDUP_REMOVED lines=72> */
[----:B------:R-:W-:Y:S02]  /*af90*/  FADD.FTZ R0, R60, R0 ;  /* 0x000000003c007221 */ /* 0x000fe40000010000 */
[----:B------:R-:W-:Y:S01]  /*afa0*/  FADD.FTZ R5, R114, R5 ;  /* 0x0000000572057221 */ /* 0x000fe20000010000 */
[----:B------:R1:W-:Y:S01]  /*afb0*/  STL [R1], R3 ;  /* 0x0000000301007387 */ /* 0x0003e20000100800 */
[----:B------:R-:W-:Y:S02]  /*afc0*/  FADD.FTZ R251, R113, R6 ;  /* 0x0000000671fb7221 */ /* 0x000fe40000010000 */
[----:B------:R-:W-:Y:S01]  /*afd0*/  FADD.FTZ R252, R115, R5 ;  /* 0x0000000573fc7221 */ /* 0x000fe20000010000 */
[----:B------:R2:W-:Y:S01]  /*afe0*/  STL [R1+0x4], R0 ;  /* 0x0000040001007387 */ /* 0x0005e20000100800 */
[----:B-1----:R-:W-:Y:S02]  /*aff0*/  MOV R3, R136 ;  /* 0x0000008800037202 */ /* 0x002fe40000000f00 */
[----:B--2---:R-:W-:Y:S01]  /*b000*/  MOV R0, R137 ;  /* 0x0000008900007202 */ /* 0x004fe20000000f00 */
[----:B------:R-:W-:-:S05]  /*b010*/  @P0 BRA `(.L_x_833) ;  /* 0xffffc1e000000947 */ /* 0x000fca000383ffff */
.L_x_832:
[----:B------:R-:W2:Y:S04]  /*b020*/  LDL.LU R10, [R1] ;  /* 0x00000000010a7983 */ /* 0x000ea80000300800 */
[----:B------:R-:W3:Y:S01]  /*b030*/  LDL.LU R9, [R1+0x4] ;  /* 0x0000040001097983 */ /* 0x000ee20000300800 */
[----:B------:R-:W-:-:S02]  /*b040*/  MOV R36, 0xff800000 ;  /* 0xff80000000247802 */ /* 0x000fc40000000f00 */
[----:B------:R-:W-:Y:S01]  /*b050*/  MOV R37, 0xff800000 ;  /* 0xff80000000257802 */ /* 0x000fe20000000f00 */
[----:B------:R-:W4:Y:S01]  /*b060*/  SHFL.BFLY PT, R5, R251, 0x2, 0x1f ;  /* 0x0c401f00fb057f89 */ /* 0x000f2200000e0000 */
[----:B------:R-:W-:Y:S02]  /*b070*/  MOV R38, 0xff800000 ;  /* 0xff80000000267802 */ /* 0x000fe40000000f00 */
[----:B------:R-:W-:Y:S01]  /*b080*/  MOV R39, 0xff800000 ;  /* 0xff80000000277802 */ /* 0x000fe20000000f00 */
[----:B------:R-:W1:Y:S01]  /*b090*/  SHFL.BFLY PT, R6, R252, 0x2, 0x1f ;  /* 0x0c401f00fc067f89 */ /* 0x000e6200000e0000 */
[----:B------:R-:W-:Y:S01]  /*b0a0*/  PLOP3.LUT P4, PT, PT, PT, PT, 0x8, 0x0 ;  /* 0x000000000000781c */ /* 0x000fe20003f8e170 */
[----:B----4-:R-:W-:Y:S02]  /*b0b0*/  FADD.FTZ R5, R5, R251 ;  /* 0x000000fb05057221 */ /* 0x010fe40000010000 */
[----:B-1----:R-:W-:-:S03]  /*b0c0*/  FADD.FTZ R6, R6, R252 ;  /* 0x000000fc06067221 */ /* 0x002fc60000010000 */
[----:B------:R-:W1:Y:S04]  /*b0d0*/  SHFL.BFLY PT, R0, R5, 0x1, 0x1f ;  /* 0x0c201f0005007f89 */ /* 0x000e6800000e0000 */
[----:B------:R-:W4:Y:S01]  /*b0e0*/  SHFL.BFLY PT, R4, R6, 0x1, 0x1f ;  /* 0x0c201f0006047f89 */ /* 0x000f2200000e0000 */
[----:B-1----:R-:W-:Y:S01]  /*b0f0*/  FADD.FTZ R5, R5, R0 ;  /* 0x0000000005057221 */ /* 0x002fe20000010000 */
[----:B------:R-:W-:Y:S01]  /*b100*/  MOV R0, RZ ;  /* 0x000000ff00007202 */ /* 0x000fe20000000f00 */
[----:B----4-:R-:W-:-:S03]  /*b110*/  FADD.FTZ R6, R6, R4 ;  /* 0x0000000406067221 */ /* 0x010fc60000010000 */
[----:B------:R-:W-:Y:S02]  /*b120*/  FSETP.NE.FTZ.AND P3, PT, R5, RZ, PT ;  /* 0x000000ff0500720b */ /* 0x000fe40003f75000 */
[----:B------:R-:W-:Y:S02]  /*b130*/  MOV R4, RZ ;  /* 0x000000ff00047202 */ /* 0x000fe40000000f00 */
[----:B------:R-:W-:-:S09]  /*b140*/  FSETP.NE.FTZ.AND P2, PT, R6, RZ, PT ;  /* 0x000000ff0600720b */ /* 0x000fd20003f55000 */
[----:B------:R-:W1:Y:S08]  /*b150*/  @P3 MUFU.RCP R0, R5 ;  /* 0x0000000500003308 */ /* 0x000e700000001000 */
[----:B------:R-:W4:Y:S01]  /*b160*/  @P2 MUFU.RCP R4, R6 ;  /* 0x0000000600042308 */ /* 0x000f220000001000 */
[----:B-1----:R-:W-:-:S07]  /*b170*/  FMUL.FTZ R144, R0, R144 ;  /* 0x0000009000907220 */ /* 0x002fce0000410000 */
[----:B------:R-:W1:Y:S01]  /*b180*/  @P3 MUFU.LG2 R11, R5 ;  /* 0x00000005000b3308 */ /* 0x000e620000000c00 */
        /* <DEDUP_REMOVED lines=15> */
[----:B------:R-:W-:Y:S01]  /*b280*/  MOV R0, RZ ;  /* 0x000000ff00007202 */ /* 0x000fe20000000f00 */
[C---:B----4-:R-:W-:Y:S02]  /*b290*/  FMUL.FTZ R146, R4.reuse, R146 ;  /* 0x0000009204927220 */ /* 0x050fe40000410000 */
        /* <DEDUP_REMOVED lines=16> */
[----:B-1----:R-:W-:Y:S01]  /*b3a0*/  @P3 FMUL.FTZ R11, R11, 0.69314718246459960938 ;  /* 0x3f3172180b0b3820 */ /* 0x002fe20000410000 */
[----:B--2---:R-:W1:Y:S04]  /*b3b0*/  SHFL.BFLY PT, R7, R10, 0x2, 0x1f ;  /* 0x0c401f000a077f89 */ /* 0x004e6800000e0000 */
[----:B---3--:R-:W2:Y:S01]  /*b3c0*/  SHFL.BFLY PT, R8, R9, 0x2, 0x1f ;  /* 0x0c401f0009087f89 */ /* 0x008ea200000e0000 */
[----:B-1----:R-:W-:Y:S02]  /*b3d0*/  FADD.FTZ R7, R7, R10 ;  /* 0x0000000a07077221 */ /* 0x002fe40000010000 */
[----:B------:R-:W-:-:S02]  /*b3e0*/  @P3 FMUL.FTZ R10, R4, c[0x0][0x2d0] ;  /* 0x0000b400040a3a20 */ /* 0x000fc40000410000 */
[----:B--2---:R-:W-:Y:S01]  /*b3f0*/  FADD.FTZ R8, R8, R9 ;  /* 0x0000000908087221 */ /* 0x004fe20000010000 */
[----:B------:R-:W1:Y:S01]  /*b400*/  SHFL.BFLY PT, R3, R7, 0x1, 0x1f ;  /* 0x0c201f0007037f89 */ /* 0x000e6200000e0000 */
[----:B------:R-:W-:-:S03]  /*b410*/  @P3 FFMA.FTZ R36, R10, R137, R11 ;  /* 0x000000890a243223 */ /* 0x000fc6000001000b */
[----:B------:R-:W2:Y:S01]  /*b420*/  SHFL.BFLY PT, R9, R8, 0x1, 0x1f ;  /* 0x0c201f0008097f89 */ /* 0x000ea200000e0000 */
[----:B-1----:R-:W-:Y:S01]  /*b430*/  FADD.FTZ R7, R7, R3 ;  /* 0x0000000307077221 */ /* 0x002fe20000010000 */
[----:B------:R-:W-:Y:S01]  /*b440*/  MOV R3, RZ ;  /* 0x000000ff00037202 */ /* 0x000fe20000000f00 */
[----:B--2---:R-:W-:-:S03]  /*b450*/  FADD.FTZ R8, R9, R8 ;  /* 0x0000000809087221 */ /* 0x004fc60000010000 */
[----:B------:R-:W-:Y:S01]  /*b460*/  FSETP.NE.FTZ.AND P1, PT, R7, RZ, PT ;  /* 0x000000ff0700720b */ /* 0x000fe20003f35000 */
[----:B------:R-:W1:Y:S01]  /*b470*/  @P2 MUFU.LG2 R9, R6 ;  /* 0x0000000600092308 */ /* 0x000e620000000c00 */
[----:B------:R-:W-:-:S11]  /*b480*/  FSETP.NE.FTZ.AND P0, PT, R8, RZ, PT ;  /* 0x000000ff0800720b */ /* 0x000fd60003f15000 */
[----:B------:R-:W2:Y:S01]  /*b490*/  @P1 MUFU.RCP R3, R7 ;  /* 0x0000000700031308 */ /* 0x000ea20000001000 */
[----:B-1----:R-:W-:-:S07]  /*b4a0*/  @P2 FMUL.FTZ R9, R9, 0.69314718246459960938 ;  /* 0x3f31721809092820 */ /* 0x002fce0000410000 */
[----:B------:R-:W1:Y:S08]  /*b4b0*/  @P0 MUFU.RCP R0, R8 ;  /* 0x0000000800000308 */ /* 0x000e700000001000 */
[----:B------:R-:W3:Y:S01]  /*b4c0*/  @P1 MUFU.LG2 R7, R7 ;  /* 0x0000000700071308 */ /* 0x000ee20000000c00 */
[C---:B--2---:R-:W-:Y:S02]  /*b4d0*/  FMUL.FTZ R140, R3.reuse, R140 ;  /* 0x0000008c038c7220 */ /* 0x044fe40000410000 */
[----:B------:R-:W-:-:S02]  /*b4e0*/  FMUL.FTZ R33, R3, R141 ;  /* 0x0000008d03217220 */ /* 0x000fc40000410000 */
[C---:B------:R-:W-:Y:S02]  /*b4f0*/  FMUL.FTZ R148, R3.reuse, R148 ;  /* 0x0000009403947220 */ /* 0x040fe40000410000 */
[C---:B------:R-:W-:Y:S01]  /*b500*/  FMUL.FTZ R32, R3.reuse, R149 ;  /* 0x0000009503207220 */ /* 0x040fe20000410000 */
[----:B------:R2:W4:Y:S01]  /*b510*/  @P0 MUFU.LG2 R6, R8 ;  /* 0x0000000800060308 */ /* 0x0005220000000c00 */
[C---:B------:R-:W-:Y:S02]  /*b520*/  FMUL.FTZ R160, R3.reuse, R160 ;  /* 0x000000a003a07220 */ /* 0x040fe40000410000 */
[C---:B------:R-:W-:Y:S02]  /*b530*/  FMUL.FTZ R28, R3.reuse, R161 ;  /* 0x000000a1031c7220 */ /* 0x040fe40000410000 */
[C---:B------:R-:W-:Y:S02]  /*b540*/  FMUL.FTZ R164, R3.reuse, R164 ;  /* 0x000000a403a47220 */ /* 0x040fe40000410000 */
[----:B------:R-:W-:-:S02]  /*b550*/  FMUL.FTZ R25, R3, R165 ;  /* 0x000000a503197220 */ /* 0x000fc40000410000 */
[C---:B------:R-:W-:Y:S02]  /*b560*/  FMUL.FTZ R176, R3.reuse, R176 ;  /* 0x000000b003b07220 */ /* 0x040fe40000410000 */
[C---:B------:R-:W-:Y:S02]  /*b570*/  FMUL.FTZ R22, R3.reuse, R177 ;  /* 0x000000b103167220 */ /* 0x040fe40000410000 */
[C---:B------:R-:W-:Y:S02]  /*b580*/  FMUL.FTZ R180, R3.reuse, R180 ;  /* 0x000000b403b47220 */ /* 0x040fe40000410000 */
[C---:B------:R-:W-:Y:S01]  /*b590*/  FMUL.FTZ R12, R3.reuse, R181 ;  /* 0x000000b5030c7220 */ /* 0x040fe20000410000 */
[----:B--2---:R-:W-:Y:S01]  /*b5a0*/  @P0 MOV R8, 0x3f317218 ;  /* 0x3f31721800080802 */ /* 0x004fe20000000f00 */
[C---:B------:R-:W-:Y:S02]  /*b5b0*/  FMUL.FTZ R124, R3.reuse, R124 ;  /* 0x0000007c037c7220 */ /* 0x040fe40000410000 */
[----:B------:R-:W-:-:S02]  /*b5c0*/  FMUL.FTZ R125, R3, R125 ;  /* 0x0000007d037d7220 */ /* 0x000fc40000410000 */
[C---:B------:R-:W-:Y:S02]  /*b5d0*/  FMUL.FTZ R184, R3.reuse, R184 ;  /* 0x000000b803b87220 */ /* 0x040fe40000410000 */
[----:B------:R-:W-:Y:S01]  /*b5e0*/  FMUL.FTZ R185, R3, R185 ;  /* 0x000000b903b97220 */ /* 0x000fe20000410000 */
[----:B------:R-:W-:Y:S01]  /*b5f0*/  @P2 MOV R3, 0x3f317218 ;  /* 0x3f31721800032802 */ /* 0x000fe20000000f00 */
[C---:B-1----:R-:W-:Y:S02]  /*b600*/  FMUL.FTZ R142, R0.reuse, R142 ;  /* 0x0000008e008e7220 */ /* 0x042fe40000410000 */
        /* <DEDUP_REMOVED lines=15> */
[----:B------:R-:W-:Y:S01]  /*b700*/  @P1 MOV R0, 0x3f317218 ;  /* 0x3f31721800001802 */ /* 0x000fe20000000f00 */
[----:B------:R-:W-:-:S02]  /*b710*/  @P2 FMUL.FTZ R5, R3, c[0x0][0x2d0] ;  /* 0x0000b40003052a20 */ /* 0x000fc40000410000 */
[----:B---3--:R-:W-:Y:S02]  /*b720*/  @P1 FMUL.FTZ R7, R7, 0.69314718246459960938 ;  /* 0x3f31721807071820 */ /* 0x008fe40000410000 */
[----:B------:R-:W-:Y:S02]  /*b730*/  @P1 FMUL.FTZ R3, R0, c[0x0][0x2d0] ;  /* 0x0000b40000031a20 */ /* 0x000fe40000410000 */
[----:B----4-:R-:W-:Y:S02]  /*b740*/  @P0 FMUL.FTZ R4, R6, 0.69314718246459960938 ;  /* 0x3f31721806040820 */ /* 0x010fe40000410000 */
[----:B------:R-:W-:Y:S02]  /*b750*/  @P0 FMUL.FTZ R0, R8, c[0x0][0x2d0] ;  /* 0x0000b40008000a20 */ /* 0x000fe40000410000 */
[----:B------:R-:W-:Y:S02]  /*b760*/  @P2 FFMA.FTZ R37, R5, R136, R9 ;  /* 0x0000008805252223 */ /* 0x000fe40000010009 */
[----:B------:R-:W-:-:S02]  /*b770*/  @P1 FFMA.FTZ R38, R3, R135, R7 ;  /* 0x0000008703261223 */ /* 0x000fc40000010007 */
[----:B------:R-:W-:Y:S02]  /*b780*/  @P0 FFMA.FTZ R39, R0, R2, R4 ;  /* 0x0000000200270223 */ /* 0x000fe40000010004 */
.L_x_816:
        /* <DEDUP_REMOVED lines=135> */
.L_x_837:
        /* <DEDUP_REMOVED lines=194> */
.L_x_836:
        /* <DEDUP_REMOVED lines=31> */
.L_x_838:
        /* <DEDUP_REMOVED lines=43> */
.L_x_840:
[----:B------:R-:W-:Y:S05]  /*d0c0*/  BSYNC B0 ;  /* 0x0000000000007941 */ /* 0x000fea0003800000 */
.L_x_839:
        /* <DEDUP_REMOVED lines=107> */
.L_x_841:
        /* <DEDUP_REMOVED lines=16> */
.L_x_1608:


//--------------------- .text._ZN7cutlass13device_kernelIN5flash19enable_sm80_to_sm89INS1_16FlashAttnFwdSm80INS1_25CollectiveMainloopFwdSm80ILi4ELi1ELb0EN4cute5tupleIJNS5_1CILi128EEENS7_ILi112EEENS7_ILi64EEEEEELi64ENS_6half_tEfNS_4arch4Sm80ELb0ELb0ELb0ELb1ELb1ELb1ELb1ELb0EEENS1_21CollectiveEpilogueFwdINS6_IJS8_SA_S9_EEENS6_IJNS7_ILi1EEESI_SI_EEESC_SE_Li128ELb1ELb1ELb0ELb0EEENS1_19SingleTileSchedulerILb1ELb0ELb1ELi128EEEEEEEEEvNT_6ParamsE --------------------------
	.section	.text._ZN7cutlass13device_kernelIN5flash19enable_sm80_to_sm89INS1_16FlashAttnFwdSm80INS1_25CollectiveMainloopFwdSm80ILi4ELi1ELb0EN4cute5tupleIJNS5_1CILi128EEENS7_ILi112EEENS7_ILi64EEEEEELi64ENS_6half_tEfNS_4arch4Sm80ELb0ELb0ELb0ELb1ELb1ELb1ELb1ELb0EEENS1_21CollectiveEpilogueFwdINS6_IJS8_SA_S9_EEENS6_IJNS7_ILi1EEESI_SI_EEESC_SE_Li128ELb1ELb1ELb0ELb0EEENS1_19SingleTileSchedulerILb1ELb0ELb1ELi128EEEEEEEEEvNT_6ParamsE,"ax",@progbits
	.sectioninfo	@"SHI_REGISTERS=255"
	.align	128
.text._ZN7cutlass13device_kernelIN5flash19enable_sm80_to_sm89INS1_16FlashAttnFwdSm80INS1_25CollectiveMainloopFwdSm80ILi4ELi1ELb0EN4cute5tupleIJNS5_1CILi128EEENS7_ILi112EEENS7_ILi64EEEEEELi64ENS_6half_tEfNS_4arch4Sm80ELb0ELb0ELb0ELb1ELb1ELb1ELb1ELb0EEENS1_21CollectiveEpilogueFwdINS6_IJS8_SA_S9_EEENS6_IJNS7_ILi1EEESI_SI_EEESC_SE_Li128ELb1ELb1ELb0ELb0EEENS1_19SingleTileSchedulerILb1ELb0ELb1ELi128EEEEEEEEEvNT_6ParamsE:
        .type           _ZN7cutlass13device_kernelIN5flash19enable_sm80_to_sm89INS1_16FlashAttnFwdSm80INS1_25CollectiveMainloopFwdSm80ILi4ELi1ELb0EN4cute5tupleIJNS5_1CILi128EEENS7_ILi112EEENS7_ILi64EEEEEELi64ENS_6half_tEfNS_4arch4Sm80ELb0ELb0ELb0ELb1ELb1ELb1ELb1ELb0EEENS1_21CollectiveEpilogueFwdINS6_IJS8_SA_S9_EEENS6_IJNS7_ILi1EEESI_SI_EEESC_SE_Li128ELb1ELb1ELb0ELb0EEENS1_19SingleTileSchedulerILb1ELb0ELb1ELi128EEEEEEEEEvNT_6ParamsE,@function
        .size           _ZN7cutlass13device_kernelIN5flash19enable_sm80_to_sm89INS1_16FlashAttnFwdSm80INS1_25CollectiveMainloopFwdSm80ILi4ELi1ELb0EN4cute5tupleIJNS5_1CILi128EEENS7_ILi112EEENS7_ILi64EEEEEELi64ENS_6half_tEfNS_4arch4Sm80ELb0ELb0ELb0ELb1ELb1ELb1ELb1ELb0EEENS1_21CollectiveEpilogueFwdINS6_IJS8_SA_S9_EEENS6_IJNS7_ILi1EEESI_SI_EEESC_SE_Li128ELb1ELb1ELb0ELb0EEENS1_19SingleTileSchedulerILb1ELb0ELb1ELi128EEEEEEEEEvNT_6ParamsE,(.L_x_1609 - _ZN7cutlass13device_kernelIN5flash19enable_sm80_to_sm89INS1_16FlashAttnFwdSm80INS1_25CollectiveMainloopFwdSm80ILi4ELi1ELb0EN4cute5tupleIJNS5_1CILi128EEENS7_ILi112EEENS7_ILi64EEEEEELi64ENS_6half_tEfNS_4arch4Sm80ELb0ELb0ELb0ELb1ELb1ELb1ELb1ELb0EEENS1_21CollectiveEpilogueFwdINS6_IJS8_SA_S9_EEENS6_IJNS7_ILi1EEESI_SI_EEESC_SE_Li128ELb1ELb1ELb0ELb0EEENS1_19SingleTileSchedulerILb1ELb0ELb1ELi128EEEEEEEEEvNT_6ParamsE)
        .other          _ZN7cutlass13device_kernelIN5flash19enable_sm80_to_sm89INS1_16FlashAttnFwdSm80INS1_25CollectiveMainloopFwdSm80ILi4ELi1ELb0EN4cute5tupleIJNS5_1CILi128EEENS7_ILi112EEENS7_ILi64EEEEEELi64ENS_6half_tEfNS_4arch4Sm80ELb0ELb0ELb0ELb1ELb1ELb1ELb1ELb0EEENS1_21CollectiveEpilogueFwdINS6_IJS8_SA_S9_EEENS6_IJNS7_ILi1EEESI_SI_EEESC_SE_Li128ELb1ELb1ELb0ELb0EEENS1_19SingleTileSchedulerILb1ELb0ELb1ELi128EEEEEEEEEvNT_6ParamsE,@"STO_CUDA_ENTRY STV_DEFAULT"
_ZN7cutlass13device_kernelIN5flash19enable_sm80_to_sm89INS1_16FlashAttnFwdSm80INS1_25CollectiveMainloopFwdSm80ILi4ELi1ELb0EN4cute5tupleIJNS5_1CILi128EEENS7_ILi112EEENS7_ILi64EEEEEELi64ENS_6half_tEfNS_4arch4Sm80ELb0ELb0ELb0ELb1ELb1ELb1ELb1ELb0EEENS1_21CollectiveEpilogueFwdINS6_IJS8_SA_S9_EEENS6_IJNS7_ILi1EEESI_SI_EEESC_SE_Li128ELb1ELb1ELb0ELb0EEENS1_19SingleTileSchedulerILb1ELb0ELb1ELi128EEEEEEEEEvNT_6ParamsE:
        /* <DEDUP_REMOVED lines=21> */
.L_x_843:
        /* <DEDUP_REMOVED lines=13> */
.L_x_845:
[----:B------:R-:W-:Y:S02]  /*0220*/  ULDC UR6, c[0x0][0x54c] ;  /* 0x0001530000067ab9 */ /* 0x000fe40000000800 */
.L_x_844:
[----:B------:R-:W-:Y:S02]  /*0230*/  ULDC UR4, c[0x0][0x548] ;  /* 0x0001520000047ab9 */ /* 0x000fe40000000800 */
[----:B------:R-:W-:-:S02]  /*0240*/  USHF.L.U32 UR5, UR16, 0x7, URZ ;  /* 0x0000000710057899 */ /* 0x000fc4000800063f */
[----:B------:R-:W-:-:S04]  /*0250*/  UIMAD UR4, UR6, UR4, URZ ;  /* 0x00000004060472a4 */ /* 0x000fc8000f8e023f */
[----:B------:R-:W-:-:S04]  /*0260*/  UISETP.GE.AND UP0, UPT, UR5, UR4, UPT ;  /* 0x000000040500728c */ /* 0x000fc8000bf06270 */
[----:B------:R-:W-:Y:S01]  /*0270*/  USEL UR20, UR20, 0xffffffff, !UP0 ;  /* 0xffffffff14147887 */ /* 0x000fe2000c000000 */
[----:B------:R-:W-:Y:S05]  /*0280*/  BRA `(.L_x_846) ;  /* 0x000001b000007947 */ /* 0x000fea0003800000 */
.L_x_842:
        /* <DEDUP_REMOVED lines=8> */
.L_x_847:
        /* <DEDUP_REMOVED lines=13> */
.L_x_849:
[----:B------:R-:W-:Y:S02]  /*03e0*/  ULDC UR6, c[0x0][0x54c] ;  /* 0x0001530000067ab9 */ /* 0x000fe40000000800 */
.L_x_848:
[----:B------:R-:W-:Y:S02]  /*03f0*/  ULDC UR4, c[0x0][0x548] ;  /* 0x0001520000047ab9 */ /* 0x000fe40000000800 */
[----:B------:R-:W-:-:S02]  /*0400*/  USHF.L.U32 UR5, UR16, 0x7, URZ ;  /* 0x0000000710057899 */ /* 0x000fc4000800063f */
[----:B------:R-:W-:-:S04]  /*0410*/  UIMAD UR4, UR6, UR4, URZ ;  /* 0x00000004060472a4 */ /* 0x000fc8000f8e023f */
[----:B------:R-:W-:-:S04]  /*0420*/  UISETP.GE.AND UP0, UPT, UR5, UR4, UPT ;  /* 0x000000040500728c */ /* 0x000fc8000bf06270 */
[----:B------:R-:W-:-:S06]  /*0430*/  USEL UR20, UR20, 0xffffffff, !UP0 ;  /* 0xffffffff14147887 */ /* 0x000fcc000c000000 */
.L_x_846:
        /* <DEDUP_REMOVED lines=64> */
.L_x_850:
        /* <DEDUP_REMOVED lines=10> */
.L_x_851:
[----:B------:R-:W-:Y:S05]  /*08e0*/  @!P4 BRA `(.L_x_852) ;  /* 0x000000500000c947 */ /* 0x000fea0003800000 */
[----:B-1--4-:R1:W4:Y:S04]  /*08f0*/  LDG.E R0, [R4.64] ;  /* 0x0000001604007981 */ /* 0x012328000c1e1900 */
[----:B-1-3--:R-:W3:Y:S01]  /*0900*/  LDG.E R4, [R4.64+0x4] ;  /* 0x0000041604047981 */ /* 0x00aee2000c1e1900 */
[----:B----4-:R-:W1:Y:S08]  /*0910*/  R2UR UR21, R0 ;  /* 0x00000000001573c2 */ /* 0x010e7000000e0000 */
[----:B---3--:R-:W1:Y:S02]  /*0920*/  R2UR UR5, R4 ;  /* 0x00000000040573c2 */ /* 0x008e6400000e0000 */
[----:B-1----:R-:W-:-:S06]  /*0930*/  UIADD3 UR21, -UR21, UR5, URZ ;  /* 0x0000000515157290 */ /* 0x002fcc000fffe13f */
.L_x_852:
        /* <DEDUP_REMOVED lines=77> */
[-C--:B------:R-:W-:Y:S01]  /*0e10*/  LEA.HI R90, R28, R247.reuse, RZ, 0x6 ;  /* 0x000000f71c5a7211 */ /* 0x080fe200078f30ff */
        /* <DEDUP_REMOVED lines=269> */
.L_x_900:
        /* <DEDUP_REMOVED lines=9> */
[--C-:B------:R-:W-:Y:S01]  /*1f80*/  IMAD.MOV.U32 R2, RZ, RZ, R3.reuse ;  /* 0x000000ffff027224 */ /* 0x100fe200078e0003 */
[----:B------:R-:W-:Y:S05]  /*1f90*/  ISETP.GT.OR P0, PT, R0, 0x6f, P0 ;  /* 0x0000006f0000780c */ /* 0x000fea0000704670 */
[----:B------:R-:W-:Y:S05]  /*1fa0*/  @P1 IMAD.HI.U32 R4, R3, c[0x0][0x2bc], RZ ;  /* 0x0000af0003041a27 */ /* 0x000fea00078e00ff */
        /* <DEDUP_REMOVED lines=8> */
[----:B------:R-:W-:Y:S01]  /*2030*/  SHF.R.S32.HI R117, RZ, 0x1f, R100 ;  /* 0x0000001fff757819 */ /* 0x000fe20000011464 */
[----:B------:R1:W2:Y:S04]  /*2040*/  @!P0 LDG.E R99, [R4.64] ;  /* 0x0000001604638981 */ /* 0x0002a8000c1e1900 */
[----:B------:R-:W-:Y:S01]  /*2050*/  BAR.SYNC.DEFER_BLOCKING 0x0 ;  /* 0x0000000000007b1d */ /* 0x000fe20000010000 */
[----:B-1----:R-:W-:Y:S04]  /*2060*/  IMAD R4, R117, c[0x0][0x1e0], RZ ;  /* 0x0000780075047a24 */ /* 0x002fe800078e02ff */
        /* <DEDUP_REMOVED lines=53> */
.L_x_858:
[----:B------:R-:W-:Y:S05]  /*23c0*/  BSYNC B0 ;  /* 0x0000000000007941 */ /* 0x000fea0003800000 */
.L_x_857:
        /* <DEDUP_REMOVED lines=39> */
.L_x_860:
[----:B------:R-:W-:Y:S05]  /*2640*/  BSYNC B0 ;  /* 0x0000000000007941 */ /* 0x000fea0003800000 */
.L_x_859:
        /* <DEDUP_REMOVED lines=40> */
.L_x_862:
[----:B------:R-:W-:Y:S05]  /*28d0*/  BSYNC B0 ;  /* 0x0000000000007941 */ /* 0x000fea0003800000 */
.L_x_861:
        /* <DEDUP_REMOVED lines=38> */
.L_x_864:
[----:B------:R-:W-:Y:S05]  /*2b40*/  BSYNC B0 ;  /* 0x0000000000007941 */ /* 0x000fea0003800000 */
.L_x_863:
        /* <DEDUP_REMOVED lines=74> */
.L_x_868:
[----:B------:R-:W-:Y:S05]  /*2ff0*/  BSYNC B0 ;  /* 0x0000000000007941 */ /* 0x000fea0003800000 */
.L_x_867:
        /* <DEDUP_REMOVED lines=57> */
.L_x_866:
[----:B------:R-:W-:Y:S05]  /*3390*/  BSYNC B1 ;  /* 0x0000000000017941 */ /* 0x000fea0003800000 */
.L_x_865:
        /* <DEDUP_REMOVED lines=62> */
.L_x_872:
[----:B------:R-:W-:Y:S05]  /*3780*/  BSYNC B0 ;  /* 0x0000000000007941 */ /* 0x000fea0003800000 */
.L_x_871:
        /* <DEDUP_REMOVED lines=57> */
.L_x_870:
[----:B------:R-:W-:Y:S05]  /*3b20*/  BSYNC B1 ;  /* 0x0000000000017941 */ /* 0x000fea0003800000 */
.L_x_869:
        /* <DEDUP_REMOVED lines=62> */
.L_x_876:
[----:B------:R-:W-:Y:S05]  /*3f10*/  BSYNC B0 ;  /* 0x0000000000007941 */ /* 0x000fea0003800000 */
.L_x_875:
        /* <DEDUP_REMOVED lines=57> */
.L_x_874:
[----:B------:R-:W-:Y:S05]  /*42b0*/  BSYNC B1 ;  /* 0x0000000000017941 */ /* 0x000fea0003800000 */
.L_x_873:
        /* <DEDUP_REMOVED lines=61> */
.L_x_879:
[----:B------:R-:W-:Y:S05]  /*4690*/  BSYNC B0 ;  /* 0x0000000000007941 */ /* 0x000fea0003800000 */
.L_x_878:
        /* <DEDUP_REMOVED lines=58> */
.L_x_856:
        /* <DEDUP_REMOVED lines=232> */
.L_x_881:
[----:B------:R-:W-:Y:S05]  /*58c0*/  BSYNC B0 ;  /* 0x0000000000007941 */ /* 0x000fea0003800000 */
.L_x_880:
        /* <DEDUP_REMOVED lines=118> */
.L_x_883:
[----:B------:R-:W-:Y:S05]  /*6030*/  BSYNC B0 ;  /* 0x0000000000007941 */ /* 0x000fea0003800000 */
.L_x_882:
        /* <DEDUP_REMOVED lines=118> */
.L_x_885:
[----:B------:R-:W-:Y:S05]  /*67a0*/  BSYNC B0 ;  /* 0x0000000000007941 */ /* 0x000fea0003800000 */
.L_x_884:
        /* <DEDUP_REMOVED lines=120> */
.L_x_855:
        /* <DEDUP_REMOVED lines=22> */
.L_x_887:
[----:B-123--:R-:W-:Y:S05]  /*7090*/  BSYNC B0 ;  /* 0x0000000000007941 */ /* 0x00efea0003800000 */
.L_x_886:
        /* <DEDUP_REMOVED lines=17> */
.L_x_889:
[----:B------:R-:W-:Y:S05]  /*71b0*/  BSYNC B0 ;  /* 0x0000000000007941 */ /* 0x000fea0003800000 */
.L_x_888:
[----:B------:R4:W1:Y:S01]  /*71c0*/  SHFL.IDX PT, R3, R88, 0x2, 0x1c1f ;  /* 0x005c1f0058037f89 */ /* 0x00086200000e0000 */
[----:B------:R-:W-:Y:S01]  /*71d0*/  ISETP.GE.AND P0, PT, R12, 0x41, PT ;  /* 0x000000410c00780c */ /* 0x000fe20003f06270 */
[----:B------:R-:W-:Y:S02]  /*71e0*/  BSSY B0, `(.L_x_890) ;  /* 0x000000f000007945 */ /* 0x000fe40003800000 */
[----:B------:R4:W3:Y:S10]  /*71f0*/  SHFL.IDX PT, R2, R89, 0x2, 0x1c1f ;  /* 0x005c1f0059027f89 */ /* 0x0008f400000e0000 */
[----:B------:R-:W-:-:S05]  /*7200*/  @!P0 BRA `(.L_x_891) ;  /* 0x000000c000008947 */ /* 0x000fca0003800000 */
[C---:B------:R-:W-:Y:S11]  /*7210*/  ISETP.GE.AND P1, PT, R20.reuse, c[0x0][0x1d4], PT ;  /* 0x0000750014007a0c */ /* 0x040ff60003f26270 */
[----:B------:R-:W-:Y:S02]  /*7220*/  @!UPT UIADD3 URZ, URZ, URZ, URZ ;  /* 0x0000003f3f3ff290 */ /* 0x000fe4000fffe03f */
[----:B--2---:R-:W2:Y:S01]  /*7230*/  @!P1 LDS.128 R8, [R91+0x5800] ;  /* 0x005800005b089984 */ /* 0x004ea20000000c00 */
[CC--:B---3--:R-:W-:Y:S04]  /*7240*/  @!P1 LEA R4, P0, R20.reuse, R2.reuse, 0x1 ;  /* 0x0000000214049211 */ /* 0x0c8fe800078008ff */
[-C--:B-1----:R-:W-:Y:S02]  /*7250*/  @!P1 LEA.HI.X R5, R20, R3.reuse, R21, 0x1, P0 ;  /* 0x0000000314059211 */ /* 0x082fe400000f0c15 */
[----:B------:R-:W-:Y:S11]  /*7260*/  ISETP.GE.AND P0, PT, R94, c[0x0][0x1d4], PT ;  /* 0x000075005e007a0c */ /* 0x000ff60003f06270 */
[----:B------:R-:W-:Y:S02]  /*7270*/  @!UPT UIADD3 URZ, URZ, URZ, URZ ;  /* 0x0000003f3f3ff290 */ /* 0x000fe4000fffe03f */
[C---:B------:R-:W-:Y:S04]  /*7280*/  @!P0 LEA R2, P2, R83.reuse, R2, 0x1 ;  /* 0x0000000253028211 */ /* 0x040fe800078408ff */
[----:B------:R-:W-:Y:S01]  /*7290*/  @!P0 LEA.HI.X R3, R83, R3, R93, 0x1, P2 ;  /* 0x0000000353038211 */ /* 0x000fe200010f0c5d */
[----:B--2---:R-:W-:Y:S04]  /*72a0*/  @!P1 ST.E.128 [R4.64], R8 ;  /* 0x0000000804009985 */ /* 0x004fe8000c101d16 */
[----:B------:R-:W1:Y:S04]  /*72b0*/  @!P0 LDS.128 R4, [R92+0x5800] ;  /* 0x005800005c048984 */ /* 0x000e680000000c00 */
[----:B-1----:R1:W-:Y:S02]  /*72c0*/  @!P0 ST.E.128 [R2.64], R4 ;  /* 0x0000000402008985 */ /* 0x0023e4000c101d16 */
.L_x_891:
[----:B------:R-:W-:Y:S05]  /*72d0*/  BSYNC B0 ;  /* 0x0000000000007941 */ /* 0x000fea0003800000 */
.L_x_890:
[----:B-1----:R1:W4:Y:S01]  /*72e0*/  SHFL.IDX PT, R3, R88, 0x3, 0x1c1f ;  /* 0x007c1f0058037f89 */ /* 0x00232200000e0000 */
[----:B------:R-:W-:Y:S03]  /*72f0*/  ISETP.GE.AND P0, PT, R12, 0x61, PT ;  /* 0x000000610c00780c */ /* 0x000fe60003f06270 */
[----:B---3--:R1:W3:Y:S10]  /*7300*/  SHFL.IDX PT, R2, R89, 0x3, 0x1c1f ;  /* 0x007c1f0059027f89 */ /* 0x0082f400000e0000 */
[----:B------:R-:W-:-:S05]  /*7310*/  @!P0 BRA `(.L_x_877) ;  /* 0x000000c000008947 */ /* 0x000fca0003800000 */
[C---:B------:R-:W-:Y:S11]  /*7320*/  ISETP.GE.AND P1, PT, R20.reuse, c[0x0][0x1d4], PT ;  /* 0x0000750014007a0c */ /* 0x040ff60003f26270 */
[----:B------:R-:W-:Y:S02]  /*7330*/  @!UPT UIADD3 URZ, URZ, URZ, URZ ;  /* 0x0000003f3f3ff290 */ /* 0x000fe4000fffe03f */
[----:B--2---:R-:W2:Y:S01]  /*7340*/  @!P1 LDS.128 R8, [R91+0x6800] ;  /* 0x006800005b089984 */ /* 0x004ea20000000c00 */
[CC--:B---3--:R-:W-:Y:S04]  /*7350*/  @!P1 LEA R4, P0, R20.reuse, R2.reuse, 0x1 ;  /* 0x0000000214049211 */ /* 0x0c8fe800078008ff */
[-C--:B----4-:R-:W-:Y:S02]  /*7360*/  @!P1 LEA.HI.X R5, R20, R3.reuse, R21, 0x1, P0 ;  /* 0x0000000314059211 */ /* 0x090fe400000f0c15 */
[----:B------:R-:W-:Y:S11]  /*7370*/  ISETP.GE.AND P0, PT, R94, c[0x0][0x1d4], PT ;  /* 0x000075005e007a0c */ /* 0x000ff60003f06270 */
[----:B------:R-:W-:Y:S02]  /*7380*/  @!UPT UIADD3 URZ, URZ, URZ, URZ ;  /* 0x0000003f3f3ff290 */ /* 0x000fe4000fffe03f */
[C---:B------:R-:W-:Y:S04]  /*7390*/  @!P0 LEA R2, P2, R83.reuse, R2, 0x1 ;  /* 0x0000000253028211 */ /* 0x040fe800078408ff */
[----:B------:R-:W-:Y:S01]  /*73a0*/  @!P0 LEA.HI.X R3, R83, R3, R93, 0x1, P2 ;  /* 0x0000000353038211 */ /* 0x000fe200010f0c5d */
[----:B--2---:R-:W-:Y:S04]  /*73b0*/  @!P1 ST.E.128 [R4.64], R8 ;  /* 0x0000000804009985 */ /* 0x004fe8000c101d16 */
[----:B------:R-:W2:Y:S04]  /*73c0*/  @!P0 LDS.128 R4, [R92+0x6800] ;  /* 0x006800005c048984 */ /* 0x000ea80000000c00 */
[----:B--2---:R2:W-:Y:S02]  /*73d0*/  @!P0 ST.E.128 [R2.64], R4 ;  /* 0x0000000402008985 */ /* 0x0045e4000c101d16 */
.L_x_877:
[----:B------:R-:W-:Y:S05]  /*73e0*/  BSYNC B2 ;  /* 0x0000000000027941 */ /* 0x000fea0003800000 */
.L_x_854:
[----:B--23--:R-:W-:Y:S01]  /*73f0*/  IMAD.U32 R2, RZ, RZ, UR6 ;  /* 0x00000006ff027e24 */ /* 0x00cfe2000f8e00ff */
        /* <DEDUP_REMOVED lines=103> */
[----:B----4-:R-:W-:Y:S07]  /*7a70*/  IADD3 R12, -R38, UR5, RZ ;  /* 0x00000005260c7c10 */ /* 0x010fee000fffe1ff */
[----:B------:R2:W-:Y:S08]  /*7a80*/  @P0 LDGSTS.E.BYPASS.LTC128B.128 [R90+0x3100], [R6.64], !P6 ;  /* 0x03100000065a0fae */ /* 0x0005f0000f101d56 */
[----:B------:R-:W0:Y:S01]  /*7a90*/  LDGDEPBAR ;  /* 0x00000000000079af */ /* 0x000e220000000000 */
[C---:B-----5:R-:W-:Y:S02]  /*7aa0*/  IMAD R4, R100.reuse, c[0x0][0x20c], R2 ;  /* 0x0000830064047a24 */ /* 0x060fe400078e0202 */
        /* <DEDUP_REMOVED lines=9> */
[C---:B---3--:R-:W-:Y:S04]  /*7b40*/  LEA R14, P0, R2.reuse, c[0x0][0x1f8], 0x1 ;  /* 0x00007e00020e7a11 */ /* 0x048fe800078008ff */
[----:B------:R-:W-:Y:S02]  /*7b50*/  LEA.HI.X R13, R2, c[0x0][0x1fc], R3, 0x1, P0 ;  /* 0x00007f00020d7a11 */ /* 0x000fe400000f0c03 */
        /* <DEDUP_REMOVED lines=16> */
.L_x_893:
[----:B------:R-:W-:Y:S05]  /*7c60*/  BSYNC B0 ;  /* 0x0000000000007941 */ /* 0x000fea0003800000 */
.L_x_892:
        /* <DEDUP_REMOVED lines=17> */
.L_x_895:
[----:B------:R-:W-:Y:S05]  /*7d80*/  BSYNC B0 ;  /* 0x0000000000007941 */ /* 0x000fea0003800000 */
.L_x_894:
        /* <DEDUP_REMOVED lines=17> */
.L_x_897:
[----:B------:R-:W-:Y:S05]  /*7ea0*/  BSYNC B0 ;  /* 0x0000000000007941 */ /* 0x000fea0003800000 */
.L_x_896:
[----:B-1--4-:R1:W4:Y:S01]  /*7eb0*/  SHFL.IDX PT, R3, R13, 0x3, 0x1c1f ;  /* 0x007c1f000d037f89 */ /* 0x01232200000e0000 */
[----:B------:R-:W-:Y:S01]  /*7ec0*/  ISETP.GE.AND P0, PT, R12, 0x61, PT ;  /* 0x000000610c00780c */ /* 0x000fe20003f06270 */
[----:B------:R-:W-:Y:S02]  /*7ed0*/  BSSY B0, `(.L_x_898) ;  /* 0x000000f000007945 */ /* 0x000fe40003800000 */
[----:B------:R1:W2:Y:S10]  /*7ee0*/  SHFL.IDX PT, R2, R14, 0x3, 0x1c1f ;  /* 0x007c1f000e027f89 */ /* 0x0002b400000e0000 */
[----:B------:R-:W-:-:S05]  /*7ef0*/  @!P0 BRA `(.L_x_899) ;  /* 0x000000c000008947 */ /* 0x000fca0003800000 */
[C---:B------:R-:W-:Y:S11]  /*7f00*/  ISETP.GE.AND P1, PT, R20.reuse, c[0x0][0x1d4], PT ;  /* 0x0000750014007a0c */ /* 0x040ff60003f26270 */
[----:B------:R-:W-:Y:S02]  /*7f10*/  @!UPT UIADD3 URZ, URZ, URZ, URZ ;  /* 0x0000003f3f3ff290 */ /* 0x000fe4000fffe03f */
[----:B------:R-:W5:Y:S01]  /*7f20*/  @!P1 LDS.128 R8, [R91+0x3000] ;  /* 0x003000005b089984 */ /* 0x000f620000000c00 */
[CC--:B--2---:R-:W-:Y:S04]  /*7f30*/  @!P1 LEA R4, P0, R20.reuse, R2.reuse, 0x1 ;  /* 0x0000000214049211 */ /* 0x0c4fe800078008ff */
        /* <DEDUP_REMOVED lines=8> */
.L_x_899:
[----:B------:R-:W-:Y:S05]  /*7fc0*/  BSYNC B0 ;  /* 0x0000000000007941 */ /* 0x000fea0003800000 */
.L_x_898:
[----:B------:R-:W-:Y:S02]  /*7fd0*/  UISETP.GT.AND UP0, UPT, UR6, UR7, UPT ;  /* 0x000000070600728c */ /* 0x000fe4000bf04270 */
[----:B------:R-:W-:Y:S04]  /*7fe0*/  UIADD3 UR6, UR6, -0x1, URZ ;  /* 0xffffffff06067890 */ /* 0x000fe8000fffe03f */
[----:B------:R-:W-:Y:S05]  /*7ff0*/  PLOP3.LUT P0, PT, PT, PT, UP0, 0x80, 0x0 ;  /* 0x000000000000781c */ /* 0x000fea0003f0f008 */
[----:B------:R-:W-:Y:S02]  /*8000*/  @UP0 USHF.R.S32.HI UR9, URZ, 0x1f, UR6 ;  /* 0x0000001f3f090899 */ /* 0x000fe40008011406 */
[----:B------:R-:W-:Y:S04]  /*8010*/  @UP0 UIMAD UR5, UR11, UR6, URZ ;  /* 0x000000060b0502a4 */ /* 0x000fe8000f8e023f */
[----:B------:R-:W-:Y:S02]  /*8020*/  @UP0 UIMAD UR5, UR9, UR24, UR5 ;  /* 0x00000018090502a4 */ /* 0x000fe4000f8e0205 */
[----:B--2---:R-:W-:Y:S02]  /*8030*/  @P0 IMAD.MOV.U32 R2, RZ, RZ, R130 ;  /* 0x000000ffff020224 */ /* 0x004fe400078e0082 */
[----:B----4-:R-:W-:Y:S04]  /*8040*/  @P0 IMAD.MOV.U32 R3, RZ, RZ, R127 ;  /* 0x000000ffff030224 */ /* 0x010fe800078e007f */
[----:B------:R-:W-:Y:S05]  /*8050*/  @P0 IMAD.WIDE.U32 R2, R145, UR6, R2 ;  /* 0x0000000691020c25 */ /* 0x000fea000f8e0002 */
[C---:B------:R-:W-:Y:S02]  /*8060*/  @P0 LEA R12, P1, R2.reuse, c[0x0][0x220], 0x1 ;  /* 0x00008800020c0a11 */ /* 0x040fe400078208ff */
[----:B------:R-:W-:Y:S04]  /*8070*/  @P0 IADD3 R3, R3, UR5, RZ ;  /* 0x0000000503030c10 */ /* 0x000fe8000fffe0ff */
[----:B-1-3--:R-:W-:Y:S02]  /*8080*/  @P0 LEA.HI.X R13, R2, c[0x0][0x224], R3, 0x1, P1 ;  /* 0x00008900020d0a11 */ /* 0x00afe400008f0c03 */
        /* <DEDUP_REMOVED lines=25> */
.L_x_853:
        /* <DEDUP_REMOVED lines=88> */
[--C-:B------:R-:W-:Y:S01]  /*87a0*/  IMAD R251, R70, 0x10, R40.reuse ;  /* 0x0000001046fb7824 */ /* 0x100fe200078e0228 */
        /* <DEDUP_REMOVED lines=70> */
[----:B-----5:R-:W-:Y:S01]  /*8c10*/  @!P0 LEA R2, P5, R44, R12, 0x1 ;  /* 0x0000000c2c028211 */ /* 0x020fe200078a08ff */
        /* <DEDUP_REMOVED lines=10> */
[C---:B-1----:R-:W-:Y:S01]  /*8cc0*/  @!P3 LEA R2, P0, R44.reuse, R10, 0x1 ;  /* 0x0000000a2c02b211 */ /* 0x042fe200078008ff */
        /* <DEDUP_REMOVED lines=60> */
[----:B------:R-:W-:Y:S01]  /*9090*/  SHF.R.S32.HI R47, RZ, 0x5, R138 ;  /* 0x00000005ff2f7819 */ /* 0x000fe2000001148a */
[----:B------:R-:W-:-:S02]  /*90a0*/  ULDC.64 UR4, c[0x0][0x210] ;  /* 0x0000840000047ab9 */ /* 0x000fc40000000a00 */
[----:B------:R-:W-:Y:S01]  /*90b0*/  IMAD R0, R45, c[0x0][0x1e0], RZ ;  /* 0x000078002d007a24 */ /* 0x000fe200078e02ff */
[----:B------:R-:W-:Y:S01]  /*90c0*/  UIMAD UR14, UR14, UR4, URZ ;  /* 0x000000040e0e72a4 */ /* 0x000fe2000f8e023f */
[----:B------:R-:W-:Y:S01]  /*90d0*/  IADD3 R68, -R40, UR11, RZ ;  /* 0x0000000b28447c10 */ /* 0x000fe2000fffe1ff */
[----:B------:R-:W-:Y:S01]  /*90e0*/  UIMAD.WIDE.U32 UR26, UR15, UR4, URZ ;  /* 0x000000040f1a72a5 */ /* 0x000fe2000f8e003f */
[----:B------:R-:W-:Y:S01]  /*90f0*/  IMAD R0, R250, c[0x0][0x1e4], R0 ;  /* 0x00007900fa007a24 */ /* 0x000fe200078e0200 */
[----:B------:R-:W-:Y:S01]  /*9100*/  UIMAD UR5, UR15, UR5, UR14 ;  /* 0x000000050f0572a4 */ /* 0x000fe2000f8e020e */
[C---:B------:R-:W-:Y:S02]  /*9110*/  ISETP.GE.AND P4, PT, R68.reuse, 0x11, PT ;  /* 0x000000114400780c */ /* 0x040fe40003f86270 */
[----:B------:R-:W-:Y:S01]  /*9120*/  ISETP.GE.AND P2, PT, R68, 0x21, PT ;  /* 0x000000214400780c */ /* 0x000fe20003f46270 */
[----:B----4-:R-:W-:Y:S01]  /*9130*/  IMAD.WIDE.U32 R2, R250, c[0x0][0x1e0], RZ ;  /* 0x00007800fa027a25 */ /* 0x010fe200078e00ff */
[C---:B------:R-:W-:Y:S01]  /*9140*/  ISETP.GE.AND P5, PT, R68.reuse, 0x31, PT ;  /* 0x000000314400780c */ /* 0x040fe20003fa6270 */
[----:B------:R-:W-:Y:S01]  /*9150*/  UIADD3 UR5, UR27, UR5, URZ ;  /* 0x000000051b057290 */ /* 0x000fe2000fffe03f */
[----:B------:R-:W-:Y:S01]  /*9160*/  ISETP.GE.AND P6, PT, R68, 0x41, PT ;  /* 0x000000414400780c */ /* 0x000fe20003fc6270 */
[----:B------:R-:W-:Y:S01]  /*9170*/  IMAD.IADD R3, R3, 0x1, R0 ;  /* 0x0000000103037824 */ /* 0x000fe200078e0200 */
[----:B-----5:R-:W-:-:S03]  /*9180*/  SHF.R.S32.HI R46, RZ, 0x1f, R249 ;  /* 0x0000001fff2e7819 */ /* 0x020fc600000114f9 */
[----:B------:R-:W-:-:S04]  /*9190*/  IMAD.WIDE.U32 R2, R249, c[0x0][0x1f0], R2 ;  /* 0x00007c00f9027a25 */ /* 0x000fc800078e0002 */
        /* <DEDUP_REMOVED lines=42> */
[C-C-:B--2---:R-:W-:Y:S01]  /*9440*/  @P5 LEA.HI.X R3, R44.reuse, R15, R245.reuse, 0x1, P4 ;  /* 0x0000000f2c035211 */ /* 0x144fe200020f0cf5 */
        /* <DEDUP_REMOVED lines=8> */
[C-C-:B--2---:R-:W-:Y:S01]  /*94d0*/  @P1 LEA.HI.X R5, R44.reuse, R16, R245.reuse, 0x1, P4 ;  /* 0x000000102c051211 */ /* 0x144fe200020f0cf5 */
        /* <DEDUP_REMOVED lines=20> */
.L_x_902:
        /* <DEDUP_REMOVED lines=47> */
.L_x_906:
[----:B------:R-:W-:Y:S05]  /*9910*/  BSYNC B0 ;  /* 0x0000000000007941 */ /* 0x000fea0003800000 */
.L_x_905:
        /* <DEDUP_REMOVED lines=88> */
.L_x_910:
[----:B------:R-:W-:Y:S05]  /*9ea0*/  BSYNC B0 ;  /* 0x0000000000007941 */ /* 0x000fea0003800000 */
.L_x_909:
        /* <DEDUP_REMOVED lines=41> */
.L_x_908:
[----:B------:R-:W-:Y:S05]  /*a140*/  BSYNC B1 ;  /* 0x0000000000017941 */ /* 0x000fea0003800000 */
.L_x_907:
        /* <DEDUP_REMOVED lines=45> */
.L_x_914:
[----:B------:R-:W-:Y:S05]  /*a420*/  BSYNC B0 ;  /* 0x0000000000007941 */ /* 0x000fea0003800000 */
.L_x_913:
        /* <DEDUP_REMOVED lines=41> */
.L_x_912:
[----:B------:R-:W-:Y:S05]  /*a6c0*/  BSYNC B1 ;  /* 0x0000000000017941 */ /* 0x000fea0003800000 */
.L_x_911:
        /* <DEDUP_REMOVED lines=45> */
.L_x_918:
[----:B------:R-:W-:Y:S05]  /*a9a0*/  BSYNC B0 ;  /* 0x0000000000007941 */ /* 0x000fea0003800000 */
.L_x_917:
        /* <DEDUP_REMOVED lines=41> */
.L_x_916:
[----:B------:R-:W-:Y:S05]  /*ac40*/  BSYNC B1 ;  /* 0x0000000000017941 */ /* 0x000fea0003800000 */
.L_x_915:
        /* <DEDUP_REMOVED lines=44> */
.L_x_921:
[----:B------:R-:W-:Y:S05]  /*af10*/  BSYNC B0 ;  /* 0x0000000000007941 */ /* 0x000fea0003800000 */
.L_x_920:
        /* <DEDUP_REMOVED lines=42> */
.L_x_904:
        /* <DEDUP_REMOVED lines=14> */
.L_x_923:
[----:B------:R-:W-:Y:S05]  /*b2a0*/  BSYNC B0 ;  /* 0x0000000000007941 */ /* 0x000fea0003800000 */
.L_x_922:
        /* <DEDUP_REMOVED lines=81> */
[----:B------:R-:W-:Y:S01]  /*b7c0*/  HADD2.F32 R5, -RZ, R35.H0_H0 ;  /* 0x20000023ff057230 */ /* 0x000fe20000004100 */
[-C--:B------:R-:W-:Y:S01]  /*b7d0*/  FFMA.FTZ R13, R18, R0.reuse, -R7 ;  /* 0x00000000120d7223 */ /* 0x080fe20000010807 */
[----:B------:R-:W-:Y:S01]  /*b7e0*/  HADD2.F32 R22, -RZ, R11.H0_H0 ;  /* 0x2000000bff167230 */ /* 0x000fe20000004100 */
[----:B------:R-:W-:Y:S01]  /*b7f0*/  FFMA.FTZ R9, R9, R0, R2 ;  /* 0x0000000009097223 */ /* 0x000fe20000010002 */
[----:B------:R-:W-:Y:S01]  /*b800*/  HADD2.F32 R0, -RZ, R35.H1_H1 ;  /* 0x30000023ff007230 */ /* 0x000fe20000004100 */
[----:B------:R-:W-:Y:S01]  /*b810*/  FFMA.FTZ R16, R15, R6, R8 ;  /* 0x000000060f107223 */ /* 0x000fe20000010008 */
[--C-:B------:R-:W-:Y:S01]  /*b820*/  HADD2.F32 R2, -RZ, R38.reuse.H0_H0 ;  /* 0x20000026ff027230 */ /* 0x100fe20000004100 */
[-C--:B------:R-:W-:Y:S01]  /*b830*/  FMUL.FTZ R8, R19, R5.reuse ;  /* 0x0000000513087220 */ /* 0x080fe20000410000 */
[----:B------:R-:W-:Y:S01]  /*b840*/  HADD2.F32 R6, -RZ, R37.H1_H1 ;  /* 0x30000025ff067230 */ /* 0x000fe20000004100 */
        /* <DEDUP_REMOVED lines=30> */
.L_x_925:
[----:B------:R-:W-:Y:S05]  /*ba30*/  BSYNC B0 ;  /* 0x0000000000007941 */ /* 0x000fea0003800000 */
.L_x_924:
        /* <DEDUP_REMOVED lines=55> */
[----:B------:R-:W-:Y:S01]  /*bdb0*/  HADD2.F32 R5, -RZ, R35.H0_H0 ;  /* 0x20000023ff057230 */ /* 0x000fe20000004100 */
[C---:B------:R-:W-:Y:S01]  /*bdc0*/  FFMA.FTZ R13, R0.reuse, R18, -R7 ;  /* 0x00000012000d7223 */ /* 0x040fe20000010807 */
[----:B------:R-:W-:Y:S01]  /*bdd0*/  HADD2.F32 R22, -RZ, R11.H0_H0 ;  /* 0x2000000bff167230 */ /* 0x000fe20000004100 */
[----:B------:R-:W-:Y:S01]  /*bde0*/  FFMA.FTZ R9, R0, R9, R2 ;  /* 0x0000000900097223 */ /* 0x000fe20000010002 */
[----:B------:R-:W-:Y:S01]  /*bdf0*/  HADD2.F32 R0, -RZ, R35.H1_H1 ;  /* 0x30000023ff007230 */ /* 0x000fe20000004100 */
[----:B------:R-:W-:Y:S01]  /*be00*/  FFMA.FTZ R16, R6, R15, R8 ;  /* 0x0000000f06107223 */ /* 0x000fe20000010008 */
[--C-:B------:R-:W-:Y:S01]  /*be10*/  HADD2.F32 R2, -RZ, R38.reuse.H0_H0 ;  /* 0x20000026ff027230 */ /* 0x100fe20000004100 */
[C---:B------:R-:W-:Y:S01]  /*be20*/  FMUL.FTZ R8, R5.reuse, R19 ;  /* 0x0000001305087220 */ /* 0x040fe20000410000 */
[----:B------:R-:W-:Y:S01]  /*be30*/  HADD2.F32 R6, -RZ, R37.H1_H1 ;  /* 0x30000025ff067230 */ /* 0x000fe20000004100 */
        /* <DEDUP_REMOVED lines=30> */
.L_x_927:
[----:B------:R-:W-:Y:S05]  /*c020*/  BSYNC B0 ;  /* 0x0000000000007941 */ /* 0x000fea0003800000 */
.L_x_926:
        /* <DEDUP_REMOVED lines=94> */
.L_x_929:
[----:B------:R-:W-:Y:S05]  /*c610*/  BSYNC B0 ;  /* 0x0000000000007941 */ /* 0x000fea0003800000 */
.L_x_928:
        /* <DEDUP_REMOVED lines=93> */
.L_x_919:
[----:B------:R-:W-:Y:S05]  /*cbf0*/  BSYNC B2 ;  /* 0x0000000000027941 */ /* 0x000fea0003800000 */
.L_x_903:
[----:B------:R-:W-:Y:S01]  /*cc00*/  SHF.R.S32.HI R7, RZ, 0x4, R43 ;  /* 0x00000004ff077819 */ /* 0x000fe2000001142b */
        /* <DEDUP_REMOVED lines=18> */
[----:B------:R-:W-:-:S02]  /*cd30*/  SHF.R.U32.HI R0, RZ, 0x3, R0 ;  /* 0x00000003ff007819 */ /* 0x000fc40000011600 */
[----:B------:R-:W-:Y:S02]  /*cd40*/  LOP3.LUT R8, R2, 0x8, R6, 0xf8, !PT ;  /* 0x0000000802087812 */ /* 0x000fe400078ef806 */
        /* <DEDUP_REMOVED lines=16> */
[----:B------:R-:W-:Y:S01]  /*ce50*/  IADD3 R244, R238, 0x800, RZ ;  /* 0x00000800eef47810 */ /* 0x000fe20007ffe0ff */
[----:B------:R-:W-:Y:S01]  /*ce60*/  IMAD R0, R250, c[0x0][0x20c], R0 ;  /* 0x00008300fa007a24 */ /* 0x000fe200078e0200 */
[C---:B------:R-:W-:Y:S01]  /*ce70*/  IADD3 R243, R238.reuse, 0x1000, RZ ;  /* 0x00001000eef37810 */ /* 0x040fe20007ffe0ff */
[----:B------:R-:W-:Y:S01]  /*ce80*/  IMAD R237, R3, 0x2, R234 ;  /* 0x0000000203ed7824 */ /* 0x000fe200078e02ea */
[C---:B------:R-:W-:Y:S01]  /*ce90*/  IADD3 R242, R238.reuse, 0x1800, RZ ;  /* 0x00001800eef27810 */ /* 0x040fe20007ffe0ff */
[----:B------:R-:W-:Y:S01]  /*cea0*/  IMAD.IADD R7, R7, 0x1, R0 ;  /* 0x0000000107077824 */ /* 0x000fe200078e0200 */
[----:B------:R-:W-:Y:S01]  /*ceb0*/  IADD3 R241, R238, 0x2000, RZ ;  /* 0x00002000eef17810 */ /* 0x000fe20007ffe0ff */
[----:B------:R-:W-:Y:S01]  /*cec0*/  IMAD R235, R4, 0x2, R234 ;  /* 0x0000000204eb7824 */ /* 0x000fe200078e02ea */
[C---:B------:R-:W-:Y:S01]  /*ced0*/  IADD3 R240, R238.reuse, 0x2800, RZ ;  /* 0x00002800eef07810 */ /* 0x040fe20007ffe0ff */
[----:B------:R-:W-:Y:S01]  /*cee0*/  IMAD.WIDE.U32 R6, R249, c[0x0][0x218], R6 ;  /* 0x00008600f9067a25 */ /* 0x000fe200078e0006 */
[----:B------:R-:W-:Y:S01]  /*cef0*/  IADD3 R239, R238, 0x3000, RZ ;  /* 0x00003000eeef7810 */ /* 0x000fe20007ffe0ff */
[----:B------:R-:W-:Y:S02]  /*cf00*/  LDSM.16.M88.4 R24, [R139+0x3900] ;  /* 0x003900008b18783b */ /* 0x000fe40000000200 */
        /* <DEDUP_REMOVED lines=20> */
[----:B------:R-:W-:Y:S01]  /*d050*/  LDSM.16.M88.4 R80, [R238+0x800] ;  /* 0x00080000ee50783b */ /* 0x000fe20000000200 */
[C---:B--2---:R-:W-:Y:S03]  /*d060*/  HMMA.16816.F32 R56, R8.reuse, R20, RZ ;  /* 0x000000140838723c */ /* 0x044fe600000018ff */
[----:B------:R-:W-:Y:S04]  /*d070*/  LDSM.16.M88.4 R84, [R238] ;  /* 0x00000000ee54783b */ /* 0x000fe80000000200 */
        /* <DEDUP_REMOVED lines=36> */
[----:B------:R-:W2:Y:S07]  /*d2c0*/  LDSM.16.M88.4 R32, [R238+0x2000] ;  /* 0x00200000ee20783b */ /* 0x000eae0000000200 */
[C---:B------:R-:W-:Y:S01]  /*d2d0*/  HMMA.16816.F32 R140, R12.reuse, R36, RZ ;  /* 0x000000240c8c723c */ /* 0x040fe200000018ff */
[----:B------:R-:W-:Y:S04]  /*d2e0*/  SHFL.IDX PT, R36, R2, 0x4, 0x181f ;  /* 0x00981f0002247f89 */ /* 0x000fe800000e0000 */
[----:B------:R-:W-:Y:S03]  /*d2f0*/  SHFL.IDX PT, R37, R0, 0x4, 0x181f ;  /* 0x00981f0000257f89 */ /* 0x000fe600000e0000 */
[C---:B------:R-:W-:Y:S08]  /*d300*/  HMMA.16816.F32 R180, R12.reuse, R38, RZ ;  /* 0x000000260cb4723c */ /* 0x040ff000000018ff */
[C---:B------:R-:W-:Y:S08]  /*d310*/  HMMA.16816.F32 R120, R12.reuse, R40, RZ ;  /* 0x000000280c78723c */ /* 0x040ff000000018ff */
[----:B------:R-:W-:Y:S01]  /*d320*/  HMMA.16816.F32 R116, R12, R42, RZ ;  /* 0x0000002a0c74723c */ /* 0x000fe200000018ff */
[----:B------:R-:W3:Y:S04]  /*d330*/  SHFL.IDX PT, R14, R2, 0x3, 0x181f ;  /* 0x00781f00020e7f89 */ /* 0x000ee800000e0000 */
[----:B------:R-:W4:Y:S02]  /*d340*/  SHFL.IDX PT, R15, R0, 0x3, 0x181f ;  /* 0x00781f00000f7f89 */ /* 0x000f2400000e0000 */
[----:B------:R-:W-:Y:S01]  /*d350*/  IADD3 R12, P2, R5, R246, RZ ;  /* 0x000000f6050c7210 */ /* 0x000fe20007f5e0ff */
[C---:B-1----:R-:W-:Y:S01]  /*d360*/  HMMA.16816.F32 R104, R16.reuse, R80, R56 ;  /* 0x000000501068723c */ /* 0x042fe20000001838 */
[----:B------:R-:W1:Y:S03]  /*d370*/  SHFL.IDX PT, R2, R2, 0x6, 0x181f ;  /* 0x00d81f0002027f89 */ /* 0x000e6600000e0000 */
[----:B------:R-:W-:Y:S01]  /*d380*/  IMAD.X R13, R9, 0x1, R245, P2 ;  /* 0x00000001090d7824 */ /* 0x000fe200010e06f5 */
[C---:B------:R-:W-:Y:S01]  /*d390*/  ISETP.LT.OR P2, PT, R68.reuse, 0x11, P0 ;  /* 0x000000114400780c */ /* 0x040fe20000741670 */
[----:B------:R-:W-:Y:S02]  /*d3a0*/  LDSM.16.M88.4 R8, [R237+0x7100] ;  /* 0x00710000ed08783b */ /* 0x000fe40000000200 */
[----:B--2---:R-:W-:Y:S02]  /*d3b0*/  HMMA.16816.F32 R44, R16, R32, R72 ;  /* 0x00000020102c723c */ /* 0x004fe40000001848 */
[----:B------:R-:W-:Y:S01]  /*d3c0*/  @!PT LDS RZ, [RZ] ;  /* 0x00000000fffff984 */ /* 0x000fe20000000800 */
[----:B------:R-:W-:Y:S01]  /*d3d0*/  @!PT LDS RZ, [RZ] ;  /* 0x00000000fffff984 */ /* 0x000fe20000000800 */
[----:B------:R-:W-:Y:S01]  /*d3e0*/  @!PT LDS RZ, [RZ] ;  /* 0x00000000fffff984 */ /* 0x000fe20000000800 */
[----:B------:R2:W-:Y:S01]  /*d3f0*/  LDGSTS.E.BYPASS.LTC128B.128 [R248+0x100], [R12.64], !P6 ;  /* 0x001000000cf87fae */ /* 0x0005e2000f101d56 */
[----:B------:R-:W-:-:S03]  /*d400*/  ISETP.LT.OR P6, PT, R68, 0x41, P0 ;  /* 0x000000414400780c */ /* 0x000fc600007c1670 */
[----:B------:R5:W1:Y:S02]  /*d410*/  SHFL.IDX PT, R5, R0, 0x6, 0x181f ;  /* 0x00d81f0000057f89 */ /* 0x000a6400000e0000 */
[----:B------:R-:W-:Y:S01]  /*d420*/  HMMA.16816.F32 R40, R16, R24, R88 ;  /* 0x000000181028723c */ /* 0x000fe20000001858 */
[----:B---3--:R-:W-:Y:S01]  /*d430*/  IADD3 R14, P1, R14, R246, RZ ;  /* 0x000000f60e0e7210 */ /* 0x008fe20007f3e0ff */
[----:B------:R3:W-:Y:S01]  /*d440*/  LDGSTS.E.BYPASS.LTC128B.128 [R248+0x900], [R6.64], !P2 ;  /* 0x0090000006f87fae */ /* 0x0007e2000d101d56 */
[----:B------:R-:W-:-:S03]  /*d450*/  ISETP.LT.OR P2, PT, R68, 0x31, P0 ;  /* 0x000000314400780c */ /* 0x000fc60000741670 */
[----:B----4-:R-:W-:Y:S01]  /*d460*/  IMAD.X R15, R15, 0x1, R245, P1 ;  /* 0x000000010f0f7824 */ /* 0x010fe200008e06f5 */
        /* <DEDUP_REMOVED lines=9> */
[-C--:B---3--:R-:W-:Y:S02]  /*d500*/  IADD3 R6, P1, R36, R246.reuse, RZ ;  /* 0x000000f624067210 */ /* 0x088fe40007f3e0ff */
[----:B------:R-:W-:Y:S02]  /*d510*/  IMAD.IADD R233, R139, 0x1, R0 ;  /* 0x000000018be97824 */ /* 0x000fe400078e0200 */
[----:B------:R-:W-:Y:S01]  /*d520*/  IMAD.IADD R232, R0, 0x1, R238 ;  /* 0x0000000100e87824 */ /* 0x000fe200078e02ee */
[----:B------:R-:W-:Y:S01]  /*d530*/  LOP3.LUT R0, R136, R137, RZ, 0xfc, !PT ;  /* 0x0000008988007212 */ /* 0x000fe200078efcff */
[--C-:B------:R-:W-:Y:S01]  /*d540*/  IMAD.X R7, R37, 0x1, R245.reuse, P1 ;  /* 0x0000000125077824 */ /* 0x100fe200008e06f5 */
[----:B--2---:R-:W-:Y:S01]  /*d550*/  IADD3 R12, P1, R22, R246, RZ ;  /* 0x000000f6160c7210 */ /* 0x004fe20007f3e0ff */
[----:B------:R-:W-:Y:S03]  /*d560*/  HMMA.16816.F32 R36, R16, R86, R112 ;  /* 0x000000561024723c */ /* 0x000fe60000001870 */
[----:B------:R1:W-:Y:S01]  /*d570*/  LDGSTS.E.BYPASS.LTC128B.128 [R248+0x2100], [R6.64], !P6 ;  /* 0x0210000006f87fae */ /* 0x0003e2000f101d56 */
[----:B------:R-:W-:Y:S01]  /*d580*/  IMAD.X R13, R23, 0x1, R245, P1 ;  /* 0x00000001170d7824 */ /* 0x000fe200008e06f5 */
[----:B------:R-:W-:-:S02]  /*d590*/  ISETP.LT.OR P1, PT, R68, 0x61, P0 ;  /* 0x000000614400780c */ /* 0x000fc40000721670 */
[----:B------:R-:W-:Y:S01]  /*d5a0*/  PLOP3.LUT P6, PT, PT, PT, UP0, 0x80, 0x0 ;  /* 0x000000000000781c */ /* 0x000fe20003fcf008 */
[C---:B------:R-:W-:Y:S01]  /*d5b0*/  HMMA.16816.F32 R92, R16.reuse, R28, R92 ;  /* 0x0000001c105c723c */ /* 0x040fe2000000185c */
[----:B------:R2:W-:Y:S07]  /*d5c0*/  LDGSTS.E.BYPASS.LTC128B.128 [R248+0x2900], [R12.64], !P4 ;  /* 0x029000000cf87fae */ /* 0x0005ee000e101d56 */
[C---:B------:R-:W-:Y:S08]  /*d5d0*/  HMMA.16816.F32 R124, R16.reuse, R82, R124 ;  /* 0x00000052107c723c */ /* 0x040ff0000000187c */
[----:B------:R-:W-:Y:S01]  /*d5e0*/  HMMA.16816.F32 R216, R16, R78, R128 ;  /* 0x0000004e10d8723c */ /* 0x000fe20000001880 */
[----:B-1----:R-:W-:-:S07]  /*d5f0*/  IADD3 R6, P0, R2, R246, RZ ;  /* 0x000000f602067210 */ /* 0x002fce0007f1e0ff */
[----:B------:R-:W-:Y:S01]  /*d600*/  HMMA.16816.F32 R200, R16, R50, R132 ;  /* 0x0000003210c8723c */ /* 0x000fe20000001884 */
[----:B------:R-:W-:-:S05]  /*d610*/  IMAD.X R7, R5, 0x1, R245, P0 ;  /* 0x0000000105077824 */ /* 0x000fca00000e06f5 */
[----:B------:R1:W-:Y:S02]  /*d620*/  LDGSTS.E.BYPASS.LTC128B.128 [R248+0x3100], [R6.64], !P1 ;  /* 0x0310000006f87fae */ /* 0x0003e4000c901d56 */
[C---:B------:R-:W-:Y:S02]  /*d630*/  HMMA.16816.F32 R112, R16.reuse, R34, R156 ;  /* 0x000000221070723c */ /* 0x040fe4000000189c */
[----:B----4-:R-:W-:Y:S04]  /*d640*/  LDSM.16.M88.4 R20, [R235+0x9100] ;  /* 0x00910000eb14783b */ /* 0x010fe80000000200 */
[----:B------:R-:W3:Y:S02]  /*d650*/  LDSM.16.M88.4 R72, [R233+0x3900] ;  /* 0x00390000e948783b */ /* 0x000ee40000000200 */
[C---:B------:R-:W-:Y:S02]  /*d660*/  HMMA.16816.F32 R196, R16.reuse, R30, R160 ;  /* 0x0000001e10c4723c */ /* 0x040fe400000018a0 */
[----:B------:R-:W4:Y:S04]  /*d670*/  LDSM.16.M88.4 R56, [R233+0x5900] ;  /* 0x00590000e938783b */ /* 0x000f280000000200 */
[----:B------:R-:W5:Y:S02]  /*d680*/  LDSM.16.M88.4 R88, [R233+0x6900] ;  /* 0x00690000e958783b */ /* 0x000f640000000200 */
[----:B------:R-:W-:Y:S02]  /*d690*/  HMMA.16816.F32 R176, R16, R26, R176 ;  /* 0x0000001a10b0723c */ /* 0x000fe400000018b0 */
[----:B------:R-:W1:Y:S04]  /*d6a0*/  LDSM.16.M88.4 R60, [R233+0x5100] ;  /* 0x00510000e93c783b */ /* 0x000e680000000200 */
        /* <DEDUP_REMOVED lines=26> */
[----:B------:R-:W2:Y:S07]  /*d850*/  LDSM.16.M88.4 R36, [R232+0x1800] ;  /* 0x00180000e824783b */ /* 0x000eae0000000200 */
[C---:B----4-:R-:W-:Y:S01]  /*d860*/  HMMA.16816.F32 R144, R20.reuse, R56, R44 ;  /* 0x000000381490723c */ /* 0x050fe2000000182c */
[----:B------:R-:W3:Y:S07]  /*d870*/  LDSM.16.M88.4 R44, [R232+0x800] ;  /* 0x00080000e82c783b */ /* 0x000eee0000000200 */
[----:B-----5:R-:W-:Y:S01]  /*d880*/  HMMA.16816.F32 R132, R20, R88, R40 ;  /* 0x000000581484723c */ /* 0x020fe20000001828 */
[----:B------:R-:W4:Y:S01]  /*d890*/  LDSM.16.M88.4 R40, [R232+0x1000] ;  /* 0x00100000e828783b */ /* 0x000f220000000200 */
[----:B------:R-:W-:-:S06]  /*d8a0*/  DEPBAR.LE SB0, 0x0 ;  /* 0x000080000000791a */ /* 0x000fcc0000000000 */
[C---:B-1----:R-:W-:Y:S08]  /*d8b0*/  HMMA.16816.F32 R148, R20.reuse, R60, R96 ;  /* 0x0000003c1494723c */ /* 0x042ff00000001860 */
[C---:B------:R-:W-:Y:S08]  /*d8c0*/  HMMA.16816.F32 R156, R20.reuse, R64, R100 ;  /* 0x00000040149c723c */ /* 0x040ff00000001864 */
[----:B------:R-:W-:Y:S08]  /*d8d0*/  HMMA.16816.F32 R140, R20, R52, R92 ;  /* 0x00000034148c723c */ /* 0x000ff0000000185c */
        /* <DEDUP_REMOVED lines=22> */
[C---:B--2---:R-:W-:Y:S08]  /*da40*/  HMMA.16816.F32 R164, R8.reuse, R36, R148 ;  /* 0x0000002408a4723c */ /* 0x044ff00000001894 */
[C---:B------:R-:W-:Y:S08]  /*da50*/  HMMA.16816.F32 R168, R8.reuse, R48, R168 ;  /* 0x0000003008a8723c */ /* 0x040ff000000018a8 */
[C---:B------:R-:W-:Y:S08]  /*da60*/  HMMA.16816.F32 R128, R8.reuse, R50, R128 ;  /* 0x000000320880723c */ /* 0x040ff00000001880 */
[----:B------:R-:W-:Y:S08]  /*da70*/  HMMA.16816.F32 R148, R8, R38, R116 ;  /* 0x000000260894723c */ /* 0x000ff00000001874 */
[C---:B------:R-:W-:Y:S08]  /*da80*/  HMMA.16816.F32 R100, R12.reuse, R48, R100 ;  /* 0x000000300c64723c */ /* 0x040ff00000001864 */
[C---:B------:R-:W-:Y:S08]  /*da90*/  HMMA.16816.F32 R96, R12.reuse, R50, R96 ;  /* 0x000000320c60723c */ /* 0x040ff00000001860 */
[C---:B------:R-:W-:Y:S08]  /*daa0*/  HMMA.16816.F32 R72, R12.reuse, R36, R72 ;  /* 0x000000240c48723c */ /* 0x040ff00000001848 */
[----:B------:R-:W-:Y:S08]  /*dab0*/  HMMA.16816.F32 R68, R12, R38, R68 ;  /* 0x000000260c44723c */ /* 0x000ff00000001844 */
[C---:B---3--:R-:W-:Y:S08]  /*dac0*/  HMMA.16816.F32 R160, R8.reuse, R44, R160 ;  /* 0x0000002c08a0723c */ /* 0x048ff000000018a0 */
[C---:B------:R-:W-:Y:S08]  /*dad0*/  HMMA.16816.F32 R124, R8.reuse, R46, R124 ;  /* 0x0000002e087c723c */ /* 0x040ff0000000187c */
[C---:B------:R-:W-:Y:S08]  /*dae0*/  HMMA.16816.F32 R172, R8.reuse, R24, R132 ;  /* 0x0000001808ac723c */ /* 0x040ff00000001884 */
[----:B------:R-:W-:Y:S08]  /*daf0*/  HMMA.16816.F32 R104, R8, R26, R104 ;  /* 0x0000001a0868723c */ /* 0x000ff00000001868 */
[C---:B------:R-:W-:Y:S08]  /*db00*/  HMMA.16816.F32 R92, R12.reuse, R44, R92 ;  /* 0x0000002c0c5c723c */ /* 0x040ff0000000185c */
[C---:B------:R-:W-:Y:S08]  /*db10*/  HMMA.16816.F32 R48, R12.reuse, R46, R84 ;  /* 0x0000002e0c30723c */ /* 0x040ff00000001854 */
[----:B------:R-:W-:Y:S07]  /*db20*/  HMMA.16816.F32 R36, R12, R24, R20 ;  /* 0x000000180c24723c */ /* 0x000fee0000001814 */
[----:B------:R-:W-:Y:S01]  /*db30*/  P2R R20, PR, RZ, 0x40 ;  /* 0x00000040ff147803 */ /* 0x000fe20000000000 */
[C---:B----4-:R-:W-:Y:S08]  /*db40*/  HMMA.16816.F32 R156, R8.reuse, R40, R156 ;  /* 0x00000028089c723c */ /* 0x050ff0000000189c */
        /* <DEDUP_REMOVED lines=77> */
.L_x_930:
[----:B------:R-:W-:Y:S01]  /*e020*/  LOP3.LUT R2, R138, 0xffffffe0, RZ, 0xc0, !PT ;  /* 0xffffffe08a027812 */ /* 0x000fe200078ec0ff */
[----:B-1----:R-:W-:Y:S01]  /*e030*/  IMAD.MOV.U32 R6, RZ, RZ, -0x2 ;  /* 0xfffffffeff067424 */ /* 0x002fe200078e00ff */
[----:B------:R-:W-:Y:S01]  /*e040*/  STL [R1+0x34], R241 ;  /* 0x000034f101007387 */ /* 0x000fe20000100800 */
[----:B------:R-:W-:Y:S02]  /*e050*/  SHF.L.U32 R228, R0, 0x1, RZ ;  /* 0x0000000100e47819 */ /* 0x000fe400000006ff */
[----:B------:R-:W-:Y:S01]  /*e060*/  IMAD.IADD R2, R247, 0x1, -R2 ;  /* 0x00000001f7027824 */ /* 0x000fe200078e0a02 */
[----:B------:R-:W-:Y:S02]  /*e070*/  STL [R1+0x30], R240 ;  /* 0x000030f001007387 */ /* 0x000fe40000100800 */
[----:B------:R-:W-:-:S02]  /*e080*/  IMAD R229, R4, 0x2, R228 ;  /* 0x0000000204e57824 */ /* 0x000fc400078e02e4 */
[----:B------:R-:W-:Y:S01]  /*e090*/  SHF.R.S32.HI R5, RZ, 0x1f, R2 ;  /* 0x0000001fff057819 */ /* 0x000fe20000011402 */
[----:B------:R-:W-:Y:S01]  /*e0a0*/  STL [R1+0x2c], R239 ;  /* 0x00002cef01007387 */ /* 0x000fe20000100800 */
[----:B------:R-:W-:Y:S02]  /*e0b0*/  IMAD R231, R3, 0x2, R228 ;  /* 0x0000000203e77824 */ /* 0x000fe400078e02e4 */
[----:B------:R-:W-:Y:S01]  /*e0c0*/  LEA.HI R5, R5, R2, RZ, 0x2 ;  /* 0x0000000205057211 */ /* 0x000fe200078f10ff */
[----:B------:R1:W-:Y:S01]  /*e0d0*/  STL [R1+0x28], R238 ;  /* 0x000028ee01007387 */ /* 0x0003e20000100800 */
[----:B------:R-:W-:Y:S02]  /*e0e0*/  IMAD R230, R3, 0x2, R229 ;  /* 0x0000000203e67824 */ /* 0x000fe400078e02e5 */
[----:B------:R-:W-:Y:S01]  /*e0f0*/  LOP3.LUT R5, R5, 0x7ffffffc, RZ, 0xc0, !PT ;  /* 0x7ffffffc05057812 */ /* 0x000fe200078ec0ff */
[----:B------:R-:W-:Y:S04]  /*e100*/  STL [R1+0x24], R237 ;  /* 0x000024ed01007387 */ /* 0x000fe80000100800 */
[----:B------:R-:W-:Y:S01]  /*e110*/  IMAD.IADD R2, R2, 0x1, -R5 ;  /* 0x0000000102027824 */ /* 0x000fe200078e0a05 */
[----:B------:R-:W-:Y:S03]  /*e120*/  STL [R1+0x20], R236 ;  /* 0x000020ec01007387 */ /* 0x000fe60000100800 */
[----:B------:R-:W-:Y:S01]  /*e130*/  IMAD R2, R2, R6, UR11 ;  /* 0x0000000b02027e24 */ /* 0x000fe2000f8e0206 */
[----:B------:R-:W-:Y:S04]  /*e140*/  STL [R1+0x1c], R235 ;  /* 0x00001ceb01007387 */ /* 0x000fe80000100800 */
[C---:B------:R-:W-:Y:S01]  /*e150*/  ISETP.GT.AND P0, PT, R2.reuse, RZ, PT ;  /* 0x000000ff0200720c */ /* 0x040fe20003f04270 */
[----:B------:R-:W-:Y:S01]  /*e160*/  STL [R1+0x18], R234 ;  /* 0x000018ea01007387 */ /* 0x000fe20000100800 */
[----:B------:R-:W-:-:S02]  /*e170*/  ISETP.GT.AND P1, PT, R2, 0x1, PT ;  /* 0x000000010200780c */ /* 0x000fc40003f24270 */
[----:B------:R-:W-:Y:S01]  /*e180*/  ISETP.GT.AND P2, PT, R2, 0x8, PT ;  /* 0x000000080200780c */ /* 0x000fe20003f44270 */
[----:B------:R-:W-:Y:S01]  /*e190*/  STL [R1+0x14], R233 ;  /* 0x000014e901007387 */ /* 0x000fe20000100800 */
[----:B------:R-:W-:Y:S02]  /*e1a0*/  FSEL R10, R100, -INF , P0 ;  /* 0xff800000640a7808 */ /* 0x000fe40000000000 */
[----:B------:R-:W-:Y:S01]  /*e1b0*/  FSEL R29, R101, -INF , P1 ;  /* 0xff800000651d7808 */ /* 0x000fe20000800000 */
[----:B------:R2:W-:Y:S01]  /*e1c0*/  STL [R1+0x10], R232 ;  /* 0x000010e801007387 */ /* 0x0005e20000100800 */
[----:B------:R-:W-:Y:S02]  /*e1d0*/  FSEL R16, R170, -INF , P0 ;  /* 0xff800000aa107808 */ /* 0x000fe40000000000 */
[----:B------:R-:W-:Y:S01]  /*e1e0*/  FSEL R12, R168, -INF , P0 ;  /* 0xff800000a80c7808 */ /* 0x000fe20000000000 */
[----:B------:R-:W-:Y:S01]  /*e1f0*/  STL [R1+0xc], R139 ;  /* 0x00000c8b01007387 */ /* 0x000fe20000100800 */
[----:B------:R-:W-:-:S02]  /*e200*/  FSEL R32, R102, -INF , P0 ;  /* 0xff80000066207808 */ /* 0x000fc40000000000 */
[----:B------:R-:W-:Y:S01]  /*e210*/  FSEL R13, R169, -INF , P1 ;  /* 0xff800000a90d7808 */ /* 0x000fe20000800000 */
[----:B------:R-:W0:Y:S01]  /*e220*/  LDGDEPBAR ;  /* 0x00000000000079af */ /* 0x000e220000000000 */
[----:B------:R-:W-:Y:S02]  /*e230*/  ISETP.GT.AND P0, PT, R2, 0x9, PT ;  /* 0x000000090200780c */ /* 0x000fe40003f04270 */
[----:B------:R-:W-:Y:S02]  /*e240*/  FSEL R30, R96, -INF , P2 ;  /* 0xff800000601e7808 */ /* 0x000fe40001000000 */
[----:B------:R-:W-:Y:S02]  /*e250*/  FMNMX.FTZ R5, R10, R29, !PT ;  /* 0x0000001d0a057209 */ /* 0x000fe40007810000 */
[----:B------:R-:W-:Y:S02]  /*e260*/  FSEL R17, R171, -INF , P1 ;  /* 0xff800000ab117808 */ /* 0x000fe40000800000 */
[----:B------:R-:W-:-:S02]  /*e270*/  FSEL R33, R103, -INF , P1 ;  /* 0xff80000067217808 */ /* 0x000fc40000800000 */
[----:B------:R-:W-:Y:S02]  /*e280*/  FSEL R14, R128, -INF , P2 ;  /* 0xff800000800e7808 */ /* 0x000fe40001000000 */
[----:B------:R-:W-:Y:S02]  /*e290*/  ISETP.GT.AND P1, PT, R2, 0x10, PT ;  /* 0x000000100200780c */ /* 0x000fe40003f24270 */
[----:B------:R-:W-:Y:S02]  /*e2a0*/  FSEL R31, R97, -INF , P0 ;  /* 0xff800000611f7808 */ /* 0x000fe40000000000 */
[----:B------:R-:W-:Y:S02]  /*e2b0*/  FMNMX.FTZ R6, R12, R13, !PT ;  /* 0x0000000d0c067209 */ /* 0x000fe40007810000 */
[----:B------:R-:W-:Y:S02]  /*e2c0*/  FMNMX.FTZ R5, R30, R5, !PT ;  /* 0x000000051e057209 */ /* 0x000fe40007810000 */
[----:B------:R-:W-:-:S02]  /*e2d0*/  FSEL R18, R130, -INF , P2 ;  /* 0xff80000082127808 */ /* 0x000fc40001000000 */
[----:B------:R-:W-:Y:S02]  /*e2e0*/  FSEL R34, R98, -INF , P2 ;  /* 0xff80000062227808 */ /* 0x000fe40001000000 */
[----:B------:R-:W-:Y:S02]  /*e2f0*/  FSEL R15, R129, -INF , P0 ;  /* 0xff800000810f7808 */ /* 0x000fe40000000000 */
[----:B------:R-:W-:Y:S02]  /*e300*/  ISETP.GT.AND P2, PT, R2, 0x11, PT ;  /* 0x000000110200780c */ /* 0x000fe40003f44270 */
        /* <DEDUP_REMOVED lines=12> */
[----:B------:R-:W-:Y:S02]  /*e3d0*/  ISETP.GT.AND P1, PT, R2, 0x19, PT ;  /* 0x000000190200780c */ /* 0x000fe40003f24270 */
[----:B------:R-:W-:Y:S02]  /*e3e0*/  FSEL R87, R126, -INF , P0 ;  /* 0xff8000007e577808 */ /* 0x000fe40000000000 */
[----:B------:R-:W-:-:S02]  /*e3f0*/  FSEL R80, R124, -INF , P0 ;  /* 0xff8000007c507808 */ /* 0x000fc40000000000 */
[----:B------:R-:W-:Y:S02]  /*e400*/  FSEL R117, R50, -INF , P0 ;  /* 0xff80000032757808 */ /* 0x000fe40000000000 */
[----:B------:R-:W-:Y:S02]  /*e410*/  FSEL R91, R48, -INF , P0 ;  /* 0xff800000305b7808 */ /* 0x000fe40000000000 */
[----:B------:R-:W-:Y:S02]  /*e420*/  FSEL R41, R161, -INF , P2 ;  /* 0xff800000a1297808 */ /* 0x000fe40001000000 */
[----:B------:R-:W-:Y:S02]  /*e430*/  ISETP.GT.AND P0, PT, R2, 0x21, PT ;  /* 0x000000210200780c */ /* 0x000fe40003f04270 */
        /* <DEDUP_REMOVED lines=11> */
[----:B------:R-:W-:Y:S02]  /*e4f0*/  ISETP.GT.AND P1, PT, R2, 0x28, PT ;  /* 0x000000280200780c */ /* 0x000fe40003f24270 */
[----:B------:R-:W-:Y:S02]  /*e500*/  FSEL R133, R47, -INF , P0 ;  /* 0xff8000002f857808 */ /* 0x000fe40000000000 */
[----:B------:R-:W-:-:S02]  /*e510*/  FSEL R129, R45, -INF , P0 ;  /* 0xff8000002d817808 */ /* 0x000fc40000000000 */
[----:B------:R-:W-:Y:S02]  /*e520*/  FMNMX.FTZ R6, R41, R6, !PT ;  /* 0x0000000629067209 */ /* 0x000fe40007810000 */
[----:B------:R-:W-:Y:S02]  /*e530*/  FMNMX.FTZ R5, R91, R5, !PT ;  /* 0x000000055b057209 */ /* 0x000fe40007810000 */
        /* <DEDUP_REMOVED lines=8> */
[----:B------:R-:W-:Y:S02]  /*e5c0*/  FSEL R159, R74, -INF , P0 ;  /* 0xff8000004a9f7808 */ /* 0x000fe40000000000 */
[----:B------:R-:W-:-:S02]  /*e5d0*/  FSEL R131, R72, -INF , P0 ;  /* 0xff80000048837808 */ /* 0x000fc40000000000 */
[----:B------:R-:W-:Y:S02]  /*e5e0*/  ISETP.GT.AND P0, PT, R2, 0x40, PT ;  /* 0x000000400200780c */ /* 0x000fe40003f04270 */
[----:B------:R-:W-:Y:S02]  /*e5f0*/  FMNMX.FTZ R6, R84, R6, !PT ;  /* 0x0000000654067209 */ /* 0x000fe40007810000 */
        /* <DEDUP_REMOVED lines=29> */
[C---:B------:R-:W-:Y:S02]  /*e7d0*/  ISETP.GT.AND P1, PT, R2.reuse, 0x50, PT ;  /* 0x000000500200780c */ /* 0x040fe40003f24270 */
[----:B------:R-:W-:Y:S02]  /*e7e0*/  ISETP.GT.AND P0, PT, R2, 0x59, PT ;  /* 0x000000590200780c */ /* 0x000fe40003f04270 */
[----:B------:R-:W-:Y:S02]  /*e7f0*/  FMNMX.FTZ R7, R28, R7, !PT ;  /* 0x000000071c077209 */ /* 0x000fe40007810000 */
        /* <DEDUP_REMOVED lines=40> */
[----:B--2---:R-:W-:Y:S02]  /*ea80*/  FSEL R232, R38, -INF , P0 ;  /* 0xff80000026e87808 */ /* 0x004fe40000000000 */
[----:B------:R-:W-:Y:S02]  /*ea90*/  FSEL R234, R36, -INF , P0 ;  /* 0xff80000024ea7808 */ /* 0x000fe40000000000 */
[----:B------:R-:W-:Y:S02]  /*eaa0*/  FMNMX.FTZ R7, R86, R7, !PT ;  /* 0x0000000756077209 */ /* 0x000fe40007810000 */
[----:B------:R-:W-:-:S02]  /*eab0*/  ISETP.GT.AND P4, PT, R2, 0x48, PT ;  /* 0x000000480200780c */ /* 0x000fc40003f84270 */
[C---:B------:R-:W-:Y:S02]  /*eac0*/  ISETP.GT.AND P2, PT, R2.reuse, 0x61, PT ;  /* 0x000000610200780c */ /* 0x040fe40003f44270 */
[C---:B------:R-:W-:Y:S02]  /*ead0*/  ISETP.GT.AND P1, PT, R2.reuse, 0x68, PT ;  /* 0x000000680200780c */ /* 0x040fe40003f24270 */
[----:B------:R-:W-:Y:S02]  /*eae0*/  ISETP.GT.AND P0, PT, R2, 0x69, PT ;  /* 0x000000690200780c */ /* 0x000fe40003f04270 */
        /* <DEDUP_REMOVED lines=13> */
[----:B------:R-:W-:Y:S02]  /*ebc0*/  FSEL R180, R145, -INF , P6 ;  /* 0xff80000091b47808 */ /* 0x000fe40003000000 */
[----:B------:R-:W-:-:S02]  /*ebd0*/  FSEL R145, R60, -INF , P4 ;  /* 0xff8000003c917808 */ /* 0x000fc40002000000 */
        /* <DEDUP_REMOVED lines=27> */
[----:B------:R-:W-:Y:S02]  /*ed90*/  FSEL R192, R37, -INF , P2 ;  /* 0xff80000025c07808 */ /* 0x000fe40001000000 */
[----:B------:R-:W-:Y:S02]  /*eda0*/  FMNMX.FTZ R2, R210, R2, !PT ;  /* 0x00000002d2027209 */ /* 0x000fe40007810000 */
[----:B------:R-:W-:-:S02]  /*edb0*/  FMNMX.FTZ R5, R234, R5, !PT ;  /* 0x00000005ea057209 */ /* 0x000fc40007810000 */
[----:B------:R-:W-:Y:S02]  /*edc0*/  FSEL R183, R114, -INF , P4 ;  /* 0xff80000072b77808 */ /* 0x000fe40002000000 */
        /* <DEDUP_REMOVED lines=35> */
[----:B------:R-:W-:Y:S02]  /*f000*/  FMNMX.FTZ R6, R173, R6, !PT ;  /* 0x00000006ad067209 */ /* 0x000fe40007810000 */
[----:B------:R-:W-:-:S02]  /*f010*/  FMNMX.FTZ R7, R169, R7, !PT ;  /* 0x00000007a9077209 */ /* 0x000fc40007810000 */
[----:B-1----:R-:W-:Y:S02]  /*f020*/  FMNMX.FTZ R5, R5, R9, !PT ;  /* 0x0000000905057209 */ /* 0x002fe40007810000 */
[----:B------:R-:W-:Y:S02]  /*f030*/  FMNMX.FTZ R6, R172, R6, !PT ;  /* 0x00000006ac067209 */ /* 0x000fe40007810000 */
[----:B------:R-:W-:Y:S01]  /*f040*/  FSEL R186, R67, -INF , P6 ;  /* 0xff80000043ba7808 */ /* 0x000fe20003000000 */
[----:B------:R-:W1:Y:S01]  /*f050*/  SHFL.BFLY PT, R137, R5, 0x1, 0x1f ;  /* 0x0c201f0005897f89 */ /* 0x000e6200000e0000 */
[----:B------:R-:W-:Y:S02]  /*f060*/  FMNMX.FTZ R7, R187, R7, !PT ;  /* 0x00000007bb077209 */ /* 0x000fe40007810000 */
[----:B--2---:R-:W-:Y:S01]  /*f070*/  FMNMX.FTZ R2, R2, R8, !PT ;  /* 0x0000000802027209 */ /* 0x004fe20007810000 */
[----:B------:R-:W2:Y:S01]  /*f080*/  SHFL.BFLY PT, R9, R6, 0x2, 0x1f ;  /* 0x0c401f0006097f89 */ /* 0x000ea200000e0000 */
[----:B------:R-:W-:-:S02]  /*f090*/  FSEL R201, R62, -INF , P4 ;  /* 0xff8000003ec97808 */ /* 0x000fc40002000000 */
[----:B------:R-:W-:Y:S01]  /*f0a0*/  FMNMX.FTZ R7, R186, R7, !PT ;  /* 0x00000007ba077209 */ /* 0x000fe20007810000 */
[----:B------:R-:W3:Y:S01]  /*f0b0*/  SHFL.BFLY PT, R135, R2, 0x1, 0x1f ;  /* 0x0c201f0002877f89 */ /* 0x000ee200000e0000 */
[----:B------:R-:W-:Y:S02]  /*f0c0*/  FSEL R203, R39, -INF , P2 ;  /* 0xff80000027cb7808 */ /* 0x000fe40001000000 */
[----:B------:R-:W-:Y:S01]  /*f0d0*/  FMNMX.FTZ R7, R201, R7, !PT ;  /* 0x00000007c9077209 */ /* 0x000fe20007810000 */
[----:B------:R-:W-:Y:S01]  /*f0e0*/  LDSM.16.MT88.4 R36, [R230+0x100] ;  /* 0x00010000e624783b */ /* 0x000fe20000004200 */
[----:B------:R-:W-:Y:S02]  /*f0f0*/  FSEL R161, R26, -INF , P1 ;  /* 0xff8000001aa17808 */ /* 0x000fe40000800000 */
[----:B------:R-:W-:Y:S02]  /*f100*/  FMNMX.FTZ R7, R202, R7, !PT ;  /* 0x00000007ca077209 */ /* 0x000fe40007810000 */
[----:B------:R-:W-:-:S02]  /*f110*/  FSEL R237, R27, -INF , P0 ;  /* 0xff8000001bed7808 */ /* 0x000fc40000000000 */
[----:B------:R-:W-:Y:S01]  /*f120*/  FMNMX.FTZ R7, R252, R7, !PT ;  /* 0x00000007fc077209 */ /* 0x000fe20007810000 */
[----:B------:R-:W-:Y:S01]  /*f130*/  LDSM.16.MT88.4 R24, [R229+0x100] ;  /* 0x00010000e518783b */ /* 0x000fe20000004200 */
[----:B------:R-:W-:Y:S02]  /*f140*/  ISETP.NE.AND P6, PT, R20, RZ, PT ;  /* 0x000000ff1400720c */ /* 0x000fe40003fc5270 */
[----:B------:R-:W-:Y:S01]  /*f150*/  FMNMX.FTZ R7, R191, R7, !PT ;  /* 0x00000007bf077209 */ /* 0x000fe20007810000 */
[----:B------:R-:W-:Y:S01]  /*f160*/  LDSM.16.MT88.4 R20, [R228+0x100] ;  /* 0x00010000e414783b */ /* 0x000fe20000004200 */
[----:B-1----:R-:W-:Y:S02]  /*f170*/  FMNMX.FTZ R137, R5, R137, !PT ;  /* 0x0000008905897209 */ /* 0x002fe40007810000 */
[----:B------:R-:W-:Y:S02]  /*f180*/  FMNMX.FTZ R7, R190, R7, !PT ;  /* 0x00000007be077209 */ /* 0x000fe40007810000 */
[----:B--2---:R-:W-:-:S02]  /*f190*/  FMNMX.FTZ R9, R6, R9, !PT ;  /* 0x0000000906097209 */ /* 0x004fc40007810000 */
[----:B------:R-:W-:Y:S01]  /*f1a0*/  FMNMX.FTZ R5, R193, R7, !PT ;  /* 0x00000007c1057209 */ /* 0x000fe20007810000 */
[C---:B------:R-:W-:Y:S01]  /*f1b0*/  FMUL.FTZ R7, R137.reuse, c[0x0][0x2d0] ;  /* 0x0000b40089077a20 */ /* 0x040fe20000410000 */
[----:B---3--:R-:W-:Y:S01]  /*f1c0*/  FMNMX.FTZ R135, R2, R135, !PT ;  /* 0x0000008702877209 */ /* 0x008fe20007810000 */
[----:B------:R-:W-:Y:S01]  /*f1d0*/  SHFL.BFLY PT, R11, R9, 0x1, 0x1f ;  /* 0x0c201f00090b7f89 */ /* 0x000fe200000e0000 */
[----:B------:R-:W-:Y:S02]  /*f1e0*/  FMNMX.FTZ R2, R232, R5, !PT ;  /* 0x00000005e8027209 */ /* 0x000fe40007810000 */
[----:B------:R-:W-:Y:S01]  /*f1f0*/  FSETP.NEU.FTZ.AND P2, PT, R137, -INF , PT ;  /* 0xff8000008900780b */ /* 0x000fe20003f5d000 */
[----:B------:R-:W-:Y:S01]  /*f200*/  FMUL.FTZ R6, R135, c[0x0][0x2d0] ;  /* 0x0000b40087067a20 */ /* 0x000fe20000410000 */
[----:B------:R-:W-:Y:S02]  /*f210*/  FMNMX.FTZ R2, R203, R2, !PT ;  /* 0x00000002cb027209 */ /* 0x000fe40007810000 */
[----:B------:R-:W-:-:S02]  /*f220*/  FSEL R7, R7, RZ, P2 ;  /* 0x000000ff07077208 */ /* 0x000fc40001000000 */
[----:B------:R-:W-:Y:S02]  /*f230*/  FMNMX.FTZ R8, R161, R2, !PT ;  /* 0x00000002a1087209 */ /* 0x000fe40007810000 */
[----:B------:R-:W-:Y:S01]  /*f240*/  FSETP.NEU.FTZ.AND P1, PT, R135, -INF , PT ;  /* 0xff8000008700780b */ /* 0x000fe20003f3d000 */
[----:B------:R-:W-:Y:S01]  /*f250*/  FFMA.FTZ R2, R10, c[0x0][0x2d0], -R7 ;  /* 0x0000b4000a027a23 */ /* 0x000fe20000010807 */
[----:B------:R-:W-:Y:S02]  /*f260*/  FMNMX.FTZ R8, R237, R8, !PT ;  /* 0x00000008ed087209 */ /* 0x000fe40007810000 */
[----:B------:R-:W-:Y:S01]  /*f270*/  FSEL R6, R6, RZ, P1 ;  /* 0x000000ff06067208 */ /* 0x000fe20000800000 */
[----:B------:R1:W-:Y:S02]  /*f280*/  MUFU.EX2 R165, R2 ;  /* 0x0000000200a57308 */ /* 0x0003e40000000800 */
[----:B------:R-:W2:Y:S02]  /*f290*/  SHFL.BFLY PT, R10, R8, 0x2, 0x1f ;  /* 0x0c401f00080a7f89 */ /* 0x000ea400000e0000 */
[----:B------:R-:W-:-:S04]  /*f2a0*/  FFMA.FTZ R5, R13, c[0x0][0x2d0], -R6 ;  /* 0x0000b4000d057a23 */ /* 0x000fc80000010806 */
        /* <DEDUP_REMOVED lines=61> */
[----:B-1----:R-:W-:-:S04]  /*f680*/  FFMA.FTZ R3, R41, c[0x0][0x2d0], -R6 ;  /* 0x0000b40029037a23 */ /* 0x002fc80000010806 */
[----:B------:R1:W2:Y:S03]  /*f690*/  MUFU.EX2 R196, R3 ;  /* 0x0000000300c47308 */ /* 0x0002a60000000800 */
[----:B------:R-:W-:Y:S01]  /*f6a0*/  HMMA.16816.F32 R104, R12, R18, RZ ;  /* 0x000000120c68723c */ /* 0x000fe200000018ff */
[----:B------:R-:W-:Y:S07]  /*f6b0*/  LDSM.16.MT88.4 R16, [R229+0x900] ;  /* 0x00090000e510783b */ /* 0x000fee0000004200 */
[----:B------:R-:W-:Y:S01]  /*f6c0*/  HMMA.16816.F32 R40, R8, R38, RZ ;  /* 0x000000260828723c */ /* 0x000fe200000018ff */
[----:B-1----:R-:W-:-:S07]  /*f6d0*/  FFMA.FTZ R3, R80, c[0x0][0x2d0], -R6 ;  /* 0x0000b40050037a23 */ /* 0x002fce0000010806 */
[C---:B------:R-:W-:Y:S01]  /*f6e0*/  HMMA.16816.F32 R72, R12.reuse, R24, RZ ;  /* 0x000000180c48723c */ /* 0x040fe200000018ff */
[----:B--2---:R-:W-:Y:S01]  /*f6f0*/  F2FP.PACK_AB R8, R196, R179 ;  /* 0x000000b3c408723e */ /* 0x004fe200000000ff */
[----:B------:R1:W-:Y:S06]  /*f700*/  MUFU.EX2 R236, R3 ;  /* 0x0000000300ec7308 */ /* 0x0003ec0000000800 */
[C---:B------:R-:W-:Y:S01]  /*f710*/  HMMA.16816.F32 R80, R12.reuse, R20, RZ ;  /* 0x000000140c50723c */ /* 0x040fe200000018ff */
[----:B------:R-:W2:Y:S07]  /*f720*/  LDSM.16.MT88.4 R20, [R228+0x900] ;  /* 0x00090000e414783b */ /* 0x000eae0000004200 */
[----:B------:R-:W-:Y:S01]  /*f730*/  HMMA.16816.F32 R112, R12, R26, RZ ;  /* 0x0000001a0c70723c */ /* 0x000fe200000018ff */
[----:B-1----:R-:W-:-:S04]  /*f740*/  FFMA.FTZ R3, R84, c[0x0][0x2d0], -R6 ;  /* 0x0000b40054037a23 */ /* 0x002fc80000010806 */
[----:B------:R1:W3:Y:S03]  /*f750*/  MUFU.EX2 R188, R3 ;  /* 0x0000000300bc7308 */ /* 0x0002e60000000800 */
[C---:B------:R-:W-:Y:S08]  /*f760*/  HMMA.16816.F32 R24, R12.reuse, R36, RZ ;  /* 0x000000240c18723c */ /* 0x040ff000000018ff */
[----:B------:R-:W-:Y:S01]  /*f770*/  HMMA.16816.F32 R100, R12, R38, RZ ;  /* 0x000000260c64723c */ /* 0x000fe200000018ff */
[----:B------:R-:W-:Y:S01]  /*f780*/  LDSM.16.MT88.4 R12, [R228+0x1100] ;  /* 0x00110000e40c783b */ /* 0x000fe20000004200 */
[----:B-1----:R-:W-:Y:S01]  /*f790*/  FFMA.FTZ R3, R85, c[0x0][0x2d0], -R5 ;  /* 0x0000b40055037a23 */ /* 0x002fe20000010805 */
[----:B---3--:R-:W-:-:S03]  /*f7a0*/  F2FP.PACK_AB R10, R188, R236 ;  /* 0x000000ecbc0a723e */ /* 0x008fc600000000ff */
        /* <DEDUP_REMOVED lines=23> */
[----:B------:R1:W3:Y:S02]  /*f920*/  MUFU.EX2 R224, R3 ;  /* 0x0000000300e07308 */ /* 0x0002e40000000800 */
[----:B-1----:R-:W-:Y:S02]  /*f930*/  FFMA.FTZ R3, R97, c[0x0][0x2d0], -R0 ;  /* 0x0000b40061037a23 */ /* 0x002fe40000010800 */
[----:B------:R-:W-:Y:S04]  /*f940*/  HMMA.16816.F32 R96, R8, R16, R52 ;  /* 0x000000100860723c */ /* 0x000fe80000001834 */
[----:B------:R1:W-:Y:S03]  /*f950*/  MUFU.EX2 R215, R3 ;  /* 0x0000000300d77308 */ /* 0x0003e60000000800 */
[----:B--2---:R-:W-:-:S02]  /*f960*/  F2FP.PACK_AB R8, R225, R226 ;  /* 0x000000e2e108723e */ /* 0x004fc400000000ff */
[----:B---3--:R-:W-:Y:S01]  /*f970*/  F2FP.PACK_AB R10, R224, R223 ;  /* 0x000000dfe00a723e */ /* 0x008fe200000000ff */
[----:B-1----:R-:W-:Y:S01]  /*f980*/  FFMA.FTZ R3, R116, c[0x0][0x2d0], -R0 ;  /* 0x0000b40074037a23 */ /* 0x002fe20000010800 */
[----:B------:R-:W-:-:S03]  /*f990*/  MOV R116, R211 ;  /* 0x000000d300747202 */ /* 0x000fc60000000f00 */
        /* <DEDUP_REMOVED lines=12> */
[C---:B------:R-:W-:Y:S07]  /*fa60*/  HMMA.16816.F32 R72, R8.reuse, R16, R72 ;  /* 0x000000100848723c */ /* 0x040fee0000001848 */
[----:B------:R-:W-:Y:S01]  /*fa70*/  IMAD.MOV.U32 R17, RZ, RZ, R116 ;  /* 0x000000ffff117224 */ /* 0x000fe200078e0074 */
[----:B------:R-:W-:Y:S01]  /*fa80*/  MOV R116, R203 ;  /* 0x000000cb00747202 */ /* 0x000fe20000000f00 */
[----:B------:R-:W-:Y:S01]  /*fa90*/  HMMA.16816.F32 R48, R8, R20, R80 ;  /* 0x000000140830723c */ /* 0x000fe20000001850 */
[----:B------:R-:W-:-:S02]  /*faa0*/  IMAD.MOV.U32 R16, RZ, RZ, R4 ;  /* 0x000000ffff107224 */ /* 0x000fc400078e0004 */
[----:B-1----:R-:W-:Y:S02]  /*fab0*/  FFMA.FTZ R3, R120, c[0x0][0x2d0], -R6 ;  /* 0x0000b40078037a23 */ /* 0x002fe40000010806 */
[----:B------:R-:W-:Y:S02]  /*fac0*/  IMAD.MOV.U32 R120, RZ, RZ, R195 ;  /* 0x000000ffff787224 */ /* 0x000fe400078e00c3 */
[----:B------:R1:W-:Y:S01]  /*fad0*/  MUFU.EX2 R213, R3 ;  /* 0x0000000300d57308 */ /* 0x0003e20000000800 */
[C---:B------:R-:W-:Y:S01]  /*fae0*/  HMMA.16816.F32 R80, R8.reuse, R28, R24 ;  /* 0x0000001c0850723c */ /* 0x040fe20000001818 */
[----:B------:R-:W-:Y:S01]  /*faf0*/  IMAD.MOV.U32 R4, RZ, RZ, R192 ;  /* 0x000000ffff047224 */ /* 0x000fe200078e00c0 */
[----:B------:R-:W-:Y:S05]  /*fb00*/  LDSM.16.MT88.4 R24, [R229+0x1100] ;  /* 0x00110000e518783b */ /* 0x000fea0000004200 */
[----:B------:R-:W-:Y:S01]  /*fb10*/  IMAD.MOV.U32 R29, RZ, RZ, R193 ;  /* 0x000000ffff1d7224 */ /* 0x000fe200078e00c1 */
[----:B------:R-:W-:Y:S01]  /*fb20*/  HMMA.16816.F32 R36, R8, R34, R104 ;  /* 0x000000220824723c */ /* 0x000fe20000001868 */
[----:B-1----:R-:W-:-:S07]  /*fb30*/  FFMA.FTZ R3, R121, c[0x0][0x2d0], -R6 ;  /* 0x0000b40079037a23 */ /* 0x002fce0000010806 */
[C---:B------:R-:W-:Y:S01]  /*fb40*/  HMMA.16816.F32 R56, R8.reuse, R18, R112 ;  /* 0x000000120838723c */ /* 0x040fe20000001870 */
[----:B------:R-:W-:Y:S01]  /*fb50*/  IMAD.MOV.U32 R121, RZ, RZ, R196 ;  /* 0x000000ffff797224 */ /* 0x000fe200078e00c4 */
[----:B------:R-:W-:Y:S01]  /*fb60*/  MOV R105, R188 ;  /* 0x000000bc00697202 */ /* 0x000fe20000000f00 */
[----:B------:R1:W2:Y:S01]  /*fb70*/  MUFU.EX2 R214, R3 ;  /* 0x0000000300d67308 */ /* 0x0002a20000000800 */
[----:B------:R-:W-:Y:S01]  /*fb80*/  IMAD.MOV.U32 R106, RZ, RZ, R191 ;  /* 0x000000ffff6a7224 */ /* 0x000fe200078e00bf */
[----:B------:R-:W-:Y:S01]  /*fb90*/  MOV R107, R17 ;  /* 0x00000011006b7202 */ /* 0x000fe20000000f00 */
[----:B------:R-:W-:Y:S02]  /*fba0*/  IMAD.MOV.U32 R104, RZ, RZ, R189 ;  /* 0x000000ffff687224 */ /* 0x000fe400078e00bd */
[----:B------:R-:W-:Y:S01]  /*fbb0*/  IMAD.MOV.U32 R114, RZ, RZ, R190 ;  /* 0x000000ffff727224 */ /* 0x000fe200078e00be */
[C---:B------:R-:W-:Y:S01]  /*fbc0*/  HMMA.16816.F32 R40, R8.reuse, R22, R92 ;  /* 0x000000160828723c */ /* 0x040fe2000000185c */
[----:B------:R-:W3:Y:S07]  /*fbd0*/  LDSM.16.MT88.4 R20, [R231+0x1100] ;  /* 0x00110000e714783b */ /* 0x000eee0000004200 */
[----:B------:R-:W-:Y:S01]  /*fbe0*/  HMMA.16816.F32 R52, R8, R32, R76 ;  /* 0x000000200834723c */ /* 0x000fe2000000184c */
[----:B------:R-:W4:Y:S01]  /*fbf0*/  LDSM.16.MT88.4 R32, [R230+0x1100] ;  /* 0x00110000e620783b */ /* 0x000f220000004200 */
[----:B-1----:R-:W-:-:S02]  /*fc00*/  FFMA.FTZ R3, R122, c[0x0][0x2d0], -R6 ;  /* 0x0000b4007a037a23 */ /* 0x002fc40000010806 */
[----:B------:R-:W-:Y:S02]  /*fc10*/  IMAD.MOV.U32 R122, RZ, RZ, R200 ;  /* 0x000000ffff7a7224 */ /* 0x000fe400078e00c8 */
[----:B------:R1:W-:Y:S02]  /*fc20*/  MUFU.EX2 R212, R3 ;  /* 0x0000000300d47308 */ /* 0x0003e40000000800 */
[----:B------:R-:W-:Y:S07]  /*fc30*/  HMMA.16816.F32 R64, R8, R30, R100 ;  /* 0x0000001e0840723c */ /* 0x000fee0000001864 */
[----:B--2---:R-:W-:Y:S01]  /*fc40*/  F2FP.PACK_AB R8, R214, R213 ;  /* 0x000000d5d608723e */ /* 0x004fe200000000ff */
[----:B-1----:R-:W-:-:S02]  /*fc50*/  FFMA.FTZ R3, R123, c[0x0][0x2d0], -R6 ;  /* 0x0000b4007b037a23 */ /* 0x002fc40000010806 */
        /* <DEDUP_REMOVED lines=8> */
[----:B------:R1:W2:Y:S01]  /*fce0*/  MUFU.EX2 R205, R3 ;  /* 0x0000000300cd7308 */ /* 0x0002a20000000800 */
[----:B------:R-:W-:Y:S01]  /*fcf0*/  LDSM.16.MT88.4 R16, [R228+0x1900] ;  /* 0x00190000e410783b */ /* 0x000fe20000004200 */
[----:B-1----:R-:W-:Y:S01]  /*fd00*/  FFMA.FTZ R3, R126, c[0x0][0x2d0], -R5 ;  /* 0x0000b4007e037a23 */ /* 0x002fe20000010805 */
[----:B--2---:R-:W-:Y:S01]  /*fd10*/  F2FP.PACK_AB R9, R205, R206 ;  /* 0x000000cecd09723e */ /* 0x004fe200000000ff */
[----:B------:R-:W-:-:S04]  /*fd20*/  IMAD.MOV.U32 R126, RZ, RZ, R204 ;  /* 0x000000ffff7e7224 */ /* 0x000fc800078e00cc */
[----:B------:R1:W-:Y:S02]  /*fd30*/  MUFU.EX2 R204, R3 ;  /* 0x0000000300cc7308 */ /* 0x0003e40000000800 */
[----:B-1----:R-:W-:Y:S01]  /*fd40*/  FFMA.FTZ R3, R127, c[0x0][0x2d0], -R5 ;  /* 0x0000b4007f037a23 */ /* 0x002fe20000010805 */
[----:B------:R-:W-:Y:S02]  /*fd50*/  MOV R127, R117 ;  /* 0x00000075007f7202 */ /* 0x000fe40000000f00 */
[----:B------:R-:W-:-:S03]  /*fd60*/  MOV R117, R197 ;  /* 0x000000c500757202 */ /* 0x000fc60000000f00 */
[----:B------:R1:W2:Y:S02]  /*fd70*/  MUFU.EX2 R203, R3 ;  /* 0x0000000300cb7308 */ /* 0x0002a40000000800 */
[----:B-1----:R-:W-:Y:S01]  /*fd80*/  FFMA.FTZ R3, R129, c[0x0][0x2d0], -R7 ;  /* 0x0000b40081037a23 */ /* 0x002fe20000010807 */
[----:B--2---:R-:W-:Y:S01]  /*fd90*/  F2FP.PACK_AB R11, R203, R204 ;  /* 0x000000cccb0b723e */ /* 0x004fe200000000ff */
[----:B------:R-:W-:-:S04]  /*fda0*/  IMAD.MOV.U32 R129, RZ, RZ, R105 ;  /* 0x000000ffff817224 */ /* 0x000fc800078e0069 */
[----:B------:R1:W2:Y:S02]  /*fdb0*/  MUFU.EX2 R200, R3 ;  /* 0x0000000300c87308 */ /* 0x0002a40000000800 */
        /* <DEDUP_REMOVED lines=10> */
[----:B------:R1:W3:Y:S01]  /*fe60*/  MUFU.EX2 R198, R3 ;  /* 0x0000000300c67308 */ /* 0x0002e20000000800 */
[----:B------:R-:W-:-:S05]  /*fe70*/  IMAD.MOV.U32 R125, RZ, RZ, R177 ;  /* 0x000000ffff7d7224 */ /* 0x000fca00078e00b1 */
[C---:B----4-:R-:W-:Y:S08]  /*fe80*/  HMMA.16816.F32 R92, R8.reuse, R32, R88 ;  /* 0x00000020085c723c */ /* 0x050ff00000001858 */
[----:B------:R-:W-:Y:S01]  /*fe90*/  HMMA.16816.F32 R84, R8, R14, R84 ;  /* 0x0000000e0854723c */ /* 0x000fe20000001854 */
[----:B-1----:R-:W-:Y:S02]  /*fea0*/  FFMA.FTZ R3, R131, c[0x0][0x2d0], -R7 ;  /* 0x0000b40083037a23 */ /* 0x002fe40000010807 */
[----:B------:R-:W-:-:S02]  /*feb0*/  IMAD.MOV.U32 R131, RZ, RZ, R161 ;  /* 0x000000ffff837224 */ /* 0x000fc400078e00a1 */
[----:B------:R1:W-:Y:S03]  /*fec0*/  MUFU.EX2 R197, R3 ;  /* 0x0000000300c57308 */ /* 0x0003e60000000800 */
[----:B------:R-:W-:Y:S07]  /*fed0*/  HMMA.16816.F32 R60, R8, R34, R44 ;  /* 0x00000022083c723c */ /* 0x000fee000000182c */
[----:B--2---:R-:W-:-:S02]  /*fee0*/  F2FP.PACK_AB R8, R200, R251 ;  /* 0x000000fbc808723e */ /* 0x004fc400000000ff */
[----:B---3--:R-:W-:Y:S01]  /*fef0*/  F2FP.PACK_AB R10, R198, R199 ;  /* 0x000000c7c60a723e */ /* 0x008fe200000000ff */
        /* <DEDUP_REMOVED lines=8> */
[----:B------:R-:W-:-:S04]  /*ff80*/  IMAD.MOV.U32 R153, RZ, RZ, R118 ;  /* 0x000000ffff997224 */ /* 0x000fc800078e0076 */
[----:B------:R1:W2:Y:S01]  /*ff90*/  MUFU.EX2 R193, R3 ;  /* 0x0000000300c17308 */ /* 0x0002a20000000800 */
[----:B------:R-:W-:Y:S02]  /*ffa0*/  IMAD.MOV.U32 R118, RZ, RZ, R166 ;  /* 0x000000ffff767224 */ /* 0x000fe400078e00a6 */
[--C-:B-1----:R-:W-:Y:S01]  /*ffb0*/  FFMA.FTZ R3, R152, c[0x0][0x2d0], -R7.reuse ;  /* 0x0000b40098037a23 */ /* 0x102fe20000010807 */
[----:B------:R-:W-:Y:S02]  /*ffc0*/  MOV R152, R194 ;  /* 0x000000c200987202 */ /* 0x000fe40000000f00 */
[----:B--2---:R-:W-:Y:S02]  /*ffd0*/  F2FP.PACK_AB R11, R193, R195 ;  /* 0x000000c3c10b723e */ /* 0x004fe400000000ff */
[----:B------:R1:W-:Y:S05]  /*ffe0*/  MUFU.EX2 R194, R3 ;  /* 0x0000000300c27308 */ /* 0x0003ea0000000800 */
[C---:B------:R-:W-:Y:S08]  /*fff0*/  HMMA.16816.F32 R48, R8.reuse, R12, R48 ;  /* 0x0000000c0830723c */ /* 0x040ff00000001830 */
[----:B------:R-:W-:Y:S01]  /*10000*/  HMMA.16816.F32 R44, R8, R14, R40 ;  /* 0x0000000e082c723c */ /* 0x000fe20000001828 */
[----:B------:R-:W-:Y:S01]  /*10010*/  LDSM.16.MT88.4 R12, [R231+0x1900] ;  /* 0x00190000e70c783b */ /* 0x000fe20000004200 */
[----:B-1----:R-:W-:-:S04]  /*10020*/  FFMA.FTZ R3, R138, c[0x0][0x2d0], -R7 ;  /* 0x0000b4008a037a23 */ /* 0x002fc80000010807 */
[----:B------:R1:W-:Y:S02]  /*10030*/  MUFU.EX2 R192, R3 ;  /* 0x0000000300c07308 */ /* 0x0003e40000000800 */
[C---:B------:R-:W-:Y:S08]  /*10040*/  HMMA.16816.F32 R56, R8.reuse, R26, R56 ;  /* 0x0000001a0838723c */ /* 0x040ff00000001838 */
[----:B------:R-:W-:Y:S01]  /*10050*/  HMMA.16816.F32 R88, R8, R32, R80 ;  /* 0x000000200858723c */ /* 0x000fe20000001850 */
[----:B-1----:R-:W-:-:S02]  /*10060*/  FFMA.FTZ R3, R154, c[0x0][0x2d0], -R6 ;  /* 0x0000b4009a037a23 */ /* 0x002fc40000010806 */
[----:B------:R-:W-:-:S05]  /*10070*/  IMAD.MOV.U32 R154, RZ, RZ, R29 ;  /* 0x000000ffff9a7224 */ /* 0x000fca00078e001d */
[C---:B------:R-:W-:Y:S01]  /*10080*/  HMMA.16816.F32 R40, R8.reuse, R20, R52 ;  /* 0x000000140828723c */ /* 0x040fe20000001834 */
[----:B------:R1:W-:Y:S07]  /*10090*/  MUFU.EX2 R191, R3 ;  /* 0x0000000300bf7308 */ /* 0x0003ee0000000800 */
[C---:B------:R-:W-:Y:S01]  /*100a0*/  HMMA.16816.F32 R28, R8.reuse, R24, R72 ;  /* 0x00000018081c723c */ /* 0x040fe20000001848 */
[----:B------:R-:W2:Y:S07]  /*100b0*/  LDSM.16.MT88.4 R24, [R229+0x1900] ;  /* 0x00190000e518783b */ /* 0x000eae0000004200 */
[----:B------:R-:W-:Y:S01]  /*100c0*/  HMMA.16816.F32 R72, R8, R34, R64 ;  /* 0x000000220848723c */ /* 0x000fe20000001840 */
[----:B-1----:R-:W-:Y:S01]  /*100d0*/  FFMA.FTZ R3, R155, c[0x0][0x2d0], -R6 ;  /* 0x0000b4009b037a23 */ /* 0x002fe20000010806 */
[----:B------:R-:W1:Y:S01]  /*100e0*/  LDSM.16.MT88.4 R32, [R230+0x1900] ;  /* 0x00190000e620783b */ /* 0x000e620000004200 */
[----:B------:R-:W-:-:S02]  /*100f0*/  IMAD.MOV.U32 R155, RZ, RZ, R104 ;  /* 0x000000ffff9b7224 */ /* 0x000fc400078e0068 */
[----:B------:R3:W4:Y:S03]  /*10100*/  MUFU.EX2 R190, R3 ;  /* 0x0000000300be7308 */ /* 0x0007260000000800 */
[----:B------:R-:W-:Y:S01]  /*10110*/  HMMA.16816.F32 R36, R8, R22, R36 ;  /* 0x000000160824723c */ /* 0x000fe20000001824 */
[----:B------:R-:W1:Y:S01]  /*10120*/  LDSM.16.MT88.4 R20, [R228+0x2100] ;  /* 0x00210000e414783b */ /* 0x000e620000004200 */
[----:B---3--:R-:W-:-:S05]  /*10130*/  FFMA.FTZ R3, R148, c[0x0][0x2d0], -R6 ;  /* 0x0000b40094037a23 */ /* 0x008fca0000010806 */
[----:B----4-:R-:W-:Y:S01]  /*10140*/  F2FP.PACK_AB R8, R190, R191 ;  /* 0x000000bfbe08723e */ /* 0x010fe200000000ff */
[----:B------:R3:W-:Y:S02]  /*10150*/  MUFU.EX2 R189, R3 ;  /* 0x0000000300bd7308 */ /* 0x0007e40000000800 */
[----:B---3--:R-:W-:-:S06]  /*10160*/  FFMA.FTZ R3, R149, c[0x0][0x2d0], -R6 ;  /* 0x0000b40095037a23 */ /* 0x008fcc0000010806 */
[----:B------:R3:W4:Y:S02]  /*10170*/  MUFU.EX2 R188, R3 ;  /* 0x0000000300bc7308 */ /* 0x0007240000000800 */
[----:B---3--:R-:W-:Y:S01]  /*10180*/  FFMA.FTZ R3, R156, c[0x0][0x2d0], -R5 ;  /* 0x0000b4009c037a23 */ /* 0x008fe20000010805 */
[----:B----4-:R-:W-:Y:S02]  /*10190*/  F2FP.PACK_AB R10, R188, R189 ;  /* 0x000000bdbc0a723e */ /* 0x010fe400000000ff */
[----:B------:R-:W-:-:S03]  /*101a0*/  MOV R156, R116 ;  /* 0x00000074009c7202 */ /* 0x000fc60000000f00 */
[----:B------:R3:W-:Y:S01]  /*101b0*/  MUFU.EX2 R138, R3 ;  /* 0x00000003008a7308 */ /* 0x0007e20000000800 */
[----:B------:R-:W-:Y:S01]  /*101c0*/  MOV R116, R162 ;  /* 0x000000a200747202 */ /* 0x000fe20000000f00 */
[----:B---3--:R-:W-:Y:S02]  /*101d0*/  FFMA.FTZ R3, R157, c[0x0][0x2d0], -R5 ;  /* 0x0000b4009d037a23 */ /* 0x008fe40000010805 */
[----:B------:R-:W-:-:S04]  /*101e0*/  IMAD.MOV.U32 R157, RZ, RZ, R160 ;  /* 0x000000ffff9d7224 */ /* 0x000fc800078e00a0 */
[----:B------:R3:W4:Y:S02]  /*101f0*/  MUFU.EX2 R134, R3 ;  /* 0x0000000300867308 */ /* 0x0007240000000800 */
[----:B---3--:R-:W-:Y:S01]  /*10200*/  FFMA.FTZ R3, R150, c[0x0][0x2d0], -R5 ;  /* 0x0000b40096037a23 */ /* 0x008fe20000010805 */
[----:B----4-:R-:W-:-:S05]  /*10210*/  F2FP.PACK_AB R9, R134, R138 ;  /* 0x0000008a8609723e */ /* 0x010fca00000000ff */
        /* <DEDUP_REMOVED lines=8> */
[C---:B--2---:R-:W-:Y:S08]  /*102a0*/  HMMA.16816.F32 R80, R8.reuse, R26, R68 ;  /* 0x0000001a0850723c */ /* 0x044ff00000001844 */
[----:B------:R-:W-:Y:S01]  /*102b0*/  HMMA.16816.F32 R140, R8, R16, R140 ;  /* 0x00000010088c723c */ /* 0x000fe2000000188c */
[----:B---3--:R-:W-:-:S02]  /*102c0*/  FFMA.FTZ R3, R144, c[0x0][0x2d0], -R7 ;  /* 0x0000b40090037a23 */ /* 0x008fc40000010807 */
[----:B------:R-:W-:Y:S02]  /*102d0*/  IMAD.MOV.U32 R144, RZ, RZ, R114 ;  /* 0x000000ffff907224 */ /* 0x000fe400078e0072 */
[----:B------:R2:W-:Y:S03]  /*102e0*/  MUFU.EX2 R114, R3 ;  /* 0x0000000300727308 */ /* 0x0005e60000000800 */
[C---:B------:R-:W-:Y:S08]  /*102f0*/  HMMA.16816.F32 R84, R8.reuse, R18, R84 ;  /* 0x000000120854723c */ /* 0x040ff00000001854 */
[----:B-1----:R-:W-:Y:S01]  /*10300*/  HMMA.16816.F32 R68, R8, R34, R60 ;  /* 0x000000220844723c */ /* 0x002fe2000000183c */
[----:B--2---:R-:W-:Y:S01]  /*10310*/  FFMA.FTZ R3, R146, c[0x0][0x2d0], -R7 ;  /* 0x0000b40092037a23 */ /* 0x004fe20000010807 */
[----:B------:R-:W-:-:S03]  /*10320*/  MOV R146, R106 ;  /* 0x0000006a00927202 */ /* 0x000fc60000000f00 */
[----:B------:R1:W-:Y:S02]  /*10330*/  MUFU.EX2 R113, R3 ;  /* 0x0000000300717308 */ /* 0x0003e40000000800 */
[----:B-1----:R-:W-:Y:S02]  /*10340*/  FFMA.FTZ R3, R145, c[0x0][0x2d0], -R7 ;  /* 0x0000b40091037a23 */ /* 0x002fe40000010807 */
[----:B------:R-:W-:-:S04]  /*10350*/  IMAD.MOV.U32 R145, RZ, RZ, R124 ;  /* 0x000000ffff917224 */ /* 0x000fc800078e007c */
[----:B------:R1:W-:Y:S01]  /*10360*/  MUFU.EX2 R112, R3 ;  /* 0x0000000300707308 */ /* 0x0003e20000000800 */
[----:B------:R-:W-:Y:S02]  /*10370*/  IMAD.MOV.U32 R124, RZ, RZ, R119 ;  /* 0x000000ffff7c7224 */ /* 0x000fe400078e0077 */
[----:B------:R-:W-:Y:S02]  /*10380*/  IMAD.MOV.U32 R119, RZ, RZ, R165 ;  /* 0x000000ffff777224 */ /* 0x000fe400078e00a5 */
[----:B-1----:R-:W-:Y:S02]  /*10390*/  FFMA.FTZ R3, R159, c[0x0][0x2d0], -R0 ;  /* 0x0000b4009f037a23 */ /* 0x002fe40000010800 */
[----:B------:R-:W-:Y:S02]  /*103a0*/  IMAD.MOV.U32 R159, RZ, RZ, R163 ;  /* 0x000000ffff9f7224 */ /* 0x000fe400078e00a3 */
[----:B------:R1:W-:Y:S01]  /*103b0*/  MUFU.EX2 R106, R3 ;  /* 0x00000003006a7308 */ /* 0x0003e20000000800 */
[----:B------:R-:W-:Y:S07]  /*103c0*/  HMMA.16816.F32 R160, R8, R12, R108 ;  /* 0x0000000c08a0723c */ /* 0x000fee000000186c */
[----:B------:R-:W-:-:S02]  /*103d0*/  IMAD.MOV.U32 R110, RZ, RZ, R178 ;  /* 0x000000ffff6e7224 */ /* 0x000fc400078e00b2 */
[----:B------:R-:W-:Y:S02]  /*103e0*/  IMAD.MOV.U32 R109, RZ, RZ, R176 ;  /* 0x000000ffff6d7224 */ /* 0x000fe400078e00b0 */
[----:B------:R-:W-:Y:S01]  /*103f0*/  HMMA.16816.F32 R176, R8, R24, R96 ;  /* 0x0000001808b0723c */ /* 0x000fe20000001860 */
[----:B------:R-:W-:Y:S02]  /*10400*/  IMAD.MOV.U32 R111, RZ, RZ, R122 ;  /* 0x000000ffff6f7224 */ /* 0x000fe400078e007a */
[----:B------:R-:W-:Y:S02]  /*10410*/  IMAD.MOV.U32 R122, RZ, RZ, R167 ;  /* 0x000000ffff7a7224 */ /* 0x000fe400078e00a7 */
[----:B-1----:R-:W-:-:S03]  /*10420*/  FFMA.FTZ R3, R164, c[0x0][0x2d0], -R0 ;  /* 0x0000b400a4037a23 */ /* 0x002fc60000010800 */
[C---:B------:R-:W-:Y:S01]  /*10430*/  HMMA.16816.F32 R164, R8.reuse, R14, R76 ;  /* 0x0000000e08a4723c */ /* 0x040fe2000000184c */
[----:B------:R1:W2:Y:S07]  /*10440*/  MUFU.EX2 R105, R3 ;  /* 0x0000000300697308 */ /* 0x0002ae0000000800 */
[----:B------:R-:W-:Y:S07]  /*10450*/  HMMA.16816.F32 R76, R8, R32, R92 ;  /* 0x00000020084c723c */ /* 0x000fee000000185c */
[----:B------:R-:W-:Y:S01]  /*10460*/  F2FP.PACK_AB R8, R194, R197 ;  /* 0x000000c5c208723e */ /* 0x000fe200000000ff */
[----:B-1----:R-:W-:Y:S01]  /*10470*/  FFMA.FTZ R3, R168, c[0x0][0x2d0], -R0 ;  /* 0x0000b400a8037a23 */ /* 0x002fe20000010800 */
[----:B--2---:R-:W-:-:S02]  /*10480*/  F2FP.PACK_AB R9, R105, R106 ;  /* 0x0000006a6909723e */ /* 0x004fc400000000ff */
[----:B------:R-:W-:Y:S01]  /*10490*/  F2FP.PACK_AB R10, R115, R192 ;  /* 0x000000c0730a723e */ /* 0x000fe200000000ff */
        /* <DEDUP_REMOVED lines=11> */
[----:B------:R-:W2:Y:S07]  /*10550*/  LDSM.16.MT88.4 R16, [R231+0x2100] ;  /* 0x00210000e710783b */ /* 0x000eae0000004200 */
[----:B------:R-:W-:Y:S01]  /*10560*/  HMMA.16816.F32 R52, R8, R12, R40 ;  /* 0x0000000c0834723c */ /* 0x000fe20000001828 */
[----:B-1----:R-:W-:-:S07]  /*10570*/  FFMA.FTZ R3, R180, c[0x0][0x2d0], -R6 ;  /* 0x0000b400b4037a23 */ /* 0x002fce0000010806 */
[C---:B------:R-:W-:Y:S01]  /*10580*/  HMMA.16816.F32 R48, R8.reuse, R14, R36 ;  /* 0x0000000e0830723c */ /* 0x040fe20000001824 */
[----:B------:R-:W1:Y:S01]  /*10590*/  LDSM.16.MT88.4 R12, [R229+0x2100] ;  /* 0x00210000e50c783b */ /* 0x000e620000004200 */
[----:B------:R3:W4:Y:S06]  /*105a0*/  MUFU.EX2 R102, R3 ;  /* 0x0000000300667308 */ /* 0x00072c0000000800 */
[C---:B------:R-:W-:Y:S01]  /*105b0*/  HMMA.16816.F32 R36, R8.reuse, R24, R28 ;  /* 0x000000180824723c */ /* 0x040fe2000000181c */
[----:B------:R-:W1:Y:S07]  /*105c0*/  LDSM.16.MT88.4 R28, [R230+0x2100] ;  /* 0x00210000e61c783b */ /* 0x000e6e0000004200 */
[----:B------:R-:W-:Y:S01]  /*105d0*/  HMMA.16816.F32 R40, R8, R26, R56 ;  /* 0x0000001a0828723c */ /* 0x000fe20000001838 */
[----:B------:R-:W1:Y:S01]  /*105e0*/  LDSM.16.MT88.4 R24, [R228+0x2900] ;  /* 0x00290000e418783b */ /* 0x000e620000004200 */
[----:B---3--:R-:W-:-:S03]  /*105f0*/  FFMA.FTZ R3, R171, c[0x0][0x2d0], -R6 ;  /* 0x0000b400ab037a23 */ /* 0x008fc60000010806 */
[----:B------:R-:W-:Y:S01]  /*10600*/  LDSM.16.MT88.4 R168, [R231+0x3100] ;  /* 0x00310000e7a8783b */ /* 0x000fe20000004200 */
[----:B------:R3:W-:Y:S02]  /*10610*/  MUFU.EX2 R100, R3 ;  /* 0x0000000300647308 */ /* 0x0007e40000000800 */
[----:B------:R-:W-:Y:S07]  /*10620*/  HMMA.16816.F32 R32, R8, R34, R72 ;  /* 0x000000220820723c */ /* 0x000fee0000001848 */
        /* <DEDUP_REMOVED lines=16> */
[C---:B------:R-:W-:Y:S08]  /*10730*/  HMMA.16816.F32 R148, R8.reuse, R22, R84 ;  /* 0x000000160894723c */ /* 0x040ff00000001854 */
[----:B------:R-:W-:Y:S01]  /*10740*/  HMMA.16816.F32 R140, R8, R20, R140 ;  /* 0x00000014088c723c */ /* 0x000fe2000000188c */
[----:B---3--:R-:W-:-:S04]  /*10750*/  FFMA.FTZ R3, R186, c[0x0][0x2d0], -R0 ;  /* 0x0000b400ba037a23 */ /* 0x008fc80000010800 */
[----:B------:R3:W4:Y:S03]  /*10760*/  MUFU.EX2 R93, R3 ;  /* 0x00000003005d7308 */ /* 0x0007260000000800 */
[C---:B--2---:R-:W-:Y:S08]  /*10770*/  HMMA.16816.F32 R160, R8.reuse, R16, R160 ;  /* 0x0000001008a0723c */ /* 0x044ff000000018a0 */
[----:B------:R-:W-:Y:S01]  /*10780*/  HMMA.16816.F32 R164, R8, R18, R164 ;  /* 0x0000001208a4723c */ /* 0x000fe200000018a4 */
[----:B---3--:R-:W-:-:S07]  /*10790*/  FFMA.FTZ R3, R201, c[0x0][0x2d0], -R0 ;  /* 0x0000b400c9037a23 */ /* 0x008fce0000010800 */
        /* <DEDUP_REMOVED lines=40> */
[----:B------:R-:W-:Y:S02]  /*10a20*/  IMAD.MOV.U32 R110, RZ, RZ, R111 ;  /* 0x000000ffff6e7224 */ /* 0x000fe400078e006f */
[----:B------:R-:W-:Y:S02]  /*10a30*/  IMAD.MOV.U32 R111, RZ, RZ, R159 ;  /* 0x000000ffff6f7224 */ /* 0x000fe400078e009f */
[----:B------:R1:W-:Y:S01]  /*10a40*/  MUFU.EX2 R74, R3 ;  /* 0x00000003004a7308 */ /* 0x0003e20000000800 */
[----:B------:R-:W-:Y:S01]  /*10a50*/  IMAD.MOV.U32 R159, RZ, RZ, R145 ;  /* 0x000000ffff9f7224 */ /* 0x000fe200078e0091 */
[----:B------:R-:W-:Y:S01]  /*10a60*/  MOV R145, R146 ;  /* 0x0000009200917202 */ /* 0x000fe20000000f00 */
[----:B------:R-:W-:-:S02]  /*10a70*/  IMAD.MOV.U32 R146, RZ, RZ, R144 ;  /* 0x000000ffff927224 */ /* 0x000fc400078e0090 */
[----:B------:R-:W-:Y:S02]  /*10a80*/  IMAD.MOV.U32 R144, RZ, RZ, R154 ;  /* 0x000000ffff907224 */ /* 0x000fe400078e009a */
[----:B------:R-:W-:Y:S01]  /*10a90*/  IMAD.MOV.U32 R154, RZ, RZ, R127 ;  /* 0x000000ffff9a7224 */ /* 0x000fe200078e007f */
[----:B------:R-:W-:Y:S01]  /*10aa0*/  MOV R127, R126 ;  /* 0x0000007e007f7202 */ /* 0x000fe20000000f00 */
[----:B------:R-:W-:Y:S01]  /*10ab0*/  IMAD.MOV.U32 R126, RZ, RZ, R241 ;  /* 0x000000ffff7e7224 */ /* 0x000fe200078e00f1 */
[----:B---3--:R-:W-:Y:S01]  /*10ac0*/  F2FP.PACK_AB R8, R89, R90 ;  /* 0x0000005a5908723e */ /* 0x008fe200000000ff */
[----:B------:R3:W5:Y:S01]  /*10ad0*/  LDL.LU R241, [R1+0x34] ;  /* 0x0000340001f17983 */ /* 0x0007620000300800 */
[----:B-1----:R-:W-:Y:S02]  /*10ae0*/  FFMA.FTZ R3, R109, c[0x0][0x2d0], -R7 ;  /* 0x0000b4006d037a23 */ /* 0x002fe40000010807 */
[----:B------:R-:W-:Y:S02]  /*10af0*/  IMAD.MOV.U32 R109, RZ, RZ, R110 ;  /* 0x000000ffff6d7224 */ /* 0x000fe400078e006e */
[----:B------:R-:W-:Y:S01]  /*10b00*/  IMAD.MOV.U32 R110, RZ, RZ, R111 ;  /* 0x000000ffff6e7224 */ /* 0x000fe200078e006f */
[----:B------:R-:W-:Y:S01]  /*10b10*/  MOV R111, R159 ;  /* 0x0000009f006f7202 */ /* 0x000fe20000000f00 */
[----:B------:R-:W-:Y:S01]  /*10b20*/  IMAD.MOV.U32 R159, RZ, RZ, R145 ;  /* 0x000000ffff9f7224 */ /* 0x000fe200078e0091 */
[----:B------:R1:W1:Y:S01]  /*10b30*/  MUFU.EX2 R73, R3 ;  /* 0x0000000300497308 */ /* 0x0002620000000800 */
[----:B------:R-:W-:-:S02]  /*10b40*/  IMAD.MOV.U32 R145, RZ, RZ, R146 ;  /* 0x000000ffff917224 */ /* 0x000fc400078e0092 */
[----:B------:R-:W-:Y:S01]  /*10b50*/  IMAD.MOV.U32 R146, RZ, RZ, R144 ;  /* 0x000000ffff927224 */ /* 0x000fe200078e0090 */
[----:B------:R-:W-:Y:S01]  /*10b60*/  MOV R144, R127 ;  /* 0x0000007f00907202 */ /* 0x000fe20000000f00 */
[----:B------:R-:W-:Y:S01]  /*10b70*/  IMAD.MOV.U32 R127, RZ, RZ, R126 ;  /* 0x000000ffff7f7224 */ /* 0x000fe200078e007e */
[----:B------:R-:W-:Y:S01]  /*10b80*/  F2FP.PACK_AB R9, R85, R86 ;  /* 0x000000565509723e */ /* 0x000fe200000000ff */
[----:B------:R-:W-:Y:S01]  /*10b90*/  IMAD.MOV.U32 R126, RZ, RZ, R125 ;  /* 0x000000ffff7e7224 */ /* 0x000fe200078e007d */
[----:B------:R-:W-:Y:S01]  /*10ba0*/  F2FP.PACK_AB R10, R87, R88 ;  /* 0x00000058570a723e */ /* 0x000fe200000000ff */
[----:B------:R-:W-:Y:S02]  /*10bb0*/  IMAD.MOV.U32 R125, RZ, RZ, R240 ;  /* 0x000000ffff7d7224 */ /* 0x000fe400078e00f0 */
[----:B-1----:R-:W-:Y:S01]  /*10bc0*/  FFMA.FTZ R3, R109, c[0x0][0x2d0], -R7 ;  /* 0x0000b4006d037a23 */ /* 0x002fe20000010807 */
[----:B------:R-:W-:Y:S01]  /*10bd0*/  MOV R109, R110 ;  /* 0x0000006e006d7202 */ /* 0x000fe20000000f00 */
[----:B------:R-:W-:Y:S01]  /*10be0*/  IMAD.MOV.U32 R110, RZ, RZ, R111 ;  /* 0x000000ffff6e7224 */ /* 0x000fe200078e006f */
[----:B------:R-:W-:Y:S01]  /*10bf0*/  F2FP.PACK_AB R11, R84, R75 ;  /* 0x0000004b540b723e */ /* 0x000fe200000000ff */
[----:B------:R-:W-:Y:S01]  /*10c00*/  IMAD.MOV.U32 R111, RZ, RZ, R159 ;  /* 0x000000ffff6f7224 */ /* 0x000fe200078e009f */
[----:B------:R1:W-:Y:S01]  /*10c10*/  MUFU.EX2 R72, R3 ;  /* 0x0000000300487308 */ /* 0x0003e20000000800 */
[----:B------:R-:W-:Y:S01]  /*10c20*/  IMAD.MOV.U32 R159, RZ, RZ, R145 ;  /* 0x000000ffff9f7224 */ /* 0x000fe200078e0091 */
[----:B------:R-:W-:Y:S01]  /*10c30*/  MOV R145, R146 ;  /* 0x0000009200917202 */ /* 0x000fe20000000f00 */
[----:B------:R-:W-:Y:S01]  /*10c40*/  IMAD.MOV.U32 R146, RZ, RZ, R144 ;  /* 0x000000ffff927224 */ /* 0x000fe200078e0090 */
[----:B------:R-:W-:Y:S01]  /*10c50*/  MOV R207, R124 ;  /* 0x0000007c00cf7202 */ /* 0x000fe20000000f00 */
[----:B------:R-:W-:Y:S01]  /*10c60*/  IMAD.MOV.U32 R144, RZ, RZ, R158 ;  /* 0x000000ffff907224 */ /* 0x000fe200078e009e */
[----:B------:R-:W-:Y:S01]  /*10c70*/  MOV R202, R127 ;  /* 0x0000007f00ca7202 */ /* 0x000fe20000000f00 */
[----:B------:R-:W-:Y:S01]  /*10c80*/  IMAD.MOV.U32 R158, RZ, RZ, R118 ;  /* 0x000000ffff9e7224 */ /* 0x000fe200078e0076 */
[----:B------:R3:W5:Y:S01]  /*10c90*/  LDL.LU R240, [R1+0x30] ;  /* 0x0000300001f07983 */ /* 0x0007620000300800 */
[----:B------:R-:W-:Y:S01]  /*10ca0*/  HMMA.16816.F32 R140, R8, R24, R140 ;  /* 0x00000018088c723c */ /* 0x000fe2000000188c */
[----:B------:R-:W-:Y:S01]  /*10cb0*/  IMAD.MOV.U32 R208, RZ, RZ, R126 ;  /* 0x000000ffffd07224 */ /* 0x000fe200078e007e */
[----:B------:R-:W-:Y:S01]  /*10cc0*/  MOV R118, R239 ;  /* 0x000000ef00767202 */ /* 0x000fe20000000f00 */
[----:B------:R-:W-:Y:S01]  /*10cd0*/  IMAD.MOV.U32 R209, RZ, RZ, R125 ;  /* 0x000000ffffd17224 */ /* 0x000fe200078e007d */
[----:B------:R3:W5:Y:S01]  /*10ce0*/  LDL.LU R239, [R1+0x2c] ;  /* 0x00002c0001ef7983 */ /* 0x0007620000300800 */
[----:B-1----:R-:W-:-:S02]  /*10cf0*/  FFMA.FTZ R3, R109, c[0x0][0x2d0], -R7 ;  /* 0x0000b4006d037a23 */ /* 0x002fc40000010807 */
[----:B------:R-:W-:Y:S02]  /*10d00*/  IMAD.MOV.U32 R109, RZ, RZ, R110 ;  /* 0x000000ffff6d7224 */ /* 0x000fe400078e006e */
[----:B------:R-:W-:Y:S01]  /*10d10*/  IMAD.MOV.U32 R110, RZ, RZ, R111 ;  /* 0x000000ffff6e7224 */ /* 0x000fe200078e006f */
[----:B------:R1:W-:Y:S01]  /*10d20*/  MUFU.EX2 R59, R3 ;  /* 0x00000003003b7308 */ /* 0x0003e20000000800 */
[----:B------:R-:W-:Y:S01]  /*10d30*/  IMAD.MOV.U32 R111, RZ, RZ, R159 ;  /* 0x000000ffff6f7224 */ /* 0x000fe200078e009f */
[----:B------:R-:W-:Y:S01]  /*10d40*/  MOV R159, R145 ;  /* 0x00000091009f7202 */ /* 0x000fe20000000f00 */
[----:B------:R-:W-:Y:S02]  /*10d50*/  IMAD.MOV.U32 R145, RZ, RZ, R146 ;  /* 0x000000ffff917224 */ /* 0x000fe400078e0092 */
[----:B------:R-:W-:Y:S02]  /*10d60*/  IMAD.MOV.U32 R146, RZ, RZ, R144 ;  /* 0x000000ffff927224 */ /* 0x000fe400078e0090 */
[----:B------:R-:W-:Y:S01]  /*10d70*/  IMAD.MOV.U32 R144, RZ, RZ, R158 ;  /* 0x000000ffff907224 */ /* 0x000fe200078e009e */
[----:B------:R-:W-:Y:S01]  /*10d80*/  MOV R158, R157 ;  /* 0x0000009d009e7202 */ /* 0x000fe20000000f00 */
[----:B------:R-:W-:Y:S01]  /*10d90*/  IMAD.MOV.U32 R157, RZ, RZ, R238 ;  /* 0x000000ffff9d7224 */ /* 0x000fe200078e00ee */
[----:B------:R-:W-:Y:S01]  /*10da0*/  HMMA.16816.F32 R148, R8, R26, R148 ;  /* 0x0000001a0894723c */ /* 0x000fe20000001894 */
[----:B------:R3:W5:Y:S01]  /*10db0*/  LDL.LU R238, [R1+0x28] ;  /* 0x0000280001ee7983 */ /* 0x0007620000300800 */
[----:B-1----:R-:W-:-:S02]  /*10dc0*/  FFMA.FTZ R3, R109, c[0x0][0x2d0], -R0 ;  /* 0x0000b4006d037a23 */ /* 0x002fc40000010800 */
        /* <DEDUP_REMOVED lines=8> */
[----:B------:R-:W-:-:S02]  /*10e50*/  IMAD.MOV.U32 R158, RZ, RZ, R157 ;  /* 0x000000ffff9e7224 */ /* 0x000fc400078e009d */
[----:B------:R-:W-:Y:S02]  /*10e60*/  IMAD.MOV.U32 R157, RZ, RZ, R156 ;  /* 0x000000ffff9d7224 */ /* 0x000fe400078e009c */
[----:B------:R-:W-:Y:S01]  /*10e70*/  IMAD.MOV.U32 R156, RZ, RZ, R131 ;  /* 0x000000ffff9c7224 */ /* 0x000fe200078e0083 */
[----:B------:R-:W-:Y:S01]  /*10e80*/  MOV R131, R237 ;  /* 0x000000ed00837202 */ /* 0x000fe20000000f00 */
[----:B--2---:R-:W-:Y:S01]  /*10e90*/  HMMA.16816.F32 R160, R8, R20, R160 ;  /* 0x0000001408a0723c */ /* 0x004fe200000018a0 */
[----:B------:R3:W5:Y:S01]  /*10ea0*/  LDL.LU R237, [R1+0x24] ;  /* 0x0000240001ed7983 */ /* 0x0007620000300800 */
[----:B-1----:R-:W-:Y:S02]  /*10eb0*/  FFMA.FTZ R3, R109, c[0x0][0x2d0], -R0 ;  /* 0x0000b4006d037a23 */ /* 0x002fe40000010800 */
[----:B------:R-:W-:Y:S02]  /*10ec0*/  IMAD.MOV.U32 R109, RZ, RZ, R110 ;  /* 0x000000ffff6d7224 */ /* 0x000fe400078e006e */
[----:B------:R-:W-:Y:S01]  /*10ed0*/  IMAD.MOV.U32 R110, RZ, RZ, R111 ;  /* 0x000000ffff6e7224 */ /* 0x000fe200078e006f */
[----:B------:R1:W2:Y:S01]  /*10ee0*/  MUFU.EX2 R57, R3 ;  /* 0x0000000300397308 */ /* 0x0002a20000000800 */
[----:B------:R-:W-:Y:S01]  /*10ef0*/  IMAD.MOV.U32 R111, RZ, RZ, R159 ;  /* 0x000000ffff6f7224 */ /* 0x000fe200078e009f */
[----:B------:R-:W-:Y:S01]  /*10f00*/  MOV R159, R145 ;  /* 0x00000091009f7202 */ /* 0x000fe20000000f00 */
[----:B------:R-:W-:-:S02]  /*10f10*/  IMAD.MOV.U32 R145, RZ, RZ, R146 ;  /* 0x000000ffff917224 */ /* 0x000fc400078e0092 */
[----:B------:R-:W-:Y:S02]  /*10f20*/  IMAD.MOV.U32 R146, RZ, RZ, R144 ;  /* 0x000000ffff927224 */ /* 0x000fe400078e0090 */
[----:B------:R-:W-:Y:S01]  /*10f30*/  IMAD.MOV.U32 R144, RZ, RZ, R158 ;  /* 0x000000ffff907224 */ /* 0x000fe200078e009e */
[----:B------:R-:W-:Y:S01]  /*10f40*/  MOV R158, R157 ;  /* 0x0000009d009e7202 */ /* 0x000fe20000000f00 */
[----:B------:R-:W-:Y:S02]  /*10f50*/  IMAD.MOV.U32 R157, RZ, RZ, R156 ;  /* 0x000000ffff9d7224 */ /* 0x000fe400078e009c */
[----:B------:R-:W-:Y:S01]  /*10f60*/  IMAD.MOV.U32 R156, RZ, RZ, R131 ;  /* 0x000000ffff9c7224 */ /* 0x000fe200078e0083 */
[----:B------:R-:W-:Y:S01]  /*10f70*/  HMMA.16816.F32 R164, R8, R22, R164 ;  /* 0x0000001608a4723c */ /* 0x000fe200000018a4 */
[----:B------:R-:W-:Y:S02]  /*10f80*/  IMAD.MOV.U32 R131, RZ, RZ, R236 ;  /* 0x000000ffff837224 */ /* 0x000fe400078e00ec */
[----:B------:R3:W5:Y:S01]  /*10f90*/  LDL.LU R236, [R1+0x20] ;  /* 0x0000200001ec7983 */ /* 0x0007620000300800 */
[----:B-1----:R-:W-:Y:S01]  /*10fa0*/  FFMA.FTZ R3, R109, c[0x0][0x2d0], -R0 ;  /* 0x0000b4006d037a23 */ /* 0x002fe20000010800 */
[----:B------:R-:W-:Y:S01]  /*10fb0*/  MOV R109, R110 ;  /* 0x0000006e006d7202 */ /* 0x000fe20000000f00 */
[----:B------:R-:W-:-:S02]  /*10fc0*/  IMAD.MOV.U32 R110, RZ, RZ, R111 ;  /* 0x000000ffff6e7224 */ /* 0x000fc400078e006f */
[----:B------:R1:W-:Y:S01]  /*10fd0*/  MUFU.EX2 R56, R3 ;  /* 0x0000000300387308 */ /* 0x0003e20000000800 */
[----:B------:R-:W-:Y:S02]  /*10fe0*/  IMAD.MOV.U32 R111, RZ, RZ, R159 ;  /* 0x000000ffff6f7224 */ /* 0x000fe400078e009f */
[----:B------:R-:W-:Y:S01]  /*10ff0*/  IMAD.MOV.U32 R159, RZ, RZ, R145 ;  /* 0x000000ffff9f7224 */ /* 0x000fe200078e0091 */
[----:B------:R-:W-:Y:S01]  /*11000*/  MOV R145, R146 ;  /* 0x0000009200917202 */ /* 0x000fe20000000f00 */
[----:B------:R-:W-:Y:S02]  /*11010*/  IMAD.MOV.U32 R146, RZ, RZ, R144 ;  /* 0x000000ffff927224 */ /* 0x000fe400078e0090 */
[----:B------:R-:W-:Y:S01]  /*11020*/  IMAD.MOV.U32 R144, RZ, RZ, R158 ;  /* 0x000000ffff907224 */ /* 0x000fe200078e009e */
[----:B----4-:R-:W-:Y:S01]  /*11030*/  HMMA.16816.F32 R176, R8, R16, R176 ;  /* 0x0000001008b0723c */ /* 0x010fe200000018b0 */
[----:B------:R-:W-:Y:S01]  /*11040*/  IMAD.MOV.U32 R158, RZ, RZ, R157 ;  /* 0x000000ffff9e7224 */ /* 0x000fe200078e009d */
[----:B------:R-:W-:Y:S01]  /*11050*/  MOV R157, R156 ;  /* 0x0000009c009d7202 */ /* 0x000fe20000000f00 */
[----:B------:R-:W-:-:S02]  /*11060*/  IMAD.MOV.U32 R156, RZ, RZ, R155 ;  /* 0x000000ffff9c7224 */ /* 0x000fc400078e009b */
[----:B------:R-:W-:Y:S02]  /*11070*/  IMAD.MOV.U32 R155, RZ, RZ, R235 ;  /* 0x000000ffff9b7224 */ /* 0x000fe400078e00eb */
[----:B------:R3:W5:Y:S01]  /*11080*/  LDL.LU R235, [R1+0x1c] ;  /* 0x00001c0001eb7983 */ /* 0x0007620000300800 */
[----:B-1----:R-:W-:Y:S02]  /*11090*/  FFMA.FTZ R3, R109, c[0x0][0x2d0], -R0 ;  /* 0x0000b4006d037a23 */ /* 0x002fe40000010800 */
[----:B------:R-:W-:Y:S01]  /*110a0*/  IMAD.MOV.U32 R109, RZ, RZ, R110 ;  /* 0x000000ffff6d7224 */ /* 0x000fe200078e006e */
[----:B------:R-:W-:Y:S01]  /*110b0*/  MOV R110, R111 ;  /* 0x0000006f006e7202 */ /* 0x000fe20000000f00 */
[----:B------:R1:W4:Y:S01]  /*110c0*/  MUFU.EX2 R31, R3 ;  /* 0x00000003001f7308 */ /* 0x0003220000000800 */
[----:B------:R-:W-:Y:S02]  /*110d0*/  IMAD.MOV.U32 R111, RZ, RZ, R159 ;  /* 0x000000ffff6f7224 */ /* 0x000fe400078e009f */
[----:B------:R-:W-:-:S02]  /*110e0*/  IMAD.MOV.U32 R159, RZ, RZ, R145 ;  /* 0x000000ffff9f7224 */ /* 0x000fc400078e0091 */
[----:B------:R-:W-:Y:S01]  /*110f0*/  IMAD.MOV.U32 R145, RZ, RZ, R146 ;  /* 0x000000ffff917224 */ /* 0x000fe200078e0092 */
[C---:B------:R-:W-:Y:S01]  /*11100*/  HMMA.16816.F32 R180, R8.reuse, R18, R80 ;  /* 0x0000001208b4723c */ /* 0x040fe20000001850 */
[----:B------:R-:W-:Y:S01]  /*11110*/  MOV R146, R144 ;  /* 0x0000009000927202 */ /* 0x000fe20000000f00 */
[----:B------:R-:W-:Y:S02]  /*11120*/  IMAD.MOV.U32 R144, RZ, RZ, R158 ;  /* 0x000000ffff907224 */ /* 0x000fe400078e009e */
[----:B------:R-:W-:Y:S02]  /*11130*/  IMAD.MOV.U32 R158, RZ, RZ, R157 ;  /* 0x000000ffff9e7224 */ /* 0x000fe400078e009d */
[----:B------:R-:W-:Y:S01]  /*11140*/  IMAD.MOV.U32 R157, RZ, RZ, R155 ;  /* 0x000000ffff9d7224 */ /* 0x000fe200078e009b */
[----:B------:R-:W-:Y:S01]  /*11150*/  MOV R155, R234 ;  /* 0x000000ea009b7202 */ /* 0x000fe20000000f00 */
[----:B------:R-:W-:Y:S01]  /*11160*/  HMMA.16816.F32 R76, R8, R12, R76 ;  /* 0x0000000c084c723c */ /* 0x000fe2000000184c */
[----:B------:R3:W5:Y:S01]  /*11170*/  LDL.LU R234, [R1+0x18] ;  /* 0x0000180001ea7983 */ /* 0x0007620000300800 */
[----:B-1----:R-:W-:-:S02]  /*11180*/  FFMA.FTZ R3, R109, c[0x0][0x2d0], -R6 ;  /* 0x0000b4006d037a23 */ /* 0x002fc40000010806 */
[----:B------:R-:W-:Y:S02]  /*11190*/  IMAD.MOV.U32 R109, RZ, RZ, R110 ;  /* 0x000000ffff6d7224 */ /* 0x000fe400078e006e */
[----:B------:R-:W-:Y:S01]  /*111a0*/  IMAD.MOV.U32 R110, RZ, RZ, R111 ;  /* 0x000000ffff6e7224 */ /* 0x000fe200078e006f */
[----:B------:R1:W-:Y:S01]  /*111b0*/  MUFU.EX2 R29, R3 ;  /* 0x00000003001d7308 */ /* 0x0003e20000000800 */
[----:B------:R-:W-:Y:S01]  /*111c0*/  IMAD.MOV.U32 R111, RZ, RZ, R159 ;  /* 0x000000ffff6f7224 */ /* 0x000fe200078e009f */
[----:B------:R-:W-:Y:S01]  /*111d0*/  MOV R159, R145 ;  /* 0x00000091009f7202 */ /* 0x000fe20000000f00 */
[----:B------:R-:W-:Y:S01]  /*111e0*/  HMMA.16816.F32 R68, R8, R14, R68 ;  /* 0x0000000e0844723c */ /* 0x000fe20000001844 */
[----:B------:R-:W-:Y:S02]  /*111f0*/  IMAD.MOV.U32 R145, RZ, RZ, R146 ;  /* 0x000000ffff917224 */ /* 0x000fe400078e0092 */
[----:B------:R-:W-:Y:S02]  /*11200*/  IMAD.MOV.U32 R146, RZ, RZ, R144 ;  /* 0x000000ffff927224 */ /* 0x000fe400078e0090 */
[----:B------:R-:W-:Y:S01]  /*11210*/  IMAD.MOV.U32 R144, RZ, RZ, R158 ;  /* 0x000000ffff907224 */ /* 0x000fe200078e009e */
[----:B------:R-:W-:Y:S01]  /*11220*/  MOV R158, R155 ;  /* 0x0000009b009e7202 */ /* 0x000fe20000000f00 */
[----:B------:R-:W-:-:S02]  /*11230*/  IMAD.MOV.U32 R155, RZ, RZ, R154 ;  /* 0x000000ffff9b7224 */ /* 0x000fc400078e009a */
[----:B-1----:R-:W-:Y:S02]  /*11240*/  FFMA.FTZ R3, R109, c[0x0][0x2d0], -R6 ;  /* 0x0000b4006d037a23 */ /* 0x002fe40000010806 */
[----:B------:R-:W-:Y:S02]  /*11250*/  IMAD.MOV.U32 R109, RZ, RZ, R110 ;  /* 0x000000ffff6d7224 */ /* 0x000fe400078e006e */
[----:B------:R-:W-:Y:S01]  /*11260*/  IMAD.MOV.U32 R110, RZ, RZ, R111 ;  /* 0x000000ffff6e7224 */ /* 0x000fe200078e006f */
[----:B------:R1:W1:Y:S01]  /*11270*/  MUFU.EX2 R30, R3 ;  /* 0x00000003001e7308 */ /* 0x0002620000000800 */
[----:B------:R-:W-:Y:S01]  /*11280*/  F2FP.PACK_AB R8, R73, R74 ;  /* 0x0000004a4908723e */ /* 0x000fe200000000ff */
[----:B------:R-:W-:Y:S01]  /*11290*/  IMAD.MOV.U32 R111, RZ, RZ, R159 ;  /* 0x000000ffff6f7224 */ /* 0x000fe200078e009f */
[----:B--2---:R-:W-:Y:S01]  /*112a0*/  F2FP.PACK_AB R9, R57, R58 ;  /* 0x0000003a3909723e */ /* 0x004fe200000000ff */
[----:B------:R-:W-:Y:S01]  /*112b0*/  IMAD.MOV.U32 R154, RZ, RZ, R152 ;  /* 0x000000ffff9a7224 */ /* 0x000fe200078e0098 */
[----:B------:R-:W-:Y:S01]  /*112c0*/  F2FP.PACK_AB R10, R59, R72 ;  /* 0x000000483b0a723e */ /* 0x000fe200000000ff */
[----:B------:R-:W-:Y:S01]  /*112d0*/  IMAD.MOV.U32 R152, RZ, RZ, R4 ;  /* 0x000000ffff987224 */ /* 0x000fe200078e0004 */
[----:B----4-:R-:W-:Y:S01]  /*112e0*/  F2FP.PACK_AB R11, R31, R56 ;  /* 0x000000381f0b723e */ /* 0x010fe200000000ff */
[----:B-1----:R-:W-:Y:S01]  /*112f0*/  FFMA.FTZ R3, R109, c[0x0][0x2d0], -R6 ;  /* 0x0000b4006d037a23 */ /* 0x002fe20000010806 */
[----:B------:R-:W-:Y:S01]  /*11300*/  MOV R159, R145 ;  /* 0x00000091009f7202 */ /* 0x000fe20000000f00 */
[----:B------:R-:W-:Y:S01]  /*11310*/  IMAD.MOV.U32 R109, RZ, RZ, R110 ;  /* 0x000000ffff6d7224 */ /* 0x000fe200078e006e */
[----:B------:R-:W-:Y:S01]  /*11320*/  MOV R4, R233 ;  /* 0x000000e900047202 */ /* 0x000fe20000000f00 */
[----:B------:R1:W-:Y:S01]  /*11330*/  MUFU.EX2 R28, R3 ;  /* 0x00000003001c7308 */ /* 0x0003e20000000800 */
[----:B------:R-:W-:Y:S01]  /*11340*/  IMAD.MOV.U32 R110, RZ, RZ, R111 ;  /* 0x000000ffff6e7224 */ /* 0x000fe200078e006f */
[----:B------:R-:W-:Y:S01]  /*11350*/  HMMA.16816.F32 R64, R8, R24, R64 ;  /* 0x000000180840723c */ /* 0x000fe20000001840 */
[----:B------:R-:W-:Y:S01]  /*11360*/  IMAD.MOV.U32 R145, RZ, RZ, R146 ;  /* 0x000000ffff917224 */ /* 0x000fe200078e0092 */
[----:B------:R3:W5:Y:S01]  /*11370*/  LDL.LU R233, [R1+0x14] ;  /* 0x0000140001e97983 */ /* 0x0007620000300800 */
[----:B------:R-:W-:-:S02]  /*11380*/  IMAD.MOV.U32 R146, RZ, RZ, R144 ;  /* 0x000000ffff927224 */ /* 0x000fc400078e0090 */
[----:B-1----:R-:W-:Y:S01]  /*11390*/  FFMA.FTZ R3, R109, c[0x0][0x2d0], -R6 ;  /* 0x0000b4006d037a23 */ /* 0x002fe20000010806 */
[----:B------:R-:W-:Y:S01]  /*113a0*/  MOV R111, R159 ;  /* 0x0000009f006f7202 */ /* 0x000fe20000000f00 */
[----:B------:R-:W-:Y:S01]  /*113b0*/  IMAD.MOV.U32 R144, RZ, RZ, R158 ;  /* 0x000000ffff907224 */ /* 0x000fe200078e009e */
[----:B------:R-:W-:Y:S01]  /*113c0*/  MOV R158, R155 ;  /* 0x0000009b009e7202 */ /* 0x000fe20000000f00 */
[----:B------:R1:W2:Y:S01]  /*113d0*/  MUFU.EX2 R25, R3 ;  /* 0x0000000300197308 */ /* 0x0002a20000000800 */
[----:B------:R-:W-:Y:S01]  /*113e0*/  IMAD.MOV.U32 R155, RZ, RZ, R154 ;  /* 0x000000ffff9b7224 */ /* 0x000fe200078e009a */
[----:B------:R-:W-:Y:S01]  /*113f0*/  HMMA.16816.F32 R48, R8, R22, R48 ;  /* 0x000000160830723c */ /* 0x000fe20000001830 */
[----:B------:R-:W-:Y:S02]  /*11400*/  IMAD.MOV.U32 R159, RZ, RZ, R145 ;  /* 0x000000ffff9f7224 */ /* 0x000fe400078e0091 */
[----:B------:R-:W-:Y:S02]  /*11410*/  IMAD.MOV.U32 R154, RZ, RZ, R152 ;  /* 0x000000ffff9a7224 */ /* 0x000fe400078e0098 */
[----:B------:R-:W-:-:S02]  /*11420*/  IMAD.MOV.U32 R145, RZ, RZ, R146 ;  /* 0x000000ffff917224 */ /* 0x000fc400078e0092 */
[----:B------:R-:W-:Y:S01]  /*11430*/  IMAD.MOV.U32 R152, RZ, RZ, R153 ;  /* 0x000000ffff987224 */ /* 0x000fe200078e0099 */
[----:B------:R-:W-:Y:S01]  /*11440*/  MOV R153, R123 ;  /* 0x0000007b00997202 */ /* 0x000fe20000000f00 */
[----:B-1----:R-:W-:Y:S02]  /*11450*/  FFMA.FTZ R3, R110, c[0x0][0x2d0], -R5 ;  /* 0x0000b4006e037a23 */ /* 0x002fe40000010805 */
[----:B------:R-:W-:Y:S02]  /*11460*/  IMAD.MOV.U32 R146, RZ, RZ, R144 ;  /* 0x000000ffff927224 */ /* 0x000fe400078e0090 */
[----:B------:R1:W-:Y:S01]  /*11470*/  MUFU.EX2 R24, R3 ;  /* 0x0000000300187308 */ /* 0x0003e20000000800 */
[----:B------:R-:W-:Y:S01]  /*11480*/  MOV R144, R158 ;  /* 0x0000009e00907202 */ /* 0x000fe20000000f00 */
[----:B------:R-:W-:Y:S02]  /*11490*/  IMAD.MOV.U32 R123, RZ, RZ, R232 ;  /* 0x000000ffff7b7224 */ /* 0x000fe400078e00e8 */
[----:B------:R-:W-:Y:S01]  /*114a0*/  IMAD.MOV.U32 R158, RZ, RZ, R155 ;  /* 0x000000ffff9e7224 */ /* 0x000fe200078e009b */
[----:B------:R-:W-:Y:S01]  /*114b0*/  HMMA.16816.F32 R52, R8, R20, R52 ;  /* 0x000000140834723c */ /* 0x000fe20000001834 */
[----:B------:R-:W-:-:S02]  /*114c0*/  IMAD.MOV.U32 R155, RZ, RZ, R154 ;  /* 0x000000ffff9b7224 */ /* 0x000fc400078e009a */
[----:B------:R-:W-:-:S05]  /*114d0*/  IMAD.MOV.U32 R147, RZ, RZ, R111 ;  /* 0x000000ffff937224 */ /* 0x000fca00078e006f */
[C---:B------:R-:W-:Y:S01]  /*114e0*/  HMMA.16816.F32 R32, R8.reuse, R14, R32 ;  /* 0x0000000e0820723c */ /* 0x040fe20000001820 */
[----:B-1----:R-:W-:Y:S01]  /*114f0*/  FFMA.FTZ R3, R175, c[0x0][0x2d0], -R5 ;  /* 0x0000b400af037a23 */ /* 0x002fe20000010805 */
[----:B------:R-:W-:Y:S01]  /*11500*/  MOV R109, R145 ;  /* 0x00000091006d7202 */ /* 0x000fe20000000f00 */
[----:B------:R-:W-:Y:S01]  /*11510*/  IMAD.MOV.U32 R186, RZ, RZ, R146 ;  /* 0x000000ffffba7224 */ /* 0x000fe200078e0092 */
[----:B------:R3:W5:Y:S01]  /*11520*/  LDL.LU R232, [R1+0x10] ;  /* 0x0000100001e87983 */ /* 0x0007620000300800 */
[----:B------:R1:W-:Y:S01]  /*11530*/  MUFU.EX2 R23, R3 ;  /* 0x0000000300177308 */ /* 0x0003e20000000800 */
[----:B------:R-:W-:Y:S01]  /*11540*/  IMAD.MOV.U32 R154, RZ, RZ, R152 ;  /* 0x000000ffff9a7224 */ /* 0x000fe200078e0098 */
[----:B------:R-:W-:Y:S01]  /*11550*/  MOV R152, R153 ;  /* 0x0000009900987202 */ /* 0x000fe20000000f00 */
[----:B------:R-:W-:Y:S01]  /*11560*/  IMAD.MOV.U32 R153, RZ, RZ, R123 ;  /* 0x000000ffff997224 */ /* 0x000fe200078e007b */
[----:B------:R-:W-:Y:S01]  /*11570*/  MOV R187, R155 ;  /* 0x0000009b00bb7202 */ /* 0x000fe20000000f00 */
[----:B------:R-:W-:Y:S01]  /*11580*/  IMAD.MOV.U32 R123, RZ, RZ, R122 ;  /* 0x000000ffff7b7224 */ /* 0x000fe200078e007a */
[----:B------:R-:W-:Y:S01]  /*11590*/  HMMA.16816.F32 R60, R8, R26, R60 ;  /* 0x0000001a083c723c */ /* 0x000fe2000000183c */
[----:B------:R-:W-:-:S02]  /*115a0*/  IMAD.MOV.U32 R122, RZ, RZ, R119 ;  /* 0x000000ffff7a7224 */ /* 0x000fc400078e0077 */
[----:B-1----:R-:W-:Y:S01]  /*115b0*/  FFMA.FTZ R3, R173, c[0x0][0x2d0], -R5 ;  /* 0x0000b400ad037a23 */ /* 0x002fe20000010805 */
[----:B------:R-:W-:-:S04]  /*115c0*/  MOV R184, R153 ;  /* 0x0000009900b87202 */ /* 0x000fc80000000f00 */
[----:B------:R-:W-:Y:S01]  /*115d0*/  HMMA.16816.F32 R36, R8, R16, R36 ;  /* 0x000000100824723c */ /* 0x000fe20000001824 */
[----:B------:R-:W-:Y:S01]  /*115e0*/  MOV R119, R139 ;  /* 0x0000008b00777202 */ /* 0x000fe20000000f00 */
[----:B------:R1:W-:Y:S01]  /*115f0*/  MUFU.EX2 R22, R3 ;  /* 0x0000000300167308 */ /* 0x0003e20000000800 */
[----:B------:R-:W-:-:S05]  /*11600*/  IMAD.MOV.U32 R108, RZ, RZ, R159 ;  /* 0x000000ffff6c7224 */ /* 0x000fca00078e009f */
[----:B------:R-:W-:Y:S01]  /*11610*/  HMMA.16816.F32 R40, R8, R18, R40 ;  /* 0x000000120828723c */ /* 0x000fe20000001828 */
[----:B------:R-:W-:Y:S01]  /*11620*/  IMAD.MOV.U32 R201, RZ, RZ, R184 ;  /* 0x000000ffffc97224 */ /* 0x000fe200078e00b8 */
[----:B------:R-:W-:-:S06]  /*11630*/  MOV R111, R119 ;  /* 0x00000077006f7202 */ /* 0x000fcc0000000f00 */
[----:B------:R-:W-:Y:S01]  /*11640*/  HMMA.16816.F32 R44, R8, R12, R44 ;  /* 0x0000000c082c723c */ /* 0x000fe2000000182c */
[----:B------:R-:W-:Y:S02]  /*11650*/  IMAD.MOV.U32 R185, RZ, RZ, R154 ;  /* 0x000000ffffb97224 */ /* 0x000fe400078e009a */
[----:B------:R-:W-:Y:S01]  /*11660*/  FFMA.FTZ R4, R4, c[0x0][0x2d0], -R7 ;  /* 0x0000b40004047a23 */ /* 0x000fe20000010807 */
[----:B------:R-:W-:Y:S01]  /*11670*/  MOV R146, R116 ;  /* 0x0000007400927202 */ /* 0x000fe20000000f00 */
[----:B-1----:R-:W-:Y:S01]  /*11680*/  FFMA.FTZ R3, R172, c[0x0][0x2d0], -R5 ;  /* 0x0000b400ac037a23 */ /* 0x002fe20000010805 */
[----:B------:R-:W-:Y:S03]  /*11690*/  LDSM.16.MT88.4 R16, [R230+0x3100] ;  /* 0x00310000e610783b */ /* 0x000fe60000004200 */
[----:B------:R1:W4:Y:S01]  /*116a0*/  MUFU.EX2 R21, R3 ;  /* 0x0000000300157308 */ /* 0x0003220000000800 */
[----:B------:R-:W-:Y:S01]  /*116b0*/  IMAD.MOV.U32 R145, RZ, RZ, R158 ;  /* 0x000000ffff917224 */ /* 0x000fe200078e009e */
[----:B------:R3:W5:Y:S01]  /*116c0*/  LDL.LU R139, [R1+0xc] ;  /* 0x00000c00018b7983 */ /* 0x0007620000300800 */
[----:B------:R-:W-:Y:S01]  /*116d0*/  IMAD.MOV.U32 R159, RZ, RZ, R122 ;  /* 0x000000ffff9f7224 */ /* 0x000fe200078e007a */
[----:B------:R-:W-:Y:S01]  /*116e0*/  F2FP.PACK_AB R184, R30, R29 ;  /* 0x0000001d1eb8723e */ /* 0x000fe200000000ff */
[----:B------:R-:W-:-:S02]  /*116f0*/  IMAD.MOV.U32 R158, RZ, RZ, R123 ;  /* 0x000000ffff9e7224 */ /* 0x000fc400078e007b */
[----:B------:R-:W-:Y:S01]  /*11700*/  IMAD.MOV.U32 R110, RZ, RZ, R152 ;  /* 0x000000ffff6e7224 */ /* 0x000fe200078e0098 */
[----:B------:R4:W-:Y:S01]  /*11710*/  MUFU.EX2 R14, R4 ;  /* 0x00000004000e7308 */ /* 0x0009e20000000800 */
[----:B------:R-:W-:Y:S01]  /*11720*/  FADD.FTZ R8, R158, R144 ;  /* 0x000000909e087221 */ /* 0x000fe20000010000 */
[----:B------:R-:W3:Y:S01]  /*11730*/  LDSM.16.MT88.4 R152, [R228+0x3100] ;  /* 0x00310000e498783b */ /* 0x000ee20000004200 */
[----:B------:R-:W-:Y:S02]  /*11740*/  IMAD.MOV.U32 R123, RZ, RZ, R117 ;  /* 0x000000ffff7b7224 */ /* 0x000fe400078e0075 */
[----:B------:R-:W-:Y:S02]  /*11750*/  IMAD.MOV.U32 R122, RZ, RZ, R118 ;  /* 0x000000ffff7a7224 */ /* 0x000fe400078e0076 */
[----:B------:R-:W3:Y:S01]  /*11760*/  LDSM.16.MT88.4 R116, [R229+0x3100] ;  /* 0x00310000e574783b */ /* 0x000ee20000004200 */
[----:B-1----:R-:W-:Y:S01]  /*11770*/  FFMA.FTZ R3, R186, c[0x0][0x2d0], -R7 ;  /* 0x0000b400ba037a23 */ /* 0x002fe20000010807 */
[----:B--2---:R-:W-:-:S03]  /*11780*/  F2FP.PACK_AB R186, R25, R28 ;  /* 0x0000001c19ba723e */ /* 0x004fc600000000ff */
[----:B------:R1:W-:Y:S01]  /*11790*/  MUFU.EX2 R20, R3 ;  /* 0x0000000300147308 */ /* 0x0003e20000000800 */
[----:B----4-:R-:W-:Y:S01]  /*117a0*/  FADD.FTZ R4, R159, R111 ;  /* 0x0000006f9f047221 */ /* 0x010fe20000010000 */
[----:B------:R-:W-:Y:S01]  /*117b0*/  MOV R111, R128 ;  /* 0x00000080006f7202 */ /* 0x000fe20000000f00 */
[--C-:B-1----:R-:W-:Y:S01]  /*117c0*/  FFMA.FTZ R3, R187, c[0x0][0x2d0], -R7.reuse ;  /* 0x0000b400bb037a23 */ /* 0x102fe20000010807 */
[----:B------:R-:W-:Y:S01]  /*117d0*/  F2FP.PACK_AB R187, R21, R22 ;  /* 0x0000001615bb723e */ /* 0x000fe200000000ff */
[----:B------:R-:W-:Y:S01]  /*117e0*/  FFMA.FTZ R7, R185, c[0x0][0x2d0], -R7 ;  /* 0x0000b400b9077a23 */ /* 0x000fe20000010807 */
[----:B------:R-:W-:Y:S02]  /*117f0*/  F2FP.PACK_AB R185, R23, R24 ;  /* 0x0000001817b9723e */ /* 0x000fe400000000ff */
[----:B------:R1:W2:Y:S05]  /*11800*/  MUFU.EX2 R15, R3 ;  /* 0x00000003000f7308 */ /* 0x0002aa0000000800 */
[C---:B------:R-:W-:Y:S03]  /*11810*/  HMMA.16816.F32 R160, R184.reuse, R168, R160 ;  /* 0x000000a8b8a0723c */ /* 0x040fe600000018a0 */
[----:B------:R4:W-:Y:S05]  /*11820*/  MUFU.EX2 R13, R7 ;  /* 0x00000007000d7308 */ /* 0x0009ea0000000800 */
[----:B---3--:R-:W-:Y:S01]  /*11830*/  HMMA.16816.F32 R140, R184, R152, R140 ;  /* 0x00000098b88c723c */ /* 0x008fe2000000188c */
[----:B-1----:R-:W-:Y:S01]  /*11840*/  FFMA.FTZ R3, R201, c[0x0][0x2d0], -R0 ;  /* 0x0000b400c9037a23 */ /* 0x002fe20000010800 */
[----:B--2---:R-:W-:Y:S01]  /*11850*/  F2FP.PACK_AB R128, R15, R20 ;  /* 0x000000140f80723e */ /* 0x004fe200000000ff */
[----:B------:R-:W-:-:S02]  /*11860*/  IMAD.MOV.U32 R201, RZ, RZ, R110 ;  /* 0x000000ffffc97224 */ /* 0x000fc400078e006e */
[----:B------:R1:W-:Y:S01]  /*11870*/  MUFU.EX2 R10, R3 ;  /* 0x00000003000a7308 */ /* 0x0003e20000000800 */
[----:B------:R-:W-:Y:S02]  /*11880*/  IMAD.MOV.U32 R110, RZ, RZ, R129 ;  /* 0x000000ffff6e7224 */ /* 0x000fe400078e0081 */
[----:B------:R-:W-:Y:S01]  /*11890*/  HMMA.16816.F32 R148, R184, R154, R148 ;  /* 0x0000009ab894723c */ /* 0x000fe20000001894 */
[----:B----4-:R-:W-:Y:S02]  /*118a0*/  FADD.FTZ R7, R157, R4 ;  /* 0x000000049d077221 */ /* 0x010fe40000010000 */
[----:B------:R-:W-:-:S05]  /*118b0*/  FADD.FTZ R4, R208, R8 ;  /* 0x00000008d0047221 */ /* 0x000fca0000010000 */
        /* <DEDUP_REMOVED lines=9> */
[----:B------:R1:W-:Y:S01]  /*11950*/  MUFU.EX2 R11, R3 ;  /* 0x00000003000b7308 */ /* 0x0003e20000000800 */
[----:B------:R-:W-:Y:S02]  /*11960*/  IMAD.MOV.U32 R108, RZ, RZ, R131 ;  /* 0x000000ffff6c7224 */ /* 0x000fe400078e0083 */
[----:B------:R-:W-:Y:S01]  /*11970*/  HMMA.16816.F32 R184, R184, R18, R68 ;  /* 0x00000012b8b8723c */ /* 0x000fe20000001844 */
[----:B------:R-:W-:Y:S01]  /*11980*/  IMAD.MOV.U32 R109, RZ, RZ, R130 ;  /* 0x000000ffff6d7224 */ /* 0x000fe200078e0082 */
[----:B------:R-:W-:-:S03]  /*11990*/  F2FP.PACK_AB R130, R13, R14 ;  /* 0x0000000e0d82723e */ /* 0x000fc600000000ff */
[----:B------:R2:W3:Y:S01]  /*119a0*/  MUFU.EX2 R12, R0 ;  /* 0x00000000000c7308 */ /* 0x0004e20000000800 */
        /* <DEDUP_REMOVED lines=101> */
[----:B------:R1:W-:Y:S01]  /*12000*/  STL [R1+0x4], R0 ;  /* 0x0000040001007387 */ /* 0x0003e20000100800 */
[----:B------:R-:W-:Y:S02]  /*12010*/  FADD.FTZ R251, R72, R251 ;  /* 0x000000fb48fb7221 */ /* 0x000fe40000010000 */
[----:B------:R-:W-:Y:S01]  /*12020*/  FADD.FTZ R252, R56, R252 ;  /* 0x000000fc38fc7221 */ /* 0x000fe20000010000 */
[----:B------:R1:W-:Y:S01]  /*12030*/  STL [R1], R4 ;  /* 0x0000000401007387 */ /* 0x0003e20000100800 */
        /* <DEDUP_REMOVED lines=10> */
[----:B------:R-:W-:Y:S05]  /*120e0*/  @!P6 BRA `(.L_x_931) ;  /* 0x000043100000e947 */ /* 0x000fea0003800000 */
[----:B------:R-:W-:Y:S01]  /*120f0*/  IMAD.MOV.U32 R3, RZ, RZ, R136 ;  /* 0x000000ffff037224 */ /* 0x000fe200078e0088 */
[----:B------:R-:W-:Y:S01]  /*12100*/  MOV R138, R2 ;  /* 0x00000002008a7202 */ /* 0x000fe20000000f00 */
[----:B-1----:R-:W-:Y:S01]  /*12110*/  IMAD.MOV.U32 R0, RZ, RZ, R137 ;  /* 0x000000ffff007224 */ /* 0x002fe200078e0089 */
[----:B------:R-:W-:Y:S01]  /*12120*/  MOV R133, R135 ;  /* 0x0000008700857202 */ /* 0x000fe20000000f00 */
[----:B------:R-:W-:Y:S01]  /*12130*/  ULDC UR6, c[0x0][0x210] ;  /* 0x0000840000067ab9 */ /* 0x000fe20000000800 */
[----:B------:R-:W-:Y:S01]  /*12140*/  IADD3 R247, R248, 0x100, RZ ;  /* 0x00000100f8f77810 */ /* 0x000fe20007ffe0ff */
[----:B------:R-:W-:Y:S02]  /*12150*/  ULDC UR4, c[0x0][0x1e8] ;  /* 0x00007a0000047ab9 */ /* 0x000fe40000000800 */
[----:B------:R-:W-:Y:S02]  /*12160*/  UIADD3 UR12, UR12, -0x2, URZ ;  /* 0xfffffffe0c0c7890 */ /* 0x000fe4000fffe03f */
[----:B------:R-:W-:-:S02]  /*12170*/  UIMAD UR6, UR15, UR6, URZ ;  /* 0x000000060f0672a4 */ /* 0x000fc4000f8e023f */
[----:B------:R-:W-:Y:S02]  /*12180*/  UIMAD UR4, UR15, UR4, URZ ;  /* 0x000000040f0472a4 */ /* 0x000fe4000f8e023f */
[----:B------:R-:W-:Y:S02]  /*12190*/  ULDC.64 UR22, c[0x0][0x118] ;  /* 0x0000460000167ab9 */ /* 0x000fe40000000a00 */
[----:B------:R-:W-:Y:S01]  /*121a0*/  ULDC.64 UR18, c[0x0][0x118] ;  /* 0x0000460000127ab9 */ /* 0x000fe20000000a00 */
[----:B------:R-:W-:Y:S05]  /*121b0*/  BRA `(.L_x_932) ;  /* 0x0000042000007947 */ /* 0x000fea0003800000 */
.L_x_934:
[----:B------:R-:W2:Y:S01]  /*121c0*/  LDL R136, [R1+0x8] ;  /* 0x0000080001887983 */ /* 0x000ea20000100800 */
[----:B------:R-:W-:Y:S01]  /*121d0*/  IMAD.MOV.U32 R137, RZ, RZ, c[0x0][0x2b8] ;  /* 0x0000ae00ff897624 */ /* 0x000fe200078e00ff */
[----:B------:R-:W-:Y:S01]  /*121e0*/  UIMAD UR11, UR12, 0x70, UR17 ;  /* 0x000000700c0b78a4 */ /* 0x000fe2000f8e0211 */
[----:B------:R-:W-:Y:S03]  /*121f0*/  IMAD.MOV.U32 R249, RZ, RZ, RZ ;  /* 0x000000fffff97224 */ /* 0x000fe600078e00ff */
        /* <DEDUP_REMOVED lines=36> */
[-C--:B--2---:R-:W-:Y:S03]  /*12440*/  IADD3.X R137, R137, R245.reuse, RZ, P1, !PT ;  /* 0x000000f589897210 */ /* 0x084fe60000ffe4ff */
[----:B------:R-:W2:Y:S01]  /*12450*/  SHFL.IDX PT, R196, R2, 0x3, 0x181f ;  /* 0x00781f0002c47f89 */ /* 0x000ea200000e0000 */
[-C--:B---3--:R-:W-:Y:S03]  /*12460*/  IADD3 R134, P0, R134, R246.reuse, RZ ;  /* 0x000000f686867210 */ /* 0x088fe60007f1e0ff */
[----:B------:R3:W-:Y:S02]  /*12470*/  LDGSTS.E.BYPASS.LTC128B.128 [R248+0x3900], [R136.64], !P3 ;  /* 0x0390000088f87fae */ /* 0x0007e4000d901d52 */
[--C-:B----4-:R-:W-:Y:S01]  /*12480*/  IMAD.X R135, R135, 0x1, R245.reuse, P0 ;  /* 0x0000000187877824 */ /* 0x110fe200000e06f5 */
        /* <DEDUP_REMOVED lines=21> */
.L_x_932:
[----:B------:R-:W-:Y:S04]  /*125e0*/  DEPBAR.LE SB0, 0x0 ;  /* 0x000080000000791a */ /* 0x000fe80000000000 */
[----:B------:R-:W-:Y:S01]  /*125f0*/  BAR.SYNC.DEFER_BLOCKING 0x0 ;  /* 0x0000000000007b1d */ /* 0x000fe20000010000 */
[----:B------:R-:W-:Y:S01]  /*12600*/  IMAD.WIDE.U32 R68, R250, c[0x0][0x208], RZ ;  /* 0x00008200fa447a25 */ /* 0x000fe200078e00ff */
        /* <DEDUP_REMOVED lines=202> */
.L_x_933:
        /* <DEDUP_REMOVED lines=789> */
.L_x_931:
        /* <DEDUP_REMOVED lines=119> */
.L_x_901:
        /* <DEDUP_REMOVED lines=136> */
.L_x_936:
        /* <DEDUP_REMOVED lines=196> */
.L_x_935:
        /* <DEDUP_REMOVED lines=31> */
.L_x_937:
        /* <DEDUP_REMOVED lines=43> */
.L_x_939:
[----:B------:R-:W-:Y:S05]  /*184d0*/  BSYNC B0 ;  /* 0x0000000000007941 */ /* 0x000fea0003800000 */
.L_x_938:
        /* <DEDUP_REMOVED lines=109> */
.L_x_940:
        /* <DEDUP_REMOVED lines=13> */
.L_x_1609:


//--------------------- .text._ZN7cutlass13device_kernelIN5flash19enable_sm80_to_sm89INS1_16FlashAttnFwdSm80INS1_25CollectiveMainloopFwdSm80ILi4ELi1ELb0EN4cute5tupleIJNS5_1CILi128EEENS7_ILi96EEENS7_ILi64EEEEEELi64ENS_6half_tEfNS_4arch4Sm80ELb0ELb1ELb0ELb0ELb1ELb0ELb1ELb0EEENS1_21CollectiveEpilogueFwdINS6_IJS8_SA_S9_EEENS6_IJNS7_ILi1EEESI_SI_EEESC_SE_Li128ELb0ELb1ELb0ELb0EEENS1_19SingleTileSchedulerILb0ELb0ELb1ELi128EEEEEEEEEvNT_6ParamsE --------------------------
	.section	.text._ZN7cutlass13device_kernelIN5flash19enable_sm80_to_sm89INS1_16FlashAttnFwdSm80INS1_25CollectiveMainloopFwdSm80ILi4ELi1ELb0EN4cute5tupleIJNS5_1CILi128EEENS7_ILi96EEENS7_ILi64EEEEEELi64ENS_6half_tEfNS_4arch4Sm80ELb0ELb1ELb0ELb0ELb1ELb0ELb1ELb0EEENS1_21CollectiveEpilogueFwdINS6_IJS8_SA_S9_EEENS6_IJNS7_ILi1EEESI_SI_EEESC_SE_Li128ELb0ELb1ELb0ELb0EEENS1_19SingleTileSchedulerILb0ELb0ELb1ELi128EEEEEEEEEvNT_6ParamsE,"ax",@progbits
	.sectioninfo	@"SHI_REGISTERS=255"
	.align	128
.text._ZN7cutlass13device_kernelIN5flash19enable_sm80_to_sm89INS1_16FlashAttnFwdSm80INS1_25CollectiveMainloopFwdSm80ILi4ELi1ELb0EN4cute5tupleIJNS5_1CILi128EEENS7_ILi96EEENS7_ILi64EEEEEELi64ENS_6half_tEfNS_4arch4Sm80ELb0ELb1ELb0ELb0ELb1ELb0ELb1ELb0EEENS1_21CollectiveEpilogueFwdINS6_IJS8_SA_S9_EEENS6_IJNS7_ILi1EEESI_SI_EEESC_SE_Li128ELb0ELb1ELb0ELb0EEENS1_19SingleTileSchedulerILb0ELb0ELb1ELi128EEEEEEEEEvNT_6ParamsE:
        .type           _ZN7cutlass13device_kernelIN5flash19enable_sm80_to_sm89INS1_16FlashAttnFwdSm80INS1_25CollectiveMainloopFwdSm80ILi4ELi1ELb0EN4cute5tupleIJNS5_1CILi128EEENS7_ILi96EEENS7_ILi64EEEEEELi64ENS_6half_tEfNS_4arch4Sm80ELb0ELb1ELb0ELb0ELb1ELb0ELb1ELb0EEENS1_21CollectiveEpilogueFwdINS6_IJS8_SA_S9_EEENS6_IJNS7_ILi1EEESI_SI_EEESC_SE_Li128ELb0ELb1ELb0ELb0EEENS1_19SingleTileSchedulerILb0ELb0ELb1ELi128EEEEEEEEEvNT_6ParamsE,@function
        .size           _ZN7cutlass13device_kernelIN5flash19enable_sm80_to_sm89INS1_16FlashAttnFwdSm80INS1_25CollectiveMainloopFwdSm80ILi4ELi1ELb0EN4cute5tupleIJNS5_1CILi128EEENS7_ILi96EEENS7_ILi64EEEEEELi64ENS_6half_tEfNS_4arch4Sm80ELb0ELb1ELb0ELb0ELb1ELb0ELb1ELb0EEENS1_21CollectiveEpilogueFwdINS6_IJS8_SA_S9_EEENS6_IJNS7_ILi1EEESI_SI_EEESC_SE_Li128ELb0ELb1ELb0ELb0EEENS1_19SingleTileSchedulerILb0ELb0ELb1ELi128EEEEEEEEEvNT_6ParamsE,(.L_x_1610 - _ZN7cutlass13device_kernelIN5flash19enable_sm80_to_sm89INS1_16FlashAttnFwdSm80INS1_25CollectiveMainloopFwdSm80ILi4ELi1ELb0EN4cute5tupleIJNS5_1CILi128EEENS7_ILi96EEENS7_ILi64EEEEEELi64ENS_6half_tEfNS_4arch4Sm80ELb0ELb1ELb0ELb0ELb1ELb0ELb1ELb0EEENS1_21CollectiveEpilogueFwdINS6_IJS8_SA_S9_EEENS6_IJNS7_ILi1EEESI_SI_EEESC_SE_Li128ELb0ELb1ELb0ELb0EEENS1_19SingleTileSchedulerILb0ELb0ELb1ELi128EEEEEEEEEvNT_6ParamsE)
        .other          _ZN7cutlass13device_kernelIN5flash19enable_sm80_to_sm89INS1_16FlashAttnFwdSm80INS1_25CollectiveMainloopFwdSm80ILi4ELi1ELb0EN4cute5tupleIJNS5_1CILi128EEENS7_ILi96EEENS7_ILi64EEEEEELi64ENS_6half_tEfNS_4arch4Sm80ELb0ELb1ELb0ELb0ELb1ELb0ELb1ELb0EEENS1_21CollectiveEpilogueFwdINS6_IJS8_SA_S9_EEENS6_IJNS7_ILi1EEESI_SI_EEESC_SE_Li128ELb0ELb1ELb0ELb0EEENS1_19SingleTileSchedulerILb0ELb0ELb1ELi128EEEEEEEEEvNT_6ParamsE,@"STO_CUDA_ENTRY STV_DEFAULT"
_ZN7cutlass13device_kernelIN5flash19enable_sm80_to_sm89INS1_16FlashAttnFwdSm80INS1_25CollectiveMainloopFwdSm80ILi4ELi1ELb0EN4cute5tupleIJNS5_1CILi128EEENS7_ILi96EEENS7_ILi64EEEEEELi64ENS_6half_tEfNS_4arch4Sm80ELb0ELb1ELb0ELb0ELb1ELb0ELb1ELb0EEENS1_21CollectiveEpilogueFwdINS6_IJS8_SA_S9_EEENS6_IJNS7_ILi1EEESI_SI_EEESC_SE_Li128ELb0ELb1ELb0ELb0EEENS1_19SingleTileSchedulerILb0ELb0ELb1ELi128EEEEEEEEEvNT_6ParamsE:
[----:B------:R-:W-:-:S03]  /*0000*/  MOV R1, c[0x0][0x28] ;  /* 0x00000a0000017a02 */ /* 0x000fc60000000f00 */
[----:B------:R-:W1:Y:S01]  /*0010*/  S2UR UR16, SR_CTAID.Z ;  /* 0x00000000001079c3 */ /* 0x000e620000002700 */
[----:B------:R-:W-:Y:S02]  /*0020*/  IADD3 R1, R1, -0x8, RZ ;  /* 0xfffffff801017810 */ /* 0x000fe40007ffe0ff */
[----:B-1----:R-:W-:-:S13]  /*0030*/  ISETP.LE.AND P0, PT, RZ, UR16, PT ;  /* 0x00000010ff007c0c */ /* 0x002fda000bf03270 */
[----:B------:R-:W-:Y:S05]  /*0040*/  @!P0 EXIT ;  /* 0x000000000000894d */ /* 0x000fea0003800000 */
[----:B------:R-:W1:Y:S01]  /*0050*/  S2UR UR14, SR_CTAID.X ;  /* 0x00000000000e79c3 */ /* 0x000e620000002500 */
[----:B------:R-:W-:Y:S01]  /*0060*/  ULDC.64 UR4, c[0x0][0x370] ;  /* 0x0000dc0000047ab9 */ /* 0x000fe20000000a00 */
[----:B------:R-:W-:Y:S01]  /*0070*/  IMAD.MOV.U32 R233, RZ, RZ, RZ ;  /* 0x000000ffffe97224 */ /* 0x000fe200078e00ff */
[----:B------:R-:W-:Y:S02]  /*0080*/  UISETP.NE.U32.AND UP0, UPT, URZ, UR4, UPT ;  /* 0x000000043f00728c */ /* 0x000fe4000bf05070 */
[----:B------:R-:W-:Y:S02]  /*0090*/  ULDC.64 UR6, c[0x0][0x370] ;  /* 0x0000dc0000067ab9 */ /* 0x000fe40000000a00 */
[----:B------:R-:W-:Y:S02]  /*00a0*/  UISETP.NE.AND.EX UP0, UPT, URZ, UR5, UPT, UP0 ;  /* 0x000000053f00728c */ /* 0x000fe4000bf05300 */
[----:B------:R-:W-:Y:S02]  /*00b0*/  ULDC UR12, c[0x0][0x2c4] ;  /* 0x0000b100000c7ab9 */ /* 0x000fe40000000800 */
[----:B------:R-:W-:-:S02]  /*00c0*/  UISETP.NE.AND UP2, UPT, UR12, 0x1, UPT ;  /* 0x000000010c00788c */ /* 0x000fc4000bf45270 */
[----:B------:R-:W-:Y:S01]  /*00d0*/  PLOP3.LUT P0, PT, PT, PT, UP0, 0x80, 0x0 ;  /* 0x000000000000781c */ /* 0x000fe20003f0f008 */
[----:B------:R-:W-:-:S04]  /*00e0*/  ULDC.64 UR52, c[0x0][0x118] ;  /* 0x0000460000347ab9 */ /* 0x000fc80000000a00 */
[----:B------:R-:W-:Y:S02]  /*00f0*/  @UP0 UMOV UR4, 0x4 ;  /* 0x0000000400040882 */ /* 0x000fe40000000000 */
[----:B------:R-:W-:Y:S02]  /*0100*/  @UP0 UIMAD.WIDE UR4, UR16, UR4, UR6 ;  /* 0x00000004100402a5 */ /* 0x000fe4000f8e0206 */
[----:B-1----:R-:W-:-:S04]  /*0110*/  USHF.L.U32 UR14, UR14, 0x7, URZ ;  /* 0x000000070e0e7899 */ /* 0x002fc8000800063f */
[----:B------:R-:W-:Y:S01]  /*0120*/  MOV R2, UR4 ;  /* 0x0000000400027c02 */ /* 0x000fe20008000f00 */
[----:B------:R-:W-:Y:S01]  /*0130*/  IMAD.U32 R3, RZ, RZ, UR5 ;  /* 0x00000005ff037e24 */ /* 0x000fe2000f8e00ff */
[----:B------:R-:W-:Y:S02]  /*0140*/  @UP2 UIADD3 UR8, UR14, 0x7f, URZ ;  /* 0x0000007f0e082890 */ /* 0x000fe4000fffe03f */
[----:B------:R-:W-:Y:S02]  /*0150*/  ULDC.64 UR4, c[0x0][0x2c8] ;  /* 0x0000b20000047ab9 */ /* 0x000fe40000000a00 */
[----:B------:R-:W-:Y:S01]  /*0160*/  UIMAD.WIDE.U32 UR8, UR8, UR4, URZ ;  /* 0x00000004080872a5 */ /* 0x000fe2000f8e003f */
[----:B------:R-:W1:Y:S01]  /*0170*/  S2UR UR11, SR_CTAID.Y ;  /* 0x00000000000b79c3 */ /* 0x000e620000002600 */
[----:B------:R-:W-:Y:S01]  /*0180*/  UIADD3 UR6, UR14, 0x7f, URZ ;  /* 0x0000007f0e067890 */ /* 0x000fe2000fffe03f */
[----:B------:R-:W2:Y:S04]  /*0190*/  S2R R7, SR_TID.X ;  /* 0x0000000000077919 */ /* 0x000ea80000002100 */
[----:B------:R-:W-:Y:S01]  /*01a0*/  @UP2 UMOV UR7, UR9 ;  /* 0x0000000900072c82 */ /* 0x000fe20008000000 */
[----:B------:R3:W5:Y:S01]  /*01b0*/  @P0 LDG.E R233, [R2.64] ;  /* 0x0000003402e90981 */ /* 0x000762000c1e1900 */
[----:B------:R-:W-:-:S02]  /*01c0*/  @UP2 USHF.R.U32.HI UR6, URZ, UR5, UR7 ;  /* 0x000000053f062299 */ /* 0x000fc40008011607 */
[----:B------:R-:W-:Y:S02]  /*01d0*/  UMOV UR8, 0x1 ;  /* 0x0000000100087882 */ /* 0x000fe40000000000 */
[----:B------:R-:W-:Y:S02]  /*01e0*/  ULDC.64 UR4, c[0x0][0x328] ;  /* 0x0000ca0000047ab9 */ /* 0x000fe40000000a00 */
[----:B------:R-:W-:Y:S02]  /*01f0*/  UISETP.LE.AND UP0, UPT, UR8, UR5, UPT ;  /* 0x000000050800728c */ /* 0x000fe4000bf03270 */
[----:B------:R-:W-:Y:S02]  /*0200*/  ULDC UR7, c[0x0][0x2ac] ;  /* 0x0000ab0000077ab9 */ /* 0x000fe40000000800 */
[----:B------:R-:W-:Y:S02]  /*0210*/  ULDC UR10, c[0x0][0x1d0] ;  /* 0x00007400000a7ab9 */ /* 0x000fe40000000800 */
[----:B------:R-:W-:Y:S01]  /*0220*/  UIMAD UR10, UR7, UR10, URZ ;  /* 0x0000000a070a72a4 */ /* 0x000fe2000f8e023f */
[----:B------:R-:W-:Y:S01]  /*0230*/  PLOP3.LUT P0, PT, PT, PT, UP0, 0x40, 0x0 ;  /* 0x000000000000781c */ /* 0x000fe20003f0e808 */
[----:B------:R-:W-:-:S02]  /*0240*/  ULDC UR9, c[0x0][0x168] ;  /* 0x00005a0000097ab9 */ /* 0x000fc40000000800 */
[----:B------:R-:W-:Y:S02]  /*0250*/  UIADD3 UR9, UR10, -UR9, UR8 ;  /* 0x800000090a097290 */ /* 0x000fe4000fffe008 */
[----:B-1----:R-:W-:Y:S02]  /*0260*/  USHF.R.S32.HI UR15, URZ, 0x1f, UR11 ;  /* 0x0000001f3f0f7899 */ /* 0x002fe4000801140b */
[----:B------:R-:W-:-:S04]  /*0270*/  UIADD3 UR5, UR9, UR6, URZ ;  /* 0x0000000609057290 */ /* 0x000fc8000fffe03f */
[----:B------:R-:W-:Y:S02]  /*0280*/  UIADD3 UR6, UR5, UR4, URZ ;  /* 0x0000000405067290 */ /* 0x000fe4000fffe03f */
[----:B------:R-:W-:Y:S05]  /*0290*/  @P0 BRA `(.L_x_941) ;  /* 0x0000016000000947 */ /* 0x000fea0003800000 */
[----:B--23--:R-:W-:Y:S01]  /*02a0*/  ISETP.LT.AND P0, PT, RZ, UR5, PT ;  /* 0x00000005ff007c0c */ /* 0x00cfe2000bf01270 */
        /* <DEDUP_REMOVED lines=11> */
.L_x_942:
[----:B------:R-:W-:Y:S02]  /*0360*/  ULDC UR4, c[0x0][0x32c] ;  /* 0x0000cb0000047ab9 */ /* 0x000fe40000000800 */
[----:B------:R-:W-:-:S03]  /*0370*/  UISETP.NE.AND UP1, UPT, UR8, UR4, UPT ;  /* 0x000000040800728c */ /* 0x000fc6000bf25270 */
[----:B------:R-:W-:Y:S02]  /*0380*/  ULDC.64 UR4, c[0x0][0x330] ;  /* 0x0000cc0000047ab9 */ /* 0x000fe40000000a00 */
[----:B------:R-:W-:-:S07]  /*0390*/  UIMAD.WIDE.U32 UR18, UR9, UR4, URZ ;  /* 0x00000004091272a5 */ /* 0x000fce000f8e003f */
[----:B------:R-:W-:Y:S02]  /*03a0*/  @UP1 UMOV UR13, UR19 ;  /* 0x00000013000d1c82 */ /* 0x000fe40008000000 */
[----:B------:R-:W-:Y:S02]  /*03b0*/  @UP1 USHF.R.U32.HI UR9, URZ, UR5, UR13 ;  /* 0x000000053f091299 */ /* 0x000fe4000801160d */
.L_x_943:
[----:B------:R-:W-:Y:S02]  /*03c0*/  ULDC UR4, c[0x0][0x32c] ;  /* 0x0000cb0000047ab9 */ /* 0x000fe40000000800 */
[----:B------:R-:W-:-:S04]  /*03d0*/  UIMAD UR4, UR9, UR4, UR4 ;  /* 0x00000004090472a4 */ /* 0x000fc8000f8e0204 */
[----:B------:R-:W-:-:S04]  /*03e0*/  UISETP.LT.AND UP1, UPT, UR6, UR4, UPT ;  /* 0x000000040600728c */ /* 0x000fc8000bf21270 */
[----:B------:R-:W-:Y:S02]  /*03f0*/  USEL UR6, UR6, UR4, UP1 ;  /* 0x0000000406067287 */ /* 0x000fe40008800000 */
.L_x_941:
[----:B--23--:R-:W-:Y:S01]  /*0400*/  UIADD3 UR8, UR10, 0x5f, URZ ;  /* 0x0000005f0a087890 */ /* 0x00cfe2000fffe03f */
        /* <DEDUP_REMOVED lines=35> */
.L_x_945:
[----:B------:R-:W-:Y:S02]  /*0640*/  ULDC UR4, c[0x0][0x32c] ;  /* 0x0000cb0000047ab9 */ /* 0x000fe40000000800 */
[----:B------:R-:W-:-:S03]  /*0650*/  UISETP.NE.AND UP1, UPT, UR4, 0x1, UPT ;  /* 0x000000010400788c */ /* 0x000fc6000bf25270 */
[----:B------:R-:W-:Y:S02]  /*0660*/  ULDC.64 UR4, c[0x0][0x330] ;  /* 0x0000cc0000047ab9 */ /* 0x000fe40000000a00 */
[----:B------:R-:W-:-:S07]  /*0670*/  UIMAD.WIDE.U32 UR18, UR9, UR4, URZ ;  /* 0x00000004091272a5 */ /* 0x000fce000f8e003f */
[----:B------:R-:W-:Y:S02]  /*0680*/  @UP1 UMOV UR17, UR19 ;  /* 0x0000001300111c82 */ /* 0x000fe40008000000 */
[----:B------:R-:W-:Y:S02]  /*0690*/  @UP1 USHF.R.U32.HI UR9, URZ, UR5, UR17 ;  /* 0x000000053f091299 */ /* 0x000fe40008011611 */
.L_x_946:
[----:B------:R-:W-:Y:S02]  /*06a0*/  ULDC UR4, c[0x0][0x32c] ;  /* 0x0000cb0000047ab9 */ /* 0x000fe40000000800 */
[----:B------:R-:W-:-:S04]  /*06b0*/  UIMAD UR4, UR9, UR4, URZ ;  /* 0x00000004090472a4 */ /* 0x000fc8000f8e023f */
[----:B------:R-:W-:-:S04]  /*06c0*/  UISETP.LT.AND UP1, UPT, UR8, UR4, UPT ;  /* 0x000000040800728c */ /* 0x000fc8000bf21270 */
[----:B------:R-:W-:-:S04]  /*06d0*/  USEL UR8, UR8, UR4, !UP1 ;  /* 0x0000000408087287 */ /* 0x000fc8000c800000 */
.L_x_944:
[----:B------:R-:W-:Y:S01]  /*06e0*/  UIMAD.WIDE UR4, UR8, 0x2aaaaaab, URZ ;  /* 0x2aaaaaab080478a5 */ /* 0x000fe2000f8e023f */
[----:B------:R-:W-:Y:S01]  /*06f0*/  PLOP3.LUT P4, PT, PT, PT, PT, 0x80, 0x0 ;  /* 0x000000000000781c */ /* 0x000fe20003f8f070 */
[----:B------:R-:W-:Y:S01]  /*0700*/  CS2R R10, SRZ ;  /* 0x00000000000a7805 */ /* 0x000fe2000001ff00 */
[----:B------:R-:W-:Y:S01]  /*0710*/  IMAD.MOV.U32 R126, RZ, RZ, RZ ;  /* 0x000000ffff7e7224 */ /* 0x000fe200078e00ff */
[----:B------:R-:W-:Y:S01]  /*0720*/  USHF.R.U32.HI UR4, URZ, 0x1f, UR5 ;  /* 0x0000001f3f047899 */ /* 0x000fe20008011605 */
[----:B------:R-:W-:Y:S01]  /*0730*/  IMAD.MOV.U32 R124, RZ, RZ, RZ ;  /* 0x000000ffff7c7224 */ /* 0x000fe200078e00ff */
[----:B------:R-:W-:Y:S01]  /*0740*/  CS2R R8, SRZ ;  /* 0x0000000000087805 */ /* 0x000fe2000001ff00 */
[----:B------:R-:W-:Y:S01]  /*0750*/  MOV R130, RZ ;  /* 0x000000ff00827202 */ /* 0x000fe20000000f00 */
[----:B------:R-:W-:Y:S01]  /*0760*/  ULEA.HI.SX32 UR4, UR5, UR4, 0x1c ;  /* 0x0000000405047291 */ /* 0x000fe2000f8fe23f */
[----:B------:R-:W-:Y:S01]  /*0770*/  IMAD.MOV.U32 R128, RZ, RZ, RZ ;  /* 0x000000ffff807224 */ /* 0x000fe200078e00ff */
        /* <DEDUP_REMOVED lines=32> */
[----:B------:R-:W-:Y:S01]  /*0980*/  MOV R14, RZ ;  /* 0x000000ff000e7202 */ /* 0x000fe20000000f00 */
[----:B------:R-:W-:Y:S01]  /*0990*/  CS2R R12, SRZ ;  /* 0x00000000000c7805 */ /* 0x000fe2000001ff00 */
[----:B------:R-:W-:Y:S01]  /*09a0*/  IMAD.MOV.U32 R5, RZ, RZ, RZ ;  /* 0x000000ffff057224 */ /* 0x000fe200078e00ff */
        /* <DEDUP_REMOVED lines=13> */
[----:B------:R1:W2:Y:S01]  /*0a80*/  @P2 LDG.E R15, [R2.64] ;  /* 0x00000034020f2981 */ /* 0x0002a2000c1e1900 */
        /* <DEDUP_REMOVED lines=12> */
[----:B------:R-:W-:Y:S01]  /*0b50*/  UIADD3 UR9, UR19, UR9, URZ ;  /* 0x0000000913097290 */ /* 0x000fe2000fffe03f */
[----:B------:R-:W-:Y:S01]  /*0b60*/  IMAD.U32 R9, RZ, RZ, UR19 ;  /* 0x00000013ff097e24 */ /* 0x000fe2000f8e00ff */
[----:B------:R-:W-:Y:S01]  /*0b70*/  UIMAD UR4, UR12, UR4, URZ ;  /* 0x000000040c0472a4 */ /* 0x000fe2000f8e023f */
[----:B------:R-:W-:Y:S01]  /*0b80*/  IMAD.U32 R8, RZ, RZ, UR18 ;  /* 0x00000012ff087e24 */ /* 0x000fe2000f8e00ff */
[----:B------:R-:W-:Y:S01]  /*0b90*/  ULDC UR8, c[0x0][0x2b8] ;  /* 0x0000ae0000087ab9 */ /* 0x000fe20000000800 */
[----:B-1----:R-:W-:Y:S01]  /*0ba0*/  LEA.HI R3, R169, R7, RZ, 0x3 ;  /* 0x00000007a9037211 */ /* 0x002fe200078f18ff */
[----:B------:R-:W-:Y:S01]  /*0bb0*/  IMAD.U32 R9, RZ, RZ, UR9 ;  /* 0x00000009ff097e24 */ /* 0x000fe2000f8e00ff */
[----:B------:R-:W-:Y:S02]  /*0bc0*/  UMOV UR35, 0x60 ;  /* 0x0000006000237882 */ /* 0x000fe40000000000 */
[----:B------:R-:W-:Y:S01]  /*0bd0*/  LOP3.LUT R4, R3, 0xfffffff8, RZ, 0xc0, !PT ;  /* 0xfffffff803047812 */ /* 0x000fe200078ec0ff */
[----:B------:R-:W-:Y:S01]  /*0be0*/  UISETP.NE.AND UP1, UPT, UR8, 0x1, UPT ;  /* 0x000000010800788c */ /* 0x000fe2000bf25270 */
[----:B------:R-:W-:Y:S01]  /*0bf0*/  SHF.R.S32.HI R3, RZ, 0x3, R3 ;  /* 0x00000003ff037819 */ /* 0x000fe20000011403 */
[----:B------:R-:W-:-:S02]  /*0c00*/  UIMAD UR12, UR6, UR35, -0x60 ;  /* 0xffffffa0060c74a4 */ /* 0x000fc4000f8e0223 */
[----:B------:R-:W-:Y:S01]  /*0c10*/  IMAD.IADD R4, R7, 0x1, -R4 ;  /* 0x0000000107047824 */ /* 0x000fe200078e0a04 */
[----:B------:R-:W-:Y:S01]  /*0c20*/  IADD3 R12, R3, UR14, RZ ;  /* 0x0000000e030c7c10 */ /* 0x000fe2000fffe0ff */
[----:B------:R-:W-:Y:S02]  /*0c30*/  ULDC.64 UR8, c[0x0][0x2b0] ;  /* 0x0000ac0000087ab9 */ /* 0x000fe40000000a00 */
[----:B------:R-:W-:Y:S01]  /*0c40*/  IMAD R232, R4, 0x10, R3 ;  /* 0x0000001004e87824 */ /* 0x000fe200078e0203 */
[----:B------:R-:W-:Y:S01]  /*0c50*/  ISETP.GE.AND P3, PT, R12, UR4, PT ;  /* 0x000000040c007c0c */ /* 0x000fe2000bf66270 */
[----:B------:R-:W-:-:S03]  /*0c60*/  IMAD.SHL.U32 R235, R4, 0x8, RZ ;  /* 0x0000000804eb7824 */ /* 0x000fc600078e00ff */
[----:B------:R-:W-:Y:S02]  /*0c70*/  IADD3 R0, R232, UR14, RZ ;  /* 0x0000000ee8007c10 */ /* 0x000fe4000fffe0ff */
[----:B------:R-:W-:Y:S02]  /*0c80*/  ISETP.GE.AND P5, PT, R235, c[0x0][0x198], PT ;  /* 0x00006600eb007a0c */ /* 0x000fe40003fa6270 */
[----:B------:R-:W-:Y:S01]  /*0c90*/  SHF.R.S32.HI R234, RZ, 0x1f, R235 ;  /* 0x0000001fffea7819 */ /* 0x000fe200000114eb */
[----:B------:R-:W-:-:S04]  /*0ca0*/  @P1 IMAD.HI.U32 R2, R0, c[0x0][0x2c8], RZ ;  /* 0x0000b20000021a27 */ /* 0x000fc800078e00ff */
[----:B------:R-:W-:Y:S01]  /*0cb0*/  IMAD.MOV.U32 R6, RZ, RZ, R0 ;  /* 0x000000ffff067224 */ /* 0x000fe200078e0000 */
[----:B------:R-:W-:-:S04]  /*0cc0*/  @P0 SHF.R.U32.HI R6, RZ, c[0x0][0x2cc], R2 ;  /* 0x0000b300ff060a19 */ /* 0x000fc80000011602 */
[--C-:B------:R-:W-:Y:S01]  /*0cd0*/  SHF.R.S32.HI R5, RZ, 0x1f, R6.reuse ;  /* 0x0000001fff057819 */ /* 0x100fe20000011406 */
[----:B------:R-:W-:Y:S02]  /*0ce0*/  IMAD.MOV R2, RZ, RZ, -R6 ;  /* 0x000000ffff027224 */ /* 0x000fe400078e0a06 */
[----:B------:R-:W-:-:S04]  /*0cf0*/  IMAD.WIDE.U32 R8, R6, c[0x0][0x1b0], R8 ;  /* 0x00006c0006087a25 */ /* 0x000fc800078e0008 */
[----:B------:R-:W-:Y:S02]  /*0d00*/  IMAD R2, R2, c[0x0][0x2c4], R0 ;  /* 0x0000b10002027a24 */ /* 0x000fe400078e0200 */
[----:B------:R-:W-:-:S03]  /*0d10*/  IMAD R5, R5, c[0x0][0x1b0], RZ ;  /* 0x00006c0005057a24 */ /* 0x000fc600078e02ff */
[----:B------:R-:W-:Y:S01]  /*0d20*/  SHF.R.S32.HI R0, RZ, 0x1f, R2 ;  /* 0x0000001fff007819 */ /* 0x000fe20000011402 */
[----:B------:R-:W-:Y:S01]  /*0d30*/  IMAD R5, R6, c[0x0][0x1b4], R5 ;  /* 0x00006d0006057a24 */ /* 0x000fe200078e0205 */
[----:B------:R-:W-:-:S03]  /*0d40*/  IADD3 R6, R12, 0x10, RZ ;  /* 0x000000100c067810 */ /* 0x000fc60007ffe0ff */
[----:B------:R-:W-:Y:S01]  /*0d50*/  IMAD.IADD R9, R9, 0x1, R5 ;  /* 0x0000000109097824 */ /* 0x000fe200078e0205 */
[----:B------:R-:W-:Y:S01]  /*0d60*/  ISETP.GE.AND P6, PT, R6, UR4, PT ;  /* 0x0000000406007c0c */ /* 0x000fe2000bfc6270 */
[----:B------:R-:W-:Y:S02]  /*0d70*/  IMAD R0, R0, c[0x0][0x1a8], RZ ;  /* 0x00006a0000007a24 */ /* 0x000fe400078e02ff */
[----:B------:R-:W-:-:S04]  /*0d80*/  IMAD.WIDE.U32 R8, R2, c[0x0][0x1a8], R8 ;  /* 0x00006a0002087a25 */ /* 0x000fc800078e0008 */
[----:B------:R-:W-:Y:S01]  /*0d90*/  IMAD R0, R2, c[0x0][0x1ac], R0 ;  /* 0x00006b0002007a24 */ /* 0x000fe200078e0200 */
[----:B------:R-:W-:Y:S02]  /*0da0*/  LEA R14, P0, R8, c[0x0][0x160], 0x1 ;  /* 0x00005800080e7a11 */ /* 0x000fe400078008ff */
[----:B------:R-:W-:Y:S01]  /*0db0*/  IADD3 R2, R12, 0x20, RZ ;  /* 0x000000200c027810 */ /* 0x000fe20007ffe0ff */
[----:B------:R-:W-:Y:S02]  /*0dc0*/  IMAD.IADD R13, R9, 0x1, R0 ;  /* 0x00000001090d7824 */ /* 0x000fe400078e0200 */
[----:B------:R-:W-:Y:S01]  /*0dd0*/  IMAD.SHL.U32 R0, R3, 0x40, RZ ;  /* 0x0000004003007824 */ /* 0x000fe200078e00ff */
[----:B------:R-:W1:Y:S01]  /*0de0*/  SHFL.IDX PT, R18, R14, RZ, 0x181f ;  /* 0x00181fff0e127589 */ /* 0x000e6200000e0000 */
[----:B------:R-:W-:Y:S02]  /*0df0*/  ISETP.GE.AND P1, PT, R2, UR4, PT ;  /* 0x0000000402007c0c */ /* 0x000fe4000bf26270 */
[----:B------:R-:W-:Y:S01]  /*0e00*/  LEA.HI.X R13, R8, c[0x0][0x164], R13, 0x1, P0 ;  /* 0x00005900080d7a11 */ /* 0x000fe200000f0c0d */
[----:B------:R-:W-:Y:S01]  /*0e10*/  SHFL.IDX PT, R16, R14, 0x1, 0x181f ;  /* 0x00381f000e107f89 */ /* 0x000fe200000e0000 */
[----:B------:R-:W-:-:S02]  /*0e20*/  LOP3.LUT R0, R0, 0x1c0, RZ, 0xc0, !PT ;  /* 0x000001c000007812 */ /* 0x000fc400078ec0ff */
[----:B------:R-:W-:Y:S01]  /*0e30*/  LEA.HI R8, R169, R7, RZ, 0x6 ;  /* 0x00000007a9087211 */ /* 0x000fe200078f30ff */
[----:B------:R-:W3:Y:S01]  /*0e40*/  SHFL.IDX PT, R5, R13, RZ, 0x181f ;  /* 0x00181fff0d057589 */ /* 0x000ee200000e0000 */
[----:B------:R-:W-:Y:S02]  /*0e50*/  SHF.R.U32.HI R229, RZ, 0x3, R0 ;  /* 0x00000003ffe57819 */ /* 0x000fe40000011600 */
[----:B------:R-:W-:Y:S01]  /*0e60*/  LOP3.LUT R0, R0, 0x38, R235, 0xf8, !PT ;  /* 0x0000003800007812 */ /* 0x000fe200078ef8eb */
[----:B------:R-:W-:Y:S01]  /*0e70*/  IMAD.SHL.U32 R8, R8, 0x8, RZ ;  /* 0x0000000808087824 */ /* 0x000fe200078e00ff */
[----:B------:R-:W-:Y:S01]  /*0e80*/  IADD3 R2, R12, 0x30, RZ ;  /* 0x000000300c027810 */ /* 0x000fe20007ffe0ff */
[----:B------:R-:W-:Y:S01]  /*0e90*/  SHFL.IDX PT, R10, R14, 0x2, 0x181f ;  /* 0x00581f000e0a7f89 */ /* 0x000fe200000e0000 */
[----:B------:R-:W-:-:S03]  /*0ea0*/  LOP3.LUT R229, R0, R229, RZ, 0x3c, !PT ;  /* 0x000000e500e57212 */ /* 0x000fc600078e3cff */
[----:B------:R-:W4:Y:S01]  /*0eb0*/  SHFL.IDX PT, R0, R13, 0x1, 0x181f ;  /* 0x00381f000d007f89 */ /* 0x000f2200000e0000 */
[----:B------:R-:W-:-:S03]  /*0ec0*/  LOP3.LUT R229, R229, 0xfffffe00, R8, 0xf8, !PT ;  /* 0xfffffe00e5e57812 */ /* 0x000fc600078ef808 */
[----:B------:R-:W-:Y:S01]  /*0ed0*/  SHFL.IDX PT, R8, R14, 0x3, 0x181f ;  /* 0x00781f000e087f89 */ /* 0x000fe200000e0000 */
[----:B-1----:R-:W-:Y:S01]  /*0ee0*/  @!P3 LEA R18, P0, R235, R18, 0x1 ;  /* 0x00000012eb12b211 */ /* 0x002fe200078008ff */
[----:B------:R-:W-:Y:S02]  /*0ef0*/  IMAD.SHL.U32 R229, R229, 0x2, RZ ;  /* 0x00000002e5e57824 */ /* 0x000fe400078e00ff */
[----:B------:R-:W1:Y:S04]  /*0f00*/  SHFL.IDX PT, R11, R13, 0x2, 0x181f ;  /* 0x00581f000d0b7f89 */ /* 0x000e6800000e0000 */
[----:B------:R-:W-:Y:S01]  /*0f10*/  SHFL.IDX PT, R9, R13, 0x3, 0x181f ;  /* 0x00781f000d097f89 */ /* 0x000fe200000e0000 */
[----:B---3--:R-:W-:Y:S02]  /*0f20*/  @!P3 LEA.HI.X R19, R235, R5, R234, 0x1, P0 ;  /* 0x00000005eb13b211 */ /* 0x008fe400000f0cea */
[----:B------:R-:W-:Y:S01]  /*0f30*/  ISETP.GE.AND P0, PT, R2, UR4, PT ;  /* 0x0000000402007c0c */ /* 0x000fe2000bf06270 */
[----:B------:R-:W-:Y:S01]  /*0f40*/  SHFL.IDX PT, R5, R14, 0x4, 0x181f ;  /* 0x00981f000e057f89 */ /* 0x000fe200000e0000 */
[----:B------:R-:W-:-:S03]  /*0f50*/  IADD3 R2, R12, 0x40, RZ ;  /* 0x000000400c027810 */ /* 0x000fc60007ffe0ff */
[----:B------:R3:W-:Y:S01]  /*0f60*/  @!P3 LDGSTS.E.BYPASS.LTC128B.128 [R229+0x6100], [R18.64], !P5 ;  /* 0x0610000012e5bfae */ /* 0x0007e2000e901d74 */
[C---:B------:R-:W-:Y:S02]  /*0f70*/  @!P6 LEA R16, P3, R235.reuse, R16, 0x1 ;  /* 0x00000010eb10e211 */ /* 0x040fe400078608ff */
[----:B------:R-:W-:Y:S01]  /*0f80*/  ISETP.GE.AND P4, PT, R2, UR4, PT ;  /* 0x0000000402007c0c */ /* 0x000fe2000bf86270 */
[----:B------:R-:W-:Y:S01]  /*0f90*/  SHFL.IDX PT, R6, R13, 0x4, 0x181f ;  /* 0x00981f000d067f89 */ /* 0x000fe200000e0000 */
[----:B------:R-:W-:Y:S02]  /*0fa0*/  IADD3 R2, R12, 0x50, RZ ;  /* 0x000000500c027810 */ /* 0x000fe40007ffe0ff */
[----:B----4-:R-:W-:Y:S02]  /*0fb0*/  @!P6 LEA.HI.X R17, R235, R0, R234, 0x1, P3 ;  /* 0x00000000eb11e211 */ /* 0x010fe400018f0cea */
[----:B------:R-:W4:Y:S01]  /*0fc0*/  SHFL.IDX PT, R0, R14, 0x5, 0x181f ;  /* 0x00b81f000e007f89 */ /* 0x000f2200000e0000 */
[----:B------:R-:W-:-:S03]  /*0fd0*/  ISETP.GE.AND P3, PT, R2, UR4, PT ;  /* 0x0000000402007c0c */ /* 0x000fc6000bf66270 */
[----:B------:R-:W3:Y:S04]  /*0fe0*/  SHFL.IDX PT, R2, R13, 0x5, 0x181f ;  /* 0x00b81f000d027f89 */ /* 0x000ee800000e0000 */
[----:B------:R2:W-:Y:S01]  /*0ff0*/  @!P6 LDGSTS.E.BYPASS.LTC128B.128 [R229+0x6900], [R16.64], !P5 ;  /* 0x0690000010e5efae */ /* 0x0005e2000e901d74 */
[----:B------:R-:W-:-:S04]  /*1000*/  @!P1 LEA R10, P6, R235, R10, 0x1 ;  /* 0x0000000aeb0a9211 */ /* 0x000fc800078c08ff */
[----:B-1----:R-:W-:-:S05]  /*1010*/  @!P1 LEA.HI.X R11, R235, R11, R234, 0x1, P6 ;  /* 0x0000000beb0b9211 */ /* 0x002fca00030f0cea */
[----:B------:R4:W-:Y:S01]  /*1020*/  @!P1 LDGSTS.E.BYPASS.LTC128B.128 [R229+0x7100], [R10.64], !P5 ;  /* 0x071000000ae59fae */ /* 0x0009e2000e901d74 */
[----:B------:R-:W-:Y:S02]  /*1030*/  PLOP3.LUT P1, PT, PT, PT, UP1, 0x80, 0x0 ;  /* 0x000000000000781c */ /* 0x000fe40003f2f018 */
[C---:B----4-:R-:W-:Y:S02]  /*1040*/  @!P3 LEA R10, P6, R235.reuse, R0, 0x1 ;  /* 0x00000000eb0ab211 */ /* 0x050fe400078c08ff */
[----:B------:R-:W1:Y:S02]  /*1050*/  SHFL.IDX PT, R0, R14, 0x6, 0x181f ;  /* 0x00d81f000e007f89 */ /* 0x000e6400000e0000 */
[C-C-:B---3--:R-:W-:Y:S02]  /*1060*/  @!P3 LEA.HI.X R11, R235.reuse, R2, R234.reuse, 0x1, P6 ;  /* 0x00000002eb0bb211 */ /* 0x148fe400030f0cea */
[----:B------:R-:W-:Y:S04]  /*1070*/  SHFL.IDX PT, R14, R14, 0x7, 0x181f ;  /* 0x00f81f000e0e7f89 */ /* 0x000fe800000e0000 */
[----:B------:R-:W3:Y:S04]  /*1080*/  SHFL.IDX PT, R2, R13, 0x6, 0x181f ;  /* 0x00d81f000d027f89 */ /* 0x000ee800000e0000 */
[----:B------:R-:W4:Y:S01]  /*1090*/  SHFL.IDX PT, R13, R13, 0x7, 0x181f ;  /* 0x00f81f000d0d7f89 */ /* 0x000f2200000e0000 */
[----:B--2---:R2:W1:Y:S01]  /*10a0*/  @P2 R2UR UR17, R15 ;  /* 0x000000000f1123c2 */ /* 0x00446200000e0000 */
[C---:B------:R-:W-:Y:S01]  /*10b0*/  @!P0 LEA R16, P2, R235.reuse, R8, 0x1 ;  /* 0x00000008eb108211 */ /* 0x040fe200078408ff */
[----:B-1----:R-:W-:Y:S01]  /*10c0*/  @!UP3 UMOV UR17, UR16 ;  /* 0x000000100011bc82 */ /* 0x002fe20008000000 */
[----:B------:R-:W-:Y:S01]  /*10d0*/  IADD3 R8, R12, 0x60, RZ ;  /* 0x000000600c087810 */ /* 0x000fe20007ffe0ff */
[----:B------:R-:W-:Y:S01]  /*10e0*/  USHF.R.S32.HI UR16, URZ, 0x1f, UR17 ;  /* 0x0000001f3f107899 */ /* 0x000fe20008011411 */
[----:B------:R-:W-:Y:S01]  /*10f0*/  @!P0 LEA.HI.X R17, R235, R9, R234, 0x1, P2 ;  /* 0x00000009eb118211 */ /* 0x000fe200010f0cea */
[----:B------:R-:W-:Y:S01]  /*1100*/  UIMAD.WIDE.U32 UR46, UR17, UR8, URZ ;  /* 0x00000008112e72a5 */ /* 0x000fe2000f8e003f */
[----:B------:R-:W-:Y:S01]  /*1110*/  ISETP.GE.AND P2, PT, R8, UR4, PT ;  /* 0x0000000408007c0c */ /* 0x000fe2000bf46270 */
[----:B------:R-:W-:-:S02]  /*1120*/  UIMAD UR16, UR16, UR8, URZ ;  /* 0x00000008101072a4 */ /* 0x000fc4000f8e023f */
[----:B------:R1:W-:Y:S01]  /*1130*/  @!P0 LDGSTS.E.BYPASS.LTC128B.128 [R229+0x7900], [R16.64], !P5 ;  /* 0x0790000010e58fae */ /* 0x0003e2000e901d74 */
[C---:B------:R-:W-:Y:S02]  /*1140*/  @!P4 LEA R8, P0, R235.reuse, R5, 0x1 ;  /* 0x00000005eb08c211 */ /* 0x040fe400078008ff */
[C---:B------:R-:W-:Y:S02]  /*1150*/  IADD3 R5, R232.reuse, UR12, RZ ;  /* 0x0000000ce8057c10 */ /* 0x040fe4000fffe0ff */
[----:B------:R-:W-:Y:S02]  /*1160*/  @!P4 LEA.HI.X R9, R235, R6, R234, 0x1, P0 ;  /* 0x00000006eb09c211 */ /* 0x000fe400000f0cea */
[----:B------:R-:W-:Y:S02]  /*1170*/  PLOP3.LUT P0, PT, PT, PT, UP1, 0x80, 0x0 ;  /* 0x000000000000781c */ /* 0x000fe40003f0f018 */
[C---:B------:R-:W-:Y:S01]  /*1180*/  ISETP.GE.AND P6, PT, R5.reuse, UR10, PT ;  /* 0x0000000a05007c0c */ /* 0x040fe2000bfc6270 */
[----:B-----5:R-:W-:Y:S01]  /*1190*/  IMAD.IADD R5, R5, 0x1, R233 ;  /* 0x0000000105057824 */ /* 0x020fe200078e02e9 */
[----:B------:R4:W-:Y:S02]  /*11a0*/  @!P4 LDGSTS.E.BYPASS.LTC128B.128 [R229+0x8100], [R8.64], !P5 ;  /* 0x0810000008e5cfae */ /* 0x0009e4000e901d74 */
[----:B------:R-:W-:Y:S01]  /*11b0*/  ISETP.GT.OR P6, PT, R232, 0x5f, P6 ;  /* 0x0000005fe800780c */ /* 0x000fe200037c4670 */
[----:B------:R-:W-:Y:S01]  /*11c0*/  IMAD.MOV.U32 R6, RZ, RZ, R5 ;  /* 0x000000ffff067224 */ /* 0x000fe200078e0005 */
[----:B--2---:R-:W-:Y:S01]  /*11d0*/  IADD3 R15, R12, 0x70, RZ ;  /* 0x000000700c0f7810 */ /* 0x004fe20007ffe0ff */
[----:B------:R-:W-:Y:S01]  /*11e0*/  @P1 IMAD.HI.U32 R12, R5, c[0x0][0x2bc], RZ ;  /* 0x0000af00050c1a27 */ /* 0x000fe200078e00ff */
[----:B------:R2:W-:Y:S02]  /*11f0*/  @!P3 LDGSTS.E.BYPASS.LTC128B.128 [R229+0x8900], [R10.64], !P5 ;  /* 0x089000000ae5bfae */ /* 0x0005e4000e901d74 */
[----:B------:R-:W-:Y:S01]  /*1200*/  ISETP.GE.AND P1, PT, R15, UR4, PT ;  /* 0x000000040f007c0c */ /* 0x000fe2000bf26270 */
[----:B------:R-:W-:Y:S01]  /*1210*/  UIMAD UR4, UR17, UR9, UR16 ;  /* 0x00000009110472a4 */ /* 0x000fe2000f8e0210 */
[----:B------:R-:W-:-:S02]  /*1220*/  @P0 SHF.R.U32.HI R6, RZ, c[0x0][0x2c0], R12 ;  /* 0x0000b000ff060a19 */ /* 0x000fc4000001160c */
[----:B------:R-:W-:Y:S02]  /*1230*/  ULDC.64 UR8, c[0x0][0x1e8] ;  /* 0x00007a0000087ab9 */ /* 0x000fe40000000a00 */
[----:B------:R-:W-:Y:S01]  /*1240*/  UIADD3 UR4, UR47, UR4, URZ ;  /* 0x000000042f047290 */ /* 0x000fe2000fffe03f */
[----:B-1----:R-:W-:-:S04]  /*1250*/  @!P2 LEA R16, P4, R235, R0, 0x1 ;  /* 0x00000000eb10a211 */ /* 0x002fc800078808ff */
[----:B---3--:R-:W-:-:S05]  /*1260*/  @!P2 LEA.HI.X R17, R235, R2, R234, 0x1, P4 ;  /* 0x00000002eb11a211 */ /* 0x008fca00020f0cea */
[----:B------:R1:W-:Y:S01]  /*1270*/  @!P2 LDGSTS.E.BYPASS.LTC128B.128 [R229+0x9100], [R16.64], !P5 ;  /* 0x0910000010e5afae */ /* 0x0003e2000e901d74 */
[----:B----4-:R-:W-:-:S04]  /*1280*/  @!P6 IADD3 R8, P0, R6, UR46, RZ ;  /* 0x0000002e0608ec10 */ /* 0x010fc8000ff1e0ff */
[----:B------:R-:W-:Y:S02]  /*1290*/  @!P6 LEA.HI.X.SX32 R0, R6, UR4, 0x1, P0 ;  /* 0x000000040600ec11 */ /* 0x000fe400080f0eff */
[C---:B------:R-:W-:Y:S02]  /*12a0*/  @!P1 LEA R14, P0, R235.reuse, R14, 0x1 ;  /* 0x0000000eeb0e9211 */ /* 0x040fe400078008ff */
[C---:B--2---:R-:W-:Y:S02]  /*12b0*/  @!P6 LEA R10, P3, R8.reuse, c[0x0][0x2a0], 0x2 ;  /* 0x0000a800080aea11 */ /* 0x044fe400078610ff */
[----:B------:R-:W-:Y:S02]  /*12c0*/  @!P1 LEA.HI.X R15, R235, R13, R234, 0x1, P0 ;  /* 0x0000000deb0f9211 */ /* 0x000fe400000f0cea */
[----:B------:R-:W-:-:S03]  /*12d0*/  @!P6 LEA.HI.X R11, R8, c[0x0][0x2a4], R0, 0x2, P3 ;  /* 0x0000a900080bea11 */ /* 0x000fc600018f1400 */
[----:B------:R2:W-:Y:S04]  /*12e0*/  @!P1 LDGSTS.E.BYPASS.LTC128B.128 [R229+0x9900], [R14.64], !P5 ;  /* 0x099000000ee59fae */ /* 0x0005e8000e901d74 */
[----:B------:R-:W0:Y:S04]  /*12f0*/  LDGDEPBAR ;  /* 0x00000000000079af */ /* 0x000e280000000000 */
[----:B------:R-:W-:Y:S06]  /*1300*/  BAR.SYNC.DEFER_BLOCKING 0x0 ;  /* 0x0000000000007b1d */ /* 0x000fec0000010000 */
[----:B------:R3:W4:Y:S01]  /*1310*/  @!P6 LDG.E R230, [R10.64] ;  /* 0x000000340ae6e981 */ /* 0x000722000c1e1900 */
[----:B------:R-:W-:Y:S01]  /*1320*/  IMAD.MOV R231, RZ, RZ, -R6 ;  /* 0x000000ffffe77224 */ /* 0x000fe200078e0a06 */
[----:B------:R-:W-:Y:S01]  /*1330*/  UIMAD UR16, UR15, UR8, URZ ;  /* 0x000000080f1072a4 */ /* 0x000fe2000f8e023f */
[----:B------:R-:W-:Y:S01]  /*1340*/  ISETP.GE.AND P3, PT, R235, c[0x0][0x1d4], PT ;  /* 0x00007500eb007a0c */ /* 0x000fe20003f66270 */
[----:B------:R-:W-:Y:S01]  /*1350*/  UIMAD.WIDE.U32 UR50, UR11, UR8, URZ ;  /* 0x000000080b3272a5 */ /* 0x000fe2000f8e003f */
[----:B------:R-:W-:Y:S01]  /*1360*/  IMAD R231, R231, c[0x0][0x2b8], R5 ;  /* 0x0000ae00e7e77a24 */ /* 0x000fe200078e0205 */
[----:B------:R-:W-:Y:S01]  /*1370*/  UIMAD UR8, UR11, UR9, UR16 ;  /* 0x000000090b0872a4 */ /* 0x000fe2000f8e0210 */
[CC--:B------:R-:W-:Y:S01]  /*1380*/  LEA.HI R227, R169.reuse, R7.reuse, RZ, 0x4 ;  /* 0x00000007a9e37211 */ /* 0x0c0fe200078f20ff */
[----:B------:R-:W-:Y:S01]  /*1390*/  UIMAD UR35, UR6, -0x60, UR35 ;  /* 0xffffffa0062378a4 */ /* 0x000fe2000f8e0223 */
[----:B------:R-:W-:Y:S01]  /*13a0*/  LEA.HI R168, R169, R7, RZ, 0x5 ;  /* 0x00000007a9a87211 */ /* 0x000fe200078f28ff */
[----:B------:R-:W-:Y:S01]  /*13b0*/  UIADD3 UR8, UR51, UR8, URZ ;  /* 0x0000000833087290 */ /* 0x000fe2000fffe03f */
[----:B------:R-:W-:Y:S01]  /*13c0*/  SHF.R.S32.HI R9, RZ, 0x1f, R231 ;  /* 0x0000001fff097819 */ /* 0x000fe200000114e7 */
[----:B------:R-:W-:Y:S01]  /*13d0*/  UIADD3 UR18, UR35, UR10, URZ ;  /* 0x0000000a23127290 */ /* 0x000fe2000fffe03f */
[----:B-1----:R-:W-:Y:S01]  /*13e0*/  LOP3.LUT R16, R227, 0xfffffff0, RZ, 0xc0, !PT ;  /* 0xfffffff0e3107812 */ /* 0x002fe200078ec0ff */
[----:B------:R-:W-:Y:S01]  /*13f0*/  ULDC.64 UR16, c[0x0][0x210] ;  /* 0x0000840000107ab9 */ /* 0x000fe20000000a00 */
[----:B------:R-:W-:Y:S01]  /*1400*/  SHF.R.S32.HI R20, RZ, 0x4, R227 ;  /* 0x00000004ff147819 */ /* 0x000fe200000114e3 */
[----:B------:R-:W-:Y:S01]  /*1410*/  IMAD R0, R9, c[0x0][0x1e0], RZ ;  /* 0x0000780009007a24 */ /* 0x000fe200078e02ff */
[----:B------:R-:W-:Y:S01]  /*1420*/  UIMAD UR15, UR15, UR16, URZ ;  /* 0x000000100f0f72a4 */ /* 0x000fe2000f8e023f */
[----:B------:R-:W-:Y:S01]  /*1430*/  IADD3 R2, -R3, UR18, RZ ;  /* 0x0000001203027c10 */ /* 0x000fe2000fffe1ff */
[----:B------:R-:W-:Y:S01]  /*1440*/  IMAD.IADD R16, R7, 0x1, -R16 ;  /* 0x0000000107107824 */ /* 0x000fe200078e0a10 */
[----:B------:R-:W-:Y:S01]  /*1450*/  LEA.HI R227, R227, R20, RZ, 0x1 ;  /* 0x00000014e3e37211 */ /* 0x000fe200078f08ff */
[----:B------:R-:W-:Y:S01]  /*1460*/  IMAD R0, R231, c[0x0][0x1e4], R0 ;  /* 0x00007900e7007a24 */ /* 0x000fe200078e0200 */
[C---:B------:R-:W-:Y:S01]  /*1470*/  ISETP.GE.AND P6, PT, R2.reuse, 0x21, PT ;  /* 0x000000210200780c */ /* 0x040fe20003fc6270 */
[----:B------:R-:W-:Y:S01]  /*1480*/  IMAD.SHL.U32 R3, R3, 0x8, RZ ;  /* 0x0000000803037824 */ /* 0x000fe200078e00ff */
[C---:B------:R-:W-:Y:S01]  /*1490*/  ISETP.GE.AND P5, PT, R2.reuse, 0x31, PT ;  /* 0x000000310200780c */ /* 0x040fe20003fa6270 */
[----:B---3--:R-:W-:Y:S01]  /*14a0*/  IMAD.WIDE.U32 R10, R231, c[0x0][0x1e0], RZ ;  /* 0x00007800e70a7a25 */ /* 0x008fe200078e00ff */
[C---:B------:R-:W-:Y:S01]  /*14b0*/  ISETP.GE.AND P4, PT, R2.reuse, 0x41, PT ;  /* 0x000000410200780c */ /* 0x040fe20003f86270 */
[----:B------:R-:W-:Y:S01]  /*14c0*/  UIMAD.WIDE.U32 UR48, UR11, UR16, URZ ;  /* 0x000000100b3072a5 */ /* 0x000fe2000f8e003f */
[----:B------:R-:W-:Y:S01]  /*14d0*/  ISETP.GE.AND P2, PT, R2, 0x51, PT ;  /* 0x000000510200780c */ /* 0x000fe20003f46270 */
[----:B------:R-:W-:Y:S01]  /*14e0*/  IMAD.IADD R11, R11, 0x1, R0 ;  /* 0x000000010b0b7824 */ /* 0x000fe200078e0200 */
[----:B------:R-:W-:Y:S01]  /*14f0*/  LOP3.LUT R227, R227, 0xfffffffe, RZ, 0xc0, !PT ;  /* 0xfffffffee3e37812 */ /* 0x000fe200078ec0ff */
[----:B------:R-:W-:Y:S01]  /*1500*/  IMAD R9, R9, c[0x0][0x208], RZ ;  /* 0x0000820009097a24 */ /* 0x000fe200078e02ff */
[----:B------:R-:W-:Y:S01]  /*1510*/  SHF.R.S32.HI R5, RZ, 0x1f, R16 ;  /* 0x0000001fff057819 */ /* 0x000fe20000011410 */
[----:B------:R-:W-:Y:S01]  /*1520*/  UIMAD UR9, UR11, UR17, UR15 ;  /* 0x000000110b0972a4 */ /* 0x000fe2000f8e020f */
[----:B------:R-:W-:Y:S01]  /*1530*/  IADD3 R238, R229, 0x100, RZ ;  /* 0x00000100e5ee7810 */ /* 0x000fe20007ffe0ff */
[----:B------:R-:W-:Y:S01]  /*1540*/  IMAD.IADD R227, R20, 0x1, -R227 ;  /* 0x0000000114e37824 */ /* 0x000fe200078e0ae3 */
[----:B------:R-:W-:Y:S01]  /*1550*/  LEA.HI R5, R5, R16, RZ, 0x3 ;  /* 0x0000001005057211 */ /* 0x000fe200078f18ff */
[----:B------:R-:W-:Y:S01]  /*1560*/  IMAD R9, R231, c[0x0][0x20c], R9 ;  /* 0x00008300e7097a24 */ /* 0x000fe200078e0209 */
[----:B------:R-:W-:-:S02]  /*1570*/  UIADD3 UR9, UR49, UR9, URZ ;  /* 0x0000000931097290 */ /* 0x000fc4000fffe03f */
[----:B------:R-:W-:-:S04]  /*1580*/  UIADD3 UR15, UR6, -0x1, URZ ;  /* 0xffffffff060f7890 */ /* 0x000fc8000fffe03f */
[----:B------:R-:W-:Y:S01]  /*1590*/  UISETP.GT.AND UP3, UPT, UR15, UR5, UPT ;  /* 0x000000050f00728c */ /* 0x000fe2000bf64270 */
[----:B----4-:R-:W-:Y:S01]  /*15a0*/  SHF.R.S32.HI R8, RZ, 0x1f, R230 ;  /* 0x0000001fff087819 */ /* 0x010fe200000114e6 */
[----:B------:R-:W-:-:S04]  /*15b0*/  IMAD.WIDE.U32 R10, R230, c[0x0][0x1f0], R10 ;  /* 0x00007c00e60a7a25 */ /* 0x000fc800078e000a */
[----:B------:R-:W-:Y:S01]  /*15c0*/  IMAD R0, R8, c[0x0][0x1f0], RZ ;  /* 0x00007c0008007a24 */ /* 0x000fe200078e02ff */
[----:B------:R-:W-:Y:S01]  /*15d0*/  IADD3 R10, P1, R10, UR50, RZ ;  /* 0x000000320a0a7c10 */ /* 0x000fe2000ff3e0ff */
[----:B------:R-:W-:Y:S02]  /*15e0*/  IMAD R8, R8, c[0x0][0x218], RZ ;  /* 0x0000860008087a24 */ /* 0x000fe400078e02ff */
[----:B------:R-:W-:Y:S01]  /*15f0*/  IMAD R0, R230, c[0x0][0x1f4], R0 ;  /* 0x00007d00e6007a24 */ /* 0x000fe200078e0200 */
[----:B------:R-:W-:-:S04]  /*1600*/  LEA R6, P0, R10, c[0x0][0x1c8], 0x1 ;  /* 0x000072000a067a11 */ /* 0x000fc800078008ff */
[----:B------:R-:W-:Y:S01]  /*1610*/  IADD3.X R0, R11, UR8, R0, P1, !PT ;  /* 0x000000080b007c10 */ /* 0x000fe20008ffe400 */
[----:B------:R-:W1:Y:S01]  /*1620*/  SHFL.IDX PT, R12, R6, RZ, 0x181f ;  /* 0x00181fff060c7589 */ /* 0x000e6200000e0000 */
[----:B------:R-:W-:Y:S02]  /*1630*/  ISETP.GE.AND P1, PT, R2, 0x1, PT ;  /* 0x000000010200780c */ /* 0x000fe40003f26270 */
[----:B------:R-:W-:Y:S01]  /*1640*/  LEA.HI.X R10, R10, c[0x0][0x1cc], R0, 0x1, P0 ;  /* 0x000073000a0a7a11 */ /* 0x000fe200000f0c00 */
[----:B------:R-:W-:Y:S04]  /*1650*/  SHFL.IDX PT, R18, R6, 0x1, 0x181f ;  /* 0x00381f0006127f89 */ /* 0x000fe800000e0000 */
[----:B------:R-:W3:Y:S04]  /*1660*/  SHFL.IDX PT, R0, R10, RZ, 0x181f ;  /* 0x00181fff0a007589 */ /* 0x000ee800000e0000 */
[----:B------:R-:W4:Y:S04]  /*1670*/  SHFL.IDX PT, R17, R10, 0x1, 0x181f ;  /* 0x00381f000a117f89 */ /* 0x000f2800000e0000 */
[----:B--2---:R-:W2:Y:S04]  /*1680*/  SHFL.IDX PT, R14, R6, 0x2, 0x181f ;  /* 0x00581f00060e7f89 */ /* 0x004ea800000e0000 */
[----:B------:R-:W2:Y:S01]  /*1690*/  SHFL.IDX PT, R15, R10, 0x2, 0x181f ;  /* 0x00581f000a0f7f89 */ /* 0x000ea200000e0000 */
[----:B-1----:R-:W-:-:S03]  /*16a0*/  @P1 LEA R12, P0, R235, R12, 0x1 ;  /* 0x0000000ceb0c1211 */ /* 0x002fc600078008ff */
[----:B------:R-:W-:Y:S01]  /*16b0*/  SHFL.IDX PT, R11, R10, 0x4, 0x181f ;  /* 0x00981f000a0b7f89 */ /* 0x000fe200000e0000 */
[C---:B---3--:R-:W-:Y:S02]  /*16c0*/  @P1 LEA.HI.X R13, R235.reuse, R0, R234, 0x1, P0 ;  /* 0x00000000eb0d1211 */ /* 0x048fe400000f0cea */
[----:B------:R-:W-:Y:S01]  /*16d0*/  ISETP.GE.AND P0, PT, R2, 0x11, PT ;  /* 0x000000110200780c */ /* 0x000fe20003f06270 */
[----:B------:R-:W1:Y:S04]  /*16e0*/  SHFL.IDX PT, R0, R6, 0x4, 0x181f ;  /* 0x00981f0006007f89 */ /* 0x000e6800000e0000 */
[----:B------:R3:W-:Y:S08]  /*16f0*/  @P1 LDGSTS.E.BYPASS.LTC128B.128 [R229+0x3100], [R12.64], !P3 ;  /* 0x031000000ce51fae */ /* 0x0007f0000d901d74 */
[----:B------:R-:W-:-:S04]  /*1700*/  @P0 LEA R18, P1, R235, R18, 0x1 ;  /* 0x00000012eb120211 */ /* 0x000fc800078208ff */
[C-C-:B----4-:R-:W-:Y:S02]  /*1710*/  @P0 LEA.HI.X R19, R235.reuse, R17, R234.reuse, 0x1, P1 ;  /* 0x00000011eb130211 */ /* 0x150fe400008f0cea */
[----:B--2---:R-:W-:Y:S02]  /*1720*/  @P6 LEA R14, P1, R235, R14, 0x1 ;  /* 0x0000000eeb0e6211 */ /* 0x004fe400078208ff */
[----:B------:R-:W-:Y:S01]  /*1730*/  LOP3.LUT R17, R5, 0xfffffff8, RZ, 0xc0, !PT ;  /* 0xfffffff805117812 */ /* 0x000fe200078ec0ff */
[----:B------:R2:W-:Y:S01]  /*1740*/  @P0 LDGSTS.E.BYPASS.LTC128B.128 [R229+0x3900], [R18.64], !P3 ;  /* 0x0390000012e50fae */ /* 0x0005e2000d901d74 */
[--C-:B------:R-:W-:Y:S01]  /*1750*/  @P6 LEA.HI.X R15, R235, R15, R234.reuse, 0x1, P1 ;  /* 0x0000000feb0f6211 */ /* 0x100fe200008f0cea */
[----:B------:R-:W-:Y:S01]  /*1760*/  IMAD.SHL.U32 R5, R5, 0x40, RZ ;  /* 0x0000004005057824 */ /* 0x000fe200078e00ff */
[C---:B-1----:R-:W-:Y:S01]  /*1770*/  @P4 LEA R20, P1, R235.reuse, R0, 0x1 ;  /* 0x00000000eb144211 */ /* 0x042fe200078208ff */
[----:B------:R-:W-:Y:S02]  /*1780*/  IMAD.IADD R0, R16, 0x1, -R17 ;  /* 0x0000000110007824 */ /* 0x000fe400078e0a11 */
[----:B------:R1:W-:Y:S01]  /*1790*/  @P6 LDGSTS.E.BYPASS.LTC128B.128 [R229+0x4100], [R14.64], !P3 ;  /* 0x041000000ee56fae */ /* 0x0003e2000d901d74 */
[----:B------:R-:W-:Y:S01]  /*17a0*/  @P4 LEA.HI.X R21, R235, R11, R234, 0x1, P1 ;  /* 0x0000000beb154211 */ /* 0x000fe200008f0cea */
[----:B------:R-:W-:Y:S01]  /*17b0*/  IMAD.SHL.U32 R11, R227, 0x8, RZ ;  /* 0x00000008e30b7824 */ /* 0x000fe200078e00ff */
[----:B------:R-:W-:Y:S01]  /*17c0*/  LOP3.LUT R5, R5, 0xfffffe00, RZ, 0xc0, !PT ;  /* 0xfffffe0005057812 */ /* 0x000fe200078ec0ff */
[----:B---3--:R-:W2:Y:S04]  /*17d0*/  SHFL.IDX PT, R13, R6, 0x3, 0x181f ;  /* 0x00781f00060d7f89 */ /* 0x008ea800000e0000 */
[----:B------:R-:W3:Y:S04]  /*17e0*/  SHFL.IDX PT, R12, R10, 0x3, 0x181f ;  /* 0x00781f000a0c7f89 */ /* 0x000ee800000e0000 */
[----:B------:R-:W4:Y:S04]  /*17f0*/  SHFL.IDX PT, R6, R6, 0x5, 0x181f ;  /* 0x00b81f0006067f89 */ /* 0x000f2800000e0000 */
[----:B------:R-:W1:Y:S01]  /*1800*/  SHFL.IDX PT, R10, R10, 0x5, 0x181f ;  /* 0x00b81f000a0a7f89 */ /* 0x000e6200000e0000 */
[----:B--2---:R-:W-:-:S04]  /*1810*/  @P5 LEA R18, P0, R235, R13, 0x1 ;  /* 0x0000000deb125211 */ /* 0x004fc800078008ff */
[C---:B---3--:R-:W-:Y:S02]  /*1820*/  @P5 LEA.HI.X R19, R235.reuse, R12, R234, 0x1, P0 ;  /* 0x0000000ceb135211 */ /* 0x048fe400000f0cea */
[----:B----4-:R-:W-:-:S03]  /*1830*/  @P2 LEA R12, P0, R235, R6, 0x1 ;  /* 0x00000006eb0c2211 */ /* 0x010fc600078008ff */
[----:B------:R2:W-:Y:S01]  /*1840*/  @P5 LDGSTS.E.BYPASS.LTC128B.128 [R229+0x4900], [R18.64], !P3 ;  /* 0x0490000012e55fae */ /* 0x0005e2000d901d74 */
[----:B------:R-:W-:Y:S02]  /*1850*/  SHF.R.S32.HI R6, RZ, 0x5, R168 ;  /* 0x00000005ff067819 */ /* 0x000fe400000114a8 */
[C-C-:B-1----:R-:W-:Y:S01]  /*1860*/  @P2 LEA.HI.X R13, R235.reuse, R10, R234.reuse, 0x1, P0 ;  /* 0x0000000aeb0d2211 */ /* 0x142fe200000f0cea */
[----:B------:R-:W-:Y:S01]  /*1870*/  IMAD.SHL.U32 R10, R4, 0x40, RZ ;  /* 0x00000040040a7824 */ /* 0x000fe200078e00ff */
[----:B------:R1:W-:Y:S01]  /*1880*/  @P4 LDGSTS.E.BYPASS.LTC128B.128 [R229+0x5100], [R20.64], !P3 ;  /* 0x0510000014e54fae */ /* 0x0003e2000d901d74 */
[----:B------:R-:W-:Y:S01]  /*1890*/  IMAD R228, R6, 0x400, R5 ;  /* 0x0000040006e47824 */ /* 0x000fe200078e0205 */
[----:B------:R-:W-:Y:S02]  /*18a0*/  SHF.L.U64.HI R234, R235, 0x1, R234 ;  /* 0x00000001ebea7819 */ /* 0x000fe400000102ea */
[----:B------:R3:W-:Y:S01]  /*18b0*/  @P2 LDGSTS.E.BYPASS.LTC128B.128 [R229+0x5900], [R12.64], !P3 ;  /* 0x059000000ce52fae */ /* 0x0007e2000d901d74 */
[----:B------:R-:W-:-:S03]  /*18c0*/  LOP3.LUT R10, R10, 0x1c0, RZ, 0xc0, !PT ;  /* 0x000001c00a0a7812 */ /* 0x000fc600078ec0ff */
[----:B------:R-:W0:Y:S01]  /*18d0*/  LDGDEPBAR ;  /* 0x00000000000079af */ /* 0x000e220000000000 */
[----:B------:R-:W-:Y:S02]  /*18e0*/  LOP3.LUT R3, R10, 0x8, R3, 0xf8, !PT ;  /* 0x000000080a037812 */ /* 0x000fe400078ef803 */
[----:B------:R-:W-:-:S04]  /*18f0*/  SHF.R.U32.HI R10, RZ, 0x3, R10 ;  /* 0x00000003ff0a7819 */ /* 0x000fc8000001160a */
[----:B------:R-:W-:-:S05]  /*1900*/  LOP3.LUT R10, R3, R10, RZ, 0x3c, !PT ;  /* 0x0000000a030a7212 */ /* 0x000fca00078e3cff */
[----:B------:R-:W-:-:S04]  /*1910*/  IMAD R227, R227, 0x200, R10 ;  /* 0x00000200e3e37824 */ /* 0x000fc800078e020a */
[----:B------:R-:W-:-:S05]  /*1920*/  IMAD.SHL.U32 R227, R227, 0x2, RZ ;  /* 0x00000002e3e37824 */ /* 0x000fca00078e00ff */
[----:B------:R-:W-:Y:S01]  /*1930*/  IADD3 R226, R227, 0x3120, RZ ;  /* 0x00003120e3e27810 */ /* 0x000fe20007ffe0ff */
[----:B---3--:R-:W-:Y:S01]  /*1940*/  IMAD.SHL.U32 R12, R0, 0x40, RZ ;  /* 0x00000040000c7824 */ /* 0x008fe200078e00ff */
[----:B------:R-:W-:-:S04]  /*1950*/  DEPBAR.LE SB0, 0x1 ;  /* 0x000080400000791a */ /* 0x000fc80000000000 */
[----:B------:R-:W-:Y:S01]  /*1960*/  LOP3.LUT R12, R12, 0x1c0, RZ, 0xc0, !PT ;  /* 0x000001c00c0c7812 */ /* 0x000fe200078ec0ff */
[----:B------:R-:W-:-:S04]  /*1970*/  DEPBAR.LE SB0, 0x0 ;  /* 0x000080000000791a */ /* 0x000fc80000000000 */
[----:B------:R-:W-:Y:S01]  /*1980*/  LOP3.LUT R11, R12, 0x8, R11, 0xf8, !PT ;  /* 0x000000080c0b7812 */ /* 0x000fe200078ef80b */
[----:B------:R-:W-:Y:S01]  /*1990*/  BAR.SYNC.DEFER_BLOCKING 0x0 ;  /* 0x0000000000007b1d */ /* 0x000fe20000010000 */
[----:B------:R-:W-:-:S04]  /*19a0*/  SHF.R.U32.HI R12, RZ, 0x3, R12 ;  /* 0x00000003ff0c7819 */ /* 0x000fc8000001160c */
[----:B------:R-:W-:Y:S01]  /*19b0*/  LOP3.LUT R3, R11, R12, RZ, 0x3c, !PT ;  /* 0x0000000c0b037212 */ /* 0x000fe200078e3cff */
[----:B------:R-:W-:Y:S01]  /*19c0*/  IMAD.WIDE.U32 R10, R231, c[0x0][0x208], RZ ;  /* 0x00008200e70a7a25 */ /* 0x000fe200078e00ff */
[----:B------:R-:W-:-:S03]  /*19d0*/  IADD3 R12, R227, 0x3100, RZ ;  /* 0x00003100e30c7810 */ /* 0x000fc60007ffe0ff */
[----:B------:R-:W-:Y:S02]  /*19e0*/  IMAD.IADD R11, R11, 0x1, R9 ;  /* 0x000000010b0b7824 */ /* 0x000fe400078e0209 */
[C---:B------:R-:W-:Y:S02]  /*19f0*/  IMAD R9, R230.reuse, c[0x0][0x21c], R8 ;  /* 0x00008700e6097a24 */ /* 0x040fe400078e0208 */
[----:B------:R-:W-:-:S04]  /*1a00*/  IMAD.WIDE.U32 R24, R230, c[0x0][0x218], R10 ;  /* 0x00008600e6187a25 */ /* 0x000fc800078e000a */
[----:B------:R-:W-:Y:S01]  /*1a10*/  IMAD.IADD R228, R3, 0x1, R228 ;  /* 0x0000000103e47824 */ /* 0x000fe200078e02e4 */
[----:B------:R-:W-:-:S03]  /*1a20*/  IADD3 R8, P0, R24, UR48, RZ ;  /* 0x0000003018087c10 */ /* 0x000fc6000ff1e0ff */
[----:B------:R-:W-:Y:S01]  /*1a30*/  IMAD.SHL.U32 R228, R228, 0x2, RZ ;  /* 0x00000002e4e47824 */ /* 0x000fe200078e00ff */
[----:B------:R-:W-:Y:S01]  /*1a40*/  IADD3.X R24, R25, UR9, R9, P0, !PT ;  /* 0x0000000919187c10 */ /* 0x000fe200087fe409 */
[----:B------:R-:W-:Y:S01]  /*1a50*/  LDSM.16.M88.4 R124, [R227+0x3100] ;  /* 0x00310000e37c783b */ /* 0x000fe20000000200 */
[----:B------:R-:W-:-:S03]  /*1a60*/  LEA R25, P0, R8, c[0x0][0x1f8], 0x1 ;  /* 0x00007e0008197a11 */ /* 0x000fc600078008ff */
[----:B------:R-:W-:Y:S01]  /*1a70*/  LDSM.16.M88.4 R80, [R228+0x6100] ;  /* 0x00610000e450783b */ /* 0x000fe20000000200 */
[----:B------:R-:W-:Y:S02]  /*1a80*/  LEA.HI.X R24, R8, c[0x0][0x1fc], R24, 0x1, P0 ;  /* 0x00007f0008187a11 */ /* 0x000fe400000f0c18 */
[----:B------:R-:W-:Y:S01]  /*1a90*/  LOP3.LUT P0, RZ, R4, 0x2, RZ, 0xc0, !PT ;  /* 0x0000000204ff7812 */ /* 0x000fe2000780c0ff */
[----:B------:R-:W3:Y:S03]  /*1aa0*/  SHFL.IDX PT, R32, R25, 0x1, 0x181f ;  /* 0x00381f0019207f89 */ /* 0x000ee600000e0000 */
[----:B------:R-:W-:Y:S01]  /*1ab0*/  R2P PR, R0, 0x6 ;  /* 0x0000000600007804 */ /* 0x000fe20000000000 */
[----:B------:R-:W4:Y:S01]  /*1ac0*/  SHFL.IDX PT, R8, R25, RZ, 0x181f ;  /* 0x00181fff19087589 */ /* 0x000f2200000e0000 */
[----:B------:R-:W-:Y:S01]  /*1ad0*/  IMAD.MOV.U32 R0, RZ, RZ, 0x10 ;  /* 0x00000010ff007424 */ /* 0x000fe200078e00ff */
[C---:B------:R-:W-:Y:S01]  /*1ae0*/  ISETP.GE.AND P4, PT, R235.reuse, c[0x0][0x1d4], PT ;  /* 0x00007500eb007a0c */ /* 0x040fe20003f86270 */
[----:B------:R-:W-:Y:S01]  /*1af0*/  IMAD.SHL.U32 R235, R235, 0x2, RZ ;  /* 0x00000002ebeb7824 */ /* 0x000fe200078e00ff */
[----:B------:R-:W1:Y:S02]  /*1b00*/  SHFL.IDX PT, R26, R24, 0x1, 0x181f ;  /* 0x00381f00181a7f89 */ /* 0x000e6400000e0000 */
[----:B------:R-:W-:-:S02]  /*1b10*/  SEL R0, R0, 0xfffffff0, !P1 ;  /* 0xfffffff000007807 */ /* 0x000fc40004800000 */
[----:B------:R-:W2:Y:S01]  /*1b20*/  SHFL.IDX PT, R9, R24, RZ, 0x181f ;  /* 0x00181fff18097589 */ /* 0x000ea200000e0000 */
[----:B------:R-:W-:Y:S02]  /*1b30*/  @P0 IADD3 R226, R12, -0x20, RZ ;  /* 0xffffffe00ce20810 */ /* 0x000fe40007ffe0ff */
[C---:B------:R-:W-:Y:S01]  /*1b40*/  ISETP.LT.OR P0, PT, R2.reuse, 0x1, P4 ;  /* 0x000000010200780c */ /* 0x040fe20002701670 */
[----:B------:R-:W2:Y:S01]  /*1b50*/  SHFL.IDX PT, R30, R25, 0x2, 0x181f ;  /* 0x00581f00191e7f89 */ /* 0x000ea200000e0000 */
[----:B------:R-:W-:Y:S01]  /*1b60*/  ISETP.LT.OR P6, PT, R2, 0x11, P4 ;  /* 0x000000110200780c */ /* 0x000fe200027c1670 */
[----:B------:R-:W-:Y:S01]  /*1b70*/  IMAD R224, R0, 0x2, R228 ;  /* 0x0000000200e07824 */ /* 0x000fe200078e02e4 */
[C---:B------:R-:W-:Y:S01]  /*1b80*/  IADD3 R217, R226.reuse, 0x800, RZ ;  /* 0x00000800e2d97810 */ /* 0x040fe20007ffe0ff */
[----:B------:R-:W2:Y:S01]  /*1b90*/  SHFL.IDX PT, R28, R25, 0x3, 0x181f ;  /* 0x00781f00191c7f89 */ /* 0x000ea200000e0000 */
[C---:B------:R-:W-:Y:S02]  /*1ba0*/  IADD3 R216, R226.reuse, 0x1000, RZ ;  /* 0x00001000e2d87810 */ /* 0x040fe40007ffe0ff */
[----:B------:R-:W-:Y:S01]  /*1bb0*/  IADD3 R215, R226, 0x1800, RZ ;  /* 0x00001800e2d77810 */ /* 0x000fe20007ffe0ff */
[----:B------:R-:W2:Y:S01]  /*1bc0*/  SHFL.IDX PT, R11, R24, 0x2, 0x181f ;  /* 0x00581f00180b7f89 */ /* 0x000ea200000e0000 */
[----:B---3--:R-:W-:-:S02]  /*1bd0*/  IADD3 R32, P1, R32, R235, RZ ;  /* 0x000000eb20207210 */ /* 0x008fc40007f3e0ff */
[----:B------:R-:W-:Y:S01]  /*1be0*/  IADD3 R214, R226, 0x2000, RZ ;  /* 0x00002000e2d67810 */ /* 0x000fe20007ffe0ff */
[----:B------:R-:W3:Y:S01]  /*1bf0*/  LDSM.16.M88.4 R84, [R228+0x8100] ;  /* 0x00810000e454783b */ /* 0x000ee20000000200 */
[----:B----4-:R-:W-:Y:S02]  /*1c00*/  IADD3 R8, P5, R8, R235, RZ ;  /* 0x000000eb08087210 */ /* 0x010fe40007fbe0ff */
[----:B------:R-:W-:Y:S01]  /*1c10*/  IADD3 R213, R226, 0x2800, RZ ;  /* 0x00002800e2d57810 */ /* 0x000fe20007ffe0ff */
[----:B------:R-:W-:Y:S01]  /*1c20*/  LDSM.16.M88.4 R116, [R227+0x3900] ;  /* 0x00390000e374783b */ /* 0x000fe20000000200 */
[----:B-1----:R-:W-:-:S03]  /*1c30*/  IMAD.X R33, R26, 0x1, R234, P1 ;  /* 0x000000011a217824 */ /* 0x002fc600008e06ea */
[----:B------:R-:W-:Y:S01]  /*1c40*/  LDSM.16.M88.4 R108, [R227+0x4100] ;  /* 0x00410000e36c783b */ /* 0x000fe20000000200 */
[----:B--2---:R-:W-:Y:S01]  /*1c50*/  IMAD.X R9, R9, 0x1, R234, P5 ;  /* 0x0000000109097824 */ /* 0x004fe200028e06ea */
[----:B------:R-:W-:Y:S02]  /*1c60*/  HMMA.16816.F32 R128, R80, R124, RZ ;  /* 0x0000007c5080723c */ /* 0x000fe400000018ff */
[----:B------:R-:W-:Y:S01]  /*1c70*/  LDSM.16.M88.4 R100, [R227+0x4900] ;  /* 0x00490000e364783b */ /* 0x000fe20000000200 */
[----:B------:R-:W-:-:S03]  /*1c80*/  IADD3 R30, P5, R30, R235, RZ ;  /* 0x000000eb1e1e7210 */ /* 0x000fc60007fbe0ff */
[----:B------:R-:W-:Y:S01]  /*1c90*/  LDSM.16.M88.4 R92, [R227+0x5100] ;  /* 0x00510000e35c783b */ /* 0x000fe20000000200 */
[----:B------:R-:W-:-:S03]  /*1ca0*/  IADD3 R28, P1, R28, R235, RZ ;  /* 0x000000eb1c1c7210 */ /* 0x000fc60007f3e0ff */
[----:B------:R-:W1:Y:S01]  /*1cb0*/  SHFL.IDX PT, R10, R24, 0x3, 0x181f ;  /* 0x00781f00180a7f89 */ /* 0x000e6200000e0000 */
[--C-:B------:R-:W-:Y:S01]  /*1cc0*/  IMAD.X R31, R11, 0x1, R234.reuse, P5 ;  /* 0x000000010b1f7824 */ /* 0x100fe200028e06ea */
[----:B------:R-:W-:Y:S02]  /*1cd0*/  ISETP.LT.OR P5, PT, R2, 0x21, P4 ;  /* 0x000000210200780c */ /* 0x000fe400027a1670 */
[----:B------:R-:W-:Y:S04]  /*1ce0*/  LDSM.16.M88.4 R164, [R227+0x5900] ;  /* 0x00590000e3a4783b */ /* 0x000fe80000000200 */
[----:B------:R-:W2:Y:S04]  /*1cf0*/  SHFL.IDX PT, R26, R25, 0x4, 0x181f ;  /* 0x00981f00191a7f89 */ /* 0x000ea800000e0000 */
[----:B------:R-:W-:Y:S04]  /*1d00*/  SHFL.IDX PT, R25, R25, 0x5, 0x181f ;  /* 0x00b81f0019197f89 */ /* 0x000fe800000e0000 */
[----:B------:R-:W4:Y:S04]  /*1d10*/  SHFL.IDX PT, R27, R24, 0x4, 0x181f ;  /* 0x00981f00181b7f89 */ /* 0x000f2800000e0000 */
[----:B------:R-:W2:Y:S01]  /*1d20*/  SHFL.IDX PT, R24, R24, 0x5, 0x181f ;  /* 0x00b81f0018187f89 */ /* 0x000ea200000e0000 */
[C---:B---3--:R-:W-:Y:S01]  /*1d30*/  HMMA.16816.F32 R76, R84.reuse, R124, RZ ;  /* 0x0000007c544c723c */ /* 0x048fe200000018ff */
[----:B-1----:R-:W-:Y:S01]  /*1d40*/  IMAD.X R29, R10, 0x1, R234, P1 ;  /* 0x000000010a1d7824 */ /* 0x002fe200008e06ea */
[----:B------:R-:W-:Y:S01]  /*1d50*/  ISETP.LT.OR P1, PT, R2, 0x31, P4 ;  /* 0x000000310200780c */ /* 0x000fe20002721670 */
[----:B------:R-:W-:Y:S05]  /*1d60*/  LDSM.16.M88.4 R152, [R226] ;  /* 0x00000000e298783b */ /* 0x000fea0000000200 */
[----:B------:R-:W-:Y:S01]  /*1d70*/  HMMA.16816.F32 R72, R84, R126, RZ ;  /* 0x0000007e5448723c */ /* 0x000fe200000018ff */
[----:B------:R-:W-:Y:S04]  /*1d80*/  LDSM.16.M88.4 R148, [R226+0x800] ;  /* 0x00080000e294783b */ /* 0x000fe80000000200 */
[----:B------:R-:W-:Y:S03]  /*1d90*/  LDSM.16.M88.4 R144, [R226+0x1000] ;  /* 0x00100000e290783b */ /* 0x000fe60000000200 */
[-C--:B------:R-:W-:Y:S01]  /*1da0*/  HMMA.16816.F32 R120, R80, R116.reuse, RZ ;  /* 0x000000745078723c */ /* 0x080fe200000018ff */
[----:B------:R-:W-:Y:S04]  /*1db0*/  LDSM.16.M88.4 R140, [R226+0x1800] ;  /* 0x00180000e28c783b */ /* 0x000fe80000000200 */
[----:B------:R-:W-:Y:S03]  /*1dc0*/  LDSM.16.M88.4 R136, [R226+0x2000] ;  /* 0x00200000e288783b */ /* 0x000fe60000000200 */
[C---:B------:R-:W-:Y:S01]  /*1dd0*/  HMMA.16816.F32 R68, R84.reuse, R116, RZ ;  /* 0x000000745444723c */ /* 0x040fe200000018ff */
[----:B------:R-:W-:Y:S04]  /*1de0*/  LDSM.16.M88.4 R132, [R226+0x2800] ;  /* 0x00280000e284783b */ /* 0x000fe80000000200 */
[----:B------:R-:W-:Y:S03]  /*1df0*/  LDSM.16.M88.4 R160, [R224+0x6100] ;  /* 0x00610000e0a0783b */ /* 0x000fe60000000200 */
[----:B------:R-:W-:Y:S01]  /*1e00*/  HMMA.16816.F32 R20, R84, R118, RZ ;  /* 0x000000765414723c */ /* 0x000fe200000018ff */
[----:B------:R-:W1:Y:S04]  /*1e10*/  LDSM.16.M88.4 R156, [R224+0x8100] ;  /* 0x00810000e09c783b */ /* 0x000e680000000200 */
[----:B------:R-:W-:Y:S01]  /*1e20*/  @!PT LDS RZ, [RZ] ;  /* 0x00000000fffff984 */ /* 0x000fe20000000800 */
[----:B------:R-:W-:Y:S01]  /*1e30*/  @!PT LDS RZ, [RZ] ;  /* 0x00000000fffff984 */ /* 0x000fe20000000800 */
[----:B------:R-:W-:Y:S01]  /*1e40*/  @!PT LDS RZ, [RZ] ;  /* 0x00000000fffff984 */ /* 0x000fe20000000800 */
[----:B------:R3:W-:Y:S01]  /*1e50*/  LDGSTS.E.BYPASS.LTC128B.128 [R229+0x100], [R8.64], !P0 ;  /* 0x0010000008e57fae */ /* 0x0007e2000c101d74 */
[----:B------:R-:W-:Y:S01]  /*1e60*/  LOP3.LUT P0, RZ, R4, 0x4, RZ, 0xc0, !PT ;  /* 0x0000000404ff7812 */ /* 0x000fe2000780c0ff */
[----:B------:R-:W-:Y:S01]  /*1e70*/  IMAD.MOV.U32 R4, RZ, RZ, 0x20 ;  /* 0x00000020ff047424 */ /* 0x000fe200078e00ff */
[----:B------:R-:W-:Y:S01]  /*1e80*/  HMMA.16816.F32 R112, R80, R108, RZ ;  /* 0x0000006c5070723c */ /* 0x000fe200000018ff */
[----:B------:R1:W-:Y:S01]  /*1e90*/  LDGSTS.E.BYPASS.LTC128B.128 [R229+0x900], [R32.64], !P6 ;  /* 0x0090000020e57fae */ /* 0x0003e2000f101d74 */
[----:B------:R-:W-:-:S02]  /*1ea0*/  ISETP.LT.OR P6, PT, R2, 0x41, P4 ;  /* 0x000000410200780c */ /* 0x000fc400027c1670 */
[----:B------:R-:W-:Y:S01]  /*1eb0*/  ISETP.LT.OR P4, PT, R2, 0x51, P4 ;  /* 0x000000510200780c */ /* 0x000fe20002781670 */
[----:B------:R-:W-:Y:S01]  /*1ec0*/  IMAD.MOV.U32 R2, RZ, RZ, 0x40 ;  /* 0x00000040ff027424 */ /* 0x000fe200078e00ff */
[----:B------:R1:W-:Y:S01]  /*1ed0*/  LDGSTS.E.BYPASS.LTC128B.128 [R229+0x1100], [R30.64], !P5 ;  /* 0x011000001ee57fae */ /* 0x0003e2000e901d74 */
[----:B--2---:R-:W-:Y:S01]  /*1ee0*/  IADD3 R26, P5, R26, R235, RZ ;  /* 0x000000eb1a1a7210 */ /* 0x004fe20007fbe0ff */
[----:B------:R-:W-:Y:S01]  /*1ef0*/  HMMA.16816.F32 R64, R84, R108, RZ ;  /* 0x0000006c5440723c */ /* 0x000fe200000018ff */
[----:B------:R-:W-:Y:S01]  /*1f00*/  SEL R4, R4, 0xffffffe0, !P2 ;  /* 0xffffffe004047807 */ /* 0x000fe20005000000 */
[----:B------:R2:W-:Y:S01]  /*1f10*/  LDGSTS.E.BYPASS.LTC128B.128 [R229+0x1900], [R28.64], !P1 ;  /* 0x019000001ce57fae */ /* 0x0005e2000c901d74 */
[----:B------:R-:W-:Y:S01]  /*1f20*/  SEL R2, R2, 0xffffffc0, !P0 ;  /* 0xffffffc002027807 */ /* 0x000fe20004000000 */
[----:B----4-:R-:W-:Y:S01]  /*1f30*/  IMAD.X R27, R27, 0x1, R234, P5 ;  /* 0x000000011b1b7824 */ /* 0x010fe200028e06ea */
[----:B------:R-:W-:Y:S01]  /*1f40*/  PLOP3.LUT P0, PT, PT, PT, UP3, 0x80, 0x0 ;  /* 0x000000000000781c */ /* 0x000fe20003f0f038 */
[----:B------:R-:W-:-:S02]  /*1f50*/  IMAD R223, R4, 0x2, R228 ;  /* 0x0000000204df7824 */ /* 0x000fc400078e02e4 */
[----:B------:R-:W-:Y:S01]  /*1f60*/  HMMA.16816.F32 R16, R84, R110, RZ ;  /* 0x0000006e5410723c */ /* 0x000fe200000018ff */
[----:B------:R-:W-:Y:S01]  /*1f70*/  IMAD.IADD R222, R227, 0x1, R2 ;  /* 0x00000001e3de7824 */ /* 0x000fe200078e0202 */
[----:B------:R4:W-:Y:S01]  /*1f80*/  LDGSTS.E.BYPASS.LTC128B.128 [R229+0x2100], [R26.64], !P6 ;  /* 0x021000001ae57fae */ /* 0x0009e2000f101d74 */
[----:B------:R-:W-:Y:S02]  /*1f90*/  IMAD R221, R0, 0x2, R223 ;  /* 0x0000000200dd7824 */ /* 0x000fe400078e02df */
[----:B------:R-:W-:-:S03]  /*1fa0*/  IMAD.IADD R212, R2, 0x1, R226 ;  /* 0x0000000102d47824 */ /* 0x000fc600078e02e2 */
[-C--:B------:R-:W-:Y:S08]  /*1fb0*/  HMMA.16816.F32 R104, R80, R100.reuse, RZ ;  /* 0x000000645068723c */ /* 0x080ff000000018ff */
[----:B------:R-:W-:Y:S01]  /*1fc0*/  HMMA.16816.F32 R60, R84, R100, RZ ;  /* 0x00000064543c723c */ /* 0x000fe200000018ff */
[----:B--2---:R-:W-:-:S07]  /*1fd0*/  IADD3 R28, P1, R25, R235, RZ ;  /* 0x000000eb191c7210 */ /* 0x004fce0007f3e0ff */
[----:B------:R-:W-:Y:S01]  /*1fe0*/  HMMA.16816.F32 R12, R84, R102, RZ ;  /* 0x00000066540c723c */ /* 0x000fe200000018ff */
[----:B------:R-:W-:-:S05]  /*1ff0*/  IMAD.X R29, R24, 0x1, R234, P1 ;  /* 0x00000001181d7824 */ /* 0x000fca00008e06ea */
[----:B------:R2:W-:Y:S02]  /*2000*/  LDGSTS.E.BYPASS.LTC128B.128 [R229+0x2900], [R28.64], !P4 ;  /* 0x029000001ce57fae */ /* 0x0005e4000e101d74 */
[-C--:B------:R-:W-:Y:S01]  /*2010*/  HMMA.16816.F32 R96, R80, R92.reuse, RZ ;  /* 0x0000005c5060723c */ /* 0x080fe200000018ff */
[----:B------:R-:W-:Y:S01]  /*2020*/  ISETP.GT.AND P4, PT, R232, 0x5f, PT ;  /* 0x0000005fe800780c */ /* 0x000fe20003f84270 */
[----:B------:R-:W-:Y:S04]  /*2030*/  LDSM.16.M88.4 R48, [R223+0x8100] ;  /* 0x00810000df30783b */ /* 0x000fe80000000200 */
[----:B------:R-:W2:Y:S02]  /*2040*/  LDSM.16.M88.4 R44, [R222+0x3100] ;  /* 0x00310000de2c783b */ /* 0x000ea40000000200 */
[C---:B------:R-:W-:Y:S02]  /*2050*/  HMMA.16816.F32 R56, R84.reuse, R92, RZ ;  /* 0x0000005c5438723c */ /* 0x040fe400000018ff */
[----:B------:R-:W2:Y:S04]  /*2060*/  LDSM.16.M88.4 R40, [R222+0x3900] ;  /* 0x00390000de28783b */ /* 0x000ea80000000200 */
[----:B------:R-:W2:Y:S02]  /*2070*/  LDSM.16.M88.4 R36, [R222+0x4100] ;  /* 0x00410000de24783b */ /* 0x000ea40000000200 */
[----:B---3--:R-:W-:Y:S02]  /*2080*/  HMMA.16816.F32 R8, R84, R94, RZ ;  /* 0x0000005e5408723c */ /* 0x008fe400000018ff */
[----:B-1----:R-:W1:Y:S04]  /*2090*/  LDSM.16.M88.4 R32, [R222+0x4900] ;  /* 0x00490000de20783b */ /* 0x002e680000000200 */
[----:B----4-:R-:W-:Y:S02]  /*20a0*/  LDSM.16.M88.4 R24, [R222+0x5900] ;  /* 0x00590000de18783b */ /* 0x010fe40000000200 */
[C---:B------:R-:W-:Y:S02]  /*20b0*/  HMMA.16816.F32 R124, R80.reuse, R126, RZ ;  /* 0x0000007e507c723c */ /* 0x040fe400000018ff */
[----:B--2---:R-:W2:Y:S04]  /*20c0*/  LDSM.16.M88.4 R28, [R222+0x5100] ;  /* 0x00510000de1c783b */ /* 0x004ea80000000200 */
[----:B------:R-:W0:Y:S02]  /*20d0*/  LDGDEPBAR ;  /* 0x00000000000079af */ /* 0x000e240000000000 */
[C---:B------:R-:W-:Y:S08]  /*20e0*/  HMMA.16816.F32 R116, R80.reuse, R118, RZ ;  /* 0x000000765074723c */ /* 0x040ff000000018ff */
[C---:B------:R-:W-:Y:S08]  /*20f0*/  HMMA.16816.F32 R108, R80.reuse, R110, RZ ;  /* 0x0000006e506c723c */ /* 0x040ff000000018ff */
[C---:B------:R-:W-:Y:S08]  /*2100*/  HMMA.16816.F32 R100, R80.reuse, R102, RZ ;  /* 0x000000665064723c */ /* 0x040ff000000018ff */
[----:B------:R-:W-:Y:S08]  /*2110*/  HMMA.16816.F32 R92, R80, R94, RZ ;  /* 0x0000005e505c723c */ /* 0x000ff000000018ff */
[-C--:B------:R-:W-:Y:S08]  /*2120*/  HMMA.16816.F32 R52, R84, R164.reuse, RZ ;  /* 0x000000a45434723c */ /* 0x080ff000000018ff */
[----:B------:R-:W-:Y:S08]  /*2130*/  HMMA.16816.F32 R88, R80, R164, RZ ;  /* 0x000000a45058723c */ /* 0x000ff000000018ff */
[-C--:B------:R-:W-:Y:S08]  /*2140*/  HMMA.16816.F32 R84, R84, R166.reuse, RZ ;  /* 0x000000a65454723c */ /* 0x080ff000000018ff */
[----:B------:R-:W-:Y:S08]  /*2150*/  HMMA.16816.F32 R80, R80, R166, RZ ;  /* 0x000000a65050723c */ /* 0x000ff000000018ff */
        /* <DEDUP_REMOVED lines=13> */
[C---:B------:R-:W-:Y:S08]  /*2230*/  HMMA.16816.F32 R88, R160.reuse, R132, R88 ;  /* 0x00000084a058723c */ /* 0x040ff00000001858 */
[C---:B------:R-:W-:Y:S01]  /*2240*/  HMMA.16816.F32 R80, R160.reuse, R134, R80 ;  /* 0x00000086a050723c */ /* 0x040fe20000001850 */
[----:B------:R-:W3:Y:S07]  /*2250*/  LDSM.16.M88.4 R132, [R223+0x6100] ;  /* 0x00610000df84783b */ /* 0x000eee0000000200 */
[C---:B------:R-:W-:Y:S08]  /*2260*/  HMMA.16816.F32 R128, R160.reuse, R152, R128 ;  /* 0x00000098a080723c */ /* 0x040ff00000001880 */
[C---:B------:R-:W-:Y:S08]  /*2270*/  HMMA.16816.F32 R120, R160.reuse, R148, R120 ;  /* 0x00000094a078723c */ /* 0x040ff00000001878 */
[C---:B------:R-:W-:Y:S08]  /*2280*/  HMMA.16816.F32 R112, R160.reuse, R144, R112 ;  /* 0x00000090a070723c */ /* 0x040ff00000001870 */
[C---:B------:R-:W-:Y:S08]  /*2290*/  HMMA.16816.F32 R104, R160.reuse, R140, R104 ;  /* 0x0000008ca068723c */ /* 0x040ff00000001868 */
[C---:B------:R-:W-:Y:S08]  /*22a0*/  HMMA.16816.F32 R96, R160.reuse, R136, R96 ;  /* 0x00000088a060723c */ /* 0x040ff00000001860 */
[C---:B------:R-:W-:Y:S01]  /*22b0*/  HMMA.16816.F32 R124, R160.reuse, R154, R124 ;  /* 0x0000009aa07c723c */ /* 0x040fe2000000187c */
[----:B------:R-:W-:Y:S07]  /*22c0*/  LDSM.16.M88.4 R152, [R212+0x1000] ;  /* 0x00100000d498783b */ /* 0x000fee0000000200 */
[C---:B------:R-:W-:Y:S01]  /*22d0*/  HMMA.16816.F32 R116, R160.reuse, R150, R116 ;  /* 0x00000096a074723c */ /* 0x040fe20000001874 */
[----:B------:R-:W-:Y:S07]  /*22e0*/  LDSM.16.M88.4 R148, [R212+0x1800] ;  /* 0x00180000d494783b */ /* 0x000fee0000000200 */
[C---:B------:R-:W-:Y:S01]  /*22f0*/  HMMA.16816.F32 R108, R160.reuse, R146, R108 ;  /* 0x00000092a06c723c */ /* 0x040fe2000000186c */
[----:B------:R-:W-:Y:S07]  /*2300*/  LDSM.16.M88.4 R144, [R212+0x2000] ;  /* 0x00200000d490783b */ /* 0x000fee0000000200 */
[C---:B------:R-:W-:Y:S01]  /*2310*/  HMMA.16816.F32 R100, R160.reuse, R142, R100 ;  /* 0x0000008ea064723c */ /* 0x040fe20000001864 */
[----:B------:R-:W-:Y:S07]  /*2320*/  LDSM.16.M88.4 R140, [R221+0x8100] ;  /* 0x00810000dd8c783b */ /* 0x000fee0000000200 */
[----:B------:R-:W-:Y:S01]  /*2330*/  HMMA.16816.F32 R92, R160, R138, R92 ;  /* 0x0000008aa05c723c */ /* 0x000fe2000000185c */
[----:B------:R-:W4:Y:S04]  /*2340*/  LDSM.16.M88.4 R136, [R212] ;  /* 0x00000000d488783b */ /* 0x000f280000000200 */
[----:B------:R-:W3:Y:S03]  /*2350*/  LDSM.16.M88.4 R160, [R212+0x2800] ;  /* 0x00280000d4a0783b */ /* 0x000ee60000000200 */
[C---:B------:R-:W-:Y:S08]  /*2360*/  HMMA.16816.F32 R76, R48.reuse, R44, R76 ;  /* 0x0000002c304c723c */ /* 0x040ff0000000184c */
[C---:B------:R-:W-:Y:S08]  /*2370*/  HMMA.16816.F32 R68, R48.reuse, R40, R68 ;  /* 0x000000283044723c */ /* 0x040ff00000001844 */
[C---:B------:R-:W-:Y:S08]  /*2380*/  HMMA.16816.F32 R64, R48.reuse, R36, R64 ;  /* 0x000000243040723c */ /* 0x040ff00000001840 */
[C---:B-1----:R-:W-:Y:S08]  /*2390*/  HMMA.16816.F32 R60, R48.reuse, R32, R60 ;  /* 0x00000020303c723c */ /* 0x042ff0000000183c */
[C---:B--2---:R-:W-:Y:S08]  /*23a0*/  HMMA.16816.F32 R56, R48.reuse, R28, R56 ;  /* 0x0000001c3038723c */ /* 0x044ff00000001838 */
        /* <DEDUP_REMOVED lines=9> */
[C---:B---3--:R-:W-:Y:S08]  /*2440*/  HMMA.16816.F32 R128, R132.reuse, R44, R128 ;  /* 0x0000002c8480723c */ /* 0x048ff00000001880 */
        /* <DEDUP_REMOVED lines=37> */
[----:B------:R-:W-:Y:S01]  /*26a0*/  PLOP3.LUT P1, PT, PT, PT, UP1, 0x80, 0x0 ;  /* 0x000000000000781c */ /* 0x000fe20003f2f018 */
        /* <DEDUP_REMOVED lines=27> */
[----:B------:R-:W1:Y:S04]  /*2860*/  SHFL.IDX PT, R34, R38, RZ, 0x181f ;  /* 0x00181fff26227589 */ /* 0x000e6800000e0000 */
[----:B------:R-:W2:Y:S04]  /*2870*/  SHFL.IDX PT, R33, R36, RZ, 0x181f ;  /* 0x00181fff24217589 */ /* 0x000ea800000e0000 */
[----:B------:R-:W-:Y:S04]  /*2880*/  SHFL.IDX PT, R31, R38, 0x1, 0x181f ;  /* 0x00381f00261f7f89 */ /* 0x000fe800000e0000 */
[----:B------:R-:W-:Y:S04]  /*2890*/  SHFL.IDX PT, R29, R38, 0x2, 0x181f ;  /* 0x00581f00261d7f89 */ /* 0x000fe800000e0000 */
[----:B------:R-:W-:Y:S04]  /*28a0*/  SHFL.IDX PT, R32, R36, 0x1, 0x181f ;  /* 0x00381f0024207f89 */ /* 0x000fe800000e0000 */
[----:B------:R-:W-:Y:S04]  /*28b0*/  SHFL.IDX PT, R27, R38, 0x3, 0x181f ;  /* 0x00781f00261b7f89 */ /* 0x000fe800000e0000 */
[----:B------:R-:W3:Y:S01]  /*28c0*/  SHFL.IDX PT, R25, R38, 0x4, 0x181f ;  /* 0x00981f0026197f89 */ /* 0x000ee200000e0000 */
[----:B-1----:R-:W-:-:S03]  /*28d0*/  IADD3 R34, P0, R34, R235, RZ ;  /* 0x000000eb22227210 */ /* 0x002fc60007f1e0ff */
[----:B------:R3:W-:Y:S02]  /*28e0*/  SHFL.IDX PT, R2, R38, 0x5, 0x181f ;  /* 0x00b81f0026027f89 */ /* 0x0007e400000e0000 */
[----:B--2---:R-:W-:Y:S02]  /*28f0*/  IMAD.X R35, R33, 0x1, R234, P0 ;  /* 0x0000000121237824 */ /* 0x004fe400000e06ea */
[----:B------:R-:W-:Y:S04]  /*2900*/  SHFL.IDX PT, R30, R36, 0x2, 0x181f ;  /* 0x00581f00241e7f89 */ /* 0x000fe800000e0000 */
[----:B------:R-:W-:Y:S04]  /*2910*/  SHFL.IDX PT, R28, R36, 0x3, 0x181f ;  /* 0x00781f00241c7f89 */ /* 0x000fe800000e0000 */
[----:B------:R-:W1:Y:S04]  /*2920*/  SHFL.IDX PT, R26, R36, 0x4, 0x181f ;  /* 0x00981f00241a7f89 */ /* 0x000e6800000e0000 */
[----:B------:R2:W4:Y:S04]  /*2930*/  SHFL.IDX PT, R24, R36, 0x5, 0x181f ;  /* 0x00b81f0024187f89 */ /* 0x00052800000e0000 */
[----:B------:R5:W-:Y:S01]  /*2940*/  LDGSTS.E.BYPASS.LTC128B.128 [R229+0x3100], [R34.64], !P3 ;  /* 0x0310000022e57fae */ /* 0x000be2000d901d74 */
[----:B---3--:R-:W-:-:S05]  /*2950*/  IADD3 R38, P1, R25, R235, RZ ;  /* 0x000000eb19267210 */ /* 0x008fca0007f3e0ff */
[----:B-1----:R-:W-:Y:S01]  /*2960*/  IMAD.X R39, R26, 0x1, R234, P1 ;  /* 0x000000011a277824 */ /* 0x002fe200008e06ea */
[----:B--2---:R-:W-:-:S05]  /*2970*/  IADD3 R36, P0, R31, R235, RZ ;  /* 0x000000eb1f247210 */ /* 0x004fca0007f1e0ff */
[--C-:B------:R-:W-:Y:S01]  /*2980*/  IMAD.X R37, R32, 0x1, R234.reuse, P0 ;  /* 0x0000000120257824 */ /* 0x100fe200000e06ea */
[-C--:B------:R-:W-:Y:S02]  /*2990*/  IADD3 R32, P2, R27, R235.reuse, RZ ;  /* 0x000000eb1b207210 */ /* 0x080fe40007f5e0ff */
[-C--:B-----5:R-:W-:Y:S02]  /*29a0*/  IADD3 R34, P5, R29, R235.reuse, RZ ;  /* 0x000000eb1d227210 */ /* 0x0a0fe40007fbe0ff */
[----:B------:R-:W-:Y:S01]  /*29b0*/  IADD3 R40, P0, R2, R235, RZ ;  /* 0x000000eb02287210 */ /* 0x000fe20007f1e0ff */
[--C-:B------:R-:W-:Y:S01]  /*29c0*/  IMAD.X R33, R28, 0x1, R234.reuse, P2 ;  /* 0x000000011c217824 */ /* 0x100fe200010e06ea */
[----:B------:R1:W-:Y:S01]  /*29d0*/  LDGSTS.E.BYPASS.LTC128B.128 [R229+0x3900], [R36.64], !P3 ;  /* 0x0390000024e57fae */ /* 0x0003e2000d901d74 */
[--C-:B------:R-:W-:Y:S02]  /*29e0*/  IMAD.X R35, R30, 0x1, R234.reuse, P5 ;  /* 0x000000011e237824 */ /* 0x100fe400028e06ea */
[----:B----4-:R-:W-:-:S03]  /*29f0*/  IMAD.X R41, R24, 0x1, R234, P0 ;  /* 0x0000000118297824 */ /* 0x010fc600000e06ea */
[----:B------:R1:W-:Y:S04]  /*2a00*/  LDGSTS.E.BYPASS.LTC128B.128 [R229+0x4100], [R34.64], !P3 ;  /* 0x0410000022e57fae */ /* 0x0003e8000d901d74 */
[----:B------:R1:W-:Y:S04]  /*2a10*/  LDGSTS.E.BYPASS.LTC128B.128 [R229+0x4900], [R32.64], !P3 ;  /* 0x0490000020e57fae */ /* 0x0003e8000d901d74 */
[----:B------:R1:W-:Y:S04]  /*2a20*/  LDGSTS.E.BYPASS.LTC128B.128 [R229+0x5100], [R38.64], !P3 ;  /* 0x0510000026e57fae */ /* 0x0003e8000d901d74 */
[----:B------:R1:W-:Y:S02]  /*2a30*/  LDGSTS.E.BYPASS.LTC128B.128 [R229+0x5900], [R40.64], !P3 ;  /* 0x0590000028e57fae */ /* 0x0003e4000d901d74 */
.L_x_948:
[----:B------:R-:W-:Y:S01]  /*2a40*/  LOP3.LUT R2, R168, 0xffffffe0, RZ, 0xc0, !PT ;  /* 0xffffffe0a8027812 */ /* 0x000fe200078ec0ff */
[----:B------:R-:W-:Y:S01]  /*2a50*/  ULDC UR12, c[0x0][0x324] ;  /* 0x0000c900000c7ab9 */ /* 0x000fe20000000800 */
[----:B------:R-:W-:Y:S01]  /*2a60*/  LEA.HI R25, R169, R7, RZ, 0x2 ;  /* 0x00000007a9197211 */ /* 0x000fe200078f10ff */
[----:B------:R-:W-:Y:S01]  /*2a70*/  ULDC UR15, c[0x0][0x1d0] ;  /* 0x00007400000f7ab9 */ /* 0x000fe20000000800 */
[----:B------:R-:W-:Y:S01]  /*2a80*/  SHF.R.S32.HI R27, RZ, 0x1f, R6 ;  /* 0x0000001fff1b7819 */ /* 0x000fe20000011406 */
[----:B------:R-:W-:Y:S01]  /*2a90*/  IMAD.IADD R2, R7, 0x1, -R2 ;  /* 0x0000000107027824 */ /* 0x000fe200078e0a02 */
[----:B------:R-:W-:Y:S01]  /*2aa0*/  LOP3.LUT R25, R25, 0xfffffffc, RZ, 0xc0, !PT ;  /* 0xfffffffc19197812 */ /* 0x000fe200078ec0ff */
[----:B------:R-:W-:Y:S01]  /*2ab0*/  ULOP3.LUT UR12, URZ, UR12, URZ, 0x33, !UPT ;  /* 0x0000000c3f0c7292 */ /* 0x000fe2000f8e333f */
[----:B------:R-:W-:Y:S01]  /*2ac0*/  LEA.HI R27, R27, R6, RZ, 0x2 ;  /* 0x000000061b1b7211 */ /* 0x000fe200078f10ff */
[----:B------:R-:W-:Y:S01]  /*2ad0*/  UIMAD UR15, UR7, UR15, UR35 ;  /* 0x0000000f070f72a4 */ /* 0x000fe2000f8e0223 */
[----:B------:R-:W-:Y:S01]  /*2ae0*/  SHF.R.S32.HI R24, RZ, 0x1f, R2 ;  /* 0x0000001fff187819 */ /* 0x000fe20000011402 */
[----:B------:R-:W-:Y:S01]  /*2af0*/  IMAD.IADD R25, R7, 0x1, -R25 ;  /* 0x0000000107197824 */ /* 0x000fe200078e0a19 */
[----:B------:R-:W-:Y:S01]  /*2b00*/  LOP3.LUT R27, R27, 0xffffffc, RZ, 0xc0, !PT ;  /* 0x0ffffffc1b1b7812 */ /* 0x000fe200078ec0ff */
[----:B------:R-:W0:Y:S01]  /*2b10*/  LDGDEPBAR ;  /* 0x00000000000079af */ /* 0x000e220000000000 */
[----:B------:R-:W-:Y:S01]  /*2b20*/  LEA.HI R7, R24, R2, RZ, 0x2 ;  /* 0x0000000218077211 */ /* 0x000fe200078f10ff */
[----:B------:R-:W-:Y:S01]  /*2b30*/  IMAD.IADD R5, R5, 0x1, R3 ;  /* 0x0000000105057824 */ /* 0x000fe200078e0203 */
[----:B------:R-:W-:Y:S01]  /*2b40*/  LEA.HI R24, R25, R25, RZ, 0x1 ;  /* 0x0000001919187211 */ /* 0x000fe200078f08ff */
[----:B------:R-:W-:Y:S01]  /*2b50*/  IMAD.IADD R27, R6, 0x1, -R27 ;  /* 0x00000001061b7824 */ /* 0x000fe200078e0a1b */
[----:B------:R-:W-:-:S02]  /*2b60*/  LEA.HI.SX32 R6, R7, UR14, 0x1e ;  /* 0x0000000e07067c11 */ /* 0x000fc4000f8ff2ff */
[----:B------:R-:W-:Y:S01]  /*2b70*/  PLOP3.LUT P1, PT, PT, PT, UP2, 0x80, 0x0 ;  /* 0x000000000000781c */ /* 0x000fe20003f2f028 */
[C---:B------:R-:W-:Y:S01]  /*2b80*/  IMAD.SHL.U32 R26, R24.reuse, 0x20, RZ ;  /* 0x00000020181a7824 */ /* 0x040fe200078e00ff */
[----:B------:R-:W-:Y:S01]  /*2b90*/  LOP3.LUT R24, R24, 0x1ffffffe, RZ, 0xc0, !PT ;  /* 0x1ffffffe18187812 */ /* 0x000fe200078ec0ff */
[----:B------:R-:W-:Y:S01]  /*2ba0*/  IMAD R6, R27, 0x10, R6 ;  /* 0x000000101b067824 */ /* 0x000fe200078e0206 */
[----:B------:R-:W-:Y:S02]  /*2bb0*/  PLOP3.LUT P0, PT, PT, PT, UP2, 0x80, 0x0 ;  /* 0x000000000000781c */ /* 0x000fe40003f0f028 */
[----:B------:R-:W-:Y:S01]  /*2bc0*/  LOP3.LUT R26, R26, 0xffffffc0, RZ, 0xc0, !PT ;  /* 0xffffffc01a1a7812 */ /* 0x000fe200078ec0ff */
[----:B------:R-:W-:Y:S01]  /*2bd0*/  IMAD.IADD R24, R25, 0x1, -R24 ;  /* 0x0000000119187824 */ /* 0x000fe200078e0a18 */
[----:B------:R-:W-:-:S03]  /*2be0*/  LOP3.LUT R237, R7, 0x7ffffffc, RZ, 0xc0, !PT ;  /* 0x7ffffffc07ed7812 */ /* 0x000fc600078ec0ff */
[----:B------:R-:W-:Y:S02]  /*2bf0*/  IMAD.IADD R6, R26, 0x1, R6 ;  /* 0x000000011a067824 */ /* 0x000fe400078e0206 */
[----:B------:R-:W-:Y:S02]  /*2c00*/  IMAD.IADD R237, R2, 0x1, -R237 ;  /* 0x0000000102ed7824 */ /* 0x000fe400078e0aed */
[----:B------:R-:W-:Y:S02]  /*2c10*/  IMAD R236, R24, 0x8, R6 ;  /* 0x0000000818ec7824 */ /* 0x000fe400078e0206 */
[----:B------:R-:W-:Y:S02]  /*2c20*/  IMAD.U32 R2, RZ, RZ, UR18 ;  /* 0x00000012ff027e24 */ /* 0x000fe4000f8e00ff */
[----:B------:R-:W-:-:S04]  /*2c30*/  @P1 IMAD.HI.U32 R6, R236, c[0x0][0x2c8], RZ ;  /* 0x0000b200ec061a27 */ /* 0x000fc800078e00ff */
[----:B-1----:R-:W-:Y:S01]  /*2c40*/  IMAD.MOV.U32 R33, RZ, RZ, R236 ;  /* 0x000000ffff217224 */ /* 0x002fe200078e00ec */
[----:B------:R-:W-:Y:S01]  /*2c50*/  @P0 SHF.R.U32.HI R33, RZ, c[0x0][0x2cc], R6 ;  /* 0x0000b300ff210a19 */ /* 0x000fe20000011606 */
[----:B------:R-:W-:Y:S01]  /*2c60*/  IMAD.SHL.U32 R237, R237, 0x2, RZ ;  /* 0x00000002eded7824 */ /* 0x000fe200078e00ff */
[----:B------:R-:W-:-:S03]  /*2c70*/  PLOP3.LUT P0, PT, PT, PT, UP0, 0x40, 0x0 ;  /* 0x000000000000781c */ /* 0x000fc60003f0e808 */
[----:B------:R-:W1:Y:S01]  /*2c80*/  SHFL.IDX PT, R6, R33, RZ, 0x1c1f ;  /* 0x001c1fff21067589 */ /* 0x000e6200000e0000 */
[C---:B------:R-:W-:Y:S02]  /*2c90*/  IADD3 R2, -R237.reuse, 0x1, R2 ;  /* 0x00000001ed027810 */ /* 0x040fe40007ffe102 */
[C---:B------:R-:W-:Y:S02]  /*2ca0*/  IADD3 R27, -R237.reuse, UR15, RZ ;  /* 0x0000000fed1b7c10 */ /* 0x040fe4000fffe1ff */
[----:B------:R-:W-:Y:S02]  /*2cb0*/  IADD3 R24, R2, -c[0x0][0x168], RZ ;  /* 0x80005a0002187a10 */ /* 0x000fe40007ffe0ff */
[----:B------:R-:W-:Y:S02]  /*2cc0*/  IADD3 R2, -R237, UR35, RZ ;  /* 0x00000023ed027c10 */ /* 0x000fe4000fffe1ff */
[C---:B------:R-:W-:Y:S02]  /*2cd0*/  IADD3 R32, R24.reuse, c[0x0][0x328], RZ ;  /* 0x0000ca0018207a10 */ /* 0x040fe40007ffe0ff */
[----:B------:R-:W-:-:S03]  /*2ce0*/  IADD3 R24, R24, UR12, RZ ;  /* 0x0000000c18187c10 */ /* 0x000fc6000fffe0ff */
[--C-:B-1----:R-:W-:Y:S02]  /*2cf0*/  IMAD.IADD R30, R32, 0x1, R6.reuse ;  /* 0x00000001201e7824 */ /* 0x102fe400078e0206 */
[----:B------:R-:W-:-:S03]  /*2d00*/  IMAD.IADD R3, R24, 0x1, R6 ;  /* 0x0000000118037824 */ /* 0x000fc600078e0206 */
[----:B------:R-:W-:Y:S01]  /*2d10*/  IMNMX R30, R30, R27, PT ;  /* 0x0000001b1e1e7217 */ /* 0x000fe20003800200 */
[----:B------:R-:W-:Y:S05]  /*2d20*/  @P0 BRA `(.L_x_949) ;  /* 0x0000015000000947 */ /* 0x000fea0003800000 */
[----:B------:R-:W-:Y:S01]  /*2d30*/  IMAD.U32 R7, RZ, RZ, UR10 ;  /* 0x0000000aff077e24 */ /* 0x000fe2000f8e00ff */
        /* <DEDUP_REMOVED lines=11> */
.L_x_951:
[----:B------:R-:W-:-:S04]  /*2df0*/  MOV R6, c[0x0][0x32c] ;  /* 0x0000cb0000067a02 */ /* 0x000fc80000000f00 */
[----:B------:R-:W-:-:S13]  /*2e00*/  ISETP.NE.AND P0, PT, R6, 0x1, PT ;  /* 0x000000010600780c */ /* 0x000fda0003f05270 */
[----:B------:R-:W-:-:S05]  /*2e10*/  @P0 IMAD.HI.U32 R6, R7, c[0x0][0x330], RZ ;  /* 0x0000cc0007060a27 */ /* 0x000fca00078e00ff */
[----:B------:R-:W-:Y:S02]  /*2e20*/  @P0 SHF.R.U32.HI R7, RZ, c[0x0][0x334], R6 ;  /* 0x0000cd00ff070a19 */ /* 0x000fe40000011606 */
.L_x_952:
[----:B------:R-:W-:Y:S05]  /*2e30*/  BSYNC B0 ;  /* 0x0000000000007941 */ /* 0x000fea0003800000 */
.L_x_950:
[----:B------:R-:W-:-:S05]  /*2e40*/  IMAD R7, R7, c[0x0][0x32c], R2 ;  /* 0x0000cb0007077a24 */ /* 0x000fca00078e0202 */
[----:B------:R-:W-:Y:S02]  /*2e50*/  IADD3 R6, R7, c[0x0][0x32c], RZ ;  /* 0x0000cb0007067a10 */ /* 0x000fe40007ffe0ff */
[----:B------:R-:W-:Y:S02]  /*2e60*/  IMNMX R3, R3, R7, !PT ;  /* 0x0000000703037217 */ /* 0x000fe40007800200 */
[----:B------:R-:W-:Y:S02]  /*2e70*/  IMNMX R30, R30, R6, PT ;  /* 0x000000061e1e7217 */ /* 0x000fe40003800200 */
.L_x_949:
[----:B------:R-:W1:Y:S01]  /*2e80*/  SHFL.IDX PT, R6, R33, 0x1, 0x1c1f ;  /* 0x003c1f0021067f89 */ /* 0x000e6200000e0000 */
[----:B------:R-:W-:Y:S01]  /*2e90*/  PLOP3.LUT P0, PT, PT, PT, UP0, 0x40, 0x0 ;  /* 0x000000000000781c */ /* 0x000fe20003f0e808 */
[--C-:B-1----:R-:W-:Y:S02]  /*2ea0*/  IMAD.IADD R26, R32, 0x1, R6.reuse ;  /* 0x00000001201a7824 */ /* 0x102fe400078e0206 */
[----:B------:R-:W-:-:S03]  /*2eb0*/  IMAD.IADD R25, R24, 0x1, R6 ;  /* 0x0000000118197824 */ /* 0x000fc600078e0206 */
[----:B------:R-:W-:-:S07]  /*2ec0*/  IMNMX R26, R26, R27, PT ;  /* 0x0000001b1a1a7217 */ /* 0x000fce0003800200 */
        /* <DEDUP_REMOVED lines=13> */
.L_x_955:
[----:B------:R-:W-:-:S04]  /*2fa0*/  MOV R6, c[0x0][0x32c] ;  /* 0x0000cb0000067a02 */ /* 0x000fc80000000f00 */
[----:B------:R-:W-:-:S13]  /*2fb0*/  ISETP.NE.AND P0, PT, R6, 0x1, PT ;  /* 0x000000010600780c */ /* 0x000fda0003f05270 */
[----:B------:R-:W-:-:S05]  /*2fc0*/  @P0 IMAD.HI.U32 R6, R7, c[0x0][0x330], RZ ;  /* 0x0000cc0007060a27 */ /* 0x000fca00078e00ff */
[----:B------:R-:W-:Y:S02]  /*2fd0*/  @P0 SHF.R.U32.HI R7, RZ, c[0x0][0x334], R6 ;  /* 0x0000cd00ff070a19 */ /* 0x000fe40000011606 */
.L_x_956:
[----:B------:R-:W-:Y:S05]  /*2fe0*/  BSYNC B0 ;  /* 0x0000000000007941 */ /* 0x000fea0003800000 */
.L_x_954:
[----:B------:R-:W-:-:S05]  /*2ff0*/  IMAD R7, R7, c[0x0][0x32c], R2 ;  /* 0x0000cb0007077a24 */ /* 0x000fca00078e0202 */
[----:B------:R-:W-:Y:S02]  /*3000*/  IADD3 R6, R7, c[0x0][0x32c], RZ ;  /* 0x0000cb0007067a10 */ /* 0x000fe40007ffe0ff */
[----:B------:R-:W-:Y:S02]  /*3010*/  IMNMX R25, R25, R7, !PT ;  /* 0x0000000719197217 */ /* 0x000fe40007800200 */
[----:B------:R-:W-:Y:S02]  /*3020*/  IMNMX R26, R26, R6, PT ;  /* 0x000000061a1a7217 */ /* 0x000fe40003800200 */
.L_x_953:
[----:B------:R-:W-:Y:S01]  /*3030*/  UISETP.GE.AND UP3, UPT, UR35, 0xa, UPT ;  /* 0x0000000a2300788c */ /* 0x000fe2000bf66270 */
[----:B------:R-:W1:Y:S01]  /*3040*/  SHFL.IDX PT, R7, R33, 0x2, 0x1c1f ;  /* 0x005c1f0021077f89 */ /* 0x000e6200000e0000 */
[----:B------:R-:W-:Y:S02]  /*3050*/  UISETP.GE.AND UP6, UPT, UR35, 0x1, UPT ;  /* 0x000000012300788c */ /* 0x000fe4000bfc6270 */
[----:B------:R-:W-:Y:S02]  /*3060*/  UP2UR UR31, UPR, URZ, 0x8 ;  /* 0x000000083f1f7883 */ /* 0x000fe40008000000 */
        /* <DEDUP_REMOVED lines=13> */
[----:B------:R-:W-:Y:S01]  /*3140*/  UP2UR UR29, UPR, URZ, 0x8 ;  /* 0x000000083f1d7883 */ /* 0x000fe20008000000 */
[C---:B------:R-:W-:Y:S01]  /*3150*/  ISETP.GT.AND P5, PT, R3.reuse, 0x1, P5 ;  /* 0x000000010300780c */ /* 0x040fe20002fa4270 */
[----:B------:R-:W-:Y:S01]  /*3160*/  UP2UR UR33, UPR, URZ, 0x20 ;  /* 0x000000203f217883 */ /* 0x000fe20008000000 */
[----:B------:R-:W-:Y:S01]  /*3170*/  FSEL R128, R128, -INF , !P6 ;  /* 0xff80000080807808 */ /* 0x000fe20007000000 */
[----:B------:R-:W-:Y:S01]  /*3180*/  UP2UR UR32, UPR, URZ, 0x10 ;  /* 0x000000103f207883 */ /* 0x000fe20008000000 */
[----:B------:R-:W-:Y:S01]  /*3190*/  PLOP3.LUT P6, PT, PT, PT, UP3, 0x40, 0x0 ;  /* 0x000000000000781c */ /* 0x000fe20003fce838 */
[----:B------:R-:W-:Y:S01]  /*31a0*/  UISETP.GE.AND UP3, UPT, UR35, 0x19, UPT ;  /* 0x000000192300788c */ /* 0x000fe2000bf66270 */
[----:B------:R-:W-:Y:S01]  /*31b0*/  PLOP3.LUT P2, PT, PT, PT, UP4, 0x40, 0x0 ;  /* 0x000000000000781c */ /* 0x000fe20003f4e848 */
[----:B------:R-:W-:Y:S01]  /*31c0*/  UISETP.GE.AND UP6, UPT, UR35, 0x51, UPT ;  /* 0x000000512300788c */ /* 0x000fe2000bfc6270 */
[C---:B------:R-:W-:Y:S01]  /*31d0*/  ISETP.LT.OR P5, PT, R30.reuse, 0x2, P5 ;  /* 0x000000021e00780c */ /* 0x040fe20002fa1670 */
[----:B------:R-:W-:Y:S01]  /*31e0*/  UP2UR UR28, UPR, URZ, 0x8 ;  /* 0x000000083f1c7883 */ /* 0x000fe20008000000 */
[----:B------:R-:W-:Y:S01]  /*31f0*/  ISETP.GT.AND P2, PT, R3, 0x8, P2 ;  /* 0x000000080300780c */ /* 0x000fe20001744270 */
[----:B------:R-:W-:Y:S01]  /*3200*/  UISETP.GE.AND UP5, UPT, UR35, 0x52, UPT ;  /* 0x000000522300788c */ /* 0x000fe2000bfa6270 */
[----:B------:R-:W-:Y:S01]  /*3210*/  FSEL R129, R129, -INF , !P5 ;  /* 0xff80000081817808 */ /* 0x000fe20006800000 */
[----:B------:R-:W-:Y:S01]  /*3220*/  UISETP.GE.AND UP4, UPT, UR35, 0x59, UPT ;  /* 0x000000592300788c */ /* 0x000fe2000bf86270 */
[----:B------:R-:W-:Y:S01]  /*3230*/  PLOP3.LUT P5, PT, PT, PT, UP3, 0x40, 0x0 ;  /* 0x000000000000781c */ /* 0x000fe20003fae838 */
[----:B------:R-:W-:Y:S01]  /*3240*/  UISETP.GE.AND UP3, UPT, UR35, 0x1a, UPT ;  /* 0x0000001a2300788c */ /* 0x000fe2000bf66270 */
[----:B------:R-:W-:Y:S01]  /*3250*/  ISETP.LT.OR P2, PT, R30, 0x9, P2 ;  /* 0x000000091e00780c */ /* 0x000fe20001741670 */
[----:B-1----:R-:W-:Y:S01]  /*3260*/  IMAD.IADD R35, R32, 0x1, R7 ;  /* 0x0000000120237824 */ /* 0x002fe200078e0207 */
[----:B------:R-:W-:Y:S01]  /*3270*/  ISETP.LT.OR P1, PT, R30, 0xa, P1 ;  /* 0x0000000a1e00780c */ /* 0x000fe20000f21670 */
[----:B------:R-:W-:Y:S01]  /*3280*/  UP2UR UR27, UPR, URZ, 0x8 ;  /* 0x000000083f1b7883 */ /* 0x000fe20008000000 */
[----:B------:R-:W-:-:S02]  /*3290*/  FSEL R29, R124, -INF , !P2 ;  /* 0xff8000007c1d7808 */ /* 0x000fc40005000000 */
[----:B------:R-:W-:Y:S01]  /*32a0*/  PLOP3.LUT P2, PT, PT, PT, UP3, 0x40, 0x0 ;  /* 0x000000000000781c */ /* 0x000fe20003f4e838 */
[----:B------:R-:W-:Y:S01]  /*32b0*/  UISETP.GE.AND UP3, UPT, UR35, 0x21, UPT ;  /* 0x000000212300788c */ /* 0x000fe2000bf66270 */
[----:B------:R-:W-:Y:S02]  /*32c0*/  ISETP.GT.AND P0, PT, R3, 0x10, P0 ;  /* 0x000000100300780c */ /* 0x000fe40000704270 */
[----:B------:R-:W-:Y:S01]  /*32d0*/  FSEL R28, R125, -INF , !P1 ;  /* 0xff8000007d1c7808 */ /* 0x000fe20004800000 */
[----:B------:R-:W-:Y:S01]  /*32e0*/  UP2UR UR26, UPR, URZ, 0x8 ;  /* 0x000000083f1a7883 */ /* 0x000fe20008000000 */
[----:B------:R-:W-:Y:S02]  /*32f0*/  ISETP.LT.OR P0, PT, R30, 0x11, P0 ;  /* 0x000000111e00780c */ /* 0x000fe40000701670 */
[----:B------:R-:W-:Y:S01]  /*3300*/  PLOP3.LUT P1, PT, PT, PT, UP3, 0x40, 0x0 ;  /* 0x000000000000781c */ /* 0x000fe20003f2e838 */
[----:B------:R-:W-:Y:S01]  /*3310*/  UISETP.GE.AND UP3, UPT, UR35, 0x22, UPT ;  /* 0x000000222300788c */ /* 0x000fe2000bf66270 */
[----:B------:R-:W-:-:S02]  /*3320*/  ISETP.GT.AND P6, PT, R3, 0x11, P6 ;  /* 0x000000110300780c */ /* 0x000fc400037c4270 */
[----:B------:R-:W-:Y:S01]  /*3330*/  FSEL R120, R120, -INF , !P0 ;  /* 0xff80000078787808 */ /* 0x000fe20004000000 */
[----:B------:R-:W-:Y:S01]  /*3340*/  UP2UR UR25, UPR, URZ, 0x8 ;  /* 0x000000083f197883 */ /* 0x000fe20008000000 */
[C---:B------:R-:W-:Y:S02]  /*3350*/  ISETP.LT.OR P6, PT, R30.reuse, 0x12, P6 ;  /* 0x000000121e00780c */ /* 0x040fe400037c1670 */
[----:B------:R-:W-:Y:S01]  /*3360*/  PLOP3.LUT P0, PT, PT, PT, UP3, 0x40, 0x0 ;  /* 0x000000000000781c */ /* 0x000fe20003f0e838 */
[----:B------:R-:W-:Y:S01]  /*3370*/  UISETP.GE.AND UP3, UPT, UR35, 0x29, UPT ;  /* 0x000000292300788c */ /* 0x000fe2000bf66270 */
[----:B------:R-:W-:Y:S02]  /*3380*/  ISETP.GT.AND P5, PT, R3, 0x18, P5 ;  /* 0x000000180300780c */ /* 0x000fe40002fa4270 */
[----:B------:R-:W-:Y:S01]  /*3390*/  FSEL R121, R121, -INF , !P6 ;  /* 0xff80000079797808 */ /* 0x000fe20007000000 */
[----:B------:R-:W-:Y:S01]  /*33a0*/  UP2UR UR24, UPR, URZ, 0x8 ;  /* 0x000000083f187883 */ /* 0x000fe20008000000 */
[----:B------:R-:W-:-:S02]  /*33b0*/  ISETP.LT.OR P5, PT, R30, 0x19, P5 ;  /* 0x000000191e00780c */ /* 0x000fc40002fa1670 */
[----:B------:R-:W-:Y:S01]  /*33c0*/  PLOP3.LUT P6, PT, PT, PT, UP3, 0x40, 0x0 ;  /* 0x000000000000781c */ /* 0x000fe20003fce838 */
[----:B------:R-:W-:Y:S01]  /*33d0*/  UISETP.GE.AND UP3, UPT, UR35, 0x2a, UPT ;  /* 0x0000002a2300788c */ /* 0x000fe2000bf66270 */
[C---:B------:R-:W-:Y:S02]  /*33e0*/  ISETP.GT.AND P2, PT, R3.reuse, 0x19, P2 ;  /* 0x000000190300780c */ /* 0x040fe40001744270 */
        /* <DEDUP_REMOVED lines=8> */
[----:B------:R-:W-:Y:S02]  /*3470*/  ISETP.LT.OR P1, PT, R30, 0x21, P1 ;  /* 0x000000211e00780c */ /* 0x000fe40000f21670 */
        /* <DEDUP_REMOVED lines=38> */
[----:B------:R-:W-:Y:S02]  /*36e0*/  FSEL R168, R100, -INF , !P0 ;  /* 0xff80000064a87808 */ /* 0x000fe40004000000 */
[C---:B------:R-:W-:Y:S01]  /*36f0*/  ISETP.GT.AND P6, PT, R3.reuse, 0x39, P6 ;  /* 0x000000390300780c */ /* 0x040fe200037c4270 */
[----:B------:R-:W-:Y:S01]  /*3700*/  UP2UR UR15, UPR, URZ, 0x8 ;  /* 0x000000083f0f7883 */ /* 0x000fe20008000000 */
[----:B------:R-:W-:-:S02]  /*3710*/  ISETP.GT.AND P5, PT, R3, 0x40, P5 ;  /* 0x000000400300780c */ /* 0x000fc40002fa4270 */
[----:B------:R-:W-:Y:S01]  /*3720*/  PLOP3.LUT P0, PT, PT, PT, UP3, 0x40, 0x0 ;  /* 0x000000000000781c */ /* 0x000fe20003f0e838 */
[----:B------:R-:W-:Y:S01]  /*3730*/  UISETP.GE.AND UP3, UPT, UR35, 0x5a, UPT ;  /* 0x0000005a2300788c */ /* 0x000fe2000bf66270 */
[C---:B------:R-:W-:Y:S02]  /*3740*/  ISETP.GT.AND P2, PT, R3.reuse, 0x41, P2 ;  /* 0x000000410300780c */ /* 0x040fe40001744270 */
[C---:B------:R-:W-:Y:S02]  /*3750*/  ISETP.GT.AND P0, PT, R3.reuse, 0x49, P0 ;  /* 0x000000490300780c */ /* 0x040fe40000704270 */
[----:B------:R-:W-:Y:S02]  /*3760*/  ISETP.GT.AND P1, PT, R3, 0x48, P1 ;  /* 0x000000480300780c */ /* 0x000fe40000f24270 */
[C---:B------:R-:W-:Y:S02]  /*3770*/  ISETP.LT.OR P0, PT, R30.reuse, 0x4a, P0 ;  /* 0x0000004a1e00780c */ /* 0x040fe40000701670 */
[----:B------:R-:W-:-:S02]  /*3780*/  ISETP.LT.OR P6, PT, R30, 0x3a, P6 ;  /* 0x0000003a1e00780c */ /* 0x000fc400037c1670 */
[C---:B------:R-:W-:Y:S02]  /*3790*/  ISETP.LT.OR P5, PT, R30.reuse, 0x41, P5 ;  /* 0x000000411e00780c */ /* 0x040fe40002fa1670 */
[C---:B------:R-:W-:Y:S02]  /*37a0*/  ISETP.LT.OR P2, PT, R30.reuse, 0x42, P2 ;  /* 0x000000421e00780c */ /* 0x040fe40001741670 */
[----:B------:R-:W-:Y:S02]  /*37b0*/  ISETP.LT.OR P1, PT, R30, 0x49, P1 ;  /* 0x000000491e00780c */ /* 0x000fe40000f21670 */
[----:B------:R-:W-:Y:S02]  /*37c0*/  FSEL R154, R93, -INF , !P0 ;  /* 0xff8000005d9a7808 */ /* 0x000fe40004000000 */
[----:B------:R-:W-:Y:S02]  /*37d0*/  PLOP3.LUT P0, PT, PT, PT, UP0, 0x40, 0x0 ;  /* 0x000000000000781c */ /* 0x000fe40003f0e808 */
[----:B------:R-:W-:-:S02]  /*37e0*/  FSEL R169, R101, -INF , !P6 ;  /* 0xff80000065a97808 */ /* 0x000fc40007000000 */
[----:B------:R-:W-:Y:S02]  /*37f0*/  FSEL R208, R96, -INF , !P5 ;  /* 0xff80000060d07808 */ /* 0x000fe40006800000 */
[----:B------:R-:W-:Y:S02]  /*3800*/  FSEL R209, R97, -INF , !P2 ;  /* 0xff80000061d17808 */ /* 0x000fe40005000000 */
[----:B------:R-:W-:Y:S02]  /*3810*/  FSEL R210, R92, -INF , !P1 ;  /* 0xff8000005cd27808 */ /* 0x000fe40004800000 */
[----:B------:R-:W-:Y:S02]  /*3820*/  PLOP3.LUT P6, PT, PT, PT, UP6, 0x40, 0x0 ;  /* 0x000000000000781c */ /* 0x000fe40003fce868 */
[----:B------:R-:W-:Y:S02]  /*3830*/  PLOP3.LUT P5, PT, PT, PT, UP5, 0x40, 0x0 ;  /* 0x000000000000781c */ /* 0x000fe40003fae858 */
[----:B------:R-:W-:-:S02]  /*3840*/  PLOP3.LUT P2, PT, PT, PT, UP4, 0x40, 0x0 ;  /* 0x000000000000781c */ /* 0x000fc40003f4e848 */
[----:B------:R-:W-:Y:S02]  /*3850*/  PLOP3.LUT P1, PT, PT, PT, UP3, 0x40, 0x0 ;  /* 0x000000000000781c */ /* 0x000fe40003f2e838 */
[C---:B------:R-:W-:Y:S02]  /*3860*/  ISETP.GT.AND P6, PT, R3.reuse, 0x50, P6 ;  /* 0x000000500300780c */ /* 0x040fe400037c4270 */
[C---:B------:R-:W-:Y:S02]  /*3870*/  ISETP.GT.AND P5, PT, R3.reuse, 0x51, P5 ;  /* 0x000000510300780c */ /* 0x040fe40002fa4270 */
[C---:B------:R-:W-:Y:S02]  /*3880*/  ISETP.GT.AND P2, PT, R3.reuse, 0x58, P2 ;  /* 0x000000580300780c */ /* 0x040fe40001744270 */
[----:B------:R-:W-:Y:S01]  /*3890*/  ISETP.GT.AND P1, PT, R3, 0x59, P1 ;  /* 0x000000590300780c */ /* 0x000fe20000f24270 */
[----:B------:R-:W-:Y:S01]  /*38a0*/  IMAD.IADD R3, R24, 0x1, R7 ;  /* 0x0000000118037824 */ /* 0x000fe200078e0207 */
[----:B------:R-:W-:-:S02]  /*38b0*/  ISETP.LT.OR P6, PT, R30, 0x51, P6 ;  /* 0x000000511e00780c */ /* 0x000fc400037c1670 */
[C---:B------:R-:W-:Y:S02]  /*38c0*/  ISETP.LT.OR P5, PT, R30.reuse, 0x52, P5 ;  /* 0x000000521e00780c */ /* 0x040fe40002fa1670 */
[C---:B------:R-:W-:Y:S02]  /*38d0*/  ISETP.LT.OR P2, PT, R30.reuse, 0x59, P2 ;  /* 0x000000591e00780c */ /* 0x040fe40001741670 */
[----:B------:R-:W-:Y:S02]  /*38e0*/  ISETP.LT.OR P1, PT, R30, 0x5a, P1 ;  /* 0x0000005a1e00780c */ /* 0x000fe40000f21670 */
[----:B------:R-:W-:Y:S02]  /*38f0*/  IMNMX R35, R35, R27, PT ;  /* 0x0000001b23237217 */ /* 0x000fe40003800200 */
[----:B------:R-:W-:Y:S02]  /*3900*/  FSEL R153, R88, -INF , !P6 ;  /* 0xff80000058997808 */ /* 0x000fe40007000000 */
[----:B------:R-:W-:-:S02]  /*3910*/  FSEL R139, R89, -INF , !P5 ;  /* 0xff800000598b7808 */ /* 0x000fc40006800000 */
[----:B------:R-:W-:Y:S02]  /*3920*/  FSEL R135, R80, -INF , !P2 ;  /* 0xff80000050877808 */ /* 0x000fe40005000000 */
[----:B------:R-:W-:Y:S01]  /*3930*/  FSEL R132, R81, -INF , !P1 ;  /* 0xff80000051847808 */ /* 0x000fe20004800000 */
        /* <DEDUP_REMOVED lines=13> */
.L_x_959:
[----:B------:R-:W-:-:S04]  /*3a10*/  MOV R7, c[0x0][0x32c] ;  /* 0x0000cb0000077a02 */ /* 0x000fc80000000f00 */
[----:B------:R-:W-:-:S13]  /*3a20*/  ISETP.NE.AND P0, PT, R7, 0x1, PT ;  /* 0x000000010700780c */ /* 0x000fda0003f05270 */
[----:B------:R-:W-:-:S05]  /*3a30*/  @P0 IMAD.HI.U32 R7, R30, c[0x0][0x330], RZ ;  /* 0x0000cc001e070a27 */ /* 0x000fca00078e00ff */
[----:B------:R-:W-:Y:S02]  /*3a40*/  @P0 SHF.R.U32.HI R30, RZ, c[0x0][0x334], R7 ;  /* 0x0000cd00ff1e0a19 */ /* 0x000fe40000011607 */
.L_x_960:
[----:B------:R-:W-:Y:S05]  /*3a50*/  BSYNC B0 ;  /* 0x0000000000007941 */ /* 0x000fea0003800000 */
.L_x_958:
[----:B------:R-:W-:-:S05]  /*3a60*/  IMAD R30, R30, c[0x0][0x32c], R2 ;  /* 0x0000cb001e1e7a24 */ /* 0x000fca00078e0202 */
[----:B------:R-:W-:Y:S02]  /*3a70*/  IADD3 R7, R30, c[0x0][0x32c], RZ ;  /* 0x0000cb001e077a10 */ /* 0x000fe40007ffe0ff */
[----:B------:R-:W-:Y:S02]  /*3a80*/  IMNMX R3, R3, R30, !PT ;  /* 0x0000001e03037217 */ /* 0x000fe40007800200 */
[----:B------:R-:W-:Y:S02]  /*3a90*/  IMNMX R35, R35, R7, PT ;  /* 0x0000000723237217 */ /* 0x000fe40003800200 */
.L_x_957:
[----:B------:R-:W-:Y:S02]  /*3aa0*/  UP2UR UR37, UPR, URZ, 0x1 ;  /* 0x000000013f257883 */ /* 0x000fe40008000000 */
[----:B------:R-:W-:Y:S02]  /*3ab0*/  UISETP.NE.AND UP0, UPT, UR17, URZ, UPT ;  /* 0x0000003f1100728c */ /* 0x000fe4000bf05270 */
[----:B------:R-:W-:Y:S02]  /*3ac0*/  UP2UR UR41, UPR, URZ, 0x40 ;  /* 0x000000403f297883 */ /* 0x000fe40008000000 */
[----:B------:R-:W-:-:S02]  /*3ad0*/  UISETP.NE.AND UP6, UPT, UR29, URZ, UPT ;  /* 0x0000003f1d00728c */ /* 0x000fc4000bfc5270 */
[----:B------:R-:W-:Y:S02]  /*3ae0*/  UP2UR UR42, UPR, URZ, 0x1 ;  /* 0x000000013f2a7883 */ /* 0x000fe40008000000 */
        /* <DEDUP_REMOVED lines=12> */
[C---:B------:R-:W-:Y:S01]  /*3bb0*/  ISETP.LT.OR P0, PT, R26.reuse, 0x2, P0 ;  /* 0x000000021a00780c */ /* 0x040fe20000701670 */
[----:B------:R-:W-:Y:S01]  /*3bc0*/  UISETP.NE.AND UP4, UPT, UR31, URZ, UPT ;  /* 0x0000003f1f00728c */ /* 0x000fe2000bf85270 */
[----:B------:R-:W-:Y:S01]  /*3bd0*/  PLOP3.LUT P5, PT, PT, PT, UP3, 0x40, 0x0 ;  /* 0x000000000000781c */ /* 0x000fe20003fae838 */
[----:B------:R-:W-:Y:S01]  /*3be0*/  UISETP.NE.AND UP5, UPT, UR30, URZ, UPT ;  /* 0x0000003f1e00728c */ /* 0x000fe2000bfa5270 */
[----:B------:R-:W-:Y:S01]  /*3bf0*/  ISETP.LT.OR P1, PT, R26, 0x1, P1 ;  /* 0x000000011a00780c */ /* 0x000fe20000f21670 */
[----:B------:R-:W-:Y:S01]  /*3c00*/  UISETP.NE.AND UP0, UPT, UR25, URZ, UPT ;  /* 0x0000003f1900728c */ /* 0x000fe2000bf05270 */
[----:B------:R-:W-:Y:S01]  /*3c10*/  FSEL R131, R131, -INF , !P0 ;  /* 0xff80000083837808 */ /* 0x000fe20004000000 */
[----:B------:R-:W-:Y:S01]  /*3c20*/  UISETP.NE.AND UP3, UPT, UR26, URZ, UPT ;  /* 0x0000003f1a00728c */ /* 0x000fe2000bf65270 */
[----:B------:R-:W-:Y:S01]  /*3c30*/  PLOP3.LUT P0, PT, PT, PT, UP6, 0x40, 0x0 ;  /* 0x000000000000781c */ /* 0x000fe20003f0e868 */
[----:B------:R-:W-:Y:S01]  /*3c40*/  UISETP.NE.AND UP6, UPT, UR21, URZ, UPT ;  /* 0x0000003f1500728c */ /* 0x000fe2000bfc5270 */
[C---:B------:R-:W-:Y:S01]  /*3c50*/  ISETP.GT.AND P5, PT, R25.reuse, 0x8, P5 ;  /* 0x000000081900780c */ /* 0x040fe20002fa4270 */
[----:B------:R-:W-:Y:S01]  /*3c60*/  UP2UR UR36, UPR, URZ, 0x4 ;  /* 0x000000043f247883 */ /* 0x000fe20008000000 */
[----:B------:R-:W-:Y:S01]  /*3c70*/  FSEL R130, R130, -INF , !P1 ;  /* 0xff80000082827808 */ /* 0x000fe20004800000 */
[----:B------:R-:W-:Y:S01]  /*3c80*/  UISETP.NE.AND UP2, UPT, UR16, URZ, UPT ;  /* 0x0000003f1000728c */ /* 0x000fe2000bf45270 */
[----:B------:R-:W-:Y:S01]  /*3c90*/  PLOP3.LUT P2, PT, PT, PT, UP4, 0x40, 0x0 ;  /* 0x000000000000781c */ /* 0x000fe20003f4e848 */
[----:B------:R-:W-:Y:S01]  /*3ca0*/  UISETP.NE.AND UP4, UPT, UR27, URZ, UPT ;  /* 0x0000003f1b00728c */ /* 0x000fe2000bf85270 */
[----:B------:R-:W-:Y:S01]  /*3cb0*/  PLOP3.LUT P1, PT, PT, PT, UP5, 0x40, 0x0 ;  /* 0x000000000000781c */ /* 0x000fe20003f2e858 */
[----:B------:R-:W-:Y:S01]  /*3cc0*/  UISETP.NE.AND UP5, UPT, UR28, URZ, UPT ;  /* 0x0000003f1c00728c */ /* 0x000fe2000bfa5270 */
[C---:B------:R-:W-:Y:S01]  /*3cd0*/  ISETP.GT.AND P0, PT, R25.reuse, 0x11, P0 ;  /* 0x000000111900780c */ /* 0x040fe20000704270 */
[----:B------:R-:W-:Y:S01]  /*3ce0*/  UP2UR UR35, UPR, URZ, 0x2 ;  /* 0x000000023f237883 */ /* 0x000fe20008000000 */
[----:B------:R-:W-:Y:S01]  /*3cf0*/  ISETP.LT.OR P5, PT, R26, 0x9, P5 ;  /* 0x000000091a00780c */ /* 0x000fe20002fa1670 */
[----:B------:R-:W-:Y:S01]  /*3d00*/  UISETP.NE.AND UP1, UPT, UR15, URZ, UPT ;  /* 0x0000003f0f00728c */ /* 0x000fe2000bf25270 */
[----:B------:R-:W-:-:S02]  /*3d10*/  ISETP.GT.AND P2, PT, R25, 0x9, P2 ;  /* 0x000000091900780c */ /* 0x000fc40001744270 */
[----:B------:R-:W-:Y:S02]  /*3d20*/  ISETP.GT.AND P1, PT, R25, 0x10, P1 ;  /* 0x000000101900780c */ /* 0x000fe40000f24270 */
[----:B------:R-:W-:Y:S02]  /*3d30*/  ISETP.LT.OR P0, PT, R26, 0x12, P0 ;  /* 0x000000121a00780c */ /* 0x000fe40000701670 */
[----:B------:R-:W-:Y:S02]  /*3d40*/  FSEL R31, R126, -INF , !P5 ;  /* 0xff8000007e1f7808 */ /* 0x000fe40006800000 */
[C---:B------:R-:W-:Y:S02]  /*3d50*/  ISETP.LT.OR P2, PT, R26.reuse, 0xa, P2 ;  /* 0x0000000a1a00780c */ /* 0x040fe40001741670 */
[----:B------:R-:W-:Y:S01]  /*3d60*/  PLOP3.LUT P5, PT, PT, PT, UP5, 0x40, 0x0 ;  /* 0x000000000000781c */ /* 0x000fe20003fae858 */
[----:B------:R-:W-:Y:S01]  /*3d70*/  UISETP.NE.AND UP5, UPT, UR20, URZ, UPT ;  /* 0x0000003f1400728c */ /* 0x000fe2000bfa5270 */
[----:B------:R-:W-:-:S02]  /*3d80*/  ISETP.LT.OR P1, PT, R26, 0x11, P1 ;  /* 0x000000111a00780c */ /* 0x000fc40000f21670 */
[----:B------:R-:W-:Y:S02]  /*3d90*/  FSEL R50, R123, -INF , !P0 ;  /* 0xff8000007b327808 */ /* 0x000fe40004000000 */
[----:B------:R-:W-:Y:S02]  /*3da0*/  FSEL R30, R127, -INF , !P2 ;  /* 0xff8000007f1e7808 */ /* 0x000fe40005000000 */
[----:B------:R-:W-:Y:S01]  /*3db0*/  PLOP3.LUT P0, PT, PT, PT, UP0, 0x40, 0x0 ;  /* 0x000000000000781c */ /* 0x000fe20003f0e808 */
[----:B------:R-:W-:Y:S01]  /*3dc0*/  UISETP.NE.AND UP0, UPT, UR22, URZ, UPT ;  /* 0x0000003f1600728c */ /* 0x000fe2000bf05270 */
[----:B------:R-:W-:Y:S02]  /*3dd0*/  ISETP.GT.AND P5, PT, R25, 0x18, P5 ;  /* 0x000000181900780c */ /* 0x000fe40002fa4270 */
[----:B------:R-:W-:Y:S01]  /*3de0*/  PLOP3.LUT P2, PT, PT, PT, UP4, 0x40, 0x0 ;  /* 0x000000000000781c */ /* 0x000fe20003f4e848 */
[----:B------:R-:W-:Y:S01]  /*3df0*/  UISETP.NE.AND UP4, UPT, UR24, URZ, UPT ;  /* 0x0000003f1800728c */ /* 0x000fe2000bf85270 */
[----:B------:R-:W-:-:S02]  /*3e00*/  FSEL R122, R122, -INF , !P1 ;  /* 0xff8000007a7a7808 */ /* 0x000fc40004800000 */
[----:B------:R-:W-:Y:S01]  /*3e10*/  PLOP3.LUT P1, PT, PT, PT, UP3, 0x40, 0x0 ;  /* 0x000000000000781c */ /* 0x000fe20003f2e838 */
[----:B------:R-:W-:Y:S01]  /*3e20*/  UISETP.NE.AND UP3, UPT, UR23, URZ, UPT ;  /* 0x0000003f1700728c */ /* 0x000fe2000bf65270 */
[C---:B------:R-:W-:Y:S02]  /*3e30*/  ISETP.GT.AND P0, PT, R25.reuse, 0x21, P0 ;  /* 0x000000211900780c */ /* 0x040fe40000704270 */
[C---:B------:R-:W-:Y:S02]  /*3e40*/  ISETP.LT.OR P5, PT, R26.reuse, 0x19, P5 ;  /* 0x000000191a00780c */ /* 0x040fe40002fa1670 */
[C---:B------:R-:W-:Y:S02]  /*3e50*/  ISETP.GT.AND P2, PT, R25.reuse, 0x19, P2 ;  /* 0x000000191900780c */ /* 0x040fe40001744270 */
[----:B------:R-:W-:Y:S02]  /*3e60*/  ISETP.GT.AND P1, PT, R25, 0x20, P1 ;  /* 0x000000201900780c */ /* 0x000fe40000f24270 */
[----:B------:R-:W-:-:S02]  /*3e70*/  ISETP.LT.OR P0, PT, R26, 0x22, P0 ;  /* 0x000000221a00780c */ /* 0x000fc40000701670 */
[----:B------:R-:W-:Y:S02]  /*3e80*/  FSEL R118, R118, -INF , !P5 ;  /* 0xff80000076767808 */ /* 0x000fe40006800000 */
[C---:B------:R-:W-:Y:S02]  /*3e90*/  ISETP.LT.OR P2, PT, R26.reuse, 0x1a, P2 ;  /* 0x0000001a1a00780c */ /* 0x040fe40001741670 */
[----:B------:R-:W-:Y:S01]  /*3ea0*/  PLOP3.LUT P5, PT, PT, PT, UP4, 0x40, 0x0 ;  /* 0x000000000000781c */ /* 0x000fe20003fae848 */
[----:B------:R-:W-:Y:S01]  /*3eb0*/  UISETP.NE.AND UP4, UPT, UR19, URZ, UPT ;  /* 0x0000003f1300728c */ /* 0x000fe2000bf85270 */
[----:B------:R-:W-:Y:S02]  /*3ec0*/  ISETP.LT.OR P1, PT, R26, 0x21, P1 ;  /* 0x000000211a00780c */ /* 0x000fe40000f21670 */
[----:B------:R-:W-:Y:S02]  /*3ed0*/  FSEL R48, R115, -INF , !P0 ;  /* 0xff80000073307808 */ /* 0x000fe40004000000 */
[----:B------:R-:W-:-:S02]  /*3ee0*/  FSEL R7, R119, -INF , !P2 ;  /* 0xff80000077077808 */ /* 0x000fc40005000000 */
[----:B------:R-:W-:Y:S01]  /*3ef0*/  PLOP3.LUT P0, PT, PT, PT, UP6, 0x40, 0x0 ;  /* 0x000000000000781c */ /* 0x000fe20003f0e868 */
[----:B------:R-:W-:Y:S01]  /*3f00*/  UISETP.NE.AND UP6, UPT, UR41, URZ, UPT ;  /* 0x0000003f2900728c */ /* 0x000fe2000bfc5270 */
[C---:B------:R-:W-:Y:S02]  /*3f10*/  ISETP.GT.AND P5, PT, R25.reuse, 0x28, P5 ;  /* 0x000000281900780c */ /* 0x040fe40002fa4270 */
[----:B------:R-:W-:Y:S01]  /*3f20*/  PLOP3.LUT P2, PT, PT, PT, UP3, 0x40, 0x0 ;  /* 0x000000000000781c */ /* 0x000fe20003f4e838 */
[----:B------:R-:W-:Y:S01]  /*3f30*/  UISETP.NE.AND UP3, UPT, UR18, URZ, UPT ;  /* 0x0000003f1200728c */ /* 0x000fe2000bf65270 */
[----:B------:R-:W-:Y:S01]  /*3f40*/  FSEL R49, R114, -INF , !P1 ;  /* 0xff80000072317808 */ /* 0x000fe20004800000 */
[----:B------:R-:W-:Y:S01]  /*3f50*/  UP2UR UR41, UPR, URZ, 0x40 ;  /* 0x000000403f297883 */ /* 0x000fe20008000000 */
[----:B------:R-:W-:Y:S01]  /*3f60*/  PLOP3.LUT P1, PT, PT, PT, UP0, 0x40, 0x0 ;  /* 0x000000000000781c */ /* 0x000fe20003f2e808 */
[----:B------:R-:W-:Y:S01]  /*3f70*/  UISETP.NE.AND UP0, UPT, UR42, URZ, UPT ;  /* 0x0000003f2a00728c */ /* 0x000fe2000bf05270 */
[----:B------:R-:W-:-:S02]  /*3f80*/  ISETP.GT.AND P0, PT, R25, 0x31, P0 ;  /* 0x000000311900780c */ /* 0x000fc40000704270 */
[C---:B------:R-:W-:Y:S02]  /*3f90*/  ISETP.LT.OR P5, PT, R26.reuse, 0x29, P5 ;  /* 0x000000291a00780c */ /* 0x040fe40002fa1670 */
[C---:B------:R-:W-:Y:S02]  /*3fa0*/  ISETP.GT.AND P2, PT, R25.reuse, 0x29, P2 ;  /* 0x000000291900780c */ /* 0x040fe40001744270 */
[----:B------:R-:W-:Y:S02]  /*3fb0*/  ISETP.GT.AND P1, PT, R25, 0x30, P1 ;  /* 0x000000301900780c */ /* 0x000fe40000f24270 */
[----:B------:R-:W-:Y:S02]  /*3fc0*/  ISETP.LT.OR P0, PT, R26, 0x32, P0 ;  /* 0x000000321a00780c */ /* 0x000fe40000701670 */
[----:B------:R-:W-:Y:S02]  /*3fd0*/  FSEL R96, R110, -INF , !P5 ;  /* 0xff8000006e607808 */ /* 0x000fe40006800000 */
[----:B------:R-:W-:-:S02]  /*3fe0*/  ISETP.LT.OR P2, PT, R26, 0x2a, P2 ;  /* 0x0000002a1a00780c */ /* 0x000fc40001741670 */
[----:B------:R-:W-:Y:S01]  /*3ff0*/  PLOP3.LUT P6, PT, PT, PT, UP5, 0x40, 0x0 ;  /* 0x000000000000781c */ /* 0x000fe20003fce858 */
[----:B------:R-:W-:Y:S01]  /*4000*/  UISETP.NE.AND UP5, UPT, UR40, URZ, UPT ;  /* 0x0000003f2800728c */ /* 0x000fe2000bfa5270 */
[----:B------:R-:W-:Y:S01]  /*4010*/  PLOP3.LUT P5, PT, PT, PT, UP4, 0x40, 0x0 ;  /* 0x000000000000781c */ /* 0x000fe20003fae848 */
[----:B------:R-:W-:Y:S01]  /*4020*/  UISETP.NE.AND UP4, UPT, UR39, URZ, UPT ;  /* 0x0000003f2700728c */ /* 0x000fe2000bf85270 */
[----:B------:R-:W-:Y:S01]  /*4030*/  ISETP.LT.OR P1, PT, R26, 0x31, P1 ;  /* 0x000000311a00780c */ /* 0x000fe20000f21670 */
[----:B------:R-:W-:Y:S01]  /*4040*/  UP2UR UR39, UPR, URZ, 0x4 ;  /* 0x000000043f277883 */ /* 0x000fe20008000000 */
[----:B------:R-:W-:Y:S01]  /*4050*/  FSEL R170, R107, -INF , !P0 ;  /* 0xff8000006baa7808 */ /* 0x000fe20004000000 */
[----:B------:R-:W-:Y:S01]  /*4060*/  UP2UR UR42, UPR, URZ, 0x20 ;  /* 0x000000203f2a7883 */ /* 0x000fe20008000000 */
[----:B------:R-:W-:Y:S01]  /*4070*/  FSEL R47, R111, -INF , !P2 ;  /* 0xff8000006f2f7808 */ /* 0x000fe20005000000 */
[----:B------:R-:W-:Y:S01]  /*4080*/  UP2UR UR43, UPR, URZ, 0x10 ;  /* 0x000000103f2b7883 */ /* 0x000fe20008000000 */
[----:B------:R-:W-:Y:S01]  /*4090*/  PLOP3.LUT P0, PT, PT, PT, UP2, 0x40, 0x0 ;  /* 0x000000000000781c */ /* 0x000fe20003f0e828 */
[----:B------:R-:W-:Y:S01]  /*40a0*/  UISETP.NE.AND UP2, UPT, UR27, URZ, UPT ;  /* 0x0000003f1b00728c */ /* 0x000fe2000bf45270 */
[C---:B------:R-:W-:Y:S01]  /*40b0*/  ISETP.GT.AND P6, PT, R25.reuse, 0x38, P6 ;  /* 0x000000381900780c */ /* 0x040fe200037c4270 */
[----:B------:R-:W-:Y:S01]  /*40c0*/  UP2UR UR40, UPR, URZ, 0x2 ;  /* 0x000000023f287883 */ /* 0x000fe20008000000 */
[C---:B------:R-:W-:Y:S01]  /*40d0*/  ISETP.GT.AND P5, PT, R25.reuse, 0x39, P5 ;  /* 0x000000391900780c */ /* 0x040fe20002fa4270 */
[----:B------:R-:W-:Y:S01]  /*40e0*/  UP2UR UR45, UPR, URZ, 0x4 ;  /* 0x000000043f2d7883 */ /* 0x000fe20008000000 */
[----:B------:R-:W-:Y:S01]  /*40f0*/  PLOP3.LUT P2, PT, PT, PT, UP3, 0x40, 0x0 ;  /* 0x000000000000781c */ /* 0x000fe20003f4e838 */
[----:B------:R-:W-:Y:S01]  /*4100*/  UISETP.NE.AND UP3, UPT, UR38, URZ, UPT ;  /* 0x0000003f2600728c */ /* 0x000fe2000bf65270 */
[----:B------:R-:W-:Y:S01]  /*4110*/  FSEL R187, R106, -INF , !P1 ;  /* 0xff8000006abb7808 */ /* 0x000fe20004800000 */
[----:B------:R-:W-:Y:S01]  /*4120*/  UP2UR UR38, UPR, URZ, 0x1 ;  /* 0x000000013f267883 */ /* 0x000fe20008000000 */
[----:B------:R-:W-:Y:S01]  /*4130*/  PLOP3.LUT P1, PT, PT, PT, UP0, 0x40, 0x0 ;  /* 0x000000000000781c */ /* 0x000fe20003f2e808 */
[----:B------:R-:W-:Y:S01]  /*4140*/  UISETP.NE.AND UP0, UPT, UR34, URZ, UPT ;  /* 0x0000003f2200728c */ /* 0x000fe2000bf05270 */
[C---:B------:R-:W-:Y:S01]  /*4150*/  ISETP.LT.OR P6, PT, R26.reuse, 0x39, P6 ;  /* 0x000000391a00780c */ /* 0x040fe200037c1670 */
[----:B------:R-:W-:Y:S01]  /*4160*/  UISETP.NE.AND UP2, UPT, UR33, URZ, UPT ;  /* 0x0000003f2100728c */ /* 0x000fe2000bf45270 */
[----:B------:R-:W-:Y:S01]  /*4170*/  ISETP.LT.OR P5, PT, R26, 0x3a, P5 ;  /* 0x0000003a1a00780c */ /* 0x000fe20002fa1670 */
[----:B------:R-:W-:Y:S01]  /*4180*/  UP2UR UR44, UPR, URZ, 0x8 ;  /* 0x000000083f2c7883 */ /* 0x000fe20008000000 */
[----:B------:R-:W-:-:S02]  /*4190*/  ISETP.GT.AND P0, PT, R25, 0x48, P0 ;  /* 0x000000481900780c */ /* 0x000fc40000704270 */
[C---:B------:R-:W-:Y:S02]  /*41a0*/  ISETP.GT.AND P2, PT, R25.reuse, 0x40, P2 ;  /* 0x000000401900780c */ /* 0x040fe40001744270 */
[----:B------:R-:W-:Y:S02]  /*41b0*/  ISETP.GT.AND P1, PT, R25, 0x41, P1 ;  /* 0x000000411900780c */ /* 0x000fe40000f24270 */
[----:B------:R-:W-:Y:S02]  /*41c0*/  FSEL R171, R102, -INF , !P6 ;  /* 0xff80000066ab7808 */ /* 0x000fe40007000000 */
[----:B------:R-:W-:Y:S02]  /*41d0*/  FSEL R172, R103, -INF , !P5 ;  /* 0xff80000067ac7808 */ /* 0x000fe40006800000 */
[C---:B------:R-:W-:Y:S02]  /*41e0*/  ISETP.LT.OR P0, PT, R26.reuse, 0x49, P0 ;  /* 0x000000491a00780c */ /* 0x040fe40000701670 */
[----:B------:R-:W-:-:S02]  /*41f0*/  ISETP.LT.OR P2, PT, R26, 0x41, P2 ;  /* 0x000000411a00780c */ /* 0x000fc40001741670 */
[----:B------:R-:W-:Y:S01]  /*4200*/  PLOP3.LUT P6, PT, PT, PT, UP1, 0x40, 0x0 ;  /* 0x000000000000781c */ /* 0x000fe20003fce818 */
[----:B------:R-:W-:Y:S01]  /*4210*/  UISETP.NE.AND UP1, UPT, UR28, URZ, UPT ;  /* 0x0000003f1c00728c */ /* 0x000fe2000bf25270 */
[----:B------:R-:W-:Y:S01]  /*4220*/  PLOP3.LUT P5, PT, PT, PT, UP6, 0x40, 0x0 ;  /* 0x000000000000781c */ /* 0x000fe20003fae868 */
[----:B------:R-:W-:Y:S01]  /*4230*/  UISETP.NE.AND UP6, UPT, UR29, URZ, UPT ;  /* 0x0000003f1d00728c */ /* 0x000fe2000bfc5270 */
[----:B------:R-:W-:Y:S02]  /*4240*/  ISETP.LT.OR P1, PT, R26, 0x42, P1 ;  /* 0x000000421a00780c */ /* 0x000fe40000f21670 */
[----:B------:R-:W-:Y:S02]  /*4250*/  FSEL R206, R94, -INF , !P0 ;  /* 0xff8000005ece7808 */ /* 0x000fe40004000000 */
[----:B------:R-:W-:Y:S02]  /*4260*/  FSEL R211, R98, -INF , !P2 ;  /* 0xff80000062d37808 */ /* 0x000fe40005000000 */
[----:B------:R-:W-:Y:S01]  /*4270*/  PLOP3.LUT P0, PT, PT, PT, UP3, 0x40, 0x0 ;  /* 0x000000000000781c */ /* 0x000fe20003f0e838 */
[----:B------:R-:W-:Y:S01]  /*4280*/  UISETP.NE.AND UP3, UPT, UR32, URZ, UPT ;  /* 0x0000003f2000728c */ /* 0x000fe2000bf65270 */
[----:B------:R-:W-:-:S02]  /*4290*/  ISETP.GT.AND P6, PT, R25, 0x49, P6 ;  /* 0x000000491900780c */ /* 0x000fc400037c4270 */
[----:B------:R-:W-:Y:S02]  /*42a0*/  ISETP.GT.AND P5, PT, R25, 0x50, P5 ;  /* 0x000000501900780c */ /* 0x000fe40002fa4270 */
[----:B------:R-:W-:Y:S01]  /*42b0*/  PLOP3.LUT P2, PT, PT, PT, UP5, 0x40, 0x0 ;  /* 0x000000000000781c */ /* 0x000fe20003f4e858 */
[----:B------:R-:W-:Y:S01]  /*42c0*/  UISETP.NE.AND UP5, UPT, UR30, URZ, UPT ;  /* 0x0000003f1e00728c */ /* 0x000fe2000bfa5270 */
[----:B------:R-:W-:Y:S02]  /*42d0*/  FSEL R155, R99, -INF , !P1 ;  /* 0xff800000639b7808 */ /* 0x000fe40004800000 */
[----:B------:R-:W-:Y:S01]  /*42e0*/  PLOP3.LUT P1, PT, PT, PT, UP4, 0x40, 0x0 ;  /* 0x000000000000781c */ /* 0x000fe20003f2e848 */
[----:B------:R-:W-:Y:S01]  /*42f0*/  UISETP.NE.AND UP4, UPT, UR31, URZ, UPT ;  /* 0x0000003f1f00728c */ /* 0x000fe2000bf85270 */
[----:B------:R-:W-:Y:S02]  /*4300*/  ISETP.GT.AND P0, PT, R25, 0x59, P0 ;  /* 0x000000591900780c */ /* 0x000fe40000704270 */
[----:B------:R-:W-:-:S02]  /*4310*/  ISETP.LT.OR P6, PT, R26, 0x4a, P6 ;  /* 0x0000004a1a00780c */ /* 0x000fc400037c1670 */
[C---:B------:R-:W-:Y:S02]  /*4320*/  ISETP.LT.OR P5, PT, R26.reuse, 0x51, P5 ;  /* 0x000000511a00780c */ /* 0x040fe40002fa1670 */
[C---:B------:R-:W-:Y:S02]  /*4330*/  ISETP.GT.AND P2, PT, R25.reuse, 0x51, P2 ;  /* 0x000000511900780c */ /* 0x040fe40001744270 */
[----:B------:R-:W-:Y:S02]  /*4340*/  ISETP.GT.AND P1, PT, R25, 0x58, P1 ;  /* 0x000000581900780c */ /* 0x000fe40000f24270 */
[----:B------:R-:W-:Y:S02]  /*4350*/  ISETP.LT.OR P0, PT, R26, 0x5a, P0 ;  /* 0x0000005a1a00780c */ /* 0x000fe40000701670 */
[----:B------:R-:W-:Y:S02]  /*4360*/  FSEL R152, R95, -INF , !P6 ;  /* 0xff8000005f987808 */ /* 0x000fe40007000000 */
[----:B------:R-:W-:-:S02]  /*4370*/  FSEL R137, R90, -INF , !P5 ;  /* 0xff8000005a897808 */ /* 0x000fc40006800000 */
[C---:B------:R-:W-:Y:S02]  /*4380*/  ISETP.LT.OR P2, PT, R26.reuse, 0x52, P2 ;  /* 0x000000521a00780c */ /* 0x040fe40001741670 */
[----:B------:R-:W-:Y:S01]  /*4390*/  PLOP3.LUT P6, PT, PT, PT, UP0, 0x40, 0x0 ;  /* 0x000000000000781c */ /* 0x000fe20003fce808 */
[----:B------:R-:W-:Y:S01]  /*43a0*/  UISETP.NE.AND UP0, UPT, UR26, URZ, UPT ;  /* 0x0000003f1a00728c */ /* 0x000fe2000bf05270 */
[----:B------:R-:W-:Y:S01]  /*43b0*/  PLOP3.LUT P5, PT, PT, PT, UP2, 0x40, 0x0 ;  /* 0x000000000000781c */ /* 0x000fe20003fae828 */
[----:B------:R-:W-:Y:S01]  /*43c0*/  UISETP.NE.AND UP2, UPT, UR45, URZ, UPT ;  /* 0x0000003f2d00728c */ /* 0x000fe2000bf45270 */
[----:B------:R-:W-:Y:S02]  /*43d0*/  ISETP.LT.OR P1, PT, R26, 0x59, P1 ;  /* 0x000000591a00780c */ /* 0x000fe40000f21670 */
[----:B------:R-:W-:Y:S02]  /*43e0*/  FSEL R125, R83, -INF , !P0 ;  /* 0xff800000537d7808 */ /* 0x000fe40004000000 */
[----:B------:R-:W-:-:S02]  /*43f0*/  FSEL R134, R91, -INF , !P2 ;  /* 0xff8000005b867808 */ /* 0x000fc40005000000 */
[C---:B------:R-:W-:Y:S02]  /*4400*/  ISETP.GT.AND P6, PT, R3.reuse, RZ, P6 ;  /* 0x000000ff0300720c */ /* 0x040fe400037c4270 */
[----:B------:R-:W-:Y:S02]  /*4410*/  ISETP.GT.AND P5, PT, R3, 0x1, P5 ;  /* 0x000000010300780c */ /* 0x000fe40002fa4270 */
[----:B------:R-:W-:Y:S01]  /*4420*/  PLOP3.LUT P0, PT, PT, PT, UP5, 0x40, 0x0 ;  /* 0x000000000000781c */ /* 0x000fe20003f0e858 */
[----:B------:R-:W-:Y:S01]  /*4430*/  UISETP.NE.AND UP5, UPT, UR22, URZ, UPT ;  /* 0x0000003f1600728c */ /* 0x000fe2000bfa5270 */
[----:B------:R-:W-:Y:S01]  /*4440*/  PLOP3.LUT P2, PT, PT, PT, UP3, 0x40, 0x0 ;  /* 0x000000000000781c */ /* 0x000fe20003f4e838 */
[----:B------:R-:W-:Y:S01]  /*4450*/  UISETP.NE.AND UP3, UPT, UR24, URZ, UPT ;  /* 0x0000003f1800728c */ /* 0x000fe2000bf65270 */
[----:B------:R-:W-:Y:S02]  /*4460*/  FSEL R127, R82, -INF , !P1 ;  /* 0xff800000527f7808 */ /* 0x000fe40004800000 */
[----:B------:R-:W-:Y:S01]  /*4470*/  PLOP3.LUT P1, PT, PT, PT, UP4, 0x40, 0x0 ;  /* 0x000000000000781c */ /* 0x000fe20003f2e848 */
[----:B------:R-:W-:Y:S01]  /*4480*/  UP2UR UR45, UPR, URZ, 0x8 ;  /* 0x000000083f2d7883 */ /* 0x000fe20008000000 */
[C---:B------:R-:W-:Y:S01]  /*4490*/  ISETP.LT.OR P6, PT, R35.reuse, 0x1, P6 ;  /* 0x000000012300780c */ /* 0x040fe200037c1670 */
[----:B------:R-:W-:Y:S01]  /*44a0*/  UISETP.NE.AND UP3, UPT, UR25, URZ, UPT ;  /* 0x0000003f1900728c */ /* 0x000fe2000bf65270 */
[----:B------:R-:W-:Y:S01]  /*44b0*/  ISETP.LT.OR P5, PT, R35, 0x2, P5 ;  /* 0x000000022300780c */ /* 0x000fe20002fa1670 */
[----:B------:R-:W-:Y:S01]  /*44c0*/  UISETP.NE.AND UP4, UPT, UR23, URZ, UPT ;  /* 0x0000003f1700728c */ /* 0x000fe2000bf85270 */
[----:B------:R-:W-:-:S02]  /*44d0*/  ISETP.GT.AND P0, PT, R3, 0x10, P0 ;  /* 0x000000100300780c */ /* 0x000fc40000704270 */
[C---:B------:R-:W-:Y:S02]  /*44e0*/  ISETP.GT.AND P2, PT, R3.reuse, 0x8, P2 ;  /* 0x000000080300780c */ /* 0x040fe40001744270 */
[----:B------:R-:W-:Y:S02]  /*44f0*/  ISETP.GT.AND P1, PT, R3, 0x9, P1 ;  /* 0x000000090300780c */ /* 0x000fe40000f24270 */
[----:B------:R-:W-:Y:S02]  /*4500*/  FSEL R180, R76, -INF , !P6 ;  /* 0xff8000004cb47808 */ /* 0x000fe40007000000 */
[----:B------:R-:W-:Y:S02]  /*4510*/  FSEL R184, R77, -INF , !P5 ;  /* 0xff8000004db87808 */ /* 0x000fe40006800000 */
[C---:B------:R-:W-:Y:S02]  /*4520*/  ISETP.LT.OR P0, PT, R35.reuse, 0x11, P0 ;  /* 0x000000112300780c */ /* 0x040fe40000701670 */
[----:B------:R-:W-:Y:S01]  /*4530*/  PLOP3.LUT P6, PT, PT, PT, UP6, 0x40, 0x0 ;  /* 0x000000000000781c */ /* 0x000fe20003fce868 */
[----:B------:R-:W-:Y:S01]  /*4540*/  UISETP.NE.AND UP6, UPT, UR21, URZ, UPT ;  /* 0x0000003f1500728c */ /* 0x000fe2000bfc5270 */
[----:B------:R-:W-:Y:S01]  /*4550*/  PLOP3.LUT P5, PT, PT, PT, UP1, 0x40, 0x0 ;  /* 0x000000000000781c */ /* 0x000fe20003fae818 */
[----:B------:R-:W-:Y:S01]  /*4560*/  UISETP.NE.AND UP1, UPT, UR20, URZ, UPT ;  /* 0x0000003f1400728c */ /* 0x000fe2000bf25270 */
[----:B------:R-:W-:-:S02]  /*4570*/  ISETP.LT.OR P2, PT, R35, 0x9, P2 ;  /* 0x000000092300780c */ /* 0x000fc40001741670 */
[----:B------:R-:W-:Y:S02]  /*4580*/  ISETP.LT.OR P1, PT, R35, 0xa, P1 ;  /* 0x0000000a2300780c */ /* 0x000fe40000f21670 */
[----:B------:R-:W-:Y:S02]  /*4590*/  FSEL R41, R68, -INF , !P0 ;  /* 0xff80000044297808 */ /* 0x000fe40004000000 */
[C---:B------:R-:W-:Y:S02]  /*45a0*/  ISETP.GT.AND P6, PT, R3.reuse, 0x11, P6 ;  /* 0x000000110300780c */ /* 0x040fe400037c4270 */
[----:B------:R-:W-:Y:S02]  /*45b0*/  ISETP.GT.AND P5, PT, R3, 0x18, P5 ;  /* 0x000000180300780c */ /* 0x000fe40002fa4270 */
[----:B------:R-:W-:Y:S01]  /*45c0*/  PLOP3.LUT P0, PT, PT, PT, UP3, 0x40, 0x0 ;  /* 0x000000000000781c */ /* 0x000fe20003f0e838 */
[----:B------:R-:W-:Y:S01]  /*45d0*/  UISETP.NE.AND UP3, UPT, UR45, URZ, UPT ;  /* 0x0000003f2d00728c */ /* 0x000fe2000bf65270 */
[----:B------:R-:W-:-:S02]  /*45e0*/  FSEL R183, R72, -INF , !P2 ;  /* 0xff80000048b77808 */ /* 0x000fc40005000000 */
[----:B------:R-:W-:Y:S02]  /*45f0*/  FSEL R44, R73, -INF , !P1 ;  /* 0xff800000492c7808 */ /* 0x000fe40004800000 */
[----:B------:R-:W-:Y:S01]  /*4600*/  PLOP3.LUT P2, PT, PT, PT, UP2, 0x40, 0x0 ;  /* 0x000000000000781c */ /* 0x000fe20003f4e828 */
[----:B------:R-:W-:Y:S01]  /*4610*/  UISETP.NE.AND UP2, UPT, UR19, URZ, UPT ;  /* 0x0000003f1300728c */ /* 0x000fe2000bf45270 */
[----:B------:R-:W-:Y:S01]  /*4620*/  PLOP3.LUT P1, PT, PT, PT, UP0, 0x40, 0x0 ;  /* 0x000000000000781c */ /* 0x000fe20003f2e808 */
[----:B------:R-:W-:Y:S01]  /*4630*/  UISETP.NE.AND UP0, UPT, UR18, URZ, UPT ;  /* 0x0000003f1200728c */ /* 0x000fe2000bf05270 */
[C---:B------:R-:W-:Y:S02]  /*4640*/  ISETP.LT.OR P6, PT, R35.reuse, 0x12, P6 ;  /* 0x000000122300780c */ /* 0x040fe400037c1670 */
[----:B------:R-:W-:Y:S02]  /*4650*/  ISETP.LT.OR P5, PT, R35, 0x19, P5 ;  /* 0x000000192300780c */ /* 0x000fe40002fa1670 */
        /* <DEDUP_REMOVED lines=29> */
[----:B------:R-:W-:Y:S01]  /*4830*/  FSEL R240, R17, -INF , !P5 ;  /* 0xff80000011f07808 */ /* 0x000fe20006800000 */
[----:B------:R-:W1:Y:S01]  /*4840*/  SHFL.IDX PT, R16, R33, 0x3, 0x1c1f ;  /* 0x007c1f0021107f89 */ /* 0x000e6200000e0000 */
        /* <DEDUP_REMOVED lines=8> */
[----:B------:R-:W-:Y:S01]  /*48d0*/  PLOP3.LUT P0, PT, PT, PT, UP1, 0x40, 0x0 ;  /* 0x000000000000781c */ /* 0x000fe20003f0e818 */
[----:B------:R-:W-:Y:S01]  /*48e0*/  UISETP.NE.AND UP1, UPT, UR35, URZ, UPT ;  /* 0x0000003f2300728c */ /* 0x000fe2000bf25270 */
[----:B------:R-:W-:Y:S02]  /*48f0*/  FSEL R136, R60, -INF , !P2 ;  /* 0xff8000003c887808 */ /* 0x000fe40005000000 */
[----:B------:R-:W-:Y:S02]  /*4900*/  FSEL R133, R61, -INF , !P1 ;  /* 0xff8000003d857808 */ /* 0x000fe40004800000 */
[----:B------:R-:W-:Y:S01]  /*4910*/  PLOP3.LUT P2, PT, PT, PT, UP0, 0x40, 0x0 ;  /* 0x000000000000781c */ /* 0x000fe20003f4e808 */
[----:B------:R-:W-:Y:S01]  /*4920*/  UISETP.NE.AND UP0, UPT, UR37, URZ, UPT ;  /* 0x0000003f2500728c */ /* 0x000fe2000bf05270 */
[----:B------:R-:W-:Y:S01]  /*4930*/  PLOP3.LUT P1, PT, PT, PT, UP2, 0x40, 0x0 ;  /* 0x000000000000781c */ /* 0x000fe20003f2e828 */
[----:B------:R-:W-:Y:S01]  /*4940*/  UISETP.NE.AND UP2, UPT, UR36, URZ, UPT ;  /* 0x0000003f2400728c */ /* 0x000fe2000bf45270 */
[----:B------:R-:W-:-:S02]  /*4950*/  ISETP.GT.AND P0, PT, R3, 0x49, P0 ;  /* 0x000000490300780c */ /* 0x000fc40000704270 */
[C---:B------:R-:W-:Y:S02]  /*4960*/  ISETP.GT.AND P6, PT, R3.reuse, 0x39, P6 ;  /* 0x000000390300780c */ /* 0x040fe400037c4270 */
        /* <DEDUP_REMOVED lines=8> */
[----:B------:R-:W-:Y:S01]  /*49f0*/  FSEL R174, R9, -INF , !P0 ;  /* 0xff80000009ae7808 */ /* 0x000fe20004000000 */
[----:B-1----:R-:W-:Y:S01]  /*4a00*/  IMAD.IADD R9, R24, 0x1, R16 ;  /* 0x0000000118097824 */ /* 0x002fe200078e0210 */
[----:B------:R-:W-:Y:S02]  /*4a10*/  PLOP3.LUT P0, PT, PT, PT, UP0, 0x40, 0x0 ;  /* 0x000000000000781c */ /* 0x000fe40003f0e808 */
[----:B------:R-:W-:-:S02]  /*4a20*/  FSEL R124, R13, -INF , !P6 ;  /* 0xff8000000d7c7808 */ /* 0x000fc40007000000 */
[----:B------:R-:W-:Y:S02]  /*4a30*/  FSEL R156, R56, -INF , !P5 ;  /* 0xff800000389c7808 */ /* 0x000fe40006800000 */
[----:B------:R-:W-:Y:S02]  /*4a40*/  FSEL R157, R57, -INF , !P2 ;  /* 0xff800000399d7808 */ /* 0x000fe40005000000 */
[----:B------:R-:W-:Y:S01]  /*4a50*/  FSEL R159, R8, -INF , !P1 ;  /* 0xff800000089f7808 */ /* 0x000fe20004800000 */
[----:B------:R-:W-:Y:S01]  /*4a60*/  IMAD.IADD R8, R32, 0x1, R16 ;  /* 0x0000000120087824 */ /* 0x000fe200078e0210 */
[----:B------:R-:W-:Y:S02]  /*4a70*/  PLOP3.LUT P6, PT, PT, PT, UP6, 0x40, 0x0 ;  /* 0x000000000000781c */ /* 0x000fe40003fce868 */
[----:B------:R-:W-:Y:S02]  /*4a80*/  PLOP3.LUT P5, PT, PT, PT, UP5, 0x40, 0x0 ;  /* 0x000000000000781c */ /* 0x000fe40003fae858 */
[----:B------:R-:W-:-:S02]  /*4a90*/  PLOP3.LUT P2, PT, PT, PT, UP4, 0x40, 0x0 ;  /* 0x000000000000781c */ /* 0x000fc40003f4e848 */
[----:B------:R-:W-:Y:S02]  /*4aa0*/  PLOP3.LUT P1, PT, PT, PT, UP3, 0x40, 0x0 ;  /* 0x000000000000781c */ /* 0x000fe40003f2e838 */
[C---:B------:R-:W-:Y:S02]  /*4ab0*/  ISETP.GT.AND P6, PT, R3.reuse, 0x50, P6 ;  /* 0x000000500300780c */ /* 0x040fe400037c4270 */
[C---:B------:R-:W-:Y:S02]  /*4ac0*/  ISETP.GT.AND P5, PT, R3.reuse, 0x51, P5 ;  /* 0x000000510300780c */ /* 0x040fe40002fa4270 */
[C---:B------:R-:W-:Y:S02]  /*4ad0*/  ISETP.GT.AND P2, PT, R3.reuse, 0x58, P2 ;  /* 0x000000580300780c */ /* 0x040fe40001744270 */
[----:B------:R-:W-:Y:S02]  /*4ae0*/  ISETP.GT.AND P1, PT, R3, 0x59, P1 ;  /* 0x000000590300780c */ /* 0x000fe40000f24270 */
        /* <DEDUP_REMOVED lines=22> */
.L_x_963:
[----:B------:R-:W-:-:S04]  /*4c50*/  MOV R3, c[0x0][0x32c] ;  /* 0x0000cb0000037a02 */ /* 0x000fc80000000f00 */
[----:B------:R-:W-:-:S13]  /*4c60*/  ISETP.NE.AND P0, PT, R3, 0x1, PT ;  /* 0x000000010300780c */ /* 0x000fda0003f05270 */
[----:B------:R-:W-:-:S05]  /*4c70*/  @P0 IMAD.HI.U32 R3, R16, c[0x0][0x330], RZ ;  /* 0x0000cc0010030a27 */ /* 0x000fca00078e00ff */
[----:B------:R-:W-:Y:S02]  /*4c80*/  @P0 SHF.R.U32.HI R16, RZ, c[0x0][0x334], R3 ;  /* 0x0000cd00ff100a19 */ /* 0x000fe40000011603 */
.L_x_964:
[----:B------:R-:W-:Y:S05]  /*4c90*/  BSYNC B0 ;  /* 0x0000000000007941 */ /* 0x000fea0003800000 */
.L_x_962:
[----:B------:R-:W-:-:S05]  /*4ca0*/  IMAD R16, R16, c[0x0][0x32c], R2 ;  /* 0x0000cb0010107a24 */ /* 0x000fca00078e0202 */
[----:B------:R-:W-:Y:S02]  /*4cb0*/  IADD3 R2, R16, c[0x0][0x32c], RZ ;  /* 0x0000cb0010027a10 */ /* 0x000fe40007ffe0ff */
[----:B------:R-:W-:Y:S02]  /*4cc0*/  IMNMX R9, R9, R16, !PT ;  /* 0x0000001009097217 */ /* 0x000fe40007800200 */
[----:B------:R-:W-:Y:S02]  /*4cd0*/  IMNMX R8, R8, R2, PT ;  /* 0x0000000208087217 */ /* 0x000fe40003800200 */
.L_x_961:
        /* <DEDUP_REMOVED lines=31> */
[----:B------:R-:W-:Y:S01]  /*4ed0*/  UIADD3 UR6, UR6, -0x2, URZ ;  /* 0xfffffffe06067890 */ /* 0x000fe2000fffe03f */
[----:B------:R-:W-:Y:S01]  /*4ee0*/  FMNMX.FTZ R3, R113, R3, !PT ;  /* 0x0000000371037209 */ /* 0x000fe20007810000 */
[--C-:B------:R-:W-:Y:S01]  /*4ef0*/  IMAD R219, R4, 0x2, R225.reuse ;  /* 0x0000000204db7824 */ /* 0x100fe200078e02e1 */
[----:B------:R-:W-:Y:S01]  /*4f00*/  FMNMX.FTZ R2, R48, R2, !PT ;  /* 0x0000000230027209 */ /* 0x000fe20007810000 */
[----:B------:R-:W-:Y:S01]  /*4f10*/  IMAD R220, R0, 0x2, R225 ;  /* 0x0000000200dc7824 */ /* 0x000fe200078e02e1 */
[----:B------:R-:W-:Y:S01]  /*4f20*/  FMNMX.FTZ R3, R6, R3, !PT ;  /* 0x0000000306037209 */ /* 0x000fe20007810000 */
[----:B------:R-:W-:Y:S01]  /*4f30*/  IMAD R218, R0, 0x2, R219 ;  /* 0x0000000200da7824 */ /* 0x000fe200078e02db */
        /* <DEDUP_REMOVED lines=39> */
[----:B------:R-:W-:Y:S01]  /*51b0*/  PLOP3.LUT P6, PT, PT, PT, UP0, 0x40, 0x0 ;  /* 0x000000000000781c */ /* 0x000fe20003fce808 */
[----:B------:R-:W-:Y:S01]  /*51c0*/  UISETP.NE.AND UP1, UPT, UR26, URZ, UPT ;  /* 0x0000003f1a00728c */ /* 0x000fe2000bf25270 */
[C---:B------:R-:W-:Y:S01]  /*51d0*/  ISETP.GT.AND P5, PT, R9.reuse, RZ, P5 ;  /* 0x000000ff0900720c */ /* 0x040fe20002fa4270 */
[----:B------:R-:W-:Y:S01]  /*51e0*/  UISETP.NE.AND UP0, UPT, UR25, URZ, UPT ;  /* 0x0000003f1900728c */ /* 0x000fe2000bf05270 */
[C---:B------:R-:W-:Y:S01]  /*51f0*/  ISETP.GT.AND P2, PT, R9.reuse, 0x1, P2 ;  /* 0x000000010900780c */ /* 0x040fe20001744270 */
[----:B------:R-:W-:Y:S01]  /*5200*/  UISETP.NE.AND UP5, UPT, UR34, URZ, UPT ;  /* 0x0000003f2200728c */ /* 0x000fe2000bfa5270 */
[----:B------:R-:W-:-:S02]  /*5210*/  ISETP.GT.AND P1, PT, R9, 0x8, P1 ;  /* 0x000000080900780c */ /* 0x000fc40000f24270 */
[C---:B------:R-:W-:Y:S02]  /*5220*/  ISETP.GT.AND P0, PT, R9.reuse, 0x9, P0 ;  /* 0x000000090900780c */ /* 0x040fe40000704270 */
[----:B------:R-:W-:Y:S02]  /*5230*/  ISETP.GT.AND P6, PT, R9, 0x10, P6 ;  /* 0x000000100900780c */ /* 0x000fe400037c4270 */
[C---:B------:R-:W-:Y:S02]  /*5240*/  ISETP.LT.OR P5, PT, R8.reuse, 0x1, P5 ;  /* 0x000000010800780c */ /* 0x040fe40002fa1670 */
[C---:B------:R-:W-:Y:S02]  /*5250*/  ISETP.LT.OR P2, PT, R8.reuse, 0x2, P2 ;  /* 0x000000020800780c */ /* 0x040fe40001741670 */
[----:B------:R-:W-:Y:S02]  /*5260*/  ISETP.LT.OR P1, PT, R8, 0x9, P1 ;  /* 0x000000090800780c */ /* 0x000fe40000f21670 */
[----:B-1----:R-:W-:-:S02]  /*5270*/  FMNMX.FTZ R13, R3, R13, !PT ;  /* 0x0000000d030d7209 */ /* 0x002fc40007810000 */
[C---:B------:R-:W-:Y:S02]  /*5280*/  ISETP.LT.OR P0, PT, R8.reuse, 0xa, P0 ;  /* 0x0000000a0800780c */ /* 0x040fe40000701670 */
[----:B------:R-:W-:Y:S01]  /*5290*/  ISETP.LT.OR P6, PT, R8, 0x11, P6 ;  /* 0x000000110800780c */ /* 0x000fe200037c1670 */
[----:B------:R-:W1:Y:S01]  /*52a0*/  SHFL.BFLY PT, R3, R13, 0x1, 0x1f ;  /* 0x0c201f000d037f89 */ /* 0x000e6200000e0000 */
[----:B------:R-:W-:Y:S02]  /*52b0*/  FSEL R43, R78, -INF , !P5 ;  /* 0xff8000004e2b7808 */ /* 0x000fe40006800000 */
[----:B------:R-:W-:Y:S02]  /*52c0*/  FSEL R42, R79, -INF , !P2 ;  /* 0xff8000004f2a7808 */ /* 0x000fe40005000000 */
[----:B------:R-:W-:Y:S01]  /*52d0*/  FSEL R40, R74, -INF , !P1 ;  /* 0xff8000004a287808 */ /* 0x000fe20004800000 */
[----:B------:R-:W-:Y:S01]  /*52e0*/  LDSM.16.MT88.4 R76, [R218+0x900] ;  /* 0x00090000da4c783b */ /* 0x000fe20000004200 */
[----:B------:R-:W-:-:S02]  /*52f0*/  FSEL R35, R75, -INF , !P0 ;  /* 0xff8000004b237808 */ /* 0x000fc40004000000 */
[----:B--2---:R-:W-:Y:S01]  /*5300*/  FMNMX.FTZ R12, R2, R12, !PT ;  /* 0x0000000c020c7209 */ /* 0x004fe20007810000 */
[----:B------:R-:W-:Y:S01]  /*5310*/  LDSM.16.MT88.4 R72, [R218+0x1100] ;  /* 0x00110000da48783b */ /* 0x000fe20000004200 */
        /* <DEDUP_REMOVED lines=20> */
[----:B------:R-:W-:Y:S02]  /*5460*/  ISETP.LT.OR P0, PT, R8, 0x21, P0 ;  /* 0x000000210800780c */ /* 0x000fe40000701670 */
[----:B------:R-:W-:Y:S02]  /*5470*/  FMNMX.FTZ R0, R180, R184, !PT ;  /* 0x000000b8b4007209 */ /* 0x000fe40007810000 */
[----:B------:R-:W-:Y:S02]  /*5480*/  ISETP.LT.OR P6, PT, R8, 0x22, P6 ;  /* 0x000000220800780c */ /* 0x000fe400037c1670 */
[----:B------:R-:W-:Y:S02]  /*5490*/  FSEL R32, R71, -INF , !P5 ;  /* 0xff80000047207808 */ /* 0x000fe40006800000 */
[----:B------:R-:W-:Y:S01]  /*54a0*/  FSEL R27, R22, -INF , !P2 ;  /* 0xff800000161b7808 */ /* 0x000fe20005000000 */
[----:B------:R-:W-:Y:S01]  /*54b0*/  LDSM.16.MT88.4 R68, [R225+0x1900] ;  /* 0x00190000e144783b */ /* 0x000fe20000004200 */
[----:B------:R-:W-:-:S02]  /*54c0*/  FSEL R24, R23, -INF , !P1 ;  /* 0xff80000017187808 */ /* 0x000fc40004800000 */
[----:B------:R-:W-:Y:S01]  /*54d0*/  FSEL R247, R66, -INF , !P0 ;  /* 0xff80000042f77808 */ /* 0x000fe20004000000 */
[----:B------:R-:W-:Y:S01]  /*54e0*/  LDSM.16.MT88.4 R20, [R218+0x100] ;  /* 0x00010000da14783b */ /* 0x000fe20000004200 */
[----:B------:R-:W-:Y:S01]  /*54f0*/  PLOP3.LUT P5, PT, PT, PT, UP3, 0x40, 0x0 ;  /* 0x000000000000781c */ /* 0x000fe20003fae838 */
[----:B------:R-:W-:Y:S01]  /*5500*/  UISETP.NE.AND UP3, UPT, UR19, URZ, UPT ;  /* 0x0000003f1300728c */ /* 0x000fe2000bf65270 */
[----:B------:R-:W-:Y:S01]  /*5510*/  PLOP3.LUT P2, PT, PT, PT, UP2, 0x40, 0x0 ;  /* 0x000000000000781c */ /* 0x000fe20003f4e828 */
[----:B------:R-:W-:Y:S01]  /*5520*/  UISETP.NE.AND UP2, UPT, UR18, URZ, UPT ;  /* 0x0000003f1200728c */ /* 0x000fe2000bf45270 */
[----:B------:R-:W-:Y:S01]  /*5530*/  PLOP3.LUT P1, PT, PT, PT, UP1, 0x40, 0x0 ;  /* 0x000000000000781c */ /* 0x000fe20003f2e818 */
[----:B------:R-:W-:Y:S01]  /*5540*/  UISETP.NE.AND UP1, UPT, UR16, URZ, UPT ;  /* 0x0000003f1000728c */ /* 0x000fe2000bf25270 */
[----:B------:R-:W-:Y:S01]  /*5550*/  PLOP3.LUT P0, PT, PT, PT, UP0, 0x40, 0x0 ;  /* 0x000000000000781c */ /* 0x000fe20003f0e808 */
[----:B------:R-:W-:Y:S01]  /*5560*/  UISETP.NE.AND UP0, UPT, UR17, URZ, UPT ;  /* 0x0000003f1100728c */ /* 0x000fe2000bf05270 */
[----:B------:R-:W-:-:S02]  /*5570*/  FMNMX.FTZ R0, R183, R0, !PT ;  /* 0x00000000b7007209 */ /* 0x000fc40007810000 */
[----:B------:R-:W-:Y:S01]  /*5580*/  FSEL R246, R67, -INF , !P6 ;  /* 0xff80000043f67808 */ /* 0x000fe20007000000 */
[----:B------:R-:W-:Y:S01]  /*5590*/  ULDC.64 UR16, c[0x0][0x2c8] ;  /* 0x0000b20000107ab9 */ /* 0x000fe20000000a00 */
[----:B------:R-:W-:Y:S01]  /*55a0*/  PLOP3.LUT P6, PT, PT, PT, UP4, 0x40, 0x0 ;  /* 0x000000000000781c */ /* 0x000fe20003fce848 */
[----:B------:R-:W-:Y:S01]  /*55b0*/  UISETP.NE.AND UP4, UPT, UR33, URZ, UPT ;  /* 0x0000003f2100728c */ /* 0x000fe2000bf85270 */
[C---:B------:R-:W-:Y:S01]  /*55c0*/  ISETP.GT.AND P5, PT, R9.reuse, 0x28, P5 ;  /* 0x000000280900780c */ /* 0x040fe20002fa4270 */
[----:B------:R-:W-:Y:S01]  /*55d0*/  LDSM.16.MT88.4 R64, [R220+0x1900] ;  /* 0x00190000dc40783b */ /* 0x000fe20000004200 */
[C---:B------:R-:W-:Y:S01]  /*55e0*/  ISETP.GT.AND P2, PT, R9.reuse, 0x29, P2 ;  /* 0x000000290900780c */ /* 0x040fe20001744270 */
[----:B------:R-:W-:Y:S01]  /*55f0*/  UIMAD.WIDE.U32 UR18, UR14, UR16, URZ ;  /* 0x000000100e1272a5 */ /* 0x000fe2000f8e003f */
[C---:B------:R-:W-:Y:S02]  /*5600*/  ISETP.GT.AND P1, PT, R9.reuse, 0x30, P1 ;  /* 0x000000300900780c */ /* 0x040fe40000f24270 */
[----:B------:R-:W-:-:S02]  /*5610*/  ISETP.GT.AND P0, PT, R9, 0x31, P0 ;  /* 0x000000310900780c */ /* 0x000fc40000704270 */
[----:B------:R-:W-:Y:S02]  /*5620*/  FMNMX.FTZ R0, R44, R0, !PT ;  /* 0x000000002c007209 */ /* 0x000fe40007810000 */
[----:B------:R-:W-:Y:S02]  /*5630*/  ISETP.GT.AND P6, PT, R9, 0x38, P6 ;  /* 0x000000380900780c */ /* 0x000fe400037c4270 */
[C---:B------:R-:W-:Y:S02]  /*5640*/  ISETP.LT.OR P5, PT, R8.reuse, 0x29, P5 ;  /* 0x000000290800780c */ /* 0x040fe40002fa1670 */
[C---:B------:R-:W-:Y:S02]  /*5650*/  ISETP.LT.OR P2, PT, R8.reuse, 0x2a, P2 ;  /* 0x0000002a0800780c */ /* 0x040fe40001741670 */
[C---:B------:R-:W-:Y:S02]  /*5660*/  ISETP.LT.OR P1, PT, R8.reuse, 0x31, P1 ;  /* 0x000000310800780c */ /* 0x040fe40000f21670 */
[----:B------:R-:W-:-:S02]  /*5670*/  ISETP.LT.OR P0, PT, R8, 0x32, P0 ;  /* 0x000000320800780c */ /* 0x000fc40000701670 */
[----:B------:R-:W-:Y:S02]  /*5680*/  FMNMX.FTZ R0, R41, R0, !PT ;  /* 0x0000000029007209 */ /* 0x000fe40007810000 */
[----:B-1----:R-:W-:Y:S02]  /*5690*/  FMNMX.FTZ R3, R13, R3, !PT ;  /* 0x000000030d037209 */ /* 0x002fe40007810000 */
[----:B------:R-:W-:Y:S02]  /*56a0*/  ISETP.LT.OR P6, PT, R8, 0x39, P6 ;  /* 0x000000390800780c */ /* 0x000fe400037c1670 */
[----:B------:R-:W-:Y:S01]  /*56b0*/  FSEL R245, R18, -INF , !P5 ;  /* 0xff80000012f57808 */ /* 0x000fe20006800000 */
[----:B------:R-:W-:Y:S01]  /*56c0*/  FMUL.FTZ R239, R3, c[0x0][0x2d0] ;  /* 0x0000b40003ef7a20 */ /* 0x000fe20000410000 */
[----:B------:R-:W-:Y:S02]  /*56d0*/  FSEL R244, R19, -INF , !P2 ;  /* 0xff80000013f47808 */ /* 0x000fe40005000000 */
[----:B------:R-:W-:Y:S01]  /*56e0*/  FSEL R138, R62, -INF , !P1 ;  /* 0xff8000003e8a7808 */ /* 0x000fe20004800000 */
[----:B------:R-:W-:Y:S01]  /*56f0*/  LDSM.16.MT88.4 R16, [R225+0x100] ;  /* 0x00010000e110783b */ /* 0x000fe20000004200 */
[----:B------:R-:W-:-:S02]  /*5700*/  FSEL R204, R63, -INF , !P0 ;  /* 0xff8000003fcc7808 */ /* 0x000fc40004000000 */
[----:B------:R-:W-:Y:S01]  /*5710*/  PLOP3.LUT P5, PT, PT, PT, UP3, 0x40, 0x0 ;  /* 0x000000000000781c */ /* 0x000fe20003fae838 */
[----:B------:R-:W-:Y:S01]  /*5720*/  UISETP.NE.AND UP3, UPT, UR28, URZ, UPT ;  /* 0x0000003f1c00728c */ /* 0x000fe2000bf65270 */
[----:B------:R-:W-:Y:S01]  /*5730*/  PLOP3.LUT P2, PT, PT, PT, UP2, 0x40, 0x0 ;  /* 0x000000000000781c */ /* 0x000fe20003f4e828 */
[----:B------:R-:W-:Y:S01]  /*5740*/  LDSM.16.MT88.4 R60, [R219+0x1900] ;  /* 0x00190000db3c783b */ /* 0x000fe20000004200 */
[----:B------:R-:W-:Y:S01]  /*5750*/  PLOP3.LUT P1, PT, PT, PT, UP0, 0x40, 0x0 ;  /* 0x000000000000781c */ /* 0x000fe20003f2e808 */
[----:B------:R-:W-:Y:S01]  /*5760*/  UISETP.NE.AND UP2, UPT, UR29, URZ, UPT ;  /* 0x0000003f1d00728c */ /* 0x000fe2000bf45270 */
[----:B------:R-:W-:Y:S01]  /*5770*/  PLOP3.LUT P0, PT, PT, PT, UP1, 0x40, 0x0 ;  /* 0x000000000000781c */ /* 0x000fe20003f0e818 */
[----:B------:R-:W-:Y:S01]  /*5780*/  UISETP.NE.AND UP1, UPT, UR15, URZ, UPT ;  /* 0x0000003f0f00728c */ /* 0x000fe2000bf25270 */
[----:B------:R-:W-:Y:S01]  /*5790*/  FMNMX.FTZ R0, R34, R0, !PT ;  /* 0x0000000022007209 */ /* 0x000fe20007810000 */
[----:B------:R-:W-:Y:S01]  /*57a0*/  UISETP.NE.AND UP0, UPT, UR32, URZ, UPT ;  /* 0x0000003f2000728c */ /* 0x000fe2000bf05270 */
[----:B--2---:R-:W-:-:S02]  /*57b0*/  FMNMX.FTZ R2, R12, R2, !PT ;  /* 0x000000020c027209 */ /* 0x004fc40007810000 */
[----:B------:R-:W-:Y:S02]  /*57c0*/  FSEL R203, R14, -INF , !P6 ;  /* 0xff8000000ecb7808 */ /* 0x000fe40007000000 */
[----:B------:R-:W-:Y:S01]  /*57d0*/  FSETP.NEU.FTZ.AND P6, PT, R3, -INF , PT ;  /* 0xff8000000300780b */ /* 0x000fe20003fdd000 */
[----:B------:R-:W-:Y:S01]  /*57e0*/  FMUL.FTZ R207, R2, c[0x0][0x2d0] ;  /* 0x0000b40002cf7a20 */ /* 0x000fe20000410000 */
[C---:B------:R-:W-:Y:S01]  /*57f0*/  ISETP.GT.AND P5, PT, R9.reuse, 0x39, P5 ;  /* 0x000000390900780c */ /* 0x040fe20002fa4270 */
[----:B------:R-:W-:Y:S01]  /*5800*/  @UP2 UMOV UR15, UR19 ;  /* 0x00000013000f2c82 */ /* 0x000fe20008000000 */
[C---:B------:R-:W-:Y:S01]  /*5810*/  ISETP.GT.AND P2, PT, R9.reuse, 0x40, P2 ;  /* 0x000000400900780c */ /* 0x040fe20001744270 */
[----:B------:R-:W-:Y:S01]  /*5820*/  @UP2 USHF.R.U32.HI UR14, URZ, UR17, UR15 ;  /* 0x000000113f0e2299 */ /* 0x000fe2000801160f */
[C---:B------:R-:W-:Y:S02]  /*5830*/  ISETP.GT.AND P1, PT, R9.reuse, 0x41, P1 ;  /* 0x000000410900780c */ /* 0x040fe40000f24270 */
[----:B------:R-:W-:Y:S01]  /*5840*/  ISETP.GT.AND P0, PT, R9, 0x48, P0 ;  /* 0x000000480900780c */ /* 0x000fe20000704270 */
[----:B------:R-:W-:Y:S01]  /*5850*/  UIADD3 UR14, UR13, UR14, URZ ;  /* 0x0000000e0d0e7290 */ /* 0x000fe2000fffe03f */
[----:B------:R-:W-:-:S02]  /*5860*/  FMNMX.FTZ R0, R26, R0, !PT ;  /* 0x000000001a007209 */ /* 0x000fc40007810000 */
[----:B------:R-:W-:Y:S01]  /*5870*/  FSEL R239, R239, RZ, P6 ;  /* 0x000000ffefef7208 */ /* 0x000fe20003000000 */
[----:B------:R-:W-:Y:S01]  /*5880*/  ULDC UR13, c[0x0][0x328] ;  /* 0x0000ca00000d7ab9 */ /* 0x000fe20000000800 */
[----:B------:R-:W-:Y:S01]  /*5890*/  FSETP.NEU.FTZ.AND P6, PT, R2, -INF , PT ;  /* 0xff8000000200780b */ /* 0x000fe20003fdd000 */
[----:B------:R-:W-:Y:S01]  /*58a0*/  UIADD3 UR13, UR14, UR13, URZ ;  /* 0x0000000d0e0d7290 */ /* 0x000fe2000fffe03f */
[C---:B------:R-:W-:Y:S01]  /*58b0*/  ISETP.LT.OR P5, PT, R8.reuse, 0x3a, P5 ;  /* 0x0000003a0800780c */ /* 0x040fe20002fa1670 */
[--C-:B------:R-:W-:Y:S01]  /*58c0*/  FFMA.FTZ R142, R29, c[0x0][0x2d0], -R239.reuse ;  /* 0x0000b4001d8e7a23 */ /* 0x100fe200000108ef */
[----:B------:R-:W-:Y:S01]  /*58d0*/  ISETP.LT.OR P2, PT, R8, 0x41, P2 ;  /* 0x000000410800780c */ /* 0x000fe20001741670 */
[--C-:B------:R-:W-:Y:S01]  /*58e0*/  FFMA.FTZ R108, R28, c[0x0][0x2d0], -R239.reuse ;  /* 0x0000b4001c6c7a23 */ /* 0x100fe200000108ef */
[----:B------:R-:W-:Y:S01]  /*58f0*/  ISETP.LT.OR P1, PT, R8, 0x42, P1 ;  /* 0x000000420800780c */ /* 0x000fe20000f21670 */
[--C-:B------:R-:W-:Y:S01]  /*5900*/  FFMA.FTZ R166, R128, c[0x0][0x2d0], -R239.reuse ;  /* 0x0000b40080a67a23 */ /* 0x100fe200000108ef */
[----:B------:R-:W-:Y:S01]  /*5910*/  ISETP.LT.OR P0, PT, R8, 0x49, P0 ;  /* 0x000000490800780c */ /* 0x000fe20000701670 */
[--C-:B------:R-:W-:Y:S01]  /*5920*/  FFMA.FTZ R143, R129, c[0x0][0x2d0], -R239.reuse ;  /* 0x0000b400818f7a23 */ /* 0x100fe200000108ef */
[----:B------:R-:W-:Y:S01]  /*5930*/  FMNMX.FTZ R0, R25, R0, !PT ;  /* 0x0000000019007209 */ /* 0x000fe20007810000 */
[----:B------:R-:W-:Y:S01]  /*5940*/  MUFU.EX2 R142, R142 ;  /* 0x0000008e008e7308 */ /* 0x000fe20000000800 */
[----:B------:R-:W-:Y:S01]  /*5950*/  FSEL R207, R207, RZ, P6 ;  /* 0x000000ffcfcf7208 */ /* 0x000fe20003000000 */
[--C-:B------:R-:W-:Y:S01]  /*5960*/  FFMA.FTZ R167, R120, c[0x0][0x2d0], -R239.reuse ;  /* 0x0000b40078a77a23 */ /* 0x100fe200000108ef */
[----:B------:R-:W-:Y:S01]  /*5970*/  FSEL R201, R15, -INF , !P5 ;  /* 0xff8000000fc97808 */ /* 0x000fe20006800000 */
[----:B------:R-:W-:Y:S01]  /*5980*/  FFMA.FTZ R111, R121, c[0x0][0x2d0], -R239 ;  /* 0x0000b400796f7a23 */ /* 0x000fe200000108ef */
[----:B------:R-:W-:Y:S01]  /*5990*/  FSEL R177, R58, -INF , !P2 ;  /* 0xff8000003ab17808 */ /* 0x000fe20005000000 */
[--C-:B------:R-:W-:Y:S01]  /*59a0*/  FFMA.FTZ R109, R31, c[0x0][0x2d0], -R207.reuse ;  /* 0x0000b4001f6d7a23 */ /* 0x100fe200000108cf */
[----:B------:R-:W-:Y:S01]  /*59b0*/  FSEL R178, R59, -INF , !P1 ;  /* 0xff8000003bb27808 */ /* 0x000fe20004800000 */
[--C-:B------:R-:W-:Y:S01]  /*59c0*/  FFMA.FTZ R110, R30, c[0x0][0x2d0], -R207.reuse ;  /* 0x0000b4001e6e7a23 */ /* 0x100fe200000108cf */
[----:B------:R-:W-:Y:S01]  /*59d0*/  FSEL R179, R10, -INF , !P0 ;  /* 0xff8000000ab37808 */ /* 0x000fe20004000000 */
[----:B------:R-:W-:Y:S01]  /*59e0*/  LDSM.16.MT88.4 R28, [R219+0x100] ;  /* 0x00010000db1c783b */ /* 0x000fe20000004200 */
[----:B------:R-:W-:Y:S01]  /*59f0*/  FMNMX.FTZ R0, R243, R0, !PT ;  /* 0x00000000f3007209 */ /* 0x000fe20007810000 */
[--C-:B------:R-:W-:Y:S01]  /*5a00*/  FFMA.FTZ R141, R130, c[0x0][0x2d0], -R207.reuse ;  /* 0x0000b400828d7a23 */ /* 0x100fe200000108cf */
[----:B------:R-:W-:Y:S01]  /*5a10*/  PLOP3.LUT P6, PT, PT, PT, UP1, 0x40, 0x0 ;  /* 0x000000000000781c */ /* 0x000fe20003fce818 */
[--C-:B------:R-:W-:Y:S01]  /*5a20*/  FFMA.FTZ R140, R131, c[0x0][0x2d0], -R207.reuse ;  /* 0x0000b400838c7a23 */ /* 0x100fe200000108cf */
[----:B------:R-:W-:Y:S01]  /*5a30*/  PLOP3.LUT P5, PT, PT, PT, UP6, 0x40, 0x0 ;  /* 0x000000000000781c */ /* 0x000fe20003fae868 */
[----:B------:R-:W-:Y:S01]  /*5a40*/  MUFU.EX2 R166, R166 ;  /* 0x000000a600a67308 */ /* 0x000fe20000000800 */
[----:B------:R-:W-:Y:S01]  /*5a50*/  PLOP3.LUT P2, PT, PT, PT, UP5, 0x40, 0x0 ;  /* 0x000000000000781c */ /* 0x000fe20003f4e858 */
[----:B------:R-:W-:Y:S01]  /*5a60*/  FFMA.FTZ R165, R122, c[0x0][0x2d0], -R207 ;  /* 0x0000b4007aa57a23 */ /* 0x000fe200000108cf */
[----:B------:R-:W-:Y:S01]  /*5a70*/  PLOP3.LUT P1, PT, PT, PT, UP4, 0x40, 0x0 ;  /* 0x000000000000781c */ /* 0x000fe20003f2e848 */
[--C-:B------:R-:W-:Y:S01]  /*5a80*/  FFMA.FTZ R120, R116, c[0x0][0x2d0], -R239.reuse ;  /* 0x0000b40074787a23 */ /* 0x100fe200000108ef */
[----:B------:R-:W-:Y:S01]  /*5a90*/  PLOP3.LUT P0, PT, PT, PT, UP3, 0x40, 0x0 ;  /* 0x000000000000781c */ /* 0x000fe20003f0e838 */
[----:B------:R-:W-:Y:S01]  /*5aa0*/  FFMA.FTZ R123, R117, c[0x0][0x2d0], -R239 ;  /* 0x0000b400757b7a23 */ /* 0x000fe200000108ef */
[----:B------:R-:W-:Y:S01]  /*5ab0*/  FMNMX.FTZ R0, R242, R0, !PT ;  /* 0x00000000f2007209 */ /* 0x000fe20007810000 */
[----:B------:R-:W1:Y:S01]  /*5ac0*/  MUFU.EX2 R143, R143 ;  /* 0x0000008f008f7308 */ /* 0x000e620000000800 */
[C---:B------:R-:W-:Y:S01]  /*5ad0*/  ISETP.GT.AND P6, PT, R9.reuse, 0x49, P6 ;  /* 0x000000490900780c */ /* 0x040fe200037c4270 */
[--C-:B------:R-:W-:Y:S01]  /*5ae0*/  FFMA.FTZ R164, R50, c[0x0][0x2d0], -R207.reuse ;  /* 0x0000b40032a47a23 */ /* 0x100fe200000108cf */
[C---:B------:R-:W-:Y:S01]  /*5af0*/  ISETP.GT.AND P5, PT, R9.reuse, 0x50, P5 ;  /* 0x000000500900780c */ /* 0x040fe20002fa4270 */
[--C-:B------:R-:W-:Y:S01]  /*5b00*/  FFMA.FTZ R122, R118, c[0x0][0x2d0], -R207.reuse ;  /* 0x0000b400767a7a23 */ /* 0x100fe200000108cf */
[----:B------:R-:W-:Y:S01]  /*5b10*/  ISETP.GT.AND P2, PT, R9, 0x51, P2 ;  /* 0x000000510900780c */ /* 0x000fe20001744270 */
[----:B------:R-:W-:Y:S01]  /*5b20*/  FFMA.FTZ R121, R7, c[0x0][0x2d0], -R207 ;  /* 0x0000b40007797a23 */ /* 0x000fe200000108cf */
[C---:B------:R-:W-:Y:S01]  /*5b30*/  ISETP.GT.AND P1, PT, R9.reuse, 0x58, P1 ;  /* 0x000000580900780c */ /* 0x040fe20000f24270 */
[----:B------:R-:W2:Y:S01]  /*5b40*/  MUFU.EX2 R108, R108 ;  /* 0x0000006c006c7308 */ /* 0x000ea20000000800 */
[----:B------:R-:W-:Y:S01]  /*5b50*/  ISETP.GT.AND P0, PT, R9, 0x59, P0 ;  /* 0x000000590900780c */ /* 0x000fe20000704270 */
[--C-:B------:R-:W-:Y:S01]  /*5b60*/  FFMA.FTZ R99, R112, c[0x0][0x2d0], -R239.reuse ;  /* 0x0000b40070637a23 */ /* 0x100fe200000108ef */
[----:B------:R-:W-:Y:S01]  /*5b70*/  FMNMX.FTZ R9, R43, R42, !PT ;  /* 0x0000002a2b097209 */ /* 0x000fe20007810000 */
[----:B------:R-:W-:Y:S01]  /*5b80*/  FFMA.FTZ R98, R113, c[0x0][0x2d0], -R239 ;  /* 0x0000b40071627a23 */ /* 0x000fe200000108ef */
[----:B------:R-:W-:Y:S01]  /*5b90*/  FMNMX.FTZ R0, R241, R0, !PT ;  /* 0x00000000f1007209 */ /* 0x000fe20007810000 */
[--C-:B------:R-:W-:Y:S01]  /*5ba0*/  FFMA.FTZ R97, R49, c[0x0][0x2d0], -R207.reuse ;  /* 0x0000b40031617a23 */ /* 0x100fe200000108cf */
[----:B------:R-:W-:Y:S01]  /*5bb0*/  FMNMX.FTZ R9, R40, R9, !PT ;  /* 0x0000000928097209 */ /* 0x000fe20007810000 */
[----:B------:R-:W-:Y:S01]  /*5bc0*/  MUFU.EX2 R141, R141 ;  /* 0x0000008d008d7308 */ /* 0x000fe20000000800 */
[----:B------:R-:W-:Y:S01]  /*5bd0*/  FMNMX.FTZ R0, R240, R0, !PT ;  /* 0x00000000f0007209 */ /* 0x000fe20007810000 */
[----:B------:R-:W-:Y:S01]  /*5be0*/  FFMA.FTZ R85, R48, c[0x0][0x2d0], -R207 ;  /* 0x0000b40030557a23 */ /* 0x000fe200000108cf */
[----:B------:R-:W-:Y:S01]  /*5bf0*/  FMNMX.FTZ R9, R35, R9, !PT ;  /* 0x0000000923097209 */ /* 0x000fe20007810000 */
[----:B------:R-:W-:Y:S01]  /*5c00*/  LDSM.16.MT88.4 R48, [R225+0x1100] ;  /* 0x00110000e130783b */ /* 0x000fe20000004200 */
[----:B------:R-:W-:Y:S01]  /*5c10*/  FMNMX.FTZ R0, R136, R0, !PT ;  /* 0x0000000088007209 */ /* 0x000fe20007810000 */
[--C-:B------:R-:W-:Y:S01]  /*5c20*/  FFMA.FTZ R84, R6, c[0x0][0x2d0], -R239.reuse ;  /* 0x0000b40006547a23 */ /* 0x100fe200000108ef */
[----:B------:R-:W-:Y:S01]  /*5c30*/  FMNMX.FTZ R9, R33, R9, !PT ;  /* 0x0000000921097209 */ /* 0x000fe20007810000 */
[----:B------:R-:W3:Y:S01]  /*5c40*/  MUFU.EX2 R140, R140 ;  /* 0x0000008c008c7308 */ /* 0x000ee20000000800 */
[----:B------:R-:W-:Y:S01]  /*5c50*/  FMNMX.FTZ R0, R133, R0, !PT ;  /* 0x0000000085007209 */ /* 0x000fe20007810000 */
[----:B------:R-:W-:Y:S01]  /*5c60*/  LDSM.16.MT88.4 R12, [R220+0x1100] ;  /* 0x00110000dc0c783b */ /* 0x000fe20000004200 */
        /* <DEDUP_REMOVED lines=13> */
[----:B------:R-:W4:Y:S01]  /*5d40*/  MUFU.EX2 R110, R110 ;  /* 0x0000006e006e7308 */ /* 0x000f220000000800 */
[----:B------:R-:W-:Y:S01]  /*5d50*/  FMNMX.FTZ R0, R157, R0, !PT ;  /* 0x000000009d007209 */ /* 0x000fe20007810000 */
[----:B------:R-:W-:Y:S01]  /*5d60*/  FFMA.FTZ R168, R168, c[0x0][0x2d0], -R239 ;  /* 0x0000b400a8a87a23 */ /* 0x000fe200000108ef */
[----:B------:R-:W-:Y:S01]  /*5d70*/  FMNMX.FTZ R9, R246, R9, !PT ;  /* 0x00000009f6097209 */ /* 0x000fe20007810000 */
[--C-:B------:R-:W-:Y:S01]  /*5d80*/  FFMA.FTZ R170, R170, c[0x0][0x2d0], -R207.reuse ;  /* 0x0000b400aaaa7a23 */ /* 0x100fe200000108cf */
[----:B------:R-:W-:Y:S01]  /*5d90*/  FMNMX.FTZ R0, R159, R0, !PT ;  /* 0x000000009f007209 */ /* 0x000fe20007810000 */
[--C-:B------:R-:W-:Y:S01]  /*5da0*/  FFMA.FTZ R171, R171, c[0x0][0x2d0], -R207.reuse ;  /* 0x0000b400abab7a23 */ /* 0x100fe200000108cf */
[----:B------:R-:W-:Y:S01]  /*5db0*/  FMNMX.FTZ R9, R245, R9, !PT ;  /* 0x00000009f5097209 */ /* 0x000fe20007810000 */
[----:B------:R-:W-:Y:S01]  /*5dc0*/  MUFU.EX2 R167, R167 ;  /* 0x000000a700a77308 */ /* 0x000fe20000000800 */
[----:B------:R-:W-:Y:S01]  /*5dd0*/  FMNMX.FTZ R0, R174, R0, !PT ;  /* 0x00000000ae007209 */ /* 0x000fe20007810000 */
[--C-:B------:R-:W-:Y:S01]  /*5de0*/  FFMA.FTZ R172, R172, c[0x0][0x2d0], -R207.reuse ;  /* 0x0000b400acac7a23 */ /* 0x100fe200000108cf */
[----:B------:R-:W-:Y:S01]  /*5df0*/  FMNMX.FTZ R9, R244, R9, !PT ;  /* 0x00000009f4097209 */ /* 0x000fe20007810000 */
[----:B------:R-:W-:Y:S01]  /*5e00*/  FFMA.FTZ R206, R206, c[0x0][0x2d0], -R207 ;  /* 0x0000b400cece7a23 */ /* 0x000fe200000108cf */
[----:B------:R-:W-:Y:S01]  /*5e10*/  FMNMX.FTZ R0, R175, R0, !PT ;  /* 0x00000000af007209 */ /* 0x000fe20007810000 */
[----:B------:R-:W-:Y:S01]  /*5e20*/  FFMA.FTZ R210, R210, c[0x0][0x2d0], -R239 ;  /* 0x0000b400d2d27a23 */ /* 0x000fe200000108ef */
[----:B------:R-:W-:Y:S01]  /*5e30*/  FMNMX.FTZ R9, R138, R9, !PT ;  /* 0x000000098a097209 */ /* 0x000fe20007810000 */
[----:B------:R-:W5:Y:S01]  /*5e40*/  MUFU.EX2 R111, R111 ;  /* 0x0000006f006f7308 */ /* 0x000f620000000800 */
[----:B------:R-:W-:Y:S01]  /*5e50*/  FMNMX.FTZ R0, R176, R0, !PT ;  /* 0x00000000b0007209 */ /* 0x000fe20007810000 */
[----:B------:R-:W-:Y:S01]  /*5e60*/  UISETP.NE.AND UP1, UPT, UR30, URZ, UPT ;  /* 0x0000003f1e00728c */ /* 0x000fe2000bf25270 */
[----:B------:R-:W-:-:S02]  /*5e70*/  FMNMX.FTZ R9, R204, R9, !PT ;  /* 0x00000009cc097209 */ /* 0x000fc40007810000 */
[----:B------:R-:W-:Y:S02]  /*5e80*/  FMNMX.FTZ R0, R158, R0, !PT ;  /* 0x000000009e007209 */ /* 0x000fe40007810000 */
[----:B------:R-:W-:Y:S01]  /*5e90*/  FMNMX.FTZ R9, R203, R9, !PT ;  /* 0x00000009cb097209 */ /* 0x000fe20007810000 */
[----:B------:R-:W-:Y:S01]  /*5ea0*/  MUFU.EX2 R120, R120 ;  /* 0x0000007800787308 */ /* 0x000fe20000000800 */
[----:B------:R-:W-:Y:S02]  /*5eb0*/  FMNMX.FTZ R0, R173, R0, !PT ;  /* 0x00000000ad007209 */ /* 0x000fe40007810000 */
[----:B------:R-:W-:Y:S02]  /*5ec0*/  FMNMX.FTZ R9, R201, R9, !PT ;  /* 0x00000009c9097209 */ /* 0x000fe40007810000 */
[C---:B------:R-:W-:Y:S01]  /*5ed0*/  ISETP.LT.OR P6, PT, R8.reuse, 0x4a, P6 ;  /* 0x0000004a0800780c */ /* 0x040fe200037c1670 */
[----:B------:R-:W1:Y:S01]  /*5ee0*/  SHFL.BFLY PT, R52, R0, 0x2, 0x1f ;  /* 0x0c401f0000347f89 */ /* 0x000e6200000e0000 */
[----:B------:R-:W-:Y:S01]  /*5ef0*/  FMNMX.FTZ R53, R177, R9, !PT ;  /* 0x00000009b1357209 */ /* 0x000fe20007810000 */
[----:B------:R-:W-:Y:S01]  /*5f00*/  MUFU.EX2 R123, R123 ;  /* 0x0000007b007b7308 */ /* 0x000fe20000000800 */
[----:B------:R-:W-:-:S02]  /*5f10*/  ISETP.LT.OR P5, PT, R8, 0x51, P5 ;  /* 0x000000510800780c */ /* 0x000fc40002fa1670 */
[----:B------:R-:W-:Y:S02]  /*5f20*/  FMNMX.FTZ R53, R178, R53, !PT ;  /* 0x00000035b2357209 */ /* 0x000fe40007810000 */
[----:B------:R-:W-:Y:S02]  /*5f30*/  FSEL R189, R11, -INF , !P6 ;  /* 0xff8000000bbd7808 */ /* 0x000fe40007000000 */
[----:B------:R-:W-:Y:S01]  /*5f40*/  FMNMX.FTZ R53, R179, R53, !PT ;  /* 0x00000035b3357209 */ /* 0x000fe20007810000 */
[----:B------:R-:W-:Y:S01]  /*5f50*/  MUFU.EX2 R165, R165 ;  /* 0x000000a500a57308 */ /* 0x000fe20000000800 */
[----:B------:R-:W-:Y:S02]  /*5f60*/  ISETP.LT.OR P2, PT, R8, 0x52, P2 ;  /* 0x000000520800780c */ /* 0x000fe40001741670 */
[----:B------:R-:W-:Y:S02]  /*5f70*/  FSEL R186, R54, -INF , !P5 ;  /* 0xff80000036ba7808 */ /* 0x000fe40006800000 */
[----:B------:R-:W-:-:S02]  /*5f80*/  FMNMX.FTZ R53, R189, R53, !PT ;  /* 0x00000035bd357209 */ /* 0x000fc40007810000 */
[----:B------:R-:W-:Y:S01]  /*5f90*/  ISETP.LT.OR P1, PT, R8, 0x59, P1 ;  /* 0x000000590800780c */ /* 0x000fe20000f21670 */
[----:B------:R-:W2:Y:S01]  /*5fa0*/  MUFU.EX2 R164, R164 ;  /* 0x000000a400a47308 */ /* 0x000ea20000000800 */
[----:B------:R-:W-:Y:S02]  /*5fb0*/  FSEL R181, R55, -INF , !P2 ;  /* 0xff80000037b57808 */ /* 0x000fe40005000000 */
[----:B------:R-:W-:Y:S02]  /*5fc0*/  FMNMX.FTZ R53, R186, R53, !PT ;  /* 0x00000035ba357209 */ /* 0x000fe40007810000 */
[----:B------:R-:W-:Y:S02]  /*5fd0*/  ISETP.LT.OR P0, PT, R8, 0x5a, P0 ;  /* 0x0000005a0800780c */ /* 0x000fe40000701670 */
[----:B------:R-:W-:Y:S01]  /*5fe0*/  FSEL R182, R86, -INF , !P1 ;  /* 0xff80000056b67808 */ /* 0x000fe20004800000 */
[----:B------:R-:W-:Y:S01]  /*5ff0*/  MUFU.EX2 R122, R122 ;  /* 0x0000007a007a7308 */ /* 0x000fe20000000800 */
[----:B------:R-:W-:Y:S01]  /*6000*/  FMNMX.FTZ R53, R181, R53, !PT ;  /* 0x00000035b5357209 */ /* 0x000fe20007810000 */
[----:B------:R-:W-:Y:S01]  /*6010*/  LDSM.16.MT88.4 R8, [R219+0x1100] ;  /* 0x00110000db08783b */ /* 0x000fe20000004200 */
[----:B-1----:R-:W-:Y:S01]  /*6020*/  FMNMX.FTZ R0, R0, R52, !PT ;  /* 0x0000003400007209 */ /* 0x002fe20007810000 */
[--C-:B------:R-:W-:Y:S01]  /*6030*/  FFMA.FTZ R86, R188, c[0x0][0x2d0], -R239.reuse ;  /* 0x0000b400bc567a23 */ /* 0x100fe200000108ef */
[----:B------:R-:W-:Y:S01]  /*6040*/  FSEL R185, R87, -INF , !P0 ;  /* 0xff80000057b97808 */ /* 0x000fe20004000000 */
[----:B------:R-:W-:Y:S01]  /*6050*/  FFMA.FTZ R87, R169, c[0x0][0x2d0], -R239 ;  /* 0x0000b400a9577a23 */ /* 0x000fe200000108ef */
[----:B------:R-:W-:Y:S01]  /*6060*/  FMNMX.FTZ R52, R182, R53, !PT ;  /* 0x00000035b6347209 */ /* 0x000fe20007810000 */
[----:B------:R-:W1:Y:S01]  /*6070*/  MUFU.EX2 R121, R121 ;  /* 0x0000007900797308 */ /* 0x000e620000000800 */
[----:B------:R-:W1:Y:S01]  /*6080*/  SHFL.BFLY PT, R53, R0, 0x1, 0x1f ;  /* 0x0c201f0000357f89 */ /* 0x000e6200000e0000 */
[----:B------:R-:W-:Y:S01]  /*6090*/  F2FP.PACK_AB R128, R143, R166 ;  /* 0x000000a68f80723e */ /* 0x000fe200000000ff */
[----:B------:R-:W-:Y:S01]  /*60a0*/  FFMA.FTZ R169, R187, c[0x0][0x2d0], -R207 ;  /* 0x0000b400bba97a23 */ /* 0x000fe200000108cf */
[----:B------:R-:W-:Y:S01]  /*60b0*/  FMNMX.FTZ R52, R185, R52, !PT ;  /* 0x00000034b9347209 */ /* 0x000fe20007810000 */
[----:B------:R-:W-:Y:S01]  /*60c0*/  FADD.FTZ R143, R166, R143 ;  /* 0x0000008fa68f7221 */ /* 0x000fe20000010000 */
[----:B--2---:R-:W-:-:S02]  /*60d0*/  F2FP.PACK_AB R130, R108, R142 ;  /* 0x0000008e6c82723e */ /* 0x004fc400000000ff */
[----:B---3--:R-:W-:Y:S01]  /*60e0*/  F2FP.PACK_AB R129, R140, R141 ;  /* 0x0000008d8c81723e */ /* 0x008fe200000000ff */
[----:B------:R-:W2:Y:S01]  /*60f0*/  SHFL.BFLY PT, R54, R52, 0x2, 0x1f ;  /* 0x0c401f0034367f89 */ /* 0x000ea200000e0000 */
[----:B----4-:R-:W-:Y:S01]  /*6100*/  F2FP.PACK_AB R131, R110, R109 ;  /* 0x0000006d6e83723e */ /* 0x010fe200000000ff */
[----:B------:R-:W-:Y:S01]  /*6110*/  MUFU.EX2 R99, R99 ;  /* 0x0000006300637308 */ /* 0x000fe20000000800 */
[----:B-----5:R-:W-:Y:S02]  /*6120*/  F2FP.PACK_AB R4, R111, R167 ;  /* 0x000000a76f04723e */ /* 0x020fe400000000ff */
[----:B------:R-:W-:Y:S02]  /*6130*/  F2FP.PACK_AB R5, R164, R165 ;  /* 0x000000a5a405723e */ /* 0x000fe400000000ff */
[----:B------:R-:W-:Y:S01]  /*6140*/  F2FP.PACK_AB R6, R123, R120 ;  /* 0x000000787b06723e */ /* 0x000fe200000000ff */
[C---:B------:R-:W-:Y:S01]  /*6150*/  HMMA.16816.F32 R160, R128.reuse, R16, RZ ;  /* 0x0000001080a0723c */ /* 0x040fe200000018ff */
[----:B-1----:R-:W-:Y:S01]  /*6160*/  F2FP.PACK_AB R7, R121, R122 ;  /* 0x0000007a7907723e */ /* 0x002fe200000000ff */
[----:B------:R-:W1:Y:S06]  /*6170*/  MUFU.EX2 R98, R98 ;  /* 0x0000006200627308 */ /* 0x000e6c0000000800 */
[----:B------:R-:W-:Y:S01]  /*6180*/  HMMA.16816.F32 R144, R128, R36, RZ ;  /* 0x000000248090723c */ /* 0x000fe200000018ff */
[----:B------:R-:W-:Y:S01]  /*6190*/  FMNMX.FTZ R0, R0, R53, !PT ;  /* 0x0000003500007209 */ /* 0x000fe20007810000 */
[----:B------:R-:W-:Y:S03]  /*61a0*/  MUFU.EX2 R84, R84 ;  /* 0x0000005400547308 */ /* 0x000fe60000000800 */
[C---:B------:R-:W-:Y:S01]  /*61b0*/  FSETP.NEU.FTZ.AND P0, PT, R0.reuse, -INF , PT ;  /* 0xff8000000000780b */ /* 0x040fe20003f1d000 */
[----:B------:R-:W-:-:S02]  /*61c0*/  FMUL.FTZ R202, R0, c[0x0][0x2d0] ;  /* 0x0000b40000ca7a20 */ /* 0x000fc40000410000 */
[----:B------:R-:W-:Y:S01]  /*61d0*/  HMMA.16816.F32 R104, R128, R28, RZ ;  /* 0x0000001c8068723c */ /* 0x000fe200000018ff */
[----:B--2---:R-:W-:Y:S01]  /*61e0*/  FMNMX.FTZ R52, R52, R54, !PT ;  /* 0x0000003634347209 */ /* 0x004fe20007810000 */
[----:B------:R-:W-:Y:S01]  /*61f0*/  MUFU.EX2 R46, R46 ;  /* 0x0000002e002e7308 */ /* 0x000fe20000000800 */
[----:B------:R-:W-:-:S03]  /*6200*/  FSEL R202, R202, RZ, P0 ;  /* 0x000000ffcaca7208 */ /* 0x000fc60000000000 */
[----:B------:R-:W2:Y:S02]  /*6210*/  SHFL.BFLY PT, R53, R52, 0x1, 0x1f ;  /* 0x0c201f0034357f89 */ /* 0x000ea400000e0000 */
[C---:B------:R-:W-:Y:S01]  /*6220*/  HMMA.16816.F32 R116, R128.reuse, R20, RZ ;  /* 0x000000148074723c */ /* 0x040fe200000018ff */
[--C-:B------:R-:W-:Y:S01]  /*6230*/  FFMA.FTZ R188, R44, c[0x0][0x2d0], -R202.reuse ;  /* 0x0000b4002cbc7a23 */ /* 0x100fe200000108ca */
[----:B------:R-:W-:Y:S01]  /*6240*/  MUFU.EX2 R97, R97 ;  /* 0x0000006100617308 */ /* 0x000fe20000000800 */
[--C-:B------:R-:W-:Y:S02]  /*6250*/  FFMA.FTZ R180, R180, c[0x0][0x2d0], -R202.reuse ;  /* 0x0000b400b4b47a23 */ /* 0x100fe400000108ca */
[--C-:B------:R-:W-:Y:S02]  /*6260*/  FFMA.FTZ R184, R184, c[0x0][0x2d0], -R202.reuse ;  /* 0x0000b400b8b87a23 */ /* 0x100fe400000108ca */
[--C-:B------:R-:W-:Y:S01]  /*6270*/  FFMA.FTZ R183, R183, c[0x0][0x2d0], -R202.reuse ;  /* 0x0000b400b7b77a23 */ /* 0x100fe200000108ca */
[----:B------:R-:W-:Y:S01]  /*6280*/  HMMA.16816.F32 R148, R128, R18, RZ ;  /* 0x000000128094723c */ /* 0x000fe200000018ff */
[--C-:B------:R-:W-:Y:S01]  /*6290*/  FFMA.FTZ R187, R41, c[0x0][0x2d0], -R202.reuse ;  /* 0x0000b40029bb7a23 */ /* 0x100fe200000108ca */
[----:B------:R-:W3:Y:S01]  /*62a0*/  MUFU.EX2 R85, R85 ;  /* 0x0000005500557308 */ /* 0x000ee20000000800 */
[----:B------:R-:W-:-:S02]  /*62b0*/  FFMA.FTZ R190, R34, c[0x0][0x2d0], -R202 ;  /* 0x0000b40022be7a23 */ /* 0x000fc400000108ca */
[--C-:B------:R-:W-:Y:S02]  /*62c0*/  FFMA.FTZ R195, R26, c[0x0][0x2d0], -R202.reuse ;  /* 0x0000b4001ac37a23 */ /* 0x100fe400000108ca */
[----:B------:R-:W-:Y:S01]  /*62d0*/  FFMA.FTZ R196, R25, c[0x0][0x2d0], -R202 ;  /* 0x0000b40019c47a23 */ /* 0x000fe200000108ca */
[----:B------:R-:W-:Y:S02]  /*62e0*/  HMMA.16816.F32 R100, R128, R38, RZ ;  /* 0x000000268064723c */ /* 0x000fe400000018ff */
[----:B------:R-:W-:Y:S01]  /*62f0*/  MUFU.EX2 R96, R96 ;  /* 0x0000006000607308 */ /* 0x000fe20000000800 */
[----:B--2---:R-:W-:-:S05]  /*6300*/  FMNMX.FTZ R44, R52, R53, !PT ;  /* 0x00000035342c7209 */ /* 0x004fca0007810000 */
[----:B------:R-:W-:Y:S02]  /*6310*/  HMMA.16816.F32 R112, R128, R30, RZ ;  /* 0x0000001e8070723c */ /* 0x000fe400000018ff */
[----:B------:R-:W2:Y:S01]  /*6320*/  MUFU.EX2 R47, R47 ;  /* 0x0000002f002f7308 */ /* 0x000ea20000000800 */
[C---:B------:R-:W-:Y:S01]  /*6330*/  FMUL.FTZ R205, R44.reuse, c[0x0][0x2d0] ;  /* 0x0000b4002ccd7a20 */ /* 0x040fe20000410000 */
[----:B------:R-:W-:-:S04]  /*6340*/  FSETP.NEU.FTZ.AND P0, PT, R44, -INF , PT ;  /* 0xff8000002c00780b */ /* 0x000fc80003f1d000 */
[----:B------:R-:W-:Y:S01]  /*6350*/  HMMA.16816.F32 R128, R128, R22, RZ ;  /* 0x000000168080723c */ /* 0x000fe200000018ff */
[----:B------:R-:W-:Y:S01]  /*6360*/  FSEL R205, R205, RZ, P0 ;  /* 0x000000ffcdcd7208 */ /* 0x000fe20000000000 */
[----:B------:R-:W-:Y:S01]  /*6370*/  MUFU.EX2 R45, R45 ;  /* 0x0000002d002d7308 */ /* 0x000fe20000000800 */
[----:B------:R-:W-:-:S03]  /*6380*/  PLOP3.LUT P0, PT, PT, PT, UP0, 0x40, 0x0 ;  /* 0x000000000000781c */ /* 0x000fc60003f0e808 */
[--C-:B------:R-:W-:Y:S02]  /*6390*/  FFMA.FTZ R191, R43, c[0x0][0x2d0], -R205.reuse ;  /* 0x0000b4002bbf7a23 */ /* 0x100fe400000108cd */
[C---:B------:R-:W-:Y:S01]  /*63a0*/  HMMA.16816.F32 R160, R4.reuse, R92, R160 ;  /* 0x0000005c04a0723c */ /* 0x040fe200000018a0 */
[--C-:B------:R-:W-:Y:S01]  /*63b0*/  FFMA.FTZ R192, R42, c[0x0][0x2d0], -R205.reuse ;  /* 0x0000b4002ac07a23 */ /* 0x100fe200000108cd */
[----:B------:R-:W4:Y:S01]  /*63c0*/  MUFU.EX2 R86, R86 ;  /* 0x0000005600567308 */ /* 0x000f220000000800 */
[--C-:B------:R-:W-:Y:S02]  /*63d0*/  FFMA.FTZ R194, R40, c[0x0][0x2d0], -R205.reuse ;  /* 0x0000b40028c27a23 */ /* 0x100fe400000108cd */
[--C-:B------:R-:W-:Y:S02]  /*63e0*/  FFMA.FTZ R193, R35, c[0x0][0x2d0], -R205.reuse ;  /* 0x0000b40023c17a23 */ /* 0x100fe400000108cd */
[--C-:B------:R-:W-:Y:S01]  /*63f0*/  FFMA.FTZ R198, R33, c[0x0][0x2d0], -R205.reuse ;  /* 0x0000b40021c67a23 */ /* 0x100fe200000108cd */
[----:B------:R-:W-:Y:S01]  /*6400*/  HMMA.16816.F32 R144, R4, R88, R144 ;  /* 0x000000580490723c */ /* 0x000fe20000001890 */
[--C-:B------:R-:W-:Y:S01]  /*6410*/  FFMA.FTZ R197, R32, c[0x0][0x2d0], -R205.reuse ;  /* 0x0000b40020c57a23 */ /* 0x100fe200000108cd */
[----:B------:R-:W-:Y:S01]  /*6420*/  MUFU.EX2 R168, R168 ;  /* 0x000000a800a87308 */ /* 0x000fe20000000800 */
[----:B------:R-:W-:-:S02]  /*6430*/  FFMA.FTZ R200, R27, c[0x0][0x2d0], -R205 ;  /* 0x0000b4001bc87a23 */ /* 0x000fc400000108cd */
[--C-:B------:R-:W-:Y:S02]  /*6440*/  FFMA.FTZ R199, R24, c[0x0][0x2d0], -R205.reuse ;  /* 0x0000b40018c77a23 */ /* 0x100fe400000108cd */
[--C-:B------:R-:W-:Y:S01]  /*6450*/  FFMA.FTZ R204, R204, c[0x0][0x2d0], -R205.reuse ;  /* 0x0000b400cccc7a23 */ /* 0x100fe200000108cd */
[----:B------:R-:W-:Y:S01]  /*6460*/  HMMA.16816.F32 R104, R4, R80, R104 ;  /* 0x000000500468723c */ /* 0x000fe20000001868 */
[--C-:B------:R-:W-:Y:S01]  /*6470*/  FFMA.FTZ R203, R203, c[0x0][0x2d0], -R205.reuse ;  /* 0x0000b400cbcb7a23 */ /* 0x100fe200000108cd */
[----:B------:R-:W-:Y:S01]  /*6480*/  MUFU.EX2 R87, R87 ;  /* 0x0000005700577308 */ /* 0x000fe20000000800 */
[--C-:B------:R-:W-:Y:S02]  /*6490*/  FFMA.FTZ R201, R201, c[0x0][0x2d0], -R205.reuse ;  /* 0x0000b400c9c97a23 */ /* 0x100fe400000108cd */
[----:B------:R-:W-:-:S03]  /*64a0*/  FFMA.FTZ R185, R185, c[0x0][0x2d0], -R205 ;  /* 0x0000b400b9b97a23 */ /* 0x000fc600000108cd */
[C---:B------:R-:W-:Y:S02]  /*64b0*/  HMMA.16816.F32 R116, R4.reuse, R76, R116 ;  /* 0x0000004c0474723c */ /* 0x040fe40000001874 */
[----:B------:R-:W-:Y:S06]  /*64c0*/  MUFU.EX2 R169, R169 ;  /* 0x000000a900a97308 */ /* 0x000fec0000000800 */
[C---:B------:R-:W-:Y:S02]  /*64d0*/  HMMA.16816.F32 R148, R4.reuse, R94, R148 ;  /* 0x0000005e0494723c */ /* 0x040fe40000001894 */
[----:B------:R-:W5:Y:S06]  /*64e0*/  MUFU.EX2 R170, R170 ;  /* 0x000000aa00aa7308 */ /* 0x000f6c0000000800 */
[C---:B------:R-:W-:Y:S02]  /*64f0*/  HMMA.16816.F32 R100, R4.reuse, R90, R100 ;  /* 0x0000005a0464723c */ /* 0x040fe40000001864 */
[----:B------:R-:W-:Y:S06]  /*6500*/  MUFU.EX2 R171, R171 ;  /* 0x000000ab00ab7308 */ /* 0x000fec0000000800 */
[C---:B------:R-:W-:Y:S02]  /*6510*/  HMMA.16816.F32 R112, R4.reuse, R82, R112 ;  /* 0x000000520470723c */ /* 0x040fe40000001870 */
[----:B------:R-:W2:Y:S06]  /*6520*/  MUFU.EX2 R172, R172 ;  /* 0x000000ac00ac7308 */ /* 0x000eac0000000800 */
[----:B------:R-:W-:Y:S02]  /*6530*/  HMMA.16816.F32 R128, R4, R78, R128 ;  /* 0x0000004e0480723c */ /* 0x000fe40000001880 */
[----:B------:R-:W-:Y:S05]  /*6540*/  MUFU.EX2 R180, R180 ;  /* 0x000000b400b47308 */ /* 0x000fea0000000800 */
[----:B-1----:R-:W-:-:S02]  /*6550*/  F2FP.PACK_AB R4, R98, R99 ;  /* 0x000000636204723e */ /* 0x002fc400000000ff */
[----:B---3--:R-:W-:Y:S01]  /*6560*/  F2FP.PACK_AB R5, R85, R97 ;  /* 0x000000615505723e */ /* 0x008fe200000000ff */
[----:B------:R-:W1:Y:S01]  /*6570*/  MUFU.EX2 R184, R184 ;  /* 0x000000b800b87308 */ /* 0x000e620000000800 */
[----:B------:R-:W-:Y:S02]  /*6580*/  F2FP.PACK_AB R6, R46, R84 ;  /* 0x000000542e06723e */ /* 0x000fe400000000ff */
[----:B--2---:R-:W-:-:S05]  /*6590*/  F2FP.PACK_AB R7, R47, R96 ;  /* 0x000000602f07723e */ /* 0x004fca00000000ff */
[----:B------:R-:W-:Y:S02]  /*65a0*/  MUFU.EX2 R183, R183 ;  /* 0x000000b700b77308 */ /* 0x000fe40000000800 */
[C---:B------:R-:W-:Y:S06]  /*65b0*/  HMMA.16816.F32 R160, R4.reuse, R48, R160 ;  /* 0x0000003004a0723c */ /* 0x040fec00000018a0 */
[----:B------:R-:W2:Y:S02]  /*65c0*/  MUFU.EX2 R188, R188 ;  /* 0x000000bc00bc7308 */ /* 0x000ea40000000800 */
[C---:B------:R-:W-:Y:S06]  /*65d0*/  HMMA.16816.F32 R144, R4.reuse, R12, R144 ;  /* 0x0000000c0490723c */ /* 0x040fec0000001890 */
[----:B------:R-:W-:Y:S02]  /*65e0*/  MUFU.EX2 R191, R191 ;  /* 0x000000bf00bf7308 */ /* 0x000fe40000000800 */
[C---:B------:R-:W-:Y:S06]  /*65f0*/  HMMA.16816.F32 R104, R4.reuse, R8, R104 ;  /* 0x000000080468723c */ /* 0x040fec0000001868 */
[----:B------:R-:W3:Y:S02]  /*6600*/  MUFU.EX2 R192, R192 ;  /* 0x000000c000c07308 */ /* 0x000ee40000000800 */
[C---:B------:R-:W-:Y:S06]  /*6610*/  HMMA.16816.F32 R116, R4.reuse, R72, R116 ;  /* 0x000000480474723c */ /* 0x040fec0000001874 */
[----:B------:R-:W-:Y:S02]  /*6620*/  MUFU.EX2 R194, R194 ;  /* 0x000000c200c27308 */ /* 0x000fe40000000800 */
[C---:B------:R-:W-:Y:S06]  /*6630*/  HMMA.16816.F32 R148, R4.reuse, R50, R148 ;  /* 0x000000320494723c */ /* 0x040fec0000001894 */
[----:B------:R-:W1:Y:S02]  /*6640*/  MUFU.EX2 R193, R193 ;  /* 0x000000c100c17308 */ /* 0x000e640000000800 */
[C---:B------:R-:W-:Y:S06]  /*6650*/  HMMA.16816.F32 R100, R4.reuse, R14, R100 ;  /* 0x0000000e0464723c */ /* 0x040fec0000001864 */
[----:B------:R-:W1:Y:S02]  /*6660*/  MUFU.EX2 R187, R187 ;  /* 0x000000bb00bb7308 */ /* 0x000e640000000800 */
[C---:B------:R-:W-:Y:S06]  /*6670*/  HMMA.16816.F32 R112, R4.reuse, R10, R112 ;  /* 0x0000000a0470723c */ /* 0x040fec0000001870 */
[----:B------:R-:W-:Y:S02]  /*6680*/  MUFU.EX2 R190, R190 ;  /* 0x000000be00be7308 */ /* 0x000fe40000000800 */
[----:B------:R-:W-:Y:S06]  /*6690*/  HMMA.16816.F32 R128, R4, R74, R128 ;  /* 0x0000004a0480723c */ /* 0x000fec0000001880 */
[----:B------:R-:W-:Y:S01]  /*66a0*/  MUFU.EX2 R195, R195 ;  /* 0x000000c300c37308 */ /* 0x000fe20000000800 */
[----:B----4-:R-:W-:-:S02]  /*66b0*/  F2FP.PACK_AB R4, R86, R45 ;  /* 0x0000002d5604723e */ /* 0x010fc400000000ff */
[----:B-----5:R-:W-:Y:S02]  /*66c0*/  F2FP.PACK_AB R5, R170, R169 ;  /* 0x000000a9aa05723e */ /* 0x020fe400000000ff */
[----:B------:R-:W-:Y:S02]  /*66d0*/  F2FP.PACK_AB R6, R87, R168 ;  /* 0x000000a85706723e */ /* 0x000fe400000000ff */
[----:B------:R-:W-:Y:S01]  /*66e0*/  F2FP.PACK_AB R7, R172, R171 ;  /* 0x000000abac07723e */ /* 0x000fe200000000ff */
[----:B------:R-:W-:Y:S06]  /*66f0*/  MUFU.EX2 R196, R196 ;  /* 0x000000c400c47308 */ /* 0x000fec0000000800 */
[C---:B------:R-:W-:Y:S02]  /*6700*/  HMMA.16816.F32 R160, R4.reuse, R68, R160 ;  /* 0x0000004404a0723c */ /* 0x040fe400000018a0 */
[----:B------:R-:W4:Y:S06]  /*6710*/  MUFU.EX2 R198, R198 ;  /* 0x000000c600c67308 */ /* 0x000f2c0000000800 */
[C---:B------:R-:W-:Y:S02]  /*6720*/  HMMA.16816.F32 R148, R4.reuse, R70, R148 ;  /* 0x000000460494723c */ /* 0x040fe40000001894 */
[----:B------:R-:W5:Y:S06]  /*6730*/  MUFU.EX2 R197, R197 ;  /* 0x000000c500c57308 */ /* 0x000f6c0000000800 */
[C---:B------:R-:W-:Y:S02]  /*6740*/  HMMA.16816.F32 R144, R4.reuse, R64, R144 ;  /* 0x000000400490723c */ /* 0x040fe40000001890 */
[----:B------:R-:W1:Y:S06]  /*6750*/  MUFU.EX2 R200, R200 ;  /* 0x000000c800c87308 */ /* 0x000e6c0000000800 */
[C---:B------:R-:W-:Y:S02]  /*6760*/  HMMA.16816.F32 R100, R4.reuse, R66, R100 ;  /* 0x000000420464723c */ /* 0x040fe40000001864 */
[----:B------:R-:W1:Y:S06]  /*6770*/  MUFU.EX2 R199, R199 ;  /* 0x000000c700c77308 */ /* 0x000e6c0000000800 */
[C---:B------:R-:W-:Y:S02]  /*6780*/  HMMA.16816.F32 R104, R4.reuse, R60, R104 ;  /* 0x0000003c0468723c */ /* 0x040fe40000001868 */
[----:B------:R-:W-:Y:S06]  /*6790*/  MUFU.EX2 R206, R206 ;  /* 0x000000ce00ce7308 */ /* 0x000fec0000000800 */
[C---:B------:R-:W-:Y:S02]  /*67a0*/  HMMA.16816.F32 R112, R4.reuse, R62, R112 ;  /* 0x0000003e0470723c */ /* 0x040fe40000001870 */
[----:B------:R-:W-:Y:S06]  /*67b0*/  MUFU.EX2 R204, R204 ;  /* 0x000000cc00cc7308 */ /* 0x000fec0000000800 */
[C---:B------:R-:W-:Y:S02]  /*67c0*/  HMMA.16816.F32 R116, R4.reuse, R56, R116 ;  /* 0x000000380474723c */ /* 0x040fe40000001874 */
[----:B------:R-:W-:Y:S06]  /*67d0*/  MUFU.EX2 R203, R203 ;  /* 0x000000cb00cb7308 */ /* 0x000fec0000000800 */
[----:B------:R-:W-:Y:S02]  /*67e0*/  HMMA.16816.F32 R128, R4, R58, R128 ;  /* 0x0000003a0480723c */ /* 0x000fe40000001880 */
[----:B------:R-:W-:Y:S05]  /*67f0*/  MUFU.EX2 R201, R201 ;  /* 0x000000c900c97308 */ /* 0x000fea0000000800 */
[----:B-1----:R-:W-:Y:S01]  /*6800*/  F2FP.PACK_AB R4, R184, R180 ;  /* 0x000000b4b804723e */ /* 0x002fe200000000ff */
[----:B------:R-:W-:Y:S01]  /*6810*/  FADD.FTZ R180, R180, R184 ;  /* 0x000000b8b4b47221 */ /* 0x000fe20000010000 */
[----:B--2---:R-:W-:-:S02]  /*6820*/  F2FP.PACK_AB R6, R188, R183 ;  /* 0x000000b7bc06723e */ /* 0x004fc400000000ff */
[----:B---3--:R-:W-:Y:S01]  /*6830*/  F2FP.PACK_AB R5, R192, R191 ;  /* 0x000000bfc005723e */ /* 0x008fe200000000ff */
[----:B------:R-:W-:Y:S01]  /*6840*/  FADD.FTZ R191, R191, R192 ;  /* 0x000000c0bfbf7221 */ /* 0x000fe20000010000 */
[----:B------:R-:W-:Y:S01]  /*6850*/  F2FP.PACK_AB R7, R193, R194 ;  /* 0x000000c2c107723e */ /* 0x000fe200000000ff */
[----:B------:R-:W-:Y:S02]  /*6860*/  FADD.FTZ R180, R183, R180 ;  /* 0x000000b4b7b47221 */ /* 0x000fe40000010000 */
[----:B------:R-:W-:Y:S02]  /*6870*/  FADD.FTZ R191, R194, R191 ;  /* 0x000000bfc2bf7221 */ /* 0x000fe40000010000 */
[----:B------:R-:W-:Y:S02]  /*6880*/  FADD.FTZ R180, R188, R180 ;  /* 0x000000b4bcb47221 */ /* 0x000fe40000010000 */
[----:B------:R-:W-:Y:S01]  /*6890*/  HMMA.16816.F32 R40, R4, R36, RZ ;  /* 0x000000240428723c */ /* 0x000fe200000018ff */
[----:B------:R-:W-:-:S02]  /*68a0*/  FADD.FTZ R191, R193, R191 ;  /* 0x000000bfc1bf7221 */ /* 0x000fc40000010000 */
[----:B------:R-:W-:Y:S02]  /*68b0*/  FADD.FTZ R180, R187, R180 ;  /* 0x000000b4bbb47221 */ /* 0x000fe40000010000 */
[----:B----4-:R-:W-:Y:S02]  /*68c0*/  FADD.FTZ R191, R198, R191 ;  /* 0x000000bfc6bf7221 */ /* 0x010fe40000010000 */
[----:B------:R-:W-:Y:S01]  /*68d0*/  FADD.FTZ R180, R190, R180 ;  /* 0x000000b4beb47221 */ /* 0x000fe20000010000 */
[----:B------:R-:W-:Y:S01]  /*68e0*/  HMMA.16816.F32 R36, R4, R38, RZ ;  /* 0x000000260424723c */ /* 0x000fe200000018ff */
[----:B-----5:R-:W-:Y:S02]  /*68f0*/  FADD.FTZ R191, R197, R191 ;  /* 0x000000bfc5bf7221 */ /* 0x020fe40000010000 */
[----:B------:R-:W-:Y:S02]  /*6900*/  FADD.FTZ R180, R195, R180 ;  /* 0x000000b4c3b47221 */ /* 0x000fe40000010000 */
[----:B------:R-:W-:-:S02]  /*6910*/  FADD.FTZ R191, R200, R191 ;  /* 0x000000bfc8bf7221 */ /* 0x000fc40000010000 */
[----:B------:R-:W-:Y:S01]  /*6920*/  FADD.FTZ R180, R196, R180 ;  /* 0x000000b4c4b47221 */ /* 0x000fe20000010000 */
[----:B------:R-:W-:Y:S01]  /*6930*/  HMMA.16816.F32 R32, R4, R28, RZ ;  /* 0x0000001c0420723c */ /* 0x000fe200000018ff */
[----:B------:R-:W-:-:S07]  /*6940*/  FADD.FTZ R191, R199, R191 ;  /* 0x000000bfc7bf7221 */ /* 0x000fce0000010000 */
[C---:B------:R-:W-:Y:S08]  /*6950*/  HMMA.16816.F32 R24, R4.reuse, R20, RZ ;  /* 0x000000140418723c */ /* 0x040ff000000018ff */
[C---:B------:R-:W-:Y:S08]  /*6960*/  HMMA.16816.F32 R52, R4.reuse, R16, RZ ;  /* 0x000000100434723c */ /* 0x040ff000000018ff */
[C---:B------:R-:W-:Y:S08]  /*6970*/  HMMA.16816.F32 R16, R4.reuse, R18, RZ ;  /* 0x000000120410723c */ /* 0x040ff000000018ff */
[C---:B------:R-:W-:Y:S08]  /*6980*/  HMMA.16816.F32 R28, R4.reuse, R30, RZ ;  /* 0x0000001e041c723c */ /* 0x040ff000000018ff */
[----:B------:R-:W-:Y:S07]  /*6990*/  HMMA.16816.F32 R20, R4, R22, RZ ;  /* 0x000000160414723c */ /* 0x000fee00000018ff */
[----:B------:R-:W-:-:S02]  /*69a0*/  F2FP.PACK_AB R4, R190, R187 ;  /* 0x000000bbbe04723e */ /* 0x000fc400000000ff */
[----:B------:R-:W-:Y:S02]  /*69b0*/  F2FP.PACK_AB R6, R196, R195 ;  /* 0x000000c3c406723e */ /* 0x000fe400000000ff */
[----:B------:R-:W-:Y:S02]  /*69c0*/  F2FP.PACK_AB R5, R197, R198 ;  /* 0x000000c6c505723e */ /* 0x000fe400000000ff */
[----:B------:R-:W-:-:S07]  /*69d0*/  F2FP.PACK_AB R7, R199, R200 ;  /* 0x000000c8c707723e */ /* 0x000fce00000000ff */
[C---:B------:R-:W-:Y:S07]  /*69e0*/  HMMA.16816.F32 R40, R4.reuse, R88, R40 ;  /* 0x000000580428723c */ /* 0x040fee0000001828 */
[----:B------:R-:W-:Y:S01]  /*69f0*/  FFMA.FTZ R89, R241, c[0x0][0x2d0], -R202 ;  /* 0x0000b400f1597a23 */ /* 0x000fe200000108ca */
[----:B------:R-:W-:Y:S01]  /*6a00*/  HMMA.16816.F32 R32, R4, R80, R32 ;  /* 0x000000500420723c */ /* 0x000fe20000001820 */
[----:B------:R-:W-:Y:S02]  /*6a10*/  FFMA.FTZ R88, R247, c[0x0][0x2d0], -R205 ;  /* 0x0000b400f7587a23 */ /* 0x000fe400000108cd */
[----:B------:R-:W-:-:S02]  /*6a20*/  FFMA.FTZ R241, R125, c[0x0][0x2d0], -R207 ;  /* 0x0000b4007df17a23 */ /* 0x000fc400000108cf */
[----:B------:R-:W-:Y:S02]  /*6a30*/  MUFU.EX2 R89, R89 ;  /* 0x0000005900597308 */ /* 0x000fe40000000800 */
[--C-:B------:R-:W-:Y:S01]  /*6a40*/  FFMA.FTZ R81, R240, c[0x0][0x2d0], -R202.reuse ;  /* 0x0000b400f0517a23 */ /* 0x100fe200000108ca */
[C---:B------:R-:W-:Y:S01]  /*6a50*/  HMMA.16816.F32 R24, R4.reuse, R76, R24 ;  /* 0x0000004c0418723c */ /* 0x040fe20000001818 */
[--C-:B------:R-:W-:Y:S02]  /*6a60*/  FFMA.FTZ R80, R246, c[0x0][0x2d0], -R205.reuse ;  /* 0x0000b400f6507a23 */ /* 0x100fe400000108cd */
[----:B------:R-:W-:Y:S02]  /*6a70*/  FFMA.FTZ R240, R133, c[0x0][0x2d0], -R202 ;  /* 0x0000b40085f07a23 */ /* 0x000fe400000108ca */
[----:B------:R-:W-:Y:S02]  /*6a80*/  MUFU.EX2 R81, R81 ;  /* 0x0000005100517308 */ /* 0x000fe40000000800 */
[--C-:B------:R-:W-:Y:S01]  /*6a90*/  FFMA.FTZ R77, R245, c[0x0][0x2d0], -R205.reuse ;  /* 0x0000b400f54d7a23 */ /* 0x100fe200000108cd */
[----:B------:R-:W-:Y:S01]  /*6aa0*/  HMMA.16816.F32 R36, R4, R90, R36 ;  /* 0x0000005a0424723c */ /* 0x000fe20000001824 */
[----:B------:R-:W-:-:S02]  /*6ab0*/  FFMA.FTZ R76, R244, c[0x0][0x2d0], -R205 ;  /* 0x0000b400f44c7a23 */ /* 0x000fc400000108cd */
[--C-:B------:R-:W-:Y:S02]  /*6ac0*/  FFMA.FTZ R244, R124, c[0x0][0x2d0], -R202.reuse ;  /* 0x0000b4007cf47a23 */ /* 0x100fe400000108ca */
[----:B------:R-:W1:Y:S01]  /*6ad0*/  MUFU.EX2 R88, R88 ;  /* 0x0000005800587308 */ /* 0x000e620000000800 */
[----:B------:R-:W-:Y:S02]  /*6ae0*/  FFMA.FTZ R245, R138, c[0x0][0x2d0], -R205 ;  /* 0x0000b4008af57a23 */ /* 0x000fe400000108cd */
[--C-:B------:R-:W-:Y:S01]  /*6af0*/  FFMA.FTZ R91, R243, c[0x0][0x2d0], -R202.reuse ;  /* 0x0000b400f35b7a23 */ /* 0x100fe200000108ca */
[----:B------:R-:W-:Y:S01]  /*6b00*/  HMMA.16816.F32 R52, R4, R92, R52 ;  /* 0x0000005c0434723c */ /* 0x000fe20000001834 */
[--C-:B------:R-:W-:Y:S02]  /*6b10*/  FFMA.FTZ R90, R242, c[0x0][0x2d0], -R202.reuse ;  /* 0x0000b400f25a7a23 */ /* 0x100fe400000108ca */
[----:B------:R-:W-:Y:S01]  /*6b20*/  FFMA.FTZ R242, R132, c[0x0][0x2d0], -R239 ;  /* 0x0000b40084f27a23 */ /* 0x000fe200000108ef */
[----:B------:R-:W2:Y:S01]  /*6b30*/  MUFU.EX2 R80, R80 ;  /* 0x0000005000507308 */ /* 0x000ea20000000800 */
[----:B------:R-:W-:-:S02]  /*6b40*/  FFMA.FTZ R243, R126, c[0x0][0x2d0], -R202 ;  /* 0x0000b4007ef37a23 */ /* 0x000fc400000108ca */
[--C-:B------:R-:W-:Y:S01]  /*6b50*/  FFMA.FTZ R92, R153, c[0x0][0x2d0], -R239.reuse ;  /* 0x0000b400995c7a23 */ /* 0x100fe200000108ef */
[----:B------:R-:W-:Y:S01]  /*6b60*/  HMMA.16816.F32 R16, R4, R94, R16 ;  /* 0x0000005e0410723c */ /* 0x000fe20000001810 */
[----:B------:R-:W-:-:S03]  /*6b70*/  FFMA.FTZ R93, R139, c[0x0][0x2d0], -R239 ;  /* 0x0000b4008b5d7a23 */ /* 0x000fc600000108ef */
[----:B------:R-:W-:Y:S01]  /*6b80*/  MUFU.EX2 R91, R91 ;  /* 0x0000005b005b7308 */ /* 0x000fe20000000800 */
[----:B-1----:R-:W-:Y:S02]  /*6b90*/  FADD.FTZ R191, R88, R191 ;  /* 0x000000bf58bf7221 */ /* 0x002fe40000010000 */
[--C-:B------:R-:W-:Y:S01]  /*6ba0*/  FFMA.FTZ R94, R211, c[0x0][0x2d0], -R207.reuse ;  /* 0x0000b400d35e7a23 */ /* 0x100fe200000108cf */
[C---:B------:R-:W-:Y:S01]  /*6bb0*/  HMMA.16816.F32 R28, R4.reuse, R82, R28 ;  /* 0x00000052041c723c */ /* 0x040fe2000000181c */
[--C-:B------:R-:W-:Y:S02]  /*6bc0*/  FFMA.FTZ R95, R155, c[0x0][0x2d0], -R207.reuse ;  /* 0x0000b4009b5f7a23 */ /* 0x100fe400000108cf */
[----:B------:R-:W-:Y:S01]  /*6bd0*/  FFMA.FTZ R211, R134, c[0x0][0x2d0], -R207 ;  /* 0x0000b40086d37a23 */ /* 0x000fe200000108cf */
[----:B------:R-:W1:Y:S01]  /*6be0*/  MUFU.EX2 R90, R90 ;  /* 0x0000005a005a7308 */ /* 0x000e620000000800 */
[----:B--2---:R-:W-:Y:S02]  /*6bf0*/  FADD.FTZ R191, R80, R191 ;  /* 0x000000bf50bf7221 */ /* 0x004fe40000010000 */
[--C-:B------:R-:W-:Y:S01]  /*6c00*/  FFMA.FTZ R82, R208, c[0x0][0x2d0], -R239.reuse ;  /* 0x0000b400d0527a23 */ /* 0x100fe200000108ef */
[----:B------:R-:W-:Y:S01]  /*6c10*/  HMMA.16816.F32 R20, R4, R78, R20 ;  /* 0x0000004e0414723c */ /* 0x000fe20000001814 */
[----:B------:R-:W-:-:S02]  /*6c20*/  FFMA.FTZ R83, R209, c[0x0][0x2d0], -R239 ;  /* 0x0000b400d1537a23 */ /* 0x000fc400000108ef */
[----:B------:R-:W-:Y:S01]  /*6c30*/  FFMA.FTZ R208, R152, c[0x0][0x2d0], -R207 ;  /* 0x0000b40098d07a23 */ /* 0x000fe200000108cf */
[----:B------:R-:W2:Y:S01]  /*6c40*/  MUFU.EX2 R77, R77 ;  /* 0x0000004d004d7308 */ /* 0x000ea20000000800 */
[--C-:B------:R-:W-:Y:S02]  /*6c50*/  FFMA.FTZ R209, R135, c[0x0][0x2d0], -R239.reuse ;  /* 0x0000b40087d17a23 */ /* 0x100fe400000108ef */
[----:B------:R-:W-:Y:S01]  /*6c60*/  F2FP.PACK_AB R6, R81, R89 ;  /* 0x000000595106723e */ /* 0x000fe200000000ff */
[----:B------:R-:W-:Y:S01]  /*6c70*/  FFMA.FTZ R79, R154, c[0x0][0x2d0], -R239 ;  /* 0x0000b4009a4f7a23 */ /* 0x000fe200000108ef */
[----:B------:R-:W-:Y:S01]  /*6c80*/  F2FP.PACK_AB R5, R80, R88 ;  /* 0x000000585005723e */ /* 0x000fe200000000ff */
[----:B------:R-:W-:Y:S01]  /*6c90*/  FFMA.FTZ R239, R127, c[0x0][0x2d0], -R207 ;  /* 0x0000b4007fef7a23 */ /* 0x000fe200000108cf */
[----:B------:R-:W-:Y:S01]  /*6ca0*/  LDSM.16.MT88.4 R152, [R225+0x2900] ;  /* 0x00290000e198783b */ /* 0x000fe20000004200 */
[----:B------:R-:W3:Y:S01]  /*6cb0*/  MUFU.EX2 R76, R76 ;  /* 0x0000004c004c7308 */ /* 0x000ee20000000800 */
[C---:B-1----:R-:W-:Y:S01]  /*6cc0*/  F2FP.PACK_AB R4, R90.reuse, R91 ;  /* 0x0000005b5a04723e */ /* 0x042fe200000000ff */
[----:B------:R-:W-:Y:S01]  /*6cd0*/  FADD.FTZ R180, R91, R180 ;  /* 0x000000b45bb47221 */ /* 0x000fe20000010000 */
[----:B------:R-:W-:Y:S03]  /*6ce0*/  LDSM.16.MT88.4 R132, [R219+0x2900] ;  /* 0x00290000db84783b */ /* 0x000fe60000004200 */
[----:B------:R-:W-:Y:S01]  /*6cf0*/  FADD.FTZ R180, R90, R180 ;  /* 0x000000b45ab47221 */ /* 0x000fe20000010000 */
[----:B------:R-:W-:Y:S01]  /*6d00*/  LDSM.16.MT88.4 R124, [R218+0x2900] ;  /* 0x00290000da7c783b */ /* 0x000fe20000004200 */
[----:B------:R-:W-:Y:S01]  /*6d10*/  MUFU.EX2 R82, R82 ;  /* 0x0000005200527308 */ /* 0x000fe20000000800 */
[----:B--2---:R-:W-:-:S02]  /*6d20*/  FADD.FTZ R191, R77, R191 ;  /* 0x000000bf4dbf7221 */ /* 0x004fc40000010000 */
[----:B------:R-:W-:-:S04]  /*6d30*/  FADD.FTZ R180, R89, R180 ;  /* 0x000000b459b47221 */ /* 0x000fc80000010000 */
[----:B------:R-:W-:Y:S01]  /*6d40*/  FADD.FTZ R180, R81, R180 ;  /* 0x000000b451b47221 */ /* 0x000fe20000010000 */
[C---:B---3--:R-:W-:Y:S01]  /*6d50*/  F2FP.PACK_AB R7, R76.reuse, R77 ;  /* 0x0000004d4c07723e */ /* 0x048fe200000000ff */
[----:B------:R-:W1:Y:S01]  /*6d60*/  MUFU.EX2 R83, R83 ;  /* 0x0000005300537308 */ /* 0x000e620000000800 */
[----:B------:R-:W-:-:S05]  /*6d70*/  FADD.FTZ R191, R76, R191 ;  /* 0x000000bf4cbf7221 */ /* 0x000fca0000010000 */
[C---:B------:R-:W-:Y:S02]  /*6d80*/  HMMA.16816.F32 R52, R4.reuse, R48, R52 ;  /* 0x000000300434723c */ /* 0x040fe40000001834 */
[----:B------:R2:W-:Y:S06]  /*6d90*/  MUFU.EX2 R78, R210 ;  /* 0x000000d2004e7308 */ /* 0x0005ec0000000800 */
[C---:B------:R-:W-:Y:S01]  /*6da0*/  HMMA.16816.F32 R48, R4.reuse, R50, R16 ;  /* 0x000000320430723c */ /* 0x040fe20000001810 */
[----:B------:R-:W3:Y:S01]  /*6db0*/  LDSM.16.MT88.4 R16, [R225+0x2100] ;  /* 0x00210000e110783b */ /* 0x000ee20000004200 */
[----:B------:R-:W-:Y:S06]  /*6dc0*/  MUFU.EX2 R79, R79 ;  /* 0x0000004f004f7308 */ /* 0x000fec0000000800 */
[----:B------:R-:W-:Y:S02]  /*6dd0*/  HMMA.16816.F32 R40, R4, R12, R40 ;  /* 0x0000000c0428723c */ /* 0x000fe40000001828 */
[----:B------:R-:W-:Y:S01]  /*6de0*/  MUFU.EX2 R94, R94 ;  /* 0x0000005e005e7308 */ /* 0x000fe20000000800 */
[----:B--2---:R-:W-:-:S02]  /*6df0*/  FFMA.FTZ R210, R137, c[0x0][0x2d0], -R207 ;  /* 0x0000b40089d27a23 */ /* 0x004fc400000108cf */
[----:B------:R-:W-:Y:S02]  /*6e00*/  FFMA.FTZ R207, R136, c[0x0][0x2d0], -R202 ;  /* 0x0000b40088cf7a23 */ /* 0x000fe400000108ca */
[----:B------:R-:W-:Y:S01]  /*6e10*/  LDSM.16.MT88.4 R136, [R220+0x2900] ;  /* 0x00290000dc88783b */ /* 0x000fe20000004200 */
[C---:B------:R-:W-:Y:S02]  /*6e20*/  HMMA.16816.F32 R36, R4.reuse, R14, R36 ;  /* 0x0000000e0424723c */ /* 0x040fe40000001824 */
[----:B------:R-:W2:Y:S01]  /*6e30*/  MUFU.EX2 R95, R95 ;  /* 0x0000005f005f7308 */ /* 0x000ea20000000800 */
[----:B------:R-:W4:Y:S05]  /*6e40*/  LDSM.16.MT88.4 R12, [R220+0x2100] ;  /* 0x00210000dc0c783b */ /* 0x000f2a0000004200 */
[C---:B------:R-:W-:Y:S02]  /*6e50*/  HMMA.16816.F32 R32, R4.reuse, R8, R32 ;  /* 0x000000080420723c */ /* 0x040fe40000001820 */
[----:B------:R-:W5:Y:S06]  /*6e60*/  MUFU.EX2 R208, R208 ;  /* 0x000000d000d07308 */ /* 0x000f6c0000000800 */
[C---:B------:R-:W-:Y:S01]  /*6e70*/  HMMA.16816.F32 R28, R4.reuse, R10, R28 ;  /* 0x0000000a041c723c */ /* 0x040fe2000000181c */
[----:B------:R-:W4:Y:S01]  /*6e80*/  LDSM.16.MT88.4 R8, [R219+0x2100] ;  /* 0x00210000db08783b */ /* 0x000f220000004200 */
[----:B------:R-:W-:Y:S06]  /*6e90*/  MUFU.EX2 R92, R92 ;  /* 0x0000005c005c7308 */ /* 0x000fec0000000800 */
[C---:B------:R-:W-:Y:S02]  /*6ea0*/  HMMA.16816.F32 R24, R4.reuse, R72, R24 ;  /* 0x000000480418723c */ /* 0x040fe40000001818 */
[----:B------:R-:W-:Y:S05]  /*6eb0*/  MUFU.EX2 R93, R93 ;  /* 0x0000005d005d7308 */ /* 0x000fea0000000800 */
[----:B-1----:R-:W-:Y:S01]  /*6ec0*/  F2FP.PACK_AB R72, R83, R82 ;  /* 0x000000525348723e */ /* 0x002fe200000000ff */
[----:B------:R-:W-:Y:S01]  /*6ed0*/  HMMA.16816.F32 R20, R4, R74, R20 ;  /* 0x0000004a0414723c */ /* 0x000fe20000001814 */
[----:B------:R-:W1:Y:S01]  /*6ee0*/  LDSM.16.MT88.4 R4, [R218+0x2100] ;  /* 0x00210000da04783b */ /* 0x000e620000004200 */
[----:B--2---:R-:W-:Y:S01]  /*6ef0*/  F2FP.PACK_AB R73, R95, R94 ;  /* 0x0000005e5f49723e */ /* 0x004fe200000000ff */
[----:B------:R-:W-:Y:S04]  /*6f00*/  MUFU.EX2 R209, R209 ;  /* 0x000000d100d17308 */ /* 0x000fe80000000800 */
[----:B------:R-:W-:-:S02]  /*6f10*/  F2FP.PACK_AB R74, R79, R78 ;  /* 0x0000004e4f4a723e */ /* 0x000fc400000000ff */
[----:B-----5:R-:W-:Y:S02]  /*6f20*/  F2FP.PACK_AB R75, R208, R206 ;  /* 0x000000ced04b723e */ /* 0x020fe400000000ff */
[----:B------:R-:W-:Y:S05]  /*6f30*/  MUFU.EX2 R242, R242 ;  /* 0x000000f200f27308 */ /* 0x000fea0000000800 */
[C---:B---3--:R-:W-:Y:S03]  /*6f40*/  HMMA.16816.F32 R160, R72.reuse, R16, R160 ;  /* 0x0000001048a0723c */ /* 0x048fe600000018a0 */
[----:B------:R-:W-:Y:S05]  /*6f50*/  MUFU.EX2 R210, R210 ;  /* 0x000000d200d27308 */ /* 0x000fea0000000800 */
[C---:B------:R-:W-:Y:S03]  /*6f60*/  HMMA.16816.F32 R148, R72.reuse, R18, R148 ;  /* 0x000000124894723c */ /* 0x040fe60000001894 */
[----:B------:R-:W-:Y:S05]  /*6f70*/  MUFU.EX2 R211, R211 ;  /* 0x000000d300d37308 */ /* 0x000fea0000000800 */
[C---:B----4-:R-:W-:Y:S03]  /*6f80*/  HMMA.16816.F32 R144, R72.reuse, R12, R144 ;  /* 0x0000000c4890723c */ /* 0x050fe60000001890 */
[----:B------:R-:W-:Y:S05]  /*6f90*/  MUFU.EX2 R239, R239 ;  /* 0x000000ef00ef7308 */ /* 0x000fea0000000800 */
[C---:B------:R-:W-:Y:S03]  /*6fa0*/  HMMA.16816.F32 R100, R72.reuse, R14, R100 ;  /* 0x0000000e4864723c */ /* 0x040fe60000001864 */
[----:B------:R-:W-:Y:S05]  /*6fb0*/  MUFU.EX2 R241, R241 ;  /* 0x000000f100f17308 */ /* 0x000fea0000000800 */
[C---:B------:R-:W-:Y:S03]  /*6fc0*/  HMMA.16816.F32 R104, R72.reuse, R8, R104 ;  /* 0x000000084868723c */ /* 0x040fe60000001868 */
[----:B------:R-:W2:Y:S05]  /*6fd0*/  MUFU.EX2 R207, R207 ;  /* 0x000000cf00cf7308 */ /* 0x000eaa0000000800 */
[C---:B------:R-:W-:Y:S03]  /*6fe0*/  HMMA.16816.F32 R112, R72.reuse, R10, R112 ;  /* 0x0000000a4870723c */ /* 0x040fe60000001870 */
[----:B------:R-:W3:Y:S05]  /*6ff0*/  MUFU.EX2 R240, R240 ;  /* 0x000000f000f07308 */ /* 0x000eea0000000800 */
[----:B-1----:R-:W-:Y:S03]  /*7000*/  HMMA.16816.F32 R116, R72, R4, R116 ;  /* 0x000000044874723c */ /* 0x002fe60000001874 */
[----:B------:R-:W1:Y:S01]  /*7010*/  MUFU.EX2 R243, R243 ;  /* 0x000000f300f37308 */ /* 0x000e620000000800 */
[----:B--2---:R-:W-:-:S04]  /*7020*/  FADD.FTZ R180, R207, R180 ;  /* 0x000000b4cfb47221 */ /* 0x004fc80000010000 */
[----:B------:R-:W-:Y:S03]  /*7030*/  HMMA.16816.F32 R128, R72, R6, R128 ;  /* 0x000000064880723c */ /* 0x000fe60000001880 */
[----:B------:R-:W2:Y:S01]  /*7040*/  MUFU.EX2 R244, R244 ;  /* 0x000000f400f47308 */ /* 0x000ea20000000800 */
[----:B---3--:R-:W-:-:S03]  /*7050*/  FADD.FTZ R180, R240, R180 ;  /* 0x000000b4f0b47221 */ /* 0x008fc60000010000 */
[----:B------:R-:W-:Y:S02]  /*7060*/  F2FP.PACK_AB R72, R93, R92 ;  /* 0x0000005c5d48723e */ /* 0x000fe400000000ff */
[----:B------:R-:W-:Y:S02]  /*7070*/  F2FP.PACK_AB R73, R211, R210 ;  /* 0x000000d2d349723e */ /* 0x000fe400000000ff */
[----:B------:R-:W3:Y:S01]  /*7080*/  MUFU.EX2 R245, R245 ;  /* 0x000000f500f57308 */ /* 0x000ee20000000800 */
[----:B------:R-:W-:Y:S01]  /*7090*/  F2FP.PACK_AB R74, R242, R209 ;  /* 0x000000d1f24a723e */ /* 0x000fe200000000ff */
[----:B-1----:R-:W-:Y:S01]  /*70a0*/  FADD.FTZ R180, R243, R180 ;  /* 0x000000b4f3b47221 */ /* 0x002fe20000010000 */
[----:B------:R-:W-:-:S03]  /*70b0*/  F2FP.PACK_AB R75, R241, R239 ;  /* 0x000000eff14b723e */ /* 0x000fc600000000ff */
[----:B--2---:R-:W-:-:S04]  /*70c0*/  FADD.FTZ R180, R244, R180 ;  /* 0x000000b4f4b47221 */ /* 0x004fc80000010000 */
[----:B------:R-:W-:Y:S01]  /*70d0*/  HMMA.16816.F32 R160, R72, R152, R160 ;  /* 0x0000009848a0723c */ /* 0x000fe200000018a0 */
[----:B---3--:R-:W-:-:S07]  /*70e0*/  FADD.FTZ R191, R245, R191 ;  /* 0x000000bff5bf7221 */ /* 0x008fce0000010000 */
[----:B------:R-:W-:Y:S01]  /*70f0*/  HMMA.16816.F32 R148, R72, R154, R148 ;  /* 0x0000009a4894723c */ /* 0x000fe20000001894 */
[----:B------:R-:W-:-:S04]  /*7100*/  FADD.FTZ R191, R204, R191 ;  /* 0x000000bfccbf7221 */ /* 0x000fc80000010000 */
[----:B------:R-:W-:-:S03]  /*7110*/  FADD.FTZ R191, R203, R191 ;  /* 0x000000bfcbbf7221 */ /* 0x000fc60000010000 */
[----:B------:R-:W-:Y:S01]  /*7120*/  HMMA.16816.F32 R144, R72, R136, R144 ;  /* 0x000000884890723c */ /* 0x000fe20000001890 */
[----:B------:R-:W-:-:S07]  /*7130*/  FADD.FTZ R191, R201, R191 ;  /* 0x000000bfc9bf7221 */ /* 0x000fce0000010000 */
[C---:B------:R-:W-:Y:S08]  /*7140*/  HMMA.16816.F32 R100, R72.reuse, R138, R100 ;  /* 0x0000008a4864723c */ /* 0x040ff00000001864 */
[C---:B------:R-:W-:Y:S08]  /*7150*/  HMMA.16816.F32 R104, R72.reuse, R132, R104 ;  /* 0x000000844868723c */ /* 0x040ff00000001868 */
[C---:B------:R-:W-:Y:S08]  /*7160*/  HMMA.16816.F32 R112, R72.reuse, R134, R112 ;  /* 0x000000864870723c */ /* 0x040ff00000001870 */
[C---:B------:R-:W-:Y:S08]  /*7170*/  HMMA.16816.F32 R116, R72.reuse, R124, R116 ;  /* 0x0000007c4874723c */ /* 0x040ff00000001874 */
[----:B------:R-:W-:Y:S07]  /*7180*/  HMMA.16816.F32 R128, R72, R126, R128 ;  /* 0x0000007e4880723c */ /* 0x000fee0000001880 */
[----:B------:R-:W-:-:S02]  /*7190*/  F2FP.PACK_AB R72, R240, R207 ;  /* 0x000000cff048723e */ /* 0x000fc400000000ff */
[----:B------:R-:W-:Y:S01]  /*71a0*/  F2FP.PACK_AB R74, R244, R243 ;  /* 0x000000f3f44a723e */ /* 0x000fe200000000ff */
[----:B------:R-:W-:Y:S01]  /*71b0*/  IMAD.U32 R243, RZ, RZ, UR6 ;  /* 0x00000006fff37e24 */ /* 0x000fe2000f8e00ff */
[----:B------:R-:W-:Y:S02]  /*71c0*/  F2FP.PACK_AB R73, R204, R245 ;  /* 0x000000f5cc49723e */ /* 0x000fe400000000ff */
[----:B------:R-:W-:-:S07]  /*71d0*/  F2FP.PACK_AB R75, R201, R203 ;  /* 0x000000cbc94b723e */ /* 0x000fce00000000ff */
[C---:B------:R-:W-:Y:S07]  /*71e0*/  HMMA.16816.F32 R52, R72.reuse, R68, R52 ;  /* 0x000000444834723c */ /* 0x040fee0000001834 */
[--C-:B------:R-:W-:Y:S01]  /*71f0*/  FFMA.FTZ R68, R179, c[0x0][0x2d0], -R205.reuse ;  /* 0x0000b400b3447a23 */ /* 0x100fe200000108cd */
[----:B------:R-:W-:Y:S01]  /*7200*/  HMMA.16816.F32 R36, R72, R66, R36 ;  /* 0x000000424824723c */ /* 0x000fe20000001824 */
[----:B------:R-:W-:-:S04]  /*7210*/  FFMA.FTZ R69, R189, c[0x0][0x2d0], -R205 ;  /* 0x0000b400bd457a23 */ /* 0x000fc800000108cd */
[----:B------:R-:W-:Y:S02]  /*7220*/  MUFU.EX2 R68, R68 ;  /* 0x0000004400447308 */ /* 0x000fe40000000800 */
[--C-:B------:R-:W-:Y:S01]  /*7230*/  FFMA.FTZ R66, R177, c[0x0][0x2d0], -R205.reuse ;  /* 0x0000b400b1427a23 */ /* 0x100fe200000108cd */
[----:B------:R-:W-:Y:S01]  /*7240*/  HMMA.16816.F32 R32, R72, R60, R32 ;  /* 0x0000003c4820723c */ /* 0x000fe20000001820 */
[----:B------:R-:W-:-:S04]  /*7250*/  FFMA.FTZ R67, R178, c[0x0][0x2d0], -R205 ;  /* 0x0000b400b2437a23 */ /* 0x000fc800000108cd */
[----:B------:R-:W1:Y:S02]  /*7260*/  MUFU.EX2 R66, R66 ;  /* 0x0000004200427308 */ /* 0x000e640000000800 */
[--C-:B------:R-:W-:Y:S01]  /*7270*/  FFMA.FTZ R60, R156, c[0x0][0x2d0], -R202.reuse ;  /* 0x0000b4009c3c7a23 */ /* 0x100fe200000108ca */
[----:B------:R-:W-:Y:S01]  /*7280*/  HMMA.16816.F32 R28, R72, R62, R28 ;  /* 0x0000003e481c723c */ /* 0x000fe2000000181c */
[----:B------:R-:W-:-:S04]  /*7290*/  FFMA.FTZ R61, R157, c[0x0][0x2d0], -R202 ;  /* 0x0000b4009d3d7a23 */ /* 0x000fc800000108ca */
[----:B------:R-:W2:Y:S02]  /*72a0*/  MUFU.EX2 R60, R60 ;  /* 0x0000003c003c7308 */ /* 0x000ea40000000800 */
[--C-:B------:R-:W-:Y:S01]  /*72b0*/  FFMA.FTZ R62, R159, c[0x0][0x2d0], -R202.reuse ;  /* 0x0000b4009f3e7a23 */ /* 0x100fe200000108ca */
[----:B------:R-:W-:Y:S01]  /*72c0*/  HMMA.16816.F32 R24, R72, R56, R24 ;  /* 0x000000384818723c */ /* 0x000fe20000001818 */
[----:B------:R-:W-:-:S04]  /*72d0*/  FFMA.FTZ R63, R174, c[0x0][0x2d0], -R202 ;  /* 0x0000b400ae3f7a23 */ /* 0x000fc800000108ca */
[----:B------:R-:W3:Y:S01]  /*72e0*/  MUFU.EX2 R61, R61 ;  /* 0x0000003d003d7308 */ /* 0x000ee20000000800 */
[----:B-1----:R-:W-:Y:S02]  /*72f0*/  FADD.FTZ R191, R66, R191 ;  /* 0x000000bf42bf7221 */ /* 0x002fe40000010000 */
[C---:B------:R-:W-:Y:S05]  /*7300*/  HMMA.16816.F32 R20, R72.reuse, R58, R20 ;  /* 0x0000003a4814723c */ /* 0x040fea0000001814 */
[----:B------:R-:W-:Y:S01]  /*7310*/  MUFU.EX2 R62, R62 ;  /* 0x0000003e003e7308 */ /* 0x000fe20000000800 */
[----:B--2---:R-:W-:Y:S02]  /*7320*/  FADD.FTZ R180, R60, R180 ;  /* 0x000000b43cb47221 */ /* 0x004fe40000010000 */
[C---:B------:R-:W-:Y:S05]  /*7330*/  HMMA.16816.F32 R40, R72.reuse, R64, R40 ;  /* 0x000000404828723c */ /* 0x040fea0000001828 */
[----:B------:R-:W1:Y:S01]  /*7340*/  MUFU.EX2 R63, R63 ;  /* 0x0000003f003f7308 */ /* 0x000e620000000800 */
[----:B---3--:R-:W-:Y:S01]  /*7350*/  F2FP.PACK_AB R56, R61, R60 ;  /* 0x0000003c3d38723e */ /* 0x008fe200000000ff */
[--C-:B------:R-:W-:Y:S01]  /*7360*/  FFMA.FTZ R64, R175, c[0x0][0x2d0], -R202.reuse ;  /* 0x0000b400af407a23 */ /* 0x100fe200000108ca */
[----:B------:R-:W-:Y:S01]  /*7370*/  HMMA.16816.F32 R48, R72, R70, R48 ;  /* 0x000000464830723c */ /* 0x000fe20000001830 */
[----:B------:R-:W-:-:S02]  /*7380*/  FFMA.FTZ R65, R176, c[0x0][0x2d0], -R202 ;  /* 0x0000b400b0417a23 */ /* 0x000fc400000108ca */
[----:B------:R-:W-:Y:S02]  /*7390*/  FADD.FTZ R180, R61, R180 ;  /* 0x000000b43db47221 */ /* 0x000fe40000010000 */
[----:B------:R-:W2:Y:S02]  /*73a0*/  MUFU.EX2 R67, R67 ;  /* 0x0000004300437308 */ /* 0x000ea40000000800 */
[----:B------:R-:W-:Y:S02]  /*73b0*/  FFMA.FTZ R72, R186, c[0x0][0x2d0], -R205 ;  /* 0x0000b400ba487a23 */ /* 0x000fe400000108cd */
[--C-:B------:R-:W-:Y:S02]  /*73c0*/  FFMA.FTZ R70, R158, c[0x0][0x2d0], -R202.reuse ;  /* 0x0000b4009e467a23 */ /* 0x100fe400000108ca */
[----:B------:R-:W-:Y:S02]  /*73d0*/  FFMA.FTZ R71, R173, c[0x0][0x2d0], -R202 ;  /* 0x0000b400ad477a23 */ /* 0x000fe400000108ca */
[----:B------:R-:W3:Y:S01]  /*73e0*/  MUFU.EX2 R69, R69 ;  /* 0x0000004500457308 */ /* 0x000ee20000000800 */
[----:B-1----:R-:W-:Y:S01]  /*73f0*/  F2FP.PACK_AB R58, R63, R62 ;  /* 0x0000003e3f3a723e */ /* 0x002fe200000000ff */
[----:B------:R-:W-:-:S04]  /*7400*/  FADD.FTZ R180, R62, R180 ;  /* 0x000000b43eb47221 */ /* 0x000fc80000010000 */
[----:B------:R-:W-:Y:S01]  /*7410*/  FADD.FTZ R180, R63, R180 ;  /* 0x000000b43fb47221 */ /* 0x000fe20000010000 */
[C---:B--2---:R-:W-:Y:S01]  /*7420*/  F2FP.PACK_AB R57, R67.reuse, R66 ;  /* 0x000000424339723e */ /* 0x044fe200000000ff */
[----:B------:R-:W1:Y:S01]  /*7430*/  MUFU.EX2 R64, R64 ;  /* 0x0000004000407308 */ /* 0x000e620000000800 */
[----:B------:R-:W-:-:S04]  /*7440*/  FADD.FTZ R191, R67, R191 ;  /* 0x000000bf43bf7221 */ /* 0x000fc80000010000 */
[----:B------:R-:W-:Y:S01]  /*7450*/  FADD.FTZ R191, R68, R191 ;  /* 0x000000bf44bf7221 */ /* 0x000fe20000010000 */
[C---:B---3--:R-:W-:Y:S02]  /*7460*/  F2FP.PACK_AB R59, R69.reuse, R68 ;  /* 0x00000044453b723e */ /* 0x048fe400000000ff */
[----:B------:R-:W-:Y:S01]  /*7470*/  MUFU.EX2 R72, R72 ;  /* 0x0000004800487308 */ /* 0x000fe20000000800 */
[----:B------:R-:W-:-:S04]  /*7480*/  FADD.FTZ R191, R69, R191 ;  /* 0x000000bf45bf7221 */ /* 0x000fc80000010000 */
[----:B------:R-:W-:Y:S03]  /*7490*/  HMMA.16816.F32 R32, R56, R8, R32 ;  /* 0x000000083820723c */ /* 0x000fe60000001820 */
[----:B------:R-:W2:Y:S01]  /*74a0*/  MUFU.EX2 R65, R65 ;  /* 0x0000004100417308 */ /* 0x000ea20000000800 */
[----:B-1----:R-:W-:-:S03]  /*74b0*/  FADD.FTZ R180, R64, R180 ;  /* 0x000000b440b47221 */ /* 0x002fc60000010000 */
[----:B------:R-:W-:Y:S01]  /*74c0*/  FADD.FTZ R8, R141, R140 ;  /* 0x0000008c8d087221 */ /* 0x000fe20000010000 */
[C---:B------:R-:W-:Y:S01]  /*74d0*/  HMMA.16816.F32 R52, R56.reuse, R16, R52 ;  /* 0x000000103834723c */ /* 0x040fe20000001834 */
[----:B------:R-:W-:Y:S02]  /*74e0*/  FADD.FTZ R9, R142, R143 ;  /* 0x0000008f8e097221 */ /* 0x000fe40000010000 */
[----:B------:R-:W-:Y:S01]  /*74f0*/  MUFU.EX2 R70, R70 ;  /* 0x0000004600467308 */ /* 0x000fe20000000800 */
[----:B------:R-:W-:Y:S02]  /*7500*/  FADD.FTZ R8, R109, R8 ;  /* 0x000000086d087221 */ /* 0x000fe40000010000 */
[----:B------:R-:W-:Y:S02]  /*7510*/  FADD.FTZ R9, R108, R9 ;  /* 0x000000096c097221 */ /* 0x000fe40000010000 */
[----:B------:R-:W-:Y:S01]  /*7520*/  FADD.FTZ R8, R110, R8 ;  /* 0x000000086e087221 */ /* 0x000fe20000010000 */
[----:B------:R-:W-:Y:S01]  /*7530*/  HMMA.16816.F32 R40, R56, R12, R40 ;  /* 0x0000000c3828723c */ /* 0x000fe20000001828 */
[----:B------:R-:W-:Y:S01]  /*7540*/  FADD.FTZ R9, R167, R9 ;  /* 0x00000009a7097221 */ /* 0x000fe20000010000 */
[----:B------:R-:W1:Y:S01]  /*7550*/  MUFU.EX2 R71, R71 ;  /* 0x0000004700477308 */ /* 0x000e620000000800 */
[----:B------:R-:W-:-:S02]  /*7560*/  FADD.FTZ R8, R165, R8 ;  /* 0x00000008a5087221 */ /* 0x000fc40000010000 */
[----:B------:R-:W-:Y:S02]  /*7570*/  FADD.FTZ R9, R111, R9 ;  /* 0x000000096f097221 */ /* 0x000fe40000010000 */
[----:B------:R-:W-:Y:S01]  /*7580*/  FADD.FTZ R8, R164, R8 ;  /* 0x00000008a4087221 */ /* 0x000fe20000010000 */
[C---:B------:R-:W-:Y:S01]  /*7590*/  HMMA.16816.F32 R24, R56.reuse, R4, R24 ;  /* 0x000000043818723c */ /* 0x040fe20000001818 */
[----:B------:R-:W-:Y:S01]  /*75a0*/  FADD.FTZ R9, R120, R9 ;  /* 0x0000000978097221 */ /* 0x000fe20000010000 */
[----:B------:R-:W-:Y:S01]  /*75b0*/  MUFU.EX2 R12, R185 ;  /* 0x000000b9000c7308 */ /* 0x000fe20000000800 */
[----:B------:R-:W-:Y:S02]  /*75c0*/  FADD.FTZ R8, R122, R8 ;  /* 0x000000087a087221 */ /* 0x000fe40000010000 */
[----:B------:R-:W-:Y:S02]  /*75d0*/  FADD.FTZ R9, R123, R9 ;  /* 0x000000097b097221 */ /* 0x000fe40000010000 */
[----:B------:R-:W-:Y:S01]  /*75e0*/  FADD.FTZ R8, R121, R8 ;  /* 0x0000000879087221 */ /* 0x000fe20000010000 */
[----:B------:R-:W-:Y:S01]  /*75f0*/  HMMA.16816.F32 R48, R56, R18, R48 ;  /* 0x000000123830723c */ /* 0x000fe20000001830 */
[----:B------:R-:W-:Y:S01]  /*7600*/  FADD.FTZ R9, R99, R9 ;  /* 0x0000000963097221 */ /* 0x000fe20000010000 */
[----:B--2---:R-:W-:Y:S01]  /*7610*/  F2FP.PACK_AB R4, R65, R64 ;  /* 0x000000404104723e */ /* 0x004fe200000000ff */
        /* <DEDUP_REMOVED lines=16> */
[----:B------:R-:W-:-:S02]  /*7720*/  FFMA.FTZ R16, R181, c[0x0][0x2d0], -R205 ;  /* 0x0000b400b5107a23 */ /* 0x000fc400000108cd */
[----:B------:R-:W-:Y:S01]  /*7730*/  FFMA.FTZ R17, R182, c[0x0][0x2d0], -R205 ;  /* 0x0000b400b6117a23 */ /* 0x000fe200000108cd */
[----:B-1----:R-:W-:Y:S01]  /*7740*/  F2FP.PACK_AB R6, R71, R70 ;  /* 0x000000464706723e */ /* 0x002fe200000000ff */
[----:B------:R-:W-:Y:S02]  /*7750*/  FADD.FTZ R9, R87, R9 ;  /* 0x0000000957097221 */ /* 0x000fe40000010000 */
[----:B------:R-:W-:Y:S01]  /*7760*/  FADD.FTZ R8, R172, R8 ;  /* 0x00000008ac087221 */ /* 0x000fe20000010000 */
[----:B------:R-:W1:Y:S01]  /*7770*/  MUFU.EX2 R16, R16 ;  /* 0x0000001000107308 */ /* 0x000e620000000800 */
[----:B------:R-:W-:Y:S02]  /*7780*/  FADD.FTZ R9, R82, R9 ;  /* 0x0000000952097221 */ /* 0x000fe40000010000 */
[----:B------:R-:W-:Y:S02]  /*7790*/  FADD.FTZ R8, R94, R8 ;  /* 0x000000085e087221 */ /* 0x000fe40000010000 */
[----:B------:R-:W-:-:S02]  /*77a0*/  FADD.FTZ R9, R83, R9 ;  /* 0x0000000953097221 */ /* 0x000fc40000010000 */
[----:B------:R-:W-:Y:S01]  /*77b0*/  FADD.FTZ R8, R95, R8 ;  /* 0x000000085f087221 */ /* 0x000fe20000010000 */
[----:B------:R-:W2:Y:S01]  /*77c0*/  MUFU.EX2 R17, R17 ;  /* 0x0000001100117308 */ /* 0x000ea20000000800 */
[----:B------:R-:W-:Y:S02]  /*77d0*/  FADD.FTZ R9, R78, R9 ;  /* 0x000000094e097221 */ /* 0x000fe40000010000 */
[----:B------:R-:W-:Y:S02]  /*77e0*/  FADD.FTZ R8, R206, R8 ;  /* 0x00000008ce087221 */ /* 0x000fe40000010000 */
[----:B------:R-:W-:Y:S02]  /*77f0*/  FADD.FTZ R9, R79, R9 ;  /* 0x000000094f097221 */ /* 0x000fe40000010000 */
[----:B------:R-:W-:Y:S01]  /*7800*/  FADD.FTZ R8, R208, R8 ;  /* 0x00000008d0087221 */ /* 0x000fe20000010000 */
[----:B-1----:R-:W-:Y:S01]  /*7810*/  F2FP.PACK_AB R5, R16, R72 ;  /* 0x000000481005723e */ /* 0x002fe200000000ff */
[----:B------:R-:W-:-:S02]  /*7820*/  FADD.FTZ R9, R92, R9 ;  /* 0x000000095c097221 */ /* 0x000fc40000010000 */
[----:B------:R-:W-:Y:S02]  /*7830*/  FADD.FTZ R8, R210, R8 ;  /* 0x00000008d2087221 */ /* 0x000fe40000010000 */
[----:B------:R-:W-:Y:S02]  /*7840*/  FADD.FTZ R191, R72, R191 ;  /* 0x000000bf48bf7221 */ /* 0x000fe40000010000 */
[----:B------:R-:W-:Y:S01]  /*7850*/  FADD.FTZ R9, R93, R9 ;  /* 0x000000095d097221 */ /* 0x000fe20000010000 */
[----:B--2---:R-:W-:Y:S01]  /*7860*/  F2FP.PACK_AB R7, R12, R17 ;  /* 0x000000110c07723e */ /* 0x004fe200000000ff */
[----:B------:R-:W-:Y:S02]  /*7870*/  FADD.FTZ R8, R211, R8 ;  /* 0x00000008d3087221 */ /* 0x000fe40000010000 */
[----:B------:R-:W-:Y:S02]  /*7880*/  FADD.FTZ R180, R65, R180 ;  /* 0x000000b441b47221 */ /* 0x000fe40000010000 */
[----:B------:R-:W-:-:S02]  /*7890*/  FADD.FTZ R191, R16, R191 ;  /* 0x000000bf10bf7221 */ /* 0x000fc40000010000 */
[C---:B------:R-:W-:Y:S01]  /*78a0*/  HMMA.16816.F32 R156, R4.reuse, R152, R52 ;  /* 0x00000098049c723c */ /* 0x040fe20000001834 */
[----:B------:R-:W-:Y:S02]  /*78b0*/  FADD.FTZ R9, R209, R9 ;  /* 0x00000009d1097221 */ /* 0x000fe40000010000 */
[----:B------:R-:W-:Y:S02]  /*78c0*/  FADD.FTZ R8, R239, R8 ;  /* 0x00000008ef087221 */ /* 0x000fe40000010000 */
[----:B------:R-:W-:Y:S02]  /*78d0*/  FADD.FTZ R180, R70, R180 ;  /* 0x000000b446b47221 */ /* 0x000fe40000010000 */
[----:B------:R-:W-:Y:S01]  /*78e0*/  FADD.FTZ R17, R17, R191 ;  /* 0x000000bf11117221 */ /* 0x000fe20000010000 */
[----:B------:R-:W-:Y:S01]  /*78f0*/  HMMA.16816.F32 R140, R4, R136, R40 ;  /* 0x00000088048c723c */ /* 0x000fe20000001828 */
[----:B------:R-:W-:Y:S02]  /*7900*/  FADD.FTZ R242, R242, R9 ;  /* 0x00000009f2f27221 */ /* 0x000fe40000010000 */
[----:B------:R-:W-:-:S02]  /*7910*/  FADD.FTZ R241, R241, R8 ;  /* 0x00000008f1f17221 */ /* 0x000fc40000010000 */
[----:B------:R-:W-:Y:S02]  /*7920*/  FADD.FTZ R240, R71, R180 ;  /* 0x000000b447f07221 */ /* 0x000fe40000010000 */
[----:B------:R-:W-:Y:S01]  /*7930*/  FADD.FTZ R239, R12, R17 ;  /* 0x000000110cef7221 */ /* 0x000fe20000010000 */
[C---:B------:R-:W-:Y:S08]  /*7940*/  HMMA.16816.F32 R108, R4.reuse, R132, R32 ;  /* 0x00000084046c723c */ /* 0x040ff00000001820 */
[C---:B------:R-:W-:Y:S08]  /*7950*/  HMMA.16816.F32 R120, R4.reuse, R124, R24 ;  /* 0x0000007c0478723c */ /* 0x040ff00000001818 */
[C---:B------:R-:W-:Y:S08]  /*7960*/  HMMA.16816.F32 R152, R4.reuse, R154, R48 ;  /* 0x0000009a0498723c */ /* 0x040ff00000001830 */
[C---:B------:R-:W-:Y:S08]  /*7970*/  HMMA.16816.F32 R136, R4.reuse, R138, R36 ;  /* 0x0000008a0488723c */ /* 0x040ff00000001824 */
[C---:B------:R-:W-:Y:S08]  /*7980*/  HMMA.16816.F32 R132, R4.reuse, R134, R28 ;  /* 0x000000860484723c */ /* 0x040ff0000000181c */
[----:B------:R-:W-:Y:S01]  /*7990*/  HMMA.16816.F32 R124, R4, R126, R20 ;  /* 0x0000007e047c723c */ /* 0x000fe20000001814 */
[----:B------:R-:W-:Y:S07]  /*79a0*/  @P0 BRA `(.L_x_965) ;  /* 0x0000015000000947 */ /* 0x000fee0003800000 */
[----:B------:R-:W-:Y:S01]  /*79b0*/  ISETP.LT.AND P0, PT, RZ, UR14, PT ;  /* 0x0000000eff007c0c */ /* 0x000fe2000bf01270 */
        /* <DEDUP_REMOVED lines=11> */
.L_x_966:
[----:B------:R-:W-:Y:S02]  /*7a70*/  UISETP.NE.AND UP3, UPT, UR6, 0x1, UPT ;  /* 0x000000010600788c */ /* 0x000fe4000bf65270 */
[----:B------:R-:W-:Y:S02]  /*7a80*/  ULDC.64 UR14, c[0x0][0x330] ;  /* 0x0000cc00000e7ab9 */ /* 0x000fe40000000a00 */
[----:B------:R-:W-:-:S07]  /*7a90*/  UIMAD.WIDE.U32 UR18, UR16, UR14, URZ ;  /* 0x0000000e101272a5 */ /* 0x000fce000f8e003f */
[----:B------:R-:W-:Y:S02]  /*7aa0*/  @UP3 UMOV UR17, UR19 ;  /* 0x0000001300113c82 */ /* 0x000fe40008000000 */
[----:B------:R-:W-:Y:S02]  /*7ab0*/  @UP3 USHF.R.U32.HI UR16, URZ, UR15, UR17 ;  /* 0x0000000f3f103299 */ /* 0x000fe40008011611 */
.L_x_967:
[----:B------:R-:W-:Y:S02]  /*7ac0*/  ULDC UR14, c[0x0][0x32c] ;  /* 0x0000cb00000e7ab9 */ /* 0x000fe40000000800 */
[----:B------:R-:W-:-:S04]  /*7ad0*/  UIMAD UR14, UR16, UR6, UR14 ;  /* 0x00000006100e72a4 */ /* 0x000fc8000f8e020e */
[----:B------:R-:W-:-:S04]  /*7ae0*/  UISETP.LT.AND UP3, UPT, UR13, UR14, UPT ;  /* 0x0000000e0d00728c */ /* 0x000fc8000bf61270 */
[----:B------:R-:W-:-:S04]  /*7af0*/  USEL UR13, UR13, UR14, UP3 ;  /* 0x0000000e0d0d7287 */ /* 0x000fc80009800000 */
.L_x_965:
[----:B------:R-:W-:-:S07]  /*7b00*/  UIMAD.WIDE UR14, UR13, 0x2aaaaaab, URZ ;  /* 0x2aaaaaab0d0e78a5 */ /* 0x000fce000f8e023f */
        /* <DEDUP_REMOVED lines=11> */
.L_x_987:
[----:B------:R-:W-:Y:S04]  /*7bc0*/  DEPBAR.LE SB0, 0x0 ;  /* 0x000080000000791a */ /* 0x000fe80000000000 */
[----:B------:R-:W-:Y:S01]  /*7bd0*/  BAR.SYNC.DEFER_BLOCKING 0x0 ;  /* 0x0000000000007b1d */ /* 0x000fe20000010000 */
[----:B------:R-:W-:Y:S05]  /*7be0*/  ISETP.LT.AND P0, PT, R243, UR5, PT ;  /* 0x00000005f3007c0c */ /* 0x000fea000bf01270 */
[----:B------:R1:W2:Y:S04]  /*7bf0*/  LDSM.16.M88.4 R96, [R228+0x6100] ;  /* 0x00610000e460783b */ /* 0x0002a80000000200 */
        /* <DEDUP_REMOVED lines=16> */
[----:B--234-:R-:W-:Y:S01]  /*7d00*/  SHF.R.S32.HI R4, RZ, 0x1f, R231 ;  /* 0x0000001fff047819 */ /* 0x01cfe200000114e7 */
[C---:B------:R-:W-:Y:S01]  /*7d10*/  IMAD.WIDE.U32 R2, R231.reuse, c[0x0][0x208], RZ ;  /* 0x00008200e7027a25 */ /* 0x040fe200078e00ff */
        /* <DEDUP_REMOVED lines=11> */
[----:B------:R-:W2:Y:S04]  /*7dd0*/  SHFL.IDX PT, R12, R20, RZ, 0x181f ;  /* 0x00181fff140c7589 */ /* 0x000ea800000e0000 */
[----:B------:R-:W3:Y:S04]  /*7de0*/  SHFL.IDX PT, R11, R14, RZ, 0x181f ;  /* 0x00181fff0e0b7589 */ /* 0x000ee800000e0000 */
[----:B------:R-:W4:Y:S04]  /*7df0*/  SHFL.IDX PT, R9, R20, 0x1, 0x181f ;  /* 0x00381f0014097f89 */ /* 0x000f2800000e0000 */
[----:B------:R-:W5:Y:S04]  /*7e00*/  SHFL.IDX PT, R10, R14, 0x1, 0x181f ;  /* 0x00381f000e0a7f89 */ /* 0x000f6800000e0000 */
[----:B------:R-:W-:Y:S04]  /*7e10*/  SHFL.IDX PT, R8, R14, 0x2, 0x181f ;  /* 0x00581f000e087f89 */ /* 0x000fe800000e0000 */
[----:B------:R-:W-:Y:S04]  /*7e20*/  SHFL.IDX PT, R6, R14, 0x3, 0x181f ;  /* 0x00781f000e067f89 */ /* 0x000fe800000e0000 */
[----:B------:R-:W-:Y:S04]  /*7e30*/  SHFL.IDX PT, R4, R14, 0x4, 0x181f ;  /* 0x00981f000e047f89 */ /* 0x000fe800000e0000 */
[----:B------:R4:W-:Y:S04]  /*7e40*/  SHFL.IDX PT, R2, R14, 0x5, 0x181f ;  /* 0x00b81f000e027f89 */ /* 0x0009e800000e0000 */
[----:B------:R-:W-:Y:S04]  /*7e50*/  SHFL.IDX PT, R7, R20, 0x2, 0x181f ;  /* 0x00581f0014077f89 */ /* 0x000fe800000e0000 */
[----:B------:R-:W1:Y:S04]  /*7e60*/  SHFL.IDX PT, R5, R20, 0x3, 0x181f ;  /* 0x00781f0014057f89 */ /* 0x000e6800000e0000 */
[----:B------:R-:W1:Y:S04]  /*7e70*/  SHFL.IDX PT, R3, R20, 0x4, 0x181f ;  /* 0x00981f0014037f89 */ /* 0x000e6800000e0000 */
[----:B------:R1:W1:Y:S01]  /*7e80*/  SHFL.IDX PT, R0, R20, 0x5, 0x181f ;  /* 0x00b81f0014007f89 */ /* 0x00026200000e0000 */
[-C--:B--2---:R-:W-:Y:S05]  /*7e90*/  IADD3 R12, P0, R12, R235.reuse, RZ ;  /* 0x000000eb0c0c7210 */ /* 0x084fea0007f1e0ff */
[--C-:B---3--:R-:W-:Y:S01]  /*7ea0*/  IMAD.X R13, R11, 0x1, R234.reuse, P0 ;  /* 0x000000010b0d7824 */ /* 0x108fe200000e06ea */
[-C--:B----4-:R-:W-:Y:S04]  /*7eb0*/  IADD3 R14, P0, R9, R235.reuse, RZ ;  /* 0x000000eb090e7210 */ /* 0x090fe80007f1e0ff */
[----:B------:R2:W-:Y:S01]  /*7ec0*/  LDGSTS.E.BYPASS.LTC128B.128 [R238], [R12.64], !P3 ;  /* 0x000000000cee7fae */ /* 0x0005e2000d901d74 */
[--C-:B-----5:R-:W-:Y:S01]  /*7ed0*/  IMAD.X R15, R10, 0x1, R234.reuse, P0 ;  /* 0x000000010a0f7824 */ /* 0x120fe200000e06ea */
[-C--:B-1----:R-:W-:Y:S04]  /*7ee0*/  IADD3 R10, P2, R5, R235.reuse, RZ ;  /* 0x000000eb050a7210 */ /* 0x082fe80007f5e0ff */
[----:B------:R1:W-:Y:S01]  /*7ef0*/  LDGSTS.E.BYPASS.LTC128B.128 [R238+0x800], [R14.64], !P3 ;  /* 0x008000000eee7fae */ /* 0x0003e2000d901d74 */
[--C-:B------:R-:W-:Y:S01]  /*7f00*/  IMAD.X R11, R6, 0x1, R234.reuse, P2 ;  /* 0x00000001060b7824 */ /* 0x100fe200010e06ea */
[-C--:B------:R-:W-:Y:S02]  /*7f10*/  IADD3 R20, P1, R3, R235.reuse, RZ ;  /* 0x000000eb03147210 */ /* 0x080fe40007f3e0ff */
[-C--:B------:R-:W-:Y:S03]  /*7f20*/  IADD3 R22, P0, R0, R235.reuse, RZ ;  /* 0x000000eb00167210 */ /* 0x080fe60007f1e0ff */
[----:B------:R-:W-:Y:S01]  /*7f30*/  IMAD.X R21, R4, 0x1, R234, P1 ;  /* 0x0000000104157824 */ /* 0x000fe200008e06ea */
[-C--:B------:R-:W-:Y:S02]  /*7f40*/  IADD3.X R23, R2, R234.reuse, RZ, P0, !PT ;  /* 0x000000ea02177210 */ /* 0x080fe400007fe4ff */
[----:B--2---:R-:W-:Y:S04]  /*7f50*/  IADD3 R12, P5, R7, R235, RZ ;  /* 0x000000eb070c7210 */ /* 0x004fe80007fbe0ff */
[----:B------:R-:W-:Y:S05]  /*7f60*/  IADD3.X R13, R8, R234, RZ, P5, !PT ;  /* 0x000000ea080d7210 */ /* 0x000fea0002ffe4ff */
[----:B------:R1:W-:Y:S04]  /*7f70*/  LDGSTS.E.BYPASS.LTC128B.128 [R238+0x1000], [R12.64], !P3 ;  /* 0x010000000cee7fae */ /* 0x0003e8000d901d74 */
[----:B------:R1:W-:Y:S04]  /*7f80*/  LDGSTS.E.BYPASS.LTC128B.128 [R238+0x1800], [R10.64], !P3 ;  /* 0x018000000aee7fae */ /* 0x0003e8000d901d74 */
[----:B------:R1:W-:Y:S04]  /*7f90*/  LDGSTS.E.BYPASS.LTC128B.128 [R238+0x2000], [R20.64], !P3 ;  /* 0x0200000014ee7fae */ /* 0x0003e8000d901d74 */
[----:B------:R1:W-:Y:S02]  /*7fa0*/  LDGSTS.E.BYPASS.LTC128B.128 [R238+0x2800], [R22.64], !P3 ;  /* 0x0280000016ee7fae */ /* 0x0003e4000d901d74 */
.L_x_969:
[-C--:B--234-:R-:W-:Y:S01]  /*7fb0*/  HMMA.16816.F32 R4, R96, R16.reuse, RZ ;  /* 0x000000106004723c */ /* 0x09cfe200000018ff */
[----:B------:R-:W-:Y:S02]  /*7fc0*/  LDSM.16.M88.4 R204, [R222+0x4100] ;  /* 0x00410000decc783b */ /* 0x000fe40000000200 */
[----:B------:R-:W-:Y:S05]  /*7fd0*/  ISETP.GT.AND P0, PT, R243, UR5, PT ;  /* 0x00000005f3007c0c */ /* 0x000fea000bf04270 */
[C---:B-1----:R-:W-:Y:S01]  /*7fe0*/  HMMA.16816.F32 R8, R92.reuse, R16, RZ ;  /* 0x000000105c08723c */ /* 0x042fe200000018ff */
[----:B------:R-:W0:Y:S07]  /*7ff0*/  LDGDEPBAR ;  /* 0x00000000000079af */ /* 0x000e2e0000000000 */
[-C--:B------:R-:W-:Y:S01]  /*8000*/  HMMA.16816.F32 R12, R92, R18.reuse, RZ ;  /* 0x000000125c0c723c */ /* 0x080fe200000018ff */
[----:B------:R-:W-:Y:S07]  /*8010*/  LDSM.16.M88.4 R208, [R222+0x4900] ;  /* 0x00490000ded0783b */ /* 0x000fee0000000200 */
        /* <DEDUP_REMOVED lines=54> */
[----:B------:R-:W-:Y:S07]  /*8380*/  LDSM.16.M88.4 R200, [R212+0x1000] ;  /* 0x00100000d4c8783b */ /* 0x000fee0000000200 */
        /* <DEDUP_REMOVED lines=18> */
[----:B------:R-:W5:Y:S07]  /*84b0*/  LDSM.16.M88.4 R208, [R212+0x2000] ;  /* 0x00200000d4d0783b */ /* 0x000f6e0000000200 */
[-C--:B----4-:R-:W-:Y:S08]  /*84c0*/  HMMA.16816.F32 R68, R168, R172.reuse, R68 ;  /* 0x000000aca844723c */ /* 0x090ff00000001844 */
[C---:B------:R-:W-:Y:S08]  /*84d0*/  HMMA.16816.F32 R72, R184.reuse, R172, R72 ;  /* 0x000000acb848723c */ /* 0x040ff00000001848 */
[-C--:B------:R-:W-:Y:S08]  /*84e0*/  HMMA.16816.F32 R76, R184, R174.reuse, R76 ;  /* 0x000000aeb84c723c */ /* 0x080ff0000000184c */
[C---:B------:R-:W-:Y:S01]  /*84f0*/  HMMA.16816.F32 R80, R168.reuse, R174, R80 ;  /* 0x000000aea850723c */ /* 0x040fe20000001850 */
[----:B------:R-:W4:Y:S01]  /*8500*/  LDSM.16.M88.4 R172, [R212+0x2800] ;  /* 0x00280000d4ac783b */ /* 0x000f220000000200 */
[----:B------:R-:W-:Y:S06]  /*8510*/  DEPBAR.LE SB0, 0x0 ;  /* 0x000080000000791a */ /* 0x000fec0000000000 */
[-C--:B-1----:R-:W-:Y:S01]  /*8520*/  HMMA.16816.F32 R84, R168, R176.reuse, R84 ;  /* 0x000000b0a854723c */ /* 0x082fe20000001854 */
[----:B------:R-:W-:Y:S07]  /*8530*/  BAR.SYNC.DEFER_BLOCKING 0x0 ;  /* 0x0000000000007b1d */ /* 0x000fee0000010000 */
[C---:B------:R-:W-:Y:S08]  /*8540*/  HMMA.16816.F32 R88, R184.reuse, R176, R88 ;  /* 0x000000b0b858723c */ /* 0x040ff00000001858 */
[-C--:B------:R-:W-:Y:S08]  /*8550*/  HMMA.16816.F32 R92, R184, R178.reuse, R92 ;  /* 0x000000b2b85c723c */ /* 0x080ff0000000185c */
[----:B------:R-:W-:Y:S08]  /*8560*/  HMMA.16816.F32 R96, R168, R178, R96 ;  /* 0x000000b2a860723c */ /* 0x000ff00000001860 */
        /* <DEDUP_REMOVED lines=16> */
[-C--:B-----5:R-:W-:Y:S08]  /*8670*/  HMMA.16816.F32 R68, R180, R208.reuse, R68 ;  /* 0x000000d0b444723c */ /* 0x0a0ff00000001844 */
[C---:B------:R-:W-:Y:S08]  /*8680*/  HMMA.16816.F32 R72, R192.reuse, R208, R72 ;  /* 0x000000d0c048723c */ /* 0x040ff00000001848 */
[-C--:B------:R-:W-:Y:S08]  /*8690*/  HMMA.16816.F32 R76, R192, R210.reuse, R76 ;  /* 0x000000d2c04c723c */ /* 0x080ff0000000184c */
[C---:B------:R-:W-:Y:S08]  /*86a0*/  HMMA.16816.F32 R80, R180.reuse, R210, R80 ;  /* 0x000000d2b450723c */ /* 0x040ff00000001850 */
[-C--:B----4-:R-:W-:Y:S08]  /*86b0*/  HMMA.16816.F32 R84, R180, R172.reuse, R84 ;  /* 0x000000acb454723c */ /* 0x090ff00000001854 */
[C---:B------:R-:W-:Y:S08]  /*86c0*/  HMMA.16816.F32 R88, R192.reuse, R172, R88 ;  /* 0x000000acc058723c */ /* 0x040ff00000001858 */
[-C--:B------:R-:W-:Y:S08]  /*86d0*/  HMMA.16816.F32 R92, R192, R174.reuse, R92 ;  /* 0x000000aec05c723c */ /* 0x080ff0000000185c */
[----:B------:R-:W-:Y:S01]  /*86e0*/  HMMA.16816.F32 R96, R180, R174, R96 ;  /* 0x000000aeb460723c */ /* 0x000fe20000001860 */
[----:B------:R-:W-:-:S07]  /*86f0*/  @!P0 BRA `(.L_x_970) ;  /* 0x000003a000008947 */ /* 0x000fce0003800000 */
[----:B------:R-:W-:Y:S01]  /*8700*/  PLOP3.LUT P1, PT, PT, PT, UP1, 0x80, 0x0 ;  /* 0x000000000000781c */ /* 0x000fe20003f2f018 */
[----:B------:R-:W-:Y:S01]  /*8710*/  IMAD R231, R243, 0x60, R233 ;  /* 0x00000060f3e77824 */ /* 0x000fe200078e02e9 */
[----:B------:R-:W-:Y:S01]  /*8720*/  PLOP3.LUT P0, PT, PT, PT, UP1, 0x80, 0x0 ;  /* 0x000000000000781c */ /* 0x000fe20003f0f018 */
[----:B------:R-:W-:Y:S03]  /*8730*/  IMAD.MOV.U32 R230, RZ, RZ, RZ ;  /* 0x000000ffffe67224 */ /* 0x000fe600078e00ff */
[----:B------:R-:W-:Y:S05]  /*8740*/  IADD3 R231, R231, -0x60, R232 ;  /* 0xffffffa0e7e77810 */ /* 0x000fea0007ffe0e8 */
[--C-:B------:R-:W-:Y:S02]  /*8750*/  IMAD.MOV.U32 R0, RZ, RZ, R231.reuse ;  /* 0x000000ffff007224 */ /* 0x100fe400078e00e7 */
[----:B------:R-:W-:Y:S05]  /*8760*/  @P1 IMAD.HI.U32 R2, R231, c[0x0][0x2bc], RZ ;  /* 0x0000af00e7021a27 */ /* 0x000fea00078e00ff */
[----:B------:R-:W-:Y:S04]  /*8770*/  @P0 SHF.R.U32.HI R0, RZ, c[0x0][0x2c0], R2 ;  /* 0x0000b000ff000a19 */ /* 0x000fe80000011602 */
[C---:B------:R-:W-:Y:S04]  /*8780*/  @!P4 IADD3 R168, P0, R0.reuse, UR46, RZ ;  /* 0x0000002e00a8cc10 */ /* 0x040fe8000ff1e0ff */
[----:B------:R-:W-:Y:S01]  /*8790*/  @!P4 LEA.HI.X.SX32 R3, R0, UR4, 0x1, P0 ;  /* 0x000000040003cc11 */ /* 0x000fe200080f0eff */
[----:B------:R-:W-:Y:S01]  /*87a0*/  IMAD.MOV R0, RZ, RZ, -R0 ;  /* 0x000000ffff007224 */ /* 0x000fe200078e0a00 */
[----:B------:R-:W-:Y:S03]  /*87b0*/  @!P4 LEA R2, P0, R168, c[0x0][0x2a0], 0x2 ;  /* 0x0000a800a802ca11 */ /* 0x000fe600078010ff */
        /* <DEDUP_REMOVED lines=16> */
[----:B------:R-:W1:Y:S04]  /*88c0*/  SHFL.IDX PT, R175, R180, RZ, 0x181f ;  /* 0x00181fffb4af7589 */ /* 0x000e6800000e0000 */
[----:B------:R-:W2:Y:S04]  /*88d0*/  SHFL.IDX PT, R176, R0, RZ, 0x181f ;  /* 0x00181fff00b07589 */ /* 0x000ea800000e0000 */
[----:B------:R-:W3:Y:S04]  /*88e0*/  SHFL.IDX PT, R173, R180, 0x1, 0x181f ;  /* 0x00381f00b4ad7f89 */ /* 0x000ee800000e0000 */
[----:B------:R-:W-:Y:S04]  /*88f0*/  SHFL.IDX PT, R171, R180, 0x2, 0x181f ;  /* 0x00581f00b4ab7f89 */ /* 0x000fe800000e0000 */
[----:B------:R-:W4:Y:S04]  /*8900*/  SHFL.IDX PT, R174, R0, 0x1, 0x181f ;  /* 0x00381f0000ae7f89 */ /* 0x000f2800000e0000 */
[----:B------:R-:W5:Y:S04]  /*8910*/  SHFL.IDX PT, R169, R180, 0x3, 0x181f ;  /* 0x00781f00b4a97f89 */ /* 0x000f6800000e0000 */
[----:B------:R-:W-:Y:S01]  /*8920*/  SHFL.IDX PT, R172, R0, 0x2, 0x181f ;  /* 0x00581f0000ac7f89 */ /* 0x000fe200000e0000 */
[-C--:B-1----:R-:W-:Y:S03]  /*8930*/  IADD3 R178, P0, R175, R235.reuse, RZ ;  /* 0x000000ebafb27210 */ /* 0x082fe60007f1e0ff */
[----:B------:R-:W1:Y:S02]  /*8940*/  SHFL.IDX PT, R3, R180, 0x4, 0x181f ;  /* 0x00981f00b4037f89 */ /* 0x000e6400000e0000 */
[--C-:B--2---:R-:W-:Y:S02]  /*8950*/  IMAD.X R179, R176, 0x1, R234.reuse, P0 ;  /* 0x00000001b0b37824 */ /* 0x104fe400000e06ea */
[----:B------:R1:W2:Y:S01]  /*8960*/  SHFL.IDX PT, R2, R180, 0x5, 0x181f ;  /* 0x00b81f00b4027f89 */ /* 0x0002a200000e0000 */
[-C--:B---3--:R-:W-:Y:S03]  /*8970*/  IADD3 R176, P0, R173, R235.reuse, RZ ;  /* 0x000000ebadb07210 */ /* 0x088fe60007f1e0ff */
[----:B------:R3:W-:Y:S04]  /*8980*/  LDGSTS.E.BYPASS.LTC128B.128 [R229+0x3100], [R178.64], !P3 ;  /* 0x03100000b2e57fae */ /* 0x0007e8000d901d74 */
[----:B------:R-:W3:Y:S01]  /*8990*/  SHFL.IDX PT, R170, R0, 0x3, 0x181f ;  /* 0x00781f0000aa7f89 */ /* 0x000ee200000e0000 */
[--C-:B----4-:R-:W-:Y:S03]  /*89a0*/  IMAD.X R177, R174, 0x1, R234.reuse, P0 ;  /* 0x00000001aeb17824 */ /* 0x110fe600000e06ea */
[----:B------:R-:W4:Y:S01]  /*89b0*/  SHFL.IDX PT, R168, R0, 0x4, 0x181f ;  /* 0x00981f0000a87f89 */ /* 0x000f2200000e0000 */
[-C--:B-----5:R-:W-:Y:S03]  /*89c0*/  IADD3 R174, P2, R169, R235.reuse, RZ ;  /* 0x000000eba9ae7210 */ /* 0x0a0fe60007f5e0ff */
[----:B------:R-:W5:Y:S04]  /*89d0*/  SHFL.IDX PT, R0, R0, 0x5, 0x181f ;  /* 0x00b81f0000007f89 */ /* 0x000f6800000e0000 */
[----:B------:R5:W-:Y:S01]  /*89e0*/  LDGSTS.E.BYPASS.LTC128B.128 [R229+0x3900], [R176.64], !P3 ;  /* 0x03900000b0e57fae */ /* 0x000be2000d901d74 */
[-C--:B-1----:R-:W-:Y:S02]  /*89f0*/  IADD3 R180, P1, R3, R235.reuse, RZ ;  /* 0x000000eb03b47210 */ /* 0x082fe40007f3e0ff */
[-C--:B--2---:R-:W-:Y:S02]  /*8a00*/  IADD3 R2, P0, R2, R235.reuse, RZ ;  /* 0x000000eb02027210 */ /* 0x084fe40007f1e0ff */
[----:B---3--:R-:W-:Y:S01]  /*8a10*/  IADD3 R178, P5, R171, R235, RZ ;  /* 0x000000ebabb27210 */ /* 0x008fe20007fbe0ff */
[--C-:B------:R-:W-:Y:S04]  /*8a20*/  IMAD.X R175, R170, 0x1, R234.reuse, P2 ;  /* 0x00000001aaaf7824 */ /* 0x100fe800010e06ea */
[--C-:B------:R-:W-:Y:S02]  /*8a30*/  IMAD.X R179, R172, 0x1, R234.reuse, P5 ;  /* 0x00000001acb37824 */ /* 0x100fe400028e06ea */
[--C-:B----4-:R-:W-:Y:S02]  /*8a40*/  IMAD.X R181, R168, 0x1, R234.reuse, P1 ;  /* 0x00000001a8b57824 */ /* 0x110fe400008e06ea */
[----:B-----5:R-:W-:Y:S01]  /*8a50*/  IMAD.X R3, R0, 0x1, R234, P0 ;  /* 0x0000000100037824 */ /* 0x020fe200000e06ea */
[----:B------:R1:W-:Y:S04]  /*8a60*/  LDGSTS.E.BYPASS.LTC128B.128 [R229+0x4100], [R178.64], !P3 ;  /* 0x04100000b2e57fae */ /* 0x0003e8000d901d74 */
[----:B------:R1:W-:Y:S04]  /*8a70*/  LDGSTS.E.BYPASS.LTC128B.128 [R229+0x4900], [R174.64], !P3 ;  /* 0x04900000aee57fae */ /* 0x0003e8000d901d74 */
[----:B------:R1:W-:Y:S04]  /*8a80*/  LDGSTS.E.BYPASS.LTC128B.128 [R229+0x5100], [R180.64], !P3 ;  /* 0x05100000b4e57fae */ /* 0x0003e8000d901d74 */
[----:B------:R1:W-:Y:S02]  /*8a90*/  LDGSTS.E.BYPASS.LTC128B.128 [R229+0x5900], [R2.64], !P3 ;  /* 0x0590000002e57fae */ /* 0x0003e4000d901d74 */
.L_x_970:
[----:B------:R-:W-:Y:S01]  /*8aa0*/  IMAD.MOV.U32 R171, RZ, RZ, R236 ;  /* 0x000000ffffab7224 */ /* 0x000fe200078e00ec */
[----:B------:R-:W-:Y:S01]  /*8ab0*/  PLOP3.LUT P1, PT, PT, PT, UP2, 0x80, 0x0 ;  /* 0x000000000000781c */ /* 0x000fe20003f2f028 */
[----:B------:R-:W0:Y:S01]  /*8ac0*/  LDGDEPBAR ;  /* 0x00000000000079af */ /* 0x000e220000000000 */
[----:B------:R-:W-:Y:S01]  /*8ad0*/  PLOP3.LUT P0, PT, PT, PT, UP2, 0x80, 0x0 ;  /* 0x000000000000781c */ /* 0x000fe20003f0f028 */
[----:B------:R-:W-:Y:S05]  /*8ae0*/  IMAD R170, R243, -0x60, RZ ;  /* 0xffffffa0f3aa7824 */ /* 0x000fea00078e02ff */
[----:B-1----:R-:W-:Y:S05]  /*8af0*/  IADD3 R2, -R237, 0x1, R170 ;  /* 0x00000001ed027810 */ /* 0x002fea0007ffe1aa */
[----:B------:R-:W-:Y:S05]  /*8b00*/  @P1 IMAD.HI.U32 R0, R236, c[0x0][0x2c8], RZ ;  /* 0x0000b200ec001a27 */ /* 0x000fea00078e00ff */
[----:B------:R-:W-:Y:S01]  /*8b10*/  @P0 SHF.R.U32.HI R171, RZ, c[0x0][0x2cc], R0 ;  /* 0x0000b300ffab0a19 */ /* 0x000fe20000011600 */
[----:B------:R-:W-:Y:S01]  /*8b20*/  IMAD.U32 R0, RZ, RZ, UR7 ;  /* 0x00000007ff007e24 */ /* 0x000fe2000f8e00ff */
[----:B------:R-:W-:Y:S03]  /*8b30*/  PLOP3.LUT P0, PT, PT, PT, UP0, 0x40, 0x0 ;  /* 0x000000000000781c */ /* 0x000fe60003f0e808 */
[----:B------:R-:W1:Y:S01]  /*8b40*/  SHFL.IDX PT, R168, R171, RZ, 0x1c1f ;  /* 0x001c1fffaba87589 */ /* 0x000e6200000e0000 */
        /* <DEDUP_REMOVED lines=22> */
.L_x_973:
[----:B------:R-:W-:Y:S04]  /*8cb0*/  MOV R0, c[0x0][0x32c] ;  /* 0x0000cb0000007a02 */ /* 0x000fe80000000f00 */
[----:B------:R-:W-:Y:S11]  /*8cc0*/  ISETP.NE.AND P0, PT, R0, 0x1, PT ;  /* 0x000000010000780c */ /* 0x000ff60003f05270 */
[----:B------:R-:W-:Y:S02]  /*8cd0*/  @!UPT UIADD3 URZ, URZ, URZ, URZ ;  /* 0x0000003f3f3ff290 */ /* 0x000fe4000fffe03f */
[----:B------:R-:W-:Y:S05]  /*8ce0*/  @P0 IMAD.HI.U32 R0, R168, c[0x0][0x330], RZ ;  /* 0x0000cc00a8000a27 */ /* 0x000fea00078e00ff */
[----:B------:R-:W-:Y:S02]  /*8cf0*/  @P0 SHF.R.U32.HI R168, RZ, c[0x0][0x334], R0 ;  /* 0x0000cd00ffa80a19 */ /* 0x000fe40000011600 */
.L_x_974:
[----:B------:R-:W-:Y:S05]  /*8d00*/  BSYNC B0 ;  /* 0x0000000000007941 */ /* 0x000fea0003800000 */
.L_x_972:
[----:B------:R-:W-:Y:S04]  /*8d10*/  IMAD.IADD R0, R170, 0x1, -R237 ;  /* 0x00000001aa007824 */ /* 0x000fe800078e0aed */
[----:B------:R-:W-:Y:S05]  /*8d20*/  IMAD R168, R168, c[0x0][0x32c], R0 ;  /* 0x0000cb00a8a87a24 */ /* 0x000fea00078e0200 */
[----:B------:R-:W-:Y:S02]  /*8d30*/  IADD3 R0, R168, c[0x0][0x32c], RZ ;  /* 0x0000cb00a8007a10 */ /* 0x000fe40007ffe0ff */
[----:B------:R-:W-:Y:S02]  /*8d40*/  IMNMX R180, R180, R168, !PT ;  /* 0x000000a8b4b47217 */ /* 0x000fe40007800200 */
[----:B------:R-:W-:Y:S02]  /*8d50*/  IMNMX R183, R183, R0, PT ;  /* 0x00000000b7b77217 */ /* 0x000fe40003800200 */
.L_x_971:
[----:B------:R-:W-:Y:S01]  /*8d60*/  PLOP3.LUT P0, PT, PT, PT, UP0, 0x40, 0x0 ;  /* 0x000000000000781c */ /* 0x000fe20003f0e808 */
[----:B------:R-:W1:Y:S02]  /*8d70*/  SHFL.IDX PT, R168, R171, 0x1, 0x1c1f ;  /* 0x003c1f00aba87f89 */ /* 0x000e6400000e0000 */
[----:B-1----:R-:W-:Y:S01]  /*8d80*/  IADD3 R177, R2, R168, RZ ;  /* 0x000000a802b17210 */ /* 0x002fe20007ffe0ff */
[----:B------:R-:W-:Y:S09]  /*8d90*/  IMAD.IADD R181, R3, 0x1, R168 ;  /* 0x0000000103b57824 */ /* 0x000ff200078e02a8 */
        /* <DEDUP_REMOVED lines=16> */
.L_x_977:
[----:B------:R-:W-:Y:S04]  /*8ea0*/  MOV R0, c[0x0][0x32c] ;  /* 0x0000cb0000007a02 */ /* 0x000fe80000000f00 */
[----:B------:R-:W-:Y:S11]  /*8eb0*/  ISETP.NE.AND P0, PT, R0, 0x1, PT ;  /* 0x000000010000780c */ /* 0x000ff60003f05270 */
[----:B------:R-:W-:Y:S02]  /*8ec0*/  @!UPT UIADD3 URZ, URZ, URZ, URZ ;  /* 0x0000003f3f3ff290 */ /* 0x000fe4000fffe03f */
[----:B------:R-:W-:Y:S05]  /*8ed0*/  @P0 IMAD.HI.U32 R0, R168, c[0x0][0x330], RZ ;  /* 0x0000cc00a8000a27 */ /* 0x000fea00078e00ff */
[----:B------:R-:W-:Y:S02]  /*8ee0*/  @P0 SHF.R.U32.HI R168, RZ, c[0x0][0x334], R0 ;  /* 0x0000cd00ffa80a19 */ /* 0x000fe40000011600 */
.L_x_978:
[----:B------:R-:W-:Y:S05]  /*8ef0*/  BSYNC B0 ;  /* 0x0000000000007941 */ /* 0x000fea0003800000 */
.L_x_976:
[----:B------:R-:W-:Y:S04]  /*8f00*/  IMAD.IADD R0, R170, 0x1, -R237 ;  /* 0x00000001aa007824 */ /* 0x000fe800078e0aed */
[----:B------:R-:W-:Y:S05]  /*8f10*/  IMAD R0, R168, c[0x0][0x32c], R0 ;  /* 0x0000cb00a8007a24 */ /* 0x000fea00078e0200 */
[----:B------:R-:W-:Y:S02]  /*8f20*/  IADD3 R168, R0, c[0x0][0x32c], RZ ;  /* 0x0000cb0000a87a10 */ /* 0x000fe40007ffe0ff */
[----:B------:R-:W-:Y:S02]  /*8f30*/  IMNMX R177, R177, R0, !PT ;  /* 0x00000000b1b17217 */ /* 0x000fe40007800200 */
[----:B------:R-:W-:Y:S02]  /*8f40*/  IMNMX R181, R181, R168, PT ;  /* 0x000000a8b5b57217 */ /* 0x000fe40003800200 */
.L_x_975:
        /* <DEDUP_REMOVED lines=20> */
.L_x_981:
[----:B------:R-:W-:Y:S04]  /*9090*/  MOV R0, c[0x0][0x32c] ;  /* 0x0000cb0000007a02 */ /* 0x000fe80000000f00 */
[----:B------:R-:W-:Y:S11]  /*90a0*/  ISETP.NE.AND P0, PT, R0, 0x1, PT ;  /* 0x000000010000780c */ /* 0x000ff60003f05270 */
[----:B------:R-:W-:Y:S02]  /*90b0*/  @!UPT UIADD3 URZ, URZ, URZ, URZ ;  /* 0x0000003f3f3ff290 */ /* 0x000fe4000fffe03f */
[----:B------:R-:W-:Y:S05]  /*90c0*/  @P0 IMAD.HI.U32 R0, R168, c[0x0][0x330], RZ ;  /* 0x0000cc00a8000a27 */ /* 0x000fea00078e00ff */
[----:B------:R-:W-:Y:S02]  /*90d0*/  @P0 SHF.R.U32.HI R168, RZ, c[0x0][0x334], R0 ;  /* 0x0000cd00ffa80a19 */ /* 0x000fe40000011600 */
.L_x_982:
[----:B------:R-:W-:Y:S05]  /*90e0*/  BSYNC B0 ;  /* 0x0000000000007941 */ /* 0x000fea0003800000 */
.L_x_980:
[----:B------:R-:W-:Y:S04]  /*90f0*/  IMAD.IADD R0, R170, 0x1, -R237 ;  /* 0x00000001aa007824 */ /* 0x000fe800078e0aed */
[----:B------:R-:W-:Y:S05]  /*9100*/  IMAD R0, R168, c[0x0][0x32c], R0 ;  /* 0x0000cb00a8007a24 */ /* 0x000fea00078e0200 */
[----:B------:R-:W-:Y:S02]  /*9110*/  IADD3 R168, R0, c[0x0][0x32c], RZ ;  /* 0x0000cb0000a87a10 */ /* 0x000fe40007ffe0ff */
[----:B------:R-:W-:Y:S02]  /*9120*/  IMNMX R174, R174, R0, !PT ;  /* 0x00000000aeae7217 */ /* 0x000fe40007800200 */
[----:B------:R-:W-:Y:S02]  /*9130*/  IMNMX R175, R175, R168, PT ;  /* 0x000000a8afaf7217 */ /* 0x000fe40003800200 */
.L_x_979:
[C---:B------:R-:W-:Y:S02]  /*9140*/  ISETP.GE.AND P1, PT, R170.reuse, 0x9, PT ;  /* 0x00000009aa00780c */ /* 0x040fe40003f26270 */
[----:B------:R-:W-:Y:S02]  /*9150*/  ISETP.GE.AND P5, PT, R170, 0xa, PT ;  /* 0x0000000aaa00780c */ /* 0x000fe40003fa6270 */
[----:B------:R-:W-:Y:S02]  /*9160*/  ISETP.GT.AND P0, PT, R180, 0x8, !P1 ;  /* 0x00000008b400780c */ /* 0x000fe40004f04270 */
[----:B------:R-:W-:Y:S02]  /*9170*/  P2R R173, PR, RZ, 0x2 ;  /* 0x00000002ffad7803 */ /* 0x000fe40000000000 */
[----:B------:R-:W-:Y:S02]  /*9180*/  ISETP.LT.OR P0, PT, R183, 0x9, P0 ;  /* 0x00000009b700780c */ /* 0x000fe40000701670 */
[C---:B------:R-:W-:Y:S02]  /*9190*/  ISETP.GT.AND P1, PT, R177.reuse, 0x8, !P1 ;  /* 0x00000008b100780c */ /* 0x040fe40004f24270 */
[----:B------:R-:W-:Y:S02]  /*91a0*/  P2R R179, PR, RZ, 0x10 ;  /* 0x00000010ffb37803 */ /* 0x000fe40000000000 */
[----:B------:R-:W-:Y:S02]  /*91b0*/  FSEL R169, R16, -INF , !P0 ;  /* 0xff80000010a97808 */ /* 0x000fe40004000000 */
[----:B------:R-:W-:Y:S02]  /*91c0*/  ISETP.GT.AND P0, PT, R177, 0x9, !P5 ;  /* 0x00000009b100780c */ /* 0x000fe40006f04270 */
[C---:B------:R-:W-:Y:S02]  /*91d0*/  ISETP.LT.OR P1, PT, R181.reuse, 0x9, P1 ;  /* 0x00000009b500780c */ /* 0x040fe40000f21670 */
[----:B------:R-:W-:Y:S02]  /*91e0*/  ISETP.GE.AND P4, PT, R170, 0x11, PT ;  /* 0x00000011aa00780c */ /* 0x000fe40003f86270 */
[----:B------:R-:W-:Y:S02]  /*91f0*/  ISETP.LT.OR P0, PT, R181, 0xa, P0 ;  /* 0x0000000ab500780c */ /* 0x000fe40000701670 */
[----:B------:R-:W-:Y:S02]  /*9200*/  FSEL R0, R18, -INF , !P1 ;  /* 0xff80000012007808 */ /* 0x000fe40004800000 */
[----:B------:R-:W-:Y:S02]  /*9210*/  ISETP.GT.AND P1, PT, R180, 0x10, !P4 ;  /* 0x00000010b400780c */ /* 0x000fe40006724270 */
[----:B------:R-:W-:Y:S02]  /*9220*/  P2R R176, PR, RZ, 0x8 ;  /* 0x00000008ffb07803 */ /* 0x000fe40000000000 */
[----:B------:R-:W-:Y:S02]  /*9230*/  FSEL R19, R19, -INF , !P0 ;  /* 0xff80000013137808 */ /* 0x000fe40004000000 */
[C---:B------:R-:W-:Y:S02]  /*9240*/  ISETP.LT.OR P0, PT, R183.reuse, 0x11, P1 ;  /* 0x00000011b700780c */ /* 0x040fe40000f01670 */
[----:B------:R-:W-:Y:S02]  /*9250*/  ISETP.GE.AND P3, PT, R170, 0x12, PT ;  /* 0x00000012aa00780c */ /* 0x000fe40003f66270 */
[----:B------:R-:W-:Y:S02]  /*9260*/  ISETP.GT.AND P2, PT, R180, 0x9, !P5 ;  /* 0x00000009b400780c */ /* 0x000fe40006f44270 */
[----:B------:R-:W-:Y:S02]  /*9270*/  FSEL R20, R20, -INF , !P0 ;  /* 0xff80000014147808 */ /* 0x000fe40004000000 */
[----:B------:R-:W-:Y:S02]  /*9280*/  ISETP.GT.AND P0, PT, R180, 0x11, !P3 ;  /* 0x00000011b400780c */ /* 0x000fe40005f04270 */
[C---:B------:R-:W-:Y:S02]  /*9290*/  ISETP.LT.OR P2, PT, R183.reuse, 0xa, P2 ;  /* 0x0000000ab700780c */ /* 0x040fe40001741670 */
[----:B------:R-:W-:Y:S02]  /*92a0*/  ISETP.LT.OR P0, PT, R183, 0x12, P0 ;  /* 0x00000012b700780c */ /* 0x000fe40000701670 */
[----:B------:R-:W-:Y:S02]  /*92b0*/  FSEL R168, R17, -INF , !P2 ;  /* 0xff80000011a87808 */ /* 0x000fe40005000000 */
[----:B------:R-:W-:Y:S02]  /*92c0*/  FSEL R17, R21, -INF , !P0 ;  /* 0xff80000015117808 */ /* 0x000fe40004000000 */
[----:B------:R-:W-:Y:S02]  /*92d0*/  ISETP.GT.AND P0, PT, R177, 0x10, !P4 ;  /* 0x00000010b100780c */ /* 0x000fe40006704270 */
[C---:B------:R-:W-:Y:S02]  /*92e0*/  ISETP.GE.AND P2, PT, R170.reuse, 0x19, PT ;  /* 0x00000019aa00780c */ /* 0x040fe40003f46270 */
[----:B------:R-:W-:Y:S02]  /*92f0*/  ISETP.LT.OR P0, PT, R181, 0x11, P0 ;  /* 0x00000011b500780c */ /* 0x000fe40000701670 */
[----:B------:R-:W-:Y:S02]  /*9300*/  ISETP.GE.AND P1, PT, R170, 0x1a, PT ;  /* 0x0000001aaa00780c */ /* 0x000fe40003f26270 */
[----:B------:R-:W-:Y:S02]  /*9310*/  FSEL R18, R22, -INF , !P0 ;  /* 0xff80000016127808 */ /* 0x000fe40004000000 */
[----:B------:R-:W-:Y:S02]  /*9320*/  ISETP.GT.AND P0, PT, R177, 0x11, !P3 ;  /* 0x00000011b100780c */ /* 0x000fe40005f04270 */
[----:B------:R-:W-:Y:S02]  /*9330*/  P2R R22, PR, RZ, 0x4 ;  /* 0x00000004ff167803 */ /* 0x000fe40000000000 */
[----:B------:R-:W-:Y:S02]  /*9340*/  ISETP.LT.OR P0, PT, R181, 0x12, P0 ;  /* 0x00000012b500780c */ /* 0x000fe40000701670 */
[----:B------:R-:W-:Y:S02]  /*9350*/  P2R R21, PR, RZ, 0x2 ;  /* 0x00000002ff157803 */ /* 0x000fe40000000000 */
[----:B------:R-:W-:Y:S02]  /*9360*/  FSEL R16, R23, -INF , !P0 ;  /* 0xff80000017107808 */ /* 0x000fe40004000000 */
[----:B------:R-:W-:Y:S02]  /*9370*/  ISETP.GT.AND P0, PT, R180, 0x18, !P2 ;  /* 0x00000018b400780c */ /* 0x000fe40005704270 */
[----:B------:R-:W-:Y:S02]  /*9380*/  P2R R178, PR, RZ, 0x10 ;  /* 0x00000010ffb27803 */ /* 0x000fe40000000000 */
[C---:B------:R-:W-:Y:S02]  /*9390*/  ISETP.LT.OR P0, PT, R183.reuse, 0x19, P0 ;  /* 0x00000019b700780c */ /* 0x040fe40000701670 */
[----:B------:R-:W-:Y:S02]  /*93a0*/  ISETP.GE.AND P4, PT, R170, 0x4a, PT ;  /* 0x0000004aaa00780c */ /* 0x000fe40003f86270 */
[----:B------:R-:W-:Y:S02]  /*93b0*/  FSEL R32, R32, -INF , !P0 ;  /* 0xff80000020207808 */ /* 0x000fe40004000000 */
[----:B------:R-:W-:Y:S02]  /*93c0*/  ISETP.GT.AND P0, PT, R180, 0x19, !P1 ;  /* 0x00000019b400780c */ /* 0x000fe40004f04270 */
[C---:B------:R-:W-:Y:S02]  /*93d0*/  ISETP.GE.AND P6, PT, R170.reuse, 0x52, PT ;  /* 0x00000052aa00780c */ /* 0x040fe40003fc6270 */
[----:B------:R-:W-:Y:S02]  /*93e0*/  ISETP.LT.OR P0, PT, R183, 0x1a, P0 ;  /* 0x0000001ab700780c */ /* 0x000fe40000701670 */
[----:B------:R-:W-:Y:S02]  /*93f0*/  P2R R182, PR, RZ, 0x8 ;  /* 0x00000008ffb67803 */ /* 0x000fe40000000000 */
[----:B------:R-:W-:Y:S02]  /*9400*/  FSEL R33, R33, -INF , !P0 ;  /* 0xff80000021217808 */ /* 0x000fe40004000000 */
[----:B------:R-:W-:Y:S02]  /*9410*/  ISETP.GT.AND P0, PT, R177, 0x18, !P2 ;  /* 0x00000018b100780c */ /* 0x000fe40005704270 */
[----:B------:R-:W-:Y:S02]  /*9420*/  ISETP.GE.AND P2, PT, R170, 0x21, PT ;  /* 0x00000021aa00780c */ /* 0x000fe40003f46270 */
        /* <DEDUP_REMOVED lines=10> */
[C---:B------:R-:W-:Y:S02]  /*94d0*/  ISETP.LT.OR P0, PT, R183.reuse, 0x21, P0 ;  /* 0x00000021b700780c */ /* 0x040fe40000701670 */
[----:B------:R-:W-:Y:S02]  /*94e0*/  P2R R172, PR, RZ, 0x20 ;  /* 0x00000020ffac7803 */ /* 0x000fe40000000000 */
[----:B------:R-:W-:Y:S02]  /*94f0*/  FSEL R188, R36, -INF , !P0 ;  /* 0xff80000024bc7808 */ /* 0x000fe40004000000 */
[----:B------:R-:W-:Y:S02]  /*9500*/  ISETP.GT.AND P0, PT, R180, 0x21, !P1 ;  /* 0x00000021b400780c */ /* 0x000fe40004f04270 */
[C---:B------:R-:W-:Y:S02]  /*9510*/  ISETP.GE.AND P5, PT, R170.reuse, 0x59, PT ;  /* 0x00000059aa00780c */ /* 0x040fe40003fa6270 */
[----:B------:R-:W-:Y:S04]  /*9520*/  ISETP.LT.OR P0, PT, R183, 0x22, P0 ;  /* 0x00000022b700780c */ /* 0x000fe80000701670 */
        /* <DEDUP_REMOVED lines=11> */
[----:B------:R-:W-:Y:S04]  /*95e0*/  ISETP.GT.AND P0, PT, R180, 0x28, !P2 ;  /* 0x00000028b400780c */ /* 0x000fe80005704270 */
[C---:B------:R-:W-:Y:S04]  /*95f0*/  ISETP.LT.OR P0, PT, R183.reuse, 0x29, P0 ;  /* 0x00000029b700780c */ /* 0x040fe80000701670 */
[----:B------:R-:W-:Y:S02]  /*9600*/  FSEL R193, R48, -INF , !P0 ;  /* 0xff80000030c17808 */ /* 0x000fe40004000000 */
[----:B------:R-:W-:Y:S04]  /*9610*/  ISETP.GT.AND P0, PT, R180, 0x29, !P1 ;  /* 0x00000029b400780c */ /* 0x000fe80004f04270 */
        /* <DEDUP_REMOVED lines=28> */
[----:B------:R-:W-:Y:S03]  /*97e0*/  ISETP.GT.AND P0, PT, R180, 0x38, !P2 ;  /* 0x00000038b400780c */ /* 0x000fe60005704270 */
[----:B------:R1:W-:Y:S01]  /*97f0*/  STL [R1], R48 ;  /* 0x0000003001007387 */ /* 0x0003e20000100800 */
[C---:B------:R-:W-:Y:S04]  /*9800*/  ISETP.LT.OR P0, PT, R183.reuse, 0x39, P0 ;  /* 0x00000039b700780c */ /* 0x040fe80000701670 */
[----:B------:R-:W-:Y:S02]  /*9810*/  FSEL R252, R64, -INF , !P0 ;  /* 0xff80000040fc7808 */ /* 0x000fe40004000000 */
[----:B------:R-:W-:Y:S02]  /*9820*/  ISETP.GT.AND P0, PT, R180, 0x39, !P1 ;  /* 0x00000039b400780c */ /* 0x000fe40004f04270 */
[----:B------:R-:W-:Y:S02]  /*9830*/  P2R R64, PR, RZ, 0x10 ;  /* 0x00000010ff407803 */ /* 0x000fe40000000000 */
        /* <DEDUP_REMOVED lines=13> */
[----:B-1----:R-:W-:Y:S02]  /*9910*/  P2R R48, PR, RZ, 0x10 ;  /* 0x00000010ff307803 */ /* 0x002fe40000000000 */
[C---:B------:R-:W-:Y:S02]  /*9920*/  ISETP.LT.OR P0, PT, R183.reuse, 0x41, P0 ;  /* 0x00000041b700780c */ /* 0x040fe40000701670 */
[----:B------:R-:W-:Y:S02]  /*9930*/  P2R R67, PR, RZ, 0x8 ;  /* 0x00000008ff437803 */ /* 0x000fe40000000000 */
[----:B------:R-:W-:Y:S02]  /*9940*/  FSEL R248, R68, -INF , !P0 ;  /* 0xff80000044f87808 */ /* 0x000fe40004000000 */
[----:B------:R-:W-:Y:S04]  /*9950*/  ISETP.GT.AND P0, PT, R180, 0x41, !P1 ;  /* 0x00000041b400780c */ /* 0x000fe80004f04270 */
[----:B------:R-:W-:Y:S04]  /*9960*/  ISETP.LT.OR P0, PT, R183, 0x42, P0 ;  /* 0x00000042b700780c */ /* 0x000fe80000701670 */
        /* <DEDUP_REMOVED lines=36> */
[----:B------:R-:W-:Y:S04]  /*9bb0*/  ISETP.GT.AND P0, PT, R180, RZ, !P3 ;  /* 0x000000ffb400720c */ /* 0x000fe80005f04270 */
        /* <DEDUP_REMOVED lines=9> */
[----:B------:R-:W-:Y:S04]  /*9c50*/  ISETP.LT.OR P0, PT, R181, 0x1, P0 ;  /* 0x00000001b500780c */ /* 0x000fe80000701670 */
[----:B------:R-:W-:Y:S02]  /*9c60*/  FSEL R6, R6, -INF , !P0 ;  /* 0xff80000006067808 */ /* 0x000fe40004000000 */
[----:B------:R-:W-:Y:S04]  /*9c70*/  ISETP.GT.AND P0, PT, R180, 0x58, !P5 ;  /* 0x00000058b400780c */ /* 0x000fe80006f04270 */
[C---:B------:R-:W-:Y:S04]  /*9c80*/  ISETP.LT.OR P0, PT, R183.reuse, 0x59, P0 ;  /* 0x00000059b700780c */ /* 0x040fe80000701670 */
[----:B------:R-:W-:Y:S02]  /*9c90*/  FSEL R186, R96, -INF , !P0 ;  /* 0xff80000060ba7808 */ /* 0x000fe40004000000 */
[----:B------:R-:W-:Y:S04]  /*9ca0*/  ISETP.GE.AND P0, PT, R170, 0x5a, PT ;  /* 0x0000005aaa00780c */ /* 0x000fe80003f06270 */
        /* <DEDUP_REMOVED lines=10> */
[----:B------:R-:W-:Y:S02]  /*9d50*/  ISETP.NE.AND P4, PT, R48, RZ, PT ;  /* 0x000000ff3000720c */ /* 0x000fe40003f85270 */
        /* <DEDUP_REMOVED lines=22> */
[----:B------:R-:W-:Y:S01]  /*9ec0*/  ISETP.NE.AND P2, PT, R21, RZ, PT ;  /* 0x000000ff1500720c */ /* 0x000fe20003f45270 */
[----:B------:R-:W1:Y:S03]  /*9ed0*/  SHFL.IDX PT, R28, R171, 0x3, 0x1c1f ;  /* 0x007c1f00ab1c7f89 */ /* 0x000e6600000e0000 */
[----:B------:R-:W-:Y:S04]  /*9ee0*/  ISETP.GT.AND P2, PT, R174, 0x19, !P2 ;  /* 0x00000019ae00780c */ /* 0x000fe80005744270 */
[----:B------:R-:W-:Y:S04]  /*9ef0*/  ISETP.LT.OR P2, PT, R175, 0x1a, P2 ;  /* 0x0000001aaf00780c */ /* 0x000fe80001741670 */
[----:B------:R-:W-:Y:S02]  /*9f00*/  FSEL R48, R29, -INF , !P2 ;  /* 0xff8000001d307808 */ /* 0x000fe40005000000 */
[----:B------:R-:W-:Y:S04]  /*9f10*/  ISETP.NE.AND P2, PT, R184, RZ, PT ;  /* 0x000000ffb800720c */ /* 0x000fe80003f45270 */
[----:B------:R-:W-:Y:S04]  /*9f20*/  ISETP.GT.AND P2, PT, R174, 0x20, !P2 ;  /* 0x00000020ae00780c */ /* 0x000fe80005744270 */
[----:B------:R-:W-:Y:S01]  /*9f30*/  ISETP.LT.OR P2, PT, R175, 0x21, P2 ;  /* 0x00000021af00780c */ /* 0x000fe20001741670 */
[--C-:B-1----:R-:W-:Y:S03]  /*9f40*/  IMAD.IADD R24, R3, 0x1, R28.reuse ;  /* 0x0000000103187824 */ /* 0x102fe600078e021c */
[----:B------:R-:W-:Y:S01]  /*9f50*/  FSEL R40, R40, -INF , !P2 ;  /* 0xff80000028287808 */ /* 0x000fe20005000000 */
[----:B------:R-:W-:Y:S01]  /*9f60*/  IMAD.IADD R25, R2, 0x1, R28 ;  /* 0x0000000102197824 */ /* 0x000fe200078e021c */
        /* <DEDUP_REMOVED lines=40> */
[C---:B------:R-:W-:Y:S02]  /*a1f0*/  ISETP.GT.AND P2, PT, R174.reuse, 0x49, !P4 ;  /* 0x00000049ae00780c */ /* 0x040fe40006744270 */
[----:B------:R-:W-:Y:S02]  /*a200*/  ISETP.NE.AND P4, PT, R179, RZ, PT ;  /* 0x000000ffb300720c */ /* 0x000fe40003f85270 */
        /* <DEDUP_REMOVED lines=9> */
[C---:B------:R-:W-:Y:S04]  /*a2a0*/  ISETP.LT.OR P2, PT, R175.reuse, 0x59, P2 ;  /* 0x00000059af00780c */ /* 0x040fe80001741670 */
[----:B------:R-:W-:Y:S02]  /*a2b0*/  FSEL R179, R92, -INF , !P2 ;  /* 0xff8000005cb37808 */ /* 0x000fe40005000000 */
[----:B------:R-:W-:Y:S02]  /*a2c0*/  ISETP.GT.AND P2, PT, R174, RZ, !P3 ;  /* 0x000000ffae00720c */ /* 0x000fe40005f44270 */
[----:B------:R-:W-:Y:S02]  /*a2d0*/  ISETP.NE.AND P3, PT, R176, RZ, PT ;  /* 0x000000ffb000720c */ /* 0x000fe40003f65270 */
[C---:B------:R-:W-:Y:S04]  /*a2e0*/  ISETP.LT.OR P2, PT, R175.reuse, 0x1, P2 ;  /* 0x00000001af00780c */ /* 0x040fe80001741670 */
[----:B------:R-:W-:Y:S02]  /*a2f0*/  FSEL R8, R8, -INF , !P2 ;  /* 0xff80000008087808 */ /* 0x000fe40005000000 */
[----:B------:R-:W-:Y:S04]  /*a300*/  ISETP.GT.AND P2, PT, R174, 0x59, !P0 ;  /* 0x00000059ae00780c */ /* 0x000fe80004744270 */
[----:B------:R-:W-:Y:S04]  /*a310*/  ISETP.LT.OR P2, PT, R175, 0x5a, P2 ;  /* 0x0000005aaf00780c */ /* 0x000fe80001741670 */
        /* <DEDUP_REMOVED lines=19> */
.L_x_985:
[----:B------:R-:W-:Y:S04]  /*a450*/  MOV R2, c[0x0][0x32c] ;  /* 0x0000cb0000027a02 */ /* 0x000fe80000000f00 */
[----:B------:R-:W-:Y:S11]  /*a460*/  ISETP.NE.AND P2, PT, R2, 0x1, PT ;  /* 0x000000010200780c */ /* 0x000ff60003f45270 */
[----:B------:R-:W-:Y:S02]  /*a470*/  @!UPT UIADD3 URZ, URZ, URZ, URZ ;  /* 0x0000003f3f3ff290 */ /* 0x000fe4000fffe03f */
[----:B------:R-:W-:Y:S05]  /*a480*/  @P2 IMAD.HI.U32 R2, R28, c[0x0][0x330], RZ ;  /* 0x0000cc001c022a27 */ /* 0x000fea00078e00ff */
[----:B------:R-:W-:Y:S02]  /*a490*/  @P2 SHF.R.U32.HI R28, RZ, c[0x0][0x334], R2 ;  /* 0x0000cd00ff1c2a19 */ /* 0x000fe40000011602 */
.L_x_986:
[----:B------:R-:W-:Y:S05]  /*a4a0*/  BSYNC B0 ;  /* 0x0000000000007941 */ /* 0x000fea0003800000 */
.L_x_984:
[----:B------:R-:W-:Y:S04]  /*a4b0*/  IMAD.IADD R170, R170, 0x1, -R237 ;  /* 0x00000001aaaa7824 */ /* 0x000fe800078e0aed */
[----:B------:R-:W-:Y:S05]  /*a4c0*/  IMAD R170, R28, c[0x0][0x32c], R170 ;  /* 0x0000cb001caa7a24 */ /* 0x000fea00078e02aa */
[----:B------:R-:W-:Y:S02]  /*a4d0*/  IADD3 R2, R170, c[0x0][0x32c], RZ ;  /* 0x0000cb00aa027a10 */ /* 0x000fe40007ffe0ff */
[----:B------:R-:W-:Y:S02]  /*a4e0*/  IMNMX R25, R25, R170, !PT ;  /* 0x000000aa19197217 */ /* 0x000fe40007800200 */
[----:B------:R-:W-:Y:S02]  /*a4f0*/  IMNMX R24, R24, R2, PT ;  /* 0x0000000218187217 */ /* 0x000fe40003800200 */
.L_x_983:
[----:B------:R-:W2:Y:S01]  /*a500*/  LDL.LU R92, [R1] ;  /* 0x00000000015c7983 */ /* 0x000ea20000300800 */
[----:B------:R-:W-:Y:S01]  /*a510*/  ISETP.NE.AND P2, PT, R67, RZ, PT ;  /* 0x000000ff4300720c */ /* 0x000fe20003f45270 */
[----:B------:R-:W-:Y:S01]  /*a520*/  IMAD.MOV.U32 R44, RZ, RZ, R211 ;  /* 0x000000ffff2c7224 */ /* 0x000fe200078e00d3 */
[----:B------:R-:W-:Y:S01]  /*a530*/  MOV R89, R245 ;  /* 0x000000f500597202 */ /* 0x000fe20000000f00 */
[----:B------:R-:W-:Y:S01]  /*a540*/  IMAD.MOV.U32 R61, RZ, RZ, R205 ;  /* 0x000000ffff3d7224 */ /* 0x000fe200078e00cd */
[C---:B------:R-:W-:Y:S02]  /*a550*/  ISETP.GT.AND P2, PT, R25.reuse, RZ, !P2 ;  /* 0x000000ff1900720c */ /* 0x040fe40005744270 */
[----:B------:R-:W-:Y:S02]  /*a560*/  MOV R45, R208 ;  /* 0x000000d0002d7202 */ /* 0x000fe40000000f00 */
[----:B------:R-:W-:Y:S02]  /*a570*/  ISETP.LT.OR P2, PT, R24, 0x1, P2 ;  /* 0x000000011800780c */ /* 0x000fe40001741670 */
[----:B------:R-:W-:Y:S02]  /*a580*/  MOV R85, R199 ;  /* 0x000000c700557202 */ /* 0x000fe40000000f00 */
[----:B------:R-:W-:Y:S02]  /*a590*/  FSEL R10, R10, -INF , !P2 ;  /* 0xff8000000a0a7808 */ /* 0x000fe40005000000 */
[----:B------:R-:W-:Y:S02]  /*a5a0*/  ISETP.NE.AND P2, PT, R66, RZ, PT ;  /* 0x000000ff4200720c */ /* 0x000fe40003f45270 */
[C---:B------:R-:W-:Y:S02]  /*a5b0*/  ISETP.GT.AND P1, PT, R25.reuse, 0x50, !P1 ;  /* 0x000000501900780c */ /* 0x040fe40004f24270 */
[C---:B------:R-:W-:Y:S02]  /*a5c0*/  ISETP.GT.AND P2, PT, R25.reuse, 0x1, !P2 ;  /* 0x000000011900780c */ /* 0x040fe40005744270 */
[C---:B------:R-:W-:Y:S02]  /*a5d0*/  ISETP.LT.OR P1, PT, R24.reuse, 0x51, P1 ;  /* 0x000000511800780c */ /* 0x040fe40000f21670 */
[C---:B------:R-:W-:Y:S02]  /*a5e0*/  ISETP.LT.OR P2, PT, R24.reuse, 0x2, P2 ;  /* 0x000000021800780c */ /* 0x040fe40001741670 */
[----:B------:R-:W-:Y:S02]  /*a5f0*/  ISETP.GT.AND P6, PT, R25, 0x51, !P6 ;  /* 0x000000511900780c */ /* 0x000fe400077c4270 */
[----:B------:R-:W-:Y:S02]  /*a600*/  FSEL R11, R11, -INF , !P2 ;  /* 0xff8000000b0b7808 */ /* 0x000fe40005000000 */
[----:B------:R-:W-:Y:S02]  /*a610*/  ISETP.NE.AND P2, PT, R173, RZ, PT ;  /* 0x000000ffad00720c */ /* 0x000fe40003f45270 */
[C---:B------:R-:W-:Y:S02]  /*a620*/  ISETP.LT.OR P6, PT, R24.reuse, 0x52, P6 ;  /* 0x000000521800780c */ /* 0x040fe400037c1670 */
[C---:B------:R-:W-:Y:S02]  /*a630*/  ISETP.GT.AND P2, PT, R25.reuse, 0x8, !P2 ;  /* 0x000000081900780c */ /* 0x040fe40005744270 */
[C---:B------:R-:W-:Y:S02]  /*a640*/  ISETP.GT.AND P5, PT, R25.reuse, 0x58, !P5 ;  /* 0x000000581900780c */ /* 0x040fe40006fa4270 */
[C---:B------:R-:W-:Y:S02]  /*a650*/  ISETP.LT.OR P2, PT, R24.reuse, 0x9, P2 ;  /* 0x000000091800780c */ /* 0x040fe40001741670 */
[----:B------:R-:W-:Y:S02]  /*a660*/  ISETP.LT.OR P5, PT, R24, 0x59, P5 ;  /* 0x000000591800780c */ /* 0x000fe40002fa1670 */
[----:B------:R-:W-:Y:S02]  /*a670*/  FSEL R14, R14, -INF , !P2 ;  /* 0xff8000000e0e7808 */ /* 0x000fe40005000000 */
[----:B------:R-:W-:Y:S02]  /*a680*/  ISETP.NE.AND P2, PT, R172, RZ, PT ;  /* 0x000000ffac00720c */ /* 0x000fe40003f45270 */
[C---:B------:R-:W-:Y:S02]  /*a690*/  ISETP.GT.AND P0, PT, R25.reuse, 0x59, !P0 ;  /* 0x000000591900780c */ /* 0x040fe40004704270 */
[----:B------:R-:W-:Y:S02]  /*a6a0*/  ISETP.GT.AND P2, PT, R25, 0x9, !P2 ;  /* 0x000000091900780c */ /* 0x000fe40005744270 */
[C---:B------:R-:W-:Y:S02]  /*a6b0*/  ISETP.LT.OR P0, PT, R24.reuse, 0x5a, P0 ;  /* 0x0000005a1800780c */ /* 0x040fe40000701670 */
[----:B------:R-:W-:Y:S02]  /*a6c0*/  ISETP.LT.OR P2, PT, R24, 0xa, P2 ;  /* 0x0000000a1800780c */ /* 0x000fe40001741670 */
[----:B------:R-:W-:Y:S02]  /*a6d0*/  FSEL R73, R95, -INF , !P0 ;  /* 0xff8000005f497808 */ /* 0x000fe40004000000 */
[----:B------:R-:W-:Y:S02]  /*a6e0*/  FSEL R15, R15, -INF , !P2 ;  /* 0xff8000000f0f7808 */ /* 0x000fe40005000000 */
[----:B------:R-:W-:Y:S04]  /*a6f0*/  ISETP.NE.AND P2, PT, R178, RZ, PT ;  /* 0x000000ffb200720c */ /* 0x000fe80003f45270 */
[C---:B------:R-:W-:Y:S04]  /*a700*/  ISETP.GT.AND P2, PT, R25.reuse, 0x10, !P2 ;  /* 0x000000101900780c */ /* 0x040fe80005744270 */
[----:B------:R-:W-:Y:S04]  /*a710*/  ISETP.LT.OR P2, PT, R24, 0x11, P2 ;  /* 0x000000111800780c */ /* 0x000fe80001741670 */
        /* <DEDUP_REMOVED lines=43> */
[----:B------:R-:W-:Y:S01]  /*a9d0*/  IMAD.MOV.U32 R46, RZ, RZ, R198 ;  /* 0x000000ffff2e7224 */ /* 0x000fe200078e00c6 */
        /* <DEDUP_REMOVED lines=8> */
[----:B------:R-:W-:Y:S02]  /*aa60*/  MOV R47, R196 ;  /* 0x000000c4002f7202 */ /* 0x000fe40000000f00 */
[----:B------:R-:W-:Y:S02]  /*aa70*/  ISETP.GT.AND P2, PT, R25, 0x30, !P2 ;  /* 0x000000301900780c */ /* 0x000fe40005744270 */
[----:B------:R-:W-:Y:S02]  /*aa80*/  FMNMX.FTZ R26, R47, R26, !PT ;  /* 0x0000001a2f1a7209 */ /* 0x000fe40007810000 */
[----:B------:R-:W-:Y:S02]  /*aa90*/  ISETP.LT.OR P2, PT, R24, 0x31, P2 ;  /* 0x000000311800780c */ /* 0x000fe40001741670 */
[----:B------:R-:W-:Y:S02]  /*aaa0*/  FMNMX.FTZ R21, R41, R21, !PT ;  /* 0x0000001529157209 */ /* 0x000fe40007810000 */
[----:B------:R-:W-:Y:S01]  /*aab0*/  FSEL R93, R58, -INF , !P2 ;  /* 0xff8000003a5d7808 */ /* 0x000fe20005000000 */
[----:B------:R-:W-:Y:S01]  /*aac0*/  IMAD.MOV.U32 R58, RZ, RZ, R195 ;  /* 0x000000ffff3a7224 */ /* 0x000fe200078e00c3 */
        /* <DEDUP_REMOVED lines=11> */
[----:B------:R-:W-:Y:S02]  /*ab80*/  MOV R59, R192 ;  /* 0x000000c0003b7202 */ /* 0x000fe40000000f00 */
[----:B------:R-:W-:Y:S02]  /*ab90*/  ISETP.LT.OR P2, PT, R24, 0x39, P2 ;  /* 0x000000391800780c */ /* 0x000fe40001741670 */
[----:B------:R-:W-:Y:S02]  /*aba0*/  FMNMX.FTZ R23, R10, R164, !PT ;  /* 0x000000a40a177209 */ /* 0x000fe40007810000 */
[----:B------:R-:W-:Y:S01]  /*abb0*/  FSEL R27, R62, -INF , !P2 ;  /* 0xff8000003e1b7808 */ /* 0x000fe20005000000 */
[----:B------:R-:W-:Y:S01]  /*abc0*/  IMAD.MOV.U32 R62, RZ, RZ, R2 ;  /* 0x000000ffff3e7224 */ /* 0x000fe200078e0002 */
[----:B------:R-:W-:Y:S02]  /*abd0*/  FMNMX.FTZ R2, R4, R167, !PT ;  /* 0x000000a704027209 */ /* 0x000fe40007810000 */
[----:B------:R-:W-:Y:S02]  /*abe0*/  ISETP.NE.AND P2, PT, R52, RZ, PT ;  /* 0x000000ff3400720c */ /* 0x000fe40003f45270 */
[----:B------:R-:W-:Y:S02]  /*abf0*/  FMNMX.FTZ R2, R5, R2, !PT ;  /* 0x0000000205027209 */ /* 0x000fe40007810000 */
[----:B------:R-:W-:Y:S02]  /*ac00*/  ISETP.GT.AND P2, PT, R25, 0x39, !P2 ;  /* 0x000000391900780c */ /* 0x000fe40005744270 */
[----:B------:R-:W-:Y:S02]  /*ac10*/  FMNMX.FTZ R2, R169, R2, !PT ;  /* 0x00000002a9027209 */ /* 0x000fe40007810000 */
[----:B------:R-:W-:Y:S02]  /*ac20*/  ISETP.LT.OR P2, PT, R24, 0x3a, P2 ;  /* 0x0000003a1800780c */ /* 0x000fe40001741670 */
[----:B------:R-:W-:Y:S02]  /*ac30*/  FMNMX.FTZ R2, R168, R2, !PT ;  /* 0x00000002a8027209 */ /* 0x000fe40007810000 */
[----:B------:R-:W-:Y:S02]  /*ac40*/  FSEL R30, R63, -INF , !P2 ;  /* 0xff8000003f1e7808 */ /* 0x000fe40005000000 */
[----:B------:R-:W-:Y:S02]  /*ac50*/  FMNMX.FTZ R2, R20, R2, !PT ;  /* 0x0000000214027209 */ /* 0x000fe40007810000 */
[----:B------:R-:W-:Y:S02]  /*ac60*/  MOV R63, R191 ;  /* 0x000000bf003f7202 */ /* 0x000fe40000000f00 */
        /* <DEDUP_REMOVED lines=9> */
[----:B------:R-:W-:Y:S02]  /*ad00*/  ISETP.NE.AND P2, PT, R54, RZ, PT ;  /* 0x000000ff3600720c */ /* 0x000fe40003f45270 */
[----:B------:R-:W-:Y:S01]  /*ad10*/  FMNMX.FTZ R2, R193, R2, !PT ;  /* 0x00000002c1027209 */ /* 0x000fe20007810000 */
[----:B------:R-:W-:Y:S01]  /*ad20*/  LDSM.16.MT88.4 R52, [R219+0x100] ;  /* 0x00010000db34783b */ /* 0x000fe20000004200 */
[----:B------:R-:W-:Y:S02]  /*ad30*/  ISETP.GT.AND P2, PT, R25, 0x41, !P2 ;  /* 0x000000411900780c */ /* 0x000fe40005744270 */
[----:B------:R-:W-:Y:S02]  /*ad40*/  FMNMX.FTZ R2, R190, R2, !PT ;  /* 0x00000002be027209 */ /* 0x000fe40007810000 */
[----:B------:R-:W-:Y:S02]  /*ad50*/  FMNMX.FTZ R21, R59, R21, !PT ;  /* 0x000000153b157209 */ /* 0x000fe40007810000 */
[----:B------:R-:W-:Y:S02]  /*ad60*/  FMNMX.FTZ R2, R63, R2, !PT ;  /* 0x000000023f027209 */ /* 0x000fe40007810000 */
[----:B------:R-:W-:Y:S02]  /*ad70*/  ISETP.LT.OR P2, PT, R24, 0x42, P2 ;  /* 0x000000421800780c */ /* 0x000fe40001741670 */
[----:B------:R-:W-:Y:S02]  /*ad80*/  FMNMX.FTZ R2, R45, R2, !PT ;  /* 0x000000022d027209 */ /* 0x000fe40007810000 */
[----:B------:R-:W-:Y:S02]  /*ad90*/  FMNMX.FTZ R23, R11, R23, !PT ;  /* 0x000000170b177209 */ /* 0x000fe40007810000 */
[----:B------:R-:W-:Y:S02]  /*ada0*/  FMNMX.FTZ R2, R252, R2, !PT ;  /* 0x00000002fc027209 */ /* 0x000fe40007810000 */
[----:B------:R-:W-:Y:S02]  /*adb0*/  FMNMX.FTZ R21, R58, R21, !PT ;  /* 0x000000153a157209 */ /* 0x000fe40007810000 */
[----:B------:R-:W-:Y:S02]  /*adc0*/  FMNMX.FTZ R2, R251, R2, !PT ;  /* 0x00000002fb027209 */ /* 0x000fe40007810000 */
[----:B------:R-:W-:Y:S02]  /*add0*/  FSEL R211, R75, -INF , !P2 ;  /* 0xff8000004bd37808 */ /* 0x000fe40005000000 */
[----:B------:R-:W-:Y:S02]  /*ade0*/  FMNMX.FTZ R2, R248, R2, !PT ;  /* 0x00000002f8027209 */ /* 0x000fe40007810000 */
[----:B------:R-:W-:Y:S02]  /*adf0*/  ISETP.NE.AND P2, PT, R65, RZ, PT ;  /* 0x000000ff4100720c */ /* 0x000fe40003f45270 */
[----:B------:R-:W-:Y:S02]  /*ae00*/  FMNMX.FTZ R2, R247, R2, !PT ;  /* 0x00000002f7027209 */ /* 0x000fe40007810000 */
[----:B------:R-:W-:Y:S02]  /*ae10*/  FMNMX.FTZ R23, R14, R23, !PT ;  /* 0x000000170e177209 */ /* 0x000fe40007810000 */
[----:B------:R-:W-:Y:S02]  /*ae20*/  FMNMX.FTZ R2, R206, R2, !PT ;  /* 0x00000002ce027209 */ /* 0x000fe40007810000 */
[----:B------:R-:W-:Y:S02]  /*ae30*/  FMNMX.FTZ R21, R244, R21, !PT ;  /* 0x00000015f4157209 */ /* 0x000fe40007810000 */
[----:B------:R-:W-:Y:S02]  /*ae40*/  FMNMX.FTZ R2, R203, R2, !PT ;  /* 0x00000002cb027209 */ /* 0x000fe40007810000 */
[----:B------:R-:W-:Y:S02]  /*ae50*/  ISETP.GT.AND P2, PT, R25, 0x48, !P2 ;  /* 0x000000481900780c */ /* 0x000fe40005744270 */
[----:B------:R-:W-:Y:S02]  /*ae60*/  FMNMX.FTZ R2, R200, R2, !PT ;  /* 0x00000002c8027209 */ /* 0x000fe40007810000 */
[----:B------:R-:W-:Y:S02]  /*ae70*/  FMNMX.FTZ R23, R15, R23, !PT ;  /* 0x000000170f177209 */ /* 0x000fe40007810000 */
[----:B------:R-:W-:Y:S02]  /*ae80*/  FMNMX.FTZ R2, R197, R2, !PT ;  /* 0x00000002c5027209 */ /* 0x000fe40007810000 */
[----:B------:R-:W-:Y:S02]  /*ae90*/  FMNMX.FTZ R21, R210, R21, !PT ;  /* 0x00000015d2157209 */ /* 0x000fe40007810000 */
[----:B------:R-:W-:Y:S02]  /*aea0*/  FMNMX.FTZ R2, R186, R2, !PT ;  /* 0x00000002ba027209 */ /* 0x000fe40007810000 */
[----:B--2---:R-:W-:Y:S02]  /*aeb0*/  FMNMX.FTZ R26, R92, R26, !PT ;  /* 0x0000001a5c1a7209 */ /* 0x004fe40007810000 */
[----:B------:R-:W-:Y:S02]  /*aec0*/  FMNMX.FTZ R2, R183, R2, !PT ;  /* 0x00000002b7027209 */ /* 0x000fe40007810000 */
[----:B------:R-:W-:Y:S02]  /*aed0*/  FMNMX.FTZ R26, R250, R26, !PT ;  /* 0x0000001afa1a7209 */ /* 0x000fe40007810000 */
[----:B------:R-:W-:Y:S01]  /*aee0*/  ISETP.LT.OR P2, PT, R24, 0x49, P2 ;  /* 0x000000491800780c */ /* 0x000fe20001741670 */
[----:B------:R-:W1:Y:S01]  /*aef0*/  SHFL.BFLY PT, R22, R2, 0x2, 0x1f ;  /* 0x0c401f0002167f89 */ /* 0x000e6200000e0000 */
        /* <DEDUP_REMOVED lines=12> */
[----:B-1----:R-:W-:Y:S02]  /*afc0*/  FMNMX.FTZ R22, R2, R22, !PT ;  /* 0x0000001602167209 */ /* 0x002fe40007810000 */
[----:B------:R-:W-:Y:S02]  /*afd0*/  FMNMX.FTZ R26, R189, R26, !PT ;  /* 0x0000001abd1a7209 */ /* 0x000fe40007810000 */
[----:B------:R-:W-:Y:S01]  /*afe0*/  ISETP.GT.AND P2, PT, R25, 0x49, !P2 ;  /* 0x000000491900780c */ /* 0x000fe20005744270 */
[----:B------:R-:W1:Y:S01]  /*aff0*/  SHFL.BFLY PT, R3, R22, 0x1, 0x1f ;  /* 0x0c201f0016037f89 */ /* 0x000e6200000e0000 */
[----:B------:R-:W-:Y:S02]  /*b000*/  FMNMX.FTZ R26, R180, R26, !PT ;  /* 0x0000001ab41a7209 */ /* 0x000fe40007810000 */
[----:B------:R-:W-:Y:S02]  /*b010*/  FMNMX.FTZ R23, R60, R23, !PT ;  /* 0x000000173c177209 */ /* 0x000fe40007810000 */
[----:B------:R-:W-:Y:S02]  /*b020*/  FMNMX.FTZ R26, R177, R26, !PT ;  /* 0x0000001ab11a7209 */ /* 0x000fe40007810000 */
[----:B------:R-:W-:Y:S02]  /*b030*/  FMNMX.FTZ R21, R185, R21, !PT ;  /* 0x00000015b9157209 */ /* 0x000fe40007810000 */
[----:B------:R-:W-:Y:S01]  /*b040*/  ISETP.LT.OR P2, PT, R24, 0x4a, P2 ;  /* 0x0000004a1800780c */ /* 0x000fe20001741670 */
[----:B------:R-:W2:Y:S01]  /*b050*/  SHFL.BFLY PT, R2, R26, 0x2, 0x1f ;  /* 0x0c401f001a027f89 */ /* 0x000ea200000e0000 */
[----:B------:R-:W-:Y:S02]  /*b060*/  FMNMX.FTZ R23, R88, R23, !PT ;  /* 0x0000001758177209 */ /* 0x000fe40007810000 */
[----:B------:R-:W-:Y:S02]  /*b070*/  FMNMX.FTZ R21, R181, R21, !PT ;  /* 0x00000015b5157209 */ /* 0x000fe40007810000 */
[----:B------:R-:W-:Y:S02]  /*b080*/  FSEL R205, R79, -INF , !P2 ;  /* 0xff8000004fcd7808 */ /* 0x000fe40005000000 */
[----:B------:R-:W-:Y:S02]  /*b090*/  FMNMX.FTZ R23, R62, R23, !PT ;  /* 0x000000173e177209 */ /* 0x000fe40007810000 */
[----:B------:R-:W-:Y:S02]  /*b0a0*/  FMNMX.FTZ R21, R179, R21, !PT ;  /* 0x00000015b3157209 */ /* 0x000fe40007810000 */
[----:B------:R-:W-:Y:S02]  /*b0b0*/  FMNMX.FTZ R23, R28, R23, !PT ;  /* 0x000000171c177209 */ /* 0x000fe40007810000 */
[----:B------:R-:W-:Y:S02]  /*b0c0*/  FMNMX.FTZ R21, R176, R21, !PT ;  /* 0x00000015b0157209 */ /* 0x000fe40007810000 */
[----:B-1----:R-:W-:Y:S02]  /*b0d0*/  FMNMX.FTZ R3, R22, R3, !PT ;  /* 0x0000000316037209 */ /* 0x002fe40007810000 */
[----:B------:R-:W-:Y:S02]  /*b0e0*/  FMNMX.FTZ R23, R80, R23, !PT ;  /* 0x0000001750177209 */ /* 0x000fe40007810000 */
[C---:B------:R-:W-:Y:S01]  /*b0f0*/  FSETP.NEU.FTZ.AND P2, PT, R3.reuse, -INF , PT ;  /* 0xff8000000300780b */ /* 0x040fe20003f5d000 */
[----:B------:R-:W-:Y:S01]  /*b100*/  FMUL.FTZ R199, R3, c[0x0][0x2d0] ;  /* 0x0000b40003c77a20 */ /* 0x000fe20000410000 */
[----:B------:R-:W-:Y:S01]  /*b110*/  FSEL R191, R90, -INF , !P1 ;  /* 0xff8000005abf7808 */ /* 0x000fe20004800000 */
[----:B------:R-:W-:Y:S01]  /*b120*/  IMAD.MOV.U32 R90, RZ, RZ, R187 ;  /* 0x000000ffff5a7224 */ /* 0x000fe200078e00bb */
[----:B------:R-:W-:Y:S02]  /*b130*/  FSEL R187, R91, -INF , !P6 ;  /* 0xff8000005bbb7808 */ /* 0x000fe40007000000 */
[----:B------:R-:W-:Y:S02]  /*b140*/  FSEL R199, R199, RZ, P2 ;  /* 0x000000ffc7c77208 */ /* 0x000fe40001000000 */
[----:B--2---:R-:W-:Y:S02]  /*b150*/  FMNMX.FTZ R2, R26, R2, !PT ;  /* 0x000000021a027209 */ /* 0x004fe40007810000 */
[----:B------:R-:W-:Y:S01]  /*b160*/  FSEL R184, R94, -INF , !P5 ;  /* 0xff8000005eb87808 */ /* 0x000fe20006800000 */
[--C-:B------:R-:W-:Y:S01]  /*b170*/  FFMA.FTZ R172, R4, c[0x0][0x2d0], -R199.reuse ;  /* 0x0000b40004ac7a23 */ /* 0x100fe200000108c7 */
[----:B------:R-:W-:Y:S01]  /*b180*/  FSEL R71, R3, RZ, P2 ;  /* 0x000000ff03477208 */ /* 0x000fe20001000000 */
[----:B------:R-:W1:Y:S01]  /*b190*/  SHFL.BFLY PT, R4, R21, 0x2, 0x1f ;  /* 0x0c401f0015047f89 */ /* 0x000e6200000e0000 */
[--C-:B------:R-:W-:Y:S01]  /*b1a0*/  FFMA.FTZ R97, R5, c[0x0][0x2d0], -R199.reuse ;  /* 0x0000b40005617a23 */ /* 0x100fe200000108c7 */
[----:B------:R-:W-:Y:S01]  /*b1b0*/  FMNMX.FTZ R5, R31, R23, !PT ;  /* 0x000000171f057209 */ /* 0x000fe20007810000 */
[----:B------:R-:W-:Y:S01]  /*b1c0*/  FFMA.FTZ R171, R20, c[0x0][0x2d0], -R199 ;  /* 0x0000b40014ab7a23 */ /* 0x000fe200000108c7 */
[----:B------:R-:W-:Y:S01]  /*b1d0*/  MUFU.EX2 R172, R172 ;  /* 0x000000ac00ac7308 */ /* 0x000fe20000000800 */
[----:B------:R-:W-:Y:S01]  /*b1e0*/  FADD.FTZ R71, -R71, R167 ;  /* 0x000000a747477221 */ /* 0x000fe20000010100 */
[----:B------:R-:W-:Y:S01]  /*b1f0*/  FMNMX.FTZ R5, R93, R5, !PT ;  /* 0x000000055d057209 */ /* 0x000fe20007810000 */
[--C-:B------:R-:W-:Y:S01]  /*b200*/  FFMA.FTZ R75, R168, c[0x0][0x2d0], -R199.reuse ;  /* 0x0000b400a84b7a23 */ /* 0x100fe200000108c7 */
[----:B------:R-:W2:Y:S01]  /*b210*/  SHFL.BFLY PT, R22, R2, 0x1, 0x1f ;  /* 0x0c201f0002167f89 */ /* 0x000ea200000e0000 */
[----:B------:R-:W-:Y:S01]  /*b220*/  FMUL.FTZ R71, R71, c[0x0][0x2d0] ;  /* 0x0000b40047477a20 */ /* 0x000fe20000410000 */
[----:B------:R-:W-:Y:S01]  /*b230*/  FMNMX.FTZ R5, R29, R5, !PT ;  /* 0x000000051d057209 */ /* 0x000fe20007810000 */
[--C-:B------:R-:W-:Y:S01]  /*b240*/  FFMA.FTZ R74, R169, c[0x0][0x2d0], -R199.reuse ;  /* 0x0000b400a94a7a23 */ /* 0x100fe200000108c7 */
[----:B------:R-:W-:Y:S01]  /*b250*/  MOV R95, R27 ;  /* 0x0000001b005f7202 */ /* 0x000fe20000000f00 */
[----:B------:R-:W-:Y:S01]  /*b260*/  IMAD.MOV.U32 R94, RZ, RZ, R28 ;  /* 0x000000ffff5e7224 */ /* 0x000fe200078e001c */
[----:B------:R-:W3:Y:S01]  /*b270*/  MUFU.EX2 R97, R97 ;  /* 0x0000006100617308 */ /* 0x000ee20000000800 */
[----:B------:R-:W-:Y:S01]  /*b280*/  FMNMX.FTZ R5, R27, R5, !PT ;  /* 0x000000051b057209 */ /* 0x000fe20007810000 */
[--C-:B------:R-:W-:Y:S01]  /*b290*/  FFMA.FTZ R178, R17, c[0x0][0x2d0], -R199.reuse ;  /* 0x0000b40011b27a23 */ /* 0x100fe200000108c7 */
[----:B------:R-:W-:Y:S01]  /*b2a0*/  MOV R91, R31 ;  /* 0x0000001f005b7202 */ /* 0x000fe20000000f00 */
[--C-:B------:R-:W-:Y:S01]  /*b2b0*/  FFMA.FTZ R252, R252, c[0x0][0x2d0], -R199.reuse ;  /* 0x0000b400fcfc7a23 */ /* 0x100fe200000108c7 */
[----:B------:R-:W-:Y:S01]  /*b2c0*/  FMNMX.FTZ R5, R30, R5, !PT ;  /* 0x000000051e057209 */ /* 0x000fe20007810000 */
[--C-:B------:R-:W-:Y:S02]  /*b2d0*/  FFMA.FTZ R251, R251, c[0x0][0x2d0], -R199.reuse ;  /* 0x0000b400fbfb7a23 */ /* 0x100fe400000108c7 */
[--C-:B------:R-:W-:Y:S01]  /*b2e0*/  FFMA.FTZ R248, R248, c[0x0][0x2d0], -R199.reuse ;  /* 0x0000b400f8f87a23 */ /* 0x100fe200000108c7 */
[----:B------:R-:W-:Y:S01]  /*b2f0*/  FMNMX.FTZ R5, R245, R5, !PT ;  /* 0x00000005f5057209 */ /* 0x000fe20007810000 */
[----:B------:R-:W-:Y:S01]  /*b300*/  MUFU.EX2 R74, R74 ;  /* 0x0000004a004a7308 */ /* 0x000fe20000000800 */
[----:B-1----:R-:W-:Y:S01]  /*b310*/  FMNMX.FTZ R21, R21, R4, !PT ;  /* 0x0000000415157209 */ /* 0x002fe20007810000 */
[--C-:B------:R-:W-:Y:S01]  /*b320*/  FFMA.FTZ R247, R247, c[0x0][0x2d0], -R199.reuse ;  /* 0x0000b400f7f77a23 */ /* 0x100fe200000108c7 */
[----:B------:R-:W-:Y:S01]  /*b330*/  FMNMX.FTZ R5, R211, R5, !PT ;  /* 0x00000005d3057209 */ /* 0x000fe20007810000 */
[--C-:B------:R-:W-:Y:S02]  /*b340*/  FFMA.FTZ R206, R206, c[0x0][0x2d0], -R199.reuse ;  /* 0x0000b400cece7a23 */ /* 0x100fe400000108c7 */
[----:B------:R-:W1:Y:S01]  /*b350*/  SHFL.BFLY PT, R4, R21, 0x1, 0x1f ;  /* 0x0c201f0015047f89 */ /* 0x000e6200000e0000 */
[----:B------:R-:W-:Y:S01]  /*b360*/  FMNMX.FTZ R5, R208, R5, !PT ;  /* 0x00000005d0057209 */ /* 0x000fe20007810000 */
[--C-:B------:R-:W-:Y:S01]  /*b370*/  FFMA.FTZ R203, R203, c[0x0][0x2d0], -R199.reuse ;  /* 0x0000b400cbcb7a23 */ /* 0x100fe200000108c7 */
[----:B--2---:R-:W-:Y:S01]  /*b380*/  FMNMX.FTZ R2, R2, R22, !PT ;  /* 0x0000001602027209 */ /* 0x004fe20007810000 */
[----:B------:R-:W2:Y:S01]  /*b390*/  MUFU.EX2 R75, R75 ;  /* 0x0000004b004b7308 */ /* 0x000ea20000000800 */
[----:B------:R-:W-:Y:S01]  /*b3a0*/  FMNMX.FTZ R5, R205, R5, !PT ;  /* 0x00000005cd057209 */ /* 0x000fe20007810000 */
[--C-:B------:R-:W-:Y:S01]  /*b3b0*/  FFMA.FTZ R200, R200, c[0x0][0x2d0], -R199.reuse ;  /* 0x0000b400c8c87a23 */ /* 0x100fe200000108c7 */
[C---:B------:R-:W-:Y:S01]  /*b3c0*/  FSETP.NEU.FTZ.AND P1, PT, R2.reuse, -INF , PT ;  /* 0xff8000000200780b */ /* 0x040fe20003f3d000 */
[C---:B------:R-:W-:Y:S01]  /*b3d0*/  FMUL.FTZ R198, R2.reuse, c[0x0][0x2d0] ;  /* 0x0000b40002c67a20 */ /* 0x040fe20000410000 */
[----:B------:R-:W-:Y:S01]  /*b3e0*/  FMNMX.FTZ R5, R191, R5, !PT ;  /* 0x00000005bf057209 */ /* 0x000fe20007810000 */
[--C-:B------:R-:W-:Y:S01]  /*b3f0*/  FFMA.FTZ R197, R197, c[0x0][0x2d0], -R199.reuse ;  /* 0x0000b400c5c57a23 */ /* 0x100fe200000108c7 */
[----:B------:R-:W-:Y:S01]  /*b400*/  FSEL R70, R2, RZ, P1 ;  /* 0x000000ff02467208 */ /* 0x000fe20000800000 */
[----:B------:R-:W-:Y:S01]  /*b410*/  FFMA.FTZ R186, R186, c[0x0][0x2d0], -R199 ;  /* 0x0000b400baba7a23 */ /* 0x000fe200000108c7 */
[----:B------:R-:W-:Y:S01]  /*b420*/  FMNMX.FTZ R5, R187, R5, !PT ;  /* 0x00000005bb057209 */ /* 0x000fe20007810000 */
[----:B------:R-:W4:Y:S01]  /*b430*/  MUFU.EX2 R71, R71 ;  /* 0x0000004700477308 */ /* 0x000f220000000800 */
[----:B------:R-:W-:Y:S01]  /*b440*/  FSEL R198, R198, RZ, P1 ;  /* 0x000000ffc6c67208 */ /* 0x000fe20000800000 */
[----:B------:R-:W-:Y:S01]  /*b450*/  FADD.FTZ R70, -R70, R166 ;  /* 0x000000a646467221 */ /* 0x000fe20000010100 */
[----:B------:R-:W-:Y:S02]  /*b460*/  FMNMX.FTZ R5, R184, R5, !PT ;  /* 0x00000005b8057209 */ /* 0x000fe40007810000 */
[----:B---3--:R-:W-:Y:S01]  /*b470*/  F2FP.PACK_AB R76, R97, R172 ;  /* 0x000000ac614c723e */ /* 0x008fe200000000ff */
[--C-:B------:R-:W-:Y:S01]  /*b480*/  FFMA.FTZ R96, R0, c[0x0][0x2d0], -R198.reuse ;  /* 0x0000b40000607a23 */ /* 0x100fe200000108c6 */
[----:B------:R-:W-:Y:S01]  /*b490*/  FMNMX.FTZ R5, R73, R5, !PT ;  /* 0x0000000549057209 */ /* 0x000fe20007810000 */
[--C-:B------:R-:W-:Y:S02]  /*b4a0*/  FFMA.FTZ R168, R19, c[0x0][0x2d0], -R198.reuse ;  /* 0x0000b40013a87a23 */ /* 0x100fe400000108c6 */
[----:B------:R-:W-:Y:S01]  /*b4b0*/  MUFU.EX2 R171, R171 ;  /* 0x000000ab00ab7308 */ /* 0x000fe20000000800 */
[----:B-1----:R-:W-:Y:S01]  /*b4c0*/  FMNMX.FTZ R0, R21, R4, !PT ;  /* 0x0000000415007209 */ /* 0x002fe20007810000 */
[--C-:B------:R-:W-:Y:S01]  /*b4d0*/  FFMA.FTZ R174, R6, c[0x0][0x2d0], -R198.reuse ;  /* 0x0000b40006ae7a23 */ /* 0x100fe200000108c6 */
[----:B------:R-:W1:Y:S01]  /*b4e0*/  SHFL.BFLY PT, R4, R5, 0x2, 0x1f ;  /* 0x0c401f0005047f89 */ /* 0x000e6200000e0000 */
[--C-:B------:R-:W-:Y:S01]  /*b4f0*/  FFMA.FTZ R169, R7, c[0x0][0x2d0], -R198.reuse ;  /* 0x0000b40007a97a23 */ /* 0x100fe200000108c6 */
[C---:B------:R-:W-:Y:S01]  /*b500*/  FSETP.NEU.FTZ.AND P0, PT, R0.reuse, -INF , PT ;  /* 0xff8000000000780b */ /* 0x040fe20003f1d000 */
[----:B------:R-:W-:Y:S01]  /*b510*/  FMUL.FTZ R195, R0, c[0x0][0x2d0] ;  /* 0x0000b40000c37a20 */ /* 0x000fe20000410000 */
[----:B--2---:R-:W-:Y:S01]  /*b520*/  F2FP.PACK_AB R78, R75, R74 ;  /* 0x0000004a4b4e723e */ /* 0x004fe200000000ff */
[----:B------:R-:W-:Y:S02]  /*b530*/  FMUL.FTZ R70, R70, c[0x0][0x2d0] ;  /* 0x0000b40046467a20 */ /* 0x000fe40000410000 */
[----:B------:R-:W-:Y:S01]  /*b540*/  MUFU.EX2 R174, R174 ;  /* 0x000000ae00ae7308 */ /* 0x000fe20000000800 */
[----:B------:R-:W-:Y:S01]  /*b550*/  FSEL R195, R195, RZ, P0 ;  /* 0x000000ffc3c37208 */ /* 0x000fe20000000000 */
[----:B------:R-:W-:Y:S01]  /*b560*/  LDSM.16.MT88.4 R20, [R225+0x100] ;  /* 0x00010000e114783b */ /* 0x000fe20000004200 */
[--C-:B------:R-:W-:Y:S02]  /*b570*/  FFMA.FTZ R182, R16, c[0x0][0x2d0], -R198.reuse ;  /* 0x0000b40010b67a23 */ /* 0x100fe400000108c6 */
[C---:B----4-:R-:W-:Y:S02]  /*b580*/  FMUL.FTZ R16, R71.reuse, R148 ;  /* 0x0000009447107220 */ /* 0x050fe40000410000 */
[--C-:B------:R-:W-:Y:S02]  /*b590*/  FFMA.FTZ R173, R8, c[0x0][0x2d0], -R195.reuse ;  /* 0x0000b40008ad7a23 */ /* 0x100fe400000108c3 */
[--C-:B------:R-:W-:Y:S01]  /*b5a0*/  FFMA.FTZ R98, R12, c[0x0][0x2d0], -R195.reuse ;  /* 0x0000b4000c627a23 */ /* 0x100fe200000108c3 */
[----:B------:R-:W2:Y:S01]  /*b5b0*/  MUFU.EX2 R169, R169 ;  /* 0x000000a900a97308 */ /* 0x000ea20000000800 */
[----:B------:R-:W-:Y:S01]  /*b5c0*/  FMUL.FTZ R17, R71, R149 ;  /* 0x0000009547117220 */ /* 0x000fe20000410000 */
[----:B------:R-:W-:Y:S01]  /*b5d0*/  MOV R149, R63 ;  /* 0x0000003f00957202 */ /* 0x000fe20000000f00 */
[--C-:B------:R-:W-:Y:S02]  /*b5e0*/  FFMA.FTZ R196, R35, c[0x0][0x2d0], -R198.reuse ;  /* 0x0000b40023c47a23 */ /* 0x100fe400000108c6 */
[--C-:B------:R-:W-:Y:S01]  /*b5f0*/  FFMA.FTZ R51, R51, c[0x0][0x2d0], -R195.reuse ;  /* 0x0000b40033337a23 */ /* 0x100fe200000108c3 */
[----:B-1----:R-:W-:Y:S01]  /*b600*/  FMNMX.FTZ R4, R5, R4, !PT ;  /* 0x0000000405047209 */ /* 0x002fe20007810000 */
[--C-:B------:R-:W-:Y:S01]  /*b610*/  FFMA.FTZ R49, R49, c[0x0][0x2d0], -R195.reuse ;  /* 0x0000b40031317a23 */ /* 0x100fe200000108c3 */
[----:B------:R-:W-:Y:S02]  /*b620*/  FSEL R5, R0, RZ, P0 ;  /* 0x000000ff00057208 */ /* 0x000fe40000000000 */
[----:B------:R-:W-:Y:S01]  /*b630*/  MUFU.EX2 R96, R96 ;  /* 0x0000006000607308 */ /* 0x000fe20000000800 */
[--C-:B------:R-:W-:Y:S01]  /*b640*/  FFMA.FTZ R99, R9, c[0x0][0x2d0], -R195.reuse ;  /* 0x0000b40009637a23 */ /* 0x100fe200000108c3 */
[----:B------:R-:W1:Y:S01]  /*b650*/  SHFL.BFLY PT, R72, R4, 0x1, 0x1f ;  /* 0x0c201f0004487f89 */ /* 0x000e6200000e0000 */
[----:B------:R-:W-:Y:S02]  /*b660*/  FFMA.FTZ R170, R13, c[0x0][0x2d0], -R195 ;  /* 0x0000b4000daa7a23 */ /* 0x000fe400000108c3 */
[----:B------:R-:W-:Y:S02]  /*b670*/  FADD.FTZ R5, -R5, R165 ;  /* 0x000000a505057221 */ /* 0x000fe40000010100 */
[--C-:B------:R-:W-:Y:S02]  /*b680*/  FFMA.FTZ R250, R250, c[0x0][0x2d0], -R198.reuse ;  /* 0x0000b400fafa7a23 */ /* 0x100fe400000108c6 */
[----:B------:R-:W-:Y:S01]  /*b690*/  FMUL.FTZ R5, R5, c[0x0][0x2d0] ;  /* 0x0000b40005057a20 */ /* 0x000fe20000410000 */
[----:B------:R-:W3:Y:S01]  /*b6a0*/  MUFU.EX2 R168, R168 ;  /* 0x000000a800a87308 */ /* 0x000ee20000000800 */
[--C-:B------:R-:W-:Y:S02]  /*b6b0*/  FFMA.FTZ R249, R249, c[0x0][0x2d0], -R198.reuse ;  /* 0x0000b400f9f97a23 */ /* 0x100fe400000108c6 */
[--C-:B------:R-:W-:Y:S01]  /*b6c0*/  FFMA.FTZ R246, R246, c[0x0][0x2d0], -R198.reuse ;  /* 0x0000b400f6f67a23 */ /* 0x100fe200000108c6 */
[----:B--2---:R-:W-:Y:S01]  /*b6d0*/  F2FP.PACK_AB R77, R169, R174 ;  /* 0x000000aea94d723e */ /* 0x004fe200000000ff */
[--C-:B------:R-:W-:Y:S02]  /*b6e0*/  FFMA.FTZ R209, R209, c[0x0][0x2d0], -R198.reuse ;  /* 0x0000b400d1d17a23 */ /* 0x100fe400000108c6 */
[--C-:B------:R-:W-:Y:S02]  /*b6f0*/  FFMA.FTZ R202, R202, c[0x0][0x2d0], -R198.reuse ;  /* 0x0000b400caca7a23 */ /* 0x100fe400000108c6 */
[--C-:B------:R-:W-:Y:S01]  /*b700*/  FFMA.FTZ R201, R201, c[0x0][0x2d0], -R198.reuse ;  /* 0x0000b400c9c97a23 */ /* 0x100fe200000108c6 */
[----:B------:R-:W2:Y:S01]  /*b710*/  MUFU.EX2 R70, R70 ;  /* 0x0000004600467308 */ /* 0x000ea20000000800 */
[--C-:B------:R-:W-:Y:S02]  /*b720*/  FFMA.FTZ R244, R244, c[0x0][0x2d0], -R195.reuse ;  /* 0x0000b400f4f47a23 */ /* 0x100fe400000108c3 */
[--C-:B------:R-:W-:Y:S02]  /*b730*/  FFMA.FTZ R210, R210, c[0x0][0x2d0], -R195.reuse ;  /* 0x0000b400d2d27a23 */ /* 0x100fe400000108c3 */
[--C-:B------:R-:W-:Y:S01]  /*b740*/  FFMA.FTZ R207, R207, c[0x0][0x2d0], -R195.reuse ;  /* 0x0000b400cfcf7a23 */ /* 0x100fe200000108c3 */
[----:B-1----:R-:W-:Y:S01]  /*b750*/  FMNMX.FTZ R72, R4, R72, !PT ;  /* 0x0000004804487209 */ /* 0x002fe20007810000 */
[----:B------:R-:W-:Y:S02]  /*b760*/  FFMA.FTZ R204, R204, c[0x0][0x2d0], -R195 ;  /* 0x0000b400cccc7a23 */ /* 0x000fe400000108c3 */
[--C-:B------:R-:W-:Y:S01]  /*b770*/  FFMA.FTZ R194, R194, c[0x0][0x2d0], -R198.reuse ;  /* 0x0000b400c2c27a23 */ /* 0x100fe200000108c6 */
[----:B------:R-:W1:Y:S01]  /*b780*/  MUFU.EX2 R69, R5 ;  /* 0x0000000500457308 */ /* 0x000e620000000800 */
[C---:B------:R-:W-:Y:S01]  /*b790*/  FSETP.NEU.FTZ.AND P0, PT, R72.reuse, -INF , PT ;  /* 0xff8000004800780b */ /* 0x040fe20003f1d000 */
[----:B------:R-:W-:Y:S01]  /*b7a0*/  FMUL.FTZ R192, R72, c[0x0][0x2d0] ;  /* 0x0000b40048c07a20 */ /* 0x000fe20000410000 */
[----:B---3--:R-:W-:Y:S01]  /*b7b0*/  F2FP.PACK_AB R79, R168, R96 ;  /* 0x00000060a84f723e */ /* 0x008fe200000000ff */
[--C-:B------:R-:W-:Y:S01]  /*b7c0*/  FFMA.FTZ R189, R189, c[0x0][0x2d0], -R198.reuse ;  /* 0x0000b400bdbd7a23 */ /* 0x100fe200000108c6 */
[----:B------:R-:W-:Y:S01]  /*b7d0*/  FSEL R4, R72, RZ, P0 ;  /* 0x000000ff48047208 */ /* 0x000fe20000000000 */
[----:B------:R-:W-:Y:S01]  /*b7e0*/  FFMA.FTZ R180, R180, c[0x0][0x2d0], -R198 ;  /* 0x0000b400b4b47a23 */ /* 0x000fe200000108c6 */
[----:B------:R-:W-:Y:S01]  /*b7f0*/  FSEL R192, R192, RZ, P0 ;  /* 0x000000ffc0c07208 */ /* 0x000fe20000000000 */
[----:B------:R-:W-:Y:S02]  /*b800*/  FFMA.FTZ R172, R71, R242, R172 ;  /* 0x000000f247ac7223 */ /* 0x000fe400000100ac */
[----:B------:R-:W-:Y:S01]  /*b810*/  MUFU.EX2 R173, R173 ;  /* 0x000000ad00ad7308 */ /* 0x000fe20000000800 */
[----:B------:R-:W-:Y:S01]  /*b820*/  FADD.FTZ R4, -R4, R164 ;  /* 0x000000a404047221 */ /* 0x000fe20000010100 */
[C---:B------:R-:W-:Y:S01]  /*b830*/  ISETP.GT.AND P0, PT, R243.reuse, UR6, PT ;  /* 0x00000006f3007c0c */ /* 0x040fe2000bf04270 */
[--C-:B------:R-:W-:Y:S01]  /*b840*/  FFMA.FTZ R175, R10, c[0x0][0x2d0], -R192.reuse ;  /* 0x0000b4000aaf7a23 */ /* 0x100fe200000108c0 */
[----:B------:R-:W-:Y:S01]  /*b850*/  IADD3 R243, R243, -0x1, RZ ;  /* 0xfffffffff3f37810 */ /* 0x000fe20007ffe0ff */
[----:B------:R-:W-:Y:S02]  /*b860*/  FMUL.FTZ R4, R4, c[0x0][0x2d0] ;  /* 0x0000b40004047a20 */ /* 0x000fe40000410000 */
[C---:B--2---:R-:W-:Y:S01]  /*b870*/  FMUL.FTZ R19, R70.reuse, R151 ;  /* 0x0000009746137220 */ /* 0x044fe20000410000 */
[----:B------:R-:W-:Y:S01]  /*b880*/  MOV R151, R87 ;  /* 0x0000005700977202 */ /* 0x000fe20000000f00 */
[----:B------:R-:W-:Y:S01]  /*b890*/  FMUL.FTZ R35, R70, R103 ;  /* 0x0000006746237220 */ /* 0x000fe20000410000 */
[----:B------:R-:W2:Y:S01]  /*b8a0*/  MUFU.EX2 R68, R4 ;  /* 0x0000000400447308 */ /* 0x000ea20000000800 */
[--C-:B------:R-:W-:Y:S02]  /*b8b0*/  FFMA.FTZ R167, R11, c[0x0][0x2d0], -R192.reuse ;  /* 0x0000b4000ba77a23 */ /* 0x100fe400000108c0 */
[--C-:B------:R-:W-:Y:S02]  /*b8c0*/  FFMA.FTZ R166, R14, c[0x0][0x2d0], -R192.reuse ;  /* 0x0000b4000ea67a23 */ /* 0x100fe400000108c0 */
[----:B------:R-:W-:Y:S02]  /*b8d0*/  FFMA.FTZ R165, R15, c[0x0][0x2d0], -R192 ;  /* 0x0000b4000fa57a23 */ /* 0x000fe400000108c0 */
[C---:B-1----:R-:W-:Y:S02]  /*b8e0*/  FMUL.FTZ R8, R69.reuse, R156 ;  /* 0x0000009c45087220 */ /* 0x042fe40000410000 */
[----:B------:R-:W-:Y:S01]  /*b8f0*/  IMAD.MOV.U32 R156, RZ, RZ, R80 ;  /* 0x000000ffff9c7224 */ /* 0x000fe200078e0050 */
[----:B------:R-:W1:Y:S01]  /*b900*/  MUFU.EX2 R99, R99 ;  /* 0x0000006300637308 */ /* 0x000e620000000800 */
[----:B------:R-:W3:Y:S01]  /*b910*/  LDSM.16.MT88.4 R80, [R218+0x100] ;  /* 0x00010000da50783b */ /* 0x000ee20000004200 */
[----:B------:R-:W-:Y:S02]  /*b920*/  FMUL.FTZ R12, R69, R152 ;  /* 0x00000098450c7220 */ /* 0x000fe40000410000 */
[----:B------:R-:W-:Y:S02]  /*b930*/  IMAD.MOV.U32 R148, RZ, RZ, R156 ;  /* 0x000000ffff947224 */ /* 0x000fe400078e009c */
[----:B------:R-:W-:Y:S02]  /*b940*/  IMAD.MOV.U32 R152, RZ, RZ, R90 ;  /* 0x000000ffff987224 */ /* 0x000fe400078e005a */
[----:B------:R-:W-:Y:S02]  /*b950*/  FMUL.FTZ R5, R71, R161 ;  /* 0x000000a147057220 */ /* 0x000fe40000410000 */
[----:B------:R-:W-:Y:S01]  /*b960*/  MUFU.EX2 R98, R98 ;  /* 0x0000006200627308 */ /* 0x000fe20000000800 */
[----:B------:R-:W-:Y:S02]  /*b970*/  IMAD.MOV.U32 R161, RZ, RZ, R29 ;  /* 0x000000ffffa17224 */ /* 0x000fe400078e001d */
[----:B------:R-:W-:Y:S01]  /*b980*/  FMUL.FTZ R6, R70, R162 ;  /* 0x000000a246067220 */ /* 0x000fe20000410000 */
[----:B------:R-:W-:Y:S01]  /*b990*/  MOV R162, R40 ;  /* 0x0000002800a27202 */ /* 0x000fe20000000f00 */
[C---:B--2---:R-:W-:Y:S01]  /*b9a0*/  FMUL.FTZ R15, R68.reuse, R155 ;  /* 0x0000009b440f7220 */ /* 0x044fe20000410000 */
[----:B------:R-:W-:Y:S01]  /*b9b0*/  MOV R155, R91 ;  /* 0x0000005b009b7202 */ /* 0x000fe20000000f00 */
[----:B------:R-:W-:Y:S02]  /*b9c0*/  FMUL.FTZ R42, R68, R110 ;  /* 0x0000006e442a7220 */ /* 0x000fe40000410000 */
[----:B------:R-:W-:Y:S01]  /*b9d0*/  FFMA.FTZ R110, R88, c[0x0][0x2d0], -R192 ;  /* 0x0000b400586e7a23 */ /* 0x000fe200000108c0 */
[----:B------:R-:W2:Y:S01]  /*b9e0*/  MUFU.EX2 R170, R170 ;  /* 0x000000aa00aa7308 */ /* 0x000ea20000000800 */
[----:B------:R-:W-:Y:S02]  /*b9f0*/  FMUL.FTZ R43, R68, R111 ;  /* 0x0000006f442b7220 */ /* 0x000fe40000410000 */
[--C-:B------:R-:W-:Y:S01]  /*ba00*/  FFMA.FTZ R111, R89, c[0x0][0x2d0], -R199.reuse ;  /* 0x0000b400596f7a23 */ /* 0x100fe200000108c7 */
[----:B-1----:R-:W-:Y:S01]  /*ba10*/  F2FP.PACK_AB R64, R99, R173 ;  /* 0x000000ad6340723e */ /* 0x002fe200000000ff */
[----:B------:R-:W-:Y:S01]  /*ba20*/  LDSM.16.MT88.4 R88, [R220+0x900] ;  /* 0x00090000dc58783b */ /* 0x000fe20000004200 */
[----:B------:R-:W-:Y:S02]  /*ba30*/  FMUL.FTZ R4, R71, R160 ;  /* 0x000000a047047220 */ /* 0x000fe40000410000 */
[----:B------:R-:W-:Y:S02]  /*ba40*/  IMAD.MOV.U32 R160, RZ, RZ, R30 ;  /* 0x000000ffffa07224 */ /* 0x000fe400078e001e */
[----:B------:R-:W-:Y:S01]  /*ba50*/  MUFU.EX2 R175, R175 ;  /* 0x000000af00af7308 */ /* 0x000fe20000000800 */
[----:B------:R-:W-:Y:S01]  /*ba60*/  FMUL.FTZ R7, R70, R163 ;  /* 0x000000a346077220 */ /* 0x000fe20000410000 */
[----:B------:R-:W-:Y:S01]  /*ba70*/  MOV R163, R193 ;  /* 0x000000c100a37202 */ /* 0x000fe20000000f00 */
[C---:B------:R-:W-:Y:S01]  /*ba80*/  FMUL.FTZ R9, R69.reuse, R157 ;  /* 0x0000009d45097220 */ /* 0x040fe20000410000 */
[----:B------:R-:W-:Y:S01]  /*ba90*/  MOV R157, R41 ;  /* 0x00000029009d7202 */ /* 0x000fe20000000f00 */
[C---:B------:R-:W-:Y:S02]  /*baa0*/  FMUL.FTZ R10, R68.reuse, R158 ;  /* 0x0000009e440a7220 */ /* 0x040fe40000410000 */
[----:B------:R-:W-:Y:S01]  /*bab0*/  IMAD.MOV.U32 R158, RZ, RZ, R190 ;  /* 0x000000ffff9e7224 */ /* 0x000fe200078e00be */
[-C--:B------:R-:W-:Y:S01]  /*bac0*/  HMMA.16816.F32 R4, R76, R20.reuse, R4 ;  /* 0x000000144c04723c */ /* 0x080fe20000001804 */
[C---:B------:R-:W-:Y:S01]  /*bad0*/  FMUL.FTZ R11, R68.reuse, R159 ;  /* 0x0000009f440b7220 */ /* 0x040fe20000410000 */
[----:B------:R-:W1:Y:S01]  /*bae0*/  MUFU.EX2 R167, R167 ;  /* 0x000000a700a77308 */ /* 0x000e620000000800 */
[C---:B------:R-:W-:Y:S01]  /*baf0*/  FMUL.FTZ R13, R69.reuse, R153 ;  /* 0x00000099450d7220 */ /* 0x040fe20000410000 */
[----:B------:R-:W-:Y:S01]  /*bb00*/  MOV R153, R47 ;  /* 0x0000002f00997202 */ /* 0x000fe20000000f00 */
[----:B------:R-:W-:Y:S01]  /*bb10*/  FMUL.FTZ R47, R68, R135 ;  /* 0x00000087442f7220 */ /* 0x000fe20000410000 */
[----:B--2---:R-:W-:Y:S01]  /*bb20*/  F2FP.PACK_AB R66, R170, R98 ;  /* 0x00000062aa42723e */ /* 0x004fe200000000ff */
[----:B------:R-:W-:Y:S01]  /*bb30*/  FMUL.FTZ R14, R68, R154 ;  /* 0x0000009a440e7220 */ /* 0x000fe20000410000 */
[----:B------:R-:W-:Y:S01]  /*bb40*/  MOV R154, R45 ;  /* 0x0000002d009a7202 */ /* 0x000fe20000000f00 */
[----:B------:R-:W-:Y:S03]  /*bb50*/  FFMA.FTZ R164, R18, c[0x0][0x2d0], -R198 ;  /* 0x0000b40012a47a23 */ /* 0x000fe600000108c6 */
[----:B------:R-:W-:Y:S01]  /*bb60*/  MUFU.EX2 R166, R166 ;  /* 0x000000a600a67308 */ /* 0x000fe20000000800 */
[----:B------:R-:W-:Y:S01]  /*bb70*/  FMUL.FTZ R18, R70, R150 ;  /* 0x0000009646127220 */ /* 0x000fe20000410000 */
[----:B------:R-:W-:Y:S01]  /*bb80*/  MOV R159, R188 ;  /* 0x000000bc009f7202 */ /* 0x000fe20000000f00 */
[----:B------:R-:W-:Y:S02]  /*bb90*/  IMAD.MOV.U32 R150, RZ, RZ, R62 ;  /* 0x000000ffff967224 */ /* 0x000fe400078e003e */
[C---:B------:R-:W-:Y:S02]  /*bba0*/  FMUL.FTZ R24, R69.reuse, R140 ;  /* 0x0000008c45187220 */ /* 0x040fe40000410000 */
[----:B------:R-:W-:Y:S02]  /*bbb0*/  FFMA.FTZ R135, R150, c[0x0][0x2d0], -R192 ;  /* 0x0000b40096877a23 */ /* 0x000fe400000108c0 */
[----:B------:R-:W-:Y:S01]  /*bbc0*/  IMAD.MOV.U32 R140, RZ, RZ, R158 ;  /* 0x000000ffff8c7224 */ /* 0x000fe200078e009e */
[----:B------:R-:W2:Y:S01]  /*bbd0*/  MUFU.EX2 R165, R165 ;  /* 0x000000a500a57308 */ /* 0x000ea20000000800 */
[----:B------:R-:W-:Y:S01]  /*bbe0*/  FMUL.FTZ R25, R69, R141 ;  /* 0x0000008d45197220 */ /* 0x000fe20000410000 */
[----:B------:R-:W-:Y:S01]  /*bbf0*/  MOV R141, R44 ;  /* 0x0000002c008d7202 */ /* 0x000fe20000000f00 */
[C---:B------:R-:W-:Y:S01]  /*bc00*/  FMUL.FTZ R26, R68.reuse, R142 ;  /* 0x0000008e441a7220 */ /* 0x040fe20000410000 */
[----:B-1----:R-:W-:Y:S01]  /*bc10*/  F2FP.PACK_AB R65, R167, R175 ;  /* 0x000000afa741723e */ /* 0x002fe200000000ff */
[C---:B------:R-:W-:Y:S02]  /*bc20*/  FMUL.FTZ R27, R68.reuse, R143 ;  /* 0x0000008f441b7220 */ /* 0x040fe40000410000 */
[C---:B------:R-:W-:Y:S02]  /*bc30*/  FMUL.FTZ R28, R69.reuse, R136 ;  /* 0x00000088451c7220 */ /* 0x040fe40000410000 */
[----:B------:R-:W-:Y:S01]  /*bc40*/  FMUL.FTZ R29, R69, R137 ;  /* 0x00000089451d7220 */ /* 0x000fe20000410000 */
[----:B------:R1:W-:Y:S01]  /*bc50*/  MUFU.EX2 R136, R51 ;  /* 0x0000003300887308 */ /* 0x0003e20000000800 */
[C---:B------:R-:W-:Y:S02]  /*bc60*/  FMUL.FTZ R30, R68.reuse, R138 ;  /* 0x0000008a441e7220 */ /* 0x040fe40000410000 */
[----:B------:R-:W-:Y:S02]  /*bc70*/  FMUL.FTZ R31, R68, R139 ;  /* 0x0000008b441f7220 */ /* 0x000fe40000410000 */
[--C-:B------:R-:W-:Y:S02]  /*bc80*/  FFMA.FTZ R188, R32, c[0x0][0x2d0], -R199.reuse ;  /* 0x0000b40020bc7a23 */ /* 0x100fe400000108c7 */
[----:B------:R-:W-:Y:S02]  /*bc90*/  FMUL.FTZ R32, R71, R100 ;  /* 0x0000006447207220 */ /* 0x000fe40000410000 */
[----:B------:R-:W-:Y:S01]  /*bca0*/  FFMA.FTZ R190, R33, c[0x0][0x2d0], -R199 ;  /* 0x0000b40021be7a23 */ /* 0x000fe200000108c7 */
[----:B------:R-:W-:Y:S01]  /*bcb0*/  MUFU.EX2 R178, R178 ;  /* 0x000000b200b27308 */ /* 0x000fe20000000800 */
[----:B------:R-:W-:Y:S02]  /*bcc0*/  FMUL.FTZ R33, R71, R101 ;  /* 0x0000006547217220 */ /* 0x000fe40000410000 */
[----:B------:R-:W-:Y:S01]  /*bcd0*/  FFMA.FTZ R193, R34, c[0x0][0x2d0], -R198 ;  /* 0x0000b40022c17a23 */ /* 0x000fe200000108c6 */
[----:B--2---:R-:W-:Y:S01]  /*bce0*/  F2FP.PACK_AB R67, R165, R166 ;  /* 0x000000a6a543723e */ /* 0x004fe200000000ff */
[C---:B------:R-:W-:Y:S02]  /*bcf0*/  FMUL.FTZ R34, R70.reuse, R102 ;  /* 0x0000006646227220 */ /* 0x040fe40000410000 */
[C---:B------:R-:W-:Y:S02]  /*bd00*/  FMUL.FTZ R40, R69.reuse, R108 ;  /* 0x0000006c45287220 */ /* 0x040fe40000410000 */
[C---:B------:R-:W-:Y:S01]  /*bd10*/  FMUL.FTZ R41, R69.reuse, R109 ;  /* 0x0000006d45297220 */ /* 0x040fe20000410000 */
[----:B------:R-:W-:Y:S01]  /*bd20*/  MUFU.EX2 R164, R164 ;  /* 0x000000a400a47308 */ /* 0x000fe20000000800 */
[C---:B------:R-:W-:Y:S01]  /*bd30*/  HMMA.16816.F32 R8, R64.reuse, R20, R8 ;  /* 0x000000144008723c */ /* 0x040fe20000001808 */
[C---:B------:R-:W-:Y:S02]  /*bd40*/  FMUL.FTZ R44, R69.reuse, R132 ;  /* 0x00000084452c7220 */ /* 0x040fe40000410000 */
[----:B------:R-:W-:Y:S02]  /*bd50*/  FMUL.FTZ R45, R69, R133 ;  /* 0x00000085452d7220 */ /* 0x000fe40000410000 */
[----:B-1----:R-:W-:Y:S02]  /*bd60*/  FMUL.FTZ R51, R70, R115 ;  /* 0x0000007346337220 */ /* 0x002fe40000410000 */
[C---:B------:R-:W-:Y:S01]  /*bd70*/  FMUL.FTZ R20, R71.reuse, R144 ;  /* 0x0000009047147220 */ /* 0x040fe20000410000 */
[-C--:B------:R-:W-:Y:S01]  /*bd80*/  HMMA.16816.F32 R12, R64, R22.reuse, R12 ;  /* 0x00000016400c723c */ /* 0x080fe2000000180c */
[----:B------:R-:W-:Y:S03]  /*bd90*/  MUFU.EX2 R182, R182 ;  /* 0x000000b600b67308 */ /* 0x000fe60000000800 */
[----:B------:R-:W-:Y:S01]  /*bda0*/  FMUL.FTZ R21, R71, R145 ;  /* 0x0000009147157220 */ /* 0x000fe20000410000 */
[----:B------:R-:W-:Y:S01]  /*bdb0*/  MOV R144, R85 ;  /* 0x0000005500907202 */ /* 0x000fe20000000f00 */
[----:B------:R-:W-:Y:S02]  /*bdc0*/  FFMA.FTZ R137, R50, c[0x0][0x2d0], -R195 ;  /* 0x0000b40032897a23 */ /* 0x000fe400000108c3 */
[C---:B------:R-:W-:Y:S01]  /*bdd0*/  HMMA.16816.F32 R16, R76.reuse, R22, R16 ;  /* 0x000000164c10723c */ /* 0x040fe20000001810 */
[----:B------:R-:W-:Y:S02]  /*bde0*/  FMUL.FTZ R50, R70, R114 ;  /* 0x0000007246327220 */ /* 0x000fe40000410000 */
[----:B------:R-:W-:Y:S01]  /*bdf0*/  MUFU.EX2 R188, R188 ;  /* 0x000000bc00bc7308 */ /* 0x000fe20000000800 */
[----:B------:R-:W-:Y:S02]  /*be00*/  IMAD.MOV.U32 R156, RZ, RZ, R58 ;  /* 0x000000ffff9c7224 */ /* 0x000fe400078e003a */
[----:B------:R-:W-:Y:S02]  /*be10*/  FFMA.FTZ R108, R56, c[0x0][0x2d0], -R192 ;  /* 0x0000b400386c7a23 */ /* 0x000fe400000108c0 */
[C---:B------:R-:W-:Y:S01]  /*be20*/  FMUL.FTZ R22, R70.reuse, R146 ;  /* 0x0000009246167220 */ /* 0x040fe20000410000 */
[----:B------:R-:W-:Y:S03]  /*be30*/  MOV R146, R157 ;  /* 0x0000009d00927202 */ /* 0x000fe60000000f00 */
[----:B------:R-:W-:Y:S01]  /*be40*/  FMUL.FTZ R23, R70, R147 ;  /* 0x0000009346177220 */ /* 0x000fe20000410000 */
[----:B------:R-:W-:Y:S01]  /*be50*/  MUFU.EX2 R190, R190 ;  /* 0x000000be00be7308 */ /* 0x000fe20000000800 */
[----:B------:R-:W-:Y:S01]  /*be60*/  IMAD.MOV.U32 R158, RZ, RZ, R86 ;  /* 0x000000ffff9e7224 */ /* 0x000fe200078e0056 */
[----:B------:R-:W-:Y:S01]  /*be70*/  MOV R157, R59 ;  /* 0x0000003b009d7202 */ /* 0x000fe20000000f00 */
[----:B------:R-:W-:Y:S02]  /*be80*/  IMAD.MOV.U32 R145, RZ, RZ, R84 ;  /* 0x000000ffff917224 */ /* 0x000fe400078e0054 */
[----:B------:R-:W1:Y:S01]  /*be90*/  LDSM.16.MT88.4 R84, [R225+0x900] ;  /* 0x00090000e154783b */ /* 0x000e620000004200 */
[-C--:B------:R-:W-:Y:S01]  /*bea0*/  HMMA.16816.F32 R20, R76, R36.reuse, R20 ;  /* 0x000000244c14723c */ /* 0x080fe20000001814 */
[C---:B------:R-:W-:Y:S02]  /*beb0*/  FMUL.FTZ R56, R69.reuse, R120 ;  /* 0x0000007845387220 */ /* 0x040fe40000410000 */
[C---:B------:R-:W-:Y:S01]  /*bec0*/  FMUL.FTZ R58, R68.reuse, R122 ;  /* 0x0000007a443a7220 */ /* 0x040fe20000410000 */
[----:B------:R-:W-:Y:S01]  /*bed0*/  MUFU.EX2 R193, R193 ;  /* 0x000000c100c17308 */ /* 0x000fe20000000800 */
[----:B------:R-:W-:Y:S02]  /*bee0*/  FMUL.FTZ R59, R68, R123 ;  /* 0x0000007b443b7220 */ /* 0x000fe40000410000 */
[----:B------:R-:W-:Y:S01]  /*bef0*/  IMAD.MOV.U32 R147, RZ, RZ, R61 ;  /* 0x000000ffff937224 */ /* 0x000fe200078e003d */
[C---:B------:R-:W-:Y:S01]  /*bf00*/  HMMA.16816.F32 R24, R64.reuse, R36, R24 ;  /* 0x000000244018723c */ /* 0x040fe20000001818 */
[----:B------:R-:W-:Y:S03]  /*bf10*/  FMUL.FTZ R61, R69, R125 ;  /* 0x0000007d453d7220 */ /* 0x000fe60000410000 */
[--C-:B------:R-:W-:Y:S02]  /*bf20*/  FFMA.FTZ R109, R60, c[0x0][0x2d0], -R192.reuse ;  /* 0x0000b4003c6d7a23 */ /* 0x100fe400000108c0 */
[----:B------:R-:W-:Y:S01]  /*bf30*/  MUFU.EX2 R196, R196 ;  /* 0x000000c400c47308 */ /* 0x000fe20000000800 */
[C---:B------:R-:W-:Y:S01]  /*bf40*/  FMUL.FTZ R36, R71.reuse, R104 ;  /* 0x0000006847247220 */ /* 0x040fe20000410000 */
[-C--:B------:R-:W-:Y:S01]  /*bf50*/  HMMA.16816.F32 R28, R64, R38.reuse, R28 ;  /* 0x00000026401c723c */ /* 0x080fe2000000181c */
[C---:B------:R-:W-:Y:S03]  /*bf60*/  FMUL.FTZ R37, R71.reuse, R105 ;  /* 0x0000006947257220 */ /* 0x040fe60000410000 */
[----:B------:R-:W-:Y:S02]  /*bf70*/  FFMA.FTZ R105, R48, c[0x0][0x2d0], -R195 ;  /* 0x0000b40030697a23 */ /* 0x000fe400000108c3 */
[----:B------:R-:W-:Y:S02]  /*bf80*/  FMUL.FTZ R48, R71, R112 ;  /* 0x0000007047307220 */ /* 0x000fe40000410000 */
[C---:B------:R-:W-:Y:S01]  /*bf90*/  HMMA.16816.F32 R32, R76.reuse, R38, R32 ;  /* 0x000000264c20723c */ /* 0x040fe20000001820 */
[----:B------:R2:W-:Y:S03]  /*bfa0*/  MUFU.EX2 R104, R49 ;  /* 0x0000003100687308 */ /* 0x0005e60000000800 */
[----:B------:R-:W-:Y:S02]  /*bfb0*/  FMUL.FTZ R60, R69, R124 ;  /* 0x0000007c453c7220 */ /* 0x000fe40000410000 */
[----:B------:R-:W-:Y:S02]  /*bfc0*/  FMUL.FTZ R62, R68, R126 ;  /* 0x0000007e443e7220 */ /* 0x000fe40000410000 */
[C---:B------:R-:W-:Y:S03]  /*bfd0*/  FMUL.FTZ R38, R70.reuse, R106 ;  /* 0x0000006a46267220 */ /* 0x040fe60000410000 */
[----:B------:R-:W4:Y:S01]  /*bfe0*/  MUFU.EX2 R137, R137 ;  /* 0x0000008900897308 */ /* 0x000f220000000800 */
[----:B------:R-:W-:Y:S02]  /*bff0*/  FMUL.FTZ R39, R70, R107 ;  /* 0x0000006b46277220 */ /* 0x000fe40000410000 */
[----:B------:R-:W-:Y:S02]  /*c000*/  FFMA.FTZ R107, R57, c[0x0][0x2d0], -R192 ;  /* 0x0000b400396b7a23 */ /* 0x000fe400000108c0 */
[----:B------:R-:W-:Y:S02]  /*c010*/  FMUL.FTZ R57, R69, R121 ;  /* 0x0000007945397220 */ /* 0x000fe40000410000 */
[C---:B------:R-:W-:Y:S01]  /*c020*/  FMUL.FTZ R63, R68.reuse, R127 ;  /* 0x0000007f443f7220 */ /* 0x040fe20000410000 */
[-C--:B------:R-:W-:Y:S01]  /*c030*/  HMMA.16816.F32 R36, R76, R52.reuse, R36 ;  /* 0x000000344c24723c */ /* 0x080fe20000001824 */
[----:B------:R-:W-:Y:S01]  /*c040*/  IMAD.MOV.U32 R142, RZ, RZ, R140 ;  /* 0x000000ffff8e7224 */ /* 0x000fe200078e008c */
[----:B------:R-:W-:Y:S01]  /*c050*/  MOV R140, R152 ;  /* 0x00000098008c7202 */ /* 0x000fe20000000f00 */
[----:B------:R-:W-:Y:S01]  /*c060*/  MUFU.EX2 R135, R135 ;  /* 0x0000008700877308 */ /* 0x000fe20000000800 */
[----:B------:R-:W-:Y:S01]  /*c070*/  MOV R152, R92 ;  /* 0x0000005c00987202 */ /* 0x000fe20000000f00 */
[----:B------:R-:W-:Y:S02]  /*c080*/  FFMA.FTZ R245, R245, c[0x0][0x2d0], -R192 ;  /* 0x0000b400f5f57a23 */ /* 0x000fe400000108c0 */
[----:B--2---:R-:W-:Y:S01]  /*c090*/  FMUL.FTZ R49, R71, R113 ;  /* 0x0000007147317220 */ /* 0x004fe20000410000 */
[C---:B------:R-:W-:Y:S01]  /*c0a0*/  HMMA.16816.F32 R40, R64.reuse, R52, R40 ;  /* 0x000000344028723c */ /* 0x040fe20000001828 */
[----:B------:R-:W-:Y:S03]  /*c0b0*/  FFMA.FTZ R106, R159, c[0x0][0x2d0], -R199 ;  /* 0x0000b4009f6a7a23 */ /* 0x000fe600000108c7 */
[----:B------:R-:W-:Y:S01]  /*c0c0*/  IMAD.MOV.U32 R159, RZ, RZ, R46 ;  /* 0x000000ffff9f7224 */ /* 0x000fe200078e002e */
[----:B------:R-:W-:Y:S01]  /*c0d0*/  MUFU.EX2 R105, R105 ;  /* 0x0000006900697308 */ /* 0x000fe20000000800 */
[----:B------:R-:W-:Y:S02]  /*c0e0*/  FMUL.FTZ R46, R68, R134 ;  /* 0x00000086442e7220 */ /* 0x000fe40000410000 */
[C---:B------:R-:W-:Y:S04]  /*c0f0*/  FMUL.FTZ R52, R71.reuse, R116 ;  /* 0x0000007447347220 */ /* 0x040fe80000410000 */
[----:B------:R-:W-:Y:S01]  /*c100*/  FMUL.FTZ R53, R71, R117 ;  /* 0x0000007547357220 */ /* 0x000fe20000410000 */
[-C--:B------:R-:W-:Y:S01]  /*c110*/  HMMA.16816.F32 R44, R64, R54.reuse, R44 ;  /* 0x00000036402c723c */ /* 0x080fe2000000182c */
[--C-:B------:R-:W-:Y:S01]  /*c120*/  FFMA.FTZ R211, R211, c[0x0][0x2d0], -R192.reuse ;  /* 0x0000b400d3d37a23 */ /* 0x100fe200000108c0 */
[----:B------:R-:W-:Y:S01]  /*c130*/  MUFU.EX2 R107, R107 ;  /* 0x0000006b006b7308 */ /* 0x000fe20000000800 */
[--C-:B------:R-:W-:Y:S02]  /*c140*/  FFMA.FTZ R208, R208, c[0x0][0x2d0], -R192.reuse ;  /* 0x0000b400d0d07a23 */ /* 0x100fe400000108c0 */
[----:B------:R-:W-:Y:S02]  /*c150*/  FFMA.FTZ R205, R205, c[0x0][0x2d0], -R192 ;  /* 0x0000b400cdcd7a23 */ /* 0x000fe400000108c0 */
[--C-:B------:R-:W-:Y:S01]  /*c160*/  FFMA.FTZ R116, R141, c[0x0][0x2d0], -R198.reuse ;  /* 0x0000b4008d747a23 */ /* 0x100fe200000108c6 */
[C---:B------:R-:W-:Y:S01]  /*c170*/  HMMA.16816.F32 R48, R76.reuse, R54, R48 ;  /* 0x000000364c30723c */ /* 0x040fe20000001830 */
[----:B------:R-:W-:Y:S03]  /*c180*/  MOV R141, R144 ;  /* 0x00000090008d7202 */ /* 0x000fe60000000f00 */
[----:B------:R-:W2:Y:S01]  /*c190*/  MUFU.EX2 R108, R108 ;  /* 0x0000006c006c7308 */ /* 0x000ea20000000800 */
[----:B------:R-:W-:Y:S01]  /*c1a0*/  MOV R144, R151 ;  /* 0x0000009700907202 */ /* 0x000fe20000000f00 */
[----:B------:R-:W-:Y:S01]  /*c1b0*/  IMAD.MOV.U32 R151, RZ, RZ, R149 ;  /* 0x000000ffff977224 */ /* 0x000fe200078e0095 */
[----:B------:R-:W-:Y:S01]  /*c1c0*/  MOV R149, R94 ;  /* 0x0000005e00957202 */ /* 0x000fe20000000f00 */
[C---:B------:R-:W-:Y:S04]  /*c1d0*/  FMUL.FTZ R54, R70.reuse, R118 ;  /* 0x0000007646367220 */ /* 0x040fe80000410000 */
[----:B------:R-:W-:Y:S02]  /*c1e0*/  FMUL.FTZ R55, R70, R119 ;  /* 0x0000007746377220 */ /* 0x000fe40000410000 */
[--C-:B------:R-:W-:Y:S01]  /*c1f0*/  FFMA.FTZ R134, R151, c[0x0][0x2d0], -R199.reuse ;  /* 0x0000b40097867a23 */ /* 0x100fe200000108c7 */
[----:B------:R-:W-:Y:S01]  /*c200*/  MUFU.EX2 R109, R109 ;  /* 0x0000006d006d7308 */ /* 0x000fe20000000800 */
[----:B------:R-:W-:Y:S02]  /*c210*/  FFMA.FTZ R118, R163, c[0x0][0x2d0], -R199 ;  /* 0x0000b400a3767a23 */ /* 0x000fe400000108c7 */
[----:B------:R-:W-:Y:S01]  /*c220*/  IMAD.MOV.U32 R163, RZ, RZ, R93 ;  /* 0x000000ffffa37224 */ /* 0x000fe200078e005d */
[-C--:B---3--:R-:W-:Y:S01]  /*c230*/  HMMA.16816.F32 R52, R76, R80.reuse, R52 ;  /* 0x000000504c34723c */ /* 0x088fe20000001834 */
[--C-:B------:R-:W-:Y:S01]  /*c240*/  FFMA.FTZ R117, R147, c[0x0][0x2d0], -R198.reuse ;  /* 0x0000b40093757a23 */ /* 0x100fe200000108c6 */
[----:B------:R-:W-:Y:S01]  /*c250*/  MOV R147, R162 ;  /* 0x000000a200937202 */ /* 0x000fe20000000f00 */
[----:B------:R-:W-:Y:S01]  /*c260*/  IMAD.MOV.U32 R162, RZ, RZ, R161 ;  /* 0x000000ffffa27224 */ /* 0x000fe200078e00a1 */
[----:B------:R-:W-:Y:S01]  /*c270*/  MOV R161, R95 ;  /* 0x0000005f00a17202 */ /* 0x000fe20000000f00 */
[----:B------:R-:W-:Y:S01]  /*c280*/  FFMA.FTZ R119, R142, c[0x0][0x2d0], -R199 ;  /* 0x0000b4008e777a23 */ /* 0x000fe200000108c7 */
[----:B------:R-:W3:Y:S01]  /*c290*/  LDSM.16.MT88.4 R92, [R219+0x900] ;  /* 0x00090000db5c783b */ /* 0x000ee20000004200 */
[----:B------:R-:W-:Y:S01]  /*c2a0*/  MUFU.EX2 R134, R134 ;  /* 0x0000008600867308 */ /* 0x000fe20000000800 */
[C---:B------:R-:W-:Y:S01]  /*c2b0*/  HMMA.16816.F32 R56, R64.reuse, R80, R56 ;  /* 0x000000504038723c */ /* 0x040fe20000001838 */
[--C-:B------:R-:W-:Y:S03]  /*c2c0*/  FFMA.FTZ R120, R141, c[0x0][0x2d0], -R198.reuse ;  /* 0x0000b4008d787a23 */ /* 0x100fe600000108c6 */
[----:B------:R-:W-:Y:S02]  /*c2d0*/  FFMA.FTZ R121, R140, c[0x0][0x2d0], -R198 ;  /* 0x0000b4008c797a23 */ /* 0x000fe400000108c6 */
[--C-:B------:R-:W-:Y:S01]  /*c2e0*/  FFMA.FTZ R122, R147, c[0x0][0x2d0], -R195.reuse ;  /* 0x0000b400937a7a23 */ /* 0x100fe200000108c3 */
[----:B----4-:R-:W-:Y:S01]  /*c2f0*/  F2FP.PACK_AB R80, R137, R136 ;  /* 0x000000888950723e */ /* 0x010fe200000000ff */
[-C--:B------:R-:W-:Y:S01]  /*c300*/  HMMA.16816.F32 R60, R64, R82.reuse, R60 ;  /* 0x00000052403c723c */ /* 0x080fe2000000183c */
[----:B------:R-:W4:Y:S03]  /*c310*/  MUFU.EX2 R110, R110 ;  /* 0x0000006e006e7308 */ /* 0x000f260000000800 */
[----:B--2---:R-:W-:Y:S01]  /*c320*/  F2FP.PACK_AB R81, R108, R107 ;  /* 0x0000006b6c51723e */ /* 0x004fe200000000ff */
[--C-:B------:R-:W-:Y:S02]  /*c330*/  FFMA.FTZ R123, R146, c[0x0][0x2d0], -R195.reuse ;  /* 0x0000b400927b7a23 */ /* 0x100fe400000108c3 */
[C---:B------:R-:W-:Y:S02]  /*c340*/  FMUL.FTZ R64, R71.reuse, R128 ;  /* 0x0000008047407220 */ /* 0x040fe40000410000 */
[----:B------:R-:W-:Y:S02]  /*c350*/  FMUL.FTZ R65, R71, R129 ;  /* 0x0000008147417220 */ /* 0x000fe40000410000 */
[----:B------:R-:W-:Y:S01]  /*c360*/  MUFU.EX2 R106, R106 ;  /* 0x0000006a006a7308 */ /* 0x000fe20000000800 */
[C---:B------:R-:W-:Y:S02]  /*c370*/  FMUL.FTZ R66, R70.reuse, R130 ;  /* 0x0000008246427220 */ /* 0x040fe40000410000 */
[----:B------:R-:W-:Y:S02]  /*c380*/  FMUL.FTZ R67, R70, R131 ;  /* 0x0000008346437220 */ /* 0x000fe40000410000 */
[--C-:B------:R-:W-:Y:S02]  /*c390*/  FFMA.FTZ R132, R145, c[0x0][0x2d0], -R195.reuse ;  /* 0x0000b40091847a23 */ /* 0x100fe400000108c3 */
[----:B------:R-:W-:Y:S02]  /*c3a0*/  FFMA.FTZ R133, R144, c[0x0][0x2d0], -R195 ;  /* 0x0000b40090857a23 */ /* 0x000fe400000108c3 */
[----:B------:R-:W-:Y:S01]  /*c3b0*/  FFMA.FTZ R173, R69, R240, R173 ;  /* 0x000000f045ad7223 */ /* 0x000fe200000100ad */
[----:B------:R-:W-:Y:S01]  /*c3c0*/  HMMA.16816.F32 R64, R76, R82, R64 ;  /* 0x000000524c40723c */ /* 0x000fe20000001840 */
[----:B------:R-:W-:Y:S01]  /*c3d0*/  MUFU.EX2 R111, R111 ;  /* 0x0000006f006f7308 */ /* 0x000fe20000000800 */
[----:B------:R-:W-:Y:S02]  /*c3e0*/  FADD.FTZ R172, R97, R172 ;  /* 0x000000ac61ac7221 */ /* 0x000fe40000010000 */
[----:B------:R-:W-:Y:S02]  /*c3f0*/  FADD.FTZ R173, R99, R173 ;  /* 0x000000ad63ad7221 */ /* 0x000fe40000010000 */
[----:B------:R-:W-:Y:S01]  /*c400*/  FADD.FTZ R172, R74, R172 ;  /* 0x000000ac4aac7221 */ /* 0x000fe20000010000 */
[----:B------:R-:W-:Y:S01]  /*c410*/  F2FP.PACK_AB R76, R178, R171 ;  /* 0x000000abb24c723e */ /* 0x000fe200000000ff */
[----:B------:R-:W-:Y:S01]  /*c420*/  FADD.FTZ R173, R98, R173 ;  /* 0x000000ad62ad7221 */ /* 0x000fe20000010000 */
[----:B------:R-:W-:Y:S02]  /*c430*/  F2FP.PACK_AB R77, R182, R164 ;  /* 0x000000a4b64d723e */ /* 0x000fe400000000ff */
[----:B------:R-:W2:Y:S01]  /*c440*/  MUFU.EX2 R116, R116 ;  /* 0x0000007400747308 */ /* 0x000ea20000000800 */
[----:B------:R-:W-:Y:S01]  /*c450*/  F2FP.PACK_AB R78, R190, R188 ;  /* 0x000000bcbe4e723e */ /* 0x000fe200000000ff */
[----:B------:R-:W-:Y:S01]  /*c460*/  FFMA.FTZ R175, R68, R239, R175 ;  /* 0x000000ef44af7223 */ /* 0x000fe200000100af */
[----:B------:R-:W-:Y:S01]  /*c470*/  F2FP.PACK_AB R79, R196, R193 ;  /* 0x000000c1c44f723e */ /* 0x000fe200000000ff */
[----:B------:R-:W-:Y:S01]  /*c480*/  FADD.FTZ R172, R75, R172 ;  /* 0x000000ac4bac7221 */ /* 0x000fe20000010000 */
[----:B------:R-:W-:Y:S01]  /*c490*/  F2FP.PACK_AB R82, R105, R104 ;  /* 0x000000686952723e */ /* 0x000fe200000000ff */
[----:B------:R-:W-:Y:S01]  /*c4a0*/  FADD.FTZ R173, R170, R173 ;  /* 0x000000adaaad7221 */ /* 0x000fe20000010000 */
[----:B----4-:R-:W-:Y:S01]  /*c4b0*/  F2FP.PACK_AB R83, R110, R109 ;  /* 0x0000006d6e53723e */ /* 0x010fe200000000ff */
[----:B------:R-:W-:Y:S02]  /*c4c0*/  FADD.FTZ R175, R167, R175 ;  /* 0x000000afa7af7221 */ /* 0x000fe40000010000 */
[-C--:B-1----:R-:W-:Y:S01]  /*c4d0*/  HMMA.16816.F32 R4, R76, R84.reuse, R4 ;  /* 0x000000544c04723c */ /* 0x082fe20000001804 */
[----:B------:R-:W-:Y:S01]  /*c4e0*/  MUFU.EX2 R117, R117 ;  /* 0x0000007500757308 */ /* 0x000fe20000000800 */
[----:B------:R-:W-:Y:S02]  /*c4f0*/  FADD.FTZ R172, R171, R172 ;  /* 0x000000acabac7221 */ /* 0x000fe40000010000 */
[----:B------:R-:W-:Y:S02]  /*c500*/  FADD.FTZ R173, R136, R173 ;  /* 0x000000ad88ad7221 */ /* 0x000fe40000010000 */
[----:B------:R-:W-:Y:S02]  /*c510*/  FFMA.FTZ R174, R70, R241, R174 ;  /* 0x000000f146ae7223 */ /* 0x000fe400000100ae */
[C---:B------:R-:W-:Y:S01]  /*c520*/  HMMA.16816.F32 R8, R80.reuse, R84, R8 ;  /* 0x000000545008723c */ /* 0x040fe20000001808 */
[----:B------:R-:W-:Y:S02]  /*c530*/  FADD.FTZ R175, R166, R175 ;  /* 0x000000afa6af7221 */ /* 0x000fe40000010000 */
[----:B------:R-:W-:Y:S01]  /*c540*/  MUFU.EX2 R118, R118 ;  /* 0x0000007600767308 */ /* 0x000fe20000000800 */
[----:B------:R-:W-:Y:S01]  /*c550*/  MOV R166, R2 ;  /* 0x0000000200a67202 */ /* 0x000fe20000000f00 */
[----:B------:R-:W-:Y:S02]  /*c560*/  FADD.FTZ R172, R178, R172 ;  /* 0x000000acb2ac7221 */ /* 0x000fe40000010000 */
[----:B------:R-:W-:Y:S01]  /*c570*/  FADD.FTZ R173, R137, R173 ;  /* 0x000000ad89ad7221 */ /* 0x000fe20000010000 */
[-C--:B------:R-:W-:Y:S01]  /*c580*/  HMMA.16816.F32 R12, R80, R86.reuse, R12 ;  /* 0x00000056500c723c */ /* 0x080fe2000000180c */
[----:B------:R-:W-:Y:S03]  /*c590*/  FADD.FTZ R174, R169, R174 ;  /* 0x000000aea9ae7221 */ /* 0x000fe60000010000 */
[----:B------:R-:W-:Y:S01]  /*c5a0*/  FADD.FTZ R175, R165, R175 ;  /* 0x000000afa5af7221 */ /* 0x000fe20000010000 */
[----:B------:R-:W-:Y:S01]  /*c5b0*/  MUFU.EX2 R119, R119 ;  /* 0x0000007700777308 */ /* 0x000fe20000000800 */
[----:B------:R-:W-:Y:S01]  /*c5c0*/  FADD.FTZ R172, R188, R172 ;  /* 0x000000acbcac7221 */ /* 0x000fe20000010000 */
[----:B------:R-:W-:Y:S01]  /*c5d0*/  MOV R165, R0 ;  /* 0x0000000000a57202 */ /* 0x000fe20000000f00 */
[C---:B------:R-:W-:Y:S01]  /*c5e0*/  HMMA.16816.F32 R16, R76.reuse, R86, R16 ;  /* 0x000000564c10723c */ /* 0x040fe20000001810 */
[----:B------:R-:W1:Y:S03]  /*c5f0*/  LDSM.16.MT88.4 R84, [R218+0x900] ;  /* 0x00090000da54783b */ /* 0x000e660000004200 */
[----:B------:R-:W-:Y:S02]  /*c600*/  FADD.FTZ R173, R104, R173 ;  /* 0x000000ad68ad7221 */ /* 0x000fe40000010000 */
[----:B------:R-:W-:Y:S01]  /*c610*/  FADD.FTZ R174, R96, R174 ;  /* 0x000000ae60ae7221 */ /* 0x000fe20000010000 */
[----:B------:R-:W-:Y:S01]  /*c620*/  MUFU.EX2 R120, R120 ;  /* 0x0000007800787308 */ /* 0x000fe20000000800 */
[-C--:B------:R-:W-:Y:S01]  /*c630*/  HMMA.16816.F32 R20, R76, R88.reuse, R20 ;  /* 0x000000584c14723c */ /* 0x080fe20000001814 */
[----:B------:R-:W-:Y:S03]  /*c640*/  FADD.FTZ R175, R107, R175 ;  /* 0x000000af6baf7221 */ /* 0x000fe60000010000 */
[----:B------:R-:W-:Y:S02]  /*c650*/  FADD.FTZ R172, R190, R172 ;  /* 0x000000acbeac7221 */ /* 0x000fe40000010000 */
[----:B------:R-:W-:Y:S02]  /*c660*/  FADD.FTZ R105, R105, R173 ;  /* 0x000000ad69697221 */ /* 0x000fe40000010000 */
[C---:B------:R-:W-:Y:S01]  /*c670*/  HMMA.16816.F32 R24, R80.reuse, R88, R24 ;  /* 0x000000585018723c */ /* 0x040fe20000001818 */
[----:B------:R-:W-:Y:S03]  /*c680*/  MUFU.EX2 R121, R121 ;  /* 0x0000007900797308 */ /* 0x000fe60000000800 */
[----:B------:R-:W-:Y:S02]  /*c690*/  FADD.FTZ R174, R168, R174 ;  /* 0x000000aea8ae7221 */ /* 0x000fe40000010000 */
[----:B------:R-:W-:Y:S02]  /*c6a0*/  FADD.FTZ R108, R108, R175 ;  /* 0x000000af6c6c7221 */ /* 0x000fe40000010000 */
[-C--:B------:R-:W-:Y:S01]  /*c6b0*/  HMMA.16816.F32 R28, R80, R90.reuse, R28 ;  /* 0x0000005a501c723c */ /* 0x080fe2000000181c */
[----:B------:R-:W-:Y:S02]  /*c6c0*/  FADD.FTZ R174, R164, R174 ;  /* 0x000000aea4ae7221 */ /* 0x000fe40000010000 */
[----:B------:R-:W4:Y:S01]  /*c6d0*/  MUFU.EX2 R122, R122 ;  /* 0x0000007a007a7308 */ /* 0x000f220000000800 */
[----:B------:R-:W-:Y:S01]  /*c6e0*/  FADD.FTZ R108, R109, R108 ;  /* 0x0000006c6d6c7221 */ /* 0x000fe20000010000 */
[----:B------:R-:W-:Y:S01]  /*c6f0*/  MOV R164, R72 ;  /* 0x0000004800a47202 */ /* 0x000fe20000000f00 */
[----:B------:R-:W-:Y:S02]  /*c700*/  FADD.FTZ R174, R182, R174 ;  /* 0x000000aeb6ae7221 */ /* 0x000fe40000010000 */
[C---:B------:R-:W-:Y:S01]  /*c710*/  HMMA.16816.F32 R32, R76.reuse, R90, R32 ;  /* 0x0000005a4c20723c */ /* 0x040fe20000001820 */
[----:B------:R-:W5:Y:S03]  /*c720*/  LDSM.16.MT88.4 R88, [R225+0x1100] ;  /* 0x00110000e158783b */ /* 0x000f660000004200 */
[----:B------:R-:W-:Y:S01]  /*c730*/  FADD.FTZ R108, R110, R108 ;  /* 0x0000006c6e6c7221 */ /* 0x000fe20000010000 */
[----:B------:R-:W-:Y:S01]  /*c740*/  MUFU.EX2 R123, R123 ;  /* 0x0000007b007b7308 */ /* 0x000fe20000000800 */
[----:B------:R-:W-:Y:S02]  /*c750*/  FADD.FTZ R174, R193, R174 ;  /* 0x000000aec1ae7221 */ /* 0x000fe40000010000 */
[-C--:B---3--:R-:W-:Y:S01]  /*c760*/  HMMA.16816.F32 R36, R76, R92.reuse, R36 ;  /* 0x0000005c4c24723c */ /* 0x088fe20000001824 */
[----:B------:R-:W-:Y:S03]  /*c770*/  IMAD.MOV.U32 R167, RZ, RZ, R3 ;  /* 0x000000ffffa77224 */ /* 0x000fe600078e0003 */
[----:B------:R-:W-:Y:S03]  /*c780*/  FADD.FTZ R174, R196, R174 ;  /* 0x000000aec4ae7221 */ /* 0x000fe60000010000 */
[----:B------:R-:W-:Y:S01]  /*c790*/  MUFU.EX2 R132, R132 ;  /* 0x0000008400847308 */ /* 0x000fe20000000800 */
[C---:B------:R-:W-:Y:S01]  /*c7a0*/  HMMA.16816.F32 R40, R80.reuse, R92, R40 ;  /* 0x0000005c5028723c */ /* 0x040fe20000001828 */
[----:B--2---:R-:W-:Y:S03]  /*c7b0*/  FADD.FTZ R174, R116, R174 ;  /* 0x000000ae74ae7221 */ /* 0x004fe60000010000 */
[----:B----4-:R-:W-:Y:S02]  /*c7c0*/  FADD.FTZ R105, R122, R105 ;  /* 0x000000697a697221 */ /* 0x010fe40000010000 */
[----:B------:R-:W-:Y:S02]  /*c7d0*/  FADD.FTZ R174, R117, R174 ;  /* 0x000000ae75ae7221 */ /* 0x000fe40000010000 */
[-C--:B------:R-:W-:Y:S01]  /*c7e0*/  HMMA.16816.F32 R44, R80, R94.reuse, R44 ;  /* 0x0000005e502c723c */ /* 0x080fe2000000182c */
[----:B------:R-:W-:Y:S01]  /*c7f0*/  FFMA.FTZ R92, R149, c[0x0][0x2d0], -R192 ;  /* 0x0000b400955c7a23 */ /* 0x000fe200000108c0 */
[----:B------:R-:W-:Y:S02]  /*c800*/  MUFU.EX2 R133, R133 ;  /* 0x0000008500857308 */ /* 0x000fe40000000800 */
[----:B------:R-:W-:Y:S04]  /*c810*/  FADD.FTZ R174, R120, R174 ;  /* 0x000000ae78ae7221 */ /* 0x000fe80000010000 */
[C---:B------:R-:W-:Y:S01]  /*c820*/  HMMA.16816.F32 R48, R76.reuse, R94, R48 ;  /* 0x0000005e4c30723c */ /* 0x040fe20000001830 */
[----:B------:R-:W-:Y:S03]  /*c830*/  FADD.FTZ R174, R121, R174 ;  /* 0x000000ae79ae7221 */ /* 0x000fe60000010000 */
[----:B------:R2:W3:Y:S04]  /*c840*/  MUFU.EX2 R100, R92 ;  /* 0x0000005c00647308 */ /* 0x0004e80000000800 */
[-C--:B-1----:R-:W-:Y:S06]  /*c850*/  HMMA.16816.F32 R52, R76, R84.reuse, R52 ;  /* 0x000000544c34723c */ /* 0x082fec0000001834 */
[----:B------:R-:W-:Y:S02]  /*c860*/  MUFU.EX2 R252, R252 ;  /* 0x000000fc00fc7308 */ /* 0x000fe40000000800 */
[C---:B------:R-:W-:Y:S07]  /*c870*/  HMMA.16816.F32 R56, R80.reuse, R84, R56 ;  /* 0x000000545038723c */ /* 0x040fee0000001838 */
[--C-:B------:R-:W-:Y:S01]  /*c880*/  FFMA.FTZ R84, R155, c[0x0][0x2d0], -R192.reuse ;  /* 0x0000b4009b547a23 */ /* 0x100fe200000108c0 */
[-C--:B------:R-:W-:Y:S01]  /*c890*/  HMMA.16816.F32 R60, R80, R86.reuse, R60 ;  /* 0x00000056503c723c */ /* 0x080fe2000000183c */
[----:B------:R-:W-:Y:S03]  /*c8a0*/  MUFU.EX2 R251, R251 ;  /* 0x000000fb00fb7308 */ /* 0x000fe60000000800 */
[----:B--2---:R-:W-:Y:S02]  /*c8b0*/  FFMA.FTZ R92, R148, c[0x0][0x2d0], -R192 ;  /* 0x0000b400945c7a23 */ /* 0x004fe400000108c0 */
[----:B------:R-:W-:Y:S01]  /*c8c0*/  LDSM.16.MT88.4 R148, [R225+0x2900] ;  /* 0x00290000e194783b */ /* 0x000fe20000004200 */
[--C-:B------:R-:W-:Y:S01]  /*c8d0*/  FFMA.FTZ R80, R154, c[0x0][0x2d0], -R199.reuse ;  /* 0x0000b4009a507a23 */ /* 0x100fe200000108c7 */
[----:B------:R-:W-:Y:S01]  /*c8e0*/  HMMA.16816.F32 R64, R76, R86, R64 ;  /* 0x000000564c40723c */ /* 0x000fe20000001840 */
[----:B---3--:R-:W-:Y:S02]  /*c8f0*/  F2FP.PACK_AB R81, R100, R135 ;  /* 0x000000876451723e */ /* 0x008fe400000000ff */
[----:B------:R1:W-:Y:S01]  /*c900*/  MUFU.EX2 R112, R80 ;  /* 0x0000005000707308 */ /* 0x0003e20000000800 */
[----:B------:R-:W-:Y:S01]  /*c910*/  F2FP.PACK_AB R82, R133, R132 ;  /* 0x000000848552723e */ /* 0x000fe200000000ff */
[----:B------:R-:W-:Y:S02]  /*c920*/  FFMA.FTZ R199, R183, c[0x0][0x2d0], -R199 ;  /* 0x0000b400b7c77a23 */ /* 0x000fe400000108c7 */
[----:B------:R-:W-:Y:S01]  /*c930*/  F2FP.PACK_AB R76, R111, R106 ;  /* 0x0000006a6f4c723e */ /* 0x000fe200000000ff */
[----:B------:R-:W-:Y:S01]  /*c940*/  FADD.FTZ R106, R106, R172 ;  /* 0x000000ac6a6a7221 */ /* 0x000fe20000010000 */
[----:B------:R-:W-:Y:S03]  /*c950*/  F2FP.PACK_AB R77, R117, R116 ;  /* 0x00000074754d723e */ /* 0x000fe600000000ff */
[----:B------:R-:W-:Y:S01]  /*c960*/  F2FP.PACK_AB R78, R119, R118 ;  /* 0x00000076774e723e */ /* 0x000fe200000000ff */
[----:B------:R2:W-:Y:S01]  /*c970*/  MUFU.EX2 R115, R84 ;  /* 0x0000005400737308 */ /* 0x0005e20000000800 */
[----:B------:R-:W-:Y:S01]  /*c980*/  F2FP.PACK_AB R79, R121, R120 ;  /* 0x00000078794f723e */ /* 0x000fe200000000ff */
[----:B------:R-:W-:Y:S02]  /*c990*/  FADD.FTZ R111, R111, R106 ;  /* 0x0000006a6f6f7221 */ /* 0x000fe40000010000 */
[----:B------:R-:W-:Y:S02]  /*c9a0*/  FADD.FTZ R135, R135, R108 ;  /* 0x0000006c87877221 */ /* 0x000fe40000010000 */
[----:B------:R-:W-:Y:S02]  /*c9b0*/  FADD.FTZ R111, R118, R111 ;  /* 0x0000006f766f7221 */ /* 0x000fe40000010000 */
[-C--:B-----5:R-:W-:Y:S02]  /*c9c0*/  HMMA.16816.F32 R4, R76, R88.reuse, R4 ;  /* 0x000000584c04723c */ /* 0x0a0fe40000001804 */
[----:B------:R-:W3:Y:S01]  /*c9d0*/  MUFU.EX2 R103, R92 ;  /* 0x0000005c00677308 */ /* 0x000ee20000000800 */
[----:B------:R-:W-:Y:S02]  /*c9e0*/  FADD.FTZ R119, R119, R111 ;  /* 0x0000006f77777221 */ /* 0x000fe40000010000 */
[--C-:B-1----:R-:W-:Y:S02]  /*c9f0*/  FFMA.FTZ R80, R153, c[0x0][0x2d0], -R198.reuse ;  /* 0x0000b40099507a23 */ /* 0x102fe400000108c6 */
[----:B------:R-:W-:Y:S05]  /*ca00*/  FADD.FTZ R119, R134, R119 ;  /* 0x0000007786777221 */ /* 0x000fea0000010000 */
[----:B------:R1:W-:Y:S01]  /*ca10*/  MUFU.EX2 R101, R80 ;  /* 0x0000005000657308 */ /* 0x0003e20000000800 */
[----:B--2---:R-:W2:Y:S09]  /*ca20*/  LDSM.16.MT88.4 R84, [R220+0x1100] ;  /* 0x00110000dc54783b */ /* 0x004eb20000004200 */
[----:B------:R-:W-:Y:S01]  /*ca30*/  MUFU.EX2 R250, R250 ;  /* 0x000000fa00fa7308 */ /* 0x000fe20000000800 */
[----:B---3--:R-:W-:Y:S01]  /*ca40*/  F2FP.PACK_AB R83, R115, R103 ;  /* 0x000000677353723e */ /* 0x008fe200000000ff */
[--C-:B------:R-:W-:Y:S02]  /*ca50*/  FFMA.FTZ R92, R152, c[0x0][0x2d0], -R198.reuse ;  /* 0x0000b400985c7a23 */ /* 0x100fe400000108c6 */
[----:B------:R-:W-:Y:S06]  /*ca60*/  FFMA.FTZ R198, R177, c[0x0][0x2d0], -R198 ;  /* 0x0000b400b1c67a23 */ /* 0x000fec00000108c6 */
[----:B------:R3:W-:Y:S01]  /*ca70*/  MUFU.EX2 R113, R92 ;  /* 0x0000005c00717308 */ /* 0x0007e20000000800 */
[C---:B-1----:R-:W-:Y:S01]  /*ca80*/  F2FP.PACK_AB R80, R123.reuse, R122 ;  /* 0x0000007a7b50723e */ /* 0x042fe200000000ff */
[----:B------:R-:W-:Y:S04]  /*ca90*/  FADD.FTZ R123, R123, R105 ;  /* 0x000000697b7b7221 */ /* 0x000fe80000010000 */
[----:B------:R-:W-:Y:S04]  /*caa0*/  FADD.FTZ R123, R132, R123 ;  /* 0x0000007b847b7221 */ /* 0x000fe80000010000 */
[----:B------:R-:W-:Y:S01]  /*cab0*/  MUFU.EX2 R249, R249 ;  /* 0x000000f900f97308 */ /* 0x000fe20000000800 */
[C---:B------:R-:W-:Y:S01]  /*cac0*/  HMMA.16816.F32 R8, R80.reuse, R88, R8 ;  /* 0x000000585008723c */ /* 0x040fe20000001808 */
[----:B------:R-:W-:Y:S07]  /*cad0*/  FADD.FTZ R123, R133, R123 ;  /* 0x0000007b857b7221 */ /* 0x000fee0000010000 */
[-C--:B------:R-:W-:Y:S01]  /*cae0*/  HMMA.16816.F32 R12, R80, R90.reuse, R12 ;  /* 0x0000005a500c723c */ /* 0x080fe2000000180c */
[----:B------:R-:W-:Y:S01]  /*caf0*/  MUFU.EX2 R248, R248 ;  /* 0x000000f800f87308 */ /* 0x000fe20000000800 */
[----:B---3--:R-:W1:Y:S06]  /*cb00*/  LDSM.16.MT88.4 R92, [R219+0x1100] ;  /* 0x00110000db5c783b */ /* 0x008e6c0000004200 */
[C---:B------:R-:W-:Y:S03]  /*cb10*/  HMMA.16816.F32 R16, R76.reuse, R90, R16 ;  /* 0x0000005a4c10723c */ /* 0x040fe60000001810 */
[----:B------:R-:W-:Y:S01]  /*cb20*/  MUFU.EX2 R247, R247 ;  /* 0x000000f700f77308 */ /* 0x000fe20000000800 */
[----:B------:R-:W3:Y:S04]  /*cb30*/  LDSM.16.MT88.4 R88, [R218+0x1100] ;  /* 0x00110000da58783b */ /* 0x000ee80000004200 */
[-C--:B--2---:R-:W-:Y:S05]  /*cb40*/  HMMA.16816.F32 R20, R76, R84.reuse, R20 ;  /* 0x000000544c14723c */ /* 0x084fea0000001814 */
[----:B------:R-:W-:Y:S03]  /*cb50*/  MUFU.EX2 R246, R246 ;  /* 0x000000f600f67308 */ /* 0x000fe60000000800 */
[C---:B------:R-:W-:Y:S07]  /*cb60*/  HMMA.16816.F32 R24, R80.reuse, R84, R24 ;  /* 0x000000545018723c */ /* 0x040fee0000001818 */
[--C-:B------:R-:W-:Y:S01]  /*cb70*/  FFMA.FTZ R84, R159, c[0x0][0x2d0], -R195.reuse ;  /* 0x0000b4009f547a23 */ /* 0x100fe200000108c3 */
[-C--:B------:R-:W-:Y:S01]  /*cb80*/  HMMA.16816.F32 R28, R80, R86.reuse, R28 ;  /* 0x00000056501c723c */ /* 0x080fe2000000181c */
[----:B------:R-:W-:Y:S07]  /*cb90*/  MUFU.EX2 R209, R209 ;  /* 0x000000d100d17308 */ /* 0x000fee0000000800 */
[C---:B------:R-:W-:Y:S03]  /*cba0*/  HMMA.16816.F32 R32, R76.reuse, R86, R32 ;  /* 0x000000564c20723c */ /* 0x040fe60000001820 */
[----:B------:R2:W-:Y:S05]  /*cbb0*/  MUFU.EX2 R102, R84 ;  /* 0x0000005400667308 */ /* 0x0005ea0000000800 */
[-C--:B-1----:R-:W-:Y:S05]  /*cbc0*/  HMMA.16816.F32 R36, R76, R92.reuse, R36 ;  /* 0x0000005c4c24723c */ /* 0x082fea0000001824 */
[----:B------:R-:W-:Y:S03]  /*cbd0*/  MUFU.EX2 R206, R206 ;  /* 0x000000ce00ce7308 */ /* 0x000fe60000000800 */
[C---:B------:R-:W-:Y:S07]  /*cbe0*/  HMMA.16816.F32 R40, R80.reuse, R92, R40 ;  /* 0x0000005c5028723c */ /* 0x040fee0000001828 */
[--C-:B------:R-:W-:Y:S01]  /*cbf0*/  FFMA.FTZ R92, R162, c[0x0][0x2d0], -R192.reuse ;  /* 0x0000b400a25c7a23 */ /* 0x100fe200000108c0 */
[-C--:B------:R-:W-:Y:S01]  /*cc00*/  HMMA.16816.F32 R44, R80, R94.reuse, R44 ;  /* 0x0000005e502c723c */ /* 0x080fe2000000182c */
[----:B------:R-:W-:Y:S03]  /*cc10*/  MUFU.EX2 R203, R203 ;  /* 0x000000cb00cb7308 */ /* 0x000fe60000000800 */
[--C-:B--2---:R-:W-:Y:S04]  /*cc20*/  FFMA.FTZ R84, R158, c[0x0][0x2d0], -R195.reuse ;  /* 0x0000b4009e547a23 */ /* 0x104fe800000108c3 */
[C---:B------:R-:W-:Y:S03]  /*cc30*/  HMMA.16816.F32 R48, R76.reuse, R94, R48 ;  /* 0x0000005e4c30723c */ /* 0x040fe60000001830 */
[----:B------:R1:W2:Y:S05]  /*cc40*/  MUFU.EX2 R114, R84 ;  /* 0x0000005400727308 */ /* 0x0002aa0000000800 */
[-C--:B---3--:R-:W-:Y:S05]  /*cc50*/  HMMA.16816.F32 R52, R76, R88.reuse, R52 ;  /* 0x000000584c34723c */ /* 0x088fea0000001834 */
[----:B------:R3:W-:Y:S03]  /*cc60*/  MUFU.EX2 R126, R92 ;  /* 0x0000005c007e7308 */ /* 0x0007e60000000800 */
[C---:B------:R-:W-:Y:S07]  /*cc70*/  HMMA.16816.F32 R56, R80.reuse, R88, R56 ;  /* 0x000000585038723c */ /* 0x040fee0000001838 */
[--C-:B------:R-:W-:Y:S01]  /*cc80*/  FFMA.FTZ R88, R160, c[0x0][0x2d0], -R192.reuse ;  /* 0x0000b400a0587a23 */ /* 0x100fe200000108c0 */
[-C--:B------:R-:W-:Y:S01]  /*cc90*/  HMMA.16816.F32 R60, R80, R90.reuse, R60 ;  /* 0x0000005a503c723c */ /* 0x080fe2000000183c */
[----:B------:R-:W-:Y:S03]  /*cca0*/  MUFU.EX2 R202, R202 ;  /* 0x000000ca00ca7308 */ /* 0x000fe60000000800 */
[--C-:B-1----:R-:W-:Y:S03]  /*ccb0*/  FFMA.FTZ R84, R157, c[0x0][0x2d0], -R195.reuse ;  /* 0x0000b4009d547a23 */ /* 0x102fe600000108c3 */
[----:B--2---:R-:W-:Y:S01]  /*ccc0*/  F2FP.PACK_AB R80, R114, R102 ;  /* 0x000000667250723e */ /* 0x004fe200000000ff */
[----:B------:R-:W-:Y:S03]  /*ccd0*/  HMMA.16816.F32 R64, R76, R90, R64 ;  /* 0x0000005a4c40723c */ /* 0x000fe60000001840 */
[----:B------:R1:W-:Y:S01]  /*cce0*/  MUFU.EX2 R124, R84 ;  /* 0x00000054007c7308 */ /* 0x0003e20000000800 */
[----:B---3--:R-:W-:Y:S03]  /*ccf0*/  FFMA.FTZ R92, R161, c[0x0][0x2d0], -R192 ;  /* 0x0000b400a15c7a23 */ /* 0x008fe600000108c0 */
[----:B------:R-:W-:Y:S02]  /*cd00*/  F2FP.PACK_AB R76, R112, R134 ;  /* 0x00000086704c723e */ /* 0x000fe400000000ff */
[----:B------:R-:W-:Y:S03]  /*cd10*/  F2FP.PACK_AB R77, R113, R101 ;  /* 0x00000065714d723e */ /* 0x000fe600000000ff */
[----:B------:R-:W-:Y:S01]  /*cd20*/  F2FP.PACK_AB R78, R251, R252 ;  /* 0x000000fcfb4e723e */ /* 0x000fe200000000ff */
[----:B------:R2:W3:Y:S01]  /*cd30*/  MUFU.EX2 R129, R88 ;  /* 0x0000005800817308 */ /* 0x0004e20000000800 */
[----:B------:R-:W-:Y:S09]  /*cd40*/  F2FP.PACK_AB R79, R249, R250 ;  /* 0x000000faf94f723e */ /* 0x000ff200000000ff */
[----:B------:R-:W4:Y:S01]  /*cd50*/  MUFU.EX2 R128, R92 ;  /* 0x0000005c00807308 */ /* 0x000f220000000800 */
[--C-:B-1----:R-:W-:Y:S09]  /*cd60*/  FFMA.FTZ R84, R156, c[0x0][0x2d0], -R195.reuse ;  /* 0x0000b4009c547a23 */ /* 0x102ff200000108c3 */
[----:B------:R1:W5:Y:S01]  /*cd70*/  MUFU.EX2 R127, R84 ;  /* 0x00000054007f7308 */ /* 0x0003620000000800 */
[----:B--2---:R-:W-:Y:S01]  /*cd80*/  LDSM.16.MT88.4 R88, [R220+0x1900] ;  /* 0x00190000dc58783b */ /* 0x004fe20000004200 */
[----:B---3--:R-:W-:Y:S08]  /*cd90*/  MOV R183, R129 ;  /* 0x0000008100b77202 */ /* 0x008ff00000000f00 */
[----:B------:R-:W-:Y:S01]  /*cda0*/  MUFU.EX2 R201, R201 ;  /* 0x000000c900c97308 */ /* 0x000fe20000000800 */
[----:B----4-:R-:W-:Y:S01]  /*cdb0*/  F2FP.PACK_AB R83, R129, R128 ;  /* 0x000000808153723e */ /* 0x010fe200000000ff */
[----:B------:R-:W-:Y:S01]  /*cdc0*/  LDSM.16.MT88.4 R92, [R219+0x1900] ;  /* 0x00190000db5c783b */ /* 0x000fe20000004200 */
[----:B------:R-:W-:Y:S07]  /*cdd0*/  IMAD.MOV.U32 R177, RZ, RZ, R128 ;  /* 0x000000ffffb17224 */ /* 0x000fee00078e0080 */
[----:B------:R-:W-:Y:S01]  /*cde0*/  MUFU.EX2 R244, R244 ;  /* 0x000000f400f47308 */ /* 0x000fe20000000800 */
[--C-:B-1----:R-:W-:Y:S01]  /*cdf0*/  FFMA.FTZ R84, R163, c[0x0][0x2d0], -R192.reuse ;  /* 0x0000b400a3547a23 */ /* 0x102fe200000108c0 */
[----:B-----5:R-:W-:Y:S08]  /*ce00*/  F2FP.PACK_AB R82, R127, R124 ;  /* 0x0000007c7f52723e */ /* 0x020ff000000000ff */
[----:B------:R1:W2:Y:S10]  /*ce10*/  MUFU.EX2 R125, R84 ;  /* 0x00000054007d7308 */ /* 0x0002b40000000800 */
[----:B------:R-:W-:Y:S10]  /*ce20*/  MUFU.EX2 R210, R210 ;  /* 0x000000d200d27308 */ /* 0x000ff40000000800 */
[----:B------:R-:W-:Y:S01]  /*ce30*/  MUFU.EX2 R207, R207 ;  /* 0x000000cf00cf7308 */ /* 0x000fe20000000800 */
[----:B-1----:R-:W1:Y:S01]  /*ce40*/  LDSM.16.MT88.4 R84, [R225+0x1900] ;  /* 0x00190000e154783b */ /* 0x002e620000004200 */
[----:B--2---:R-:W-:Y:S08]  /*ce50*/  F2FP.PACK_AB R81, R126, R125 ;  /* 0x0000007d7e51723e */ /* 0x004ff000000000ff */
[----:B------:R-:W-:Y:S10]  /*ce60*/  MUFU.EX2 R204, R204 ;  /* 0x000000cc00cc7308 */ /* 0x000ff40000000800 */
[----:B------:R-:W-:Y:S10]  /*ce70*/  MUFU.EX2 R245, R245 ;  /* 0x000000f500f57308 */ /* 0x000ff40000000800 */
[----:B------:R-:W-:Y:S10]  /*ce80*/  MUFU.EX2 R211, R211 ;  /* 0x000000d300d37308 */ /* 0x000ff40000000800 */
[----:B------:R-:W-:Y:S01]  /*ce90*/  MUFU.EX2 R208, R208 ;  /* 0x000000d000d07308 */ /* 0x000fe20000000800 */
[-C--:B-1----:R-:W-:Y:S09]  /*cea0*/  HMMA.16816.F32 R4, R76, R84.reuse, R4 ;  /* 0x000000544c04723c */ /* 0x082ff20000001804 */
[----:B------:R-:W-:Y:S01]  /*ceb0*/  MUFU.EX2 R205, R205 ;  /* 0x000000cd00cd7308 */ /* 0x000fe20000000800 */
[C---:B------:R-:W-:Y:S08]  /*cec0*/  HMMA.16816.F32 R8, R80.reuse, R84, R8 ;  /* 0x000000545008723c */ /* 0x040ff00000001808 */
[-C--:B------:R-:W-:Y:S01]  /*ced0*/  HMMA.16816.F32 R12, R80, R86.reuse, R12 ;  /* 0x00000056500c723c */ /* 0x080fe2000000180c */
[----:B------:R-:W-:Y:S07]  /*cee0*/  MUFU.EX2 R200, R200 ;  /* 0x000000c800c87308 */ /* 0x000fee0000000800 */
[C---:B------:R-:W-:Y:S01]  /*cef0*/  HMMA.16816.F32 R16, R76.reuse, R86, R16 ;  /* 0x000000564c10723c */ /* 0x040fe20000001810 */
[----:B------:R-:W1:Y:S02]  /*cf00*/  LDSM.16.MT88.4 R84, [R218+0x1900] ;  /* 0x00190000da54783b */ /* 0x000e640000004200 */
[----:B------:R-:W2:Y:S05]  /*cf10*/  MUFU.EX2 R197, R197 ;  /* 0x000000c500c57308 */ /* 0x000eaa0000000800 */
[-C--:B------:R-:W-:Y:S05]  /*cf20*/  HMMA.16816.F32 R20, R76, R88.reuse, R20 ;  /* 0x000000584c14723c */ /* 0x080fea0000001814 */
[----:B------:R-:W-:Y:S03]  /*cf30*/  MUFU.EX2 R194, R194 ;  /* 0x000000c200c27308 */ /* 0x000fe60000000800 */
[C---:B------:R-:W-:Y:S07]  /*cf40*/  HMMA.16816.F32 R24, R80.reuse, R88, R24 ;  /* 0x000000585018723c */ /* 0x040fee0000001818 */
[----:B------:R-:W3:Y:S01]  /*cf50*/  MUFU.EX2 R189, R189 ;  /* 0x000000bd00bd7308 */ /* 0x000ee20000000800 */
[-C--:B------:R-:W-:Y:S01]  /*cf60*/  HMMA.16816.F32 R28, R80, R90.reuse, R28 ;  /* 0x0000005a501c723c */ /* 0x080fe2000000181c */
[----:B--2---:R-:W-:Y:S07]  /*cf70*/  F2FP.PACK_AB R128, R197, R200 ;  /* 0x000000c8c580723e */ /* 0x004fee00000000ff */
[C---:B------:R-:W-:Y:S01]  /*cf80*/  HMMA.16816.F32 R32, R76.reuse, R90, R32 ;  /* 0x0000005a4c20723c */ /* 0x040fe20000001820 */
[----:B------:R-:W2:Y:S01]  /*cf90*/  LDSM.16.MT88.4 R88, [R225+0x2100] ;  /* 0x00210000e158783b */ /* 0x000ea20000004200 */
[----:B------:R-:W-:Y:S06]  /*cfa0*/  MUFU.EX2 R186, R186 ;  /* 0x000000ba00ba7308 */ /* 0x000fec0000000800 */
[-C--:B------:R-:W-:Y:S04]  /*cfb0*/  HMMA.16816.F32 R36, R76, R92.reuse, R36 ;  /* 0x0000005c4c24723c */ /* 0x080fe80000001824 */
[----:B------:R-:W4:Y:S01]  /*cfc0*/  MUFU.EX2 R199, R199 ;  /* 0x000000c700c77308 */ /* 0x000f220000000800 */
[----:B---3--:R-:W-:Y:S03]  /*cfd0*/  F2FP.PACK_AB R129, R189, R194 ;  /* 0x000000c2bd81723e */ /* 0x008fe600000000ff */
[C---:B------:R-:W-:Y:S06]  /*cfe0*/  HMMA.16816.F32 R40, R80.reuse, R92, R40 ;  /* 0x0000005c5028723c */ /* 0x040fec0000001828 */
[----:B------:R-:W-:Y:S02]  /*cff0*/  MUFU.EX2 R180, R180 ;  /* 0x000000b400b47308 */ /* 0x000fe40000000800 */
[-C--:B------:R-:W-:Y:S08]  /*d000*/  HMMA.16816.F32 R44, R80, R94.reuse, R44 ;  /* 0x0000005e502c723c */ /* 0x080ff0000000182c */
[C---:B------:R-:W-:Y:S01]  /*d010*/  HMMA.16816.F32 R48, R76.reuse, R94, R48 ;  /* 0x0000005e4c30723c */ /* 0x040fe20000001830 */
[----:B------:R-:W-:Y:S01]  /*d020*/  LDSM.16.MT88.4 R92, [R219+0x2100] ;  /* 0x00210000db5c783b */ /* 0x000fe20000004200 */
[----:B------:R-:W3:Y:S02]  /*d030*/  MUFU.EX2 R198, R198 ;  /* 0x000000c600c67308 */ /* 0x000ee40000000800 */
[----:B----4-:R-:W-:Y:S04]  /*d040*/  F2FP.PACK_AB R130, R199, R186 ;  /* 0x000000bac782723e */ /* 0x010fe800000000ff */
[-C--:B-1----:R-:W-:Y:S08]  /*d050*/  HMMA.16816.F32 R52, R76, R84.reuse, R52 ;  /* 0x000000544c34723c */ /* 0x082ff00000001834 */
[C---:B------:R-:W-:Y:S08]  /*d060*/  HMMA.16816.F32 R56, R80.reuse, R84, R56 ;  /* 0x000000545038723c */ /* 0x040ff00000001838 */
[-C--:B------:R-:W-:Y:S01]  /*d070*/  HMMA.16816.F32 R60, R80, R86.reuse, R60 ;  /* 0x00000056503c723c */ /* 0x080fe2000000183c */
[----:B---3--:R-:W-:Y:S06]  /*d080*/  F2FP.PACK_AB R131, R198, R180 ;  /* 0x000000b4c683723e */ /* 0x008fec00000000ff */
[----:B------:R-:W-:Y:S01]  /*d090*/  F2FP.PACK_AB R80, R210, R244 ;  /* 0x000000f4d250723e */ /* 0x000fe200000000ff */
[----:B------:R-:W-:Y:S01]  /*d0a0*/  HMMA.16816.F32 R64, R76, R86, R64 ;  /* 0x000000564c40723c */ /* 0x000fe20000001840 */
[----:B------:R-:W1:Y:S03]  /*d0b0*/  LDSM.16.MT88.4 R84, [R220+0x2100] ;  /* 0x00210000dc54783b */ /* 0x000e660000004200 */
[----:B------:R-:W-:Y:S02]  /*d0c0*/  F2FP.PACK_AB R82, R204, R207 ;  /* 0x000000cfcc52723e */ /* 0x000fe400000000ff */
[----:B------:R-:W-:Y:S02]  /*d0d0*/  F2FP.PACK_AB R81, R211, R245 ;  /* 0x000000f5d351723e */ /* 0x000fe400000000ff */
[----:B------:R-:W-:Y:S04]  /*d0e0*/  F2FP.PACK_AB R76, R247, R248 ;  /* 0x000000f8f74c723e */ /* 0x000fe800000000ff */
[----:B------:R-:W-:Y:S02]  /*d0f0*/  F2FP.PACK_AB R77, R209, R246 ;  /* 0x000000f6d14d723e */ /* 0x000fe400000000ff */
[----:B------:R-:W-:Y:S02]  /*d100*/  F2FP.PACK_AB R78, R203, R206 ;  /* 0x000000cecb4e723e */ /* 0x000fe400000000ff */
[----:B------:R-:W-:Y:S02]  /*d110*/  F2FP.PACK_AB R79, R201, R202 ;  /* 0x000000cac94f723e */ /* 0x000fe400000000ff */
[----:B------:R-:W-:Y:S05]  /*d120*/  F2FP.PACK_AB R83, R205, R208 ;  /* 0x000000d0cd53723e */ /* 0x000fea00000000ff */
[-C--:B--2---:R-:W-:Y:S08]  /*d130*/  HMMA.16816.F32 R4, R76, R88.reuse, R4 ;  /* 0x000000584c04723c */ /* 0x084ff00000001804 */
[C---:B------:R-:W-:Y:S08]  /*d140*/  HMMA.16816.F32 R8, R80.reuse, R88, R8 ;  /* 0x000000585008723c */ /* 0x040ff00000001808 */
[-C--:B------:R-:W-:Y:S08]  /*d150*/  HMMA.16816.F32 R12, R80, R90.reuse, R12 ;  /* 0x0000005a500c723c */ /* 0x080ff0000000180c */
[C---:B------:R-:W-:Y:S01]  /*d160*/  HMMA.16816.F32 R16, R76.reuse, R90, R16 ;  /* 0x0000005a4c10723c */ /* 0x040fe20000001810 */
[----:B------:R-:W2:Y:S07]  /*d170*/  LDSM.16.MT88.4 R88, [R218+0x2100] ;  /* 0x00210000da58783b */ /* 0x000eae0000004200 */
[-C--:B-1----:R-:W-:Y:S08]  /*d180*/  HMMA.16816.F32 R20, R76, R84.reuse, R20 ;  /* 0x000000544c14723c */ /* 0x082ff00000001814 */
[C---:B------:R-:W-:Y:S07]  /*d190*/  HMMA.16816.F32 R24, R80.reuse, R84, R24 ;  /* 0x000000545018723c */ /* 0x040fee0000001818 */
[--C-:B------:R-:W-:Y:S01]  /*d1a0*/  FFMA.FTZ R84, R185, c[0x0][0x2d0], -R195.reuse ;  /* 0x0000b400b9547a23 */ /* 0x100fe200000108c3 */
[-C--:B------:R-:W-:Y:S01]  /*d1b0*/  HMMA.16816.F32 R28, R80, R86.reuse, R28 ;  /* 0x00000056501c723c */ /* 0x080fe2000000181c */
[----:B------:R-:W-:Y:S03]  /*d1c0*/  MOV R185, R127 ;  /* 0x0000007f00b97202 */ /* 0x000fe60000000f00 */
[--C-:B------:R-:W-:Y:S01]  /*d1d0*/  FFMA.FTZ R85, R181, c[0x0][0x2d0], -R195.reuse ;  /* 0x0000b400b5557a23 */ /* 0x100fe200000108c3 */
[----:B------:R-:W-:Y:S01]  /*d1e0*/  MUFU.EX2 R84, R84 ;  /* 0x0000005400547308 */ /* 0x000fe20000000800 */
[----:B------:R-:W-:Y:S02]  /*d1f0*/  MOV R181, R126 ;  /* 0x0000007e00b57202 */ /* 0x000fe40000000f00 */
[C---:B------:R-:W-:Y:S07]  /*d200*/  HMMA.16816.F32 R32, R76.reuse, R86, R32 ;  /* 0x000000564c20723c */ /* 0x040fee0000001820 */
[--C-:B------:R-:W-:Y:S01]  /*d210*/  FFMA.FTZ R87, R191, c[0x0][0x2d0], -R192.reuse ;  /* 0x0000b400bf577a23 */ /* 0x100fe200000108c0 */
[-C--:B------:R-:W-:Y:S01]  /*d220*/  HMMA.16816.F32 R36, R76, R92.reuse, R36 ;  /* 0x0000005c4c24723c */ /* 0x080fe20000001824 */
[----:B------:R-:W-:Y:S01]  /*d230*/  MOV R191, R115 ;  /* 0x0000007300bf7202 */ /* 0x000fe20000000f00 */
[----:B------:R-:W1:Y:S02]  /*d240*/  MUFU.EX2 R85, R85 ;  /* 0x0000005500557308 */ /* 0x000e640000000800 */
[--C-:B------:R-:W-:Y:S02]  /*d250*/  FFMA.FTZ R86, R179, c[0x0][0x2d0], -R195.reuse ;  /* 0x0000b400b3567a23 */ /* 0x100fe400000108c3 */
[----:B------:R-:W-:Y:S01]  /*d260*/  FFMA.FTZ R195, R176, c[0x0][0x2d0], -R195 ;  /* 0x0000b400b0c37a23 */ /* 0x000fe200000108c3 */
[----:B------:R-:W-:Y:S01]  /*d270*/  MOV R176, R124 ;  /* 0x0000007c00b07202 */ /* 0x000fe20000000f00 */
[C---:B------:R-:W-:Y:S01]  /*d280*/  HMMA.16816.F32 R40, R80.reuse, R92, R40 ;  /* 0x0000005c5028723c */ /* 0x040fe20000001828 */
[----:B------:R-:W-:Y:S03]  /*d290*/  IMAD.MOV.U32 R179, RZ, RZ, R125 ;  /* 0x000000ffffb37224 */ /* 0x000fe600078e007d */
[----:B------:R-:W-:Y:S03]  /*d2a0*/  MUFU.EX2 R86, R86 ;  /* 0x0000005600567308 */ /* 0x000fe60000000800 */
[--C-:B------:R-:W-:Y:S01]  /*d2b0*/  FFMA.FTZ R92, R187, c[0x0][0x2d0], -R192.reuse ;  /* 0x0000b400bb5c7a23 */ /* 0x100fe200000108c0 */
[-C--:B------:R-:W-:Y:S01]  /*d2c0*/  HMMA.16816.F32 R44, R80, R94.reuse, R44 ;  /* 0x0000005e502c723c */ /* 0x080fe2000000182c */
[----:B------:R-:W-:Y:S03]  /*d2d0*/  MOV R187, R112 ;  /* 0x0000007000bb7202 */ /* 0x000fe60000000f00 */
[--C-:B------:R-:W-:Y:S02]  /*d2e0*/  FFMA.FTZ R93, R184, c[0x0][0x2d0], -R192.reuse ;  /* 0x0000b400b85d7a23 */ /* 0x100fe400000108c0 */
[----:B------:R-:W-:Y:S01]  /*d2f0*/  IMAD.MOV.U32 R184, RZ, RZ, R103 ;  /* 0x000000ffffb87224 */ /* 0x000fe200078e0067 */
[----:B------:R-:W3:Y:S01]  /*d300*/  MUFU.EX2 R195, R195 ;  /* 0x000000c300c37308 */ /* 0x000ee20000000800 */
[C---:B------:R-:W-:Y:S01]  /*d310*/  HMMA.16816.F32 R48, R76.reuse, R94, R48 ;  /* 0x0000005e4c30723c */ /* 0x040fe20000001830 */
[----:B------:R-:W-:Y:S03]  /*d320*/  FFMA.FTZ R192, R73, c[0x0][0x2d0], -R192 ;  /* 0x0000b40049c07a23 */ /* 0x000fe600000108c0 */
[----:B------:R-:W-:Y:S01]  /*d330*/  IMAD.MOV.U32 R73, RZ, RZ, R100 ;  /* 0x000000ffff497224 */ /* 0x000fe200078e0064 */
[----:B-1----:R-:W-:Y:S01]  /*d340*/  F2FP.PACK_AB R124, R85, R84 ;  /* 0x00000054557c723e */ /* 0x002fe200000000ff */
[----:B------:R-:W-:Y:S01]  /*d350*/  FADD.FTZ R119, R187, R119 ;  /* 0x00000077bb777221 */ /* 0x000fe20000010000 */
[----:B------:R-:W-:Y:S01]  /*d360*/  MOV R94, R113 ;  /* 0x00000071005e7202 */ /* 0x000fe20000000f00 */
[-C--:B--2---:R-:W-:Y:S01]  /*d370*/  HMMA.16816.F32 R52, R76, R88.reuse, R52 ;  /* 0x000000584c34723c */ /* 0x084fe20000001834 */
[----:B------:R-:W-:Y:S01]  /*d380*/  IMAD.MOV.U32 R95, RZ, RZ, R114 ;  /* 0x000000ffff5f7224 */ /* 0x000fe200078e0072 */
[----:B------:R-:W-:Y:S01]  /*d390*/  MUFU.EX2 R87, R87 ;  /* 0x0000005700577308 */ /* 0x000fe20000000800 */
[----:B------:R-:W-:Y:S01]  /*d3a0*/  LDSM.16.MT88.4 R112, [R219+0x2900] ;  /* 0x00290000db70783b */ /* 0x000fe20000004200 */
[----:B------:R-:W-:Y:S02]  /*d3b0*/  FADD.FTZ R135, R73, R135 ;  /* 0x0000008749877221 */ /* 0x000fe40000010000 */
[----:B------:R-:W-:Y:S02]  /*d3c0*/  FADD.FTZ R119, R252, R119 ;  /* 0x00000077fc777221 */ /* 0x000fe40000010000 */
[C---:B------:R-:W-:Y:S04]  /*d3d0*/  HMMA.16816.F32 R56, R80.reuse, R88, R56 ;  /* 0x000000585038723c */ /* 0x040fe80000001838 */
[----:B------:R-:W1:Y:S01]  /*d3e0*/  MUFU.EX2 R92, R92 ;  /* 0x0000005c005c7308 */ /* 0x000e620000000800 */
[----:B------:R-:W-:Y:S02]  /*d3f0*/  FADD.FTZ R119, R251, R119 ;  /* 0x00000077fb777221 */ /* 0x000fe40000010000 */
[----:B------:R-:W-:Y:S01]  /*d400*/  MOV R89, R102 ;  /* 0x0000006600597202 */ /* 0x000fe20000000f00 */
[-C--:B------:R-:W-:Y:S01]  /*d410*/  HMMA.16816.F32 R60, R80, R90.reuse, R60 ;  /* 0x0000005a503c723c */ /* 0x080fe2000000183c */
[----:B------:R-:W-:Y:S02]  /*d420*/  MOV R88, R101 ;  /* 0x0000006500587202 */ /* 0x000fe40000000f00 */
[----:B------:R-:W2:Y:S01]  /*d430*/  LDSM.16.MT88.4 R100, [R220+0x2900] ;  /* 0x00290000dc64783b */ /* 0x000ea20000004200 */
[----:B---3--:R-:W-:Y:S01]  /*d440*/  F2FP.PACK_AB R126, R195, R86 ;  /* 0x00000056c37e723e */ /* 0x008fe200000000ff */
[----:B------:R-:W-:Y:S01]  /*d450*/  FADD.FTZ R123, R89, R123 ;  /* 0x0000007b597b7221 */ /* 0x000fe20000010000 */
[----:B------:R-:W-:Y:S01]  /*d460*/  MUFU.EX2 R93, R93 ;  /* 0x0000005d005d7308 */ /* 0x000fe20000000800 */
[----:B------:R-:W-:Y:S01]  /*d470*/  FADD.FTZ R174, R88, R174 ;  /* 0x000000ae58ae7221 */ /* 0x000fe20000010000 */
[----:B------:R-:W-:Y:S01]  /*d480*/  HMMA.16816.F32 R64, R76, R90, R64 ;  /* 0x0000005a4c40723c */ /* 0x000fe20000001840 */
[----:B------:R-:W-:Y:S03]  /*d490*/  FADD.FTZ R123, R95, R123 ;  /* 0x0000007b5f7b7221 */ /* 0x000fe60000010000 */
[----:B------:R-:W-:Y:S02]  /*d4a0*/  FADD.FTZ R248, R248, R119 ;  /* 0x00000077f8f87221 */ /* 0x000fe40000010000 */
[----:B------:R-:W-:Y:S02]  /*d4b0*/  FADD.FTZ R123, R176, R123 ;  /* 0x0000007bb07b7221 */ /* 0x000fe40000010000 */
[-C--:B------:R-:W-:Y:S01]  /*d4c0*/  HMMA.16816.F32 R160, R128, R148.reuse, R4 ;  /* 0x0000009480a0723c */ /* 0x080fe20000001804 */
[----:B------:R-:W3:Y:S01]  /*d4d0*/  MUFU.EX2 R192, R192 ;  /* 0x000000c000c07308 */ /* 0x000ee20000000800 */
[----:B------:R-:W4:Y:S02]  /*d4e0*/  LDSM.16.MT88.4 R4, [R218+0x2900] ;  /* 0x00290000da04783b */ /* 0x000f240000004200 */
[----:B-1----:R-:W-:Y:S01]  /*d4f0*/  F2FP.PACK_AB R125, R92, R87 ;  /* 0x000000575c7d723e */ /* 0x002fe200000000ff */
        /* <DEDUP_REMOVED lines=9> */
[----:B------:R-:W-:Y:S01]  /*d590*/  FADD.FTZ R174, R209, R174 ;  /* 0x000000aed1ae7221 */ /* 0x000fe20000010000 */
[----:B---3--:R-:W-:Y:S01]  /*d5a0*/  F2FP.PACK_AB R127, R192, R93 ;  /* 0x0000005dc07f723e */ /* 0x008fe200000000ff */
[----:B------:R-:W-:Y:S02]  /*d5b0*/  FADD.FTZ R210, R207, R210 ;  /* 0x000000d2cfd27221 */ /* 0x000fe40000010000 */
[----:B------:R-:W-:Y:S02]  /*d5c0*/  FADD.FTZ R174, R202, R174 ;  /* 0x000000aecaae7221 */ /* 0x000fe40000010000 */
[----:B------:R-:W-:Y:S02]  /*d5d0*/  FADD.FTZ R248, R203, R248 ;  /* 0x000000f8cbf87221 */ /* 0x000fe40000010000 */
        /* <DEDUP_REMOVED lines=9> */
[C---:B------:R-:W-:Y:S01]  /*d670*/  HMMA.16816.F32 R148, R128.reuse, R150, R16 ;  /* 0x000000968094723c */ /* 0x040fe20000001810 */
[----:B------:R-:W-:Y:S03]  /*d680*/  FADD.FTZ R8, R179, R8 ;  /* 0x00000008b3087221 */ /* 0x000fe60000010000 */
[----:B------:R-:W-:Y:S02]  /*d690*/  FADD.FTZ R248, R197, R248 ;  /* 0x000000f8c5f87221 */ /* 0x000fe40000010000 */
[----:B------:R-:W-:Y:S02]  /*d6a0*/  FADD.FTZ R8, R181, R8 ;  /* 0x00000008b5087221 */ /* 0x000fe40000010000 */
[-C--:B--2---:R-:W-:Y:S01]  /*d6b0*/  HMMA.16816.F32 R144, R128, R100.reuse, R20 ;  /* 0x000000648090723c */ /* 0x084fe20000001814 */
[----:B------:R-:W-:Y:S03]  /*d6c0*/  FADD.FTZ R174, R189, R174 ;  /* 0x000000aebdae7221 */ /* 0x000fe60000010000 */
[----:B------:R-:W-:Y:S02]  /*d6d0*/  FADD.FTZ R8, R177, R8 ;  /* 0x00000008b1087221 */ /* 0x000fe40000010000 */
[----:B------:R-:W-:Y:S02]  /*d6e0*/  FADD.FTZ R210, R85, R210 ;  /* 0x000000d255d27221 */ /* 0x000fe40000010000 */
[C---:B------:R-:W-:Y:S01]  /*d6f0*/  HMMA.16816.F32 R140, R124.reuse, R100, R24 ;  /* 0x000000647c8c723c */ /* 0x040fe20000001818 */
[----:B------:R-:W-:Y:S03]  /*d700*/  FADD.FTZ R8, R183, R8 ;  /* 0x00000008b7087221 */ /* 0x000fe60000010000 */
[----:B------:R-:W-:Y:S02]  /*d710*/  FADD.FTZ R248, R186, R248 ;  /* 0x000000f8baf87221 */ /* 0x000fe40000010000 */
[----:B------:R-:W-:Y:S02]  /*d720*/  FADD.FTZ R8, R245, R8 ;  /* 0x00000008f5087221 */ /* 0x000fe40000010000 */
        /* <DEDUP_REMOVED lines=13> */
[----:B------:R-:W-:Y:S04]  /*d800*/  FADD.FTZ R8, R92, R8 ;  /* 0x000000085c087221 */ /* 0x000fe80000010000 */
[----:B------:R-:W-:Y:S03]  /*d810*/  FADD.FTZ R8, R93, R8 ;  /* 0x000000085d087221 */ /* 0x000fe60000010000 */
[-C--:B------:R-:W-:Y:S01]  /*d820*/  HMMA.16816.F32 R132, R124, R114.reuse, R44 ;  /* 0x000000727c84723c */ /* 0x080fe2000000182c */
[----:B------:R-:W-:Y:S06]  /*d830*/  FADD.FTZ R239, R192, R8 ;  /* 0x00000008c0ef7221 */ /* 0x000fec0000010000 */
[----:B------:R-:W-:Y:S01]  /*d840*/  MOV R44, R72 ;  /* 0x00000048002c7202 */ /* 0x000fe20000000f00 */
[C---:B------:R-:W-:Y:S08]  /*d850*/  HMMA.16816.F32 R112, R128.reuse, R114, R48 ;  /* 0x000000728070723c */ /* 0x040ff00000001830 */
[-C--:B----4-:R-:W-:Y:S08]  /*d860*/  HMMA.16816.F32 R116, R128, R4.reuse, R52 ;  /* 0x000000048074723c */ /* 0x090ff00000001834 */
[C---:B------:R-:W-:Y:S08]  /*d870*/  HMMA.16816.F32 R120, R124.reuse, R4, R56 ;  /* 0x000000047c78723c */ /* 0x040ff00000001838 */
[-C--:B------:R-:W-:Y:S08]  /*d880*/  HMMA.16816.F32 R124, R124, R6.reuse, R60 ;  /* 0x000000067c7c723c */ /* 0x080ff0000000183c */
[----:B------:R-:W-:Y:S01]  /*d890*/  HMMA.16816.F32 R128, R128, R6, R64 ;  /* 0x000000068080723c */ /* 0x000fe20000001840 */
[----:B------:R-:W-:-:S07]  /*d8a0*/  @P0 BRA `(.L_x_987) ;  /* 0xffffa31000000947 */ /* 0x000fce000383ffff */
.L_x_968:
[----:B------:R-:W1:Y:S01]  /*d8b0*/  S2UR UR6, SR_CTAID.X ;  /* 0x00000000000679c3 */ /* 0x000e620000002500 */
[----:B------:R-:W-:Y:S01]  /*d8c0*/  ULDC.64 UR14, c[0x0][0x2c8] ;  /* 0x0000b200000e7ab9 */ /* 0x000fe20000000a00 */
[----:B------:R-:W-:Y:S01]  /*d8d0*/  PLOP3.LUT P0, PT, PT, PT, UP0, 0x40, 0x0 ;  /* 0x000000000000781c */ /* 0x000fe20003f0e808 */
[----:B------:R-:W-:-:S02]  /*d8e0*/  ULDC UR13, c[0x0][0x168] ;  /* 0x00005a00000d7ab9 */ /* 0x000fc40000000800 */
[----:B-1----:R-:W-:-:S04]  /*d8f0*/  ULEA UR6, UR6, 0x7f, 0x7 ;  /* 0x0000007f06067891 */ /* 0x002fc8000f8e383f */
        /* <DEDUP_REMOVED lines=21> */
.L_x_989:
[----:B------:R-:W-:Y:S02]  /*da50*/  ULDC UR6, c[0x0][0x32c] ;  /* 0x0000cb0000067ab9 */ /* 0x000fe40000000800 */
[----:B------:R-:W-:-:S03]  /*da60*/  UISETP.NE.AND UP3, UPT, UR6, 0x1, UPT ;  /* 0x000000010600788c */ /* 0x000fc6000bf65270 */
[----:B------:R-:W-:Y:S02]  /*da70*/  ULDC.64 UR6, c[0x0][0x330] ;  /* 0x0000cc0000067ab9 */ /* 0x000fe40000000a00 */
[----:B------:R-:W-:-:S07]  /*da80*/  UIMAD.WIDE.U32 UR16, UR14, UR6, URZ ;  /* 0x000000060e1072a5 */ /* 0x000fce000f8e003f */
[----:B------:R-:W-:Y:S02]  /*da90*/  @UP3 UMOV UR15, UR17 ;  /* 0x00000011000f3c82 */ /* 0x000fe40008000000 */
[----:B------:R-:W-:Y:S02]  /*daa0*/  @UP3 USHF.R.U32.HI UR14, URZ, UR7, UR15 ;  /* 0x000000073f0e3299 */ /* 0x000fe4000801160f */
.L_x_990:
[----:B------:R-:W-:Y:S02]  /*dab0*/  ULDC UR6, c[0x0][0x32c] ;  /* 0x0000cb0000067ab9 */ /* 0x000fe40000000800 */
[----:B------:R-:W-:-:S04]  /*dac0*/  UIMAD UR6, UR14, UR6, URZ ;  /* 0x000000060e0672a4 */ /* 0x000fc8000f8e023f */
[----:B------:R-:W-:-:S04]  /*dad0*/  UISETP.LT.AND UP3, UPT, UR13, UR6, UPT ;  /* 0x000000060d00728c */ /* 0x000fc8000bf61270 */
[----:B------:R-:W-:-:S04]  /*dae0*/  USEL UR13, UR13, UR6, !UP3 ;  /* 0x000000060d0d7287 */ /* 0x000fc8000d800000 */
.L_x_988:
        /* <DEDUP_REMOVED lines=12> */
.L_x_994:
        /* <DEDUP_REMOVED lines=36> */
[----:B------:R-:W-:Y:S04]  /*ddf0*/  SHFL.IDX PT, R7, R20, 0x2, 0x181f ;  /* 0x00581f0014077f89 */ /* 0x000fe800000e0000 */
[----:B------:R-:W5:Y:S04]  /*de00*/  SHFL.IDX PT, R10, R0, 0x1, 0x181f ;  /* 0x00381f00000a7f89 */ /* 0x000f6800000e0000 */
[----:B------:R-:W1:Y:S04]  /*de10*/  SHFL.IDX PT, R5, R20, 0x3, 0x181f ;  /* 0x00781f0014057f89 */ /* 0x000e6800000e0000 */
[----:B------:R-:W-:Y:S04]  /*de20*/  SHFL.IDX PT, R8, R0, 0x2, 0x181f ;  /* 0x00581f0000087f89 */ /* 0x000fe800000e0000 */
[----:B------:R-:W1:Y:S04]  /*de30*/  SHFL.IDX PT, R3, R20, 0x4, 0x181f ;  /* 0x00981f0014037f89 */ /* 0x000e6800000e0000 */
[----:B------:R1:W-:Y:S04]  /*de40*/  SHFL.IDX PT, R2, R20, 0x5, 0x181f ;  /* 0x00b81f0014027f89 */ /* 0x0003e800000e0000 */
[----:B------:R-:W1:Y:S04]  /*de50*/  SHFL.IDX PT, R6, R0, 0x3, 0x181f ;  /* 0x00781f0000067f89 */ /* 0x000e6800000e0000 */
[----:B------:R-:W1:Y:S04]  /*de60*/  SHFL.IDX PT, R4, R0, 0x4, 0x181f ;  /* 0x00981f0000047f89 */ /* 0x000e6800000e0000 */
[----:B------:R-:W1:Y:S01]  /*de70*/  SHFL.IDX PT, R0, R0, 0x5, 0x181f ;  /* 0x00b81f0000007f89 */ /* 0x000e6200000e0000 */
[-C--:B--2---:R-:W-:Y:S05]  /*de80*/  IADD3 R14, P0, R11, R235.reuse, RZ ;  /* 0x000000eb0b0e7210 */ /* 0x084fea0007f1e0ff */
[--C-:B---3--:R-:W-:Y:S01]  /*de90*/  IMAD.X R15, R12, 0x1, R234.reuse, P0 ;  /* 0x000000010c0f7824 */ /* 0x108fe200000e06ea */
[-C--:B----4-:R-:W-:Y:S04]  /*dea0*/  IADD3 R12, P0, R9, R235.reuse, RZ ;  /* 0x000000eb090c7210 */ /* 0x090fe80007f1e0ff */
[----:B------:R2:W-:Y:S01]  /*deb0*/  LDGSTS.E.BYPASS.LTC128B.128 [R238], [R14.64], !P3 ;  /* 0x000000000eee7fae */ /* 0x0005e2000d901d74 */
[--C-:B-----5:R-:W-:Y:S01]  /*dec0*/  IMAD.X R13, R10, 0x1, R234.reuse, P0 ;  /* 0x000000010a0d7824 */ /* 0x120fe200000e06ea */
[-C--:B-1----:R-:W-:Y:S02]  /*ded0*/  IADD3 R10, P2, R5, R235.reuse, RZ ;  /* 0x000000eb050a7210 */ /* 0x082fe40007f5e0ff */
[-C--:B------:R-:W-:Y:S02]  /*dee0*/  IADD3 R20, P1, R3, R235.reuse, RZ ;  /* 0x000000eb03147210 */ /* 0x080fe40007f3e0ff */
[----:B------:R1:W-:Y:S01]  /*def0*/  LDGSTS.E.BYPASS.LTC128B.128 [R238+0x800], [R12.64], !P3 ;  /* 0x008000000cee7fae */ /* 0x0003e2000d901d74 */
[--C-:B------:R-:W-:Y:S01]  /*df00*/  IMAD.X R11, R6, 0x1, R234.reuse, P2 ;  /* 0x00000001060b7824 */ /* 0x100fe200010e06ea */
[-C--:B------:R-:W-:Y:S01]  /*df10*/  IADD3 R2, P0, R2, R235.reuse, RZ ;  /* 0x000000eb02027210 */ /* 0x080fe20007f1e0ff */
[----:B------:R-:W-:Y:S03]  /*df20*/  IMAD.X R21, R4, 0x1, R234, P1 ;  /* 0x0000000104157824 */ /* 0x000fe600008e06ea */
[-C--:B------:R-:W-:Y:S02]  /*df30*/  IADD3.X R3, R0, R234.reuse, RZ, P0, !PT ;  /* 0x000000ea00037210 */ /* 0x080fe400007fe4ff */
[----:B--2---:R-:W-:Y:S04]  /*df40*/  IADD3 R14, P5, R7, R235, RZ ;  /* 0x000000eb070e7210 */ /* 0x004fe80007fbe0ff */
[----:B------:R-:W-:Y:S05]  /*df50*/  IADD3.X R15, R8, R234, RZ, P5, !PT ;  /* 0x000000ea080f7210 */ /* 0x000fea0002ffe4ff */
[----:B------:R1:W-:Y:S04]  /*df60*/  LDGSTS.E.BYPASS.LTC128B.128 [R238+0x1000], [R14.64], !P3 ;  /* 0x010000000eee7fae */ /* 0x0003e8000d901d74 */
[----:B------:R1:W-:Y:S04]  /*df70*/  LDGSTS.E.BYPASS.LTC128B.128 [R238+0x1800], [R10.64], !P3 ;  /* 0x018000000aee7fae */ /* 0x0003e8000d901d74 */
[----:B------:R1:W-:Y:S04]  /*df80*/  LDGSTS.E.BYPASS.LTC128B.128 [R238+0x2000], [R20.64], !P3 ;  /* 0x0200000014ee7fae */ /* 0x0003e8000d901d74 */
[----:B------:R1:W-:Y:S02]  /*df90*/  LDGSTS.E.BYPASS.LTC128B.128 [R238+0x2800], [R2.64], !P3 ;  /* 0x0280000002ee7fae */ /* 0x0003e4000d901d74 */
.L_x_992:
        /* <DEDUP_REMOVED lines=175> */
.L_x_993:
[----:B------:R-:W-:Y:S01]  /*ea90*/  FMNMX.FTZ R169, R8, R165, !PT ;  /* 0x000000a508a97209 */ /* 0x000fe20007810000 */
[----:B-1----:R-:W-:Y:S01]  /*eaa0*/  LDSM.16.MT88.4 R172, [R225+0x100] ;  /* 0x00010000e1ac783b */ /* 0x002fe20000004200 */
        /* <DEDUP_REMOVED lines=90> */
[----:B------:R-:W-:Y:S02]  /*f050*/  ISETP.GT.AND P0, PT, R243, UR6, PT ;  /* 0x00000006f3007c0c */ /* 0x000fe4000bf04270 */
[----:B------:R-:W-:Y:S02]  /*f060*/  FMNMX.FTZ R2, R99, R2, !PT ;  /* 0x0000000263027209 */ /* 0x000fe40007810000 */
[----:B------:R-:W-:Y:S03]  /*f070*/  IADD3 R243, R243, -0x1, RZ ;  /* 0xfffffffff3f37810 */ /* 0x000fe60007ffe0ff */
[----:B------:R-:W-:Y:S08]  /*f080*/  SHFL.BFLY PT, R168, R169, 0x2, 0x1f ;  /* 0x0c401f00a9a87f89 */ /* 0x000ff000000e0000 */
[----:B------:R-:W1:Y:S02]  /*f090*/  SHFL.BFLY PT, R170, R2, 0x2, 0x1f ;  /* 0x0c401f0002aa7f89 */ /* 0x000e6400000e0000 */
[----:B-1----:R-:W-:Y:S02]  /*f0a0*/  FMNMX.FTZ R170, R2, R170, !PT ;  /* 0x000000aa02aa7209 */ /* 0x002fe40007810000 */
[----:B------:R-:W-:Y:S02]  /*f0b0*/  FMNMX.FTZ R171, R3, R171, !PT ;  /* 0x000000ab03ab7209 */ /* 0x000fe40007810000 */
[----:B------:R-:W-:Y:S02]  /*f0c0*/  FMNMX.FTZ R168, R169, R168, !PT ;  /* 0x000000a8a9a87209 */ /* 0x000fe40007810000 */
[----:B------:R-:W1:Y:S01]  /*f0d0*/  SHFL.BFLY PT, R2, R170, 0x1, 0x1f ;  /* 0x0c201f00aa027f89 */ /* 0x000e6200000e0000 */
[----:B------:R-:W-:Y:S04]  /*f0e0*/  FMNMX.FTZ R169, R75, R0, !PT ;  /* 0x000000004ba97209 */ /* 0x000fe80007810000 */
[----:B------:R-:W-:Y:S03]  /*f0f0*/  FMNMX.FTZ R169, R78, R169, !PT ;  /* 0x000000a94ea97209 */ /* 0x000fe60007810000 */
[----:B------:R-:W2:Y:S01]  /*f100*/  SHFL.BFLY PT, R3, R171, 0x1, 0x1f ;  /* 0x0c201f00ab037f89 */ /* 0x000ea200000e0000 */
[----:B------:R-:W-:Y:S04]  /*f110*/  FMNMX.FTZ R169, R79, R169, !PT ;  /* 0x000000a94fa97209 */ /* 0x000fe80007810000 */
[----:B------:R-:W-:Y:S03]  /*f120*/  FMNMX.FTZ R169, R90, R169, !PT ;  /* 0x000000a95aa97209 */ /* 0x000fe60007810000 */
[----:B------:R-:W3:Y:S01]  /*f130*/  SHFL.BFLY PT, R0, R168, 0x1, 0x1f ;  /* 0x0c201f00a8007f89 */ /* 0x000ee200000e0000 */
[----:B------:R-:W-:Y:S04]  /*f140*/  FMNMX.FTZ R169, R91, R169, !PT ;  /* 0x000000a95ba97209 */ /* 0x000fe80007810000 */
[----:B------:R-:W-:Y:S02]  /*f150*/  FMNMX.FTZ R169, R94, R169, !PT ;  /* 0x000000a95ea97209 */ /* 0x000fe40007810000 */
[----:B-1----:R-:W-:Y:S02]  /*f160*/  FMNMX.FTZ R2, R170, R2, !PT ;  /* 0x00000002aa027209 */ /* 0x002fe40007810000 */
[----:B------:R-:W-:Y:S03]  /*f170*/  FMNMX.FTZ R169, R95, R169, !PT ;  /* 0x000000a95fa97209 */ /* 0x000fe60007810000 */
[C---:B------:R-:W-:Y:S02]  /*f180*/  FMUL.FTZ R202, R2.reuse, c[0x0][0x2d0] ;  /* 0x0000b40002ca7a20 */ /* 0x040fe40000410000 */
[----:B------:R-:W-:Y:S01]  /*f190*/  FADD.FTZ R166, -R2, R166 ;  /* 0x000000a602a67221 */ /* 0x000fe20000010100 */
[----:B--2---:R-:W-:Y:S01]  /*f1a0*/  FMNMX.FTZ R3, R171, R3, !PT ;  /* 0x00000003ab037209 */ /* 0x004fe20007810000 */
[--C-:B------:R-:W-:Y:S02]  /*f1b0*/  FFMA.FTZ R211, R50, c[0x0][0x2d0], -R202.reuse ;  /* 0x0000b40032d37a23 */ /* 0x100fe400000108ca */
[--C-:B------:R-:W-:Y:S02]  /*f1c0*/  FFMA.FTZ R244, R51, c[0x0][0x2d0], -R202.reuse ;  /* 0x0000b40033f47a23 */ /* 0x100fe400000108ca */
[--C-:B------:R-:W-:Y:S02]  /*f1d0*/  FFMA.FTZ R55, R55, c[0x0][0x2d0], -R202.reuse ;  /* 0x0000b40037377a23 */ /* 0x100fe400000108ca */
[----:B------:R-:W-:Y:S01]  /*f1e0*/  MUFU.EX2 R211, R211 ;  /* 0x000000d300d37308 */ /* 0x000fe20000000800 */
[----:B------:R-:W-:Y:S01]  /*f1f0*/  FMUL.FTZ R203, R3, c[0x0][0x2d0] ;  /* 0x0000b40003cb7a20 */ /* 0x000fe20000410000 */
[----:B---3--:R-:W-:Y:S01]  /*f200*/  FMNMX.FTZ R0, R168, R0, !PT ;  /* 0x00000000a8007209 */ /* 0x008fe20007810000 */
[--C-:B------:R-:W-:Y:S01]  /*f210*/  FFMA.FTZ R182, R18, c[0x0][0x2d0], -R202.reuse ;  /* 0x0000b40012b67a23 */ /* 0x100fe200000108ca */
[----:B------:R-:W1:Y:S01]  /*f220*/  SHFL.BFLY PT, R168, R169, 0x2, 0x1f ;  /* 0x0c401f00a9a87f89 */ /* 0x000e6200000e0000 */
[--C-:B------:R-:W-:Y:S02]  /*f230*/  FFMA.FTZ R209, R48, c[0x0][0x2d0], -R203.reuse ;  /* 0x0000b40030d17a23 */ /* 0x100fe400000108cb */
[--C-:B------:R-:W-:Y:S02]  /*f240*/  FFMA.FTZ R210, R49, c[0x0][0x2d0], -R203.reuse ;  /* 0x0000b40031d27a23 */ /* 0x100fe400000108cb */
[--C-:B------:R-:W-:Y:S01]  /*f250*/  FFMA.FTZ R52, R52, c[0x0][0x2d0], -R203.reuse ;  /* 0x0000b40034347a23 */ /* 0x100fe200000108cb */
[----:B------:R-:W-:Y:S01]  /*f260*/  MUFU.EX2 R182, R182 ;  /* 0x000000b600b67308 */ /* 0x000fe20000000800 */
[--C-:B------:R-:W-:Y:S01]  /*f270*/  FFMA.FTZ R53, R53, c[0x0][0x2d0], -R203.reuse ;  /* 0x0000b40035357a23 */ /* 0x100fe200000108cb */
[----:B------:R-:W-:Y:S01]  /*f280*/  LDSM.16.MT88.4 R48, [R219+0x900] ;  /* 0x00090000db30783b */ /* 0x000fe20000004200 */
[--C-:B------:R-:W-:Y:S02]  /*f290*/  FFMA.FTZ R171, R16, c[0x0][0x2d0], -R203.reuse ;  /* 0x0000b40010ab7a23 */ /* 0x100fe400000108cb */
[----:B------:R-:W-:Y:S02]  /*f2a0*/  FFMA.FTZ R180, R17, c[0x0][0x2d0], -R203 ;  /* 0x0000b40011b47a23 */ /* 0x000fe400000108cb */
[----:B------:R-:W-:Y:S02]  /*f2b0*/  FMUL.FTZ R201, R0, c[0x0][0x2d0] ;  /* 0x0000b40000c97a20 */ /* 0x000fe40000410000 */
[--C-:B------:R-:W-:Y:S01]  /*f2c0*/  FFMA.FTZ R35, R35, c[0x0][0x2d0], -R202.reuse ;  /* 0x0000b40023237a23 */ /* 0x100fe200000108ca */
[----:B------:R-:W-:Y:S01]  /*f2d0*/  MUFU.EX2 R171, R171 ;  /* 0x000000ab00ab7308 */ /* 0x000fe20000000800 */
[--C-:B------:R-:W-:Y:S02]  /*f2e0*/  FFMA.FTZ R249, R44, c[0x0][0x2d0], -R201.reuse ;  /* 0x0000b4002cf97a23 */ /* 0x100fe400000108c9 */
[--C-:B------:R-:W-:Y:S02]  /*f2f0*/  FFMA.FTZ R250, R45, c[0x0][0x2d0], -R201.reuse ;  /* 0x0000b4002dfa7a23 */ /* 0x100fe400000108c9 */
[----:B------:R-:W-:Y:S02]  /*f300*/  FFMA.FTZ R57, R57, c[0x0][0x2d0], -R201 ;  /* 0x0000b40039397a23 */ /* 0x000fe400000108c9 */
[--C-:B------:R-:W-:Y:S01]  /*f310*/  FFMA.FTZ R193, R20, c[0x0][0x2d0], -R203.reuse ;  /* 0x0000b40014c17a23 */ /* 0x100fe200000108cb */
[----:B-1----:R-:W-:Y:S01]  /*f320*/  FMNMX.FTZ R169, R169, R168, !PT ;  /* 0x000000a8a9a97209 */ /* 0x002fe20007810000 */
[--C-:B------:R-:W-:Y:S01]  /*f330*/  FFMA.FTZ R194, R21, c[0x0][0x2d0], -R203.reuse ;  /* 0x0000b40015c27a23 */ /* 0x100fe200000108cb */
[----:B------:R-:W-:Y:S01]  /*f340*/  MUFU.EX2 R180, R180 ;  /* 0x000000b400b47308 */ /* 0x000fe20000000800 */
[--C-:B------:R-:W-:Y:S02]  /*f350*/  FFMA.FTZ R195, R22, c[0x0][0x2d0], -R202.reuse ;  /* 0x0000b40016c37a23 */ /* 0x100fe400000108ca */
[--C-:B------:R-:W-:Y:S01]  /*f360*/  FFMA.FTZ R196, R23, c[0x0][0x2d0], -R202.reuse ;  /* 0x0000b40017c47a23 */ /* 0x100fe200000108ca */
[----:B------:R-:W1:Y:S01]  /*f370*/  SHFL.BFLY PT, R168, R169, 0x1, 0x1f ;  /* 0x0c201f00a9a87f89 */ /* 0x000e6200000e0000 */
[----:B------:R-:W-:Y:S02]  /*f380*/  FFMA.FTZ R198, R33, c[0x0][0x2d0], -R203 ;  /* 0x0000b40021c67a23 */ /* 0x000fe400000108cb */
[--C-:B------:R-:W-:Y:S02]  /*f390*/  FFMA.FTZ R199, R34, c[0x0][0x2d0], -R202.reuse ;  /* 0x0000b40022c77a23 */ /* 0x100fe400000108ca */
[----:B------:R-:W-:Y:S01]  /*f3a0*/  FMUL.FTZ R166, R166, c[0x0][0x2d0] ;  /* 0x0000b400a6a67a20 */ /* 0x000fe20000410000 */
[----:B------:R-:W-:Y:S01]  /*f3b0*/  MUFU.EX2 R193, R193 ;  /* 0x000000c100c17308 */ /* 0x000fe20000000800 */
[--C-:B------:R-:W-:Y:S02]  /*f3c0*/  FFMA.FTZ R186, R12, c[0x0][0x2d0], -R201.reuse ;  /* 0x0000b4000cba7a23 */ /* 0x100fe400000108c9 */
[----:B------:R-:W-:Y:S02]  /*f3d0*/  FFMA.FTZ R187, R13, c[0x0][0x2d0], -R201 ;  /* 0x0000b4000dbb7a23 */ /* 0x000fe400000108c9 */
[--C-:B------:R-:W-:Y:S02]  /*f3e0*/  FFMA.FTZ R197, R32, c[0x0][0x2d0], -R203.reuse ;  /* 0x0000b40020c57a23 */ /* 0x100fe400000108cb */
[--C-:B------:R-:W-:Y:S02]  /*f3f0*/  FFMA.FTZ R205, R36, c[0x0][0x2d0], -R203.reuse ;  /* 0x0000b40024cd7a23 */ /* 0x100fe400000108cb */
[----:B------:R-:W-:Y:S01]  /*f400*/  FFMA.FTZ R206, R37, c[0x0][0x2d0], -R203 ;  /* 0x0000b40025ce7a23 */ /* 0x000fe200000108cb */
[----:B------:R-:W2:Y:S01]  /*f410*/  MUFU.EX2 R166, R166 ;  /* 0x000000a600a67308 */ /* 0x000ea20000000800 */
[--C-:B------:R-:W-:Y:S02]  /*f420*/  FFMA.FTZ R207, R38, c[0x0][0x2d0], -R202.reuse ;  /* 0x0000b40026cf7a23 */ /* 0x100fe400000108ca */
[--C-:B------:R-:W-:Y:S02]  /*f430*/  FFMA.FTZ R208, R39, c[0x0][0x2d0], -R202.reuse ;  /* 0x0000b40027d07a23 */ /* 0x100fe400000108ca */
[--C-:B------:R-:W-:Y:S02]  /*f440*/  FFMA.FTZ R245, R40, c[0x0][0x2d0], -R201.reuse ;  /* 0x0000b40028f57a23 */ /* 0x100fe400000108c9 */
[----:B------:R-:W-:Y:S01]  /*f450*/  FFMA.FTZ R246, R41, c[0x0][0x2d0], -R201 ;  /* 0x0000b40029f67a23 */ /* 0x000fe200000108c9 */
[----:B-1----:R-:W-:Y:S01]  /*f460*/  FMNMX.FTZ R168, R169, R168, !PT ;  /* 0x000000a8a9a87209 */ /* 0x002fe20007810000 */
[----:B------:R-:W-:Y:S01]  /*f470*/  FFMA.FTZ R169, R19, c[0x0][0x2d0], -R202 ;  /* 0x0000b40013a97a23 */ /* 0x000fe200000108ca */
[----:B------:R-:W-:Y:S01]  /*f480*/  MUFU.EX2 R186, R186 ;  /* 0x000000ba00ba7308 */ /* 0x000fe20000000800 */
[----:B------:R-:W-:Y:S02]  /*f490*/  FADD.FTZ R167, -R3, R167 ;  /* 0x000000a703a77221 */ /* 0x000fe40000010100 */
[----:B------:R-:W-:Y:S02]  /*f4a0*/  FMUL.FTZ R200, R168, c[0x0][0x2d0] ;  /* 0x0000b400a8c87a20 */ /* 0x000fe40000410000 */
[----:B------:R-:W-:Y:S02]  /*f4b0*/  FMUL.FTZ R167, R167, c[0x0][0x2d0] ;  /* 0x0000b400a7a77a20 */ /* 0x000fe40000410000 */
[--C-:B------:R-:W-:Y:S02]  /*f4c0*/  FFMA.FTZ R251, R46, c[0x0][0x2d0], -R200.reuse ;  /* 0x0000b4002efb7a23 */ /* 0x100fe400000108c8 */
[--C-:B------:R-:W-:Y:S01]  /*f4d0*/  FFMA.FTZ R252, R47, c[0x0][0x2d0], -R200.reuse ;  /* 0x0000b4002ffc7a23 */ /* 0x100fe200000108c8 */
[----:B------:R-:W-:Y:S01]  /*f4e0*/  MUFU.EX2 R169, R169 ;  /* 0x000000a900a97308 */ /* 0x000fe20000000800 */
[----:B------:R-:W-:Y:S01]  /*f4f0*/  LDSM.16.MT88.4 R44, [R225+0x1100] ;  /* 0x00110000e12c783b */ /* 0x000fe20000004200 */
[--C-:B------:R-:W-:Y:S02]  /*f500*/  FFMA.FTZ R59, R59, c[0x0][0x2d0], -R200.reuse ;  /* 0x0000b4003b3b7a23 */ /* 0x100fe400000108c8 */
[C---:B--2---:R-:W-:Y:S02]  /*f510*/  FMUL.FTZ R18, R166.reuse, R150 ;  /* 0x00000096a6127220 */ /* 0x044fe40000410000 */
[C---:B------:R-:W-:Y:S02]  /*f520*/  FMUL.FTZ R19, R166.reuse, R151 ;  /* 0x00000097a6137220 */ /* 0x040fe40000410000 */
[C---:B------:R-:W-:Y:S02]  /*f530*/  FMUL.FTZ R22, R166.reuse, R146 ;  /* 0x00000092a6167220 */ /* 0x040fe40000410000 */
[----:B------:R-:W1:Y:S01]  /*f540*/  MUFU.EX2 R167, R167 ;  /* 0x000000a700a77308 */ /* 0x000e620000000800 */
[C---:B------:R-:W-:Y:S02]  /*f550*/  FMUL.FTZ R23, R166.reuse, R147 ;  /* 0x00000093a6177220 */ /* 0x040fe40000410000 */
[--C-:B------:R-:W-:Y:S02]  /*f560*/  FFMA.FTZ R204, R31, c[0x0][0x2d0], -R200.reuse ;  /* 0x0000b4001fcc7a23 */ /* 0x100fe400000108c8 */
[C---:B------:R-:W-:Y:S02]  /*f570*/  FMUL.FTZ R38, R166.reuse, R130 ;  /* 0x00000082a6267220 */ /* 0x040fe40000410000 */
[----:B------:R-:W-:Y:S02]  /*f580*/  FMUL.FTZ R39, R166, R131 ;  /* 0x00000083a6277220 */ /* 0x000fe40000410000 */
[--C-:B------:R-:W-:Y:S01]  /*f590*/  FFMA.FTZ R190, R14, c[0x0][0x2d0], -R200.reuse ;  /* 0x0000b4000ebe7a23 */ /* 0x100fe200000108c8 */
[----:B------:R-:W-:Y:S01]  /*f5a0*/  MUFU.EX2 R187, R187 ;  /* 0x000000bb00bb7308 */ /* 0x000fe20000000800 */
        /* <DEDUP_REMOVED lines=8> */
[C---:B-1----:R-:W-:Y:S02]  /*f630*/  FMUL.FTZ R16, R167.reuse, R148 ;  /* 0x00000094a7107220 */ /* 0x042fe40000410000 */
[C---:B------:R-:W-:Y:S02]  /*f640*/  FMUL.FTZ R17, R167.reuse, R149 ;  /* 0x00000095a7117220 */ /* 0x040fe40000410000 */
[----:B------:R-:W-:Y:S01]  /*f650*/  LDSM.16.MT88.4 R148, [R225+0x2900] ;  /* 0x00290000e194783b */ /* 0x000fe20000004200 */
[----:B------:R-:W1:Y:S01]  /*f660*/  MUFU.EX2 R194, R194 ;  /* 0x000000c200c27308 */ /* 0x000e620000000800 */
[C---:B------:R-:W-:Y:S02]  /*f670*/  FMUL.FTZ R20, R167.reuse, R144 ;  /* 0x00000090a7147220 */ /* 0x040fe40000410000 */
[C---:B------:R-:W-:Y:S02]  /*f680*/  FMUL.FTZ R21, R167.reuse, R145 ;  /* 0x00000091a7157220 */ /* 0x040fe40000410000 */
[C---:B------:R-:W-:Y:S02]  /*f690*/  FMUL.FTZ R36, R167.reuse, R128 ;  /* 0x00000080a7247220 */ /* 0x040fe40000410000 */
[----:B------:R-:W2:Y:S01]  /*f6a0*/  LDSM.16.MT88.4 R144, [R219+0x100] ;  /* 0x00010000db90783b */ /* 0x000ea20000004200 */
[C---:B------:R-:W-:Y:S02]  /*f6b0*/  FMUL.FTZ R37, R167.reuse, R129 ;  /* 0x00000081a7257220 */ /* 0x040fe40000410000 */
[----:B------:R-:W-:Y:S01]  /*f6c0*/  MUFU.EX2 R195, R195 ;  /* 0x000000c300c37308 */ /* 0x000fe20000000800 */
[C---:B------:R-:W-:Y:S02]  /*f6d0*/  FMUL.FTZ R100, R167.reuse, R100 ;  /* 0x00000064a7647220 */ /* 0x040fe40000410000 */
[C---:B------:R-:W-:Y:S02]  /*f6e0*/  FMUL.FTZ R101, R167.reuse, R101 ;  /* 0x00000065a7657220 */ /* 0x040fe40000410000 */
[C---:B------:R-:W-:Y:S02]  /*f6f0*/  FMUL.FTZ R104, R167.reuse, R104 ;  /* 0x00000068a7687220 */ /* 0x040fe40000410000 */
[C---:B------:R-:W-:Y:S02]  /*f700*/  FMUL.FTZ R105, R167.reuse, R105 ;  /* 0x00000069a7697220 */ /* 0x040fe40000410000 */
[C---:B------:R-:W-:Y:S01]  /*f710*/  FMUL.FTZ R112, R167.reuse, R112 ;  /* 0x00000070a7707220 */ /* 0x040fe20000410000 */
[----:B------:R-:W3:Y:S01]  /*f720*/  MUFU.EX2 R196, R196 ;  /* 0x000000c400c47308 */ /* 0x000ee20000000800 */
[C---:B------:R-:W-:Y:S02]  /*f730*/  FMUL.FTZ R113, R167.reuse, R113 ;  /* 0x00000071a7717220 */ /* 0x040fe40000410000 */
[C---:B------:R-:W-:Y:S01]  /*f740*/  FMUL.FTZ R116, R167.reuse, R116 ;  /* 0x00000074a7747220 */ /* 0x040fe20000410000 */
[----:B-1----:R-:W-:Y:S01]  /*f750*/  F2FP.PACK_AB R128, R194, R193 ;  /* 0x000000c1c280723e */ /* 0x002fe200000000ff */
[----:B------:R-:W-:Y:S02]  /*f760*/  FMUL.FTZ R117, R167, R117 ;  /* 0x00000075a7757220 */ /* 0x000fe40000410000 */
[----:B------:R-:W-:Y:S02]  /*f770*/  FMUL.FTZ R119, R166, R119 ;  /* 0x00000077a6777220 */ /* 0x000fe40000410000 */
[--C-:B------:R-:W-:Y:S01]  /*f780*/  FFMA.FTZ R247, R42, c[0x0][0x2d0], -R200.reuse ;  /* 0x0000b4002af77a23 */ /* 0x100fe200000108c8 */
[----:B------:R-:W-:Y:S01]  /*f790*/  MUFU.EX2 R197, R197 ;  /* 0x000000c500c57308 */ /* 0x000fe20000000800 */
[----:B------:R-:W-:Y:S02]  /*f7a0*/  FFMA.FTZ R248, R43, c[0x0][0x2d0], -R200 ;  /* 0x0000b4002bf87a23 */ /* 0x000fe400000108c8 */
[--C-:B------:R-:W-:Y:S02]  /*f7b0*/  FFMA.FTZ R183, R4, c[0x0][0x2d0], -R203.reuse ;  /* 0x0000b40004b77a23 */ /* 0x100fe400000108cb */
[----:B------:R-:W-:Y:S02]  /*f7c0*/  FMUL.FTZ R4, R167, R160 ;  /* 0x000000a0a7047220 */ /* 0x000fe40000410000 */
[----:B------:R-:W-:Y:S02]  /*f7d0*/  FFMA.FTZ R170, R5, c[0x0][0x2d0], -R203 ;  /* 0x0000b40005aa7a23 */ /* 0x000fe400000108cb */
[----:B------:R-:W-:Y:S01]  /*f7e0*/  FMUL.FTZ R5, R167, R161 ;  /* 0x000000a1a7057220 */ /* 0x000fe20000410000 */
[----:B------:R-:W-:Y:S01]  /*f7f0*/  MUFU.EX2 R183, R183 ;  /* 0x000000b700b77308 */ /* 0x000fe20000000800 */
[--C-:B------:R-:W-:Y:S02]  /*f800*/  FFMA.FTZ R184, R6, c[0x0][0x2d0], -R202.reuse ;  /* 0x0000b40006b87a23 */ /* 0x100fe400000108ca */
[----:B------:R-:W-:Y:S01]  /*f810*/  FMUL.FTZ R6, R166, R162 ;  /* 0x000000a2a6067220 */ /* 0x000fe20000410000 */
[----:B---3--:R-:W-:Y:S01]  /*f820*/  F2FP.PACK_AB R129, R196, R195 ;  /* 0x000000c3c481723e */ /* 0x008fe200000000ff */
[----:B------:R-:W-:Y:S01]  /*f830*/  FFMA.FTZ R181, R7, c[0x0][0x2d0], -R202 ;  /* 0x0000b40007b57a23 */ /* 0x000fe200000108ca */
[----:B------:R-:W-:Y:S01]  /*f840*/  F2FP.PACK_AB R162, R180, R171 ;  /* 0x000000abb4a2723e */ /* 0x000fe200000000ff */
[----:B------:R-:W-:Y:S01]  /*f850*/  FMUL.FTZ R7, R166, R163 ;  /* 0x000000a3a6077220 */ /* 0x000fe20000410000 */
[----:B------:R-:W-:Y:S01]  /*f860*/  F2FP.PACK_AB R163, R169, R182 ;  /* 0x000000b6a9a3723e */ /* 0x000fe200000000ff */
[----:B------:R-:W-:Y:S01]  /*f870*/  FADD.FTZ R165, -R0, R165 ;  /* 0x000000a500a57221 */ /* 0x000fe20000010100 */
[----:B------:R-:W1:Y:S01]  /*f880*/  MUFU.EX2 R170, R170 ;  /* 0x000000aa00aa7308 */ /* 0x000e620000000800 */
[----:B------:R-:W-:Y:S02]  /*f890*/  FADD.FTZ R164, -R168, R164 ;  /* 0x000000a4a8a47221 */ /* 0x000fe40000010100 */
[----:B------:R-:W-:Y:S02]  /*f8a0*/  FMUL.FTZ R165, R165, c[0x0][0x2d0] ;  /* 0x0000b400a5a57a20 */ /* 0x000fe40000410000 */
[----:B------:R-:W-:Y:S02]  /*f8b0*/  FMUL.FTZ R164, R164, c[0x0][0x2d0] ;  /* 0x0000b400a4a47a20 */ /* 0x000fe40000410000 */
[--C-:B------:R-:W-:Y:S02]  /*f8c0*/  FFMA.FTZ R188, R8, c[0x0][0x2d0], -R201.reuse ;  /* 0x0000b40008bc7a23 */ /* 0x100fe400000108c9 */
[----:B------:R-:W-:Y:S01]  /*f8d0*/  FFMA.FTZ R185, R9, c[0x0][0x2d0], -R201 ;  /* 0x0000b40009b97a23 */ /* 0x000fe200000108c9 */
[----:B------:R-:W-:Y:S01]  /*f8e0*/  MUFU.EX2 R184, R184 ;  /* 0x000000b800b87308 */ /* 0x000fe20000000800 */
[--C-:B------:R-:W-:Y:S02]  /*f8f0*/  FFMA.FTZ R192, R10, c[0x0][0x2d0], -R200.reuse ;  /* 0x0000b4000ac07a23 */ /* 0x100fe400000108c8 */
[--C-:B------:R-:W-:Y:S02]  /*f900*/  FFMA.FTZ R189, R11, c[0x0][0x2d0], -R200.reuse ;  /* 0x0000b4000bbd7a23 */ /* 0x100fe400000108c8 */
[----:B------:R-:W-:Y:S02]  /*f910*/  FFMA.FTZ R191, R15, c[0x0][0x2d0], -R200 ;  /* 0x0000b4000fbf7a23 */ /* 0x000fe400000108c8 */
[--C-:B------:R-:W-:Y:S02]  /*f920*/  FFMA.FTZ R64, R64, c[0x0][0x2d0], -R203.reuse ;  /* 0x0000b40040407a23 */ /* 0x100fe400000108cb */
[----:B------:R-:W-:Y:S01]  /*f930*/  FFMA.FTZ R65, R65, c[0x0][0x2d0], -R203 ;  /* 0x0000b40041417a23 */ /* 0x000fe200000108cb */
[----:B------:R-:W3:Y:S01]  /*f940*/  MUFU.EX2 R181, R181 ;  /* 0x000000b500b57308 */ /* 0x000ee20000000800 */
[--C-:B------:R-:W-:Y:S02]  /*f950*/  FFMA.FTZ R66, R66, c[0x0][0x2d0], -R202.reuse ;  /* 0x0000b40042427a23 */ /* 0x100fe400000108ca */
[----:B------:R-:W-:Y:S01]  /*f960*/  FFMA.FTZ R67, R67, c[0x0][0x2d0], -R202 ;  /* 0x0000b40043437a23 */ /* 0x000fe200000108ca */
[----:B-1----:R-:W-:Y:S01]  /*f970*/  F2FP.PACK_AB R160, R170, R183 ;  /* 0x000000b7aaa0723e */ /* 0x002fe200000000ff */
[--C-:B------:R-:W-:Y:S02]  /*f980*/  FFMA.FTZ R60, R60, c[0x0][0x2d0], -R201.reuse ;  /* 0x0000b4003c3c7a23 */ /* 0x100fe400000108c9 */
[----:B------:R-:W-:Y:S02]  /*f990*/  FFMA.FTZ R61, R61, c[0x0][0x2d0], -R201 ;  /* 0x0000b4003d3d7a23 */ /* 0x000fe400000108c9 */
[--C-:B------:R-:W-:Y:S01]  /*f9a0*/  FFMA.FTZ R62, R62, c[0x0][0x2d0], -R200.reuse ;  /* 0x0000b4003e3e7a23 */ /* 0x100fe200000108c8 */
[----:B------:R-:W1:Y:S01]  /*f9b0*/  MUFU.EX2 R165, R165 ;  /* 0x000000a500a57308 */ /* 0x000e620000000800 */
[----:B------:R-:W-:Y:S02]  /*f9c0*/  FFMA.FTZ R63, R63, c[0x0][0x2d0], -R200 ;  /* 0x0000b4003f3f7a23 */ /* 0x000fe400000108c8 */
[--C-:B------:R-:W-:Y:S02]  /*f9d0*/  FFMA.FTZ R68, R68, c[0x0][0x2d0], -R203.reuse ;  /* 0x0000b40044447a23 */ /* 0x100fe400000108cb */
[--C-:B------:R-:W-:Y:S02]  /*f9e0*/  FFMA.FTZ R69, R69, c[0x0][0x2d0], -R203.reuse ;  /* 0x0000b40045457a23 */ /* 0x100fe400000108cb */
[--C-:B------:R-:W-:Y:S02]  /*f9f0*/  FFMA.FTZ R70, R70, c[0x0][0x2d0], -R202.reuse ;  /* 0x0000b40046467a23 */ /* 0x100fe400000108ca */
[--C-:B------:R-:W-:Y:S01]  /*fa00*/  FFMA.FTZ R71, R71, c[0x0][0x2d0], -R202.reuse ;  /* 0x0000b40047477a23 */ /* 0x100fe200000108ca */
[----:B------:R-:W4:Y:S01]  /*fa10*/  MUFU.EX2 R164, R164 ;  /* 0x000000a400a47308 */ /* 0x000f220000000800 */
[--C-:B------:R-:W-:Y:S02]  /*fa20*/  FFMA.FTZ R80, R80, c[0x0][0x2d0], -R203.reuse ;  /* 0x0000b40050507a23 */ /* 0x100fe400000108cb */
[----:B------:R-:W-:Y:S01]  /*fa30*/  FFMA.FTZ R81, R81, c[0x0][0x2d0], -R203 ;  /* 0x0000b40051517a23 */ /* 0x000fe200000108cb */
[----:B---3--:R-:W-:Y:S01]  /*fa40*/  F2FP.PACK_AB R161, R181, R184 ;  /* 0x000000b8b5a1723e */ /* 0x008fe200000000ff */
[--C-:B------:R-:W-:Y:S02]  /*fa50*/  FFMA.FTZ R82, R82, c[0x0][0x2d0], -R202.reuse ;  /* 0x0000b40052527a23 */ /* 0x100fe400000108ca */
[----:B------:R-:W-:Y:S02]  /*fa60*/  FFMA.FTZ R83, R83, c[0x0][0x2d0], -R202 ;  /* 0x0000b40053537a23 */ /* 0x000fe400000108ca */
[--C-:B------:R-:W-:Y:S01]  /*fa70*/  FFMA.FTZ R72, R72, c[0x0][0x2d0], -R201.reuse ;  /* 0x0000b40048487a23 */ /* 0x100fe200000108c9 */
[----:B------:R-:W-:Y:S01]  /*fa80*/  MUFU.EX2 R188, R188 ;  /* 0x000000bc00bc7308 */ /* 0x000fe20000000800 */
[-C--:B------:R-:W-:Y:S05]  /*fa90*/  HMMA.16816.F32 R4, R160, R172.reuse, R4 ;  /* 0x000000aca004723c */ /* 0x080fea0000001804 */
[C---:B-1----:R-:W-:Y:S02]  /*faa0*/  FMUL.FTZ R33, R165.reuse, R141 ;  /* 0x0000008da5217220 */ /* 0x042fe40000410000 */
[C---:B------:R-:W-:Y:S02]  /*fab0*/  FMUL.FTZ R12, R165.reuse, R152 ;  /* 0x00000098a50c7220 */ /* 0x040fe40000410000 */
[----:B------:R-:W1:Y:S03]  /*fac0*/  MUFU.EX2 R185, R185 ;  /* 0x000000b900b97308 */ /* 0x000e660000000800 */
[C---:B------:R-:W-:Y:S02]  /*fad0*/  FMUL.FTZ R13, R165.reuse, R153 ;  /* 0x00000099a50d7220 */ /* 0x040fe40000410000 */
[C---:B----4-:R-:W-:Y:S02]  /*fae0*/  FMUL.FTZ R34, R164.reuse, R142 ;  /* 0x0000008ea4227220 */ /* 0x050fe40000410000 */
[C---:B------:R-:W-:Y:S02]  /*faf0*/  FMUL.FTZ R31, R164.reuse, R135 ;  /* 0x00000087a41f7220 */ /* 0x040fe40000410000 */
[C---:B------:R-:W-:Y:S01]  /*fb00*/  FMUL.FTZ R14, R164.reuse, R154 ;  /* 0x0000009aa40e7220 */ /* 0x040fe20000410000 */
[----:B------:R-:W-:Y:S01]  /*fb10*/  MUFU.EX2 R192, R192 ;  /* 0x000000c000c07308 */ /* 0x000fe20000000800 */
[----:B------:R-:W-:Y:S02]  /*fb20*/  FMUL.FTZ R32, R165, R140 ;  /* 0x0000008ca5207220 */ /* 0x000fe40000410000 */
[--C-:B------:R-:W-:Y:S02]  /*fb30*/  FFMA.FTZ R140, R27, c[0x0][0x2d0], -R200.reuse ;  /* 0x0000b4001b8c7a23 */ /* 0x100fe400000108c8 */
[C---:B------:R-:W-:Y:S02]  /*fb40*/  FMUL.FTZ R27, R164.reuse, R139 ;  /* 0x0000008ba41b7220 */ /* 0x040fe40000410000 */
[C---:B------:R-:W-:Y:S02]  /*fb50*/  FMUL.FTZ R8, R165.reuse, R156 ;  /* 0x0000009ca5087220 */ /* 0x040fe40000410000 */
[----:B------:R-:W-:Y:S01]  /*fb60*/  FMUL.FTZ R9, R165, R157 ;  /* 0x0000009da5097220 */ /* 0x000fe20000410000 */
[----:B------:R-:W3:Y:S01]  /*fb70*/  MUFU.EX2 R189, R189 ;  /* 0x000000bd00bd7308 */ /* 0x000ee20000000800 */
[C---:B------:R-:W-:Y:S01]  /*fb80*/  FMUL.FTZ R10, R164.reuse, R158 ;  /* 0x0000009ea40a7220 */ /* 0x040fe20000410000 */
[----:B------:R-:W-:Y:S01]  /*fb90*/  F2FP.PACK_AB R158, R187, R186 ;  /* 0x000000babb9e723e */ /* 0x000fe200000000ff */
[C---:B------:R-:W-:Y:S01]  /*fba0*/  FMUL.FTZ R11, R164.reuse, R159 ;  /* 0x0000009fa40b7220 */ /* 0x040fe20000410000 */
[----:B-1----:R-:W-:Y:S01]  /*fbb0*/  F2FP.PACK_AB R156, R185, R188 ;  /* 0x000000bcb99c723e */ /* 0x002fe200000000ff */
[C---:B------:R-:W-:Y:S02]  /*fbc0*/  FMUL.FTZ R15, R164.reuse, R155 ;  /* 0x0000009ba40f7220 */ /* 0x040fe40000410000 */
[C---:B------:R-:W-:Y:S02]  /*fbd0*/  FMUL.FTZ R108, R165.reuse, R108 ;  /* 0x0000006ca56c7220 */ /* 0x040fe40000410000 */
[C---:B------:R-:W-:Y:S01]  /*fbe0*/  FMUL.FTZ R109, R165.reuse, R109 ;  /* 0x0000006da56d7220 */ /* 0x040fe20000410000 */
[----:B------:R-:W1:Y:S01]  /*fbf0*/  MUFU.EX2 R191, R191 ;  /* 0x000000bf00bf7308 */ /* 0x000e620000000800 */
[C---:B------:R-:W-:Y:S02]  /*fc00*/  FMUL.FTZ R110, R164.reuse, R110 ;  /* 0x0000006ea46e7220 */ /* 0x040fe40000410000 */
[C---:B------:R-:W-:Y:S02]  /*fc10*/  FMUL.FTZ R111, R164.reuse, R111 ;  /* 0x0000006fa46f7220 */ /* 0x040fe40000410000 */
[C---:B------:R-:W-:Y:S02]  /*fc20*/  FMUL.FTZ R120, R165.reuse, R120 ;  /* 0x00000078a5787220 */ /* 0x040fe40000410000 */
[C---:B------:R-:W-:Y:S02]  /*fc30*/  FMUL.FTZ R121, R165.reuse, R121 ;  /* 0x00000079a5797220 */ /* 0x040fe40000410000 */
[C---:B------:R-:W-:Y:S01]  /*fc40*/  FMUL.FTZ R122, R164.reuse, R122 ;  /* 0x0000007aa47a7220 */ /* 0x040fe20000410000 */
[----:B------:R-:W-:Y:S01]  /*fc50*/  MUFU.EX2 R154, R52 ;  /* 0x00000034009a7308 */ /* 0x000fe20000000800 */
[C---:B------:R-:W-:Y:S02]  /*fc60*/  FMUL.FTZ R123, R164.reuse, R123 ;  /* 0x0000007ba47b7220 */ /* 0x040fe40000410000 */
[----:B------:R-:W-:Y:S01]  /*fc70*/  FMUL.FTZ R124, R165, R124 ;  /* 0x0000007ca57c7220 */ /* 0x000fe20000410000 */
[----:B---3--:R-:W-:Y:S01]  /*fc80*/  F2FP.PACK_AB R157, R189, R192 ;  /* 0x000000c0bd9d723e */ /* 0x008fe200000000ff */
[----:B------:R-:W-:Y:S02]  /*fc90*/  FMUL.FTZ R125, R165, R125 ;  /* 0x0000007da57d7220 */ /* 0x000fe40000410000 */
[C---:B------:R-:W-:Y:S02]  /*fca0*/  FMUL.FTZ R126, R164.reuse, R126 ;  /* 0x0000007ea47e7220 */ /* 0x040fe40000410000 */
[----:B------:R-:W-:Y:S01]  /*fcb0*/  FMUL.FTZ R127, R164, R127 ;  /* 0x0000007fa47f7220 */ /* 0x000fe20000410000 */
[----:B------:R-:W-:Y:S01]  /*fcc0*/  MUFU.EX2 R152, R53 ;  /* 0x0000003500987308 */ /* 0x000fe20000000800 */
[--C-:B------:R-:W-:Y:S02]  /*fcd0*/  FFMA.FTZ R73, R73, c[0x0][0x2d0], -R201.reuse ;  /* 0x0000b40049497a23 */ /* 0x100fe400000108c9 */
[--C-:B------:R-:W-:Y:S01]  /*fce0*/  FFMA.FTZ R74, R74, c[0x0][0x2d0], -R200.reuse ;  /* 0x0000b4004a4a7a23 */ /* 0x100fe200000108c8 */
[----:B-1----:R-:W-:Y:S01]  /*fcf0*/  F2FP.PACK_AB R159, R191, R190 ;  /* 0x000000bebf9f723e */ /* 0x002fe200000000ff */
[--C-:B------:R-:W-:Y:S02]  /*fd00*/  FFMA.FTZ R75, R75, c[0x0][0x2d0], -R200.reuse ;  /* 0x0000b4004b4b7a23 */ /* 0x100fe400000108c8 */
[--C-:B------:R-:W-:Y:S02]  /*fd10*/  FFMA.FTZ R76, R76, c[0x0][0x2d0], -R201.reuse ;  /* 0x0000b4004c4c7a23 */ /* 0x100fe400000108c9 */
[--C-:B------:R-:W-:Y:S01]  /*fd20*/  FFMA.FTZ R77, R77, c[0x0][0x2d0], -R201.reuse ;  /* 0x0000b4004d4d7a23 */ /* 0x100fe200000108c9 */
[----:B------:R-:W-:Y:S01]  /*fd30*/  MUFU.EX2 R153, R55 ;  /* 0x0000003700997308 */ /* 0x000fe20000000800 */
[C---:B------:R-:W-:Y:S04]  /*fd40*/  HMMA.16816.F32 R8, R156.reuse, R172, R8 ;  /* 0x000000ac9c08723c */ /* 0x040fe80000001808 */
[--C-:B------:R-:W-:Y:S02]  /*fd50*/  FFMA.FTZ R78, R78, c[0x0][0x2d0], -R200.reuse ;  /* 0x0000b4004e4e7a23 */ /* 0x100fe400000108c8 */
[--C-:B------:R-:W-:Y:S02]  /*fd60*/  FFMA.FTZ R79, R79, c[0x0][0x2d0], -R200.reuse ;  /* 0x0000b4004f4f7a23 */ /* 0x100fe400000108c8 */
[-C--:B------:R-:W-:Y:S01]  /*fd70*/  HMMA.16816.F32 R12, R156, R174.reuse, R12 ;  /* 0x000000ae9c0c723c */ /* 0x080fe2000000180c */
[----:B------:R1:W-:Y:S03]  /*fd80*/  MUFU.EX2 R172, R35 ;  /* 0x0000002300ac7308 */ /* 0x0003e60000000800 */
[----:B------:R-:W-:Y:S02]  /*fd90*/  FFMA.FTZ R173, R24, c[0x0][0x2d0], -R201 ;  /* 0x0000b40018ad7a23 */ /* 0x000fe400000108c9 */
[----:B------:R-:W-:Y:S02]  /*fda0*/  FMUL.FTZ R24, R165, R136 ;  /* 0x00000088a5187220 */ /* 0x000fe40000410000 */
[C---:B------:R-:W-:Y:S03]  /*fdb0*/  HMMA.16816.F32 R16, R160.reuse, R174, R16 ;  /* 0x000000aea010723c */ /* 0x040fe60000001810 */
[----:B------:R-:W3:Y:S01]  /*fdc0*/  MUFU.EX2 R198, R198 ;  /* 0x000000c600c67308 */ /* 0x000ee20000000800 */
[--C-:B------:R-:W-:Y:S02]  /*fdd0*/  FFMA.FTZ R84, R84, c[0x0][0x2d0], -R203.reuse ;  /* 0x0000b40054547a23 */ /* 0x100fe400000108cb */
[----:B------:R-:W-:Y:S02]  /*fde0*/  FFMA.FTZ R85, R85, c[0x0][0x2d0], -R203 ;  /* 0x0000b40055557a23 */ /* 0x000fe400000108cb */
[-C--:B------:R-:W-:Y:S04]  /*fdf0*/  HMMA.16816.F32 R20, R160, R176.reuse, R20 ;  /* 0x000000b0a014723c */ /* 0x080fe80000001814 */
[--C-:B------:R-:W-:Y:S01]  /*fe00*/  FFMA.FTZ R174, R25, c[0x0][0x2d0], -R201.reuse ;  /* 0x0000b40019ae7a23 */ /* 0x100fe200000108c9 */
[----:B------:R-:W4:Y:S01]  /*fe10*/  MUFU.EX2 R199, R199 ;  /* 0x000000c700c77308 */ /* 0x000f220000000800 */
[----:B------:R-:W-:Y:S02]  /*fe20*/  FMUL.FTZ R25, R165, R137 ;  /* 0x00000089a5197220 */ /* 0x000fe40000410000 */
[----:B------:R-:W-:Y:S04]  /*fe30*/  FFMA.FTZ R175, R26, c[0x0][0x2d0], -R200 ;  /* 0x0000b4001aaf7a23 */ /* 0x000fe800000108c8 */
[C---:B-1----:R-:W-:Y:S02]  /*fe40*/  FMUL.FTZ R35, R164.reuse, R143 ;  /* 0x0000008fa4237220 */ /* 0x042fe40000410000 */
[----:B------:R-:W-:Y:S01]  /*fe50*/  FMUL.FTZ R26, R164, R138 ;  /* 0x0000008aa41a7220 */ /* 0x000fe20000410000 */
[----:B------:R-:W-:Y:S01]  /*fe60*/  MUFU.EX2 R245, R245 ;  /* 0x000000f500f57308 */ /* 0x000fe20000000800 */
[----:B------:R-:W1:Y:S01]  /*fe70*/  LDSM.16.MT88.4 R136, [R218+0x100] ;  /* 0x00010000da88783b */ /* 0x000e620000004200 */
[--C-:B------:R-:W-:Y:S02]  /*fe80*/  FFMA.FTZ R86, R86, c[0x0][0x2d0], -R202.reuse ;  /* 0x0000b40056567a23 */ /* 0x100fe400000108ca */
[C---:B------:R-:W-:Y:S04]  /*fe90*/  HMMA.16816.F32 R32, R156.reuse, R176, R32 ;  /* 0x000000b09c20723c */ /* 0x040fe80000001820 */
[----:B---3--:R-:W-:Y:S01]  /*fea0*/  F2FP.PACK_AB R130, R198, R197 ;  /* 0x000000c5c682723e */ /* 0x008fe200000000ff */
[--C-:B------:R-:W-:Y:S01]  /*feb0*/  FFMA.FTZ R87, R87, c[0x0][0x2d0], -R202.reuse ;  /* 0x0000b40057577a23 */ /* 0x100fe200000108ca */
[----:B------:R3:W-:Y:S01]  /*fec0*/  MUFU.EX2 R176, R140 ;  /* 0x0000008c00b07308 */ /* 0x0007e20000000800 */
[----:B------:R-:W-:Y:S01]  /*fed0*/  FFMA.FTZ R177, R28, c[0x0][0x2d0], -R201 ;  /* 0x0000b4001cb17a23 */ /* 0x000fe200000108c9 */
[-C--:B------:R-:W-:Y:S04]  /*fee0*/  HMMA.16816.F32 R24, R156, R178.reuse, R24 ;  /* 0x000000b29c18723c */ /* 0x080fe80000001818 */
[----:B------:R-:W-:Y:S01]  /*fef0*/  FMUL.FTZ R28, R165, R132 ;  /* 0x00000084a51c7220 */ /* 0x000fe20000410000 */
[----:B----4-:R-:W-:Y:S01]  /*ff00*/  F2FP.PACK_AB R131, R172, R199 ;  /* 0x000000c7ac83723e */ /* 0x010fe200000000ff */
[--C-:B------:R-:W-:Y:S02]  /*ff10*/  FFMA.FTZ R96, R96, c[0x0][0x2d0], -R203.reuse ;  /* 0x0000b40060607a23 */ /* 0x100fe400000108cb */
[C---:B------:R-:W-:Y:S01]  /*ff20*/  HMMA.16816.F32 R100, R160.reuse, R178, R100 ;  /* 0x000000b2a064723c */ /* 0x040fe20000001864 */
[----:B------:R-:W-:Y:S03]  /*ff30*/  MUFU.EX2 R246, R246 ;  /* 0x000000f600f67308 */ /* 0x000fe60000000800 */
[----:B------:R-:W-:Y:S02]  /*ff40*/  FFMA.FTZ R203, R97, c[0x0][0x2d0], -R203 ;  /* 0x0000b40061cb7a23 */ /* 0x000fe400000108cb */
[----:B------:R-:W-:Y:S02]  /*ff50*/  FFMA.FTZ R97, R98, c[0x0][0x2d0], -R202 ;  /* 0x0000b40062617a23 */ /* 0x000fe400000108ca */
[-C--:B--2---:R-:W-:Y:S03]  /*ff60*/  HMMA.16816.F32 R104, R160, R144.reuse, R104 ;  /* 0x00000090a068723c */ /* 0x084fe60000001868 */
[----:B------:R-:W-:Y:S01]  /*ff70*/  MUFU.EX2 R247, R247 ;  /* 0x000000f700f77308 */ /* 0x000fe20000000800 */
[--C-:B------:R-:W-:Y:S01]  /*ff80*/  FFMA.FTZ R178, R29, c[0x0][0x2d0], -R201.reuse ;  /* 0x0000b4001db27a23 */ /* 0x100fe200000108c9 */
[----:B---3--:R-:W-:Y:S01]  /*ff90*/  LDSM.16.MT88.4 R140, [R220+0x900] ;  /* 0x00090000dc8c783b */ /* 0x008fe20000004200 */
[----:B------:R-:W-:Y:S02]  /*ffa0*/  FMUL.FTZ R29, R165, R133 ;  /* 0x00000085a51d7220 */ /* 0x000fe40000410000 */
[C---:B------:R-:W-:Y:S04]  /*ffb0*/  HMMA.16816.F32 R108, R156.reuse, R144, R108 ;  /* 0x000000909c6c723c */ /* 0x040fe8000000186c */
[--C-:B------:R-:W-:Y:S01]  /*ffc0*/  FFMA.FTZ R179, R30, c[0x0][0x2d0], -R200.reuse ;  /* 0x0000b4001eb37a23 */ /* 0x100fe200000108c8 */
[----:B------:R-:W-:Y:S01]  /*ffd0*/  MUFU.EX2 R173, R173 ;  /* 0x000000ad00ad7308 */ /* 0x000fe20000000800 */
[----:B------:R-:W-:Y:S02]  /*ffe0*/  FMUL.FTZ R30, R164, R134 ;  /* 0x00000086a41e7220 */ /* 0x000fe40000410000 */
[----:B------:R-:W2:Y:S01]  /*fff0*/  LDSM.16.MT88.4 R132, [R225+0x900] ;  /* 0x00090000e184783b */ /* 0x000ea20000004200 */
[--C-:B------:R-:W-:Y:S03]  /*10000*/  FFMA.FTZ R88, R88, c[0x0][0x2d0], -R201.reuse ;  /* 0x0000b40058587a23 */ /* 0x100fe600000108c9 */
[----:B------:R-:W-:Y:S01]  /*10010*/  FFMA.FTZ R89, R89, c[0x0][0x2d0], -R201 ;  /* 0x0000b40059597a23 */ /* 0x000fe200000108c9 */
[-C--:B------:R-:W-:Y:S02]  /*10020*/  HMMA.16816.F32 R28, R156, R146.reuse, R28 ;  /* 0x000000929c1c723c */ /* 0x080fe4000000181c */
[----:B------:R-:W-:Y:S01]  /*10030*/  MUFU.EX2 R248, R248 ;  /* 0x000000f800f87308 */ /* 0x000fe20000000800 */
[--C-:B------:R-:W-:Y:S02]  /*10040*/  FFMA.FTZ R90, R90, c[0x0][0x2d0], -R200.reuse ;  /* 0x0000b4005a5a7a23 */ /* 0x100fe400000108c8 */
[----:B------:R-:W-:Y:S02]  /*10050*/  FFMA.FTZ R91, R91, c[0x0][0x2d0], -R200 ;  /* 0x0000b4005b5b7a23 */ /* 0x000fe400000108c8 */
[----:B------:R-:W-:Y:S01]  /*10060*/  FFMA.FTZ R183, R167, R242, R183 ;  /* 0x000000f2a7b77223 */ /* 0x000fe200000100b7 */
[C---:B------:R-:W-:Y:S04]  /*10070*/  HMMA.16816.F32 R112, R160.reuse, R146, R112 ;  /* 0x00000092a070723c */ /* 0x040fe80000001870 */
[----:B------:R-:W-:Y:S01]  /*10080*/  MUFU.EX2 R249, R249 ;  /* 0x000000f900f97308 */ /* 0x000fe20000000800 */
[----:B------:R-:W-:Y:S01]  /*10090*/  MOV R167, R3 ;  /* 0x0000000300a77202 */ /* 0x000fe20000000f00 */
[----:B------:R-:W-:Y:S01]  /*100a0*/  FFMA.FTZ R184, R166, R241, R184 ;  /* 0x000000f1a6b87223 */ /* 0x000fe200000100b8 */
[----:B------:R-:W-:Y:S01]  /*100b0*/  MOV R166, R2 ;  /* 0x0000000200a67202 */ /* 0x000fe20000000f00 */
[-C--:B-1----:R-:W-:Y:S04]  /*100c0*/  HMMA.16816.F32 R116, R160, R136.reuse, R116 ;  /* 0x00000088a074723c */ /* 0x082fe80000001874 */
[----:B------:R-:W-:Y:S01]  /*100d0*/  FFMA.FTZ R188, R165, R240, R188 ;  /* 0x000000f0a5bc7223 */ /* 0x000fe200000100bc */
[----:B------:R-:W-:Y:S01]  /*100e0*/  MOV R165, R0 ;  /* 0x0000000000a57202 */ /* 0x000fe20000000f00 */
[----:B------:R-:W-:Y:S01]  /*100f0*/  MUFU.EX2 R250, R250 ;  /* 0x000000fa00fa7308 */ /* 0x000fe20000000800 */
[----:B------:R-:W-:Y:S01]  /*10100*/  FFMA.FTZ R192, R164, R239, R192 ;  /* 0x000000efa4c07223 */ /* 0x000fe200000100c0 */
[C---:B------:R-:W-:Y:S04]  /*10110*/  HMMA.16816.F32 R120, R156.reuse, R136, R120 ;  /* 0x000000889c78723c */ /* 0x040fe80000001878 */
[----:B------:R-:W-:Y:S01]  /*10120*/  FADD.FTZ R183, R170, R183 ;  /* 0x000000b7aab77221 */ /* 0x000fe20000010000 */
[----:B------:R-:W-:Y:S01]  /*10130*/  MOV R164, R168 ;  /* 0x000000a800a47202 */ /* 0x000fe20000000f00 */
[----:B------:R-:W-:Y:S02]  /*10140*/  FADD.FTZ R184, R181, R184 ;  /* 0x000000b8b5b87221 */ /* 0x000fe40000010000 */
[-C--:B------:R-:W-:Y:S01]  /*10150*/  HMMA.16816.F32 R124, R156, R138.reuse, R124 ;  /* 0x0000008a9c7c723c */ /* 0x080fe2000000187c */
[----:B------:R-:W1:Y:S03]  /*10160*/  MUFU.EX2 R174, R174 ;  /* 0x000000ae00ae7308 */ /* 0x000e660000000800 */
[----:B------:R-:W-:Y:S02]  /*10170*/  FADD.FTZ R188, R185, R188 ;  /* 0x000000bcb9bc7221 */ /* 0x000fe40000010000 */
[----:B------:R-:W-:Y:S02]  /*10180*/  FADD.FTZ R192, R189, R192 ;  /* 0x000000c0bdc07221 */ /* 0x000fe40000010000 */
[----:B------:R-:W-:Y:S03]  /*10190*/  HMMA.16816.F32 R36, R160, R138, R36 ;  /* 0x0000008aa024723c */ /* 0x000fe60000001824 */
[----:B------:R-:W3:Y:S01]  /*101a0*/  MUFU.EX2 R175, R175 ;  /* 0x000000af00af7308 */ /* 0x000ee20000000800 */
[----:B------:R-:W-:Y:S02]  /*101b0*/  FADD.FTZ R183, R171, R183 ;  /* 0x000000b7abb77221 */ /* 0x000fe40000010000 */
[----:B------:R-:W-:Y:S02]  /*101c0*/  FADD.FTZ R184, R182, R184 ;  /* 0x000000b8b6b87221 */ /* 0x000fe40000010000 */
[-C--:B--2---:R-:W-:Y:S05]  /*101d0*/  HMMA.16816.F32 R4, R128, R132.reuse, R4 ;  /* 0x000000848004723c */ /* 0x084fea0000001804 */
[----:B------:R-:W-:Y:S01]  /*101e0*/  MUFU.EX2 R177, R177 ;  /* 0x000000b100b17308 */ /* 0x000fe20000000800 */
[----:B------:R-:W-:Y:S02]  /*101f0*/  FADD.FTZ R188, R186, R188 ;  /* 0x000000bcbabc7221 */ /* 0x000fe40000010000 */
[----:B------:R-:W-:Y:S01]  /*10200*/  FADD.FTZ R192, R190, R192 ;  /* 0x000000c0bec07221 */ /* 0x000fe20000010000 */
[----:B-1----:R-:W-:Y:S03]  /*10210*/  F2FP.PACK_AB R136, R174, R173 ;  /* 0x000000adae88723e */ /* 0x002fe600000000ff */
[----:B------:R-:W-:Y:S02]  /*10220*/  FADD.FTZ R183, R180, R183 ;  /* 0x000000b7b4b77221 */ /* 0x000fe40000010000 */
[----:B------:R-:W-:Y:S01]  /*10230*/  FADD.FTZ R184, R169, R184 ;  /* 0x000000b8a9b87221 */ /* 0x000fe20000010000 */
[----:B------:R-:W1:Y:S01]  /*10240*/  MUFU.EX2 R178, R178 ;  /* 0x000000b200b27308 */ /* 0x000e620000000800 */
[----:B------:R-:W-:Y:S02]  /*10250*/  FADD.FTZ R188, R187, R188 ;  /* 0x000000bcbbbc7221 */ /* 0x000fe40000010000 */
[----:B------:R-:W-:Y:S01]  /*10260*/  FADD.FTZ R192, R191, R192 ;  /* 0x000000c0bfc07221 */ /* 0x000fe20000010000 */
[----:B---3--:R-:W-:Y:S01]  /*10270*/  F2FP.PACK_AB R137, R176, R175 ;  /* 0x000000afb089723e */ /* 0x008fe200000000ff */
[----:B------:R-:W-:Y:S02]  /*10280*/  FADD.FTZ R183, R193, R183 ;  /* 0x000000b7c1b77221 */ /* 0x000fe40000010000 */
[----:B------:R-:W-:Y:S02]  /*10290*/  FADD.FTZ R184, R195, R184 ;  /* 0x000000b8c3b87221 */ /* 0x000fe40000010000 */
[----:B------:R-:W-:Y:S01]  /*102a0*/  FADD.FTZ R188, R173, R188 ;  /* 0x000000bcadbc7221 */ /* 0x000fe20000010000 */
[----:B------:R-:W2:Y:S01]  /*102b0*/  MUFU.EX2 R179, R179 ;  /* 0x000000b300b37308 */ /* 0x000ea20000000800 */
[----:B------:R-:W-:Y:S02]  /*102c0*/  FADD.FTZ R192, R175, R192 ;  /* 0x000000c0afc07221 */ /* 0x000fe40000010000 */
[----:B------:R-:W-:Y:S02]  /*102d0*/  FADD.FTZ R183, R194, R183 ;  /* 0x000000b7c2b77221 */ /* 0x000fe40000010000 */
[----:B------:R-:W-:Y:S02]  /*102e0*/  FADD.FTZ R184, R196, R184 ;  /* 0x000000b8c4b87221 */ /* 0x000fe40000010000 */
[----:B------:R-:W-:Y:S02]  /*102f0*/  FADD.FTZ R188, R174, R188 ;  /* 0x000000bcaebc7221 */ /* 0x000fe40000010000 */
[----:B------:R-:W-:Y:S01]  /*10300*/  FADD.FTZ R192, R176, R192 ;  /* 0x000000c0b0c07221 */ /* 0x000fe20000010000 */
[----:B------:R-:W3:Y:S01]  /*10310*/  MUFU.EX2 R204, R204 ;  /* 0x000000cc00cc7308 */ /* 0x000ee20000000800 */
[----:B------:R-:W-:Y:S02]  /*10320*/  FADD.FTZ R183, R197, R183 ;  /* 0x000000b7c5b77221 */ /* 0x000fe40000010000 */
[----:B------:R-:W-:Y:S01]  /*10330*/  FADD.FTZ R184, R199, R184 ;  /* 0x000000b8c7b87221 */ /* 0x000fe20000010000 */
[----:B-1----:R-:W-:Y:S01]  /*10340*/  F2FP.PACK_AB R138, R178, R177 ;  /* 0x000000b1b28a723e */ /* 0x002fe200000000ff */
[----:B------:R-:W-:Y:S02]  /*10350*/  FADD.FTZ R188, R177, R188 ;  /* 0x000000bcb1bc7221 */ /* 0x000fe40000010000 */
[----:B------:R-:W-:Y:S02]  /*10360*/  FADD.FTZ R198, R198, R183 ;  /* 0x000000b7c6c67221 */ /* 0x000fe40000010000 */
[----:B------:R-:W-:Y:S01]  /*10370*/  FADD.FTZ R172, R172, R184 ;  /* 0x000000b8acac7221 */ /* 0x000fe20000010000 */
[----:B------:R-:W1:Y:S01]  /*10380*/  MUFU.EX2 R251, R251 ;  /* 0x000000fb00fb7308 */ /* 0x000e620000000800 */
[----:B------:R-:W-:Y:S02]  /*10390*/  FADD.FTZ R178, R178, R188 ;  /* 0x000000bcb2b27221 */ /* 0x000fe40000010000 */
[----:B--2---:R-:W-:Y:S02]  /*103a0*/  FADD.FTZ R192, R179, R192 ;  /* 0x000000c0b3c07221 */ /* 0x004fe40000010000 */
[----:B------:R-:W-:Y:S05]  /*103b0*/  FADD.FTZ R178, R245, R178 ;  /* 0x000000b2f5b27221 */ /* 0x000fea0000010000 */
[----:B------:R-:W2:Y:S01]  /*103c0*/  MUFU.EX2 R252, R252 ;  /* 0x000000fc00fc7308 */ /* 0x000ea20000000800 */
[----:B------:R-:W-:Y:S01]  /*103d0*/  FADD.FTZ R178, R246, R178 ;  /* 0x000000b2f6b27221 */ /* 0x000fe20000010000 */
[C---:B---3--:R-:W-:Y:S01]  /*103e0*/  F2FP.PACK_AB R139, R204.reuse, R179 ;  /* 0x000000b3cc8b723e */ /* 0x048fe200000000ff */
[----:B------:R-:W-:Y:S02]  /*103f0*/  FADD.FTZ R192, R204, R192 ;  /* 0x000000c0ccc07221 */ /* 0x000fe40000010000 */
[----:B------:R-:W-:Y:S02]  /*10400*/  FADD.FTZ R178, R249, R178 ;  /* 0x000000b2f9b27221 */ /* 0x000fe40000010000 */
[----:B------:R-:W-:Y:S03]  /*10410*/  FADD.FTZ R192, R247, R192 ;  /* 0x000000c0f7c07221 */ /* 0x000fe60000010000 */
[----:B------:R-:W3:Y:S01]  /*10420*/  MUFU.EX2 R205, R205 ;  /* 0x000000cd00cd7308 */ /* 0x000ee20000000800 */
[C---:B------:R-:W-:Y:S04]  /*10430*/  HMMA.16816.F32 R8, R136.reuse, R132, R8 ;  /* 0x000000848808723c */ /* 0x040fe80000001808 */
[----:B------:R-:W-:Y:S02]  /*10440*/  FADD.FTZ R192, R248, R192 ;  /* 0x000000c0f8c07221 */ /* 0x000fe40000010000 */
[----:B------:R-:W-:Y:S02]  /*10450*/  FADD.FTZ R178, R250, R178 ;  /* 0x000000b2fab27221 */ /* 0x000fe40000010000 */
[-C--:B------:R-:W-:Y:S01]  /*10460*/  HMMA.16816.F32 R12, R136, R134.reuse, R12 ;  /* 0x00000086880c723c */ /* 0x080fe2000000180c */
[----:B------:R-:W4:Y:S03]  /*10470*/  MUFU.EX2 R206, R206 ;  /* 0x000000ce00ce7308 */ /* 0x000f260000000800 */
[----:B-1----:R-:W-:Y:S04]  /*10480*/  FADD.FTZ R192, R251, R192 ;  /* 0x000000c0fbc07221 */ /* 0x002fe80000010000 */
[C---:B------:R-:W-:Y:S01]  /*10490*/  HMMA.16816.F32 R16, R128.reuse, R134, R16 ;  /* 0x000000868010723c */ /* 0x040fe20000001810 */
[----:B------:R-:W1:Y:S02]  /*104a0*/  LDSM.16.MT88.4 R132, [R218+0x900] ;  /* 0x00090000da84783b */ /* 0x000e640000004200 */
[----:B------:R-:W5:Y:S01]  /*104b0*/  MUFU.EX2 R207, R207 ;  /* 0x000000cf00cf7308 */ /* 0x000f620000000800 */
[----:B--2---:R-:W-:Y:S02]  /*104c0*/  FADD.FTZ R192, R252, R192 ;  /* 0x000000c0fcc07221 */ /* 0x004fe40000010000 */
[----:B---3--:R-:W-:Y:S02]  /*104d0*/  FADD.FTZ R198, R205, R198 ;  /* 0x000000c6cdc67221 */ /* 0x008fe40000010000 */
[-C--:B------:R-:W-:Y:S05]  /*104e0*/  HMMA.16816.F32 R20, R128, R140.reuse, R20 ;  /* 0x0000008c8014723c */ /* 0x080fea0000001814 */
[----:B------:R-:W2:Y:S03]  /*104f0*/  MUFU.EX2 R208, R208 ;  /* 0x000000d000d07308 */ /* 0x000ea60000000800 */
[C---:B------:R-:W-:Y:S04]  /*10500*/  HMMA.16816.F32 R32, R136.reuse, R140, R32 ;  /* 0x0000008c8820723c */ /* 0x040fe80000001820 */
[C---:B----4-:R-:W-:Y:S01]  /*10510*/  F2FP.PACK_AB R40, R206.reuse, R205 ;  /* 0x000000cdce28723e */ /* 0x050fe200000000ff */
[----:B------:R-:W-:Y:S02]  /*10520*/  FADD.FTZ R198, R206, R198 ;  /* 0x000000c6cec67221 */ /* 0x000fe40000010000 */
[----:B------:R-:W3:Y:S01]  /*10530*/  MUFU.EX2 R209, R209 ;  /* 0x000000d100d17308 */ /* 0x000ee20000000800 */
[-C--:B------:R-:W-:Y:S04]  /*10540*/  HMMA.16816.F32 R24, R136, R142.reuse, R24 ;  /* 0x0000008e8818723c */ /* 0x080fe80000001818 */
[----:B-----5:R-:W-:Y:S04]  /*10550*/  FADD.FTZ R172, R207, R172 ;  /* 0x000000accfac7221 */ /* 0x020fe80000010000 */
[C---:B------:R-:W-:Y:S01]  /*10560*/  HMMA.16816.F32 R100, R128.reuse, R142, R100 ;  /* 0x0000008e8064723c */ /* 0x040fe20000001864 */
[----:B------:R-:W4:Y:S03]  /*10570*/  MUFU.EX2 R210, R210 ;  /* 0x000000d200d27308 */ /* 0x000f260000000800 */
[C---:B--2---:R-:W-:Y:S01]  /*10580*/  F2FP.PACK_AB R41, R208.reuse, R207 ;  /* 0x000000cfd029723e */ /* 0x044fe200000000ff */
[----:B------:R-:W-:Y:S03]  /*10590*/  FADD.FTZ R172, R208, R172 ;  /* 0x000000acd0ac7221 */ /* 0x000fe60000010000 */
[-C--:B------:R-:W-:Y:S03]  /*105a0*/  HMMA.16816.F32 R104, R128, R48.reuse, R104 ;  /* 0x000000308068723c */ /* 0x080fe60000001868 */
[----:B------:R-:W2:Y:S01]  /*105b0*/  MUFU.EX2 R244, R244 ;  /* 0x000000f400f47308 */ /* 0x000ea20000000800 */
[----:B------:R-:W-:Y:S02]  /*105c0*/  FADD.FTZ R172, R211, R172 ;  /* 0x000000acd3ac7221 */ /* 0x000fe40000010000 */
[----:B---3--:R-:W-:Y:S02]  /*105d0*/  FADD.FTZ R198, R209, R198 ;  /* 0x000000c6d1c67221 */ /* 0x008fe40000010000 */
[C---:B------:R-:W-:Y:S05]  /*105e0*/  HMMA.16816.F32 R108, R136.reuse, R48, R108 ;  /* 0x00000030886c723c */ /* 0x040fea000000186c */
[----:B------:R-:W-:Y:S02]  /*105f0*/  MUFU.EX2 R64, R64 ;  /* 0x0000004000407308 */ /* 0x000fe40000000800 */
[----:B------:R-:W-:Y:S01]  /*10600*/  F2FP.PACK_AB R48, R246, R245 ;  /* 0x000000f5f630723e */ /* 0x000fe200000000ff */
[-C--:B------:R-:W-:Y:S04]  /*10610*/  HMMA.16816.F32 R28, R136, R50.reuse, R28 ;  /* 0x00000032881c723c */ /* 0x080fe8000000181c */
[----:B------:R-:W-:Y:S01]  /*10620*/  F2FP.PACK_AB R49, R248, R247 ;  /* 0x000000f7f831723e */ /* 0x000fe200000000ff */
[C---:B----4-:R-:W-:Y:S01]  /*10630*/  FADD.FTZ R198, R210.reuse, R198 ;  /* 0x000000c6d2c67221 */ /* 0x050fe20000010000 */
[----:B------:R-:W-:Y:S01]  /*10640*/  F2FP.PACK_AB R42, R210, R209 ;  /* 0x000000d1d22a723e */ /* 0x000fe200000000ff */
[----:B------:R-:W-:Y:S01]  /*10650*/  MUFU.EX2 R65, R65 ;  /* 0x0000004100417308 */ /* 0x000fe20000000800 */
[C---:B------:R-:W-:Y:S04]  /*10660*/  HMMA.16816.F32 R112, R128.reuse, R50, R112 ;  /* 0x000000328070723c */ /* 0x040fe80000001870 */
[C---:B--2---:R-:W-:Y:S01]  /*10670*/  F2FP.PACK_AB R43, R244.reuse, R211 ;  /* 0x000000d3f42b723e */ /* 0x044fe200000000ff */
[----:B------:R-:W-:Y:S02]  /*10680*/  FADD.FTZ R172, R244, R172 ;  /* 0x000000acf4ac7221 */ /* 0x000fe40000010000 */
[----:B------:R-:W-:Y:S01]  /*10690*/  F2FP.PACK_AB R50, R250, R249 ;  /* 0x000000f9fa32723e */ /* 0x000fe200000000ff */
[-C--:B-1----:R-:W-:Y:S01]  /*106a0*/  HMMA.16816.F32 R116, R128, R132.reuse, R116 ;  /* 0x000000848074723c */ /* 0x082fe20000001874 */
[----:B------:R-:W-:Y:S03]  /*106b0*/  MUFU.EX2 R66, R66 ;  /* 0x0000004200427308 */ /* 0x000fe60000000800 */
[----:B------:R-:W-:Y:S04]  /*106c0*/  F2FP.PACK_AB R51, R252, R251 ;  /* 0x000000fbfc33723e */ /* 0x000fe800000000ff */
[C---:B------:R-:W-:Y:S03]  /*106d0*/  HMMA.16816.F32 R120, R136.reuse, R132, R120 ;  /* 0x000000848878723c */ /* 0x040fe60000001878 */
[----:B------:R-:W-:Y:S04]  /*106e0*/  MUFU.EX2 R67, R67 ;  /* 0x0000004300437308 */ /* 0x000fe80000000800 */
[--C-:B------:R-:W-:Y:S01]  /*106f0*/  FFMA.FTZ R132, R54, c[0x0][0x2d0], -R202.reuse ;  /* 0x0000b40036847a23 */ /* 0x100fe200000108ca */
[-C--:B------:R-:W-:Y:S01]  /*10700*/  HMMA.16816.F32 R124, R136, R134.reuse, R124 ;  /* 0x00000086887c723c */ /* 0x080fe2000000187c */
[----:B------:R-:W1:Y:S03]  /*10710*/  LDSM.16.MT88.4 R52, [R220+0x1100] ;  /* 0x00110000dc34783b */ /* 0x000e660000004200 */
[--C-:B------:R-:W-:Y:S01]  /*10720*/  FFMA.FTZ R133, R56, c[0x0][0x2d0], -R201.reuse ;  /* 0x0000b40038857a23 */ /* 0x100fe200000108c9 */
[----:B------:R-:W2:Y:S01]  /*10730*/  MUFU.EX2 R136, R57 ;  /* 0x0000003900887308 */ /* 0x000ea20000000800 */
[----:B------:R-:W-:Y:S02]  /*10740*/  FFMA.FTZ R202, R99, c[0x0][0x2d0], -R202 ;  /* 0x0000b40063ca7a23 */ /* 0x000fe400000108ca */
[----:B------:R-:W-:Y:S01]  /*10750*/  HMMA.16816.F32 R36, R128, R134, R36 ;  /* 0x000000868024723c */ /* 0x000fe20000001824 */
[----:B------:R-:W3:Y:S06]  /*10760*/  LDSM.16.MT88.4 R128, [R219+0x1100] ;  /* 0x00110000db80783b */ /* 0x000eec0000004200 */
[----:B------:R-:W-:Y:S01]  /*10770*/  FFMA.FTZ R134, R58, c[0x0][0x2d0], -R200 ;  /* 0x0000b4003a867a23 */ /* 0x000fe200000108c8 */
[-C--:B------:R-:W-:Y:S01]  /*10780*/  HMMA.16816.F32 R4, R40, R44.reuse, R4 ;  /* 0x0000002c2804723c */ /* 0x080fe20000001804 */
[----:B------:R-:W4:Y:S04]  /*10790*/  MUFU.EX2 R137, R59 ;  /* 0x0000003b00897308 */ /* 0x000f280000000800 */
[----:B------:R-:W-:Y:S03]  /*107a0*/  MOV R135, R154 ;  /* 0x0000009a00877202 */ /* 0x000fe60000000f00 */
[C---:B------:R-:W-:Y:S03]  /*107b0*/  HMMA.16816.F32 R8, R48.reuse, R44, R8 ;  /* 0x0000002c3008723c */ /* 0x040fe60000001808 */
[----:B------:R-:W5:Y:S01]  /*107c0*/  MUFU.EX2 R132, R132 ;  /* 0x0000008400847308 */ /* 0x000f620000000800 */
[----:B------:R-:W-:Y:S01]  /*107d0*/  FADD.FTZ R198, R135, R198 ;  /* 0x000000c687c67221 */ /* 0x000fe20000010000 */
[----:B--2---:R-:W-:Y:S03]  /*107e0*/  MOV R99, R136 ;  /* 0x0000008800637202 */ /* 0x004fe60000000f00 */
[-C--:B------:R-:W-:Y:S05]  /*107f0*/  HMMA.16816.F32 R12, R48, R46.reuse, R12 ;  /* 0x0000002e300c723c */ /* 0x080fea000000180c */
[----:B------:R-:W2:Y:S03]  /*10800*/  MUFU.EX2 R133, R133 ;  /* 0x0000008500857308 */ /* 0x000ea60000000800 */
[C---:B------:R-:W-:Y:S01]  /*10810*/  HMMA.16816.F32 R16, R40.reuse, R46, R16 ;  /* 0x0000002e2810723c */ /* 0x040fe20000001810 */
[----:B------:R-:W3:Y:S03]  /*10820*/  LDSM.16.MT88.4 R44, [R218+0x1100] ;  /* 0x00110000da2c783b */ /* 0x000ee60000004200 */
[----:B----4-:R-:W-:Y:S03]  /*10830*/  MOV R98, R137 ;  /* 0x0000008900627202 */ /* 0x010fe60000000f00 */
[----:B------:R-:W4:Y:S01]  /*10840*/  MUFU.EX2 R134, R134 ;  /* 0x0000008600867308 */ /* 0x000f220000000800 */
[-C--:B-1----:R-:W-:Y:S01]  /*10850*/  HMMA.16816.F32 R20, R40, R52.reuse, R20 ;  /* 0x000000342814723c */ /* 0x082fe20000001814 */
[----:B------:R-:W-:Y:S03]  /*10860*/  LDSM.16.MT88.4 R56, [R219+0x1900] ;  /* 0x00190000db38783b */ /* 0x000fe60000004200 */
[----:B-----5:R-:W-:Y:S04]  /*10870*/  FADD.FTZ R172, R132, R172 ;  /* 0x000000ac84ac7221 */ /* 0x020fe80000010000 */
[C---:B------:R-:W-:Y:S01]  /*10880*/  HMMA.16816.F32 R32, R48.reuse, R52, R32 ;  /* 0x000000343020723c */ /* 0x040fe20000001820 */
[----:B------:R-:W1:Y:S03]  /*10890*/  MUFU.EX2 R60, R60 ;  /* 0x0000003c003c7308 */ /* 0x000e660000000800 */
[----:B--2---:R-:W-:Y:S04]  /*108a0*/  FADD.FTZ R178, R133, R178 ;  /* 0x000000b285b27221 */ /* 0x004fe80000010000 */
[-C--:B------:R-:W-:Y:S03]  /*108b0*/  HMMA.16816.F32 R24, R48, R54.reuse, R24 ;  /* 0x000000363018723c */ /* 0x080fe60000001818 */
[----:B------:R-:W2:Y:S01]  /*108c0*/  MUFU.EX2 R61, R61 ;  /* 0x0000003d003d7308 */ /* 0x000ea20000000800 */
[----:B------:R-:W-:Y:S02]  /*108d0*/  FADD.FTZ R178, R99, R178 ;  /* 0x000000b263b27221 */ /* 0x000fe40000010000 */
[----:B----4-:R-:W-:Y:S02]  /*108e0*/  FADD.FTZ R192, R134, R192 ;  /* 0x000000c086c07221 */ /* 0x010fe40000010000 */
[C---:B------:R-:W-:Y:S01]  /*108f0*/  HMMA.16816.F32 R100, R40.reuse, R54, R100 ;  /* 0x000000362864723c */ /* 0x040fe20000001864 */
[----:B------:R-:W4:Y:S03]  /*10900*/  LDSM.16.MT88.4 R52, [R225+0x1900] ;  /* 0x00190000e134783b */ /* 0x000f260000004200 */
[----:B------:R-:W-:Y:S01]  /*10910*/  FADD.FTZ R192, R98, R192 ;  /* 0x000000c062c07221 */ /* 0x000fe20000010000 */
[----:B------:R-:W5:Y:S03]  /*10920*/  MUFU.EX2 R62, R62 ;  /* 0x0000003e003e7308 */ /* 0x000f660000000800 */
[-C--:B---3--:R-:W-:Y:S04]  /*10930*/  HMMA.16816.F32 R104, R40, R128.reuse, R104 ;  /* 0x000000802868723c */ /* 0x088fe80000001868 */
[----:B-1----:R-:W-:Y:S03]  /*10940*/  FADD.FTZ R178, R60, R178 ;  /* 0x000000b23cb27221 */ /* 0x002fe60000010000 */
[----:B------:R-:W1:Y:S01]  /*10950*/  MUFU.EX2 R63, R63 ;  /* 0x0000003f003f7308 */ /* 0x000e620000000800 */
[C---:B------:R-:W-:Y:S04]  /*10960*/  HMMA.16816.F32 R108, R48.reuse, R128, R108 ;  /* 0x00000080306c723c */ /* 0x040fe8000000186c */
[----:B--2---:R-:W-:Y:S04]  /*10970*/  FADD.FTZ R178, R61, R178 ;  /* 0x000000b23db27221 */ /* 0x004fe80000010000 */
[-C--:B------:R-:W-:Y:S01]  /*10980*/  HMMA.16816.F32 R28, R48, R130.reuse, R28 ;  /* 0x00000082301c723c */ /* 0x080fe2000000181c */
[----:B------:R-:W-:Y:S03]  /*10990*/  MUFU.EX2 R68, R68 ;  /* 0x0000004400447308 */ /* 0x000fe60000000800 */
[----:B-----5:R-:W-:Y:S04]  /*109a0*/  FADD.FTZ R192, R62, R192 ;  /* 0x000000c03ec07221 */ /* 0x020fe80000010000 */
[C---:B------:R-:W-:Y:S03]  /*109b0*/  HMMA.16816.F32 R112, R40.reuse, R130, R112 ;  /* 0x000000822870723c */ /* 0x040fe60000001870 */
[----:B------:R-:W-:Y:S01]  /*109c0*/  MUFU.EX2 R69, R69 ;  /* 0x0000004500457308 */ /* 0x000fe20000000800 */
[----:B-1----:R-:W-:Y:S04]  /*109d0*/  FADD.FTZ R192, R63, R192 ;  /* 0x000000c03fc07221 */ /* 0x002fe80000010000 */
[-C--:B------:R-:W-:Y:S05]  /*109e0*/  HMMA.16816.F32 R116, R40, R44.reuse, R116 ;  /* 0x0000002c2874723c */ /* 0x080fea0000001874 */
[----:B------:R-:W-:Y:S03]  /*109f0*/  MUFU.EX2 R70, R70 ;  /* 0x0000004600467308 */ /* 0x000fe60000000800 */
        /* <DEDUP_REMOVED lines=15> */
[-C--:B----4-:R-:W-:Y:S04]  /*10af0*/  HMMA.16816.F32 R4, R40, R52.reuse, R4 ;  /* 0x000000342804723c */ /* 0x090fe80000001804 */
[----:B------:R-:W-:Y:S04]  /*10b00*/  MUFU.EX2 R82, R82 ;  /* 0x0000005200527308 */ /* 0x000fe80000000800 */
[C---:B------:R-:W-:Y:S06]  /*10b10*/  HMMA.16816.F32 R8, R44.reuse, R52, R8 ;  /* 0x000000342c08723c */ /* 0x040fec0000001808 */
[----:B------:R-:W-:Y:S02]  /*10b20*/  MUFU.EX2 R83, R83 ;  /* 0x0000005300537308 */ /* 0x000fe40000000800 */
[-C--:B------:R-:W-:Y:S08]  /*10b30*/  HMMA.16816.F32 R12, R44, R54.reuse, R12 ;  /* 0x000000362c0c723c */ /* 0x080ff0000000180c */
[C---:B------:R-:W-:Y:S01]  /*10b40*/  HMMA.16816.F32 R16, R40.reuse, R54, R16 ;  /* 0x000000362810723c */ /* 0x040fe20000001810 */
[----:B------:R-:W2:Y:S01]  /*10b50*/  LDSM.16.MT88.4 R52, [R218+0x1900] ;  /* 0x00190000da34783b */ /* 0x000ea20000004200 */
[----:B------:R-:W3:Y:S06]  /*10b60*/  MUFU.EX2 R72, R72 ;  /* 0x0000004800487308 */ /* 0x000eec0000000800 */
[-C--:B-1----:R-:W-:Y:S04]  /*10b70*/  HMMA.16816.F32 R20, R40, R48.reuse, R20 ;  /* 0x000000302814723c */ /* 0x082fe80000001814 */
[----:B------:R-:W1:Y:S04]  /*10b80*/  MUFU.EX2 R73, R73 ;  /* 0x0000004900497308 */ /* 0x000e680000000800 */
[C---:B------:R-:W-:Y:S06]  /*10b90*/  HMMA.16816.F32 R32, R44.reuse, R48, R32 ;  /* 0x000000302c20723c */ /* 0x040fec0000001820 */
[----:B------:R-:W4:Y:S02]  /*10ba0*/  MUFU.EX2 R74, R74 ;  /* 0x0000004a004a7308 */ /* 0x000f240000000800 */
[-C--:B------:R-:W-:Y:S04]  /*10bb0*/  HMMA.16816.F32 R24, R44, R50.reuse, R24 ;  /* 0x000000322c18723c */ /* 0x080fe80000001818 */
[----:B---3--:R-:W-:Y:S04]  /*10bc0*/  FADD.FTZ R178, R72, R178 ;  /* 0x000000b248b27221 */ /* 0x008fe80000010000 */
[C---:B------:R-:W-:Y:S01]  /*10bd0*/  HMMA.16816.F32 R100, R40.reuse, R50, R100 ;  /* 0x000000322864723c */ /* 0x040fe20000001864 */
[----:B------:R-:W3:Y:S01]  /*10be0*/  LDSM.16.MT88.4 R48, [R225+0x2100] ;  /* 0x00210000e130783b */ /* 0x000ee20000004200 */
[----:B------:R-:W5:Y:S02]  /*10bf0*/  MUFU.EX2 R75, R75 ;  /* 0x0000004b004b7308 */ /* 0x000f640000000800 */
[----:B-1----:R-:W-:Y:S04]  /*10c00*/  FADD.FTZ R178, R73, R178 ;  /* 0x000000b249b27221 */ /* 0x002fe80000010000 */
[-C--:B------:R-:W-:Y:S04]  /*10c10*/  HMMA.16816.F32 R104, R40, R56.reuse, R104 ;  /* 0x000000382868723c */ /* 0x080fe80000001868 */
[----:B------:R-:W1:Y:S01]  /*10c20*/  MUFU.EX2 R76, R76 ;  /* 0x0000004c004c7308 */ /* 0x000e620000000800 */
[----:B----4-:R-:W-:Y:S03]  /*10c30*/  FADD.FTZ R192, R74, R192 ;  /* 0x000000c04ac07221 */ /* 0x010fe60000010000 */
[C---:B------:R-:W-:Y:S06]  /*10c40*/  HMMA.16816.F32 R108, R44.reuse, R56, R108 ;  /* 0x000000382c6c723c */ /* 0x040fec000000186c */
[----:B------:R-:W4:Y:S02]  /*10c50*/  MUFU.EX2 R77, R77 ;  /* 0x0000004d004d7308 */ /* 0x000f240000000800 */
[-C--:B------:R-:W-:Y:S04]  /*10c60*/  HMMA.16816.F32 R28, R44, R58.reuse, R28 ;  /* 0x0000003a2c1c723c */ /* 0x080fe8000000181c */
[----:B-----5:R-:W-:Y:S04]  /*10c70*/  FADD.FTZ R192, R75, R192 ;  /* 0x000000c04bc07221 */ /* 0x020fe80000010000 */
[C---:B------:R-:W-:Y:S01]  /*10c80*/  HMMA.16816.F32 R112, R40.reuse, R58, R112 ;  /* 0x0000003a2870723c */ /* 0x040fe20000001870 */
[----:B------:R-:W-:Y:S01]  /*10c90*/  LDSM.16.MT88.4 R56, [R219+0x2100] ;  /* 0x00210000db38783b */ /* 0x000fe20000004200 */
[----:B------:R-:W5:Y:S02]  /*10ca0*/  MUFU.EX2 R78, R78 ;  /* 0x0000004e004e7308 */ /* 0x000f640000000800 */
[----:B-1----:R-:W-:Y:S04]  /*10cb0*/  FADD.FTZ R178, R76, R178 ;  /* 0x000000b24cb27221 */ /* 0x002fe80000010000 */
[-C--:B--2---:R-:W-:Y:S04]  /*10cc0*/  HMMA.16816.F32 R116, R40, R52.reuse, R116 ;  /* 0x000000342874723c */ /* 0x084fe80000001874 */
[----:B------:R-:W1:Y:S01]  /*10cd0*/  MUFU.EX2 R79, R79 ;  /* 0x0000004f004f7308 */ /* 0x000e620000000800 */
[----:B----4-:R-:W-:Y:S03]  /*10ce0*/  FADD.FTZ R178, R77, R178 ;  /* 0x000000b24db27221 */ /* 0x010fe60000010000 */
[C---:B------:R-:W-:Y:S06]  /*10cf0*/  HMMA.16816.F32 R120, R44.reuse, R52, R120 ;  /* 0x000000342c78723c */ /* 0x040fec0000001878 */
[----:B------:R-:W-:Y:S02]  /*10d00*/  MUFU.EX2 R84, R84 ;  /* 0x0000005400547308 */ /* 0x000fe40000000800 */
[-C--:B------:R-:W-:Y:S04]  /*10d10*/  HMMA.16816.F32 R124, R44, R54.reuse, R124 ;  /* 0x000000362c7c723c */ /* 0x080fe8000000187c */
[----:B-----5:R-:W-:Y:S03]  /*10d20*/  FADD.FTZ R192, R78, R192 ;  /* 0x000000c04ec07221 */ /* 0x020fe60000010000 */
[----:B------:R-:W-:Y:S01]  /*10d30*/  F2FP.PACK_AB R44, R73, R72 ;  /* 0x00000048492c723e */ /* 0x000fe200000000ff */
[----:B------:R-:W-:Y:S01]  /*10d40*/  HMMA.16816.F32 R36, R40, R54, R36 ;  /* 0x000000362824723c */ /* 0x000fe20000001824 */
[----:B------:R-:W2:Y:S01]  /*10d50*/  LDSM.16.MT88.4 R52, [R220+0x2100] ;  /* 0x00210000dc34783b */ /* 0x000ea20000004200 */
[----:B------:R-:W4:Y:S02]  /*10d60*/  MUFU.EX2 R85, R85 ;  /* 0x0000005500557308 */ /* 0x000f240000000800 */
[----:B------:R-:W-:Y:S01]  /*10d70*/  F2FP.PACK_AB R45, R75, R74 ;  /* 0x0000004a4b2d723e */ /* 0x000fe200000000ff */
[----:B-1----:R-:W-:Y:S01]  /*10d80*/  FADD.FTZ R192, R79, R192 ;  /* 0x000000c04fc07221 */ /* 0x002fe20000010000 */
[----:B------:R-:W-:Y:S02]  /*10d90*/  F2FP.PACK_AB R46, R77, R76 ;  /* 0x0000004c4d2e723e */ /* 0x000fe400000000ff */
[----:B------:R-:W-:Y:S04]  /*10da0*/  F2FP.PACK_AB R40, R69, R68 ;  /* 0x000000444528723e */ /* 0x000fe800000000ff */
[----:B------:R-:W-:Y:S01]  /*10db0*/  F2FP.PACK_AB R41, R71, R70 ;  /* 0x000000464729723e */ /* 0x000fe200000000ff */
[----:B------:R-:W-:Y:S01]  /*10dc0*/  MUFU.EX2 R86, R86 ;  /* 0x0000005600567308 */ /* 0x000fe20000000800 */
[----:B------:R-:W-:Y:S02]  /*10dd0*/  F2FP.PACK_AB R42, R81, R80 ;  /* 0x00000050512a723e */ /* 0x000fe400000000ff */
[----:B------:R-:W-:Y:S02]  /*10de0*/  F2FP.PACK_AB R43, R83, R82 ;  /* 0x00000052532b723e */ /* 0x000fe400000000ff */
[----:B------:R-:W-:Y:S05]  /*10df0*/  F2FP.PACK_AB R47, R79, R78 ;  /* 0x0000004e4f2f723e */ /* 0x000fea00000000ff */
[-C--:B---3--:R-:W-:Y:S01]  /*10e00*/  HMMA.16816.F32 R4, R40, R48.reuse, R4 ;  /* 0x000000302804723c */ /* 0x088fe20000001804 */
[----:B------:R-:W1:Y:S02]  /*10e10*/  MUFU.EX2 R87, R87 ;  /* 0x0000005700577308 */ /* 0x000e640000000800 */
[----:B----4-:R-:W-:Y:S05]  /*10e20*/  F2FP.PACK_AB R128, R85, R84 ;  /* 0x000000545580723e */ /* 0x010fea00000000ff */
[C---:B------:R-:W-:Y:S03]  /*10e30*/  HMMA.16816.F32 R8, R44.reuse, R48, R8 ;  /* 0x000000302c08723c */ /* 0x040fe60000001808 */
[----:B------:R-:W-:Y:S05]  /*10e40*/  MUFU.EX2 R96, R96 ;  /* 0x0000006000607308 */ /* 0x000fea0000000800 */
[-C--:B------:R-:W-:Y:S05]  /*10e50*/  HMMA.16816.F32 R12, R44, R50.reuse, R12 ;  /* 0x000000322c0c723c */ /* 0x080fea000000180c */
[----:B------:R-:W3:Y:S03]  /*10e60*/  MUFU.EX2 R203, R203 ;  /* 0x000000cb00cb7308 */ /* 0x000ee60000000800 */
[C---:B------:R-:W-:Y:S01]  /*10e70*/  HMMA.16816.F32 R16, R40.reuse, R50, R16 ;  /* 0x000000322810723c */ /* 0x040fe20000001810 */
[----:B------:R-:W4:Y:S03]  /*10e80*/  LDSM.16.MT88.4 R48, [R218+0x2100] ;  /* 0x00210000da30783b */ /* 0x000f260000004200 */
[----:B-1----:R-:W-:Y:S03]  /*10e90*/  F2FP.PACK_AB R129, R87, R86 ;  /* 0x000000565781723e */ /* 0x002fe600000000ff */
[----:B------:R-:W-:Y:S01]  /*10ea0*/  MUFU.EX2 R97, R97 ;  /* 0x0000006100617308 */ /* 0x000fe20000000800 */
[-C--:B--2---:R-:W-:Y:S08]  /*10eb0*/  HMMA.16816.F32 R20, R40, R52.reuse, R20 ;  /* 0x000000342814723c */ /* 0x084ff00000001814 */
[C---:B------:R-:W-:Y:S01]  /*10ec0*/  HMMA.16816.F32 R32, R44.reuse, R52, R32 ;  /* 0x000000342c20723c */ /* 0x040fe20000001820 */
[----:B------:R-:W1:Y:S03]  /*10ed0*/  MUFU.EX2 R202, R202 ;  /* 0x000000ca00ca7308 */ /* 0x000e660000000800 */
[----:B---3--:R-:W-:Y:S04]  /*10ee0*/  F2FP.PACK_AB R130, R203, R96 ;  /* 0x00000060cb82723e */ /* 0x008fe800000000ff */
[-C--:B------:R-:W-:Y:S03]  /*10ef0*/  HMMA.16816.F32 R24, R44, R54.reuse, R24 ;  /* 0x000000362c18723c */ /* 0x080fe60000001818 */
[----:B------:R-:W2:Y:S05]  /*10f00*/  MUFU.EX2 R88, R88 ;  /* 0x0000005800587308 */ /* 0x000eaa0000000800 */
[C---:B------:R-:W-:Y:S01]  /*10f10*/  HMMA.16816.F32 R100, R40.reuse, R54, R100 ;  /* 0x000000362864723c */ /* 0x040fe20000001864 */
[----:B------:R-:W3:Y:S04]  /*10f20*/  LDSM.16.MT88.4 R52, [R220+0x2900] ;  /* 0x00290000dc34783b */ /* 0x000ee80000004200 */
[----:B------:R-:W5:Y:S03]  /*10f30*/  MUFU.EX2 R89, R89 ;  /* 0x0000005900597308 */ /* 0x000f660000000800 */
[-C--:B------:R-:W-:Y:S04]  /*10f40*/  HMMA.16816.F32 R104, R40, R56.reuse, R104 ;  /* 0x000000382868723c */ /* 0x080fe80000001868 */
[----:B-1----:R-:W-:Y:S03]  /*10f50*/  F2FP.PACK_AB R131, R202, R97 ;  /* 0x00000061ca83723e */ /* 0x002fe600000000ff */
[----:B------:R-:W-:Y:S01]  /*10f60*/  MUFU.EX2 R90, R90 ;  /* 0x0000005a005a7308 */ /* 0x000fe20000000800 */
[C---:B------:R-:W-:Y:S04]  /*10f70*/  HMMA.16816.F32 R108, R44.reuse, R56, R108 ;  /* 0x000000382c6c723c */ /* 0x040fe8000000186c */
[----:B--2---:R-:W-:Y:S03]  /*10f80*/  FADD.FTZ R178, R88, R178 ;  /* 0x000000b258b27221 */ /* 0x004fe60000010000 */
[--C-:B------:R-:W-:Y:S01]  /*10f90*/  FFMA.FTZ R56, R92, c[0x0][0x2d0], -R201.reuse ;  /* 0x0000b4005c387a23 */ /* 0x100fe200000108c9 */
[-C--:B------:R-:W-:Y:S01]  /*10fa0*/  HMMA.16816.F32 R28, R44, R58.reuse, R28 ;  /* 0x0000003a2c1c723c */ /* 0x080fe2000000181c */
[----:B------:R-:W1:Y:S03]  /*10fb0*/  MUFU.EX2 R91, R91 ;  /* 0x0000005b005b7308 */ /* 0x000e660000000800 */
[----:B------:R-:W-:Y:S01]  /*10fc0*/  FFMA.FTZ R201, R93, c[0x0][0x2d0], -R201 ;  /* 0x0000b4005dc97a23 */ /* 0x000fe200000108c9 */
[----:B------:R-:W-:Y:S01]  /*10fd0*/  MOV R92, R153 ;  /* 0x00000099005c7202 */ /* 0x000fe20000000f00 */
[--C-:B------:R-:W-:Y:S01]  /*10fe0*/  FFMA.FTZ R57, R94, c[0x0][0x2d0], -R200.reuse ;  /* 0x0000b4005e397a23 */ /* 0x100fe200000108c8 */
[----:B------:R-:W-:Y:S01]  /*10ff0*/  MOV R93, R152 ;  /* 0x00000098005d7202 */ /* 0x000fe20000000f00 */
[C---:B------:R-:W-:Y:S03]  /*11000*/  HMMA.16816.F32 R112, R40.reuse, R58, R112 ;  /* 0x0000003a2870723c */ /* 0x040fe60000001870 */
[----:B------:R-:W-:Y:S01]  /*11010*/  MUFU.EX2 R56, R56 ;  /* 0x0000003800387308 */ /* 0x000fe20000000800 */
[----:B------:R-:W-:Y:S02]  /*11020*/  FFMA.FTZ R200, R95, c[0x0][0x2d0], -R200 ;  /* 0x0000b4005fc87a23 */ /* 0x000fe400000108c8 */
[----:B------:R-:W-:Y:S02]  /*11030*/  FADD.FTZ R198, R93, R198 ;  /* 0x000000c65dc67221 */ /* 0x000fe40000010000 */
[-C--:B----4-:R-:W-:Y:S04]  /*11040*/  HMMA.16816.F32 R116, R40, R48.reuse, R116 ;  /* 0x000000302874723c */ /* 0x090fe80000001874 */
[----:B------:R-:W-:Y:S01]  /*11050*/  FADD.FTZ R172, R92, R172 ;  /* 0x000000ac5cac7221 */ /* 0x000fe20000010000 */
[----:B------:R-:W2:Y:S01]  /*11060*/  MUFU.EX2 R201, R201 ;  /* 0x000000c900c97308 */ /* 0x000ea20000000800 */
[----:B------:R-:W-:Y:S02]  /*11070*/  FADD.FTZ R198, R64, R198 ;  /* 0x000000c640c67221 */ /* 0x000fe40000010000 */
[C---:B------:R-:W-:Y:S04]  /*11080*/  HMMA.16816.F32 R120, R44.reuse, R48, R120 ;  /* 0x000000302c78723c */ /* 0x040fe80000001878 */
[----:B------:R-:W-:Y:S02]  /*11090*/  FADD.FTZ R172, R66, R172 ;  /* 0x000000ac42ac7221 */ /* 0x000fe40000010000 */
[----:B------:R-:W-:Y:S01]  /*110a0*/  FADD.FTZ R198, R65, R198 ;  /* 0x000000c641c67221 */ /* 0x000fe20000010000 */
[----:B------:R-:W-:Y:S01]  /*110b0*/  MUFU.EX2 R57, R57 ;  /* 0x0000003900397308 */ /* 0x000fe20000000800 */
[-C--:B------:R-:W-:Y:S04]  /*110c0*/  HMMA.16816.F32 R124, R44, R50.reuse, R124 ;  /* 0x000000322c7c723c */ /* 0x080fe8000000187c */
[----:B------:R-:W-:Y:S02]  /*110d0*/  FADD.FTZ R172, R67, R172 ;  /* 0x000000ac43ac7221 */ /* 0x000fe40000010000 */
[----:B------:R-:W-:Y:S01]  /*110e0*/  FADD.FTZ R198, R68, R198 ;  /* 0x000000c644c67221 */ /* 0x000fe20000010000 */
[----:B------:R-:W-:Y:S01]  /*110f0*/  MOV R44, R168 ;  /* 0x000000a8002c7202 */ /* 0x000fe20000000f00 */
[----:B------:R-:W-:Y:S01]  /*11100*/  HMMA.16816.F32 R36, R40, R50, R36 ;  /* 0x000000322824723c */ /* 0x000fe20000001824 */
[----:B------:R-:W4:Y:S03]  /*11110*/  MUFU.EX2 R200, R200 ;  /* 0x000000c800c87308 */ /* 0x000f260000000800 */
[----:B------:R-:W-:Y:S02]  /*11120*/  FADD.FTZ R172, R70, R172 ;  /* 0x000000ac46ac7221 */ /* 0x000fe40000010000 */
[----:B------:R-:W-:Y:S01]  /*11130*/  FADD.FTZ R198, R69, R198 ;  /* 0x000000c645c67221 */ /* 0x000fe20000010000 */
[----:B-----5:R-:W-:Y:S01]  /*11140*/  F2FP.PACK_AB R40, R89, R88 ;  /* 0x000000585928723e */ /* 0x020fe200000000ff */
[-C--:B------:R-:W-:Y:S01]  /*11150*/  HMMA.16816.F32 R160, R128, R148.reuse, R4 ;  /* 0x0000009480a0723c */ /* 0x080fe20000001804 */
[----:B------:R-:W5:Y:S04]  /*11160*/  LDSM.16.MT88.4 R4, [R219+0x2900] ;  /* 0x00290000db04783b */ /* 0x000f680000004200 */
[----:B-1----:R-:W-:Y:S01]  /*11170*/  F2FP.PACK_AB R41, R91, R90 ;  /* 0x0000005a5b29723e */ /* 0x002fe200000000ff */
[----:B------:R-:W-:Y:S01]  /*11180*/  FADD.FTZ R172, R71, R172 ;  /* 0x000000ac47ac7221 */ /* 0x000fe20000010000 */
[----:B--2---:R-:W-:Y:S01]  /*11190*/  F2FP.PACK_AB R42, R201, R56 ;  /* 0x00000038c92a723e */ /* 0x004fe200000000ff */
[----:B------:R-:W-:Y:S04]  /*111a0*/  FADD.FTZ R198, R80, R198 ;  /* 0x000000c650c67221 */ /* 0x000fe80000010000 */
[----:B------:R-:W-:Y:S02]  /*111b0*/  FADD.FTZ R172, R82, R172 ;  /* 0x000000ac52ac7221 */ /* 0x000fe40000010000 */
[----:B------:R-:W-:Y:S02]  /*111c0*/  FADD.FTZ R198, R81, R198 ;  /* 0x000000c651c67221 */ /* 0x000fe40000010000 */
[----:B------:R-:W-:Y:S01]  /*111d0*/  FADD.FTZ R172, R83, R172 ;  /* 0x000000ac53ac7221 */ /* 0x000fe20000010000 */
[----:B----4-:R-:W-:Y:S01]  /*111e0*/  F2FP.PACK_AB R43, R200, R57 ;  /* 0x00000039c82b723e */ /* 0x010fe200000000ff */
[----:B------:R-:W-:Y:S02]  /*111f0*/  FADD.FTZ R198, R84, R198 ;  /* 0x000000c654c67221 */ /* 0x000fe40000010000 */
[----:B------:R-:W-:Y:S02]  /*11200*/  FADD.FTZ R172, R86, R172 ;  /* 0x000000ac56ac7221 */ /* 0x000fe40000010000 */
[----:B------:R-:W-:Y:S02]  /*11210*/  FADD.FTZ R192, R90, R192 ;  /* 0x000000c05ac07221 */ /* 0x000fe40000010000 */
[C---:B------:R-:W-:Y:S01]  /*11220*/  HMMA.16816.F32 R156, R40.reuse, R148, R8 ;  /* 0x00000094289c723c */ /* 0x040fe20000001808 */
[----:B------:R-:W1:Y:S03]  /*11230*/  LDSM.16.MT88.4 R8, [R218+0x2900] ;  /* 0x00290000da08783b */ /* 0x000e660000004200 */
[----:B------:R-:W-:Y:S02]  /*11240*/  FADD.FTZ R198, R85, R198 ;  /* 0x000000c655c67221 */ /* 0x000fe40000010000 */
[----:B------:R-:W-:Y:S02]  /*11250*/  FADD.FTZ R172, R87, R172 ;  /* 0x000000ac57ac7221 */ /* 0x000fe40000010000 */
[-C--:B------:R-:W-:Y:S04]  /*11260*/  HMMA.16816.F32 R152, R40, R150.reuse, R12 ;  /* 0x000000962898723c */ /* 0x080fe8000000180c */
[----:B------:R-:W-:Y:S02]  /*11270*/  FADD.FTZ R178, R89, R178 ;  /* 0x000000b259b27221 */ /* 0x000fe40000010000 */
[----:B------:R-:W-:Y:S02]  /*11280*/  FADD.FTZ R192, R91, R192 ;  /* 0x000000c05bc07221 */ /* 0x000fe40000010000 */
[C---:B------:R-:W-:Y:S04]  /*11290*/  HMMA.16816.F32 R148, R128.reuse, R150, R16 ;  /* 0x000000968094723c */ /* 0x040fe80000001810 */
[----:B------:R-:W-:Y:S02]  /*112a0*/  FADD.FTZ R198, R96, R198 ;  /* 0x000000c660c67221 */ /* 0x000fe40000010000 */
[----:B------:R-:W-:Y:S02]  /*112b0*/  FADD.FTZ R172, R97, R172 ;  /* 0x000000ac61ac7221 */ /* 0x000fe40000010000 */
[-C--:B---3--:R-:W-:Y:S04]  /*112c0*/  HMMA.16816.F32 R144, R128, R52.reuse, R20 ;  /* 0x000000348090723c */ /* 0x088fe80000001814 */
[----:B------:R-:W-:Y:S02]  /*112d0*/  FADD.FTZ R178, R56, R178 ;  /* 0x000000b238b27221 */ /* 0x000fe40000010000 */
[----:B------:R-:W-:Y:S02]  /*112e0*/  FADD.FTZ R192, R57, R192 ;  /* 0x000000c039c07221 */ /* 0x000fe40000010000 */
[C---:B------:R-:W-:Y:S04]  /*112f0*/  HMMA.16816.F32 R140, R40.reuse, R52, R32 ;  /* 0x00000034288c723c */ /* 0x040fe80000001820 */
[----:B------:R-:W-:Y:S02]  /*11300*/  FADD.FTZ R242, R203, R198 ;  /* 0x000000c6cbf27221 */ /* 0x000fe40000010000 */
[----:B------:R-:W-:Y:S02]  /*11310*/  FADD.FTZ R241, R202, R172 ;  /* 0x000000accaf17221 */ /* 0x000fe40000010000 */
[-C--:B------:R-:W-:Y:S04]  /*11320*/  HMMA.16816.F32 R136, R40, R54.reuse, R24 ;  /* 0x000000362888723c */ /* 0x080fe80000001818 */
[----:B------:R-:W-:Y:S02]  /*11330*/  FADD.FTZ R240, R201, R178 ;  /* 0x000000b2c9f07221 */ /* 0x000fe40000010000 */
[----:B------:R-:W-:Y:S02]  /*11340*/  FADD.FTZ R239, R200, R192 ;  /* 0x000000c0c8ef7221 */ /* 0x000fe40000010000 */
[C---:B------:R-:W-:Y:S08]  /*11350*/  HMMA.16816.F32 R100, R128.reuse, R54, R100 ;  /* 0x000000368064723c */ /* 0x040ff00000001864 */
[-C--:B-----5:R-:W-:Y:S08]  /*11360*/  HMMA.16816.F32 R104, R128, R4.reuse, R104 ;  /* 0x000000048068723c */ /* 0x0a0ff00000001868 */
[C---:B------:R-:W-:Y:S08]  /*11370*/  HMMA.16816.F32 R108, R40.reuse, R4, R108 ;  /* 0x00000004286c723c */ /* 0x040ff0000000186c */
[-C--:B------:R-:W-:Y:S08]  /*11380*/  HMMA.16816.F32 R132, R40, R6.reuse, R28 ;  /* 0x000000062884723c */ /* 0x080ff0000000181c */
[C---:B------:R-:W-:Y:S08]  /*11390*/  HMMA.16816.F32 R112, R128.reuse, R6, R112 ;  /* 0x000000068070723c */ /* 0x040ff00000001870 */
[-C--:B-1----:R-:W-:Y:S08]  /*113a0*/  HMMA.16816.F32 R116, R128, R8.reuse, R116 ;  /* 0x000000088074723c */ /* 0x082ff00000001874 */
[C---:B------:R-:W-:Y:S08]  /*113b0*/  HMMA.16816.F32 R120, R40.reuse, R8, R120 ;  /* 0x000000082878723c */ /* 0x040ff00000001878 */
[-C--:B------:R-:W-:Y:S08]  /*113c0*/  HMMA.16816.F32 R124, R40, R10.reuse, R124 ;  /* 0x0000000a287c723c */ /* 0x080ff0000000187c */
[----:B------:R-:W-:Y:S01]  /*113d0*/  HMMA.16816.F32 R128, R128, R10, R36 ;  /* 0x0000000a8080723c */ /* 0x000fe20000001824 */
[----:B------:R-:W-:-:S07]  /*113e0*/  @P0 BRA `(.L_x_994) ;  /* 0xffffc7c000000947 */ /* 0x000fce000383ffff */
.L_x_991:
[----:B------:R-:W-:-:S13]  /*113f0*/  ISETP.GE.AND P0, PT, R243, UR5, PT ;  /* 0x00000005f3007c0c */ /* 0x000fda000bf06270 */
[----:B------:R-:W-:Y:S05]  /*11400*/  @!P0 BRA `(.L_x_995) ;  /* 0x00005ac000008947 */ /* 0x000fea0003800000 */
[----:B------:R-:W-:Y:S01]  /*11410*/  IMAD.MOV.U32 R166, RZ, RZ, R2 ;  /* 0x000000ffffa67224 */ /* 0x000fe200078e0002 */
[----:B------:R-:W-:Y:S01]  /*11420*/  MOV R164, R44 ;  /* 0x0000002c00a47202 */ /* 0x000fe20000000f00 */
[----:B------:R-:W-:Y:S01]  /*11430*/  IMAD.MOV.U32 R167, RZ, RZ, R3 ;  /* 0x000000ffffa77224 */ /* 0x000fe200078e0003 */
[----:B------:R-:W-:Y:S02]  /*11440*/  MOV R165, R0 ;  /* 0x0000000000a57202 */ /* 0x000fe40000000f00 */
.L_x_1013:
[----:B------:R-:W-:Y:S04]  /*11450*/  DEPBAR.LE SB0, 0x0 ;  /* 0x000080000000791a */ /* 0x000fe80000000000 */
[----:B------:R-:W-:Y:S01]  /*11460*/  BAR.SYNC.DEFER_BLOCKING 0x0 ;  /* 0x0000000000007b1d */ /* 0x000fe20000010000 */
[C---:B------:R-:W-:Y:S01]  /*11470*/  IMAD.WIDE.U32 R2, R231.reuse, c[0x0][0x208], RZ ;  /* 0x00008200e7027a25 */ /* 0x040fe200078e00ff */
[----:B------:R-:W-:Y:S05]  /*11480*/  SHF.R.S32.HI R0, RZ, 0x1f, R231 ;  /* 0x0000001fff007819 */ /* 0x000fea00000114e7 */
        /* <DEDUP_REMOVED lines=9> */
[----:B------:R-:W1:Y:S02]  /*11520*/  LDSM.16.M88.4 R16, [R227+0x3100] ;  /* 0x00310000e310783b */ /* 0x000e640000000200 */
[----:B------:R-:W-:Y:S02]  /*11530*/  IADD3.X R2, R3, UR9, R0, P0, !PT ;  /* 0x0000000903027c10 */ /* 0x000fe400087fe400 */
[C---:B------:R-:W-:Y:S02]  /*11540*/  LEA R0, P0, R188.reuse, c[0x0][0x1f8], 0x1 ;  /* 0x00007e00bc007a11 */ /* 0x040fe400078008ff */
[----:B------:R-:W2:Y:S02]  /*11550*/  LDSM.16.M88.4 R92, [R228+0x8100] ;  /* 0x00810000e45c783b */ /* 0x000ea40000000200 */
[----:B------:R-:W-:Y:S04]  /*11560*/  LEA.HI.X R188, R188, c[0x0][0x1fc], R2, 0x1, P0 ;  /* 0x00007f00bcbc7a11 */ /* 0x000fe800000f0c02 */
[----:B------:R-:W3:Y:S06]  /*11570*/  LDSM.16.M88.4 R32, [R227+0x3900] ;  /* 0x00390000e320783b */ /* 0x000eec0000000200 */
[----:B------:R-:W-:Y:S06]  /*11580*/  LDSM.16.M88.4 R48, [R227+0x4100] ;  /* 0x00410000e330783b */ /* 0x000fec0000000200 */
[----:B------:R-:W-:Y:S06]  /*11590*/  LDSM.16.M88.4 R64, [R227+0x4900] ;  /* 0x00490000e340783b */ /* 0x000fec0000000200 */
[----:B------:R-:W-:Y:S06]  /*115a0*/  LDSM.16.M88.4 R80, [R227+0x5100] ;  /* 0x00510000e350783b */ /* 0x000fec0000000200 */
[----:B------:R-:W-:Y:S01]  /*115b0*/  LDSM.16.M88.4 R168, [R227+0x5900] ;  /* 0x00590000e3a8783b */ /* 0x000fe20000000200 */
[-C--:B-1----:R-:W-:Y:S05]  /*115c0*/  HMMA.16816.F32 R4, R96, R16.reuse, RZ ;  /* 0x000000106004723c */ /* 0x082fea00000018ff */
[----:B------:R-:W-:Y:S03]  /*115d0*/  LDSM.16.M88.4 R172, [R224+0x6100] ;  /* 0x00610000e0ac783b */ /* 0x000fe60000000200 */
[C---:B--2---:R-:W-:Y:S03]  /*115e0*/  HMMA.16816.F32 R8, R92.reuse, R16, RZ ;  /* 0x000000105c08723c */ /* 0x044fe600000018ff */
[----:B------:R-:W-:Y:S06]  /*115f0*/  LDSM.16.M88.4 R176, [R226] ;  /* 0x00000000e2b0783b */ /* 0x000fec0000000200 */
[----:B------:R-:W-:Y:S01]  /*11600*/  LDSM.16.M88.4 R180, [R224+0x8100] ;  /* 0x00810000e0b4783b */ /* 0x000fe20000000200 */
[-C--:B------:R-:W-:Y:S05]  /*11610*/  HMMA.16816.F32 R12, R92, R18.reuse, RZ ;  /* 0x000000125c0c723c */ /* 0x080fea00000018ff */
[----:B------:R-:W-:Y:S03]  /*11620*/  LDSM.16.M88.4 R184, [R217] ;  /* 0x00000000d9b8783b */ /* 0x000fe60000000200 */
[C---:B------:R-:W-:Y:S03]  /*11630*/  HMMA.16816.F32 R16, R96.reuse, R18, RZ ;  /* 0x000000126010723c */ /* 0x040fe600000018ff */
[----:B------:R-:W1:Y:S05]  /*11640*/  SHFL.IDX PT, R190, R0, RZ, 0x181f ;  /* 0x00181fff00be7589 */ /* 0x000e6a00000e0000 */
[-C--:B---3--:R-:W-:Y:S01]  /*11650*/  HMMA.16816.F32 R20, R96, R32.reuse, RZ ;  /* 0x000000206014723c */ /* 0x088fe200000018ff */
[----:B------:R-:W2:Y:S06]  /*11660*/  SHFL.IDX PT, R189, R0, 0x1, 0x181f ;  /* 0x00381f0000bd7f89 */ /* 0x000eac00000e0000 */
[----:B------:R-:W3:Y:S01]  /*11670*/  SHFL.IDX PT, R191, R188, RZ, 0x181f ;  /* 0x00181fffbcbf7589 */ /* 0x000ee200000e0000 */
[C---:B------:R-:W-:Y:S05]  /*11680*/  HMMA.16816.F32 R24, R92.reuse, R32, RZ ;  /* 0x000000205c18723c */ /* 0x040fea00000018ff */
[----:B------:R-:W4:Y:S03]  /*11690*/  SHFL.IDX PT, R195, R188, 0x1, 0x181f ;  /* 0x00381f00bcc37f89 */ /* 0x000f2600000e0000 */
[-C--:B------:R-:W-:Y:S03]  /*116a0*/  HMMA.16816.F32 R28, R92, R34.reuse, RZ ;  /* 0x000000225c1c723c */ /* 0x080fe600000018ff */
[----:B------:R-:W-:Y:S01]  /*116b0*/  SHFL.IDX PT, R194, R188, 0x2, 0x181f ;  /* 0x00581f00bcc27f89 */ /* 0x000fe200000e0000 */
[-C--:B-1----:R-:W-:Y:S04]  /*116c0*/  IADD3 R198, P1, R190, R235.reuse, RZ ;  /* 0x000000ebbec67210 */ /* 0x082fe80007f3e0ff */
[C---:B------:R-:W-:Y:S01]  /*116d0*/  HMMA.16816.F32 R32, R96.reuse, R34, RZ ;  /* 0x000000226020723c */ /* 0x040fe200000018ff */
[----:B------:R-:W-:Y:S03]  /*116e0*/  SHFL.IDX PT, R3, R188, 0x3, 0x181f ;  /* 0x00781f00bc037f89 */ /* 0x000fe600000e0000 */
[-C--:B--2---:R-:W-:Y:S01]  /*116f0*/  IADD3 R200, P0, R189, R235.reuse, RZ ;  /* 0x000000ebbdc87210 */ /* 0x084fe20007f1e0ff */
[--C-:B---3--:R-:W-:Y:S03]  /*11700*/  IMAD.X R199, R191, 0x1, R234.reuse, P1 ;  /* 0x00000001bfc77824 */ /* 0x108fe600008e06ea */
[-C--:B------:R-:W-:Y:S01]  /*11710*/  HMMA.16816.F32 R36, R96, R48.reuse, RZ ;  /* 0x000000306024723c */ /* 0x080fe200000018ff */
[----:B------:R-:W-:Y:S03]  /*11720*/  SHFL.IDX PT, R196, R188, 0x4, 0x181f ;  /* 0x00981f00bcc47f89 */ /* 0x000fe600000e0000 */
[--C-:B----4-:R-:W-:Y:S03]  /*11730*/  IMAD.X R201, R195, 0x1, R234.reuse, P0 ;  /* 0x00000001c3c97824 */ /* 0x110fe600000e06ea */
[----:B------:R-:W-:Y:S01]  /*11740*/  SHFL.IDX PT, R197, R188, 0x5, 0x181f ;  /* 0x00b81f00bcc57f89 */ /* 0x000fe200000e0000 */
[C---:B------:R-:W-:Y:S05]  /*11750*/  HMMA.16816.F32 R40, R92.reuse, R48, RZ ;  /* 0x000000305c28723c */ /* 0x040fea00000018ff */
[----:B------:R-:W-:Y:S03]  /*11760*/  LDSM.16.M88.4 R188, [R213] ;  /* 0x00000000d5bc783b */ /* 0x000fe60000000200 */
[-C--:B------:R-:W-:Y:S03]  /*11770*/  HMMA.16816.F32 R44, R92, R50.reuse, RZ ;  /* 0x000000325c2c723c */ /* 0x080fe600000018ff */
[----:B------:R-:W-:Y:S05]  /*11780*/  SHFL.IDX PT, R192, R0, 0x2, 0x181f ;  /* 0x00581f0000c07f89 */ /* 0x000fea00000e0000 */
[C---:B------:R-:W-:Y:S01]  /*11790*/  HMMA.16816.F32 R48, R96.reuse, R50, RZ ;  /* 0x000000326030723c */ /* 0x040fe200000018ff */
[----:B------:R-:W-:Y:S06]  /*117a0*/  SHFL.IDX PT, R193, R0, 0x3, 0x181f ;  /* 0x00781f0000c17f89 */ /* 0x000fec00000e0000 */
[----:B------:R-:W1:Y:S01]  /*117b0*/  SHFL.IDX PT, R2, R0, 0x4, 0x181f ;  /* 0x00981f0000027f89 */ /* 0x000e6200000e0000 */
[-C--:B------:R-:W-:Y:S05]  /*117c0*/  HMMA.16816.F32 R52, R96, R64.reuse, RZ ;  /* 0x000000406034723c */ /* 0x080fea00000018ff */
[----:B------:R-:W-:Y:S03]  /*117d0*/  SHFL.IDX PT, R0, R0, 0x5, 0x181f ;  /* 0x00b81f0000007f89 */ /* 0x000fe600000e0000 */
[C---:B------:R-:W-:Y:S08]  /*117e0*/  HMMA.16816.F32 R56, R92.reuse, R64, RZ ;  /* 0x000000405c38723c */ /* 0x040ff000000018ff */
[-C--:B------:R-:W-:Y:S01]  /*117f0*/  HMMA.16816.F32 R60, R92, R66.reuse, RZ ;  /* 0x000000425c3c723c */ /* 0x080fe200000018ff */
[-C--:B-1----:R-:W-:Y:S07]  /*11800*/  IADD3 R2, P1, R2, R235.reuse, RZ ;  /* 0x000000eb02027210 */ /* 0x082fee0007f3e0ff */
        /* <DEDUP_REMOVED lines=19> */
[----:B------:R-:W3:Y:S06]  /*11940*/  LDSM.16.M88.4 R184, [R214] ;  /* 0x00000000d6b8783b */ /* 0x000eec0000000200 */
[----:B------:R-:W-:Y:S01]  /*11950*/  @!PT LDS RZ, [RZ] ;  /* 0x00000000fffff984 */ /* 0x000fe20000000800 */
[----:B------:R-:W-:Y:S01]  /*11960*/  @!PT LDS RZ, [RZ] ;  /* 0x00000000fffff984 */ /* 0x000fe20000000800 */
[----:B------:R-:W-:Y:S01]  /*11970*/  @!PT LDS RZ, [RZ] ;  /* 0x00000000fffff984 */ /* 0x000fe20000000800 */
[----:B------:R4:W-:Y:S01]  /*11980*/  LDGSTS.E.BYPASS.LTC128B.128 [R238], [R198.64], !P3 ;  /* 0x00000000c6ee7fae */ /* 0x0009e2000d901d74 */
[-C--:B-1----:R-:W-:Y:S05]  /*11990*/  HMMA.16816.F32 R36, R172, R168.reuse, R36 ;  /* 0x000000a8ac24723c */ /* 0x082fea0000001824 */
[----:B------:R1:W-:Y:S03]  /*119a0*/  LDGSTS.E.BYPASS.LTC128B.128 [R238+0x800], [R200.64], !P3 ;  /* 0x00800000c8ee7fae */ /* 0x0003e6000d901d74 */
[C---:B------:R-:W-:Y:S08]  /*119b0*/  HMMA.16816.F32 R40, R180.reuse, R168, R40 ;  /* 0x000000a8b428723c */ /* 0x040ff00000001828 */
[-C--:B------:R-:W-:Y:S08]  /*119c0*/  HMMA.16816.F32 R44, R180, R170.reuse, R44 ;  /* 0x000000aab42c723c */ /* 0x080ff0000000182c */
[C---:B------:R-:W-:Y:S04]  /*119d0*/  HMMA.16816.F32 R48, R172.reuse, R170, R48 ;  /* 0x000000aaac30723c */ /* 0x040fe80000001830 */
[-C--:B----4-:R-:W-:Y:S02]  /*119e0*/  IADD3 R198, P0, R192, R235.reuse, RZ ;  /* 0x000000ebc0c67210 */ /* 0x090fe40007f1e0ff */
[-C--:B------:R-:W-:Y:S02]  /*119f0*/  IADD3 R192, P2, R193, R235.reuse, RZ ;  /* 0x000000ebc1c07210 */ /* 0x080fe40007f5e0ff */
[-C--:B--2---:R-:W-:Y:S04]  /*11a00*/  HMMA.16816.F32 R52, R172, R176.reuse, R52 ;  /* 0x000000b0ac34723c */ /* 0x084fe80000001834 */
[--C-:B------:R-:W-:Y:S01]  /*11a10*/  IMAD.X R199, R194, 0x1, R234.reuse, P0 ;  /* 0x00000001c2c77824 */ /* 0x100fe200000e06ea */
[----:B------:R-:W-:Y:S01]  /*11a20*/  IADD3 R168, P0, R0, R235, RZ ;  /* 0x000000eb00a87210 */ /* 0x000fe20007f1e0ff */
[--C-:B------:R-:W-:Y:S02]  /*11a30*/  IMAD.X R193, R3, 0x1, R234.reuse, P2 ;  /* 0x0000000103c17824 */ /* 0x100fe400010e06ea */
[C---:B------:R-:W-:Y:S01]  /*11a40*/  HMMA.16816.F32 R56, R180.reuse, R176, R56 ;  /* 0x000000b0b438723c */ /* 0x040fe20000001838 */
[----:B------:R2:W-:Y:S03]  /*11a50*/  LDGSTS.E.BYPASS.LTC128B.128 [R238+0x1000], [R198.64], !P3 ;  /* 0x01000000c6ee7fae */ /* 0x0005e6000d901d74 */
[--C-:B------:R-:W-:Y:S02]  /*11a60*/  IMAD.X R3, R196, 0x1, R234.reuse, P1 ;  /* 0x00000001c4037824 */ /* 0x100fe400008e06ea */
[----:B------:R-:W-:Y:S01]  /*11a70*/  IMAD.X R169, R197, 0x1, R234, P0 ;  /* 0x00000001c5a97824 */ /* 0x000fe200000e06ea */
[----:B------:R4:W-:Y:S01]  /*11a80*/  LDGSTS.E.BYPASS.LTC128B.128 [R238+0x1800], [R192.64], !P3 ;  /* 0x01800000c0ee7fae */ /* 0x0009e2000d901d74 */
[-C--:B------:R-:W-:Y:S03]  /*11a90*/  HMMA.16816.F32 R60, R180, R178.reuse, R60 ;  /* 0x000000b2b43c723c */ /* 0x080fe6000000183c */
[----:B------:R-:W-:Y:S02]  /*11aa0*/  ISETP.GT.AND P0, PT, R243, UR5, PT ;  /* 0x00000005f3007c0c */ /* 0x000fe4000bf04270 */
[----:B------:R2:W-:Y:S03]  /*11ab0*/  LDGSTS.E.BYPASS.LTC128B.128 [R238+0x2000], [R2.64], !P3 ;  /* 0x0200000002ee7fae */ /* 0x0005e6000d901d74 */
[C---:B------:R-:W-:Y:S03]  /*11ac0*/  HMMA.16816.F32 R64, R172.reuse, R178, R64 ;  /* 0x000000b2ac40723c */ /* 0x040fe60000001840 */
[----:B------:R5:W-:Y:S05]  /*11ad0*/  LDGSTS.E.BYPASS.LTC128B.128 [R238+0x2800], [R168.64], !P3 ;  /* 0x02800000a8ee7fae */ /* 0x000bea000d901d74 */
[-C--:B---3--:R-:W-:Y:S01]  /*11ae0*/  HMMA.16816.F32 R68, R172, R184.reuse, R68 ;  /* 0x000000b8ac44723c */ /* 0x088fe20000001844 */
[----:B-1----:R-:W-:Y:S06]  /*11af0*/  LDSM.16.M88.4 R200, [R222+0x3900] ;  /* 0x00390000dec8783b */ /* 0x002fec0000000200 */
[----:B------:R-:W0:Y:S01]  /*11b00*/  LDGDEPBAR ;  /* 0x00000000000079af */ /* 0x000e220000000000 */
[C---:B------:R-:W-:Y:S05]  /*11b10*/  HMMA.16816.F32 R72, R180.reuse, R184, R72 ;  /* 0x000000b8b448723c */ /* 0x040fea0000001848 */
[----:B----4-:R-:W-:Y:S03]  /*11b20*/  LDSM.16.M88.4 R192, [R223+0x6100] ;  /* 0x00610000dfc0783b */ /* 0x010fe60000000200 */
[-C--:B------:R-:W-:Y:S03]  /*11b30*/  HMMA.16816.F32 R76, R180, R186.reuse, R76 ;  /* 0x000000bab44c723c */ /* 0x080fe6000000184c */
[----:B--2---:R-:W-:Y:S05]  /*11b40*/  LDSM.16.M88.4 R196, [R223+0x8100] ;  /* 0x00810000dfc4783b */ /* 0x004fea0000000200 */
[C---:B------:R-:W-:Y:S01]  /*11b50*/  HMMA.16816.F32 R80, R172.reuse, R186, R80 ;  /* 0x000000baac50723c */ /* 0x040fe20000001850 */
[----:B-----5:R-:W1:Y:S06]  /*11b60*/  LDSM.16.M88.4 R168, [R222+0x3100] ;  /* 0x00310000dea8783b */ /* 0x020e6c0000000200 */
[----:B------:R-:W2:Y:S01]  /*11b70*/  LDSM.16.M88.4 R204, [R222+0x4100] ;  /* 0x00410000decc783b */ /* 0x000ea20000000200 */
[-C--:B------:R-:W-:Y:S05]  /*11b80*/  HMMA.16816.F32 R84, R172, R188.reuse, R84 ;  /* 0x000000bcac54723c */ /* 0x080fea0000001854 */
[----:B------:R-:W3:Y:S03]  /*11b90*/  LDSM.16.M88.4 R208, [R222+0x4900] ;  /* 0x00490000ded0783b */ /* 0x000ee60000000200 */
[C---:B------:R-:W-:Y:S03]  /*11ba0*/  HMMA.16816.F32 R88, R180.reuse, R188, R88 ;  /* 0x000000bcb458723c */ /* 0x040fe60000001858 */
[----:B------:R-:W-:Y:S05]  /*11bb0*/  LDSM.16.M88.4 R176, [R221+0x6100] ;  /* 0x00610000ddb0783b */ /* 0x000fea0000000200 */
[-C--:B------:R-:W-:Y:S01]  /*11bc0*/  HMMA.16816.F32 R92, R180, R190.reuse, R92 ;  /* 0x000000beb45c723c */ /* 0x080fe2000000185c */
[----:B------:R-:W-:Y:S06]  /*11bd0*/  LDSM.16.M88.4 R180, [R212] ;  /* 0x00000000d4b4783b */ /* 0x000fec0000000200 */
[----:B------:R-:W-:Y:S01]  /*11be0*/  LDSM.16.M88.4 R184, [R221+0x8100] ;  /* 0x00810000ddb8783b */ /* 0x000fe20000000200 */
[----:B------:R-:W-:Y:S05]  /*11bf0*/  HMMA.16816.F32 R96, R172, R190, R96 ;  /* 0x000000beac60723c */ /* 0x000fea0000001860 */
[----:B------:R-:W4:Y:S03]  /*11c00*/  LDSM.16.M88.4 R172, [R222+0x5100] ;  /* 0x00510000deac783b */ /* 0x000f260000000200 */
[-C--:B-1----:R-:W-:Y:S03]  /*11c10*/  HMMA.16816.F32 R4, R192, R168.reuse, R4 ;  /* 0x000000a8c004723c */ /* 0x082fe60000001804 */
[----:B------:R-:W-:Y:S05]  /*11c20*/  LDSM.16.M88.4 R188, [R212+0x800] ;  /* 0x00080000d4bc783b */ /* 0x000fea0000000200 */
        /* <DEDUP_REMOVED lines=8> */
[----:B------:R-:W5:Y:S07]  /*11cb0*/  LDSM.16.M88.4 R200, [R212+0x1000] ;  /* 0x00100000d4c8783b */ /* 0x000f6e0000000200 */
[-C--:B--2---:R-:W-:Y:S08]  /*11cc0*/  HMMA.16816.F32 R36, R192, R204.reuse, R36 ;  /* 0x000000ccc024723c */ /* 0x084ff00000001824 */
[C---:B------:R-:W-:Y:S08]  /*11cd0*/  HMMA.16816.F32 R40, R196.reuse, R204, R40 ;  /* 0x000000ccc428723c */ /* 0x040ff00000001828 */
[-C--:B------:R-:W-:Y:S08]  /*11ce0*/  HMMA.16816.F32 R44, R196, R206.reuse, R44 ;  /* 0x000000cec42c723c */ /* 0x080ff0000000182c */
[C---:B------:R-:W-:Y:S01]  /*11cf0*/  HMMA.16816.F32 R48, R192.reuse, R206, R48 ;  /* 0x000000cec030723c */ /* 0x040fe20000001830 */
[----:B------:R-:W2:Y:S07]  /*11d00*/  LDSM.16.M88.4 R204, [R212+0x1800] ;  /* 0x00180000d4cc783b */ /* 0x000eae0000000200 */
[-C--:B---3--:R-:W-:Y:S08]  /*11d10*/  HMMA.16816.F32 R52, R192, R208.reuse, R52 ;  /* 0x000000d0c034723c */ /* 0x088ff00000001834 */
[C---:B------:R-:W-:Y:S08]  /*11d20*/  HMMA.16816.F32 R56, R196.reuse, R208, R56 ;  /* 0x000000d0c438723c */ /* 0x040ff00000001838 */
[-C--:B------:R-:W-:Y:S08]  /*11d30*/  HMMA.16816.F32 R60, R196, R210.reuse, R60 ;  /* 0x000000d2c43c723c */ /* 0x080ff0000000183c */
[C---:B------:R-:W-:Y:S01]  /*11d40*/  HMMA.16816.F32 R64, R192.reuse, R210, R64 ;  /* 0x000000d2c040723c */ /* 0x040fe20000001840 */
[----:B------:R-:W3:Y:S07]  /*11d50*/  LDSM.16.M88.4 R208, [R212+0x2000] ;  /* 0x00200000d4d0783b */ /* 0x000eee0000000200 */
[-C--:B----4-:R-:W-:Y:S08]  /*11d60*/  HMMA.16816.F32 R68, R192, R172.reuse, R68 ;  /* 0x000000acc044723c */ /* 0x090ff00000001844 */
[C---:B------:R-:W-:Y:S08]  /*11d70*/  HMMA.16816.F32 R72, R196.reuse, R172, R72 ;  /* 0x000000acc448723c */ /* 0x040ff00000001848 */
[-C--:B------:R-:W-:Y:S08]  /*11d80*/  HMMA.16816.F32 R76, R196, R174.reuse, R76 ;  /* 0x000000aec44c723c */ /* 0x080ff0000000184c */
[C---:B------:R-:W-:Y:S01]  /*11d90*/  HMMA.16816.F32 R80, R192.reuse, R174, R80 ;  /* 0x000000aec050723c */ /* 0x040fe20000001850 */
[----:B------:R-:W4:Y:S01]  /*11da0*/  LDSM.16.M88.4 R172, [R212+0x2800] ;  /* 0x00280000d4ac783b */ /* 0x000f220000000200 */
[----:B------:R-:W-:Y:S05]  /*11db0*/  DEPBAR.LE SB0, 0x0 ;  /* 0x000080000000791a */ /* 0x000fea0000000000 */
[----:B------:R-:W-:Y:S01]  /*11dc0*/  BAR.SYNC.DEFER_BLOCKING 0x0 ;  /* 0x0000000000007b1d */ /* 0x000fe20000010000 */
[-C--:B-1----:R-:W-:Y:S08]  /*11dd0*/  HMMA.16816.F32 R84, R192, R168.reuse, R84 ;  /* 0x000000a8c054723c */ /* 0x082ff00000001854 */
[C---:B------:R-:W-:Y:S08]  /*11de0*/  HMMA.16816.F32 R88, R196.reuse, R168, R88 ;  /* 0x000000a8c458723c */ /* 0x040ff00000001858 */
[-C--:B------:R-:W-:Y:S08]  /*11df0*/  HMMA.16816.F32 R92, R196, R170.reuse, R92 ;  /* 0x000000aac45c723c */ /* 0x080ff0000000185c */
[----:B------:R-:W-:Y:S08]  /*11e00*/  HMMA.16816.F32 R96, R192, R170, R96 ;  /* 0x000000aac060723c */ /* 0x000ff00000001860 */
        /* <DEDUP_REMOVED lines=8> */
[-C--:B-----5:R-:W-:Y:S08]  /*11e90*/  HMMA.16816.F32 R36, R176, R200.reuse, R36 ;  /* 0x000000c8b024723c */ /* 0x0a0ff00000001824 */
[C---:B------:R-:W-:Y:S08]  /*11ea0*/  HMMA.16816.F32 R40, R184.reuse, R200, R40 ;  /* 0x000000c8b828723c */ /* 0x040ff00000001828 */
[-C--:B------:R-:W-:Y:S08]  /*11eb0*/  HMMA.16816.F32 R44, R184, R202.reuse, R44 ;  /* 0x000000cab82c723c */ /* 0x080ff0000000182c */
[C---:B------:R-:W-:Y:S08]  /*11ec0*/  HMMA.16816.F32 R48, R176.reuse, R202, R48 ;  /* 0x000000cab030723c */ /* 0x040ff00000001830 */
        /* <DEDUP_REMOVED lines=71> */
.L_x_996:
[----:B-1----:R-:W-:Y:S01]  /*12340*/  IMAD.MOV.U32 R174, RZ, RZ, R236 ;  /* 0x000000ffffae7224 */ /* 0x002fe200078e00ec */
[----:B------:R-:W-:Y:S01]  /*12350*/  PLOP3.LUT P1, PT, PT, PT, UP2, 0x80, 0x0 ;  /* 0x000000000000781c */ /* 0x000fe20003f2f028 */
[----:B------:R-:W0:Y:S01]  /*12360*/  LDGDEPBAR ;  /* 0x00000000000079af */ /* 0x000e220000000000 */
[----:B------:R-:W-:Y:S01]  /*12370*/  PLOP3.LUT P0, PT, PT, PT, UP2, 0x80, 0x0 ;  /* 0x000000000000781c */ /* 0x000fe20003f0f028 */
[----:B------:R-:W-:Y:S02]  /*12380*/  IMAD R169, R243, -0x60, RZ ;  /* 0xffffffa0f3a97824 */ /* 0x000fe400078e02ff */
[----:B------:R-:W-:Y:S02]  /*12390*/  IMAD.U32 R170, RZ, RZ, UR10 ;  /* 0x0000000affaa7e24 */ /* 0x000fe4000f8e00ff */
[----:B------:R-:W-:Y:S06]  /*123a0*/  IMAD.IADD R3, R169, 0x1, -R237 ;  /* 0x00000001a9037824 */ /* 0x000fec00078e0aed */
[----:B------:R-:W-:Y:S05]  /*123b0*/  @P1 IMAD.HI.U32 R0, R236, c[0x0][0x2c8], RZ ;  /* 0x0000b200ec001a27 */ /* 0x000fea00078e00ff */
[----:B------:R-:W-:Y:S02]  /*123c0*/  @P0 SHF.R.U32.HI R174, RZ, c[0x0][0x2cc], R0 ;  /* 0x0000b300ffae0a19 */ /* 0x000fe40000011600 */
[----:B------:R-:W-:Y:S02]  /*123d0*/  PLOP3.LUT P0, PT, PT, PT, UP0, 0x40, 0x0 ;  /* 0x000000000000781c */ /* 0x000fe40003f0e808 */
[----:B------:R-:W-:Y:S01]  /*123e0*/  IADD3 R0, -R237, 0x1, R169 ;  /* 0x00000001ed007810 */ /* 0x000fe20007ffe1a9 */
[----:B------:R-:W1:Y:S03]  /*123f0*/  SHFL.IDX PT, R2, R174, RZ, 0x1c1f ;  /* 0x001c1fffae027589 */ /* 0x000e6600000e0000 */
        /* <DEDUP_REMOVED lines=21> */
.L_x_999:
[----:B------:R-:W-:Y:S04]  /*12550*/  MOV R0, c[0x0][0x32c] ;  /* 0x0000cb0000007a02 */ /* 0x000fe80000000f00 */
[----:B------:R-:W-:Y:S11]  /*12560*/  ISETP.NE.AND P0, PT, R0, 0x1, PT ;  /* 0x000000010000780c */ /* 0x000ff60003f05270 */
[----:B------:R-:W-:Y:S02]  /*12570*/  @!UPT UIADD3 URZ, URZ, URZ, URZ ;  /* 0x0000003f3f3ff290 */ /* 0x000fe4000fffe03f */
[----:B------:R-:W-:Y:S05]  /*12580*/  @P0 IMAD.HI.U32 R0, R2, c[0x0][0x330], RZ ;  /* 0x0000cc0002000a27 */ /* 0x000fea00078e00ff */
[----:B------:R-:W-:Y:S02]  /*12590*/  @P0 SHF.R.U32.HI R2, RZ, c[0x0][0x334], R0 ;  /* 0x0000cd00ff020a19 */ /* 0x000fe40000011600 */
.L_x_1000:
[----:B------:R-:W-:Y:S05]  /*125a0*/  BSYNC B0 ;  /* 0x0000000000007941 */ /* 0x000fea0003800000 */
.L_x_998:
[----:B------:R-:W-:Y:S05]  /*125b0*/  IMAD R2, R2, c[0x0][0x32c], R3 ;  /* 0x0000cb0002027a24 */ /* 0x000fea00078e0203 */
[----:B------:R-:W-:Y:S02]  /*125c0*/  IADD3 R0, R2, c[0x0][0x32c], RZ ;  /* 0x0000cb0002007a10 */ /* 0x000fe40007ffe0ff */
[----:B------:R-:W-:Y:S02]  /*125d0*/  IMNMX R171, R171, R2, !PT ;  /* 0x00000002abab7217 */ /* 0x000fe40007800200 */
[----:B------:R-:W-:Y:S02]  /*125e0*/  IMNMX R177, R177, R0, PT ;  /* 0x00000000b1b17217 */ /* 0x000fe40003800200 */
.L_x_997:
[----:B------:R-:W-:Y:S01]  /*125f0*/  PLOP3.LUT P0, PT, PT, PT, UP0, 0x40, 0x0 ;  /* 0x000000000000781c */ /* 0x000fe20003f0e808 */
[----:B------:R-:W1:Y:S02]  /*12600*/  SHFL.IDX PT, R2, R174, 0x1, 0x1c1f ;  /* 0x003c1f00ae027f89 */ /* 0x000e6400000e0000 */
[----:B-1----:R-:W-:Y:S01]  /*12610*/  IADD3 R179, R170, R2, RZ ;  /* 0x00000002aab37210 */ /* 0x002fe20007ffe0ff */
[----:B------:R-:W-:Y:S09]  /*12620*/  IMAD.IADD R181, R173, 0x1, R2 ;  /* 0x00000001adb57824 */ /* 0x000ff200078e0202 */
        /* <DEDUP_REMOVED lines=16> */
.L_x_1003:
[----:B------:R-:W-:Y:S04]  /*12730*/  MOV R0, c[0x0][0x32c] ;  /* 0x0000cb0000007a02 */ /* 0x000fe80000000f00 */
[----:B------:R-:W-:Y:S11]  /*12740*/  ISETP.NE.AND P0, PT, R0, 0x1, PT ;  /* 0x000000010000780c */ /* 0x000ff60003f05270 */
[----:B------:R-:W-:Y:S02]  /*12750*/  @!UPT UIADD3 URZ, URZ, URZ, URZ ;  /* 0x0000003f3f3ff290 */ /* 0x000fe4000fffe03f */
[----:B------:R-:W-:Y:S05]  /*12760*/  @P0 IMAD.HI.U32 R0, R2, c[0x0][0x330], RZ ;  /* 0x0000cc0002000a27 */ /* 0x000fea00078e00ff */
[----:B------:R-:W-:Y:S02]  /*12770*/  @P0 SHF.R.U32.HI R2, RZ, c[0x0][0x334], R0 ;  /* 0x0000cd00ff020a19 */ /* 0x000fe40000011600 */
.L_x_1004:
[----:B------:R-:W-:Y:S05]  /*12780*/  BSYNC B0 ;  /* 0x0000000000007941 */ /* 0x000fea0003800000 */
.L_x_1002:
[----:B------:R-:W-:Y:S05]  /*12790*/  IMAD R2, R2, c[0x0][0x32c], R3 ;  /* 0x0000cb0002027a24 */ /* 0x000fea00078e0203 */
[----:B------:R-:W-:Y:S02]  /*127a0*/  IADD3 R0, R2, c[0x0][0x32c], RZ ;  /* 0x0000cb0002007a10 */ /* 0x000fe40007ffe0ff */
[----:B------:R-:W-:Y:S02]  /*127b0*/  IMNMX R179, R179, R2, !PT ;  /* 0x00000002b3b37217 */ /* 0x000fe40007800200 */
[----:B------:R-:W-:Y:S02]  /*127c0*/  IMNMX R181, R181, R0, PT ;  /* 0x00000000b5b57217 */ /* 0x000fe40003800200 */
.L_x_1001:
[C---:B------:R-:W-:Y:S02]  /*127d0*/  ISETP.GE.AND P0, PT, R169.reuse, 0x2, PT ;  /* 0x00000002a900780c */ /* 0x040fe40003f06270 */
[----:B------:R-:W-:Y:S02]  /*127e0*/  ISETP.GE.AND P2, PT, R169, 0xa, PT ;  /* 0x0000000aa900780c */ /* 0x000fe40003f46270 */
[----:B------:R-:W-:Y:S02]  /*127f0*/  P2R R182, PR, RZ, 0x1 ;  /* 0x00000001ffb67803 */ /* 0x000fe40000000000 */
[----:B------:R-:W-:Y:S02]  /*12800*/  ISETP.GT.AND P0, PT, R171, 0x1, !P0 ;  /* 0x00000001ab00780c */ /* 0x000fe40004704270 */
[----:B------:R-:W-:Y:S02]  /*12810*/  ISETP.GE.AND P1, PT, R169, 0x9, PT ;  /* 0x00000009a900780c */ /* 0x000fe40003f26270 */
[----:B------:R-:W-:Y:S02]  /*12820*/  ISETP.LT.OR P0, PT, R177, 0x2, P0 ;  /* 0x00000002b100780c */ /* 0x000fe40000701670 */
[----:B------:R-:W-:Y:S02]  /*12830*/  P2R R180, PR, RZ, 0x2 ;  /* 0x00000002ffb47803 */ /* 0x000fe40000000000 */
[----:B------:R-:W-:Y:S02]  /*12840*/  FSEL R2, R5, -INF , !P0 ;  /* 0xff80000005027808 */ /* 0x000fe40004000000 */
[C---:B------:R-:W-:Y:S02]  /*12850*/  ISETP.GT.AND P0, PT, R171.reuse, 0x9, !P2 ;  /* 0x00000009ab00780c */ /* 0x040fe40005704270 */
[----:B------:R-:W-:Y:S02]  /*12860*/  ISETP.GT.AND P1, PT, R171, 0x8, !P1 ;  /* 0x00000008ab00780c */ /* 0x000fe40004f24270 */
[----:B------:R-:W-:Y:S02]  /*12870*/  P2R R184, PR, RZ, 0x4 ;  /* 0x00000004ffb87803 */ /* 0x000fe40000000000 */
[----:B------:R-:W-:Y:S02]  /*12880*/  ISETP.LT.OR P0, PT, R177, 0xa, P0 ;  /* 0x0000000ab100780c */ /* 0x000fe40000701670 */
[----:B------:R-:W-:Y:S02]  /*12890*/  ISETP.GE.AND P2, PT, R169, 0x11, PT ;  /* 0x00000011a900780c */ /* 0x000fe40003f46270 */
[----:B------:R-:W-:Y:S02]  /*128a0*/  ISETP.LT.OR P1, PT, R177, 0x9, P1 ;  /* 0x00000009b100780c */ /* 0x000fe40000f21670 */
[----:B------:R-:W-:Y:S02]  /*128b0*/  FSEL R0, R17, -INF , !P0 ;  /* 0xff80000011007808 */ /* 0x000fe40004000000 */
[----:B------:R-:W-:Y:S01]  /*128c0*/  ISETP.GT.AND P0, PT, R171, 0x10, !P2 ;  /* 0x00000010ab00780c */ /* 0x000fe20005704270 */
[----:B------:R-:W1:Y:S01]  /*128d0*/  SHFL.IDX PT, R17, R174, 0x2, 0x1c1f ;  /* 0x005c1f00ae117f89 */ /* 0x000e6200000e0000 */
[----:B------:R-:W-:Y:S02]  /*128e0*/  FSEL R5, R16, -INF , !P1 ;  /* 0xff80000010057808 */ /* 0x000fe40004800000 */
        /* <DEDUP_REMOVED lines=9> */
[----:B------:R-:W-:Y:S01]  /*12980*/  P2R R247, PR, RZ, 0x2 ;  /* 0x00000002fff77803 */ /* 0x000fe20000000000 */
[----:B------:R2:W-:Y:S01]  /*12990*/  STL [R1+0x4], R16 ;  /* 0x0000041001007387 */ /* 0x0005e20000100800 */
[----:B------:R-:W-:Y:S02]  /*129a0*/  ISETP.LT.OR P0, PT, R177, 0x19, P0 ;  /* 0x00000019b100780c */ /* 0x000fe40000701670 */
[C---:B------:R-:W-:Y:S02]  /*129b0*/  ISETP.GE.AND P1, PT, R169.reuse, 0x1a, PT ;  /* 0x0000001aa900780c */ /* 0x040fe40003f26270 */
[C---:B------:R-:W-:Y:S02]  /*129c0*/  ISETP.GE.AND P6, PT, R169.reuse, 0x52, PT ;  /* 0x00000052a900780c */ /* 0x040fe40003fc6270 */
[----:B------:R-:W-:Y:S02]  /*129d0*/  P2R R246, PR, RZ, 0x2 ;  /* 0x00000002fff67803 */ /* 0x000fe40000000000 */
[C---:B------:R-:W-:Y:S02]  /*129e0*/  ISETP.GE.AND P5, PT, R169.reuse, 0x59, PT ;  /* 0x00000059a900780c */ /* 0x040fe40003fa6270 */
[----:B------:R-:W-:Y:S02]  /*129f0*/  P2R R192, PR, RZ, 0x4 ;  /* 0x00000004ffc07803 */ /* 0x000fe40000000000 */
[----:B------:R-:W-:Y:S02]  /*12a00*/  ISETP.GE.AND P2, PT, R169, 0x1, PT ;  /* 0x00000001a900780c */ /* 0x000fe40003f46270 */
[----:B--2---:R-:W-:Y:S02]  /*12a10*/  FSEL R16, R32, -INF , !P0 ;  /* 0xff80000020107808 */ /* 0x004fe40004000000 */
        /* <DEDUP_REMOVED lines=54> */
[----:B------:R-:W-:Y:S01]  /*12d80*/  FSEL R185, R69, -INF , !P0 ;  /* 0xff80000045b97808 */ /* 0x000fe20004000000 */
[--C-:B-1----:R-:W-:Y:S01]  /*12d90*/  IMAD.IADD R69, R170, 0x1, R17.reuse ;  /* 0x00000001aa457824 */ /* 0x102fe200078e0211 */
[----:B------:R-:W-:Y:S02]  /*12da0*/  ISETP.GT.AND P0, PT, R171, 0x48, !P1 ;  /* 0x00000048ab00780c */ /* 0x000fe40004f04270 */
[----:B------:R-:W-:Y:S02]  /*12db0*/  ISETP.GE.AND P1, PT, R169, 0x4a, PT ;  /* 0x0000004aa900780c */ /* 0x000fe40003f26270 */
[----:B------:R-:W-:Y:S02]  /*12dc0*/  ISETP.LT.OR P0, PT, R177, 0x49, P0 ;  /* 0x00000049b100780c */ /* 0x000fe40000701670 */
[----:B------:R-:W-:Y:S02]  /*12dd0*/  P2R R21, PR, RZ, 0x2 ;  /* 0x00000002ff157803 */ /* 0x000fe40000000000 */
[----:B------:R-:W-:Y:S01]  /*12de0*/  FSEL R176, R80, -INF , !P0 ;  /* 0xff80000050b07808 */ /* 0x000fe20004000000 */
[----:B------:R-:W-:Y:S01]  /*12df0*/  IMAD.IADD R80, R173, 0x1, R17 ;  /* 0x00000001ad507824 */ /* 0x000fe200078e0211 */
[----:B------:R-:W-:Y:S02]  /*12e00*/  ISETP.GT.AND P0, PT, R171, 0x49, !P1 ;  /* 0x00000049ab00780c */ /* 0x000fe40004f04270 */
[----:B------:R-:W-:Y:S02]  /*12e10*/  ISETP.GE.AND P1, PT, R169, 0x51, PT ;  /* 0x00000051a900780c */ /* 0x000fe40003f26270 */
[----:B------:R-:W-:Y:S02]  /*12e20*/  ISETP.LT.OR P0, PT, R177, 0x4a, P0 ;  /* 0x0000004ab100780c */ /* 0x000fe40000701670 */
        /* <DEDUP_REMOVED lines=14> */
[----:B------:R-:W-:Y:S04]  /*12f10*/  ISETP.GE.AND P0, PT, R169, 0x5a, PT ;  /* 0x0000005aa900780c */ /* 0x000fe80003f06270 */
[----:B------:R-:W-:Y:S04]  /*12f20*/  ISETP.GT.AND P2, PT, R171, 0x59, !P0 ;  /* 0x00000059ab00780c */ /* 0x000fe80004744270 */
[----:B------:R-:W-:Y:S04]  /*12f30*/  ISETP.LT.OR P2, PT, R177, 0x5a, P2 ;  /* 0x0000005ab100780c */ /* 0x000fe80001741670 */
        /* <DEDUP_REMOVED lines=19> */
.L_x_1007:
[----:B------:R-:W-:Y:S04]  /*13070*/  MOV R4, c[0x0][0x32c] ;  /* 0x0000cb0000047a02 */ /* 0x000fe80000000f00 */
[----:B------:R-:W-:Y:S11]  /*13080*/  ISETP.NE.AND P2, PT, R4, 0x1, PT ;  /* 0x000000010400780c */ /* 0x000ff60003f45270 */
[----:B------:R-:W-:Y:S02]  /*13090*/  @!UPT UIADD3 URZ, URZ, URZ, URZ ;  /* 0x0000003f3f3ff290 */ /* 0x000fe4000fffe03f */
[----:B------:R-:W-:Y:S05]  /*130a0*/  @P2 IMAD.HI.U32 R4, R17, c[0x0][0x330], RZ ;  /* 0x0000cc0011042a27 */ /* 0x000fea00078e00ff */
[----:B------:R-:W-:Y:S02]  /*130b0*/  @P2 SHF.R.U32.HI R17, RZ, c[0x0][0x334], R4 ;  /* 0x0000cd00ff112a19 */ /* 0x000fe40000011604 */
.L_x_1008:
[----:B------:R-:W-:Y:S05]  /*130c0*/  BSYNC B0 ;  /* 0x0000000000007941 */ /* 0x000fea0003800000 */
.L_x_1006:
[----:B------:R-:W-:Y:S05]  /*130d0*/  IMAD R17, R17, c[0x0][0x32c], R3 ;  /* 0x0000cb0011117a24 */ /* 0x000fea00078e0203 */
[----:B------:R-:W-:Y:S02]  /*130e0*/  IADD3 R4, R17, c[0x0][0x32c], RZ ;  /* 0x0000cb0011047a10 */ /* 0x000fe40007ffe0ff */
[----:B------:R-:W-:Y:S02]  /*130f0*/  IMNMX R69, R69, R17, !PT ;  /* 0x0000001145457217 */ /* 0x000fe40007800200 */
[----:B------:R-:W-:Y:S02]  /*13100*/  IMNMX R80, R80, R4, PT ;  /* 0x0000000450507217 */ /* 0x000fe40003800200 */
.L_x_1005:
[----:B------:R-:W-:Y:S02]  /*13110*/  ISETP.NE.AND P2, PT, R180, RZ, PT ;  /* 0x000000ffb400720c */ /* 0x000fe40003f45270 */
[----:B------:R-:W-:Y:S02]  /*13120*/  P2R R84, PR, RZ, 0x10 ;  /* 0x00000010ff547803 */ /* 0x000fe40000000000 */
[----:B------:R-:W-:Y:S02]  /*13130*/  ISETP.GT.AND P2, PT, R179, 0x8, !P2 ;  /* 0x00000008b300780c */ /* 0x000fe40005744270 */
[----:B------:R-:W-:Y:S02]  /*13140*/  ISETP.NE.AND P4, PT, R32, RZ, PT ;  /* 0x000000ff2000720c */ /* 0x000fe40003f85270 */
[----:B------:R-:W-:Y:S02]  /*13150*/  ISETP.LT.OR P2, PT, R181, 0x9, P2 ;  /* 0x00000009b500780c */ /* 0x000fe40001741670 */
[----:B------:R-:W-:Y:S02]  /*13160*/  P2R R81, PR, RZ, 0x8 ;  /* 0x00000008ff517803 */ /* 0x000fe40000000000 */
[----:B------:R-:W-:Y:S02]  /*13170*/  FSEL R4, R18, -INF , !P2 ;  /* 0xff80000012047808 */ /* 0x000fe40005000000 */
[----:B------:R-:W-:Y:S02]  /*13180*/  ISETP.NE.AND P2, PT, R184, RZ, PT ;  /* 0x000000ffb800720c */ /* 0x000fe40003f45270 */
[----:B------:R-:W-:Y:S02]  /*13190*/  ISETP.NE.AND P3, PT, R21, RZ, PT ;  /* 0x000000ff1500720c */ /* 0x000fe40003f65270 */
[----:B------:R-:W-:Y:S04]  /*131a0*/  ISETP.GT.AND P2, PT, R179, 0x9, !P2 ;  /* 0x00000009b300780c */ /* 0x000fe80005744270 */
[----:B------:R-:W-:Y:S04]  /*131b0*/  ISETP.LT.OR P2, PT, R181, 0xa, P2 ;  /* 0x0000000ab500780c */ /* 0x000fe80001741670 */
[----:B------:R-:W-:Y:S02]  /*131c0*/  FSEL R19, R19, -INF , !P2 ;  /* 0xff80000013137808 */ /* 0x000fe40005000000 */
[----:B------:R-:W-:Y:S04]  /*131d0*/  ISETP.NE.AND P2, PT, R192, RZ, PT ;  /* 0x000000ffc000720c */ /* 0x000fe80003f45270 */
[----:B------:R-:W-:Y:S04]  /*131e0*/  ISETP.GT.AND P2, PT, R179, 0x10, !P2 ;  /* 0x00000010b300780c */ /* 0x000fe80005744270 */
[----:B------:R-:W-:Y:S04]  /*131f0*/  ISETP.LT.OR P2, PT, R181, 0x11, P2 ;  /* 0x00000011b500780c */ /* 0x000fe80001741670 */
[----:B------:R-:W-:Y:S02]  /*13200*/  FSEL R18, R22, -INF , !P2 ;  /* 0xff80000016127808 */ /* 0x000fe40005000000 */
[----:B------:R-:W-:Y:S02]  /*13210*/  ISETP.NE.AND P2, PT, R249, RZ, PT ;  /* 0x000000fff900720c */ /* 0x000fe40003f45270 */
[----:B------:R-:W-:Y:S02]  /*13220*/  P2R R22, PR, RZ, 0x10 ;  /* 0x00000010ff167803 */ /* 0x000fe40000000000 */
        /* <DEDUP_REMOVED lines=53> */
[----:B------:R-:W-:Y:S02]  /*13580*/  ISETP.GT.AND P2, PT, R179, 0x48, !P4 ;  /* 0x00000048b300780c */ /* 0x000fe40006744270 */
[----:B------:R-:W-:Y:S02]  /*13590*/  ISETP.NE.AND P4, PT, R68, RZ, PT ;  /* 0x000000ff4400720c */ /* 0x000fe40003f85270 */
        /* <DEDUP_REMOVED lines=12> */
[----:B------:R-:W-:Y:S04]  /*13660*/  ISETP.GT.AND P2, PT, R179, 0x1, !P2 ;  /* 0x00000001b300780c */ /* 0x000fe80005744270 */
[----:B------:R-:W-:Y:S04]  /*13670*/  ISETP.LT.OR P2, PT, R181, 0x2, P2 ;  /* 0x00000002b500780c */ /* 0x000fe80001741670 */
[----:B------:R-:W-:Y:S02]  /*13680*/  FSEL R7, R7, -INF , !P2 ;  /* 0xff80000007077808 */ /* 0x000fe40005000000 */
[----:B------:R-:W-:Y:S04]  /*13690*/  ISETP.GT.AND P2, PT, R179, RZ, !P4 ;  /* 0x000000ffb300720c */ /* 0x000fe80006744270 */
        /* <DEDUP_REMOVED lines=8> */
[----:B------:R-:W-:Y:S02]  /*13720*/  ISETP.GT.AND P2, PT, R69, RZ, !P4 ;  /* 0x000000ff4500720c */ /* 0x000fe40006744270 */
[----:B------:R-:W-:Y:S01]  /*13730*/  ISETP.NE.AND P4, PT, R22, RZ, PT ;  /* 0x000000ff1600720c */ /* 0x000fe20003f85270 */
[----:B------:R-:W-:Y:S01]  /*13740*/  IMAD.IADD R22, R173, 0x1, R23 ;  /* 0x00000001ad167824 */ /* 0x000fe200078e0217 */
        /* <DEDUP_REMOVED lines=74> */
[----:B------:R-:W-:Y:S02]  /*13bf0*/  ISETP.GT.AND P2, PT, R69, 0x49, !P3 ;  /* 0x000000494500780c */ /* 0x000fe40005f44270 */
[----:B------:R-:W-:Y:S02]  /*13c00*/  ISETP.NE.AND P3, PT, R81, RZ, PT ;  /* 0x000000ff5100720c */ /* 0x000fe40003f65270 */
        /* <DEDUP_REMOVED lines=32> */
.L_x_1011:
[----:B------:R-:W-:Y:S04]  /*13e10*/  MOV R23, c[0x0][0x32c] ;  /* 0x0000cb0000177a02 */ /* 0x000fe80000000f00 */
[----:B------:R-:W-:Y:S11]  /*13e20*/  ISETP.NE.AND P2, PT, R23, 0x1, PT ;  /* 0x000000011700780c */ /* 0x000ff60003f45270 */
[----:B------:R-:W-:Y:S02]  /*13e30*/  @!UPT UIADD3 URZ, URZ, URZ, URZ ;  /* 0x0000003f3f3ff290 */ /* 0x000fe4000fffe03f */
[----:B------:R-:W-:Y:S05]  /*13e40*/  @P2 IMAD.HI.U32 R23, R24, c[0x0][0x330], RZ ;  /* 0x0000cc0018172a27 */ /* 0x000fea00078e00ff */
[----:B------:R-:W-:Y:S02]  /*13e50*/  @P2 SHF.R.U32.HI R24, RZ, c[0x0][0x334], R23 ;  /* 0x0000cd00ff182a19 */ /* 0x000fe40000011617 */
.L_x_1012:
[----:B------:R-:W-:Y:S05]  /*13e60*/  BSYNC B0 ;  /* 0x0000000000007941 */ /* 0x000fea0003800000 */
.L_x_1010:
[----:B------:R-:W-:Y:S05]  /*13e70*/  IMAD R3, R24, c[0x0][0x32c], R3 ;  /* 0x0000cb0018037a24 */ /* 0x000fea00078e0203 */
[----:B------:R-:W-:Y:S02]  /*13e80*/  IADD3 R23, R3, c[0x0][0x32c], RZ ;  /* 0x0000cb0003177a10 */ /* 0x000fe40007ffe0ff */
[----:B------:R-:W-:Y:S02]  /*13e90*/  IMNMX R170, R170, R3, !PT ;  /* 0x00000003aaaa7217 */ /* 0x000fe40007800200 */
[----:B------:R-:W-:Y:S02]  /*13ea0*/  IMNMX R22, R22, R23, PT ;  /* 0x0000001716167217 */ /* 0x000fe40003800200 */
.L_x_1009:
[----:B------:R-:W2:Y:S01]  /*13eb0*/  LDL.LU R3, [R1+0x4] ;  /* 0x0000040001037983 */ /* 0x000ea20000300800 */
[----:B------:R-:W-:Y:S02]  /*13ec0*/  ISETP.NE.AND P2, PT, R68, RZ, PT ;  /* 0x000000ff4400720c */ /* 0x000fe40003f45270 */
[----:B------:R-:W-:Y:S02]  /*13ed0*/  MOV R29, R35 ;  /* 0x00000023001d7202 */ /* 0x000fe40000000f00 */
[----:B------:R-:W-:Y:S02]  /*13ee0*/  ISETP.GT.AND P2, PT, R170, RZ, !P2 ;  /* 0x000000ffaa00720c */ /* 0x000fe40005744270 */
[----:B------:R-:W-:Y:S02]  /*13ef0*/  MOV R56, R54 ;  /* 0x0000003600387202 */ /* 0x000fe40000000f00 */
[----:B------:R-:W-:Y:S02]  /*13f00*/  ISETP.LT.OR P2, PT, R22, 0x1, P2 ;  /* 0x000000011600780c */ /* 0x000fe40001741670 */
[----:B------:R-:W-:Y:S02]  /*13f10*/  ISETP.GT.AND P1, PT, R170, 0x50, !P1 ;  /* 0x00000050aa00780c */ /* 0x000fe40004f24270 */
[----:B------:R-:W-:Y:S02]  /*13f20*/  FSEL R10, R10, -INF , !P2 ;  /* 0xff8000000a0a7808 */ /* 0x000fe40005000000 */
[----:B------:R-:W-:Y:S02]  /*13f30*/  ISETP.NE.AND P2, PT, R182, RZ, PT ;  /* 0x000000ffb600720c */ /* 0x000fe40003f45270 */
[----:B------:R-:W-:Y:S02]  /*13f40*/  ISETP.LT.OR P1, PT, R22, 0x51, P1 ;  /* 0x000000511600780c */ /* 0x000fe40000f21670 */
[C---:B------:R-:W-:Y:S02]  /*13f50*/  ISETP.GT.AND P2, PT, R170.reuse, 0x1, !P2 ;  /* 0x00000001aa00780c */ /* 0x040fe40005744270 */
[----:B------:R-:W-:Y:S02]  /*13f60*/  ISETP.GT.AND P6, PT, R170, 0x51, !P6 ;  /* 0x00000051aa00780c */ /* 0x000fe400077c4270 */
        /* <DEDUP_REMOVED lines=8> */
[----:B------:R-:W-:Y:S02]  /*13ff0*/  ISETP.GT.AND P0, PT, R170, 0x59, !P0 ;  /* 0x00000059aa00780c */ /* 0x000fe40004704270 */
[----:B------:R-:W-:Y:S02]  /*14000*/  FSEL R14, R14, -INF , !P2 ;  /* 0xff8000000e0e7808 */ /* 0x000fe40005000000 */
[----:B------:R-:W-:Y:S02]  /*14010*/  ISETP.NE.AND P2, PT, R184, RZ, PT ;  /* 0x000000ffb800720c */ /* 0x000fe40003f45270 */
[----:B------:R-:W-:Y:S02]  /*14020*/  ISETP.LT.OR P0, PT, R22, 0x5a, P0 ;  /* 0x0000005a1600780c */ /* 0x000fe40000701670 */
[----:B------:R-:W-:Y:S02]  /*14030*/  ISETP.GT.AND P2, PT, R170, 0x9, !P2 ;  /* 0x00000009aa00780c */ /* 0x000fe40005744270 */
[----:B------:R-:W-:Y:S02]  /*14040*/  FSEL R90, R90, -INF , !P1 ;  /* 0xff8000005a5a7808 */ /* 0x000fe40004800000 */
[----:B------:R-:W-:Y:S02]  /*14050*/  ISETP.LT.OR P2, PT, R22, 0xa, P2 ;  /* 0x0000000a1600780c */ /* 0x000fe40001741670 */
[----:B------:R-:W-:Y:S02]  /*14060*/  FSEL R45, R95, -INF , !P0 ;  /* 0xff8000005f2d7808 */ /* 0x000fe40004000000 */
[----:B------:R-:W-:Y:S02]  /*14070*/  FSEL R15, R15, -INF , !P2 ;  /* 0xff8000000f0f7808 */ /* 0x000fe40005000000 */
[----:B------:R-:W-:Y:S02]  /*14080*/  ISETP.NE.AND P2, PT, R192, RZ, PT ;  /* 0x000000ffc000720c */ /* 0x000fe40003f45270 */
[----:B------:R-:W-:Y:S02]  /*14090*/  FSEL R91, R91, -INF , !P6 ;  /* 0xff8000005b5b7808 */ /* 0x000fe40007000000 */
[----:B------:R-:W-:Y:S02]  /*140a0*/  ISETP.GT.AND P2, PT, R170, 0x10, !P2 ;  /* 0x00000010aa00780c */ /* 0x000fe40005744270 */
[----:B------:R-:W-:Y:S02]  /*140b0*/  FSEL R94, R94, -INF , !P5 ;  /* 0xff8000005e5e7808 */ /* 0x000fe40006800000 */
        /* <DEDUP_REMOVED lines=18> */
[----:B------:R-:W-:Y:S04]  /*141e0*/  ISETP.GT.AND P2, PT, R170, 0x19, !P2 ;  /* 0x00000019aa00780c */ /* 0x000fe80005744270 */
[----:B------:R-:W-:Y:S04]  /*141f0*/  ISETP.LT.OR P2, PT, R22, 0x1a, P2 ;  /* 0x0000001a1600780c */ /* 0x000fe80001741670 */
        /* <DEDUP_REMOVED lines=27> */
[----:B------:R-:W-:Y:S02]  /*143b0*/  MOV R58, R28 ;  /* 0x0000001c003a7202 */ /* 0x000fe40000000f00 */
[----:B------:R-:W-:Y:S02]  /*143c0*/  ISETP.GT.AND P2, PT, R170, 0x31, !P2 ;  /* 0x00000031aa00780c */ /* 0x000fe40005744270 */
[----:B------:R-:W-:Y:S02]  /*143d0*/  MOV R28, R85 ;  /* 0x00000055001c7202 */ /* 0x000fe40000000f00 */
[----:B------:R-:W-:Y:S02]  /*143e0*/  ISETP.LT.OR P2, PT, R22, 0x32, P2 ;  /* 0x000000321600780c */ /* 0x000fe40001741670 */
[----:B------:R-:W-:Y:S02]  /*143f0*/  FMNMX.FTZ R26, R57, R26, !PT ;  /* 0x0000001a391a7209 */ /* 0x000fe40007810000 */
[----:B------:R-:W-:Y:S02]  /*14400*/  FSEL R249, R59, -INF , !P2 ;  /* 0xff8000003bf97808 */ /* 0x000fe40005000000 */
        /* <DEDUP_REMOVED lines=52> */
[----:B--2---:R-:W-:Y:S02]  /*14750*/  MOV R34, R3 ;  /* 0x0000000300227202 */ /* 0x004fe40000000f00 */
        /* <DEDUP_REMOVED lines=8> */
[----:B------:R-:W-:Y:S02]  /*147e0*/  ISETP.GT.AND P2, PT, R170, 0x49, !P2 ;  /* 0x00000049aa00780c */ /* 0x000fe40005744270 */
[----:B------:R-:W-:Y:S02]  /*147f0*/  FMNMX.FTZ R3, R20, R3, !PT ;  /* 0x0000000314037209 */ /* 0x000fe40007810000 */
[----:B------:R-:W-:Y:S02]  /*14800*/  ISETP.LT.OR P2, PT, R22, 0x4a, P2 ;  /* 0x0000004a1600780c */ /* 0x000fe40001741670 */
[----:B------:R-:W-:Y:S02]  /*14810*/  FMNMX.FTZ R3, R34, R3, !PT ;  /* 0x0000000322037209 */ /* 0x000fe40007810000 */
[----:B------:R-:W-:Y:S02]  /*14820*/  FSEL R180, R79, -INF , !P2 ;  /* 0xff8000004fb47808 */ /* 0x000fe40005000000 */
        /* <DEDUP_REMOVED lines=33> */
[----:B------:R-:W-:Y:S04]  /*14a40*/  FMNMX.FTZ R3, R96, R3, !PT ;  /* 0x0000000360037209 */ /* 0x000fe80007810000 */
[----:B------:R-:W-:Y:S05]  /*14a50*/  FMNMX.FTZ R3, R97, R3, !PT ;  /* 0x0000000361037209 */ /* 0x000fea0007810000 */
[----:B------:R-:W1:Y:S02]  /*14a60*/  SHFL.BFLY PT, R23, R3, 0x2, 0x1f ;  /* 0x0c401f0003177f89 */ /* 0x000e6400000e0000 */
[----:B-1----:R-:W-:Y:S06]  /*14a70*/  FMNMX.FTZ R23, R3, R23, !PT ;  /* 0x0000001703177209 */ /* 0x002fec0007810000 */
[----:B------:R-:W1:Y:S02]  /*14a80*/  SHFL.BFLY PT, R3, R23, 0x1, 0x1f ;  /* 0x0c201f0017037f89 */ /* 0x000e6400000e0000 */
[----:B-1----:R-:W-:Y:S06]  /*14a90*/  FMNMX.FTZ R3, R23, R3, !PT ;  /* 0x0000000317037209 */ /* 0x002fec0007810000 */
[----:B------:R-:W1:Y:S01]  /*14aa0*/  SHFL.BFLY PT, R23, R21, 0x2, 0x1f ;  /* 0x0c401f0015177f89 */ /* 0x000e6200000e0000 */
[C---:B------:R-:W-:Y:S01]  /*14ab0*/  FSETP.NEU.FTZ.AND P2, PT, R3.reuse, -INF , PT ;  /* 0xff8000000300780b */ /* 0x040fe20003f5d000 */
[C---:B------:R-:W-:Y:S03]  /*14ac0*/  FMUL.FTZ R174, R3.reuse, c[0x0][0x2d0] ;  /* 0x0000b40003ae7a20 */ /* 0x040fe60000410000 */
[----:B------:R-:W-:Y:S02]  /*14ad0*/  FSEL R43, R3, RZ, P2 ;  /* 0x000000ff032b7208 */ /* 0x000fe40001000000 */
[----:B------:R-:W-:Y:S03]  /*14ae0*/  FSEL R174, R174, RZ, P2 ;  /* 0x000000ffaeae7208 */ /* 0x000fe60001000000 */
[----:B------:R-:W-:Y:S02]  /*14af0*/  FADD.FTZ R43, -R43, R167 ;  /* 0x000000a72b2b7221 */ /* 0x000fe40000010100 */
[--C-:B------:R-:W-:Y:S02]  /*14b00*/  FFMA.FTZ R75, R20, c[0x0][0x2d0], -R174.reuse ;  /* 0x0000b400144b7a23 */ /* 0x100fe400000108ae */
[--C-:B------:R-:W-:Y:S02]  /*14b10*/  FFMA.FTZ R76, R53, c[0x0][0x2d0], -R174.reuse ;  /* 0x0000b400354c7a23 */ /* 0x100fe400000108ae */
[--C-:B------:R-:W-:Y:S02]  /*14b20*/  FFMA.FTZ R84, R34, c[0x0][0x2d0], -R174.reuse ;  /* 0x0000b40022547a23 */ /* 0x100fe400000108ae */
[----:B------:R-:W-:Y:S01]  /*14b30*/  MUFU.EX2 R75, R75 ;  /* 0x0000004b004b7308 */ /* 0x000fe20000000800 */
[----:B------:R-:W-:Y:S01]  /*14b40*/  LDSM.16.MT88.4 R32, [R220+0x100] ;  /* 0x00010000dc20783b */ /* 0x000fe20000004200 */
[--C-:B------:R-:W-:Y:S02]  /*14b50*/  FFMA.FTZ R47, R0, c[0x0][0x2d0], -R174.reuse ;  /* 0x0000b400002f7a23 */ /* 0x100fe400000108ae */
[--C-:B------:R-:W-:Y:S01]  /*14b60*/  FFMA.FTZ R86, R16, c[0x0][0x2d0], -R174.reuse ;  /* 0x0000b40010567a23 */ /* 0x100fe200000108ae */
[----:B-1----:R-:W-:Y:S01]  /*14b70*/  FMNMX.FTZ R21, R21, R23, !PT ;  /* 0x0000001715157209 */ /* 0x002fe20007810000 */
[--C-:B------:R-:W-:Y:S02]  /*14b80*/  FFMA.FTZ R189, R189, c[0x0][0x2d0], -R174.reuse ;  /* 0x0000b400bdbd7a23 */ /* 0x100fe400000108ae */
[--C-:B------:R-:W-:Y:S02]  /*14b90*/  FFMA.FTZ R87, R194, c[0x0][0x2d0], -R174.reuse ;  /* 0x0000b400c2577a23 */ /* 0x100fe400000108ae */
[----:B------:R-:W-:Y:S01]  /*14ba0*/  MUFU.EX2 R76, R76 ;  /* 0x0000004c004c7308 */ /* 0x000fe20000000800 */
[----:B------:R-:W1:Y:S01]  /*14bb0*/  SHFL.BFLY PT, R0, R21, 0x1, 0x1f ;  /* 0x0c201f0015007f89 */ /* 0x000e6200000e0000 */
[----:B------:R-:W-:Y:S02]  /*14bc0*/  FMUL.FTZ R43, R43, c[0x0][0x2d0] ;  /* 0x0000b4002b2b7a20 */ /* 0x000fe40000410000 */
[--C-:B------:R-:W-:Y:S01]  /*14bd0*/  FFMA.FTZ R46, R5, c[0x0][0x2d0], -R174.reuse ;  /* 0x0000b400052e7a23 */ /* 0x100fe200000108ae */
[----:B------:R-:W-:Y:S01]  /*14be0*/  FMNMX.FTZ R5, R249, R26, !PT ;  /* 0x0000001af9057209 */ /* 0x000fe20007810000 */
[--C-:B------:R-:W-:Y:S01]  /*14bf0*/  FFMA.FTZ R69, R2, c[0x0][0x2d0], -R174.reuse ;  /* 0x0000b40002457a23 */ /* 0x100fe200000108ae */
[----:B------:R-:W-:Y:S01]  /*14c00*/  FMNMX.FTZ R2, R24, R25, !PT ;  /* 0x0000001918027209 */ /* 0x000fe20007810000 */
[--C-:B------:R-:W-:Y:S01]  /*14c10*/  FFMA.FTZ R190, R190, c[0x0][0x2d0], -R174.reuse ;  /* 0x0000b400bebe7a23 */ /* 0x100fe200000108ae */
[----:B------:R-:W-:Y:S01]  /*14c20*/  FMNMX.FTZ R5, R247, R5, !PT ;  /* 0x00000005f7057209 */ /* 0x000fe20007810000 */
[----:B------:R-:W-:Y:S01]  /*14c30*/  MUFU.EX2 R46, R46 ;  /* 0x0000002e002e7308 */ /* 0x000fe20000000800 */
[C---:B------:R-:W-:Y:S01]  /*14c40*/  FSETP.NEU.FTZ.AND P1, PT, R2.reuse, -INF , PT ;  /* 0xff8000000200780b */ /* 0x040fe20003f3d000 */
[C---:B------:R-:W-:Y:S01]  /*14c50*/  FMUL.FTZ R173, R2.reuse, c[0x0][0x2d0] ;  /* 0x0000b40002ad7a20 */ /* 0x040fe20000410000 */
[----:B------:R-:W-:Y:S01]  /*14c60*/  FMNMX.FTZ R5, R211, R5, !PT ;  /* 0x00000005d3057209 */ /* 0x000fe20007810000 */
[--C-:B------:R-:W-:Y:S01]  /*14c70*/  FFMA.FTZ R195, R195, c[0x0][0x2d0], -R174.reuse ;  /* 0x0000b400c3c37a23 */ /* 0x100fe200000108ae */
[----:B------:R-:W-:Y:S01]  /*14c80*/  FSEL R42, R2, RZ, P1 ;  /* 0x000000ff022a7208 */ /* 0x000fe20000800000 */
[--C-:B------:R-:W-:Y:S01]  /*14c90*/  FFMA.FTZ R196, R196, c[0x0][0x2d0], -R174.reuse ;  /* 0x0000b400c4c47a23 */ /* 0x100fe200000108ae */
[----:B------:R-:W-:Y:S01]  /*14ca0*/  FSEL R173, R173, RZ, P1 ;  /* 0x000000ffadad7208 */ /* 0x000fe20000800000 */
[----:B------:R-:W-:Y:S01]  /*14cb0*/  FFMA.FTZ R205, R205, c[0x0][0x2d0], -R174 ;  /* 0x0000b400cdcd7a23 */ /* 0x000fe200000108ae */
[----:B------:R-:W-:Y:S01]  /*14cc0*/  FMNMX.FTZ R5, R188, R5, !PT ;  /* 0x00000005bc057209 */ /* 0x000fe20007810000 */
[----:B------:R-:W2:Y:S01]  /*14cd0*/  MUFU.EX2 R69, R69 ;  /* 0x0000004500457308 */ /* 0x000ea20000000800 */
[----:B------:R-:W-:Y:S02]  /*14ce0*/  FADD.FTZ R42, -R42, R166 ;  /* 0x000000a62a2a7221 */ /* 0x000fe40000010100 */
[----:B------:R-:W-:Y:S01]  /*14cf0*/  FMNMX.FTZ R5, R184, R5, !PT ;  /* 0x00000005b8057209 */ /* 0x000fe20007810000 */
[--C-:B------:R-:W-:Y:S01]  /*14d00*/  FFMA.FTZ R194, R64, c[0x0][0x2d0], -R173.reuse ;  /* 0x0000b40040c27a23 */ /* 0x100fe200000108ad */
[----:B-1----:R-:W-:Y:S01]  /*14d10*/  FMNMX.FTZ R0, R21, R0, !PT ;  /* 0x0000000015007209 */ /* 0x002fe20007810000 */
[--C-:B------:R-:W-:Y:S01]  /*14d20*/  FFMA.FTZ R72, R19, c[0x0][0x2d0], -R173.reuse ;  /* 0x0000b40013487a23 */ /* 0x100fe200000108ad */
[----:B------:R-:W-:Y:S01]  /*14d30*/  LDSM.16.MT88.4 R20, [R225+0x100] ;  /* 0x00010000e114783b */ /* 0x000fe20000004200 */
[--C-:B------:R-:W-:Y:S01]  /*14d40*/  FFMA.FTZ R83, R18, c[0x0][0x2d0], -R173.reuse ;  /* 0x0000b40012537a23 */ /* 0x100fe200000108ad */
[----:B------:R-:W-:Y:S01]  /*14d50*/  FSETP.NEU.FTZ.AND P0, PT, R0, -INF , PT ;  /* 0xff8000000000780b */ /* 0x000fe20003f1d000 */
[----:B------:R-:W1:Y:S01]  /*14d60*/  MUFU.EX2 R47, R47 ;  /* 0x0000002f002f7308 */ /* 0x000e620000000800 */
[----:B------:R-:W-:Y:S01]  /*14d70*/  FMNMX.FTZ R5, R182, R5, !PT ;  /* 0x00000005b6057209 */ /* 0x000fe20007810000 */
[--C-:B------:R-:W-:Y:S02]  /*14d80*/  FFMA.FTZ R85, R17, c[0x0][0x2d0], -R173.reuse ;  /* 0x0000b40011557a23 */ /* 0x100fe400000108ad */
[----:B------:R-:W-:Y:S01]  /*14d90*/  FMUL.FTZ R170, R0, c[0x0][0x2d0] ;  /* 0x0000b40000aa7a20 */ /* 0x000fe20000410000 */
[----:B------:R-:W-:Y:S01]  /*14da0*/  FMNMX.FTZ R5, R180, R5, !PT ;  /* 0x00000005b4057209 */ /* 0x000fe20007810000 */
[--C-:B------:R-:W-:Y:S02]  /*14db0*/  FFMA.FTZ R78, R6, c[0x0][0x2d0], -R173.reuse ;  /* 0x0000b400064e7a23 */ /* 0x100fe400000108ad */
[--C-:B------:R-:W-:Y:S01]  /*14dc0*/  FFMA.FTZ R73, R7, c[0x0][0x2d0], -R173.reuse ;  /* 0x0000b40007497a23 */ /* 0x100fe200000108ad */
[----:B------:R-:W-:Y:S01]  /*14dd0*/  FSEL R170, R170, RZ, P0 ;  /* 0x000000ffaaaa7208 */ /* 0x000fe20000000000 */
[----:B------:R-:W-:Y:S01]  /*14de0*/  MUFU.EX2 R72, R72 ;  /* 0x0000004800487308 */ /* 0x000fe20000000800 */
[----:B------:R-:W-:Y:S01]  /*14df0*/  FMNMX.FTZ R5, R90, R5, !PT ;  /* 0x000000055a057209 */ /* 0x000fe20007810000 */
[----:B------:R-:W-:Y:S02]  /*14e00*/  FMUL.FTZ R42, R42, c[0x0][0x2d0] ;  /* 0x0000b4002a2a7a20 */ /* 0x000fe40000410000 */
[--C-:B------:R-:W-:Y:S01]  /*14e10*/  FFMA.FTZ R166, R58, c[0x0][0x2d0], -R170.reuse ;  /* 0x0000b4003aa67a23 */ /* 0x100fe200000108aa */
[----:B------:R-:W-:Y:S01]  /*14e20*/  FMNMX.FTZ R5, R91, R5, !PT ;  /* 0x000000055b057209 */ /* 0x000fe20007810000 */
[--C-:B------:R-:W-:Y:S01]  /*14e30*/  FFMA.FTZ R167, R67, c[0x0][0x2d0], -R170.reuse ;  /* 0x0000b40043a77a23 */ /* 0x100fe200000108aa */
[----:B--2---:R-:W-:Y:S01]  /*14e40*/  F2FP.PACK_AB R48, R69, R76 ;  /* 0x0000004c4530723e */ /* 0x004fe200000000ff */
[--C-:B------:R-:W-:Y:S01]  /*14e50*/  FFMA.FTZ R77, R8, c[0x0][0x2d0], -R170.reuse ;  /* 0x0000b400084d7a23 */ /* 0x100fe200000108aa */
[----:B------:R-:W-:Y:S01]  /*14e60*/  FMNMX.FTZ R5, R94, R5, !PT ;  /* 0x000000055e057209 */ /* 0x000fe20007810000 */
[----:B------:R-:W-:Y:S01]  /*14e70*/  MUFU.EX2 R78, R78 ;  /* 0x0000004e004e7308 */ /* 0x000fe20000000800 */
[--C-:B------:R-:W-:Y:S02]  /*14e80*/  FFMA.FTZ R68, R4, c[0x0][0x2d0], -R173.reuse ;  /* 0x0000b40004447a23 */ /* 0x100fe400000108ad */
[----:B------:R-:W-:Y:S01]  /*14e90*/  FMNMX.FTZ R5, R45, R5, !PT ;  /* 0x000000052d057209 */ /* 0x000fe20007810000 */
[--C-:B------:R-:W-:Y:S01]  /*14ea0*/  FFMA.FTZ R71, R9, c[0x0][0x2d0], -R170.reuse ;  /* 0x0000b40009477a23 */ /* 0x100fe200000108aa */
[----:B-1----:R-:W-:Y:S01]  /*14eb0*/  F2FP.PACK_AB R50, R47, R46 ;  /* 0x0000002e2f32723e */ /* 0x002fe200000000ff */
[--C-:B------:R-:W-:Y:S02]  /*14ec0*/  FFMA.FTZ R187, R187, c[0x0][0x2d0], -R170.reuse ;  /* 0x0000b400bbbb7a23 */ /* 0x100fe400000108aa */
[----:B------:R-:W1:Y:S01]  /*14ed0*/  SHFL.BFLY PT, R4, R5, 0x2, 0x1f ;  /* 0x0c401f0005047f89 */ /* 0x000e6200000e0000 */
[--C-:B------:R-:W-:Y:S01]  /*14ee0*/  FFMA.FTZ R183, R183, c[0x0][0x2d0], -R170.reuse ;  /* 0x0000b400b7b77a23 */ /* 0x100fe200000108aa */
[----:B------:R-:W2:Y:S01]  /*14ef0*/  MUFU.EX2 R73, R73 ;  /* 0x0000004900497308 */ /* 0x000ea20000000800 */
[--C-:B------:R-:W-:Y:S02]  /*14f00*/  FFMA.FTZ R181, R181, c[0x0][0x2d0], -R170.reuse ;  /* 0x0000b400b5b57a23 */ /* 0x100fe400000108aa */
[--C-:B------:R-:W-:Y:S02]  /*14f10*/  FFMA.FTZ R179, R179, c[0x0][0x2d0], -R170.reuse ;  /* 0x0000b400b3b37a23 */ /* 0x100fe400000108aa */
[--C-:B------:R-:W-:Y:S02]  /*14f20*/  FFMA.FTZ R70, R12, c[0x0][0x2d0], -R170.reuse ;  /* 0x0000b4000c467a23 */ /* 0x100fe400000108aa */
[--C-:B------:R-:W-:Y:S02]  /*14f30*/  FFMA.FTZ R74, R13, c[0x0][0x2d0], -R170.reuse ;  /* 0x0000b4000d4a7a23 */ /* 0x100fe400000108aa */
[--C-:B------:R-:W-:Y:S01]  /*14f40*/  FFMA.FTZ R197, R197, c[0x0][0x2d0], -R173.reuse ;  /* 0x0000b400c5c57a23 */ /* 0x100fe200000108ad */
[----:B------:R-:W3:Y:S01]  /*14f50*/  MUFU.EX2 R68, R68 ;  /* 0x0000004400447308 */ /* 0x000ee20000000800 */
[--C-:B------:R-:W-:Y:S02]  /*14f60*/  FFMA.FTZ R198, R198, c[0x0][0x2d0], -R173.reuse ;  /* 0x0000b400c6c67a23 */ /* 0x100fe400000108ad */
[--C-:B------:R-:W-:Y:S02]  /*14f70*/  FFMA.FTZ R199, R199, c[0x0][0x2d0], -R170.reuse ;  /* 0x0000b400c7c77a23 */ /* 0x100fe400000108aa */
[--C-:B------:R-:W-:Y:S02]  /*14f80*/  FFMA.FTZ R201, R201, c[0x0][0x2d0], -R170.reuse ;  /* 0x0000b400c9c97a23 */ /* 0x100fe400000108aa */
[--C-:B------:R-:W-:Y:S02]  /*14f90*/  FFMA.FTZ R202, R202, c[0x0][0x2d0], -R170.reuse ;  /* 0x0000b400caca7a23 */ /* 0x100fe400000108aa */
[----:B------:R-:W-:Y:S01]  /*14fa0*/  FFMA.FTZ R203, R203, c[0x0][0x2d0], -R170 ;  /* 0x0000b400cbcb7a23 */ /* 0x000fe200000108aa */
[----:B------:R-:W4:Y:S01]  /*14fb0*/  MUFU.EX2 R43, R43 ;  /* 0x0000002b002b7308 */ /* 0x000f220000000800 */
[--C-:B------:R-:W-:Y:S01]  /*14fc0*/  FFMA.FTZ R250, R250, c[0x0][0x2d0], -R174.reuse ;  /* 0x0000b400fafa7a23 */ /* 0x100fe200000108ae */
[----:B-1----:R-:W-:Y:S01]  /*14fd0*/  FMNMX.FTZ R4, R5, R4, !PT ;  /* 0x0000000405047209 */ /* 0x002fe20007810000 */
[----:B------:R-:W-:Y:S01]  /*14fe0*/  FFMA.FTZ R251, R251, c[0x0][0x2d0], -R173 ;  /* 0x0000b400fbfb7a23 */ /* 0x000fe200000108ad */
[----:B--2---:R-:W-:Y:S01]  /*14ff0*/  F2FP.PACK_AB R49, R73, R78 ;  /* 0x0000004e4931723e */ /* 0x004fe200000000ff */
[--C-:B------:R-:W-:Y:S01]  /*15000*/  FFMA.FTZ R204, R204, c[0x0][0x2d0], -R174.reuse ;  /* 0x0000b400cccc7a23 */ /* 0x100fe200000108ae */
[----:B------:R-:W-:Y:S01]  /*15010*/  FSEL R5, R0, RZ, P0 ;  /* 0x000000ff00057208 */ /* 0x000fe20000000000 */
[----:B------:R-:W1:Y:S01]  /*15020*/  SHFL.BFLY PT, R44, R4, 0x1, 0x1f ;  /* 0x0c201f00042c7f89 */ /* 0x000e6200000e0000 */
[----:B------:R-:W-:Y:S02]  /*15030*/  FFMA.FTZ R200, R200, c[0x0][0x2d0], -R174 ;  /* 0x0000b400c8c87a23 */ /* 0x000fe400000108ae */
[----:B------:R-:W2:Y:S01]  /*15040*/  MUFU.EX2 R42, R42 ;  /* 0x0000002a002a7308 */ /* 0x000ea20000000800 */
[----:B------:R-:W-:Y:S02]  /*15050*/  FADD.FTZ R5, -R5, R165 ;  /* 0x000000a505057221 */ /* 0x000fe40000010100 */
[--C-:B------:R-:W-:Y:S01]  /*15060*/  FFMA.FTZ R165, R29, c[0x0][0x2d0], -R173.reuse ;  /* 0x0000b4001da57a23 */ /* 0x100fe200000108ad */
[----:B---3--:R-:W-:Y:S01]  /*15070*/  F2FP.PACK_AB R51, R72, R68 ;  /* 0x000000444833723e */ /* 0x008fe200000000ff */
[----:B------:R-:W-:Y:S02]  /*15080*/  FMUL.FTZ R5, R5, c[0x0][0x2d0] ;  /* 0x0000b40005057a20 */ /* 0x000fe40000410000 */
[--C-:B------:R-:W-:Y:S02]  /*15090*/  FFMA.FTZ R208, R208, c[0x0][0x2d0], -R173.reuse ;  /* 0x0000b400d0d07a23 */ /* 0x100fe400000108ad */
[--C-:B------:R-:W-:Y:S01]  /*150a0*/  FFMA.FTZ R206, R206, c[0x0][0x2d0], -R173.reuse ;  /* 0x0000b400cece7a23 */ /* 0x100fe200000108ad */
[----:B------:R3:W5:Y:S01]  /*150b0*/  MUFU.EX2 R41, R5 ;  /* 0x0000000500297308 */ /* 0x0007620000000800 */
[--C-:B------:R-:W-:Y:S02]  /*150c0*/  FFMA.FTZ R252, R252, c[0x0][0x2d0], -R170.reuse ;  /* 0x0000b400fcfc7a23 */ /* 0x100fe400000108aa */
[----:B------:R-:W-:Y:S02]  /*150d0*/  FFMA.FTZ R248, R248, c[0x0][0x2d0], -R170 ;  /* 0x0000b400f8f87a23 */ /* 0x000fe400000108aa */
[C---:B----4-:R-:W-:Y:S02]  /*150e0*/  FMUL.FTZ R16, R43.reuse, R148 ;  /* 0x000000942b107220 */ /* 0x050fe40000410000 */
[C---:B------:R-:W-:Y:S02]  /*150f0*/  FMUL.FTZ R17, R43.reuse, R149 ;  /* 0x000000952b117220 */ /* 0x040fe40000410000 */
[C---:B------:R-:W-:Y:S01]  /*15100*/  FMUL.FTZ R104, R43.reuse, R104 ;  /* 0x000000682b687220 */ /* 0x040fe20000410000 */
[----:B------:R-:W-:Y:S01]  /*15110*/  MUFU.EX2 R77, R77 ;  /* 0x0000004d004d7308 */ /* 0x000fe20000000800 */
[----:B-1----:R-:W-:Y:S01]  /*15120*/  FMNMX.FTZ R44, R4, R44, !PT ;  /* 0x0000002c042c7209 */ /* 0x002fe20007810000 */
[----:B------:R-:W-:Y:S02]  /*15130*/  FMUL.FTZ R105, R43, R105 ;  /* 0x000000692b697220 */ /* 0x000fe40000410000 */
[----:B--2---:R-:W-:Y:S01]  /*15140*/  FMUL.FTZ R18, R42, R150 ;  /* 0x000000962a127220 */ /* 0x004fe20000410000 */
[----:B------:R-:W-:Y:S01]  /*15150*/  FSETP.NEU.FTZ.AND P0, PT, R44, -INF , PT ;  /* 0xff8000002c00780b */ /* 0x000fe20003f1d000 */
[----:B------:R-:W-:Y:S02]  /*15160*/  FMUL.FTZ R19, R42, R151 ;  /* 0x000000972a137220 */ /* 0x000fe40000410000 */
[----:B------:R-:W-:Y:S01]  /*15170*/  LDSM.16.MT88.4 R148, [R225+0x2900] ;  /* 0x00290000e194783b */ /* 0x000fe20000004200 */
[C---:B------:R-:W-:Y:S01]  /*15180*/  FSEL R4, R44.reuse, RZ, P0 ;  /* 0x000000ff2c047208 */ /* 0x040fe20000000000 */
[----:B------:R-:W1:Y:S01]  /*15190*/  MUFU.EX2 R71, R71 ;  /* 0x0000004700477308 */ /* 0x000e620000000800 */
[----:B------:R-:W-:Y:S02]  /*151a0*/  FMUL.FTZ R95, R44, c[0x0][0x2d0] ;  /* 0x0000b4002c5f7a20 */ /* 0x000fe40000410000 */
[----:B------:R-:W-:Y:S02]  /*151b0*/  FMUL.FTZ R6, R42, R162 ;  /* 0x000000a22a067220 */ /* 0x000fe40000410000 */
[----:B------:R-:W-:Y:S01]  /*151c0*/  FADD.FTZ R4, -R4, R164 ;  /* 0x000000a404047221 */ /* 0x000fe20000010100 */
[----:B------:R-:W-:Y:S01]  /*151d0*/  FSEL R95, R95, RZ, P0 ;  /* 0x000000ff5f5f7208 */ /* 0x000fe20000000000 */
[----:B------:R-:W-:Y:S01]  /*151e0*/  FFMA.FTZ R164, R52, c[0x0][0x2d0], -R173 ;  /* 0x0000b40034a47a23 */ /* 0x000fe200000108ad */
[----:B------:R-:W-:Y:S01]  /*151f0*/  ISETP.GT.AND P0, PT, R243, UR5, PT ;  /* 0x00000005f3007c0c */ /* 0x000fe2000bf04270 */
[----:B------:R-:W-:Y:S01]  /*15200*/  FMUL.FTZ R4, R4, c[0x0][0x2d0] ;  /* 0x0000b40004047a20 */ /* 0x000fe20000410000 */
[----:B------:R-:W-:Y:S01]  /*15210*/  MUFU.EX2 R70, R70 ;  /* 0x0000004600467308 */ /* 0x000fe20000000800 */
[----:B------:R-:W2:Y:S01]  /*15220*/  LDSM.16.MT88.4 R52, [R219+0x100] ;  /* 0x00010000db34783b */ /* 0x000ea20000004200 */
[----:B---3--:R-:W-:Y:S01]  /*15230*/  FMUL.FTZ R5, R43, R161 ;  /* 0x000000a12b057220 */ /* 0x008fe20000410000 */
[----:B------:R-:W-:Y:S01]  /*15240*/  MOV R161, R56 ;  /* 0x0000003800a17202 */ /* 0x000fe20000000f00 */
[----:B------:R-:W-:Y:S01]  /*15250*/  FMUL.FTZ R7, R42, R163 ;  /* 0x000000a32a077220 */ /* 0x000fe20000410000 */
[----:B------:R-:W-:Y:S01]  /*15260*/  IADD3 R243, R243, -0x1, RZ ;  /* 0xfffffffff3f37810 */ /* 0x000fe20007ffe0ff */
[C---:B-----5:R-:W-:Y:S02]  /*15270*/  FMUL.FTZ R8, R41.reuse, R156 ;  /* 0x0000009c29087220 */ /* 0x060fe40000410000 */
[----:B------:R-:W-:Y:S02]  /*15280*/  FMUL.FTZ R9, R41, R157 ;  /* 0x0000009d29097220 */ /* 0x000fe40000410000 */
[----:B------:R3:W4:Y:S01]  /*15290*/  MUFU.EX2 R40, R4 ;  /* 0x0000000400287308 */ /* 0x0007220000000800 */
[--C-:B------:R-:W-:Y:S02]  /*152a0*/  FFMA.FTZ R82, R10, c[0x0][0x2d0], -R95.reuse ;  /* 0x0000b4000a527a23 */ /* 0x100fe4000001085f */
[--C-:B------:R-:W-:Y:S01]  /*152b0*/  FFMA.FTZ R81, R11, c[0x0][0x2d0], -R95.reuse ;  /* 0x0000b4000b517a23 */ /* 0x100fe2000001085f */
[----:B-1----:R-:W-:Y:S01]  /*152c0*/  F2FP.PACK_AB R36, R71, R77 ;  /* 0x0000004d4724723e */ /* 0x002fe200000000ff */
[--C-:B------:R-:W-:Y:S02]  /*152d0*/  FFMA.FTZ R80, R14, c[0x0][0x2d0], -R95.reuse ;  /* 0x0000b4000e507a23 */ /* 0x100fe4000001085f */
[----:B------:R-:W-:Y:S02]  /*152e0*/  FFMA.FTZ R79, R15, c[0x0][0x2d0], -R95 ;  /* 0x0000b4000f4f7a23 */ /* 0x000fe4000001085f */
[----:B------:R-:W-:Y:S01]  /*152f0*/  FMUL.FTZ R29, R41, R137 ;  /* 0x00000089291d7220 */ /* 0x000fe20000410000 */
[----:B------:R-:W1:Y:S01]  /*15300*/  MUFU.EX2 R74, R74 ;  /* 0x0000004a004a7308 */ /* 0x000e620000000800 */
[--C-:B------:R-:W-:Y:S02]  /*15310*/  FFMA.FTZ R137, R59, c[0x0][0x2d0], -R170.reuse ;  /* 0x0000b4003b897a23 */ /* 0x100fe400000108aa */
[C---:B------:R-:W-:Y:S02]  /*15320*/  FMUL.FTZ R106, R42.reuse, R106 ;  /* 0x0000006a2a6a7220 */ /* 0x040fe40000410000 */
[----:B------:R-:W-:Y:S02]  /*15330*/  FMUL.FTZ R107, R42, R107 ;  /* 0x0000006b2a6b7220 */ /* 0x000fe40000410000 */
[C---:B------:R-:W-:Y:S02]  /*15340*/  FMUL.FTZ R108, R41.reuse, R108 ;  /* 0x0000006c296c7220 */ /* 0x040fe40000410000 */
[----:B------:R-:W-:Y:S01]  /*15350*/  FMUL.FTZ R109, R41, R109 ;  /* 0x0000006d296d7220 */ /* 0x000fe20000410000 */
[----:B------:R-:W-:Y:S01]  /*15360*/  MUFU.EX2 R82, R82 ;  /* 0x0000005200527308 */ /* 0x000fe20000000800 */
[C---:B------:R-:W-:Y:S02]  /*15370*/  FMUL.FTZ R112, R43.reuse, R112 ;  /* 0x000000702b707220 */ /* 0x040fe40000410000 */
[C---:B------:R-:W-:Y:S02]  /*15380*/  FMUL.FTZ R113, R43.reuse, R113 ;  /* 0x000000712b717220 */ /* 0x040fe40000410000 */
[----:B---3--:R-:W-:Y:S02]  /*15390*/  FMUL.FTZ R4, R43, R160 ;  /* 0x000000a02b047220 */ /* 0x008fe40000410000 */
[----:B------:R-:W-:Y:S02]  /*153a0*/  IMAD.MOV.U32 R160, RZ, RZ, R57 ;  /* 0x000000ffffa07224 */ /* 0x000fe400078e0039 */
[----:B------:R-:W3:Y:S01]  /*153b0*/  LDSM.16.MT88.4 R56, [R218+0x100] ;  /* 0x00010000da38783b */ /* 0x000ee20000004200 */
[----:B------:R-:W5:Y:S01]  /*153c0*/  MUFU.EX2 R81, R81 ;  /* 0x0000005100517308 */ /* 0x000f620000000800 */
[----:B----4-:R-:W-:Y:S01]  /*153d0*/  FMUL.FTZ R10, R40, R158 ;  /* 0x0000009e280a7220 */ /* 0x010fe20000410000 */
[-C--:B------:R-:W-:Y:S05]  /*153e0*/  HMMA.16816.F32 R4, R48, R20.reuse, R4 ;  /* 0x000000143004723c */ /* 0x080fea0000001804 */
[----:B-1----:R-:W-:Y:S01]  /*153f0*/  F2FP.PACK_AB R38, R74, R70 ;  /* 0x000000464a26723e */ /* 0x002fe200000000ff */
[C---:B------:R-:W-:Y:S02]  /*15400*/  FMUL.FTZ R11, R40.reuse, R159 ;  /* 0x0000009f280b7220 */ /* 0x040fe40000410000 */
[----:B------:R-:W-:Y:S01]  /*15410*/  MUFU.EX2 R80, R80 ;  /* 0x0000005000507308 */ /* 0x000fe20000000800 */
[C---:B------:R-:W-:Y:S03]  /*15420*/  FMUL.FTZ R110, R40.reuse, R110 ;  /* 0x0000006e286e7220 */ /* 0x040fe60000410000 */
[----:B------:R-:W-:Y:S02]  /*15430*/  FMUL.FTZ R111, R40, R111 ;  /* 0x0000006f286f7220 */ /* 0x000fe40000410000 */
[C---:B------:R-:W-:Y:S02]  /*15440*/  FMUL.FTZ R114, R42.reuse, R114 ;  /* 0x000000722a727220 */ /* 0x040fe40000410000 */
[----:B------:R-:W-:Y:S02]  /*15450*/  FMUL.FTZ R115, R42, R115 ;  /* 0x000000732a737220 */ /* 0x000fe40000410000 */
[----:B------:R-:W1:Y:S01]  /*15460*/  MUFU.EX2 R79, R79 ;  /* 0x0000004f004f7308 */ /* 0x000e620000000800 */
[C---:B------:R-:W-:Y:S02]  /*15470*/  FMUL.FTZ R12, R41.reuse, R152 ;  /* 0x00000098290c7220 */ /* 0x040fe40000410000 */
[----:B------:R-:W-:Y:S01]  /*15480*/  FMUL.FTZ R13, R41, R153 ;  /* 0x00000099290d7220 */ /* 0x000fe20000410000 */
[----:B-----5:R-:W-:Y:S01]  /*15490*/  F2FP.PACK_AB R37, R81, R82 ;  /* 0x000000525125723e */ /* 0x020fe200000000ff */
[C---:B------:R-:W-:Y:S02]  /*154a0*/  FMUL.FTZ R14, R40.reuse, R154 ;  /* 0x0000009a280e7220 */ /* 0x040fe40000410000 */
[C---:B------:R-:W-:Y:S02]  /*154b0*/  FMUL.FTZ R15, R40.reuse, R155 ;  /* 0x0000009b280f7220 */ /* 0x040fe40000410000 */
[C---:B------:R-:W-:Y:S01]  /*154c0*/  FMUL.FTZ R24, R41.reuse, R140 ;  /* 0x0000008c29187220 */ /* 0x040fe20000410000 */
[----:B------:R-:W-:Y:S01]  /*154d0*/  MUFU.EX2 R84, R84 ;  /* 0x0000005400547308 */ /* 0x000fe20000000800 */
[----:B------:R-:W-:Y:S02]  /*154e0*/  FMUL.FTZ R25, R41, R141 ;  /* 0x0000008d29197220 */ /* 0x000fe40000410000 */
[C---:B------:R-:W-:Y:S02]  /*154f0*/  FMUL.FTZ R26, R40.reuse, R142 ;  /* 0x0000008e281a7220 */ /* 0x040fe40000410000 */
[C---:B------:R-:W-:Y:S02]  /*15500*/  FMUL.FTZ R27, R40.reuse, R143 ;  /* 0x0000008f281b7220 */ /* 0x040fe40000410000 */
[C---:B------:R-:W-:Y:S02]  /*15510*/  FMUL.FTZ R30, R40.reuse, R138 ;  /* 0x0000008a281e7220 */ /* 0x040fe40000410000 */
[----:B------:R-:W-:Y:S01]  /*15520*/  FMUL.FTZ R31, R40, R139 ;  /* 0x0000008b281f7220 */ /* 0x000fe20000410000 */
[----:B------:R-:W-:Y:S01]  /*15530*/  MUFU.EX2 R83, R83 ;  /* 0x0000005300537308 */ /* 0x000fe20000000800 */
[C---:B------:R-:W-:Y:S02]  /*15540*/  FMUL.FTZ R100, R43.reuse, R100 ;  /* 0x000000642b647220 */ /* 0x040fe40000410000 */
[----:B------:R-:W-:Y:S01]  /*15550*/  FMUL.FTZ R101, R43, R101 ;  /* 0x000000652b657220 */ /* 0x000fe20000410000 */
[----:B-1----:R-:W-:Y:S01]  /*15560*/  F2FP.PACK_AB R39, R79, R80 ;  /* 0x000000504f27723e */ /* 0x002fe200000000ff */
[C---:B------:R-:W-:Y:S02]  /*15570*/  FMUL.FTZ R102, R42.reuse, R102 ;  /* 0x000000662a667220 */ /* 0x040fe40000410000 */
[C---:B------:R-:W-:Y:S02]  /*15580*/  FMUL.FTZ R103, R42.reuse, R103 ;  /* 0x000000672a677220 */ /* 0x040fe40000410000 */
[C---:B------:R-:W-:Y:S01]  /*15590*/  FMUL.FTZ R116, R43.reuse, R116 ;  /* 0x000000742b747220 */ /* 0x040fe20000410000 */
[----:B------:R-:W-:Y:S01]  /*155a0*/  MUFU.EX2 R85, R85 ;  /* 0x0000005500557308 */ /* 0x000fe20000000800 */
[C---:B------:R-:W-:Y:S04]  /*155b0*/  HMMA.16816.F32 R8, R36.reuse, R20, R8 ;  /* 0x000000142408723c */ /* 0x040fe80000001808 */
[C---:B------:R-:W-:Y:S02]  /*155c0*/  FMUL.FTZ R117, R43.reuse, R117 ;  /* 0x000000752b757220 */ /* 0x040fe40000410000 */
[C---:B------:R-:W-:Y:S02]  /*155d0*/  FMUL.FTZ R118, R42.reuse, R118 ;  /* 0x000000762a767220 */ /* 0x040fe40000410000 */
[-C--:B------:R-:W-:Y:S01]  /*155e0*/  HMMA.16816.F32 R12, R36, R22.reuse, R12 ;  /* 0x00000016240c723c */ /* 0x080fe2000000180c */
[----:B------:R-:W-:Y:S03]  /*155f0*/  MUFU.EX2 R86, R86 ;  /* 0x0000005600567308 */ /* 0x000fe60000000800 */
[C---:B------:R-:W-:Y:S02]  /*15600*/  FMUL.FTZ R20, R43.reuse, R144 ;  /* 0x000000902b147220 */ /* 0x040fe40000410000 */
[----:B------:R-:W-:Y:S02]  /*15610*/  FMUL.FTZ R21, R43, R145 ;  /* 0x000000912b157220 */ /* 0x000fe40000410000 */
[C---:B------:R-:W-:Y:S03]  /*15620*/  HMMA.16816.F32 R16, R48.reuse, R22, R16 ;  /* 0x000000163010723c */ /* 0x040fe60000001810 */
[----:B------:R-:W-:Y:S01]  /*15630*/  MUFU.EX2 R87, R87 ;  /* 0x0000005700577308 */ /* 0x000fe20000000800 */
[C---:B------:R-:W-:Y:S02]  /*15640*/  FMUL.FTZ R119, R42.reuse, R119 ;  /* 0x000000772a777220 */ /* 0x040fe40000410000 */
[C---:B------:R-:W-:Y:S02]  /*15650*/  FMUL.FTZ R120, R41.reuse, R120 ;  /* 0x0000007829787220 */ /* 0x040fe40000410000 */
[C---:B------:R-:W-:Y:S04]  /*15660*/  FMUL.FTZ R22, R42.reuse, R146 ;  /* 0x000000922a167220 */ /* 0x040fe80000410000 */
[----:B------:R-:W-:Y:S01]  /*15670*/  FMUL.FTZ R23, R42, R147 ;  /* 0x000000932a177220 */ /* 0x000fe20000410000 */
[----:B------:R-:W-:Y:S01]  /*15680*/  MUFU.EX2 R164, R164 ;  /* 0x000000a400a47308 */ /* 0x000fe20000000800 */
[C---:B------:R-:W-:Y:S02]  /*15690*/  FMUL.FTZ R121, R41.reuse, R121 ;  /* 0x0000007929797220 */ /* 0x040fe40000410000 */
[C---:B------:R-:W-:Y:S02]  /*156a0*/  FMUL.FTZ R122, R40.reuse, R122 ;  /* 0x0000007a287a7220 */ /* 0x040fe40000410000 */
[C---:B------:R-:W-:Y:S01]  /*156b0*/  FMUL.FTZ R123, R40.reuse, R123 ;  /* 0x0000007b287b7220 */ /* 0x040fe20000410000 */
[-C--:B------:R-:W-:Y:S03]  /*156c0*/  HMMA.16816.F32 R20, R48, R32.reuse, R20 ;  /* 0x000000203014723c */ /* 0x080fe60000001814 */
[C---:B------:R-:W-:Y:S01]  /*156d0*/  FMUL.FTZ R124, R41.reuse, R124 ;  /* 0x0000007c297c7220 */ /* 0x040fe20000410000 */
[----:B------:R-:W-:Y:S01]  /*156e0*/  MUFU.EX2 R165, R165 ;  /* 0x000000a500a57308 */ /* 0x000fe20000000800 */
[C---:B------:R-:W-:Y:S02]  /*156f0*/  FMUL.FTZ R125, R41.reuse, R125 ;  /* 0x0000007d297d7220 */ /* 0x040fe40000410000 */
[C---:B------:R-:W-:Y:S01]  /*15700*/  FMUL.FTZ R126, R40.reuse, R126 ;  /* 0x0000007e287e7220 */ /* 0x040fe20000410000 */
[C---:B------:R-:W-:Y:S04]  /*15710*/  HMMA.16816.F32 R24, R36.reuse, R32, R24 ;  /* 0x000000202418723c */ /* 0x040fe80000001818 */
[----:B------:R-:W-:Y:S02]  /*15720*/  FMUL.FTZ R127, R40, R127 ;  /* 0x0000007f287f7220 */ /* 0x000fe40000410000 */
[----:B------:R-:W-:Y:S01]  /*15730*/  MUFU.EX2 R137, R137 ;  /* 0x0000008900897308 */ /* 0x000fe20000000800 */
[--C-:B------:R-:W-:Y:S02]  /*15740*/  FFMA.FTZ R32, R28, c[0x0][0x2d0], -R170.reuse ;  /* 0x0000b4001c207a23 */ /* 0x100fe400000108aa */
[C---:B------:R-:W-:Y:S03]  /*15750*/  FMUL.FTZ R28, R41.reuse, R136 ;  /* 0x00000088291c7220 */ /* 0x040fe60000410000 */
[----:B------:R-:W-:Y:S02]  /*15760*/  FMUL.FTZ R33, R41, R133 ;  /* 0x0000008529217220 */ /* 0x000fe40000410000 */
[----:B------:R-:W-:Y:S02]  /*15770*/  FFMA.FTZ R133, R192, c[0x0][0x2d0], -R95 ;  /* 0x0000b400c0857a23 */ /* 0x000fe4000001085f */
[-C--:B------:R-:W-:Y:S01]  /*15780*/  HMMA.16816.F32 R28, R36, R34.reuse, R28 ;  /* 0x00000022241c723c */ /* 0x080fe2000000181c */
[----:B------:R1:W4:Y:S02]  /*15790*/  MUFU.EX2 R136, R32 ;  /* 0x0000002000887308 */ /* 0x0003240000000800 */
[----:B------:R-:W-:Y:S02]  /*157a0*/  FFMA.FTZ R192, R65, c[0x0][0x2d0], -R173 ;  /* 0x0000b40041c07a23 */ /* 0x000fe400000108ad */
[--C-:B------:R-:W-:Y:S02]  /*157b0*/  FFMA.FTZ R188, R188, c[0x0][0x2d0], -R95.reuse ;  /* 0x0000b400bcbc7a23 */ /* 0x100fe4000001085f */
[--C-:B------:R-:W-:Y:S01]  /*157c0*/  FFMA.FTZ R184, R184, c[0x0][0x2d0], -R95.reuse ;  /* 0x0000b400b8b87a23 */ /* 0x100fe2000001085f */
[C---:B------:R-:W-:Y:S03]  /*157d0*/  HMMA.16816.F32 R100, R48.reuse, R34, R100 ;  /* 0x000000223064723c */ /* 0x040fe60000001864 */
[----:B------:R-:W-:Y:S01]  /*157e0*/  MUFU.EX2 R166, R166 ;  /* 0x000000a600a67308 */ /* 0x000fe20000000800 */
[--C-:B------:R-:W-:Y:S02]  /*157f0*/  FFMA.FTZ R182, R182, c[0x0][0x2d0], -R95.reuse ;  /* 0x0000b400b6b67a23 */ /* 0x100fe4000001085f */
[--C-:B------:R-:W-:Y:S02]  /*15800*/  FFMA.FTZ R180, R180, c[0x0][0x2d0], -R95.reuse ;  /* 0x0000b400b4b47a23 */ /* 0x100fe4000001085f */
[-C--:B--2---:R-:W-:Y:S04]  /*15810*/  HMMA.16816.F32 R104, R48, R52.reuse, R104 ;  /* 0x000000343068723c */ /* 0x084fe80000001868 */
[----:B------:R-:W-:Y:S01]  /*15820*/  FMUL.FTZ R34, R40, R134 ;  /* 0x0000008628227220 */ /* 0x000fe20000410000 */
[----:B------:R-:W-:Y:S01]  /*15830*/  MUFU.EX2 R167, R167 ;  /* 0x000000a700a77308 */ /* 0x000fe20000000800 */
[--C-:B------:R-:W-:Y:S02]  /*15840*/  FFMA.FTZ R134, R66, c[0x0][0x2d0], -R95.reuse ;  /* 0x0000b40042867a23 */ /* 0x100fe4000001085f */
[C---:B------:R-:W-:Y:S01]  /*15850*/  HMMA.16816.F32 R108, R36.reuse, R52, R108 ;  /* 0x00000034246c723c */ /* 0x040fe2000000186c */
[----:B------:R-:W-:Y:S03]  /*15860*/  LDSM.16.MT88.4 R64, [R219+0x900] ;  /* 0x00090000db40783b */ /* 0x000fe60000004200 */
[----:B-1----:R-:W-:Y:S02]  /*15870*/  FMUL.FTZ R32, R41, R132 ;  /* 0x0000008429207220 */ /* 0x002fe40000410000 */
[----:B------:R-:W-:Y:S01]  /*15880*/  FMUL.FTZ R35, R40, R135 ;  /* 0x0000008728237220 */ /* 0x000fe20000410000 */
[----:B------:R1:W-:Y:S01]  /*15890*/  MUFU.EX2 R132, R189 ;  /* 0x000000bd00847308 */ /* 0x0003e20000000800 */
[--C-:B------:R-:W-:Y:S04]  /*158a0*/  FFMA.FTZ R135, R61, c[0x0][0x2d0], -R95.reuse ;  /* 0x0000b4003d877a23 */ /* 0x100fe8000001085f */
[--C-:B------:R-:W-:Y:S01]  /*158b0*/  FFMA.FTZ R207, R207, c[0x0][0x2d0], -R95.reuse ;  /* 0x0000b400cfcf7a23 */ /* 0x100fe2000001085f */
[-C--:B------:R-:W-:Y:S03]  /*158c0*/  HMMA.16816.F32 R32, R36, R54.reuse, R32 ;  /* 0x000000362420723c */ /* 0x080fe60000001820 */
[--C-:B------:R-:W-:Y:S01]  /*158d0*/  FFMA.FTZ R209, R209, c[0x0][0x2d0], -R95.reuse ;  /* 0x0000b400d1d17a23 */ /* 0x100fe2000001085f */
[----:B------:R-:W-:Y:S01]  /*158e0*/  MUFU.EX2 R133, R133 ;  /* 0x0000008500857308 */ /* 0x000fe20000000800 */
[--C-:B------:R-:W-:Y:S02]  /*158f0*/  FFMA.FTZ R244, R244, c[0x0][0x2d0], -R95.reuse ;  /* 0x0000b400f4f47a23 */ /* 0x100fe4000001085f */
[--C-:B------:R-:W-:Y:S01]  /*15900*/  FFMA.FTZ R246, R246, c[0x0][0x2d0], -R95.reuse ;  /* 0x0000b400f6f67a23 */ /* 0x100fe2000001085f */
[C---:B------:R-:W-:Y:S01]  /*15910*/  HMMA.16816.F32 R112, R48.reuse, R54, R112 ;  /* 0x000000363070723c */ /* 0x040fe20000001870 */
[----:B------:R-:W2:Y:S03]  /*15920*/  LDSM.16.MT88.4 R52, [R225+0x900] ;  /* 0x00090000e134783b */ /* 0x000ea60000004200 */
[--C-:B------:R-:W-:Y:S02]  /*15930*/  FFMA.FTZ R245, R245, c[0x0][0x2d0], -R170.reuse ;  /* 0x0000b400f5f57a23 */ /* 0x100fe400000108aa */
[----:B------:R-:W5:Y:S01]  /*15940*/  MUFU.EX2 R134, R134 ;  /* 0x0000008600867308 */ /* 0x000f620000000800 */
[----:B------:R-:W-:Y:S01]  /*15950*/  FFMA.FTZ R210, R210, c[0x0][0x2d0], -R170 ;  /* 0x0000b400d2d27a23 */ /* 0x000fe200000108aa */
[-C--:B---3--:R-:W-:Y:S04]  /*15960*/  HMMA.16816.F32 R116, R48, R56.reuse, R116 ;  /* 0x000000383074723c */ /* 0x088fe80000001874 */
[--C-:B-1----:R-:W-:Y:S02]  /*15970*/  FFMA.FTZ R189, R60, c[0x0][0x2d0], -R95.reuse ;  /* 0x0000b4003cbd7a23 */ /* 0x102fe4000001085f */
[----:B------:R-:W1:Y:S01]  /*15980*/  LDSM.16.MT88.4 R60, [R220+0x900] ;  /* 0x00090000dc3c783b */ /* 0x000e620000004200 */
[--C-:B------:R-:W-:Y:S01]  /*15990*/  FFMA.FTZ R249, R249, c[0x0][0x2d0], -R95.reuse ;  /* 0x0000b400f9f97a23 */ /* 0x100fe2000001085f */
[C---:B------:R-:W-:Y:S01]  /*159a0*/  HMMA.16816.F32 R120, R36.reuse, R56, R120 ;  /* 0x000000382478723c */ /* 0x040fe20000001878 */
[----:B------:R-:W-:Y:S03]  /*159b0*/  MUFU.EX2 R135, R135 ;  /* 0x0000008700877308 */ /* 0x000fe60000000800 */
[--C-:B------:R-:W-:Y:S02]  /*159c0*/  FFMA.FTZ R247, R247, c[0x0][0x2d0], -R95.reuse ;  /* 0x0000b400f7f77a23 */ /* 0x100fe4000001085f */
[----:B------:R-:W-:Y:S01]  /*159d0*/  FFMA.FTZ R211, R211, c[0x0][0x2d0], -R95 ;  /* 0x0000b400d3d37a23 */ /* 0x000fe2000001085f */
[----:B----4-:R-:W-:Y:S01]  /*159e0*/  F2FP.PACK_AB R56, R137, R136 ;  /* 0x000000888938723e */ /* 0x010fe200000000ff */
[-C--:B------:R-:W-:Y:S03]  /*159f0*/  HMMA.16816.F32 R124, R36, R58.reuse, R124 ;  /* 0x0000003a247c723c */ /* 0x080fe6000000187c */
[----:B------:R-:W3:Y:S01]  /*15a00*/  MUFU.EX2 R189, R189 ;  /* 0x000000bd00bd7308 */ /* 0x000ee20000000800 */
[--C-:B------:R-:W-:Y:S01]  /*15a10*/  FFMA.FTZ R193, R193, c[0x0][0x2d0], -R174.reuse ;  /* 0x0000b400c1c17a23 */ /* 0x100fe200000108ae */
[----:B-----5:R-:W-:Y:S02]  /*15a20*/  F2FP.PACK_AB R57, R134, R133 ;  /* 0x000000858639723e */ /* 0x020fe400000000ff */
[C---:B------:R-:W-:Y:S02]  /*15a30*/  FMUL.FTZ R37, R43.reuse, R129 ;  /* 0x000000812b257220 */ /* 0x040fe40000410000 */
[----:B------:R-:W-:Y:S03]  /*15a40*/  FMUL.FTZ R36, R43, R128 ;  /* 0x000000802b247220 */ /* 0x000fe60000410000 */
[C---:B------:R-:W-:Y:S01]  /*15a50*/  FMUL.FTZ R38, R42.reuse, R130 ;  /* 0x000000822a267220 */ /* 0x040fe20000410000 */
[----:B------:R-:W-:Y:S01]  /*15a60*/  MUFU.EX2 R187, R187 ;  /* 0x000000bb00bb7308 */ /* 0x000fe20000000800 */
[----:B------:R-:W-:Y:S02]  /*15a70*/  FMUL.FTZ R39, R42, R131 ;  /* 0x000000832a277220 */ /* 0x000fe40000410000 */
[--C-:B------:R-:W-:Y:S02]  /*15a80*/  FFMA.FTZ R185, R185, c[0x0][0x2d0], -R174.reuse ;  /* 0x0000b400b9b97a23 */ /* 0x100fe400000108ae */
[--C-:B------:R-:W-:Y:S02]  /*15a90*/  FFMA.FTZ R191, R191, c[0x0][0x2d0], -R173.reuse ;  /* 0x0000b400bfbf7a23 */ /* 0x100fe400000108ad */
[--C-:B------:R-:W-:Y:S01]  /*15aa0*/  FFMA.FTZ R186, R186, c[0x0][0x2d0], -R173.reuse ;  /* 0x0000b400baba7a23 */ /* 0x100fe200000108ad */
[----:B------:R-:W-:Y:S02]  /*15ab0*/  HMMA.16816.F32 R36, R48, R58, R36 ;  /* 0x0000003a3024723c */ /* 0x000fe40000001824 */
[----:B------:R-:W-:Y:S02]  /*15ac0*/  MUFU.EX2 R183, R183 ;  /* 0x000000b700b77308 */ /* 0x000fe40000000800 */
[--C-:B------:R-:W-:Y:S02]  /*15ad0*/  FFMA.FTZ R176, R176, c[0x0][0x2d0], -R174.reuse ;  /* 0x0000b400b0b07a23 */ /* 0x100fe400000108ae */
[--C-:B------:R-:W-:Y:S01]  /*15ae0*/  FFMA.FTZ R175, R175, c[0x0][0x2d0], -R174.reuse ;  /* 0x0000b400afaf7a23 */ /* 0x100fe200000108ae */
[----:B------:R-:W-:Y:S01]  /*15af0*/  F2FP.PACK_AB R48, R84, R75 ;  /* 0x0000004b5430723e */ /* 0x000fe200000000ff */
[--C-:B------:R-:W-:Y:S01]  /*15b00*/  FFMA.FTZ R178, R178, c[0x0][0x2d0], -R173.reuse ;  /* 0x0000b400b2b27a23 */ /* 0x100fe200000108ad */
[----:B------:R-:W-:Y:S03]  /*15b10*/  F2FP.PACK_AB R49, R85, R83 ;  /* 0x000000535531723e */ /* 0x000fe600000000ff */
[----:B------:R-:W-:Y:S01]  /*15b20*/  F2FP.PACK_AB R50, R87, R86 ;  /* 0x000000565732723e */ /* 0x000fe200000000ff */
[----:B------:R-:W-:Y:S01]  /*15b30*/  MUFU.EX2 R181, R181 ;  /* 0x000000b500b57308 */ /* 0x000fe20000000800 */
[----:B------:R-:W-:Y:S01]  /*15b40*/  F2FP.PACK_AB R51, R165, R164 ;  /* 0x000000a4a533723e */ /* 0x000fe200000000ff */
[--C-:B------:R-:W-:Y:S01]  /*15b50*/  FFMA.FTZ R177, R177, c[0x0][0x2d0], -R173.reuse ;  /* 0x0000b400b1b17a23 */ /* 0x100fe200000108ad */
[----:B------:R-:W-:Y:S01]  /*15b60*/  F2FP.PACK_AB R58, R167, R166 ;  /* 0x000000a6a73a723e */ /* 0x000fe200000000ff */
[--C-:B------:R-:W-:Y:S01]  /*15b70*/  FFMA.FTZ R172, R172, c[0x0][0x2d0], -R174.reuse ;  /* 0x0000b400acac7a23 */ /* 0x100fe200000108ae */
[----:B---3--:R-:W-:Y:S01]  /*15b80*/  F2FP.PACK_AB R59, R189, R135 ;  /* 0x00000087bd3b723e */ /* 0x008fe200000000ff */
[--C-:B------:R-:W-:Y:S02]  /*15b90*/  FFMA.FTZ R168, R168, c[0x0][0x2d0], -R174.reuse ;  /* 0x0000b400a8a87a23 */ /* 0x100fe400000108ae */
[-C--:B--2---:R-:W-:Y:S02]  /*15ba0*/  HMMA.16816.F32 R4, R48, R52.reuse, R4 ;  /* 0x000000343004723c */ /* 0x084fe40000001804 */
[----:B------:R-:W-:Y:S01]  /*15bb0*/  MUFU.EX2 R179, R179 ;  /* 0x000000b300b37308 */ /* 0x000fe20000000800 */
[--C-:B------:R-:W-:Y:S02]  /*15bc0*/  FFMA.FTZ R171, R171, c[0x0][0x2d0], -R173.reuse ;  /* 0x0000b400abab7a23 */ /* 0x100fe400000108ad */
[--C-:B------:R-:W-:Y:S02]  /*15bd0*/  FFMA.FTZ R169, R169, c[0x0][0x2d0], -R173.reuse ;  /* 0x0000b400a9a97a23 */ /* 0x100fe400000108ad */
[--C-:B------:R-:W-:Y:S01]  /*15be0*/  FFMA.FTZ R96, R96, c[0x0][0x2d0], -R174.reuse ;  /* 0x0000b40060607a23 */ /* 0x100fe200000108ae */
[C---:B------:R-:W-:Y:S04]  /*15bf0*/  HMMA.16816.F32 R8, R56.reuse, R52, R8 ;  /* 0x000000343808723c */ /* 0x040fe80000001808 */
[----:B------:R-:W-:Y:S01]  /*15c00*/  MUFU.EX2 R188, R188 ;  /* 0x000000bc00bc7308 */ /* 0x000fe20000000800 */
[----:B------:R-:W-:Y:S02]  /*15c10*/  FFMA.FTZ R174, R97, c[0x0][0x2d0], -R174 ;  /* 0x0000b40061ae7a23 */ /* 0x000fe400000108ae */
[----:B------:R-:W-:Y:S01]  /*15c20*/  FFMA.FTZ R97, R98, c[0x0][0x2d0], -R173 ;  /* 0x0000b40062617a23 */ /* 0x000fe200000108ad */
[-C--:B------:R-:W-:Y:S04]  /*15c30*/  HMMA.16816.F32 R12, R56, R54.reuse, R12 ;  /* 0x00000036380c723c */ /* 0x080fe8000000180c */
[----:B------:R-:W-:Y:S02]  /*15c40*/  FFMA.FTZ R76, R43, R242, R76 ;  /* 0x000000f22b4c7223 */ /* 0x000fe4000001004c */
[----:B------:R-:W-:Y:S01]  /*15c50*/  MUFU.EX2 R184, R184 ;  /* 0x000000b800b87308 */ /* 0x000fe20000000800 */
[----:B------:R-:W-:Y:S01]  /*15c60*/  FFMA.FTZ R77, R41, R240, R77 ;  /* 0x000000f0294d7223 */ /* 0x000fe2000001004d */
[C---:B------:R-:W-:Y:S01]  /*15c70*/  HMMA.16816.F32 R16, R48.reuse, R54, R16 ;  /* 0x000000363010723c */ /* 0x040fe20000001810 */
[----:B------:R-:W2:Y:S03]  /*15c80*/  LDSM.16.MT88.4 R52, [R218+0x900] ;  /* 0x00090000da34783b */ /* 0x000ea60000004200 */
[----:B------:R-:W-:Y:S02]  /*15c90*/  FADD.FTZ R76, R69, R76 ;  /* 0x0000004c454c7221 */ /* 0x000fe40000010000 */
[----:B------:R-:W-:Y:S02]  /*15ca0*/  FADD.FTZ R77, R71, R77 ;  /* 0x0000004d474d7221 */ /* 0x000fe40000010000 */
[-C--:B-1----:R-:W-:Y:S01]  /*15cb0*/  HMMA.16816.F32 R20, R48, R60.reuse, R20 ;  /* 0x0000003c3014723c */ /* 0x082fe20000001814 */
[----:B------:R-:W-:Y:S03]  /*15cc0*/  MUFU.EX2 R182, R182 ;  /* 0x000000b600b67308 */ /* 0x000fe60000000800 */
[----:B------:R-:W-:Y:S02]  /*15cd0*/  FADD.FTZ R76, R46, R76 ;  /* 0x0000004c2e4c7221 */ /* 0x000fe40000010000 */
[----:B------:R-:W-:Y:S02]  /*15ce0*/  FADD.FTZ R77, R70, R77 ;  /* 0x0000004d464d7221 */ /* 0x000fe40000010000 */
[C---:B------:R-:W-:Y:S03]  /*15cf0*/  HMMA.16816.F32 R24, R56.reuse, R60, R24 ;  /* 0x0000003c3818723c */ /* 0x040fe60000001818 */
[----:B------:R-:W-:Y:S01]  /*15d00*/  MUFU.EX2 R180, R180 ;  /* 0x000000b400b47308 */ /* 0x000fe20000000800 */
[----:B------:R-:W-:Y:S02]  /*15d10*/  FFMA.FTZ R82, R40, R239, R82 ;  /* 0x000000ef28527223 */ /* 0x000fe40000010052 */
[----:B------:R-:W-:Y:S02]  /*15d20*/  FADD.FTZ R76, R47, R76 ;  /* 0x0000004c2f4c7221 */ /* 0x000fe40000010000 */
[-C--:B------:R-:W-:Y:S04]  /*15d30*/  HMMA.16816.F32 R28, R56, R62.reuse, R28 ;  /* 0x0000003e381c723c */ /* 0x080fe8000000181c */
[----:B------:R-:W-:Y:S01]  /*15d40*/  FADD.FTZ R77, R74, R77 ;  /* 0x0000004d4a4d7221 */ /* 0x000fe20000010000 */
[----:B------:R-:W1:Y:S01]  /*15d50*/  MUFU.EX2 R190, R190 ;  /* 0x000000be00be7308 */ /* 0x000e620000000800 */
[----:B------:R-:W-:Y:S02]  /*15d60*/  FADD.FTZ R82, R81, R82 ;  /* 0x0000005251527221 */ /* 0x000fe40000010000 */
[C---:B------:R-:W-:Y:S01]  /*15d70*/  HMMA.16816.F32 R100, R48.reuse, R62, R100 ;  /* 0x0000003e3064723c */ /* 0x040fe20000001864 */
[----:B------:R-:W3:Y:S03]  /*15d80*/  LDSM.16.MT88.4 R60, [R225+0x1100] ;  /* 0x00110000e13c783b */ /* 0x000ee60000004200 */
[----:B------:R-:W-:Y:S02]  /*15d90*/  FADD.FTZ R76, R75, R76 ;  /* 0x0000004c4b4c7221 */ /* 0x000fe40000010000 */
[----:B------:R-:W-:Y:S01]  /*15da0*/  FADD.FTZ R77, R136, R77 ;  /* 0x0000004d884d7221 */ /* 0x000fe20000010000 */
[----:B------:R-:W-:Y:S01]  /*15db0*/  MUFU.EX2 R192, R192 ;  /* 0x000000c000c07308 */ /* 0x000fe20000000800 */
[-C--:B------:R-:W-:Y:S04]  /*15dc0*/  HMMA.16816.F32 R104, R48, R64.reuse, R104 ;  /* 0x000000403068723c */ /* 0x080fe80000001868 */
[----:B------:R-:W-:Y:S02]  /*15dd0*/  FFMA.FTZ R78, R42, R241, R78 ;  /* 0x000000f12a4e7223 */ /* 0x000fe4000001004e */
[----:B------:R-:W-:Y:S02]  /*15de0*/  FADD.FTZ R82, R80, R82 ;  /* 0x0000005250527221 */ /* 0x000fe40000010000 */
[C---:B------:R-:W-:Y:S01]  /*15df0*/  HMMA.16816.F32 R108, R56.reuse, R64, R108 ;  /* 0x00000040386c723c */ /* 0x040fe2000000186c */
[----:B------:R-:W4:Y:S03]  /*15e00*/  MUFU.EX2 R194, R194 ;  /* 0x000000c200c27308 */ /* 0x000f260000000800 */
[----:B------:R-:W-:Y:S02]  /*15e10*/  FADD.FTZ R76, R84, R76 ;  /* 0x0000004c544c7221 */ /* 0x000fe40000010000 */
[----:B------:R-:W-:Y:S02]  /*15e20*/  FADD.FTZ R77, R137, R77 ;  /* 0x0000004d894d7221 */ /* 0x000fe40000010000 */
[-C--:B------:R-:W-:Y:S03]  /*15e30*/  HMMA.16816.F32 R32, R56, R66.reuse, R32 ;  /* 0x000000423820723c */ /* 0x080fe60000001820 */
[----:B------:R-:W-:Y:S01]  /*15e40*/  MUFU.EX2 R195, R195 ;  /* 0x000000c300c37308 */ /* 0x000fe20000000800 */
[----:B------:R-:W-:Y:S02]  /*15e50*/  FADD.FTZ R78, R73, R78 ;  /* 0x0000004e494e7221 */ /* 0x000fe40000010000 */
[----:B------:R-:W-:Y:S02]  /*15e60*/  FADD.FTZ R82, R79, R82 ;  /* 0x000000524f527221 */ /* 0x000fe40000010000 */
[C---:B------:R-:W-:Y:S01]  /*15e70*/  HMMA.16816.F32 R112, R48.reuse, R66, R112 ;  /* 0x000000423070723c */ /* 0x040fe20000001870 */
[----:B------:R-:W-:Y:S03]  /*15e80*/  LDSM.16.MT88.4 R64, [R219+0x1100] ;  /* 0x00110000db40783b */ /* 0x000fe60000004200 */
[----:B------:R-:W-:Y:S01]  /*15e90*/  FADD.FTZ R76, R86, R76 ;  /* 0x0000004c564c7221 */ /* 0x000fe20000010000 */
[----:B------:R-:W5:Y:S01]  /*15ea0*/  MUFU.EX2 R196, R196 ;  /* 0x000000c400c47308 */ /* 0x000f620000000800 */
[----:B------:R-:W-:Y:S02]  /*15eb0*/  FADD.FTZ R78, R68, R78 ;  /* 0x0000004e444e7221 */ /* 0x000fe40000010000 */
[-C--:B--2---:R-:W-:Y:S04]  /*15ec0*/  HMMA.16816.F32 R116, R48, R52.reuse, R116 ;  /* 0x000000343074723c */ /* 0x084fe80000001874 */
[----:B------:R-:W-:Y:S02]  /*15ed0*/  FADD.FTZ R82, R133, R82 ;  /* 0x0000005285527221 */ /* 0x000fe40000010000 */
[----:B------:R-:W-:Y:S01]  /*15ee0*/  FADD.FTZ R76, R87, R76 ;  /* 0x0000004c574c7221 */ /* 0x000fe20000010000 */
[----:B------:R-:W-:Y:S01]  /*15ef0*/  MUFU.EX2 R197, R197 ;  /* 0x000000c500c57308 */ /* 0x000fe20000000800 */
[C---:B------:R-:W-:Y:S04]  /*15f00*/  HMMA.16816.F32 R120, R56.reuse, R52, R120 ;  /* 0x000000343878723c */ /* 0x040fe80000001878 */
[----:B------:R-:W-:Y:S02]  /*15f10*/  FADD.FTZ R78, R72, R78 ;  /* 0x0000004e484e7221 */ /* 0x000fe40000010000 */
[----:B------:R-:W-:Y:S02]  /*15f20*/  FADD.FTZ R134, R134, R82 ;  /* 0x0000005286867221 */ /* 0x000fe40000010000 */
[-C--:B------:R-:W-:Y:S01]  /*15f30*/  HMMA.16816.F32 R124, R56, R54.reuse, R124 ;  /* 0x00000036387c723c */ /* 0x080fe2000000187c */
[----:B------:R-:W2:Y:S01]  /*15f40*/  MUFU.EX2 R198, R198 ;  /* 0x000000c600c67308 */ /* 0x000ea20000000800 */
[----:B------:R-:W3:Y:S02]  /*15f50*/  LDSM.16.MT88.4 R56, [R220+0x1100] ;  /* 0x00110000dc38783b */ /* 0x000ee40000004200 */
[--C-:B------:R-:W-:Y:S02]  /*15f60*/  FFMA.FTZ R52, R161, c[0x0][0x2d0], -R173.reuse ;  /* 0x0000b400a1347a23 */ /* 0x100fe400000108ad */
[----:B------:R-:W-:Y:S02]  /*15f70*/  FFMA.FTZ R173, R99, c[0x0][0x2d0], -R173 ;  /* 0x0000b40063ad7a23 */ /* 0x000fe400000108ad */
[----:B------:R-:W-:Y:S03]  /*15f80*/  HMMA.16816.F32 R36, R48, R54, R36 ;  /* 0x000000363024723c */ /* 0x000fe60000001824 */
[----:B------:R-:W3:Y:S01]  /*15f90*/  MUFU.EX2 R199, R199 ;  /* 0x000000c700c77308 */ /* 0x000ee20000000800 */
[----:B------:R-:W-:Y:S02]  /*15fa0*/  FADD.FTZ R78, R83, R78 ;  /* 0x0000004e534e7221 */ /* 0x000fe40000010000 */
[----:B------:R-:W-:Y:S01]  /*15fb0*/  FADD.FTZ R134, R135, R134 ;  /* 0x0000008687867221 */ /* 0x000fe20000010000 */
[----:B-1----:R-:W-:Y:S01]  /*15fc0*/  F2FP.PACK_AB R48, R190, R132 ;  /* 0x00000084be30723e */ /* 0x002fe200000000ff */
[----:B------:R-:W-:Y:S01]  /*15fd0*/  FADD.FTZ R132, R132, R76 ;  /* 0x0000004c84847221 */ /* 0x000fe20000010000 */
[----:B----4-:R-:W-:Y:S03]  /*15fe0*/  F2FP.PACK_AB R49, R194, R192 ;  /* 0x000000c0c231723e */ /* 0x010fe600000000ff */
[----:B-----5:R-:W-:Y:S01]  /*15ff0*/  F2FP.PACK_AB R50, R196, R195 ;  /* 0x000000c3c432723e */ /* 0x020fe200000000ff */
[----:B------:R-:W1:Y:S01]  /*16000*/  MUFU.EX2 R201, R201 ;  /* 0x000000c900c97308 */ /* 0x000e620000000800 */
[----:B------:R-:W-:Y:S02]  /*16010*/  FADD.FTZ R132, R190, R132 ;  /* 0x00000084be847221 */ /* 0x000fe40000010000 */
[----:B------:R-:W-:Y:S01]  /*16020*/  FADD.FTZ R78, R85, R78 ;  /* 0x0000004e554e7221 */ /* 0x000fe20000010000 */
[----:B--2---:R-:W-:Y:S01]  /*16030*/  F2FP.PACK_AB R51, R198, R197 ;  /* 0x000000c5c633723e */ /* 0x004fe200000000ff */
[----:B------:R-:W-:Y:S02]  /*16040*/  FADD.FTZ R134, R189, R134 ;  /* 0x00000086bd867221 */ /* 0x000fe40000010000 */
[----:B------:R-:W-:Y:S02]  /*16050*/  FADD.FTZ R132, R195, R132 ;  /* 0x00000084c3847221 */ /* 0x000fe40000010000 */
[----:B------:R-:W-:Y:S01]  /*16060*/  FADD.FTZ R78, R164, R78 ;  /* 0x0000004ea44e7221 */ /* 0x000fe20000010000 */
[----:B------:R-:W2:Y:S01]  /*16070*/  MUFU.EX2 R202, R202 ;  /* 0x000000ca00ca7308 */ /* 0x000ea20000000800 */
[-C--:B---3--:R-:W-:Y:S03]  /*16080*/  HMMA.16816.F32 R4, R48, R60.reuse, R4 ;  /* 0x0000003c3004723c */ /* 0x088fe60000001804 */
[----:B------:R-:W-:Y:S01]  /*16090*/  MOV R164, R44 ;  /* 0x0000002c00a47202 */ /* 0x000fe20000000f00 */
[----:B------:R-:W-:Y:S02]  /*160a0*/  FADD.FTZ R77, R166, R77 ;  /* 0x0000004da64d7221 */ /* 0x000fe40000010000 */
[----:B------:R-:W-:Y:S02]  /*160b0*/  FADD.FTZ R132, R196, R132 ;  /* 0x00000084c4847221 */ /* 0x000fe40000010000 */
[----:B------:R-:W-:Y:S01]  /*160c0*/  FADD.FTZ R78, R165, R78 ;  /* 0x0000004ea54e7221 */ /* 0x000fe20000010000 */
[----:B------:R-:W3:Y:S03]  /*160d0*/  MUFU.EX2 R203, R203 ;  /* 0x000000cb00cb7308 */ /* 0x000ee60000000800 */
[----:B------:R-:W-:Y:S01]  /*160e0*/  FADD.FTZ R167, R167, R77 ;  /* 0x0000004da7a77221 */ /* 0x000fe20000010000 */
[----:B------:R-:W-:Y:S01]  /*160f0*/  MOV R165, R0 ;  /* 0x0000000000a57202 */ /* 0x000fe20000000f00 */
[----:B------:R-:W-:Y:S02]  /*16100*/  FADD.FTZ R78, R192, R78 ;  /* 0x0000004ec04e7221 */ /* 0x000fe40000010000 */
[----:B------:R-:W-:Y:S02]  /*16110*/  FADD.FTZ R167, R199, R167 ;  /* 0x000000a7c7a77221 */ /* 0x000fe40000010000 */
[----:B------:R-:W-:Y:S01]  /*16120*/  FADD.FTZ R78, R194, R78 ;  /* 0x0000004ec24e7221 */ /* 0x000fe20000010000 */
[----:B------:R-:W4:Y:S01]  /*16130*/  MUFU.EX2 R207, R207 ;  /* 0x000000cf00cf7308 */ /* 0x000f220000000800 */
[----:B-1----:R-:W-:Y:S02]  /*16140*/  FADD.FTZ R167, R201, R167 ;  /* 0x000000a7c9a77221 */ /* 0x002fe40000010000 */
[----:B------:R-:W-:Y:S02]  /*16150*/  FADD.FTZ R78, R197, R78 ;  /* 0x0000004ec54e7221 */ /* 0x000fe40000010000 */
[----:B--2---:R-:W-:Y:S02]  /*16160*/  FADD.FTZ R167, R202, R167 ;  /* 0x000000a7caa77221 */ /* 0x004fe40000010000 */
[----:B------:R-:W-:Y:S02]  /*16170*/  FADD.FTZ R78, R198, R78 ;  /* 0x0000004ec64e7221 */ /* 0x000fe40000010000 */
[----:B------:R-:W-:Y:S01]  /*16180*/  IMAD.MOV.U32 R166, RZ, RZ, R2 ;  /* 0x000000ffffa67224 */ /* 0x000fe200078e0002 */
[----:B------:R-:W1:Y:S01]  /*16190*/  MUFU.EX2 R209, R209 ;  /* 0x000000d100d17308 */ /* 0x000e620000000800 */
[C---:B---3--:R-:W-:Y:S01]  /*161a0*/  F2FP.PACK_AB R54, R203.reuse, R202 ;  /* 0x000000cacb36723e */ /* 0x048fe200000000ff */
[----:B------:R-:W-:Y:S08]  /*161b0*/  FADD.FTZ R167, R203, R167 ;  /* 0x000000a7cba77221 */ /* 0x000ff00000010000 */
[----:B------:R-:W-:Y:S01]  /*161c0*/  MUFU.EX2 R244, R244 ;  /* 0x000000f400f47308 */ /* 0x000fe20000000800 */
[----:B----4-:R-:W-:Y:S09]  /*161d0*/  FADD.FTZ R134, R207, R134 ;  /* 0x00000086cf867221 */ /* 0x010ff20000010000 */
[----:B------:R-:W2:Y:S01]  /*161e0*/  MUFU.EX2 R246, R246 ;  /* 0x000000f600f67308 */ /* 0x000ea20000000800 */
[C---:B-1----:R-:W-:Y:S01]  /*161f0*/  F2FP.PACK_AB R53, R209.reuse, R207 ;  /* 0x000000cfd135723e */ /* 0x042fe200000000ff */
[----:B------:R-:W-:Y:S08]  /*16200*/  FADD.FTZ R134, R209, R134 ;  /* 0x00000086d1867221 */ /* 0x000ff00000010000 */
[----:B------:R1:W3:Y:S10]  /*16210*/  MUFU.EX2 R128, R52 ;  /* 0x0000003400807308 */ /* 0x0002f40000000800 */
[----:B------:R-:W4:Y:S01]  /*16220*/  MUFU.EX2 R205, R205 ;  /* 0x000000cd00cd7308 */ /* 0x000f220000000800 */
[----:B--2---:R-:W-:Y:S01]  /*16230*/  F2FP.PACK_AB R55, R246, R244 ;  /* 0x000000f4f637723e */ /* 0x004fe200000000ff */
[----:B------:R-:W-:Y:S04]  /*16240*/  FADD.FTZ R244, R244, R134 ;  /* 0x00000086f4f47221 */ /* 0x000fe80000010000 */
[----:B------:R-:W-:Y:S04]  /*16250*/  FADD.FTZ R244, R246, R244 ;  /* 0x000000f4f6f47221 */ /* 0x000fe80000010000 */
[----:B------:R-:W-:Y:S01]  /*16260*/  MUFU.EX2 R250, R250 ;  /* 0x000000fa00fa7308 */ /* 0x000fe20000000800 */
[----:B-1----:R-:W-:Y:S02]  /*16270*/  F2FP.PACK_AB R52, R201, R199 ;  /* 0x000000c7c934723e */ /* 0x002fe400000000ff */
[----:B---3--:R-:W-:Y:S07]  /*16280*/  MOV R99, R128 ;  /* 0x0000008000637202 */ /* 0x008fee0000000f00 */
[----:B------:R-:W1:Y:S01]  /*16290*/  MUFU.EX2 R251, R251 ;  /* 0x000000fb00fb7308 */ /* 0x000e620000000800 */
[C---:B------:R-:W-:Y:S04]  /*162a0*/  HMMA.16816.F32 R8, R52.reuse, R60, R8 ;  /* 0x0000003c3408723c */ /* 0x040fe80000001808 */
[----:B----4-:R-:W-:Y:S02]  /*162b0*/  FADD.FTZ R132, R205, R132 ;  /* 0x00000084cd847221 */ /* 0x010fe40000010000 */
[----:B------:R-:W-:Y:S02]  /*162c0*/  FADD.FTZ R78, R99, R78 ;  /* 0x0000004e634e7221 */ /* 0x000fe40000010000 */
[-C--:B------:R-:W-:Y:S01]  /*162d0*/  HMMA.16816.F32 R12, R52, R62.reuse, R12 ;  /* 0x0000003e340c723c */ /* 0x080fe2000000180c */
[----:B------:R-:W-:Y:S07]  /*162e0*/  MUFU.EX2 R204, R204 ;  /* 0x000000cc00cc7308 */ /* 0x000fee0000000800 */
[C---:B------:R-:W-:Y:S01]  /*162f0*/  HMMA.16816.F32 R16, R48.reuse, R62, R16 ;  /* 0x0000003e3010723c */ /* 0x040fe20000001810 */
[----:B------:R-:W2:Y:S02]  /*16300*/  LDSM.16.MT88.4 R60, [R218+0x1100] ;  /* 0x00110000da3c783b */ /* 0x000ea40000004200 */
[----:B------:R-:W-:Y:S01]  /*16310*/  MUFU.EX2 R200, R200 ;  /* 0x000000c800c87308 */ /* 0x000fe20000000800 */
[----:B-1----:R-:W-:Y:S04]  /*16320*/  FADD.FTZ R78, R251, R78 ;  /* 0x0000004efb4e7221 */ /* 0x002fe80000010000 */
[-C--:B------:R-:W-:Y:S05]  /*16330*/  HMMA.16816.F32 R20, R48, R56.reuse, R20 ;  /* 0x000000383014723c */ /* 0x080fea0000001814 */
[----:B------:R-:W1:Y:S03]  /*16340*/  MUFU.EX2 R208, R208 ;  /* 0x000000d000d07308 */ /* 0x000e660000000800 */
[C---:B------:R-:W-:Y:S07]  /*16350*/  HMMA.16816.F32 R24, R52.reuse, R56, R24 ;  /* 0x000000383418723c */ /* 0x040fee0000001818 */
[----:B------:R-:W-:Y:S01]  /*16360*/  FFMA.FTZ R56, R160, c[0x0][0x2d0], -R95 ;  /* 0x0000b400a0387a23 */ /* 0x000fe2000001085f */
[-C--:B------:R-:W-:Y:S01]  /*16370*/  HMMA.16816.F32 R28, R52, R58.reuse, R28 ;  /* 0x0000003a341c723c */ /* 0x080fe2000000181c */
[----:B------:R-:W3:Y:S07]  /*16380*/  MUFU.EX2 R206, R206 ;  /* 0x000000ce00ce7308 */ /* 0x000eee0000000800 */
[C---:B------:R-:W-:Y:S03]  /*16390*/  HMMA.16816.F32 R100, R48.reuse, R58, R100 ;  /* 0x0000003a3064723c */ /* 0x040fe60000001864 */
[----:B------:R4:W5:Y:S01]  /*163a0*/  MUFU.EX2 R129, R56 ;  /* 0x0000003800817308 */ /* 0x0009620000000800 */
[----:B-1----:R-:W-:Y:S04]  /*163b0*/  FADD.FTZ R78, R208, R78 ;  /* 0x0000004ed04e7221 */ /* 0x002fe80000010000 */
[-C--:B------:R-:W-:Y:S05]  /*163c0*/  HMMA.16816.F32 R104, R48, R64.reuse, R104 ;  /* 0x000000403068723c */ /* 0x080fea0000001868 */
[----:B------:R-:W1:Y:S03]  /*163d0*/  MUFU.EX2 R252, R252 ;  /* 0x000000fc00fc7308 */ /* 0x000e660000000800 */
[C---:B------:R-:W-:Y:S04]  /*163e0*/  HMMA.16816.F32 R108, R52.reuse, R64, R108 ;  /* 0x00000040346c723c */ /* 0x040fe8000000186c */
[----:B---3--:R-:W-:Y:S03]  /*163f0*/  FADD.FTZ R78, R206, R78 ;  /* 0x0000004ece4e7221 */ /* 0x008fe60000010000 */
[----:B------:R-:W3:Y:S01]  /*16400*/  MUFU.EX2 R248, R248 ;  /* 0x000000f800f87308 */ /* 0x000ee20000000800 */
[-C--:B------:R-:W-:Y:S01]  /*16410*/  HMMA.16816.F32 R32, R52, R66.reuse, R32 ;  /* 0x000000423420723c */ /* 0x080fe20000001820 */
[----:B----4-:R-:W4:Y:S03]  /*16420*/  LDSM.16.MT88.4 R56, [R225+0x1900] ;  /* 0x00190000e138783b */ /* 0x010f260000004200 */
[----:B-----5:R-:W-:Y:S04]  /*16430*/  MOV R98, R129 ;  /* 0x0000008100627202 */ /* 0x020fe80000000f00 */
[C---:B------:R-:W-:Y:S01]  /*16440*/  HMMA.16816.F32 R112, R48.reuse, R66, R112 ;  /* 0x000000423070723c */ /* 0x040fe20000001870 */
[----:B------:R-:W5:Y:S01]  /*16450*/  MUFU.EX2 R245, R245 ;  /* 0x000000f500f57308 */ /* 0x000f620000000800 */
[----:B------:R-:W-:Y:S02]  /*16460*/  LDSM.16.MT88.4 R64, [R219+0x1900] ;  /* 0x00190000db40783b */ /* 0x000fe40000004200 */
[----:B------:R-:W-:Y:S02]  /*16470*/  FADD.FTZ R244, R98, R244 ;  /* 0x000000f462f47221 */ /* 0x000fe40000010000 */
[----:B-1----:R-:W-:Y:S02]  /*16480*/  FADD.FTZ R167, R252, R167 ;  /* 0x000000a7fca77221 */ /* 0x002fe40000010000 */
[-C--:B--2---:R-:W-:Y:S03]  /*16490*/  HMMA.16816.F32 R116, R48, R60.reuse, R116 ;  /* 0x0000003c3074723c */ /* 0x084fe60000001874 */
[----:B------:R-:W1:Y:S01]  /*164a0*/  MUFU.EX2 R210, R210 ;  /* 0x000000d200d27308 */ /* 0x000e620000000800 */
[C---:B---3--:R-:W-:Y:S04]  /*164b0*/  FADD.FTZ R167, R248.reuse, R167 ;  /* 0x000000a7f8a77221 */ /* 0x048fe80000010000 */
[C---:B------:R-:W-:Y:S05]  /*164c0*/  HMMA.16816.F32 R120, R52.reuse, R60, R120 ;  /* 0x0000003c3478723c */ /* 0x040fea0000001878 */
[----:B------:R-:W2:Y:S03]  /*164d0*/  MUFU.EX2 R249, R249 ;  /* 0x000000f900f97308 */ /* 0x000ea60000000800 */
[-C--:B------:R-:W-:Y:S04]  /*164e0*/  HMMA.16816.F32 R124, R52, R62.reuse, R124 ;  /* 0x0000003e347c723c */ /* 0x080fe8000000187c */
[----:B-----5:R-:W-:Y:S03]  /*164f0*/  FADD.FTZ R167, R245, R167 ;  /* 0x000000a7f5a77221 */ /* 0x020fe60000010000 */
[----:B------:R-:W3:Y:S01]  /*16500*/  MUFU.EX2 R247, R247 ;  /* 0x000000f700f77308 */ /* 0x000ee20000000800 */
[----:B------:R-:W-:Y:S01]  /*16510*/  HMMA.16816.F32 R36, R48, R62, R36 ;  /* 0x0000003e3024723c */ /* 0x000fe20000001824 */
[----:B------:R-:W5:Y:S03]  /*16520*/  LDSM.16.MT88.4 R60, [R220+0x1900] ;  /* 0x00190000dc3c783b */ /* 0x000f660000004200 */
[----:B------:R-:W-:Y:S01]  /*16530*/  F2FP.PACK_AB R52, R248, R252 ;  /* 0x000000fcf834723e */ /* 0x000fe200000000ff */
[C---:B-1----:R-:W-:Y:S01]  /*16540*/  FADD.FTZ R167, R210.reuse, R167 ;  /* 0x000000a7d2a77221 */ /* 0x042fe20000010000 */
[----:B------:R-:W-:Y:S02]  /*16550*/  F2FP.PACK_AB R54, R210, R245 ;  /* 0x000000f5d236723e */ /* 0x000fe400000000ff */
[C---:B------:R-:W-:Y:S01]  /*16560*/  F2FP.PACK_AB R48, R250.reuse, R205 ;  /* 0x000000cdfa30723e */ /* 0x040fe200000000ff */
[----:B------:R-:W1:Y:S03]  /*16570*/  MUFU.EX2 R211, R211 ;  /* 0x000000d300d37308 */ /* 0x000e660000000800 */
[----:B------:R-:W-:Y:S01]  /*16580*/  F2FP.PACK_AB R49, R251, R128 ;  /* 0x00000080fb31723e */ /* 0x000fe200000000ff */
[----:B------:R-:W-:Y:S01]  /*16590*/  FADD.FTZ R250, R250, R132 ;  /* 0x00000084fafa7221 */ /* 0x000fe20000010000 */
[----:B------:R-:W-:Y:S01]  /*165a0*/  F2FP.PACK_AB R50, R200, R204 ;  /* 0x000000ccc832723e */ /* 0x000fe200000000ff */
[C---:B--2---:R-:W-:Y:S01]  /*165b0*/  FADD.FTZ R244, R249.reuse, R244 ;  /* 0x000000f4f9f47221 */ /* 0x044fe20000010000 */
[----:B------:R-:W-:Y:S01]  /*165c0*/  F2FP.PACK_AB R51, R206, R208 ;  /* 0x000000d0ce33723e */ /* 0x000fe200000000ff */
[----:B------:R-:W-:Y:S01]  /*165d0*/  FADD.FTZ R250, R204, R250 ;  /* 0x000000faccfa7221 */ /* 0x000fe20000010000 */
[----:B------:R-:W-:Y:S01]  /*165e0*/  F2FP.PACK_AB R53, R249, R129 ;  /* 0x00000081f935723e */ /* 0x000fe200000000ff */
[----:B------:R-:W2:Y:S01]  /*165f0*/  MUFU.EX2 R193, R193 ;  /* 0x000000c100c17308 */ /* 0x000ea20000000800 */
[----:B------:R-:W-:Y:S02]  /*16600*/  FADD.FTZ R167, R187, R167 ;  /* 0x000000a7bba77221 */ /* 0x000fe40000010000 */
[----:B------:R-:W-:Y:S01]  /*16610*/  FADD.FTZ R250, R200, R250 ;  /* 0x000000fac8fa7221 */ /* 0x000fe20000010000 */
[-C--:B----4-:R-:W-:Y:S03]  /*16620*/  HMMA.16816.F32 R4, R48, R56.reuse, R4 ;  /* 0x000000383004723c */ /* 0x090fe60000001804 */
[----:B---3--:R-:W-:Y:S02]  /*16630*/  FADD.FTZ R244, R247, R244 ;  /* 0x000000f4f7f47221 */ /* 0x008fe40000010000 */
[----:B------:R-:W-:Y:S01]  /*16640*/  FADD.FTZ R167, R183, R167 ;  /* 0x000000a7b7a77221 */ /* 0x000fe20000010000 */
[----:B------:R-:W3:Y:S03]  /*16650*/  MUFU.EX2 R185, R185 ;  /* 0x000000b900b97308 */ /* 0x000ee60000000800 */
[----:B------:R-:W-:Y:S03]  /*16660*/  FADD.FTZ R167, R181, R167 ;  /* 0x000000a7b5a77221 */ /* 0x000fe60000010000 */
[C---:B-1----:R-:W-:Y:S01]  /*16670*/  F2FP.PACK_AB R55, R211.reuse, R247 ;  /* 0x000000f7d337723e */ /* 0x042fe200000000ff */
[----:B------:R-:W-:Y:S02]  /*16680*/  FADD.FTZ R244, R211, R244 ;  /* 0x000000f4d3f47221 */ /* 0x000fe40000010000 */
[----:B------:R-:W-:Y:S01]  /*16690*/  FADD.FTZ R167, R179, R167 ;  /* 0x000000a7b3a77221 */ /* 0x000fe20000010000 */
[----:B------:R-:W1:Y:S01]  /*166a0*/  MUFU.EX2 R191, R191 ;  /* 0x000000bf00bf7308 */ /* 0x000e620000000800 */
[----:B------:R-:W-:Y:S02]  /*166b0*/  FADD.FTZ R244, R188, R244 ;  /* 0x000000f4bcf47221 */ /* 0x000fe40000010000 */
[C---:B------:R-:W-:Y:S04]  /*166c0*/  HMMA.16816.F32 R8, R52.reuse, R56, R8 ;  /* 0x000000383408723c */ /* 0x040fe80000001808 */
[----:B--2---:R-:W-:Y:S02]  /*166d0*/  FADD.FTZ R250, R193, R250 ;  /* 0x000000fac1fa7221 */ /* 0x004fe40000010000 */
[----:B------:R-:W-:Y:S01]  /*166e0*/  FADD.FTZ R244, R184, R244 ;  /* 0x000000f4b8f47221 */ /* 0x000fe20000010000 */
[----:B------:R-:W2:Y:S01]  /*166f0*/  MUFU.EX2 R186, R186 ;  /* 0x000000ba00ba7308 */ /* 0x000ea20000000800 */
[-C--:B------:R-:W-:Y:S04]  /*16700*/  HMMA.16816.F32 R12, R52, R58.reuse, R12 ;  /* 0x0000003a340c723c */ /* 0x080fe8000000180c */
[----:B---3--:R-:W-:Y:S02]  /*16710*/  FADD.FTZ R250, R185, R250 ;  /* 0x000000fab9fa7221 */ /* 0x008fe40000010000 */
[----:B------:R-:W-:Y:S02]  /*16720*/  FADD.FTZ R244, R182, R244 ;  /* 0x000000f4b6f47221 */ /* 0x000fe40000010000 */
[C---:B------:R-:W-:Y:S01]  /*16730*/  HMMA.16816.F32 R16, R48.reuse, R58, R16 ;  /* 0x0000003a3010723c */ /* 0x040fe20000001810 */
[----:B------:R-:W3:Y:S01]  /*16740*/  LDSM.16.MT88.4 R56, [R218+0x1900] ;  /* 0x00190000da38783b */ /* 0x000ee20000004200 */
[----:B------:R-:W4:Y:S02]  /*16750*/  MUFU.EX2 R176, R176 ;  /* 0x000000b000b07308 */ /* 0x000f240000000800 */
[----:B------:R-:W-:Y:S02]  /*16760*/  FADD.FTZ R244, R180, R244 ;  /* 0x000000f4b4f47221 */ /* 0x000fe40000010000 */
[----:B-1----:R-:W-:Y:S02]  /*16770*/  FADD.FTZ R78, R191, R78 ;  /* 0x0000004ebf4e7221 */ /* 0x002fe40000010000 */
[-C--:B-----5:R-:W-:Y:S04]  /*16780*/  HMMA.16816.F32 R20, R48, R60.reuse, R20 ;  /* 0x0000003c3014723c */ /* 0x0a0fe80000001814 */
[----:B------:R-:W1:Y:S01]  /*16790*/  MUFU.EX2 R175, R175 ;  /* 0x000000af00af7308 */ /* 0x000e620000000800 */
[----:B--2---:R-:W-:Y:S03]  /*167a0*/  FADD.FTZ R78, R186, R78 ;  /* 0x0000004eba4e7221 */ /* 0x004fe60000010000 */
[C---:B------:R-:W-:Y:S06]  /*167b0*/  HMMA.16816.F32 R24, R52.reuse, R60, R24 ;  /* 0x0000003c3418723c */ /* 0x040fec0000001818 */
[----:B------:R-:W2:Y:S02]  /*167c0*/  MUFU.EX2 R178, R178 ;  /* 0x000000b200b27308 */ /* 0x000ea40000000800 */
[-C--:B------:R-:W-:Y:S04]  /*167d0*/  HMMA.16816.F32 R28, R52, R62.reuse, R28 ;  /* 0x0000003e341c723c */ /* 0x080fe8000000181c */
[----:B----4-:R-:W-:Y:S04]  /*167e0*/  FADD.FTZ R250, R176, R250 ;  /* 0x000000fab0fa7221 */ /* 0x010fe80000010000 */
[C---:B------:R-:W-:Y:S01]  /*167f0*/  HMMA.16816.F32 R100, R48.reuse, R62, R100 ;  /* 0x0000003e3064723c */ /* 0x040fe20000001864 */
[----:B------:R-:W4:Y:S01]  /*16800*/  LDSM.16.MT88.4 R60, [R225+0x2100] ;  /* 0x00210000e13c783b */ /* 0x000f220000004200 */
[----:B------:R-:W5:Y:S02]  /*16810*/  MUFU.EX2 R177, R177 ;  /* 0x000000b100b17308 */ /* 0x000f640000000800 */
[----:B-1----:R-:W-:Y:S04]  /*16820*/  FADD.FTZ R250, R175, R250 ;  /* 0x000000faaffa7221 */ /* 0x002fe80000010000 */
[-C--:B------:R-:W-:Y:S04]  /*16830*/  HMMA.16816.F32 R104, R48, R64.reuse, R104 ;  /* 0x000000403068723c */ /* 0x080fe80000001868 */
[----:B------:R-:W1:Y:S01]  /*16840*/  MUFU.EX2 R172, R172 ;  /* 0x000000ac00ac7308 */ /* 0x000e620000000800 */
[----:B--2---:R-:W-:Y:S03]  /*16850*/  FADD.FTZ R78, R178, R78 ;  /* 0x0000004eb24e7221 */ /* 0x004fe60000010000 */
[C---:B------:R-:W-:Y:S06]  /*16860*/  HMMA.16816.F32 R108, R52.reuse, R64, R108 ;  /* 0x00000040346c723c */ /* 0x040fec000000186c */
[----:B------:R-:W2:Y:S02]  /*16870*/  MUFU.EX2 R168, R168 ;  /* 0x000000a800a87308 */ /* 0x000ea40000000800 */
[-C--:B------:R-:W-:Y:S04]  /*16880*/  HMMA.16816.F32 R32, R52, R66.reuse, R32 ;  /* 0x000000423420723c */ /* 0x080fe80000001820 */
[----:B-----5:R-:W-:Y:S04]  /*16890*/  FADD.FTZ R78, R177, R78 ;  /* 0x0000004eb14e7221 */ /* 0x020fe80000010000 */
[C---:B------:R-:W-:Y:S01]  /*168a0*/  HMMA.16816.F32 R112, R48.reuse, R66, R112 ;  /* 0x000000423070723c */ /* 0x040fe20000001870 */
[----:B------:R-:W-:Y:S01]  /*168b0*/  LDSM.16.MT88.4 R64, [R219+0x2100] ;  /* 0x00210000db40783b */ /* 0x000fe20000004200 */
[----:B------:R-:W5:Y:S02]  /*168c0*/  MUFU.EX2 R171, R171 ;  /* 0x000000ab00ab7308 */ /* 0x000f640000000800 */
[----:B-1----:R-:W-:Y:S04]  /*168d0*/  FADD.FTZ R250, R172, R250 ;  /* 0x000000faacfa7221 */ /* 0x002fe80000010000 */
[-C--:B---3--:R-:W-:Y:S04]  /*168e0*/  HMMA.16816.F32 R116, R48, R56.reuse, R116 ;  /* 0x000000383074723c */ /* 0x088fe80000001874 */
[----:B------:R-:W1:Y:S01]  /*168f0*/  MUFU.EX2 R169, R169 ;  /* 0x000000a900a97308 */ /* 0x000e620000000800 */
[C---:B--2---:R-:W-:Y:S01]  /*16900*/  F2FP.PACK_AB R128, R168.reuse, R172 ;  /* 0x000000aca880723e */ /* 0x044fe200000000ff */
[----:B------:R-:W-:Y:S02]  /*16910*/  FADD.FTZ R250, R168, R250 ;  /* 0x000000faa8fa7221 */ /* 0x000fe40000010000 */
[C---:B------:R-:W-:Y:S06]  /*16920*/  HMMA.16816.F32 R120, R52.reuse, R56, R120 ;  /* 0x000000383478723c */ /* 0x040fec0000001878 */
[----:B------:R-:W2:Y:S02]  /*16930*/  MUFU.EX2 R96, R96 ;  /* 0x0000006000607308 */ /* 0x000ea40000000800 */
[-C--:B------:R-:W-:Y:S04]  /*16940*/  HMMA.16816.F32 R124, R52, R58.reuse, R124 ;  /* 0x0000003a347c723c */ /* 0x080fe8000000187c */
[----:B-----5:R-:W-:Y:S03]  /*16950*/  FADD.FTZ R78, R171, R78 ;  /* 0x0000004eab4e7221 */ /* 0x020fe60000010000 */
[----:B------:R-:W-:Y:S01]  /*16960*/  F2FP.PACK_AB R52, R183, R187 ;  /* 0x000000bbb734723e */ /* 0x000fe200000000ff */
[----:B------:R-:W-:Y:S01]  /*16970*/  HMMA.16816.F32 R36, R48, R58, R36 ;  /* 0x0000003a3024723c */ /* 0x000fe20000001824 */
[----:B------:R-:W3:Y:S01]  /*16980*/  LDSM.16.MT88.4 R56, [R220+0x2100] ;  /* 0x00210000dc38783b */ /* 0x000ee20000004200 */
[----:B------:R-:W5:Y:S02]  /*16990*/  MUFU.EX2 R174, R174 ;  /* 0x000000ae00ae7308 */ /* 0x000f640000000800 */
[----:B------:R-:W-:Y:S01]  /*169a0*/  F2FP.PACK_AB R54, R179, R181 ;  /* 0x000000b5b336723e */ /* 0x000fe200000000ff */
[----:B-1----:R-:W-:Y:S01]  /*169b0*/  FADD.FTZ R78, R169, R78 ;  /* 0x0000004ea94e7221 */ /* 0x002fe20000010000 */
[----:B------:R-:W-:Y:S02]  /*169c0*/  F2FP.PACK_AB R53, R184, R188 ;  /* 0x000000bcb835723e */ /* 0x000fe400000000ff */
[----:B------:R-:W-:Y:S04]  /*169d0*/  F2FP.PACK_AB R48, R185, R193 ;  /* 0x000000c1b930723e */ /* 0x000fe800000000ff */
[----:B------:R-:W-:Y:S01]  /*169e0*/  F2FP.PACK_AB R49, R186, R191 ;  /* 0x000000bfba31723e */ /* 0x000fe200000000ff */
[----:B------:R-:W1:Y:S01]  /*169f0*/  MUFU.EX2 R97, R97 ;  /* 0x0000006100617308 */ /* 0x000e620000000800 */
[----:B------:R-:W-:Y:S01]  /*16a00*/  F2FP.PACK_AB R50, R175, R176 ;  /* 0x000000b0af32723e */ /* 0x000fe200000000ff */
[----:B--2---:R-:W-:Y:S01]  /*16a10*/  FADD.FTZ R250, R96, R250 ;  /* 0x000000fa60fa7221 */ /* 0x004fe20000010000 */
[----:B------:R-:W-:Y:S02]  /*16a20*/  F2FP.PACK_AB R51, R177, R178 ;  /* 0x000000b2b133723e */ /* 0x000fe400000000ff */
[----:B------:R-:W-:Y:S02]  /*16a30*/  F2FP.PACK_AB R55, R180, R182 ;  /* 0x000000b6b437723e */ /* 0x000fe400000000ff */
[----:B------:R-:W-:Y:S03]  /*16a40*/  F2FP.PACK_AB R129, R169, R171 ;  /* 0x000000aba981723e */ /* 0x000fe600000000ff */
[-C--:B----4-:R-:W-:Y:S01]  /*16a50*/  HMMA.16816.F32 R4, R48, R60.reuse, R4 ;  /* 0x0000003c3004723c */ /* 0x090fe20000001804 */
[----:B------:R-:W2:Y:S02]  /*16a60*/  MUFU.EX2 R173, R173 ;  /* 0x000000ad00ad7308 */ /* 0x000ea40000000800 */
[C---:B-----5:R-:W-:Y:S01]  /*16a70*/  F2FP.PACK_AB R130, R174.reuse, R96 ;  /* 0x00000060ae82723e */ /* 0x060fe200000000ff */
[----:B------:R-:W-:Y:S04]  /*16a80*/  FADD.FTZ R242, R174, R250 ;  /* 0x000000faaef27221 */ /* 0x000fe80000010000 */
[C---:B------:R-:W-:Y:S04]  /*16a90*/  HMMA.16816.F32 R8, R52.reuse, R60, R8 ;  /* 0x0000003c3408723c */ /* 0x040fe80000001808 */
[----:B-1----:R-:W-:Y:S04]  /*16aa0*/  FADD.FTZ R78, R97, R78 ;  /* 0x0000004e614e7221 */ /* 0x002fe80000010000 */
[-C--:B------:R-:W-:Y:S08]  /*16ab0*/  HMMA.16816.F32 R12, R52, R62.reuse, R12 ;  /* 0x0000003e340c723c */ /* 0x080ff0000000180c */
[C---:B------:R-:W-:Y:S01]  /*16ac0*/  HMMA.16816.F32 R16, R48.reuse, R62, R16 ;  /* 0x0000003e3010723c */ /* 0x040fe20000001810 */
[----:B------:R-:W1:Y:S03]  /*16ad0*/  LDSM.16.MT88.4 R60, [R218+0x2100] ;  /* 0x00210000da3c783b */ /* 0x000e660000004200 */
[C---:B--2---:R-:W-:Y:S01]  /*16ae0*/  F2FP.PACK_AB R131, R173.reuse, R97 ;  /* 0x00000061ad83723e */ /* 0x044fe200000000ff */
[----:B------:R-:W-:Y:S03]  /*16af0*/  FADD.FTZ R241, R173, R78 ;  /* 0x0000004eadf17221 */ /* 0x000fe60000010000 */
[-C--:B---3--:R-:W-:Y:S08]  /*16b00*/  HMMA.16816.F32 R20, R48, R56.reuse, R20 ;  /* 0x000000383014723c */ /* 0x088ff00000001814 */
[C---:B------:R-:W-:Y:S07]  /*16b10*/  HMMA.16816.F32 R24, R52.reuse, R56, R24 ;  /* 0x000000383418723c */ /* 0x040fee0000001818 */
[--C-:B------:R-:W-:Y:S01]  /*16b20*/  FFMA.FTZ R56, R88, c[0x0][0x2d0], -R170.reuse ;  /* 0x0000b40058387a23 */ /* 0x100fe200000108aa */
[-C--:B------:R-:W-:Y:S04]  /*16b30*/  HMMA.16816.F32 R28, R52, R58.reuse, R28 ;  /* 0x0000003a341c723c */ /* 0x080fe8000000181c */
[--C-:B------:R-:W-:Y:S01]  /*16b40*/  FFMA.FTZ R57, R89, c[0x0][0x2d0], -R170.reuse ;  /* 0x0000b40059397a23 */ /* 0x100fe200000108aa */
[----:B------:R-:W2:Y:S03]  /*16b50*/  MUFU.EX2 R56, R56 ;  /* 0x0000003800387308 */ /* 0x000ea60000000800 */
[C---:B------:R-:W-:Y:S07]  /*16b60*/  HMMA.16816.F32 R100, R48.reuse, R58, R100 ;  /* 0x0000003a3064723c */ /* 0x040fee0000001864 */
[----:B------:R-:W3:Y:S01]  /*16b70*/  MUFU.EX2 R57, R57 ;  /* 0x0000003900397308 */ /* 0x000ee20000000800 */
[-C--:B------:R-:W-:Y:S04]  /*16b80*/  HMMA.16816.F32 R104, R48, R64.reuse, R104 ;  /* 0x000000403068723c */ /* 0x080fe80000001868 */
[--C-:B------:R-:W-:Y:S02]  /*16b90*/  FFMA.FTZ R58, R92, c[0x0][0x2d0], -R170.reuse ;  /* 0x0000b4005c3a7a23 */ /* 0x100fe400000108aa */
[----:B------:R-:W-:Y:S02]  /*16ba0*/  FFMA.FTZ R170, R93, c[0x0][0x2d0], -R170 ;  /* 0x0000b4005daa7a23 */ /* 0x000fe400000108aa */
[C---:B------:R-:W-:Y:S02]  /*16bb0*/  HMMA.16816.F32 R108, R52.reuse, R64, R108 ;  /* 0x00000040346c723c */ /* 0x040fe4000000186c */
[----:B------:R-:W4:Y:S02]  /*16bc0*/  MUFU.EX2 R58, R58 ;  /* 0x0000003a003a7308 */ /* 0x000f240000000800 */
[----:B------:R-:W-:Y:S02]  /*16bd0*/  FFMA.FTZ R59, R90, c[0x0][0x2d0], -R95 ;  /* 0x0000b4005a3b7a23 */ /* 0x000fe4000001085f */
[----:B--2---:R-:W-:Y:S02]  /*16be0*/  FADD.FTZ R167, R56, R167 ;  /* 0x000000a738a77221 */ /* 0x004fe40000010000 */
[-C--:B------:R-:W-:Y:S04]  /*16bf0*/  HMMA.16816.F32 R32, R52, R66.reuse, R32 ;  /* 0x000000423420723c */ /* 0x080fe80000001820 */
[----:B------:R-:W2:Y:S01]  /*16c00*/  MUFU.EX2 R170, R170 ;  /* 0x000000aa00aa7308 */ /* 0x000ea20000000800 */
[--C-:B------:R-:W-:Y:S02]  /*16c10*/  FFMA.FTZ R64, R91, c[0x0][0x2d0], -R95.reuse ;  /* 0x0000b4005b407a23 */ /* 0x100fe4000001085f */
[--C-:B------:R-:W-:Y:S01]  /*16c20*/  FFMA.FTZ R65, R94, c[0x0][0x2d0], -R95.reuse ;  /* 0x0000b4005e417a23 */ /* 0x100fe2000001085f */
[C---:B------:R-:W-:Y:S04]  /*16c30*/  HMMA.16816.F32 R112, R48.reuse, R66, R112 ;  /* 0x000000423070723c */ /* 0x040fe80000001870 */
[----:B------:R-:W-:Y:S02]  /*16c40*/  FFMA.FTZ R95, R45, c[0x0][0x2d0], -R95 ;  /* 0x0000b4002d5f7a23 */ /* 0x000fe4000001085f */
[----:B------:R-:W5:Y:S01]  /*16c50*/  MUFU.EX2 R59, R59 ;  /* 0x0000003b003b7308 */ /* 0x000f620000000800 */
[----:B---3--:R-:W-:Y:S01]  /*16c60*/  FADD.FTZ R167, R57, R167 ;  /* 0x000000a739a77221 */ /* 0x008fe20000010000 */
[-C--:B-1----:R-:W-:Y:S04]  /*16c70*/  HMMA.16816.F32 R116, R48, R60.reuse, R116 ;  /* 0x0000003c3074723c */ /* 0x082fe80000001874 */
[----:B----4-:R-:W-:Y:S04]  /*16c80*/  FADD.FTZ R167, R58, R167 ;  /* 0x000000a73aa77221 */ /* 0x010fe80000010000 */
[C---:B------:R-:W-:Y:S01]  /*16c90*/  HMMA.16816.F32 R120, R52.reuse, R60, R120 ;  /* 0x0000003c3478723c */ /* 0x040fe20000001878 */
[----:B------:R-:W1:Y:S03]  /*16ca0*/  MUFU.EX2 R64, R64 ;  /* 0x0000004000407308 */ /* 0x000e660000000800 */
[C---:B--2---:R-:W-:Y:S01]  /*16cb0*/  FADD.FTZ R240, R170.reuse, R167 ;  /* 0x000000a7aaf07221 */ /* 0x044fe20000010000 */
[----:B------:R-:W-:Y:S03]  /*16cc0*/  MOV R167, R3 ;  /* 0x0000000300a77202 */ /* 0x000fe60000000f00 */
[-C--:B------:R-:W-:Y:S01]  /*16cd0*/  HMMA.16816.F32 R124, R52, R62.reuse, R124 ;  /* 0x0000003e347c723c */ /* 0x080fe2000000187c */
[----:B------:R-:W2:Y:S02]  /*16ce0*/  LDSM.16.MT88.4 R52, [R220+0x2900] ;  /* 0x00290000dc34783b */ /* 0x000ea40000004200 */
[----:B------:R-:W3:Y:S01]  /*16cf0*/  MUFU.EX2 R65, R65 ;  /* 0x0000004100417308 */ /* 0x000ee20000000800 */
[----:B-----5:R-:W-:Y:S04]  /*16d00*/  FADD.FTZ R244, R59, R244 ;  /* 0x000000f43bf47221 */ /* 0x020fe80000010000 */
[----:B------:R-:W-:Y:S05]  /*16d10*/  HMMA.16816.F32 R36, R48, R62, R36 ;  /* 0x0000003e3024723c */ /* 0x000fea0000001824 */
[----:B------:R-:W4:Y:S02]  /*16d20*/  MUFU.EX2 R95, R95 ;  /* 0x0000005f005f7308 */ /* 0x000f240000000800 */
[----:B------:R-:W-:Y:S01]  /*16d30*/  F2FP.PACK_AB R48, R57, R56 ;  /* 0x000000383930723e */ /* 0x000fe200000000ff */
[-C--:B------:R-:W-:Y:S01]  /*16d40*/  HMMA.16816.F32 R160, R128, R148.reuse, R4 ;  /* 0x0000009480a0723c */ /* 0x080fe20000001804 */
[----:B------:R-:W5:Y:S04]  /*16d50*/  LDSM.16.MT88.4 R4, [R219+0x2900] ;  /* 0x00290000db04783b */ /* 0x000f680000004200 */
[----:B------:R-:W-:Y:S01]  /*16d60*/  F2FP.PACK_AB R50, R170, R58 ;  /* 0x0000003aaa32723e */ /* 0x000fe200000000ff */
[C---:B-1----:R-:W-:Y:S01]  /*16d70*/  FADD.FTZ R244, R64.reuse, R244 ;  /* 0x000000f440f47221 */ /* 0x042fe20000010000 */
[----:B------:R-:W-:Y:S05]  /*16d80*/  F2FP.PACK_AB R49, R64, R59 ;  /* 0x0000003b4031723e */ /* 0x000fea00000000ff */
[----:B---3--:R-:W-:Y:S01]  /*16d90*/  FADD.FTZ R244, R65, R244 ;  /* 0x000000f441f47221 */ /* 0x008fe20000010000 */
[C---:B----4-:R-:W-:Y:S03]  /*16da0*/  F2FP.PACK_AB R51, R95.reuse, R65 ;  /* 0x000000415f33723e */ /* 0x050fe600000000ff */
[----:B------:R-:W-:Y:S04]  /*16db0*/  FADD.FTZ R239, R95, R244 ;  /* 0x000000f45fef7221 */ /* 0x000fe80000010000 */
[C---:B------:R-:W-:Y:S01]  /*16dc0*/  HMMA.16816.F32 R156, R48.reuse, R148, R8 ;  /* 0x00000094309c723c */ /* 0x040fe20000001808 */
[----:B------:R-:W1:Y:S07]  /*16dd0*/  LDSM.16.MT88.4 R8, [R218+0x2900] ;  /* 0x00290000da08783b */ /* 0x000e6e0000004200 */
[-C--:B------:R-:W-:Y:S08]  /*16de0*/  HMMA.16816.F32 R152, R48, R150.reuse, R12 ;  /* 0x000000963098723c */ /* 0x080ff0000000180c */
[C---:B------:R-:W-:Y:S08]  /*16df0*/  HMMA.16816.F32 R148, R128.reuse, R150, R16 ;  /* 0x000000968094723c */ /* 0x040ff00000001810 */
[-C--:B--2---:R-:W-:Y:S08]  /*16e00*/  HMMA.16816.F32 R144, R128, R52.reuse, R20 ;  /* 0x000000348090723c */ /* 0x084ff00000001814 */
[C---:B------:R-:W-:Y:S08]  /*16e10*/  HMMA.16816.F32 R140, R48.reuse, R52, R24 ;  /* 0x00000034308c723c */ /* 0x040ff00000001818 */
[-C--:B------:R-:W-:Y:S08]  /*16e20*/  HMMA.16816.F32 R136, R48, R54.reuse, R28 ;  /* 0x000000363088723c */ /* 0x080ff0000000181c */
        /* <DEDUP_REMOVED lines=10> */
.L_x_995:
[----:B------:R-:W1:Y:S01]  /*16ed0*/  SHFL.BFLY PT, R4, R242, 0x2, 0x1f ;  /* 0x0c401f00f2047f89 */ /* 0x000e6200000e0000 */
[----:B------:R-:W-:Y:S01]  /*16ee0*/  MOV R9, RZ ;  /* 0x000000ff00097202 */ /* 0x000fe20000000f00 */
[----:B------:R-:W-:Y:S01]  /*16ef0*/  CS2R R10, SRZ ;  /* 0x00000000000a7805 */ /* 0x000fe2000001ff00 */
[----:B------:R-:W-:Y:S01]  /*16f00*/  MOV R12, 0xff800000 ;  /* 0xff800000000c7802 */ /* 0x000fe20000000f00 */
[----:B------:R-:W2:Y:S01]  /*16f10*/  SHFL.BFLY PT, R7, R241, 0x2, 0x1f ;  /* 0x0c401f00f1077f89 */ /* 0x000ea200000e0000 */
[----:B------:R-:W-:-:S02]  /*16f20*/  MOV R13, 0xff800000 ;  /* 0xff800000000d7802 */ /* 0x000fc40000000f00 */
[----:B------:R-:W-:Y:S01]  /*16f30*/  MOV R14, 0xff800000 ;  /* 0xff800000000e7802 */ /* 0x000fe20000000f00 */
[----:B------:R-:W3:Y:S01]  /*16f40*/  SHFL.BFLY PT, R6, R240, 0x2, 0x1f ;  /* 0x0c401f00f0067f89 */ /* 0x000ee200000e0000 */
[----:B------:R-:W-:-:S03]  /*16f50*/  PLOP3.LUT P4, PT, PT, PT, PT, 0x8, 0x0 ;  /* 0x000000000000781c */ /* 0x000fc60003f8e170 */
[----:B------:R-:W4:Y:S01]  /*16f60*/  SHFL.BFLY PT, R5, R239, 0x2, 0x1f ;  /* 0x0c401f00ef057f89 */ /* 0x000f2200000e0000 */
[----:B-1----:R-:W-:Y:S02]  /*16f70*/  FADD.FTZ R242, R4, R242 ;  /* 0x000000f204f27221 */ /* 0x002fe40000010000 */
[----:B--2---:R-:W-:-:S03]  /*16f80*/  FADD.FTZ R241, R7, R241 ;  /* 0x000000f107f17221 */ /* 0x004fc60000010000 */
[----:B------:R-:W1:Y:S01]  /*16f90*/  SHFL.BFLY PT, R4, R242, 0x1, 0x1f ;  /* 0x0c201f00f2047f89 */ /* 0x000e6200000e0000 */
[----:B---3--:R-:W-:-:S03]  /*16fa0*/  FADD.FTZ R6, R6, R240 ;  /* 0x000000f006067221 */ /* 0x008fc60000010000 */
[----:B------:R-:W2:Y:S01]  /*16fb0*/  SHFL.BFLY PT, R7, R241, 0x1, 0x1f ;  /* 0x0c201f00f1077f89 */ /* 0x000ea200000e0000 */
[----:B----4-:R-:W-:-:S03]  /*16fc0*/  FADD.FTZ R239, R5, R239 ;  /* 0x000000ef05ef7221 */ /* 0x010fc60000010000 */
[----:B------:R-:W3:Y:S04]  /*16fd0*/  SHFL.BFLY PT, R8, R6, 0x1, 0x1f ;  /* 0x0c201f0006087f89 */ /* 0x000ee800000e0000 */
[----:B------:R-:W4:Y:S01]  /*16fe0*/  SHFL.BFLY PT, R5, R239, 0x1, 0x1f ;  /* 0x0c201f00ef057f89 */ /* 0x000f2200000e0000 */
[----:B-1----:R-:W-:Y:S02]  /*16ff0*/  FADD.FTZ R4, R242, R4 ;  /* 0x00000004f2047221 */ /* 0x002fe40000010000 */
[----:B--2---:R-:W-:-:S03]  /*17000*/  FADD.FTZ R7, R241, R7 ;  /* 0x00000007f1077221 */ /* 0x004fc60000010000 */
[----:B------:R-:W-:Y:S01]  /*17010*/  FSETP.NE.FTZ.AND P3, PT, R4, RZ, PT ;  /* 0x000000ff0400720b */ /* 0x000fe20003f75000 */
[----:B---3--:R-:W-:Y:S01]  /*17020*/  FADD.FTZ R6, R6, R8 ;  /* 0x0000000806067221 */ /* 0x008fe20000010000 */
[----:B------:R-:W-:Y:S02]  /*17030*/  FSETP.NE.FTZ.AND P2, PT, R7, RZ, PT ;  /* 0x000000ff0700720b */ /* 0x000fe40003f55000 */
[----:B------:R-:W-:Y:S01]  /*17040*/  MOV R8, RZ ;  /* 0x000000ff00087202 */ /* 0x000fe20000000f00 */
[----:B----4-:R-:W-:Y:S01]  /*17050*/  FADD.FTZ R5, R239, R5 ;  /* 0x00000005ef057221 */ /* 0x010fe20000010000 */
[----:B------:R-:W-:-:S04]  /*17060*/  FSETP.NE.FTZ.AND P1, PT, R6, RZ, PT ;  /* 0x000000ff0600720b */ /* 0x000fc80003f35000 */
[----:B------:R-:W-:-:S03]  /*17070*/  FSETP.NE.FTZ.AND P0, PT, R5, RZ, PT ;  /* 0x000000ff0500720b */ /* 0x000fc60003f15000 */
[----:B------:R-:W1:Y:S01]  /*17080*/  @P3 MUFU.RCP R9, R4 ;  /* 0x0000000400093308 */ /* 0x000e620000001000 */
[----:B------:R-:W-:Y:S02]  /*17090*/  @P3 MOV R18, 0x3f317218 ;  /* 0x3f31721800123802 */ /* 0x000fe40000000f00 */
[----:B------:R-:W-:-:S03]  /*170a0*/  @P2 MOV R17, 0x3f317218 ;  /* 0x3f31721800112802 */ /* 0x000fc60000000f00 */
[----:B------:R-:W-:Y:S02]  /*170b0*/  @P3 FMUL.FTZ R18, R18, c[0x0][0x2d0] ;  /* 0x0000b40012123a20 */ /* 0x000fe40000410000 */
[----:B------:R-:W-:Y:S01]  /*170c0*/  @P2 MUFU.RCP R8, R7 ;  /* 0x0000000700082308 */ /* 0x000fe20000001000 */
[----:B------:R-:W-:Y:S01]  /*170d0*/  @P1 MOV R16, 0x3f317218 ;  /* 0x3f31721800101802 */ /* 0x000fe20000000f00 */
[----:B------:R-:W-:Y:S01]  /*170e0*/  @P2 FMUL.FTZ R17, R17, c[0x0][0x2d0] ;  /* 0x0000b40011112a20 */ /* 0x000fe20000410000 */
[----:B------:R-:W-:-:S03]  /*170f0*/  @P0 MOV R15, 0x3f317218 ;  /* 0x3f317218000f0802 */ /* 0x000fc60000000f00 */
[----:B------:R-:W-:Y:S02]  /*17100*/  @P1 FMUL.FTZ R16, R16, c[0x0][0x2d0] ;  /* 0x0000b40010101a20 */ /* 0x000fe40000410000 */
[----:B------:R-:W-:Y:S01]  /*17110*/  @P1 MUFU.RCP R10, R6 ;  /* 0x00000006000a1308 */ /* 0x000fe20000001000 */
[----:B------:R-:W-:Y:S02]  /*17120*/  @P0 FMUL.FTZ R15, R15, c[0x0][0x2d0] ;  /* 0x0000b4000f0f0a20 */ /* 0x000fe40000410000 */
[C---:B-1----:R-:W-:Y:S02]  /*17130*/  FMUL.FTZ R160, R9.reuse, R160 ;  /* 0x000000a009a07220 */ /* 0x042fe40000410000 */
[C---:B------:R-:W-:Y:S02]  /*17140*/  FMUL.FTZ R161, R9.reuse, R161 ;  /* 0x000000a109a17220 */ /* 0x040fe40000410000 */
[C---:B------:R-:W-:Y:S01]  /*17150*/  FMUL.FTZ R148, R9.reuse, R148 ;  /* 0x0000009409947220 */ /* 0x040fe20000410000 */
[----:B------:R-:W1:Y:S01]  /*17160*/  @P3 MUFU.LG2 R4, R4 ;  /* 0x0000000400043308 */ /* 0x000e620000000c00 */
[----:B------:R-:W-:-:S02]  /*17170*/  FMUL.FTZ R149, R9, R149 ;  /* 0x0000009509957220 */ /* 0x000fc40000410000 */
[C---:B------:R-:W-:Y:S02]  /*17180*/  FMUL.FTZ R144, R9.reuse, R144 ;  /* 0x0000009009907220 */ /* 0x040fe40000410000 */
[C---:B------:R-:W-:Y:S02]  /*17190*/  FMUL.FTZ R145, R9.reuse, R145 ;  /* 0x0000009109917220 */ /* 0x040fe40000410000 */
[C---:B------:R-:W-:Y:S01]  /*171a0*/  FMUL.FTZ R100, R9.reuse, R100 ;  /* 0x0000006409647220 */ /* 0x040fe20000410000 */
[----:B------:R-:W2:Y:S01]  /*171b0*/  @P2 MUFU.LG2 R7, R7 ;  /* 0x0000000700072308 */ /* 0x000ea20000000c00 */
[C---:B------:R-:W-:Y:S02]  /*171c0*/  FMUL.FTZ R101, R9.reuse, R101 ;  /* 0x0000006509657220 */ /* 0x040fe40000410000 */
[C---:B------:R-:W-:Y:S02]  /*171d0*/  FMUL.FTZ R104, R9.reuse, R104 ;  /* 0x0000006809687220 */ /* 0x040fe40000410000 */
[----:B------:R-:W-:-:S02]  /*171e0*/  FMUL.FTZ R105, R9, R105 ;  /* 0x0000006909697220 */ /* 0x000fc40000410000 */
[C---:B------:R-:W-:Y:S01]  /*171f0*/  FMUL.FTZ R112, R9.reuse, R112 ;  /* 0x0000007009707220 */ /* 0x040fe20000410000 */
[----:B------:R-:W3:Y:S01]  /*17200*/  @P1 MUFU.LG2 R6, R6 ;  /* 0x0000000600061308 */ /* 0x000ee20000000c00 */
[----:B-1----:R-:W-:Y:S02]  /*17210*/  @P3 FMUL.FTZ R4, R4, 0.69314718246459960938 ;  /* 0x3f31721804043820 */ /* 0x002fe40000410000 */
[C---:B------:R-:W-:Y:S02]  /*17220*/  FMUL.FTZ R113, R9.reuse, R113 ;  /* 0x0000007109717220 */ /* 0x040fe40000410000 */
[C---:B------:R-:W-:Y:S02]  /*17230*/  FMUL.FTZ R116, R9.reuse, R116 ;  /* 0x0000007409747220 */ /* 0x040fe40000410000 */
[----:B------:R-:W-:Y:S01]  /*17240*/  FMUL.FTZ R117, R9, R117 ;  /* 0x0000007509757220 */ /* 0x000fe20000410000 */
[----:B------:R-:W1:Y:S01]  /*17250*/  @P0 MUFU.LG2 R19, R5 ;  /* 0x0000000500130308 */ /* 0x000e620000000c00 */
[----:B--2---:R-:W-:-:S02]  /*17260*/  @P2 FMUL.FTZ R7, R7, 0.69314718246459960938 ;  /* 0x3f31721807072820 */ /* 0x004fc40000410000 */
[----:B------:R-:W-:Y:S02]  /*17270*/  FMUL.FTZ R128, R9, R128 ;  /* 0x0000008009807220 */ /* 0x000fe40000410000 */
[C---:B------:R-:W-:Y:S02]  /*17280*/  FMUL.FTZ R162, R8.reuse, R162 ;  /* 0x000000a208a27220 */ /* 0x040fe40000410000 */
[----:B------:R-:W-:Y:S01]  /*17290*/  FMUL.FTZ R163, R8, R163 ;  /* 0x000000a308a37220 */ /* 0x000fe20000410000 */
[----:B------:R2:W4:Y:S01]  /*172a0*/  @P0 MUFU.RCP R11, R5 ;  /* 0x00000005000b0308 */ /* 0x0005220000001000 */
[----:B---3--:R-:W-:Y:S02]  /*172b0*/  @P1 FMUL.FTZ R6, R6, 0.69314718246459960938 ;  /* 0x3f31721806061820 */ /* 0x008fe40000410000 */
[C---:B------:R-:W-:Y:S02]  /*172c0*/  FMUL.FTZ R150, R8.reuse, R150 ;  /* 0x0000009608967220 */ /* 0x040fe40000410000 */
[----:B------:R-:W-:-:S02]  /*172d0*/  FMUL.FTZ R151, R8, R151 ;  /* 0x0000009708977220 */ /* 0x000fc40000410000 */
[C---:B------:R-:W-:Y:S02]  /*172e0*/  FMUL.FTZ R146, R8.reuse, R146 ;  /* 0x0000009208927220 */ /* 0x040fe40000410000 */
[----:B-1----:R-:W-:Y:S02]  /*172f0*/  @P0 FMUL.FTZ R19, R19, 0.69314718246459960938 ;  /* 0x3f31721813130820 */ /* 0x002fe40000410000 */
[C---:B------:R-:W-:Y:S02]  /*17300*/  FMUL.FTZ R147, R8.reuse, R147 ;  /* 0x0000009308937220 */ /* 0x040fe40000410000 */
[C---:B------:R-:W-:Y:S02]  /*17310*/  FMUL.FTZ R102, R8.reuse, R102 ;  /* 0x0000006608667220 */ /* 0x040fe40000410000 */
[C---:B------:R-:W-:Y:S01]  /*17320*/  FMUL.FTZ R103, R8.reuse, R103 ;  /* 0x0000006708677220 */ /* 0x040fe20000410000 */
[----:B--2---:R-:W-:Y:S01]  /*17330*/  MOV R5, 0xff800000 ;  /* 0xff80000000057802 */ /* 0x004fe20000000f00 */
        /* <DEDUP_REMOVED lines=37> */
[----:B------:R-:W-:Y:S02]  /*17590*/  FMUL.FTZ R9, R9, R129 ;  /* 0x0000008109097220 */ /* 0x000fe40000410000 */
[----:B------:R-:W-:Y:S02]  /*175a0*/  FMUL.FTZ R8, R8, R131 ;  /* 0x0000008308087220 */ /* 0x000fe40000410000 */
[----:B------:R-:W-:Y:S02]  /*175b0*/  FMUL.FTZ R10, R10, R125 ;  /* 0x0000007d0a0a7220 */ /* 0x000fe40000410000 */
[----:B------:R-:W-:Y:S02]  /*175c0*/  FMUL.FTZ R11, R11, R127 ;  /* 0x0000007f0b0b7220 */ /* 0x000fe40000410000 */
[----:B------:R-:W-:Y:S02]  /*175d0*/  @P3 FFMA.FTZ R5, R18, R3, R4 ;  /* 0x0000000312053223 */ /* 0x000fe40000010004 */
[----:B------:R-:W-:-:S02]  /*175e0*/  @P2 FFMA.FTZ R12, R17, R2, R7 ;  /* 0x00000002110c2223 */ /* 0x000fc40000010007 */
[----:B------:R-:W-:Y:S02]  /*175f0*/  @P1 FFMA.FTZ R13, R16, R0, R6 ;  /* 0x00000000100d1223 */ /* 0x000fe40000010006 */
[----:B------:R-:W-:Y:S02]  /*17600*/  @P0 FFMA.FTZ R14, R15, R44, R19 ;  /* 0x0000002c0f0e0223 */ /* 0x000fe40000010013 */
.L_x_947:
[----:B------:R-:W-:Y:S01]  /*17610*/  USHF.R.S32.HI UR6, URZ, 0x1f, UR11 ;  /* 0x0000001f3f067899 */ /* 0x000fe2000801140b */
[----:B------:R-:W-:Y:S05]  /*17620*/  @P4 BRA `(.L_x_1014) ;  /* 0x000011e000004947 */ /* 0x000fea0003800000 */
[----:B------:R-:W1:Y:S01]  /*17630*/  S2R R0, SR_TID.X ;  /* 0x0000000000007919 */ /* 0x000e620000002100 */
[----:B------:R-:W-:Y:S01]  /*17640*/  ULDC.64 UR4, c[0x0][0x490] ;  /* 0x0001240000047ab9 */ /* 0x000fe20000000a00 */
[----:B------:R-:W-:Y:S01]  /*17650*/  IMAD.MOV.U32 R20, RZ, RZ, c[0x0][0x4e8] ;  /* 0x00013a00ff147624 */ /* 0x000fe200078e00ff */
[----:B------:R-:W-:Y:S01]  /*17660*/  UIMAD UR8, UR6, UR4, URZ ;  /* 0x00000004060872a4 */ /* 0x000fe2000f8e023f */
[----:B------:R-:W2:Y:S01]  /*17670*/  S2R R26, SR_CTAID.Z ;  /* 0x00000000001a7919 */ /* 0x000ea20000002700 */
[----:B------:R-:W-:Y:S01]  /*17680*/  UIMAD.WIDE.U32 UR12, UR11, UR4, URZ ;  /* 0x000000040b0c72a5 */ /* 0x000fe2000f8e003f */
[----:B------:R-:W-:Y:S01]  /*17690*/  F2FP.PACK_AB R160, R161, R160 ;  /* 0x000000a0a1a0723e */ /* 0x000fe200000000ff */
[----:B------:R-:W-:Y:S01]  /*176a0*/  UIMAD UR8, UR11, UR5, UR8 ;  /* 0x000000050b0872a4 */ /* 0x000fe2000f8e0208 */
[----:B------:R-:W3:Y:S01]  /*176b0*/  S2R R19, SR_CTAID.X ;  /* 0x0000000000137919 */ /* 0x000ee20000002500 */
[----:B------:R-:W-:Y:S01]  /*176c0*/  ISETP.NE.AND P0, PT, R20, 0x1, PT ;  /* 0x000000011400780c */ /* 0x000fe20003f05270 */
[----:B------:R-:W-:Y:S01]  /*176d0*/  ULDC.64 UR4, c[0x0][0x3e8] ;  /* 0x0000fa0000047ab9 */ /* 0x000fe20000000a00 */
[----:B------:R-:W-:Y:S01]  /*176e0*/  IMAD.U32 R29, RZ, RZ, UR13 ;  /* 0x0000000dff1d7e24 */ /* 0x000fe2000f8e00ff */
[----:B------:R-:W-:Y:S01]  /*176f0*/  UIMAD UR7, UR6, UR4, URZ ;  /* 0x00000004060772a4 */ /* 0x000fe2000f8e023f */
[----:B------:R-:W-:Y:S01]  /*17700*/  IMAD.U32 R28, RZ, RZ, UR12 ;  /* 0x0000000cff1c7e24 */ /* 0x000fe2000f8e00ff */
[----:B------:R-:W-:Y:S01]  /*17710*/  UIMAD.WIDE.U32 UR14, UR11, UR4, URZ ;  /* 0x000000040b0e72a5 */ /* 0x000fe2000f8e003f */
[----:B------:R-:W-:Y:S01]  /*17720*/  F2FP.PACK_AB R162, R163, R162 ;  /* 0x000000a2a3a2723e */ /* 0x000fe200000000ff */
[----:B------:R-:W-:Y:S01]  /*17730*/  UIMAD UR5, UR11, UR5, UR7 ;  /* 0x000000050b0572a4 */ /* 0x000fe2000f8e0207 */
[----:B------:R-:W-:Y:S01]  /*17740*/  F2FP.PACK_AB R148, R149, R148 ;  /* 0x000000949594723e */ /* 0x000fe200000000ff */
[----:B------:R-:W-:Y:S01]  /*17750*/  UIADD3 UR8, UR13, UR8, URZ ;  /* 0x000000080d087290 */ /* 0x000fe2000fffe03f */
[----:B------:R-:W-:Y:S01]  /*17760*/  F2FP.PACK_AB R150, R151, R150 ;  /* 0x000000969796723e */ /* 0x000fe200000000ff */
[----:B------:R-:W-:Y:S01]  /*17770*/  UIADD3 UR5, UR15, UR5, URZ ;  /* 0x000000050f057290 */ /* 0x000fe2000fffe03f */
[----:B------:R-:W-:Y:S01]  /*17780*/  IMAD.U32 R17, RZ, RZ, UR15 ;  /* 0x0000000fff117e24 */ /* 0x000fe2000f8e00ff */
[----:B------:R-:W-:Y:S01]  /*17790*/  F2FP.PACK_AB R156, R157, R156 ;  /* 0x0000009c9d9c723e */ /* 0x000fe200000000ff */
[----:B------:R-:W-:Y:S01]  /*177a0*/  IMAD.U32 R16, RZ, RZ, UR14 ;  /* 0x0000000eff107e24 */ /* 0x000fe2000f8e00ff */
[----:B-1----:R-:W-:Y:S01]  /*177b0*/  SHF.R.S32.HI R2, RZ, 0x1f, R0 ;  /* 0x0000001fff027819 */ /* 0x002fe20000011400 */
[----:B------:R-:W-:Y:S01]  /*177c0*/  IMAD.U32 R29, RZ, RZ, UR8 ;  /* 0x00000008ff1d7e24 */ /* 0x000fe2000f8e00ff */
[----:B------:R-:W-:Y:S01]  /*177d0*/  F2FP.PACK_AB R158, R159, R158 ;  /* 0x0000009e9f9e723e */ /* 0x000fe200000000ff */
[----:B------:R-:W-:Y:S01]  /*177e0*/  IMAD.U32 R17, RZ, RZ, UR5 ;  /* 0x00000005ff117e24 */ /* 0x000fe2000f8e00ff */
[-C--:B------:R-:W-:Y:S01]  /*177f0*/  LEA.HI R3, R2, R0.reuse, RZ, 0x2 ;  /* 0x0000000002037211 */ /* 0x080fe200078f10ff */
[----:B--2---:R-:W-:Y:S01]  /*17800*/  IMAD.WIDE.U32 R28, R26, c[0x0][0x498], R28 ;  /* 0x000126001a1c7a25 */ /* 0x004fe200078e001c */
[----:B------:R-:W-:-:S02]  /*17810*/  LEA.HI R24, R2, R0, RZ, 0x5 ;  /* 0x0000000002187211 */ /* 0x000fc400078f28ff */
[----:B------:R-:W-:Y:S02]  /*17820*/  SHF.R.S32.HI R21, RZ, 0x1f, R26 ;  /* 0x0000001fff157819 */ /* 0x000fe4000001141a */
[--C-:B------:R-:W-:Y:S02]  /*17830*/  SHF.R.S32.HI R25, RZ, 0x2, R3.reuse ;  /* 0x00000002ff197819 */ /* 0x100fe40000011403 */
[----:B------:R-:W-:Y:S01]  /*17840*/  SHF.R.S32.HI R4, RZ, 0x1f, R3 ;  /* 0x0000001fff047819 */ /* 0x000fe20000011403 */
[----:B------:R-:W-:Y:S01]  /*17850*/  IMAD R22, R21, c[0x0][0x498], RZ ;  /* 0x0001260015167a24 */ /* 0x000fe200078e02ff */
[----:B------:R-:W-:Y:S01]  /*17860*/  LOP3.LUT R3, R3, 0xfffffffc, RZ, 0xc0, !PT ;  /* 0xfffffffc03037812 */ /* 0x000fe200078ec0ff */
[----:B------:R-:W-:Y:S01]  /*17870*/  IMAD R21, R21, c[0x0][0x3f0], RZ ;  /* 0x0000fc0015157a24 */ /* 0x000fe200078e02ff */
[----:B------:R-:W-:Y:S01]  /*17880*/  LEA.HI R15, R2, R0, RZ, 0x3 ;  /* 0x00000000020f7211 */ /* 0x000fe200078f18ff */
[----:B------:R-:W-:Y:S01]  /*17890*/  IMAD R22, R26, c[0x0][0x49c], R22 ;  /* 0x000127001a167a24 */ /* 0x000fe200078e0216 */
[----:B------:R-:W-:Y:S01]  /*178a0*/  LOP3.LUT R18, R24, 0xffffffe0, RZ, 0xc0, !PT ;  /* 0xffffffe018127812 */ /* 0x000fe200078ec0ff */
[----:B------:R-:W-:Y:S01]  /*178b0*/  IMAD.IADD R3, R0, 0x1, -R3 ;  /* 0x0000000100037824 */ /* 0x000fe200078e0a03 */
[----:B------:R-:W-:Y:S01]  /*178c0*/  LOP3.LUT R7, R15, 0xfffffff8, RZ, 0xc0, !PT ;  /* 0xfffffff80f077812 */ /* 0x000fe200078ec0ff */
[----:B------:R-:W-:Y:S01]  /*178d0*/  IMAD R21, R26, c[0x0][0x3f4], R21 ;  /* 0x0000fd001a157a24 */ /* 0x000fe200078e0215 */
[----:B------:R-:W-:Y:S01]  /*178e0*/  SHF.R.S32.HI R23, RZ, 0x5, R24 ;  /* 0x00000005ff177819 */ /* 0x000fe20000011418 */
[----:B------:R-:W-:Y:S01]  /*178f0*/  IMAD.IADD R18, R0, 0x1, -R18 ;  /* 0x0000000100127824 */ /* 0x000fe200078e0a12 */
[----:B------:R-:W-:Y:S01]  /*17900*/  SHF.R.S32.HI R24, RZ, 0x1f, R24 ;  /* 0x0000001fff187819 */ /* 0x000fe20000011418 */
[----:B------:R-:W-:Y:S01]  /*17910*/  IMAD.WIDE.U32 R26, R26, c[0x0][0x3f0], R16 ;  /* 0x0000fc001a1a7a25 */ /* 0x000fe200078e0010 */
[----:B------:R-:W-:-:S02]  /*17920*/  LEA.HI R4, R4, R25, RZ, 0x3 ;  /* 0x0000001904047211 */ /* 0x000fc400078f18ff */
[----:B------:R-:W-:Y:S01]  /*17930*/  LEA.HI R17, R3, R3, RZ, 0x1 ;  /* 0x0000000303117211 */ /* 0x000fe200078f08ff */
[----:B------:R-:W-:Y:S01]  /*17940*/  IMAD.IADD R7, R0, 0x1, -R7 ;  /* 0x0000000100077824 */ /* 0x000fe200078e0a07 */
[----:B------:R-:W-:Y:S01]  /*17950*/  LEA.HI R2, R2, R0, RZ, 0x6 ;  /* 0x0000000002027211 */ /* 0x000fe200078f30ff */
[----:B------:R-:W-:Y:S01]  /*17960*/  IMAD.IADD R27, R27, 0x1, R21 ;  /* 0x000000011b1b7824 */ /* 0x000fe200078e0215 */
[----:B------:R-:W-:Y:S01]  /*17970*/  SHF.R.S32.HI R0, RZ, 0x1f, R18 ;  /* 0x0000001fff007819 */ /* 0x000fe20000011412 */
[C---:B------:R-:W-:Y:S01]  /*17980*/  IMAD.SHL.U32 R6, R7.reuse, 0x8, RZ ;  /* 0x0000000807067824 */ /* 0x040fe200078e00ff */
[----:B------:R-:W-:Y:S01]  /*17990*/  SHF.R.S32.HI R15, RZ, 0x3, R15 ;  /* 0x00000003ff0f7819 */ /* 0x000fe2000001140f */
[----:B------:R-:W-:Y:S01]  /*179a0*/  IMAD.SHL.U32 R2, R2, 0x8, RZ ;  /* 0x0000000802027824 */ /* 0x000fe200078e00ff */
[----:B------:R-:W-:Y:S02]  /*179b0*/  LEA.HI R24, R24, R23, RZ, 0x2 ;  /* 0x0000001718187211 */ /* 0x000fe400078f10ff */
[----:B------:R-:W-:Y:S01]  /*179c0*/  LOP3.LUT R4, R4, 0xfffffff8, RZ, 0xc0, !PT ;  /* 0xfffffff804047812 */ /* 0x000fe200078ec0ff */
[----:B------:R-:W-:Y:S01]  /*179d0*/  IMAD R7, R7, 0x10, R15 ;  /* 0x0000001007077824 */ /* 0x000fe200078e020f */
[C---:B------:R-:W-:Y:S01]  /*179e0*/  LOP3.LUT R16, R17.reuse, 0x1ffffffe, RZ, 0xc0, !PT ;  /* 0x1ffffffe11107812 */ /* 0x040fe200078ec0ff */
[----:B------:R-:W-:Y:S01]  /*179f0*/  IMAD.SHL.U32 R17, R17, 0x20, RZ ;  /* 0x0000002011117824 */ /* 0x000fe200078e00ff */
[----:B------:R-:W-:Y:S01]  /*17a00*/  LOP3.LUT P3, RZ, R18, 0x3, RZ, 0xc0, !PT ;  /* 0x0000000312ff7812 */ /* 0x000fe2000786c0ff */
[----:B------:R-:W-:Y:S01]  /*17a10*/  IMAD.IADD R25, R25, 0x1, -R4 ;  /* 0x0000000119197824 */ /* 0x000fe200078e0a04 */
[----:B------:R-:W-:Y:S01]  /*17a20*/  LEA.HI R18, R0, R18, RZ, 0x2 ;  /* 0x0000001200127211 */ /* 0x000fe200078f10ff */
[----:B------:R-:W-:Y:S01]  /*17a30*/  IMAD.SHL.U32 R0, R15, 0x40, RZ ;  /* 0x000000400f007824 */ /* 0x000fe200078e00ff */
[----:B------:R-:W-:Y:S01]  /*17a40*/  LOP3.LUT R24, R24, 0xffffffc, RZ, 0xc0, !PT ;  /* 0x0ffffffc18187812 */ /* 0x000fe200078ec0ff */
[----:B------:R-:W-:Y:S01]  /*17a50*/  IMAD.IADD R16, R3, 0x1, -R16 ;  /* 0x0000000103107824 */ /* 0x000fe200078e0a10 */
[----:B------:R-:W-:Y:S01]  /*17a60*/  LOP3.LUT R17, R17, 0xffffffc0, RZ, 0xc0, !PT ;  /* 0xffffffc011117812 */ /* 0x000fe200078ec0ff */
[----:B---3--:R-:W-:Y:S01]  /*17a70*/  IMAD R7, R19, 0x80, R7 ;  /* 0x0000008013077824 */ /* 0x008fe200078e0207 */
[----:B------:R-:W-:Y:S01]  /*17a80*/  SHF.R.S32.HI R18, RZ, 0x2, R18 ;  /* 0x00000002ff127819 */ /* 0x000fe20000011412 */
[C---:B------:R-:W-:Y:S01]  /*17a90*/  IMAD.IADD R24, R23.reuse, 0x1, -R24 ;  /* 0x0000000117187824 */ /* 0x040fe200078e0a18 */
[----:B------:R-:W-:Y:S01]  /*17aa0*/  LOP3.LUT R0, R0, 0x1c0, RZ, 0xc0, !PT ;  /* 0x000001c000007812 */ /* 0x000fe200078ec0ff */
[----:B------:R-:W-:Y:S01]  /*17ab0*/  IMAD R23, R23, 0x200, R3 ;  /* 0x0000020017177824 */ /* 0x000fe200078e0203 */
[----:B------:R-:W-:Y:S01]  /*17ac0*/  LOP3.LUT R3, R25, 0x1, RZ, 0xc0, !PT ;  /* 0x0000000119037812 */ /* 0x000fe200078ec0ff */
[----:B------:R-:W-:Y:S01]  /*17ad0*/  IMAD R16, R16, 0x8, R17 ;  /* 0x0000000810107824 */ /* 0x000fe200078e0211 */
[----:B------:R-:W-:Y:S01]  /*17ae0*/  LOP3.LUT R4, R0, 0x38, R6, 0xf8, !PT ;  /* 0x0000003800047812 */ /* 0x000fe200078ef806 */
[----:B------:R-:W-:Y:S01]  /*17af0*/  IMAD R18, R24, 0x10, R18 ;  /* 0x0000001018127824 */ /* 0x000fe200078e0212 */
[----:B------:R-:W-:Y:S01]  /*17b00*/  SHF.R.U32.HI R0, RZ, 0x3, R0 ;  /* 0x00000003ff007819 */ /* 0x000fe20000011600 */
[----:B------:R-:W-:Y:S01]  /*17b10*/  IMAD R17, R20, c[0x0][0x388], RZ ;  /* 0x0000e20014117a24 */ /* 0x000fe200078e02ff */
[----:B------:R-:W-:Y:S01]  /*17b20*/  ISETP.NE.U32.AND P4, PT, R3, 0x1, PT ;  /* 0x000000010300780c */ /* 0x000fe20003f85070 */
[----:B------:R-:W-:Y:S01]  /*17b30*/  @P0 IMAD.HI.U32 R3, R7, c[0x0][0x4ec], RZ ;  /* 0x00013b0007030a27 */ /* 0x000fe200078e00ff */
[----:B------:R-:W-:-:S02]  /*17b40*/  LOP3.LUT R0, R4, R0, RZ, 0x3c, !PT ;  /* 0x0000000004007212 */ /* 0x000fc400078e3cff */
[----:B------:R-:W-:Y:S01]  /*17b50*/  R2P PR, R25, 0x6 ;  /* 0x0000000619007804 */ /* 0x000fe20000000000 */
[----:B------:R-:W-:Y:S01]  /*17b60*/  IMAD.IADD R16, R18, 0x1, R16 ;  /* 0x0000000112107824 */ /* 0x000fe200078e0210 */
[----:B------:R-:W-:Y:S01]  /*17b70*/  LOP3.LUT R0, R0, 0x7ffffe00, R2, 0xf8, !PT ;  /* 0x7ffffe0000007812 */ /* 0x000fe200078ef802 */
[----:B------:R-:W-:Y:S01]  /*17b80*/  IMAD R18, R19, 0x80, R18 ;  /* 0x0000008013127824 */ /* 0x000fe200078e0212 */
[----:B------:R-:W-:Y:S01]  /*17b90*/  F2FP.PACK_AB R152, R153, R152 ;  /* 0x000000989998723e */ /* 0x000fe200000000ff */
[----:B------:R-:W-:Y:S01]  /*17ba0*/  IMAD.MOV.U32 R4, RZ, RZ, R7 ;  /* 0x000000ffff047224 */ /* 0x000fe200078e0007 */
[----:B------:R-:W-:Y:S01]  /*17bb0*/  @P0 SHF.R.U32.HI R4, RZ, c[0x0][0x4f0], R3 ;  /* 0x00013c00ff040a19 */ /* 0x000fe20000011603 */
[C---:B------:R-:W-:Y:S01]  /*17bc0*/  IMAD R15, R19.reuse, 0x80, R15 ;  /* 0x00000080130f7824 */ /* 0x040fe200078e020f */
[C---:B------:R-:W-:Y:S01]  /*17bd0*/  IADD3 R3, R18.reuse, 0x8, RZ ;  /* 0x0000000812037810 */ /* 0x040fe20007ffe0ff */
[----:B------:R-:W-:Y:S01]  /*17be0*/  IMAD R16, R19, 0x80, R16 ;  /* 0x0000008013107824 */ /* 0x000fe200078e0210 */
[C---:B------:R-:W-:Y:S01]  /*17bf0*/  IADD3 R19, R18.reuse, 0x40, RZ ;  /* 0x0000004012137810 */ /* 0x040fe20007ffe0ff */
[--C-:B------:R-:W-:Y:S01]  /*17c00*/  IMAD.MOV R2, RZ, RZ, -R4.reuse ;  /* 0x000000ffff027224 */ /* 0x100fe200078e0a04 */
[-C--:B------:R-:W-:Y:S01]  /*17c10*/  ISETP.GE.OR P5, PT, R3, R17.reuse, P3 ;  /* 0x000000110300720c */ /* 0x080fe20001fa6670 */
[----:B------:R-:W-:Y:S01]  /*17c20*/  IMAD.MOV.U32 R3, RZ, RZ, -0x10 ;  /* 0xfffffff0ff037424 */ /* 0x000fe200078e00ff */
[----:B------:R-:W-:Y:S01]  /*17c30*/  ISETP.GE.OR P6, PT, R18, R17, P3 ;  /* 0x000000111200720c */ /* 0x000fe20001fc6670 */
[----:B------:R-:W-:Y:S01]  /*17c40*/  IMAD R2, R2, c[0x0][0x4e8], R7 ;  /* 0x00013a0002027a24 */ /* 0x000fe200078e0207 */
[----:B------:R-:W-:Y:S01]  /*17c50*/  SHF.R.S32.HI R7, RZ, 0x1f, R4 ;  /* 0x0000001fff077819 */ /* 0x000fe20000011404 */
[----:B------:R-:W-:Y:S01]  /*17c60*/  IMAD.SHL.U32 R25, R25, 0x40, RZ ;  /* 0x0000004019197824 */ /* 0x000fe200078e00ff */
[----:B------:R-:W-:Y:S01]  /*17c70*/  IADD3 R18, R18, 0x48, RZ ;  /* 0x0000004812127810 */ /* 0x000fe20007ffe0ff */
[----:B------:R-:W-:Y:S01]  /*17c80*/  IMAD.WIDE.U32 R26, R4, c[0x0][0x3e0], R26 ;  /* 0x0000f800041a7a25 */ /* 0x000fe200078e001a */
[----:B------:R-:W-:-:S02]  /*17c90*/  SEL R3, R3, 0x10, !P4 ;  /* 0x0000001003037807 */ /* 0x000fc40006000000 */
[-C--:B------:R-:W-:Y:S01]  /*17ca0*/  ISETP.GE.OR P4, PT, R19, R17.reuse, P3 ;  /* 0x000000111300720c */ /* 0x080fe20001f86670 */
[----:B------:R-:W-:Y:S01]  /*17cb0*/  IMAD R7, R7, c[0x0][0x3e0], RZ ;  /* 0x0000f80007077a24 */ /* 0x000fe200078e02ff */
[----:B------:R-:W-:Y:S01]  /*17cc0*/  ISETP.GE.OR P3, PT, R18, R17, P3 ;  /* 0x000000111200720c */ /* 0x000fe20001f66670 */
[----:B------:R-:W-:Y:S01]  /*17cd0*/  @P0 IMAD.HI.U32 R18, R16, c[0x0][0x4ec], RZ ;  /* 0x00013b0010120a27 */ /* 0x000fe200078e00ff */
[----:B------:R-:W-:Y:S02]  /*17ce0*/  LOP3.LUT R25, R25, 0x1c0, RZ, 0xc0, !PT ;  /* 0x000001c019197812 */ /* 0x000fe400078ec0ff */
[----:B------:R-:W-:Y:S01]  /*17cf0*/  F2FP.PACK_AB R154, R155, R154 ;  /* 0x0000009a9b9a723e */ /* 0x000fe200000000ff */
[----:B------:R-:W-:Y:S01]  /*17d00*/  IMAD R7, R4, c[0x0][0x3e4], R7 ;  /* 0x0000f90004077a24 */ /* 0x000fe200078e0207 */
[----:B------:R-:W-:Y:S01]  /*17d10*/  LEA.HI R25, R25, R25, RZ, 0x1d ;  /* 0x0000001919197211 */ /* 0x000fe200078fe8ff */
[----:B------:R-:W-:Y:S01]  /*17d20*/  IMAD.MOV.U32 R19, RZ, RZ, R16 ;  /* 0x000000ffff137224 */ /* 0x000fe200078e0010 */
[----:B------:R-:W-:Y:S01]  /*17d30*/  @P0 SHF.R.U32.HI R19, RZ, c[0x0][0x4f0], R18 ;  /* 0x00013c00ff130a19 */ /* 0x000fe20000011612 */
[----:B------:R-:W-:Y:S01]  /*17d40*/  IMAD.IADD R27, R27, 0x1, R7 ;  /* 0x000000011b1b7824 */ /* 0x000fe200078e0207 */
[----:B------:R-:W-:Y:S01]  /*17d50*/  F2FP.PACK_AB R144, R145, R144 ;  /* 0x000000909190723e */ /* 0x000fe200000000ff */
[----:B------:R-:W-:Y:S01]  /*17d60*/  IMAD.U32 R23, R23, 0x2, R25 ;  /* 0x0000000217177824 */ /* 0x000fe200078e0019 */
[----:B------:R-:W-:Y:S01]  /*17d70*/  SHF.R.S32.HI R7, RZ, 0x1f, R19 ;  /* 0x0000001fff077819 */ /* 0x000fe20000011413 */
[----:B------:R-:W-:Y:S01]  /*17d80*/  IMAD.WIDE.U32 R26, R2, c[0x0][0x3d8], R26 ;  /* 0x0000f600021a7a25 */ /* 0x000fe200078e001a */
[----:B------:R-:W-:-:S02]  /*17d90*/  IADD3 R24, P0, R19, R28, RZ ;  /* 0x0000001c13187210 */ /* 0x000fc40007f1e0ff */
[----:B------:R-:W-:Y:S01]  /*17da0*/  F2FP.PACK_AB R146, R147, R146 ;  /* 0x000000929392723e */ /* 0x000fe200000000ff */
[----:B------:R-:W-:Y:S01]  /*17db0*/  IMAD.SHL.U32 R23, R23, 0x2, RZ ;  /* 0x0000000217177824 */ /* 0x000fe200078e00ff */
[----:B------:R-:W-:Y:S01]  /*17dc0*/  BAR.SYNC.DEFER_BLOCKING 0x1, 0x80 ;  /* 0x0042000000007b1d */ /* 0x000fe20000010000 */
[----:B------:R-:W-:Y:S01]  /*17dd0*/  IADD3.X R25, R7, R29, R22, P0, !PT ;  /* 0x0000001d07197210 */ /* 0x000fe200007fe416 */
[----:B------:R-:W-:Y:S01]  /*17de0*/  IMAD.MOV.U32 R7, RZ, RZ, 0x20 ;  /* 0x00000020ff077424 */ /* 0x000fe200078e00ff */
[----:B------:R-:W-:Y:S01]  /*17df0*/  F2FP.PACK_AB R100, R101, R100 ;  /* 0x000000646564723e */ /* 0x000fe200000000ff */
[C---:B------:R-:W-:Y:S01]  /*17e00*/  IMAD.IADD R4, R23.reuse, 0x1, R3 ;  /* 0x0000000117047824 */ /* 0x040fe200078e0203 */
[----:B------:R-:W-:Y:S01]  /*17e10*/  IADD3 R21, R23, 0x80, RZ ;  /* 0x0000008017157810 */ /* 0x000fe20007ffe0ff */
[----:B------:R-:W-:Y:S01]  /*17e20*/  IMAD.MOV R19, RZ, RZ, -R19 ;  /* 0x000000ffff137224 */ /* 0x000fe200078e0a13 */
[----:B------:R-:W-:Y:S02]  /*17e30*/  SEL R7, R7, 0xffffffe0, !P1 ;  /* 0xffffffe007077807 */ /* 0x000fe40004800000 */
[----:B------:R-:W-:Y:S01]  /*17e40*/  IADD3 R20, R23, 0xc0, RZ ;  /* 0x000000c017147810 */ /* 0x000fe20007ffe0ff */
[----:B------:R-:W-:Y:S01]  /*17e50*/  IMAD R19, R19, c[0x0][0x4e8], R16 ;  /* 0x00013a0013137a24 */ /* 0x000fe200078e0210 */
[----:B------:R-:W-:-:S02]  /*17e60*/  F2FP.PACK_AB R102, R103, R102 ;  /* 0x000000666766723e */ /* 0x000fc400000000ff */
[----:B------:R-:W-:Y:S01]  /*17e70*/  SHF.R.S32.HI R18, RZ, 0x1f, R2 ;  /* 0x0000001fff127819 */ /* 0x000fe20000011402 */
[----:B------:R-:W-:Y:S01]  /*17e80*/  IMAD.WIDE.U32 R24, R19, c[0x0][0x488], R24 ;  /* 0x0001220013187a25 */ /* 0x000fe200078e0018 */
[----:B------:R-:W-:Y:S02]  /*17e90*/  F2FP.PACK_AB R140, R141, R140 ;  /* 0x0000008c8d8c723e */ /* 0x000fe400000000ff */
[----:B------:R-:W-:Y:S01]  /*17ea0*/  F2FP.PACK_AB R142, R143, R142 ;  /* 0x0000008e8f8e723e */ /* 0x000fe200000000ff */
[----:B------:R-:W-:Y:S01]  /*17eb0*/  IMAD R18, R18, c[0x0][0x3d8], RZ ;  /* 0x0000f60012127a24 */ /* 0x000fe200078e02ff */
[----:B------:R-:W-:Y:S02]  /*17ec0*/  F2FP.PACK_AB R136, R137, R136 ;  /* 0x000000888988723e */ /* 0x000fe400000000ff */
[----:B------:R-:W-:Y:S01]  /*17ed0*/  F2FP.PACK_AB R138, R139, R138 ;  /* 0x0000008a8b8a723e */ /* 0x000fe200000000ff */
[----:B------:R-:W-:Y:S01]  /*17ee0*/  IMAD R18, R2, c[0x0][0x3dc], R18 ;  /* 0x0000f70002127a24 */ /* 0x000fe200078e0212 */
[----:B------:R-:W-:Y:S01]  /*17ef0*/  @P2 IADD3 R20, R21, -0x40, RZ ;  /* 0xffffffc015142810 */ /* 0x000fe20007ffe0ff */
[----:B------:R-:W-:Y:S01]  /*17f00*/  STS [R23+0x80], R160 ;  /* 0x000080a017007388 */ /* 0x000fe20000000800 */
[----:B------:R-:W-:Y:S01]  /*17f10*/  SHF.R.S32.HI R16, RZ, 0x1f, R19 ;  /* 0x0000001fff107819 */ /* 0x000fe20000011413 */
[----:B------:R-:W-:Y:S01]  /*17f20*/  IMAD.IADD R18, R27, 0x1, R18 ;  /* 0x000000011b127824 */ /* 0x000fe200078e0212 */
[----:B------:R-:W-:Y:S01]  /*17f30*/  F2FP.PACK_AB R104, R105, R104 ;  /* 0x000000686968723e */ /* 0x000fe200000000ff */
[----:B------:R-:W-:Y:S01]  /*17f40*/  STS [R23+0x480], R162 ;  /* 0x000480a217007388 */ /* 0x000fe20000000800 */
[----:B------:R-:W-:Y:S01]  /*17f50*/  F2FP.PACK_AB R106, R107, R106 ;  /* 0x0000006a6b6a723e */ /* 0x000fe200000000ff */
[----:B------:R-:W-:Y:S01]  /*17f60*/  IMAD R16, R16, c[0x0][0x488], RZ ;  /* 0x0001220010107a24 */ /* 0x000fe200078e02ff */
[----:B------:R-:W-:Y:S01]  /*17f70*/  F2FP.PACK_AB R112, R113, R112 ;  /* 0x000000707170723e */ /* 0x000fe200000000ff */
[----:B------:R-:W-:Y:S01]  /*17f80*/  STS [R4+0x80], R148 ;  /* 0x0000809404007388 */ /* 0x000fe20000000800 */
[----:B------:R-:W-:Y:S01]  /*17f90*/  F2FP.PACK_AB R114, R115, R114 ;  /* 0x000000727372723e */ /* 0x000fe200000000ff */
[----:B------:R-:W-:Y:S01]  /*17fa0*/  IMAD R16, R19, c[0x0][0x48c], R16 ;  /* 0x0001230013107a24 */ /* 0x000fe200078e0210 */
[----:B------:R-:W-:Y:S01]  /*17fb0*/  LEA R2, P0, R26, c[0x0][0x380], 0x1 ;  /* 0x0000e0001a027a11 */ /* 0x000fe200078008ff */
[----:B------:R-:W-:Y:S01]  /*17fc0*/  STS [R4+0x480], R150 ;  /* 0x0004809604007388 */ /* 0x000fe20000000800 */
[----:B------:R-:W-:Y:S01]  /*17fd0*/  F2FP.PACK_AB R108, R109, R108 ;  /* 0x0000006c6d6c723e */ /* 0x000fe200000000ff */
[----:B------:R-:W-:Y:S01]  /*17fe0*/  IMAD.IADD R21, R7, 0x1, R20 ;  /* 0x0000000107157824 */ /* 0x000fe200078e0214 */
[----:B------:R-:W-:Y:S01]  /*17ff0*/  F2FP.PACK_AB R110, R111, R110 ;  /* 0x0000006e6f6e723e */ /* 0x000fe200000000ff */
[----:B------:R-:W-:Y:S01]  /*18000*/  STS [R23+0x2080], R156 ;  /* 0x0020809c17007388 */ /* 0x000fe20000000800 */
[----:B------:R-:W-:Y:S01]  /*18010*/  F2FP.PACK_AB R132, R133, R132 ;  /* 0x000000848584723e */ /* 0x000fe200000000ff */
[----:B------:R-:W-:Y:S01]  /*18020*/  IMAD.IADD R16, R25, 0x1, R16 ;  /* 0x0000000119107824 */ /* 0x000fe200078e0210 */
[----:B------:R-:W-:Y:S01]  /*18030*/  F2FP.PACK_AB R134, R135, R134 ;  /* 0x000000868786723e */ /* 0x000fe200000000ff */
[----:B------:R1:W-:Y:S01]  /*18040*/  STS [R23+0x2480], R158 ;  /* 0x0024809e17007388 */ /* 0x0003e20000000800 */
[----:B------:R-:W-:-:S02]  /*18050*/  F2FP.PACK_AB R116, R117, R116 ;  /* 0x000000747574723e */ /* 0x000fc400000000ff */
[----:B------:R-:W-:Y:S01]  /*18060*/  F2FP.PACK_AB R118, R119, R118 ;  /* 0x000000767776723e */ /* 0x000fe200000000ff */
[----:B------:R-:W-:Y:S01]  /*18070*/  STS [R4+0x2080], R152 ;  /* 0x0020809804007388 */ /* 0x000fe20000000800 */
[----:B------:R-:W-:Y:S02]  /*18080*/  F2FP.PACK_AB R9, R9, R128 ;  /* 0x000000800909723e */ /* 0x000fe400000000ff */
[----:B------:R-:W-:Y:S01]  /*18090*/  LEA.HI.X R18, R26, c[0x0][0x384], R18, 0x1, P0 ;  /* 0x0000e1001a127a11 */ /* 0x000fe200000f0c12 */
[----:B------:R2:W-:Y:S01]  /*180a0*/  STS [R4+0x2480], R154 ;  /* 0x0024809a04007388 */ /* 0x0005e20000000800 */
[----:B------:R-:W-:Y:S02]  /*180b0*/  F2FP.PACK_AB R8, R8, R130 ;  /* 0x000000820808723e */ /* 0x000fe400000000ff */
[----:B------:R-:W-:Y:S01]  /*180c0*/  LEA R19, P0, R24, c[0x0][0x450], 0x2 ;  /* 0x0001140018137a11 */ /* 0x000fe200078010ff */
[----:B------:R-:W-:Y:S01]  /*180d0*/  SHFL.IDX PT, R48, R2, 0x1, 0x181f ;  /* 0x00381f0002307f89 */ /* 0x000fe200000e0000 */
[----:B------:R-:W-:-:S02]  /*180e0*/  F2FP.PACK_AB R120, R121, R120 ;  /* 0x000000787978723e */ /* 0x000fc400000000ff */
[----:B------:R-:W-:Y:S01]  /*180f0*/  F2FP.PACK_AB R122, R123, R122 ;  /* 0x0000007a7b7a723e */ /* 0x000fe200000000ff */
[----:B------:R-:W-:Y:S01]  /*18100*/  SHFL.IDX PT, R22, R19, RZ, 0x1c1f ;  /* 0x001c1fff13167589 */ /* 0x000fe200000e0000 */
[----:B------:R-:W-:Y:S02]  /*18110*/  F2FP.PACK_AB R10, R10, R124 ;  /* 0x0000007c0a0a723e */ /* 0x000fe400000000ff */
[----:B------:R-:W-:Y:S01]  /*18120*/  F2FP.PACK_AB R11, R11, R126 ;  /* 0x0000007e0b0b723e */ /* 0x000fe200000000ff */
[----:B------:R-:W-:Y:S01]  /*18130*/  SHFL.IDX PT, R28, R19, 0x1, 0x1c1f ;  /* 0x003c1f00131c7f89 */ /* 0x000fe200000e0000 */
[----:B------:R-:W-:-:S03]  /*18140*/  LEA.HI.X R16, R24, c[0x0][0x454], R16, 0x2, P0 ;  /* 0x0001150018107a11 */ /* 0x000fc600000f1410 */
[----:B------:R-:W-:Y:S01]  /*18150*/  SHFL.IDX PT, R26, R19, 0x2, 0x1c1f ;  /* 0x005c1f00131a7f89 */ /* 0x000fe200000e0000 */
[----:B-1----:R-:W-:-:S03]  /*18160*/  IMAD.IADD R23, R23, 0x1, R7 ;  /* 0x0000000117177824 */ /* 0x002fc600078e0207 */
[----:B------:R-:W-:Y:S04]  /*18170*/  SHFL.IDX PT, R29, R16, 0x1, 0x1c1f ;  /* 0x003c1f00101d7f89 */ /* 0x000fe800000e0000 */
[----:B------:R-:W-:Y:S01]  /*18180*/  STS [R23+0x80], R144 ;  /* 0x0000809017007388 */ /* 0x000fe20000000800 */
[----:B--2---:R-:W-:-:S03]  /*18190*/  IMAD.IADD R4, R7, 0x1, R4 ;  /* 0x0000000107047824 */ /* 0x004fc600078e0204 */
[----:B------:R-:W-:Y:S04]  /*181a0*/  STS [R23+0x480], R146 ;  /* 0x0004809217007388 */ /* 0x000fe80000000800 */
[----:B------:R-:W-:Y:S04]  /*181b0*/  STS [R4+0x80], R100 ;  /* 0x0000806404007388 */ /* 0x000fe80000000800 */
[----:B------:R-:W-:Y:S04]  /*181c0*/  STS [R4+0x480], R102 ;  /* 0x0004806604007388 */ /* 0x000fe80000000800 */
[----:B------:R-:W-:Y:S04]  /*181d0*/  STS [R23+0x2080], R140 ;  /* 0x0020808c17007388 */ /* 0x000fe80000000800 */
[----:B------:R-:W-:Y:S04]  /*181e0*/  STS [R23+0x2480], R142 ;  /* 0x0024808e17007388 */ /* 0x000fe80000000800 */
[----:B------:R-:W-:Y:S04]  /*181f0*/  STS [R4+0x2080], R136 ;  /* 0x0020808804007388 */ /* 0x000fe80000000800 */
[----:B------:R1:W-:Y:S04]  /*18200*/  STS [R4+0x2480], R138 ;  /* 0x0024808a04007388 */ /* 0x0003e80000000800 */
[----:B------:R-:W-:Y:S04]  /*18210*/  STS [R20], R104 ;  /* 0x0000006814007388 */ /* 0x000fe80000000800 */
[----:B------:R-:W-:Y:S04]  /*18220*/  STS [R20+0x400], R106 ;  /* 0x0004006a14007388 */ /* 0x000fe80000000800 */
[----:B------:R-:W2:Y:S04]  /*18230*/  SHFL.IDX PT, R23, R16, RZ, 0x1c1f ;  /* 0x001c1fff10177589 */ /* 0x000ea800000e0000 */
[----:B------:R-:W3:Y:S04]  /*18240*/  SHFL.IDX PT, R27, R16, 0x2, 0x1c1f ;  /* 0x005c1f00101b7f89 */ /* 0x000ee800000e0000 */
[----:B------:R-:W-:Y:S04]  /*18250*/  SHFL.IDX PT, R24, R19, 0x3, 0x1c1f ;  /* 0x007c1f0013187f89 */ /* 0x000fe800000e0000 */
[----:B------:R-:W4:Y:S01]  /*18260*/  SHFL.IDX PT, R25, R16, 0x3, 0x1c1f ;  /* 0x007c1f0010197f89 */ /* 0x000f2200000e0000 */
[----:B-1----:R-:W-:-:S03]  /*18270*/  IADD3 R4, R7, 0x400, R20 ;  /* 0x0000040007047810 */ /* 0x002fc60007ffe014 */
[----:B------:R-:W1:Y:S02]  /*18280*/  SHFL.IDX PT, R50, R2, RZ, 0x181f ;  /* 0x00181fff02327589 */ /* 0x000e6400000e0000 */
[C---:B------:R-:W-:Y:S02]  /*18290*/  IMAD.IADD R4, R3.reuse, 0x1, R4 ;  /* 0x0000000103047824 */ /* 0x040fe400078e0204 */
[----:B------:R-:W-:-:S04]  /*182a0*/  IMAD.IADD R3, R3, 0x1, R20 ;  /* 0x0000000103037824 */ /* 0x000fc800078e0214 */
[----:B------:R-:W-:Y:S01]  /*182b0*/  IMAD.IADD R7, R7, 0x1, R3 ;  /* 0x0000000107077824 */ /* 0x000fe200078e0203 */
[----:B------:R-:W-:Y:S04]  /*182c0*/  STS [R3], R112 ;  /* 0x0000007003007388 */ /* 0x000fe80000000800 */
[----:B------:R-:W-:Y:S04]  /*182d0*/  STS [R3+0x400], R114 ;  /* 0x0004007203007388 */ /* 0x000fe80000000800 */
[----:B------:R-:W-:Y:S04]  /*182e0*/  STS [R20+0x2000], R108 ;  /* 0x0020006c14007388 */ /* 0x000fe80000000800 */
[----:B------:R-:W-:Y:S04]  /*182f0*/  STS [R20+0x2400], R110 ;  /* 0x0024006e14007388 */ /* 0x000fe80000000800 */
[----:B------:R-:W-:Y:S04]  /*18300*/  STS [R3+0x2000], R132 ;  /* 0x0020008403007388 */ /* 0x000fe80000000800 */
[----:B------:R-:W-:Y:S04]  /*18310*/  STS [R3+0x2400], R134 ;  /* 0x0024008603007388 */ /* 0x000fe80000000800 */
[----:B------:R-:W-:Y:S04]  /*18320*/  STS [R21], R116 ;  /* 0x0000007415007388 */ /* 0x000fe80000000800 */
[----:B------:R-:W-:Y:S04]  /*18330*/  STS [R21+0x400], R118 ;  /* 0x0004007615007388 */ /* 0x000fe80000000800 */
[----:B------:R-:W-:Y:S04]  /*18340*/  STS [R7], R9 ;  /* 0x0000000907007388 */ /* 0x000fe80000000800 */
[----:B------:R1:W-:Y:S04]  /*18350*/  STS [R4], R8 ;  /* 0x0000000804007388 */ /* 0x0003e80000000800 */
[----:B------:R-:W-:Y:S04]  /*18360*/  STS [R21+0x2000], R120 ;  /* 0x0020007815007388 */ /* 0x000fe80000000800 */
[----:B------:R-:W-:Y:S04]  /*18370*/  STS [R21+0x2400], R122 ;  /* 0x0024007a15007388 */ /* 0x000fe80000000800 */
[----:B------:R-:W-:Y:S04]  /*18380*/  STS [R7+0x2000], R10 ;  /* 0x0020000a07007388 */ /* 0x000fe80000000800 */
[----:B------:R2:W-:Y:S04]  /*18390*/  STS [R4+0x2000], R11 ;  /* 0x0020000b04007388 */ /* 0x0005e80000000800 */
[----:B------:R-:W-:Y:S01]  /*183a0*/  BAR.SYNC.DEFER_BLOCKING 0x1, 0x80 ;  /* 0x0042000000007b1d */ /* 0x000fe20000010000 */
[----:B-1----:R-:W-:-:S05]  /*183b0*/  IMAD.SHL.U32 R8, R0, 0x2, RZ ;  /* 0x0000000200087824 */ /* 0x002fca00078e00ff */
[----:B------:R-:W-:Y:S01]  /*183c0*/  SHFL.IDX PT, R3, R2, 0x2, 0x181f ;  /* 0x00581f0002037f89 */ /* 0x000fe200000e0000 */
[----:B------:R-:W-:-:S03]  /*183d0*/  IADD3 R0, R15, 0x10, RZ ;  /* 0x000000100f007810 */ /* 0x000fc60007ffe0ff */
[----:B------:R-:W1:Y:S04]  /*183e0*/  SHFL.IDX PT, R10, R18, RZ, 0x181f ;  /* 0x00181fff120a7589 */ /* 0x000e6800000e0000 */
[----:B------:R-:W-:Y:S04]  /*183f0*/  SHFL.IDX PT, R7, R18, 0x2, 0x181f ;  /* 0x00581f0012077f89 */ /* 0x000fe800000e0000 */
[----:B------:R-:W-:Y:S01]  /*18400*/  SHFL.IDX PT, R4, R2, 0x3, 0x181f ;  /* 0x00781f0002047f89 */ /* 0x000fe200000e0000 */
[----:B--2---:R-:W-:-:S03]  /*18410*/  IADD3 R11, R15, 0x40, RZ ;  /* 0x000000400f0b7810 */ /* 0x004fc60007ffe0ff */
[----:B------:R-:W-:Y:S04]  /*18420*/  SHFL.IDX PT, R9, R18, 0x3, 0x181f ;  /* 0x00781f0012097f89 */ /* 0x000fe800000e0000 */
[----:B------:R-:W-:Y:S01]  /*18430*/  @!P6 ST.E [R22.64], R5 ;  /* 0x000000051600e985 */ /* 0x000fe2000c101934 */
[----:B------:R-:W-:-:S03]  /*18440*/  ISETP.GE.AND P6, PT, R6, c[0x0][0x3c8], PT ;  /* 0x0000f20006007a0c */ /* 0x000fc60003fc6270 */
[----:B------:R2:W-:Y:S01]  /*18450*/  @!P5 ST.E [R28.64], R12 ;  /* 0x0000000c1c00d985 */ /* 0x0005e2000c101934 */
[-C--:B------:R-:W-:Y:S02]  /*18460*/  ISETP.GE.OR P2, PT, R0, R17.reuse, P6 ;  /* 0x000000110000720c */ /* 0x080fe40003746670 */
[C---:B------:R-:W-:Y:S01]  /*18470*/  IADD3 R0, R15.reuse, 0x20, RZ ;  /* 0x000000200f007810 */ /* 0x040fe20007ffe0ff */
[----:B---3--:R-:W-:Y:S03]  /*18480*/  @!P4 ST.E [R26.64], R13 ;  /* 0x0000000d1a00c985 */ /* 0x008fe6000c101934 */
[-C--:B------:R-:W-:Y:S01]  /*18490*/  ISETP.GE.OR P1, PT, R0, R17.reuse, P6 ;  /* 0x000000110000720c */ /* 0x080fe20003726670 */
[----:B----4-:R3:W-:Y:S01]  /*184a0*/  @!P3 ST.E [R24.64], R14 ;  /* 0x0000000e1800b985 */ /* 0x0107e2000c101934 */
[----:B------:R-:W-:Y:S02]  /*184b0*/  ISETP.GE.OR P3, PT, R15, R17, P6 ;  /* 0x000000110f00720c */ /* 0x000fe40003766670 */
[----:B------:R-:W-:Y:S01]  /*184c0*/  SHF.R.S32.HI R0, RZ, 0x1f, R6 ;  /* 0x0000001fff007819 */ /* 0x000fe20000011406 */
[----:B------:R-:W-:Y:S02]  /*184d0*/  LDS.128 R44, [R8+0x80] ;  /* 0x00008000082c7984 */ /* 0x000fe40000000c00 */
[----:B------:R-:W-:-:S02]  /*184e0*/  @!P2 LEA R48, P4, R6, R48, 0x1 ;  /* 0x000000300630a211 */ /* 0x000fc400078808ff */
[----:B------:R-:W4:Y:S04]  /*184f0*/  SHFL.IDX PT, R5, R18, 0x1, 0x181f ;  /* 0x00381f0012057f89 */ /* 0x000f2800000e0000 */
[----:B------:R-:W4:Y:S02]  /*18500*/  LDS.128 R40, [R8+0x880] ;  /* 0x0008800008287984 */ /* 0x000f240000000c00 */
[C---:B------:R-:W-:Y:S02]  /*18510*/  @!P3 LEA R50, P5, R6.reuse, R50, 0x1 ;  /* 0x000000320632b211 */ /* 0x040fe400078a08ff */
[----:B------:R-:W-:Y:S02]  /*18520*/  LDS.128 R36, [R8+0x1080] ;  /* 0x0010800008247984 */ /* 0x000fe40000000c00 */
[----:B-1----:R-:W-:-:S02]  /*18530*/  @!P3 LEA.HI.X R51, R6, R10, R0, 0x1, P5 ;  /* 0x0000000a0633b211 */ /* 0x002fc400028f0c00 */
[----:B------:R-:W-:Y:S01]  /*18540*/  LDS.128 R32, [R8+0x1880] ;  /* 0x0018800008207984 */ /* 0x000fe20000000c00 */
[C---:B--2---:R-:W-:Y:S02]  /*18550*/  IADD3 R12, R15.reuse, 0x30, RZ ;  /* 0x000000300f0c7810 */ /* 0x044fe40007ffe0ff */
[C---:B------:R-:W-:Y:S01]  /*18560*/  IADD3 R10, R15.reuse, 0x50, RZ ;  /* 0x000000500f0a7810 */ /* 0x040fe20007ffe0ff */
[----:B------:R-:W-:Y:S01]  /*18570*/  LDS.128 R28, [R8+0x2080] ;  /* 0x00208000081c7984 */ /* 0x000fe20000000c00 */
[-C--:B------:R-:W-:Y:S02]  /*18580*/  ISETP.GE.OR P0, PT, R12, R17.reuse, P6 ;  /* 0x000000110c00720c */ /* 0x080fe40003706670 */
[----:B---3--:R-:W-:Y:S01]  /*18590*/  IADD3 R14, R15, 0x60, RZ ;  /* 0x000000600f0e7810 */ /* 0x008fe20007ffe0ff */
[----:B------:R-:W-:Y:S01]  /*185a0*/  LDS.128 R24, [R8+0x2880] ;  /* 0x0028800008187984 */ /* 0x000fe20000000c00 */
[----:B------:R-:W-:Y:S02]  /*185b0*/  ISETP.GE.OR P5, PT, R11, R17, P6 ;  /* 0x000000110b00720c */ /* 0x000fe400037a6670 */
[----:B------:R-:W-:Y:S01]  /*185c0*/  IADD3 R15, R15, 0x70, RZ ;  /* 0x000000700f0f7810 */ /* 0x000fe20007ffe0ff */
[----:B------:R-:W-:Y:S01]  /*185d0*/  LDS.128 R20, [R8+0x3080] ;  /* 0x0030800008147984 */ /* 0x000fe20000000c00 */
[----:B----4-:R-:W-:-:S02]  /*185e0*/  @!P2 LEA.HI.X R49, R6, R5, R0, 0x1, P4 ;  /* 0x000000050631a211 */ /* 0x010fc400020f0c00 */
[C---:B------:R-:W-:Y:S01]  /*185f0*/  @!P1 LEA R52, P4, R6.reuse, R3, 0x1 ;  /* 0x0000000306349211 */ /* 0x040fe200078808ff */
[----:B------:R-:W1:Y:S03]  /*18600*/  SHFL.IDX PT, R12, R2, 0x4, 0x181f ;  /* 0x00981f00020c7f89 */ /* 0x000e6600000e0000 */
[C---:B------:R-:W-:Y:S01]  /*18610*/  @!P1 LEA.HI.X R53, R6.reuse, R7, R0, 0x1, P4 ;  /* 0x0000000706359211 */ /* 0x040fe200020f0c00 */
[----:B------:R-:W-:Y:S01]  /*18620*/  SHFL.IDX PT, R5, R2, 0x5, 0x181f ;  /* 0x00b81f0002057f89 */ /* 0x000fe200000e0000 */
[----:B------:R-:W-:-:S03]  /*18630*/  @!P0 LEA R54, P4, R6, R4, 0x1 ;  /* 0x0000000406368211 */ /* 0x000fc600078808ff */
[----:B------:R-:W-:Y:S01]  /*18640*/  SHFL.IDX PT, R3, R2, 0x6, 0x181f ;  /* 0x00d81f0002037f89 */ /* 0x000fe200000e0000 */
[----:B------:R-:W-:Y:S02]  /*18650*/  @!P0 LEA.HI.X R55, R6, R9, R0, 0x1, P4 ;  /* 0x0000000906378211 */ /* 0x000fe400020f0c00 */
[-C--:B------:R-:W-:Y:S01]  /*18660*/  ISETP.GE.OR P4, PT, R10, R17.reuse, P6 ;  /* 0x000000110a00720c */ /* 0x080fe20003786670 */
[----:B------:R-:W2:Y:S04]  /*18670*/  SHFL.IDX PT, R13, R18, 0x4, 0x181f ;  /* 0x00981f00120d7f89 */ /* 0x000ea800000e0000 */
[----:B------:R-:W3:Y:S04]  /*18680*/  SHFL.IDX PT, R7, R18, 0x5, 0x181f ;  /* 0x00b81f0012077f89 */ /* 0x000ee800000e0000 */
[----:B------:R-:W4:Y:S04]  /*18690*/  SHFL.IDX PT, R4, R18, 0x6, 0x181f ;  /* 0x00d81f0012047f89 */ /* 0x000f2800000e0000 */
[----:B------:R-:W3:Y:S04]  /*186a0*/  LDS.128 R8, [R8+0x3880] ;  /* 0x0038800008087984 */ /* 0x000ee80000000c00 */
[----:B------:R-:W-:Y:S01]  /*186b0*/  @!P3 ST.E.128 [R50.64], R44 ;  /* 0x0000002c3200b985 */ /* 0x000fe2000c101d34 */
[----:B------:R-:W-:-:S02]  /*186c0*/  ISETP.GE.OR P3, PT, R14, R17, P6 ;  /* 0x000000110e00720c */ /* 0x000fc40003766670 */
[----:B------:R-:W-:Y:S01]  /*186d0*/  ISETP.GE.OR P6, PT, R15, R17, P6 ;  /* 0x000000110f00720c */ /* 0x000fe200037c6670 */
[----:B------:R-:W-:Y:S01]  /*186e0*/  @!P2 ST.E.128 [R48.64], R40 ;  /* 0x000000283000a985 */ /* 0x000fe2000c101d34 */
[----:B-1----:R-:W-:-:S03]  /*186f0*/  @!P5 LEA R12, P2, R6, R12, 0x1 ;  /* 0x0000000c060cd211 */ /* 0x002fc600078408ff */
[----:B------:R-:W-:Y:S01]  /*18700*/  @!P1 ST.E.128 [R52.64], R36 ;  /* 0x0000002434009985 */ /* 0x000fe2000c101d34 */
[----:B--2---:R-:W-:-:S03]  /*18710*/  @!P5 LEA.HI.X R13, R6, R13, R0, 0x1, P2 ;  /* 0x0000000d060dd211 */ /* 0x004fc600010f0c00 */
[----:B------:R1:W-:Y:S04]  /*18720*/  @!P0 ST.E.128 [R54.64], R32 ;  /* 0x0000002036008985 */ /* 0x0003e8000c101d34 */
[----:B------:R2:W-:Y:S04]  /*18730*/  @!P5 ST.E.128 [R12.64], R28 ;  /* 0x0000001c0c00d985 */ /* 0x0005e8000c101d34 */
[----:B------:R-:W1:Y:S04]  /*18740*/  SHFL.IDX PT, R2, R2, 0x7, 0x181f ;  /* 0x00f81f0002027f89 */ /* 0x000e6800000e0000 */
[----:B------:R-:W2:Y:S01]  /*18750*/  SHFL.IDX PT, R18, R18, 0x7, 0x181f ;  /* 0x00f81f0012127f89 */ /* 0x000ea200000e0000 */
[----:B-1----:R-:W-:-:S02]  /*18760*/  @!P4 LEA R32, P1, R6, R5, 0x1 ;  /* 0x000000050620c211 */ /* 0x002fc400078208ff */
[C---:B------:R-:W-:Y:S02]  /*18770*/  @!P3 LEA R34, P0, R6.reuse, R3, 0x1 ;  /* 0x000000030622b211 */ /* 0x040fe400078008ff */
[C-C-:B---3--:R-:W-:Y:S02]  /*18780*/  @!P4 LEA.HI.X R33, R6.reuse, R7, R0.reuse, 0x1, P1 ;  /* 0x000000070621c211 */ /* 0x148fe400008f0c00 */
[----:B----4-:R-:W-:-:S03]  /*18790*/  @!P3 LEA.HI.X R35, R6, R4, R0, 0x1, P0 ;  /* 0x000000040623b211 */ /* 0x010fc600000f0c00 */
[----:B------:R1:W-:Y:S04]  /*187a0*/  @!P4 ST.E.128 [R32.64], R24 ;  /* 0x000000182000c985 */ /* 0x0003e8000c101d34 */
[----:B------:R1:W-:Y:S01]  /*187b0*/  @!P3 ST.E.128 [R34.64], R20 ;  /* 0x000000142200b985 */ /* 0x0003e2000c101d34 */
[----:B------:R-:W-:Y:S05]  /*187c0*/  @P6 EXIT ;  /* 0x000000000000694d */ /* 0x000fea0003800000 */
[----:B--2---:R-:W-:-:S04]  /*187d0*/  LEA R2, P0, R6, R2, 0x1 ;  /* 0x0000000206027211 */ /* 0x004fc800078008ff */
[----:B------:R-:W-:-:S05]  /*187e0*/  LEA.HI.X R3, R6, R18, R0, 0x1, P0 ;  /* 0x0000001206037211 */ /* 0x000fca00000f0c00 */
[----:B------:R-:W-:Y:S01]  /*187f0*/  ST.E.128 [R2.64], R8 ;  /* 0x0000000802007985 */ /* 0x000fe2000c101d34 */
[----:B------:R-:W-:Y:S05]  /*18800*/  EXIT ;  /* 0x000000000000794d */ /* 0x000fea0003800000 */
.L_x_1014:
[----:B------:R-:W1:Y:S01]  /*18810*/  S2R R5, SR_TID.X ;  /* 0x0000000000057919 */ /* 0x000e620000002100 */
[----:B------:R-:W-:Y:S03]  /*18820*/  BSSY B0, `(.L_x_1015) ;  /* 0x0000028000007945 */ /* 0x000fe60003800000 */
[----:B------:R-:W2:Y:S01]  /*18830*/  S2R R8, SR_CTAID.Z ;  /* 0x0000000000087919 */ /* 0x000ea20000002700 */
[----:B-1----:R-:W-:Y:S02]  /*18840*/  ISETP.GT.AND P0, PT, R5, 0x7f, PT ;  /* 0x0000007f0500780c */ /* 0x002fe40003f04270 */
[----:B--2---:R-:W-:-:S11]  /*18850*/  SHF.R.S32.HI R3, RZ, 0x1f, R8 ;  /* 0x0000001fff037819 */ /* 0x004fd60000011408 */
[----:B------:R-:W-:Y:S05]  /*18860*/  @P0 BRA `(.L_x_1016) ;  /* 0x0000023000000947 */ /* 0x000fea0003800000 */
[----:B------:R-:W1:Y:S01]  /*18870*/  S2R R0, SR_CTAID.X ;  /* 0x0000000000007919 */ /* 0x000e620000002500 */
[----:B------:R-:W-:-:S05]  /*18880*/  MOV R4, c[0x0][0x4e8] ;  /* 0x00013a0000047a02 */ /* 0x000fca0000000f00 */
[----:B------:R-:W-:Y:S01]  /*18890*/  IMAD R2, R4, c[0x0][0x388], RZ ;  /* 0x0000e20004027a24 */ /* 0x000fe200078e02ff */
[----:B-1----:R-:W-:-:S04]  /*188a0*/  LEA R0, R0, R5, 0x7 ;  /* 0x0000000500007211 */ /* 0x002fc800078e38ff */
[----:B------:R-:W-:-:S13]  /*188b0*/  ISETP.GE.AND P0, PT, R0, R2, PT ;  /* 0x000000020000720c */ /* 0x000fda0003f06270 */
[----:B------:R-:W-:Y:S05]  /*188c0*/  @P0 BRA `(.L_x_1016) ;  /* 0x000001d000000947 */ /* 0x000fea0003800000 */
[----:B------:R-:W-:Y:S01]  /*188d0*/  ISETP.NE.AND P0, PT, R4, 0x1, PT ;  /* 0x000000010400780c */ /* 0x000fe20003f05270 */
[----:B------:R-:W-:Y:S01]  /*188e0*/  ULDC.64 UR4, c[0x0][0x490] ;  /* 0x0001240000047ab9 */ /* 0x000fe20000000a00 */
[----:B------:R-:W-:Y:S01]  /*188f0*/  MOV R7, R0 ;  /* 0x0000000000077202 */ /* 0x000fe20000000f00 */
[----:B------:R-:W-:Y:S02]  /*18900*/  UIMAD UR7, UR6, UR4, URZ ;  /* 0x00000004060772a4 */ /* 0x000fe4000f8e023f */
[----:B------:R-:W-:Y:S02]  /*18910*/  UIMAD.WIDE.U32 UR8, UR11, UR4, URZ ;  /* 0x000000040b0872a5 */ /* 0x000fe4000f8e003f */
[----:B------:R-:W-:-:S04]  /*18920*/  UIMAD UR4, UR11, UR5, UR7 ;  /* 0x000000050b0472a4 */ /* 0x000fc8000f8e0207 */
        /* <DEDUP_REMOVED lines=10> */
[----:B------:R-:W-:Y:S01]  /*189d0*/  IADD3 R10, P0, R7, R10, RZ ;  /* 0x0000000a070a7210 */ /* 0x000fe20007f1e0ff */
[----:B------:R-:W-:-:S03]  /*189e0*/  IMAD R0, R3, c[0x0][0x498], RZ ;  /* 0x0001260003007a24 */ /* 0x000fc600078e02ff */
[----:B------:R-:W-:Y:S01]  /*189f0*/  SHF.R.S32.HI R4, RZ, 0x1f, R6 ;  /* 0x0000001fff047819 */ /* 0x000fe20000011406 */
[----:B------:R-:W-:-:S04]  /*18a00*/  IMAD R0, R8, c[0x0][0x49c], R0 ;  /* 0x0001270008007a24 */ /* 0x000fc800078e0200 */
[----:B------:R-:W-:Y:S01]  /*18a10*/  IMAD R4, R4, c[0x0][0x488], RZ ;  /* 0x0001220004047a24 */ /* 0x000fe200078e02ff */
[----:B------:R-:W-:Y:S01]  /*18a20*/  IADD3.X R11, R2, R11, R0, P0, !PT ;  /* 0x0000000b020b7210 */ /* 0x000fe200007fe400 */
[----:B------:R-:W-:Y:S02]  /*18a30*/  IMAD.MOV.U32 R0, RZ, RZ, -0x800000 ;  /* 0xff800000ff007424 */ /* 0x000fe400078e00ff */
[C---:B------:R-:W-:Y:S02]  /*18a40*/  IMAD R4, R6.reuse, c[0x0][0x48c], R4 ;  /* 0x0001230006047a24 */ /* 0x040fe400078e0204 */
[----:B------:R-:W-:-:S05]  /*18a50*/  IMAD.WIDE.U32 R10, R6, c[0x0][0x488], R10 ;  /* 0x00012200060a7a25 */ /* 0x000fca00078e000a */
[----:B------:R-:W-:Y:S02]  /*18a60*/  IADD3 R4, R11, R4, RZ ;  /* 0x000000040b047210 */ /* 0x000fe40007ffe0ff */
[----:B------:R-:W-:-:S04]  /*18a70*/  LEA R6, P0, R10, c[0x0][0x450], 0x2 ;  /* 0x000114000a067a11 */ /* 0x000fc800078010ff */
[----:B------:R-:W-:-:S05]  /*18a80*/  LEA.HI.X R7, R10, c[0x0][0x454], R4, 0x2, P0 ;  /* 0x000115000a077a11 */ /* 0x000fca00000f1404 */
[----:B------:R1:W-:Y:S04]  /*18a90*/  STG.E [R6.64], R0 ;  /* 0x0000000006007986 */ /* 0x0003e8000c101934 */
.L_x_1016:
[----:B------:R-:W-:Y:S05]  /*18aa0*/  BSYNC B0 ;  /* 0x0000000000007941 */ /* 0x000fea0003800000 */
.L_x_1015:
[----:B-1----:R-:W1:Y:S01]  /*18ab0*/  S2R R0, SR_CTAID.X ;  /* 0x0000000000007919 */ /* 0x002e620000002500 */
[----:B------:R-:W-:Y:S01]  /*18ac0*/  SHF.R.S32.HI R4, RZ, 0x1f, R5 ;  /* 0x0000001fff047819 */ /* 0x000fe20000011405 */
        /* <DEDUP_REMOVED lines=17> */
[----:B-1----:R-:W-:-:S02]  /*18be0*/  IMAD R7, R0, 0x80, R7 ;  /* 0x0000008000077824 */ /* 0x002fc400078e0207 */
[----:B------:R-:W-:-:S04]  /*18bf0*/  IMAD.WIDE.U32 R10, R8, c[0x0][0x3f0], R10 ;  /* 0x0000fc00080a7a25 */ /* 0x000fc800078e000a */
[----:B------:R-:W-:-:S04]  /*18c00*/  @P0 IMAD.HI.U32 R6, R7, c[0x0][0x4ec], RZ ;  /* 0x00013b0007060a27 */ /* 0x000fc800078e00ff */
[----:B------:R-:W-:Y:S01]  /*18c10*/  IMAD.MOV.U32 R9, RZ, RZ, R7 ;  /* 0x000000ffff097224 */ /* 0x000fe200078e0007 */
[----:B------:R-:W-:Y:S01]  /*18c20*/  @P0 SHF.R.U32.HI R9, RZ, c[0x0][0x4f0], R6 ;  /* 0x00013c00ff090a19 */ /* 0x000fe20000011606 */
[----:B------:R-:W-:Y:S02]  /*18c30*/  IMAD.IADD R11, R11, 0x1, R3 ;  /* 0x000000010b0b7824 */ /* 0x000fe400078e0203 */
[----:B------:R-:W-:Y:S01]  /*18c40*/  IMAD.SHL.U32 R5, R5, 0x8, RZ ;  /* 0x0000000805057824 */ /* 0x000fe200078e00ff */
[--C-:B------:R-:W-:Y:S01]  /*18c50*/  SHF.R.S32.HI R8, RZ, 0x1f, R9.reuse ;  /* 0x0000001fff087819 */ /* 0x100fe20000011409 */
[----:B------:R-:W-:Y:S02]  /*18c60*/  IMAD.MOV R6, RZ, RZ, -R9 ;  /* 0x000000ffff067224 */ /* 0x000fe400078e0a09 */
[----:B------:R-:W-:Y:S01]  /*18c70*/  IMAD.WIDE.U32 R10, R9, c[0x0][0x3e0], R10 ;  /* 0x0000f800090a7a25 */ /* 0x000fe200078e000a */
[----:B------:R-:W-:-:S03]  /*18c80*/  ISETP.GE.AND P5, PT, R5, c[0x0][0x3c8], PT ;  /* 0x0000f20005007a0c */ /* 0x000fc60003fa6270 */
[----:B------:R-:W-:Y:S02]  /*18c90*/  IMAD R6, R6, c[0x0][0x4e8], R7 ;  /* 0x00013a0006067a24 */ /* 0x000fe400078e0207 */
[----:B------:R-:W-:Y:S02]  /*18ca0*/  IMAD R8, R8, c[0x0][0x3e0], RZ ;  /* 0x0000f80008087a24 */ /* 0x000fe400078e02ff */
[----:B------:R-:W-:Y:S01]  /*18cb0*/  IMAD R4, R0, 0x80, R4 ;  /* 0x0000008000047824 */ /* 0x000fe200078e0204 */
[----:B------:R-:W-:Y:S01]  /*18cc0*/  SHF.R.S32.HI R3, RZ, 0x1f, R6 ;  /* 0x0000001fff037819 */ /* 0x000fe20000011406 */
[----:B------:R-:W-:Y:S02]  /*18cd0*/  IMAD R8, R9, c[0x0][0x3e4], R8 ;  /* 0x0000f90009087a24 */ /* 0x000fe400078e0208 */
[----:B------:R-:W-:Y:S01]  /*18ce0*/  IMAD R2, R2, c[0x0][0x388], RZ ;  /* 0x0000e20002027a24 */ /* 0x000fe200078e02ff */
[----:B------:R-:W-:Y:S01]  /*18cf0*/  IADD3 R0, R4, 0x10, RZ ;  /* 0x0000001004007810 */ /* 0x000fe20007ffe0ff */
[----:B------:R-:W-:-:S02]  /*18d00*/  IMAD.IADD R9, R11, 0x1, R8 ;  /* 0x000000010b097824 */ /* 0x000fc400078e0208 */
[----:B------:R-:W-:Y:S01]  /*18d10*/  IMAD R3, R3, c[0x0][0x3d8], RZ ;  /* 0x0000f60003037a24 */ /* 0x000fe200078e02ff */
[----:B------:R-:W-:Y:S01]  /*18d20*/  ISETP.GE.OR P1, PT, R4, R2, P5 ;  /* 0x000000020400720c */ /* 0x000fe20002f26670 */
[----:B------:R-:W-:Y:S02]  /*18d30*/  IMAD.MOV.U32 R8, RZ, RZ, R10 ;  /* 0x000000ffff087224 */ /* 0x000fe400078e000a */
[C---:B------:R-:W-:Y:S02]  /*18d40*/  IMAD R3, R6.reuse, c[0x0][0x3dc], R3 ;  /* 0x0000f70006037a24 */ /* 0x040fe400078e0203 */
[----:B------:R-:W-:Y:S01]  /*18d50*/  IMAD.WIDE.U32 R6, R6, c[0x0][0x3d8], R8 ;  /* 0x0000f60006067a25 */ /* 0x000fe200078e0008 */
[----:B------:R-:W-:-:S03]  /*18d60*/  IADD3 R8, R4, 0x20, RZ ;  /* 0x0000002004087810 */ /* 0x000fc60007ffe0ff */
[----:B------:R-:W-:Y:S01]  /*18d70*/  IMAD.IADD R3, R7, 0x1, R3 ;  /* 0x0000000107037824 */ /* 0x000fe200078e0203 */
[----:B------:R-:W-:Y:S02]  /*18d80*/  LEA R17, P0, R6, c[0x0][0x380], 0x1 ;  /* 0x0000e00006117a11 */ /* 0x000fe400078008ff */
[-C--:B------:R-:W-:Y:S02]  /*18d90*/  ISETP.GE.OR P4, PT, R8, R2.reuse, P5 ;  /* 0x000000020800720c */ /* 0x080fe40002f86670 */
[----:B------:R-:W-:Y:S01]  /*18da0*/  LEA.HI.X R16, R6, c[0x0][0x384], R3, 0x1, P0 ;  /* 0x0000e10006107a11 */ /* 0x000fe200000f0c03 */
[----:B------:R-:W1:Y:S01]  /*18db0*/  SHFL.IDX PT, R10, R17, RZ, 0x181f ;  /* 0x00181fff110a7589 */ /* 0x000e6200000e0000 */
[----:B------:R-:W-:Y:S02]  /*18dc0*/  ISETP.GE.OR P0, PT, R0, R2, P5 ;  /* 0x000000020000720c */ /* 0x000fe40002f06670 */
[----:B------:R-:W-:Y:S01]  /*18dd0*/  SHF.R.S32.HI R3, RZ, 0x1f, R5 ;  /* 0x0000001fff037819 */ /* 0x000fe20000011405 */
[----:B------:R-:W2:Y:S01]  /*18de0*/  SHFL.IDX PT, R9, R16, RZ, 0x181f ;  /* 0x00181fff10097589 */ /* 0x000ea200000e0000 */
[----:B------:R-:W-:-:S02]  /*18df0*/  IADD3 R6, R4, 0x30, RZ ;  /* 0x0000003004067810 */ /* 0x000fc40007ffe0ff */
[----:B------:R-:W-:Y:S01]  /*18e00*/  IADD3 R0, R4, 0x40, RZ ;  /* 0x0000004004007810 */ /* 0x000fe20007ffe0ff */
[----:B------:R-:W3:Y:S01]  /*18e10*/  SHFL.IDX PT, R18, R17, 0x1, 0x181f ;  /* 0x00381f0011127f89 */ /* 0x000ee200000e0000 */
[----:B------:R-:W-:-:S03]  /*18e20*/  ISETP.GE.OR P3, PT, R6, R2, P5 ;  /* 0x000000020600720c */ /* 0x000fc60002f66670 */
[----:B------:R-:W4:Y:S04]  /*18e30*/  SHFL.IDX PT, R7, R16, 0x1, 0x181f ;  /* 0x00381f0010077f89 */ /* 0x000f2800000e0000 */
[----:B------:R-:W4:Y:S04]  /*18e40*/  SHFL.IDX PT, R14, R17, 0x2, 0x181f ;  /* 0x00581f00110e7f89 */ /* 0x000f2800000e0000 */
[----:B------:R-:W4:Y:S01]  /*18e50*/  SHFL.IDX PT, R15, R16, 0x2, 0x181f ;  /* 0x00581f00100f7f89 */ /* 0x000f2200000e0000 */
[----:B-1----:R-:W-:-:S03]  /*18e60*/  @!P1 LEA R10, P2, R5, R10, 0x1 ;  /* 0x0000000a050a9211 */ /* 0x002fc600078408ff */
[----:B------:R-:W1:Y:S01]  /*18e70*/  SHFL.IDX PT, R12, R17, 0x3, 0x181f ;  /* 0x00781f00110c7f89 */ /* 0x000e6200000e0000 */
[----:B--2---:R-:W-:-:S03]  /*18e80*/  @!P1 LEA.HI.X R11, R5, R9, R3, 0x1, P2 ;  /* 0x00000009050b9211 */ /* 0x004fc600010f0c03 */
[----:B------:R-:W2:Y:S01]  /*18e90*/  SHFL.IDX PT, R13, R16, 0x3, 0x181f ;  /* 0x00781f00100d7f89 */ /* 0x000ea200000e0000 */
[----:B------:R-:W-:Y:S02]  /*18ea0*/  ISETP.GE.OR P2, PT, R0, R2, P5 ;  /* 0x000000020000720c */ /* 0x000fe40002f46670 */
[C---:B---3--:R-:W-:Y:S01]  /*18eb0*/  @!P0 LEA R18, P6, R5.reuse, R18, 0x1 ;  /* 0x0000001205128211 */ /* 0x048fe200078c08ff */
[----:B------:R-:W-:Y:S01]  /*18ec0*/  @!P1 ST.E.128 [R10.64], RZ ;  /* 0x000000ff0a009985 */ /* 0x000fe2000c101d34 */
[----:B------:R-:W-:Y:S02]  /*18ed0*/  IADD3 R0, R4, 0x50, RZ ;  /* 0x0000005004007810 */ /* 0x000fe40007ffe0ff */
[C---:B----4-:R-:W-:Y:S01]  /*18ee0*/  @!P0 LEA.HI.X R19, R5.reuse, R7, R3, 0x1, P6 ;  /* 0x0000000705138211 */ /* 0x050fe200030f0c03 */
[----:B------:R-:W3:Y:S01]  /*18ef0*/  SHFL.IDX PT, R10, R17, 0x4, 0x181f ;  /* 0x00981f00110a7f89 */ /* 0x000ee200000e0000 */
[----:B------:R-:W-:Y:S02]  /*18f00*/  ISETP.GE.OR P1, PT, R0, R2, P5 ;  /* 0x000000020000720c */ /* 0x000fe40002f26670 */
[----:B------:R-:W-:Y:S01]  /*18f10*/  IADD3 R0, R4, 0x60, RZ ;  /* 0x0000006004007810 */ /* 0x000fe20007ffe0ff */
[----:B------:R-:W4:Y:S01]  /*18f20*/  SHFL.IDX PT, R8, R17, 0x5, 0x181f ;  /* 0x00b81f0011087f89 */ /* 0x000f2200000e0000 */
[----:B------:R-:W-:-:S02]  /*18f30*/  @!P4 LEA R14, P6, R5, R14, 0x1 ;  /* 0x0000000e050ec211 */ /* 0x000fc400078c08ff */
[----:B------:R-:W-:Y:S01]  /*18f40*/  IADD3 R4, R4, 0x70, RZ ;  /* 0x0000007004047810 */ /* 0x000fe20007ffe0ff */
[----:B------:R-:W-:Y:S01]  /*18f50*/  SHFL.IDX PT, R6, R17, 0x6, 0x181f ;  /* 0x00d81f0011067f89 */ /* 0x000fe200000e0000 */
[----:B------:R-:W-:-:S03]  /*18f60*/  @!P4 LEA.HI.X R15, R5, R15, R3, 0x1, P6 ;  /* 0x0000000f050fc211 */ /* 0x000fc600030f0c03 */
[----:B------:R-:W4:Y:S01]  /*18f70*/  SHFL.IDX PT, R11, R16, 0x4, 0x181f ;  /* 0x00981f00100b7f89 */ /* 0x000f2200000e0000 */
[----:B-1----:R-:W-:-:S03]  /*18f80*/  @!P3 LEA R12, P6, R5, R12, 0x1 ;  /* 0x0000000c050cb211 */ /* 0x002fc600078c08ff */
[----:B------:R-:W1:Y:S01]  /*18f90*/  SHFL.IDX PT, R9, R16, 0x5, 0x181f ;  /* 0x00b81f0010097f89 */ /* 0x000e6200000e0000 */
[----:B--2---:R-:W-:-:S03]  /*18fa0*/  @!P3 LEA.HI.X R13, R5, R13, R3, 0x1, P6 ;  /* 0x0000000d050db211 */ /* 0x004fc600030f0c03 */
[----:B------:R-:W2:Y:S04]  /*18fb0*/  SHFL.IDX PT, R7, R16, 0x6, 0x181f ;  /* 0x00d81f0010077f89 */ /* 0x000ea800000e0000 */
[----:B------:R2:W-:Y:S01]  /*18fc0*/  @!P0 ST.E.128 [R18.64], RZ ;  /* 0x000000ff12008985 */ /* 0x0005e2000c101d34 */
[-C--:B------:R-:W-:Y:S02]  /*18fd0*/  ISETP.GE.OR P0, PT, R0, R2.reuse, P5 ;  /* 0x000000020000720c */ /* 0x080fe40002f06670 */
[----:B------:R-:W-:Y:S01]  /*18fe0*/  ISETP.GE.OR P5, PT, R4, R2, P5 ;  /* 0x000000020400720c */ /* 0x000fe20002fa6670 */
[----:B------:R2:W-:Y:S01]  /*18ff0*/  @!P4 ST.E.128 [R14.64], RZ ;  /* 0x000000ff0e00c985 */ /* 0x0005e2000c101d34 */
[C---:B---3--:R-:W-:Y:S02]  /*19000*/  @!P2 LEA R10, P4, R5.reuse, R10, 0x1 ;  /* 0x0000000a050aa211 */ /* 0x048fe400078808ff */
[C---:B----4-:R-:W-:Y:S01]  /*19010*/  @!P1 LEA R8, P6, R5.reuse, R8, 0x1 ;  /* 0x0000000805089211 */ /* 0x050fe200078c08ff */
[----:B------:R3:W-:Y:S01]  /*19020*/  @!P3 ST.E.128 [R12.64], RZ ;  /* 0x000000ff0c00b985 */ /* 0x0007e2000c101d34 */
[----:B------:R-:W-:-:S03]  /*19030*/  @!P2 LEA.HI.X R11, R5, R11, R3, 0x1, P4 ;  /* 0x0000000b050ba211 */ /* 0x000fc600020f0c03 */
[----:B------:R-:W4:Y:S02]  /*19040*/  SHFL.IDX PT, R17, R17, 0x7, 0x181f ;  /* 0x00f81f0011117f89 */ /* 0x000f2400000e0000 */
[C---:B------:R-:W-:Y:S02]  /*19050*/  @!P0 LEA R6, P3, R5.reuse, R6, 0x1 ;  /* 0x0000000605068211 */ /* 0x040fe400078608ff */
[C-C-:B-1----:R-:W-:Y:S01]  /*19060*/  @!P1 LEA.HI.X R9, R5.reuse, R9, R3.reuse, 0x1, P6 ;  /* 0x0000000905099211 */ /* 0x142fe200030f0c03 */
[----:B------:R3:W-:Y:S01]  /*19070*/  @!P2 ST.E.128 [R10.64], RZ ;  /* 0x000000ff0a00a985 */ /* 0x0007e2000c101d34 */
[----:B--2---:R-:W-:-:S03]  /*19080*/  @!P0 LEA.HI.X R7, R5, R7, R3, 0x1, P3 ;  /* 0x0000000705078211 */ /* 0x004fc600018f0c03 */
[----:B------:R3:W-:Y:S04]  /*19090*/  @!P1 ST.E.128 [R8.64], RZ ;  /* 0x000000ff08009985 */ /* 0x0007e8000c101d34 */
[----:B------:R-:W1:Y:S04]  /*190a0*/  SHFL.IDX PT, R16, R16, 0x7, 0x181f ;  /* 0x00f81f0010107f89 */ /* 0x000e6800000e0000 */
[----:B------:R3:W-:Y:S01]  /*190b0*/  @!P0 ST.E.128 [R6.64], RZ ;  /* 0x000000ff06008985 */ /* 0x0007e2000c101d34 */
[----:B------:R-:W-:Y:S05]  /*190c0*/  @P5 EXIT ;  /* 0x000000000000594d */ /* 0x000fea0003800000 */
[----:B----4-:R-:W-:-:S04]  /*190d0*/  LEA R2, P0, R5, R17, 0x1 ;  /* 0x0000001105027211 */ /* 0x010fc800078008ff */
[----:B-1----:R-:W-:-:S05]  /*190e0*/  LEA.HI.X R3, R5, R16, R3, 0x1, P0 ;  /* 0x0000001005037211 */ /* 0x002fca00000f0c03 */
[----:B------:R-:W-:Y:S01]  /*190f0*/  ST.E.128 [R2.64], RZ ;  /* 0x000000ff02007985 */ /* 0x000fe2000c101d34 */
[----:B------:R-:W-:Y:S05]  /*19100*/  EXIT ;  /* 0x000000000000794d */ /* 0x000fea0003800000 */
.L_x_1017:
        /* <DEDUP_REMOVED lines=15> */
.L_x_1610:


//--------------------- .text._ZN7cutlass13device_kernelIN5flash19enable_sm80_to_sm89INS1_16FlashAttnFwdSm80INS1_25CollectiveMainloopFwdSm80ILi4ELi1ELb0EN4cute5tupleIJNS5_1CILi128EEENS7_ILi96EEENS7_ILi64EEEEEELi64ENS_6half_tEfNS_4arch4Sm80ELb0ELb1ELb0ELb1ELb1ELb0ELb1ELb0EEENS1_21CollectiveEpilogueFwdINS6_IJS8_SA_S9_EEENS6_IJNS7_ILi1EEESI_SI_EEESC_SE_Li128ELb1ELb1ELb0ELb0EEENS1_19SingleTileSchedulerILb1ELb0ELb1ELi128EEEEEEEEEvNT_6ParamsE --------------------------
	.section	.text._ZN7cutlass13device_kernelIN5flash19enable_sm80_to_sm89INS1_16FlashAttnFwdSm80INS1_25CollectiveMainloopFwdSm80ILi4ELi1ELb0EN4cute5tupleIJNS5_1CILi128EEENS7_ILi96EEENS7_ILi64EEEEEELi64ENS_6half_tEfNS_4arch4Sm80ELb0ELb1ELb0ELb1ELb1ELb0ELb1ELb0EEENS1_21CollectiveEpilogueFwdINS6_IJS8_SA_S9_EEENS6_IJNS7_ILi1EEESI_SI_EEESC_SE_Li128ELb1ELb1ELb0ELb0EEENS1_19SingleTileSchedulerILb1ELb0ELb1ELi128EEEEEEEEEvNT_6ParamsE,"ax",@progbits
	.sectioninfo	@"SHI_REGISTERS=255"
	.align	128
.text._ZN7cutlass13device_kernelIN5flash19enable_sm80_to_sm89INS1_16FlashAttnFwdSm80INS1_25CollectiveMainloopFwdSm80ILi4ELi1ELb0EN4cute5tupleIJNS5_1CILi128EEENS7_ILi96EEENS7_ILi64EEEEEELi64ENS_6half_tEfNS_4arch4Sm80ELb0ELb1ELb0ELb1ELb1ELb0ELb1ELb0EEENS1_21CollectiveEpilogueFwdINS6_IJS8_SA_S9_EEENS6_IJNS7_ILi1EEESI_SI_EEESC_SE_Li128ELb1ELb1ELb0ELb0EEENS1_19SingleTileSchedulerILb1ELb0ELb1ELi128EEEEEEEEEvNT_6ParamsE:
        .type           _ZN7cutlass13device_kernelIN5flash19enable_sm80_to_sm89INS1_16FlashAttnFwdSm80INS1_25CollectiveMainloopFwdSm80ILi4ELi1ELb0EN4cute5tupleIJNS5_1CILi128EEENS7_ILi96EEENS7_ILi64EEEEEELi64ENS_6half_tEfNS_4arch4Sm80ELb0ELb1ELb0ELb1ELb1ELb0ELb1ELb0EEENS1_21CollectiveEpilogueFwdINS6_IJS8_SA_S9_EEENS6_IJNS7_ILi1EEESI_SI_EEESC_SE_Li128ELb1ELb1ELb0ELb0EEENS1_19SingleTileSchedulerILb1ELb0ELb1ELi128EEEEEEEEEvNT_6ParamsE,@function
        .size           _ZN7cutlass13device_kernelIN5flash19enable_sm80_to_sm89INS1_16FlashAttnFwdSm80INS1_25CollectiveMainloopFwdSm80ILi4ELi1ELb0EN4cute5tupleIJNS5_1CILi128EEENS7_ILi96EEENS7_ILi64EEEEEELi64ENS_6half_tEfNS_4arch4Sm80ELb0ELb1ELb0ELb1ELb1ELb0ELb1ELb0EEENS1_21CollectiveEpilogueFwdINS6_IJS8_SA_S9_EEENS6_IJNS7_ILi1EEESI_SI_EEESC_SE_Li128ELb1ELb1ELb0ELb0EEENS1_19SingleTileSchedulerILb1ELb0ELb1ELi128EEEEEEEEEvNT_6ParamsE,(.L_x_1611 - _ZN7cutlass13device_kernelIN5flash19enable_sm80_to_sm89INS1_16FlashAttnFwdSm80INS1_25CollectiveMainloopFwdSm80ILi4ELi1ELb0EN4cute5tupleIJNS5_1CILi128EEENS7_ILi96EEENS7_ILi64EEEEEELi64ENS_6half_tEfNS_4arch4Sm80ELb0ELb1ELb0ELb1ELb1ELb0ELb1ELb0EEENS1_21CollectiveEpilogueFwdINS6_IJS8_SA_S9_EEENS6_IJNS7_ILi1EEESI_SI_EEESC_SE_Li128ELb1ELb1ELb0ELb0EEENS1_19SingleTileSchedulerILb1ELb0ELb1ELi128EEEEEEEEEvNT_6ParamsE)
        .other          _ZN7cutlass13device_kernelIN5flash19enable_sm80_to_sm89INS1_16FlashAttnFwdSm80INS1_25CollectiveMainloopFwdSm80ILi4ELi1ELb0EN4cute5tupleIJNS5_1CILi128EEENS7_ILi96EEENS7_ILi64EEEEEELi64ENS_6half_tEfNS_4arch4Sm80ELb0ELb1ELb0ELb1ELb1ELb0ELb1ELb0EEENS1_21CollectiveEpilogueFwdINS6_IJS8_SA_S9_EEENS6_IJNS7_ILi1EEESI_SI_EEESC_SE_Li128ELb1ELb1ELb0ELb0EEENS1_19SingleTileSchedulerILb1ELb0ELb1ELi128EEEEEEEEEvNT_6ParamsE,@"STO_CUDA_ENTRY STV_DEFAULT"
_ZN7cutlass13device_kernelIN5flash19enable_sm80_to_sm89INS1_16FlashAttnFwdSm80INS1_25CollectiveMainloopFwdSm80ILi4ELi1ELb0EN4cute5tupleIJNS5_1CILi128EEENS7_ILi96EEENS7_ILi64EEEEEELi64ENS_6half_tEfNS_4arch4Sm80ELb0ELb1ELb0ELb1ELb1ELb0ELb1ELb0EEENS1_21CollectiveEpilogueFwdINS6_IJS8_SA_S9_EEENS6_IJNS7_ILi1EEESI_SI_EEESC_SE_Li128ELb1ELb1ELb0ELb0EEENS1_19SingleTileSchedulerILb1ELb0ELb1ELi128EEEEEEEEEvNT_6ParamsE:
[----:B------:R-:W-:Y:S02]  /*0000*/  MOV R1, c[0x0][0x28] ;  /* 0x00000a0000017a02 */ /* 0x000fe40000000f00 */
[----:B------:R-:W1:Y:S01]  /*0010*/  S2R R7, SR_TID.X ;  /* 0x0000000000077919 */ /* 0x000e620000002100 */
[----:B------:R-:W2:Y:S01]  /*0020*/  S2UR UR16, SR_CTAID.Z ;  /* 0x00000000001079c3 */ /* 0x000ea20000002700 */
[----:B------:R-:W-:Y:S02]  /*0030*/  UMOV UR12, 0x4 ;  /* 0x00000004000c7882 */ /* 0x000fe40000000000 */
        /* <DEDUP_REMOVED lines=16> */
.L_x_1019:
        /* <DEDUP_REMOVED lines=8> */
[----:B------:R-:W3:Y:S01]  /*01c0*/  LDG.E R0, [R4.64+0x4] ;  /* 0x0000043404007981 */ /* 0x000ee2000c1e1900 */
[----:B--2---:R-:W1:Y:S08]  /*01d0*/  R2UR UR4, R2 ;  /* 0x00000000020473c2 */ /* 0x004e7000000e0000 */
[----:B---3--:R-:W1:Y:S02]  /*01e0*/  R2UR UR5, R0 ;  /* 0x00000000000573c2 */ /* 0x008e6400000e0000 */
[----:B-1----:R-:W-:Y:S01]  /*01f0*/  UIADD3 UR5, -UR4, UR5, URZ ;  /* 0x0000000504057290 */ /* 0x002fe2000fffe13f */
[----:B------:R-:W-:Y:S05]  /*0200*/  BRA `(.L_x_1020) ;  /* 0x0000001000007947 */ /* 0x000fea0003800000 */
.L_x_1021:
[----:B------:R-:W-:Y:S02]  /*0210*/  ULDC UR5, c[0x0][0x54c] ;  /* 0x0001530000057ab9 */ /* 0x000fe40000000800 */
.L_x_1020:
[----:B------:R-:W-:Y:S02]  /*0220*/  ULDC UR4, c[0x0][0x548] ;  /* 0x0001520000047ab9 */ /* 0x000fe40000000800 */
[----:B------:R-:W-:-:S02]  /*0230*/  USHF.L.U32 UR13, UR13, 0x7, URZ ;  /* 0x000000070d0d7899 */ /* 0x000fc4000800063f */
[----:B------:R-:W-:-:S04]  /*0240*/  UIMAD UR4, UR5, UR4, URZ ;  /* 0x00000004050472a4 */ /* 0x000fc8000f8e023f */
[----:B------:R-:W-:-:S04]  /*0250*/  UISETP.GE.AND UP0, UPT, UR13, UR4, UPT ;  /* 0x000000040d00728c */ /* 0x000fc8000bf06270 */
[----:B------:R-:W-:Y:S01]  /*0260*/  USEL UR16, UR16, 0xffffffff, !UP0 ;  /* 0xffffffff10107887 */ /* 0x000fe2000c000000 */
[----:B------:R-:W-:Y:S05]  /*0270*/  BRA `(.L_x_1022) ;  /* 0x000001b000007947 */ /* 0x000fea0003800000 */
.L_x_1018:
        /* <DEDUP_REMOVED lines=8> */
.L_x_1023:
        /* <DEDUP_REMOVED lines=13> */
.L_x_1025:
[----:B------:R-:W-:Y:S02]  /*03d0*/  ULDC UR5, c[0x0][0x54c] ;  /* 0x0001530000057ab9 */ /* 0x000fe40000000800 */
.L_x_1024:
[----:B------:R-:W-:Y:S02]  /*03e0*/  ULDC UR4, c[0x0][0x548] ;  /* 0x0001520000047ab9 */ /* 0x000fe40000000800 */
[----:B------:R-:W-:-:S02]  /*03f0*/  USHF.L.U32 UR13, UR13, 0x7, URZ ;  /* 0x000000070d0d7899 */ /* 0x000fc4000800063f */
[----:B------:R-:W-:-:S04]  /*0400*/  UIMAD UR4, UR5, UR4, URZ ;  /* 0x00000004050472a4 */ /* 0x000fc8000f8e023f */
[----:B------:R-:W-:-:S04]  /*0410*/  UISETP.GE.AND UP0, UPT, UR13, UR4, UPT ;  /* 0x000000040d00728c */ /* 0x000fc8000bf06270 */
[----:B------:R-:W-:-:S06]  /*0420*/  USEL UR16, UR16, 0xffffffff, !UP0 ;  /* 0xffffffff10107887 */ /* 0x000fcc000c000000 */
.L_x_1022:
        /* <DEDUP_REMOVED lines=42> */
[----:B------:R1:W2:Y:S04]  /*06d0*/  LDG.E R0, [R4.64] ;  /* 0x0000003404007981 */ /* 0x0002a8000c1e1900 */
[----:B-1----:R-:W4:Y:S01]  /*06e0*/  LDG.E R4, [R4.64+0x4] ;  /* 0x0000043404047981 */ /* 0x002f22000c1e1900 */
[----:B--23--:R-:W1:Y:S08]  /*06f0*/  R2UR UR15, R0 ;  /* 0x00000000000f73c2 */ /* 0x00ce7000000e0000 */
[----:B----4-:R-:W1:Y:S02]  /*0700*/  R2UR UR4, R4 ;  /* 0x00000000040473c2 */ /* 0x010e6400000e0000 */
[----:B-1----:R-:W-:-:S06]  /*0710*/  UIADD3 UR15, -UR15, UR4, URZ ;  /* 0x000000040f0f7290 */ /* 0x002fcc000fffe13f */
.L_x_1026:
        /* <DEDUP_REMOVED lines=10> */
.L_x_1027:
        /* <DEDUP_REMOVED lines=12> */
.L_x_1028:
        /* <DEDUP_REMOVED lines=27> */
.L_x_1030:
[----:B------:R-:W-:Y:S02]  /*0a30*/  UISETP.NE.AND UP0, UPT, UR5, 0x1, UPT ;  /* 0x000000010500788c */ /* 0x000fe4000bf05270 */
[----:B------:R-:W-:Y:S02]  /*0a40*/  ULDC.64 UR6, c[0x0][0x330] ;  /* 0x0000cc0000067ab9 */ /* 0x000fe40000000a00 */
[----:B------:R-:W-:-:S07]  /*0a50*/  UIMAD.WIDE.U32 UR18, UR17, UR6, URZ ;  /* 0x00000006111272a5 */ /* 0x000fce000f8e003f */
[----:B------:R-:W-:Y:S02]  /*0a60*/  @UP0 USHF.R.U32.HI UR17, URZ, UR7, UR19 ;  /* 0x000000073f110299 */ /* 0x000fe40008011613 */
.L_x_1031:
[----:B------:R-:W-:Y:S02]  /*0a70*/  ULDC UR6, c[0x0][0x32c] ;  /* 0x0000cb0000067ab9 */ /* 0x000fe40000000800 */
[----:B------:R-:W-:-:S04]  /*0a80*/  UIMAD UR6, UR17, UR5, UR6 ;  /* 0x00000005110672a4 */ /* 0x000fc8000f8e0206 */
[----:B------:R-:W-:-:S04]  /*0a90*/  UISETP.LT.AND UP0, UPT, UR4, UR6, UPT ;  /* 0x000000060400728c */ /* 0x000fc8000bf01270 */
[----:B------:R-:W-:Y:S02]  /*0aa0*/  USEL UR4, UR4, UR6, UP0 ;  /* 0x0000000604047287 */ /* 0x000fe40008000000 */
.L_x_1029:
        /* <DEDUP_REMOVED lines=36> */
.L_x_1033:
[----:B------:R-:W-:-:S03]  /*0cf0*/  UISETP.NE.AND UP0, UPT, UR5, 0x1, UPT ;  /* 0x000000010500788c */ /* 0x000fc6000bf05270 */
[----:B------:R-:W-:Y:S02]  /*0d00*/  ULDC.64 UR4, c[0x0][0x330] ;  /* 0x0000cc0000047ab9 */ /* 0x000fe40000000a00 */
[----:B------:R-:W-:-:S07]  /*0d10*/  UIMAD.WIDE.U32 UR20, UR18, UR4, URZ ;  /* 0x00000004121472a5 */ /* 0x000fce000f8e003f */
[----:B------:R-:W-:Y:S02]  /*0d20*/  @UP0 UMOV UR19, UR21 ;  /* 0x0000001500130c82 */ /* 0x000fe40008000000 */
[----:B------:R-:W-:Y:S02]  /*0d30*/  @UP0 USHF.R.U32.HI UR18, URZ, UR5, UR19 ;  /* 0x000000053f120299 */ /* 0x000fe40008011613 */
.L_x_1034:
[----:B------:R-:W-:Y:S02]  /*0d40*/  ULDC UR4, c[0x0][0x32c] ;  /* 0x0000cb0000047ab9 */ /* 0x000fe40000000800 */
[----:B------:R-:W-:-:S04]  /*0d50*/  UIMAD UR4, UR18, UR4, URZ ;  /* 0x00000004120472a4 */ /* 0x000fc8000f8e023f */
[----:B------:R-:W-:-:S04]  /*0d60*/  UISETP.LT.AND UP0, UPT, UR17, UR4, UPT ;  /* 0x000000041100728c */ /* 0x000fc8000bf01270 */
[----:B------:R-:W-:-:S04]  /*0d70*/  USEL UR17, UR17, UR4, !UP0 ;  /* 0x0000000411117287 */ /* 0x000fc8000c000000 */
.L_x_1032:
[----:B------:R-:W-:Y:S01]  /*0d80*/  UIMAD.WIDE UR4, UR17, 0x2aaaaaab, URZ ;  /* 0x2aaaaaab110478a5 */ /* 0x000fe2000f8e023f */
[----:B------:R-:W-:Y:S01]  /*0d90*/  PLOP3.LUT P4, PT, PT, PT, PT, 0x80, 0x0 ;  /* 0x000000000000781c */ /* 0x000fe20003f8f070 */
[----:B------:R-:W-:Y:S01]  /*0da0*/  CS2R R10, SRZ ;  /* 0x00000000000a7805 */ /* 0x000fe2000001ff00 */
[----:B------:R-:W-:Y:S01]  /*0db0*/  IMAD.MOV.U32 R126, RZ, RZ, RZ ;  /* 0x000000ffff7e7224 */ /* 0x000fe200078e00ff */
[----:B------:R-:W-:Y:S01]  /*0dc0*/  USHF.R.U32.HI UR4, URZ, 0x1f, UR5 ;  /* 0x0000001f3f047899 */ /* 0x000fe20008011605 */
[----:B------:R-:W-:Y:S01]  /*0dd0*/  CS2R R124, SRZ ;  /* 0x00000000007c7805 */ /* 0x000fe2000001ff00 */
[----:B------:R-:W-:Y:S01]  /*0de0*/  IMAD.MOV.U32 R6, RZ, RZ, RZ ;  /* 0x000000ffff067224 */ /* 0x000fe200078e00ff */
[----:B------:R-:W-:Y:S01]  /*0df0*/  MOV R130, RZ ;  /* 0x000000ff00827202 */ /* 0x000fe20000000f00 */
        /* <DEDUP_REMOVED lines=50> */
[-C--:B------:R-:W-:Y:S01]  /*1120*/  LEA.HI R15, R169, R7.reuse, RZ, 0x3 ;  /* 0x00000007a90f7211 */ /* 0x080fe200078f18ff */
[----:B------:R-:W-:Y:S01]  /*1130*/  UIMAD UR4, UR4, UR18, URZ ;  /* 0x00000012040472a4 */ /* 0x000fe2000f8e023f */
[----:B------:R-:W-:Y:S01]  /*1140*/  PLOP3.LUT P2, PT, PT, PT, UP2, 0x80, 0x0 ;  /* 0x000000000000781c */ /* 0x000fe20003f4f028 */
[----:B------:R-:W-:Y:S01]  /*1150*/  UIMAD.WIDE.U32 UR20, UR9, UR18, URZ ;  /* 0x00000012091472a5 */ /* 0x000fe2000f8e003f */
[----:B------:R-:W-:Y:S01]  /*1160*/  LOP3.LUT R6, R15, 0xfffffff8, RZ, 0xc0, !PT ;  /* 0xfffffff80f067812 */ /* 0x000fe200078ec0ff */
[----:B------:R-:W-:Y:S01]  /*1170*/  UIMAD UR4, UR9, UR19, UR4 ;  /* 0x00000013090472a4 */ /* 0x000fe2000f8e0204 */
[----:B------:R-:W-:Y:S01]  /*1180*/  SHF.R.S32.HI R15, RZ, 0x3, R15 ;  /* 0x00000003ff0f7819 */ /* 0x000fe2000001140f */
[----:B------:R-:W-:Y:S01]  /*1190*/  USHF.R.S32.HI UR9, URZ, 0x1f, UR16 ;  /* 0x0000001f3f097899 */ /* 0x000fe20008011410 */
[----:B------:R-:W-:Y:S01]  /*11a0*/  PLOP3.LUT P0, PT, PT, PT, UP2, 0x80, 0x0 ;  /* 0x000000000000781c */ /* 0x000fe20003f0f028 */
[----:B------:R-:W-:Y:S01]  /*11b0*/  IMAD.IADD R6, R7, 0x1, -R6 ;  /* 0x0000000107067824 */ /* 0x000fe200078e0a06 */
[----:B------:R-:W-:Y:S01]  /*11c0*/  ULDC.64 UR18, c[0x0][0x1b8] ;  /* 0x00006e0000127ab9 */ /* 0x000fe20000000a00 */
[----:B------:R-:W-:Y:S01]  /*11d0*/  LEA.HI R18, R169, R7, RZ, 0x4 ;  /* 0x00000007a9127211 */ /* 0x000fe200078f20ff */
[----:B------:R-:W-:Y:S01]  /*11e0*/  UIADD3 UR21, UR21, UR4, URZ ;  /* 0x0000000415157290 */ /* 0x000fe2000fffe03f */
[C---:B------:R-:W-:Y:S01]  /*11f0*/  IMAD R232, R6.reuse, 0x10, R15 ;  /* 0x0000001006e87824 */ /* 0x040fe200078e020f */
[----:B------:R-:W-:Y:S01]  /*1200*/  UIMAD UR4, UR10, UR18, URZ ;  /* 0x000000120a0472a4 */ /* 0x000fe2000f8e023f */
[----:B------:R-:W-:Y:S01]  /*1210*/  IMAD.SHL.U32 R229, R15, 0x40, RZ ;  /* 0x000000400fe57824 */ /* 0x000fe200078e00ff */
[----:B------:R-:W-:Y:S01]  /*1220*/  USEL UR9, UR9, URZ, !UP1 ;  /* 0x0000003f09097287 */ /* 0x000fe2000c800000 */
[----:B------:R-:W-:Y:S01]  /*1230*/  IMAD.SHL.U32 R6, R6, 0x8, RZ ;  /* 0x0000000806067824 */ /* 0x000fe200078e00ff */
[----:B------:R-:W-:Y:S01]  /*1240*/  IADD3 R4, R232, UR13, RZ ;  /* 0x0000000de8047c10 */ /* 0x000fe2000fffe0ff */
[----:B------:R-:W-:Y:S01]  /*1250*/  UIMAD UR4, UR11, UR19, UR4 ;  /* 0x000000130b0472a4 */ /* 0x000fe2000f8e0204 */
[----:B------:R-:W-:Y:S01]  /*1260*/  LOP3.LUT R229, R229, 0x1c0, RZ, 0xc0, !PT ;  /* 0x000001c0e5e57812 */ /* 0x000fe200078ec0ff */
[----:B------:R-:W-:Y:S01]  /*1270*/  UIMAD.WIDE.U32 UR20, UR11, UR18, UR20 ;  /* 0x000000120b1472a5 */ /* 0x000fe2000f8e0014 */
[----:B------:R-:W-:Y:S01]  /*1280*/  BSSY B0, `(.L_x_1036) ;  /* 0x0000042000007945 */ /* 0x000fe20003800000 */
[----:B------:R-:W-:Y:S01]  /*1290*/  USEL UR12, UR16, URZ, !UP1 ;  /* 0x0000003f100c7287 */ /* 0x000fe2000c800000 */
[----:B------:R-:W-:Y:S01]  /*12a0*/  @P2 IMAD.HI.U32 R0, R4, c[0x0][0x2c8], RZ ;  /* 0x0000b20004002a27 */ /* 0x000fe200078e00ff */
[----:B------:R-:W-:-:S02]  /*12b0*/  ULDC.64 UR18, c[0x0][0x1c0] ;  /* 0x0000700000127ab9 */ /* 0x000fc40000000a00 */
[----:B------:R-:W-:Y:S01]  /*12c0*/  UIMAD UR9, UR9, UR18, URZ ;  /* 0x00000012090972a4 */ /* 0x000fe2000f8e023f */
[----:B-1----:R-:W-:Y:S01]  /*12d0*/  IMAD.MOV.U32 R3, RZ, RZ, R4 ;  /* 0x000000ffff037224 */ /* 0x002fe200078e0004 */
[----:B------:R-:W-:Y:S01]  /*12e0*/  UIADD3 UR21, UR21, UR4, URZ ;  /* 0x0000000415157290 */ /* 0x000fe2000fffe03f */
[----:B------:R-:W-:Y:S01]  /*12f0*/  @P0 SHF.R.U32.HI R3, RZ, c[0x0][0x2cc], R0 ;  /* 0x0000b300ff030a19 */ /* 0x000fe20000011600 */
[----:B------:R-:W-:Y:S01]  /*1300*/  UIMAD UR9, UR12, UR19, UR9 ;  /* 0x000000130c0972a4 */ /* 0x000fe2000f8e0209 */
[----:B------:R-:W-:Y:S01]  /*1310*/  ISETP.GE.AND P0, PT, R6, c[0x0][0x198], PT ;  /* 0x0000660006007a0c */ /* 0x000fe20003f06270 */
[----:B------:R-:W-:Y:S01]  /*1320*/  UIMAD.WIDE.U32 UR18, UR12, UR18, UR20 ;  /* 0x000000120c1272a5 */ /* 0x000fe2000f8e0014 */
[--C-:B------:R-:W-:Y:S01]  /*1330*/  SHF.R.S32.HI R10, RZ, 0x1f, R3.reuse ;  /* 0x0000001fff0a7819 */ /* 0x100fe20000011403 */
[----:B------:R-:W-:Y:S01]  /*1340*/  IMAD.MOV R0, RZ, RZ, -R3 ;  /* 0x000000ffff007224 */ /* 0x000fe200078e0a03 */
[----:B------:R-:W-:Y:S02]  /*1350*/  ULDC UR4, c[0x0][0x2c4] ;  /* 0x0000b10000047ab9 */ /* 0x000fe40000000800 */
[----:B------:R-:W-:Y:S01]  /*1360*/  UIADD3 UR9, UR19, UR9, URZ ;  /* 0x0000000913097290 */ /* 0x000fe2000fffe03f */
[----:B------:R-:W-:Y:S01]  /*1370*/  IMAD.U32 R9, RZ, RZ, UR19 ;  /* 0x00000013ff097e24 */ /* 0x000fe2000f8e00ff */
[----:B------:R-:W-:Y:S01]  /*1380*/  UIMAD UR4, UR15, UR4, URZ ;  /* 0x000000040f0472a4 */ /* 0x000fe2000f8e023f */
[----:B------:R-:W-:-:S02]  /*1390*/  IMAD.U32 R8, RZ, RZ, UR18 ;  /* 0x00000012ff087e24 */ /* 0x000fc4000f8e00ff */
[----:B------:R-:W-:Y:S02]  /*13a0*/  IMAD R10, R10, c[0x0][0x1b0], RZ ;  /* 0x00006c000a0a7a24 */ /* 0x000fe400078e02ff */
[----:B------:R-:W-:Y:S02]  /*13b0*/  IMAD.U32 R9, RZ, RZ, UR9 ;  /* 0x00000009ff097e24 */ /* 0x000fe4000f8e00ff */
[----:B------:R-:W-:Y:S01]  /*13c0*/  IMAD R4, R0, c[0x0][0x2c4], R4 ;  /* 0x0000b10000047a24 */ /* 0x000fe200078e0204 */
[----:B------:R-:W-:Y:S01]  /*13d0*/  LOP3.LUT R0, R18, 0xfffffff0, RZ, 0xc0, !PT ;  /* 0xfffffff012007812 */ /* 0x000fe200078ec0ff */
[C---:B------:R-:W-:Y:S02]  /*13e0*/  IMAD R10, R3.reuse, c[0x0][0x1b4], R10 ;  /* 0x00006d00030a7a24 */ /* 0x040fe400078e020a */
[----:B------:R-:W-:Y:S01]  /*13f0*/  IMAD.WIDE.U32 R8, R3, c[0x0][0x1b0], R8 ;  /* 0x00006c0003087a25 */ /* 0x000fe200078e0008 */
[----:B------:R-:W-:Y:S02]  /*1400*/  LOP3.LUT R3, R229, 0x38, R6, 0xf8, !PT ;  /* 0x00000038e5037812 */ /* 0x000fe400078ef806 */
[----:B------:R-:W-:Y:S01]  /*1410*/  SHF.R.U32.HI R229, RZ, 0x3, R229 ;  /* 0x00000003ffe57819 */ /* 0x000fe200000116e5 */
[----:B------:R-:W-:Y:S01]  /*1420*/  IMAD.IADD R11, R9, 0x1, R10 ;  /* 0x00000001090b7824 */ /* 0x000fe200078e020a */
[----:B------:R-:W-:Y:S01]  /*1430*/  SHF.R.S32.HI R9, RZ, 0x1f, R4 ;  /* 0x0000001fff097819 */ /* 0x000fe20000011404 */
[----:B------:R-:W-:Y:S01]  /*1440*/  IMAD.IADD R0, R7, 0x1, -R0 ;  /* 0x0000000107007824 */ /* 0x000fe200078e0a00 */
[----:B------:R-:W-:Y:S01]  /*1450*/  LOP3.LUT R229, R3, R229, RZ, 0x3c, !PT ;  /* 0x000000e503e57212 */ /* 0x000fe200078e3cff */
[----:B------:R-:W-:Y:S01]  /*1460*/  IMAD.MOV.U32 R10, RZ, RZ, R8 ;  /* 0x000000ffff0a7224 */ /* 0x000fe200078e0008 */
[----:B------:R-:W-:Y:S01]  /*1470*/  IADD3 R3, R15, UR13, RZ ;  /* 0x0000000d0f037c10 */ /* 0x000fe2000fffe0ff */
[----:B------:R-:W-:Y:S01]  /*1480*/  IMAD R9, R9, c[0x0][0x1a8], RZ ;  /* 0x00006a0009097a24 */ /* 0x000fe200078e02ff */
[----:B------:R-:W-:-:S02]  /*1490*/  SHF.R.S32.HI R17, RZ, 0x1f, R0 ;  /* 0x0000001fff117819 */ /* 0x000fc40000011400 */
[----:B------:R-:W-:Y:S01]  /*14a0*/  ISETP.GE.AND P3, PT, R3, UR4, PT ;  /* 0x0000000403007c0c */ /* 0x000fe2000bf66270 */
[C---:B------:R-:W-:Y:S01]  /*14b0*/  IMAD R9, R4.reuse, c[0x0][0x1ac], R9 ;  /* 0x00006b0004097a24 */ /* 0x040fe200078e0209 */
[----:B------:R-:W-:Y:S01]  /*14c0*/  LEA.HI R17, R17, R0, RZ, 0x3 ;  /* 0x0000000011117211 */ /* 0x000fe200078f18ff */
[----:B------:R-:W-:Y:S01]  /*14d0*/  IMAD.WIDE.U32 R4, R4, c[0x0][0x1a8], R10 ;  /* 0x00006a0004047a25 */ /* 0x000fe200078e000a */
[----:B------:R-:W-:Y:S02]  /*14e0*/  LEA.HI R6, R169, R7, RZ, 0x6 ;  /* 0x00000007a9067211 */ /* 0x000fe400078f30ff */
[----:B------:R-:W-:Y:S01]  /*14f0*/  LOP3.LUT R16, R17, 0xfffffff8, RZ, 0xc0, !PT ;  /* 0xfffffff811107812 */ /* 0x000fe200078ec0ff */
[----:B------:R-:W-:Y:S01]  /*1500*/  IMAD.IADD R9, R5, 0x1, R9 ;  /* 0x0000000105097824 */ /* 0x000fe200078e0209 */
[----:B------:R-:W-:Y:S01]  /*1510*/  LEA R10, P2, R4, c[0x0][0x160], 0x1 ;  /* 0x00005800040a7a11 */ /* 0x000fe200078408ff */
[----:B------:R-:W-:Y:S02]  /*1520*/  IMAD.SHL.U32 R6, R6, 0x8, RZ ;  /* 0x0000000806067824 */ /* 0x000fe400078e00ff */
[----:B------:R-:W-:Y:S01]  /*1530*/  IMAD.IADD R16, R0, 0x1, -R16 ;  /* 0x0000000100107824 */ /* 0x000fe200078e0a10 */
[----:B------:R-:W-:Y:S01]  /*1540*/  LEA.HI.X R9, R4, c[0x0][0x164], R9, 0x1, P2 ;  /* 0x0000590004097a11 */ /* 0x000fe200010f0c09 */
[----:B------:R-:W-:Y:S01]  /*1550*/  IMAD.MOV.U32 R0, RZ, RZ, 0x10 ;  /* 0x00000010ff007424 */ /* 0x000fe200078e00ff */
[----:B------:R1:W3:Y:S01]  /*1560*/  SHFL.IDX PT, R12, R10, RZ, 0x181f ;  /* 0x00181fff0a0c7589 */ /* 0x0002e200000e0000 */
[----:B------:R-:W-:Y:S01]  /*1570*/  IMAD.MOV.U32 R4, RZ, RZ, 0x20 ;  /* 0x00000020ff047424 */ /* 0x000fe200078e00ff */
[----:B------:R-:W-:-:S02]  /*1580*/  LOP3.LUT R229, R229, 0xfffffe00, R6, 0xf8, !PT ;  /* 0xfffffe00e5e57812 */ /* 0x000fc400078ef806 */
[----:B------:R1:W4:Y:S01]  /*1590*/  SHFL.IDX PT, R5, R9, RZ, 0x181f ;  /* 0x00181fff09057589 */ /* 0x00032200000e0000 */
[----:B--2---:R2:W5:Y:S01]  /*15a0*/  @P1 R2UR UR17, R2 ;  /* 0x00000000021113c2 */ /* 0x00456200000e0000 */
[----:B------:R-:W-:Y:S01]  /*15b0*/  R2P PR, R16, 0x6 ;  /* 0x0000000610007804 */ /* 0x000fe20000000000 */
[----:B-----5:R-:W-:-:S04]  /*15c0*/  @!UP0 UMOV UR17, UR16 ;  /* 0x0000001000118c82 */ /* 0x020fc80008000000 */
[----:B------:R-:W-:Y:S02]  /*15d0*/  SEL R0, R0, 0xfffffff0, !P1 ;  /* 0xfffffff000007807 */ /* 0x000fe40004800000 */
[----:B------:R-:W-:Y:S02]  /*15e0*/  SEL R4, R4, 0xffffffe0, !P2 ;  /* 0xffffffe004047807 */ /* 0x000fe40005000000 */
[----:B--2---:R-:W-:-:S04]  /*15f0*/  LEA.HI R2, R169, R7, RZ, 0x3 ;  /* 0x00000007a9027211 */ /* 0x004fc800078f18ff */
[----:B------:R-:W-:-:S05]  /*1600*/  LOP3.LUT R2, R2, 0xfffffff8, RZ, 0xc0, !PT ;  /* 0xfffffff802027812 */ /* 0x000fca00078ec0ff */
[----:B------:R-:W-:-:S04]  /*1610*/  IMAD.IADD R2, R7, 0x1, -R2 ;  /* 0x0000000107027824 */ /* 0x000fc800078e0a02 */
[----:B------:R-:W-:-:S05]  /*1620*/  IMAD.SHL.U32 R234, R2, 0x8, RZ ;  /* 0x0000000802ea7824 */ /* 0x000fca00078e00ff */
[----:B------:R-:W-:Y:S01]  /*1630*/  SHF.R.S32.HI R233, RZ, 0x1f, R234 ;  /* 0x0000001fffe97819 */ /* 0x000fe200000114ea */
[----:B------:R-:W-:Y:S05]  /*1640*/  @P3 BRA `(.L_x_1037) ;  /* 0x0000005000003947 */ /* 0x000fea0003800000 */
[----:B-1-34-:R-:W-:-:S04]  /*1650*/  LEA R12, P1, R234, R12, 0x1 ;  /* 0x0000000cea0c7211 */ /* 0x01afc800078208ff */
[----:B------:R-:W-:Y:S01]  /*1660*/  LEA.HI.X R13, R234, R5, R233, 0x1, P1 ;  /* 0x00000005ea0d7211 */ /* 0x000fe200008f0ce9 */
[----:B------:R-:W-:-:S05]  /*1670*/  IMAD.SHL.U32 R5, R229, 0x2, RZ ;  /* 0x00000002e5057824 */ /* 0x000fca00078e00ff */
[----:B------:R-:W-:Y:S01]  /*1680*/  @!PT LDS RZ, [RZ] ;  /* 0x00000000fffff984 */ /* 0x000fe20000000800 */
[----:B------:R1:W-:Y:S03]  /*1690*/  LDGSTS.E.BYPASS.LTC128B.128 [R5+0x6100], [R12.64], !P0 ;  /* 0x061000000c057fae */ /* 0x0003e6000c101d74 */
.L_x_1037:
[----:B-1-34-:R-:W-:Y:S05]  /*16a0*/  BSYNC B0 ;  /* 0x0000000000007941 */ /* 0x01afea0003800000 */
.L_x_1036:
[----:B------:R-:W-:Y:S01]  /*16b0*/  IADD3 R6, R3, 0x10, RZ ;  /* 0x0000001003067810 */ /* 0x000fe20007ffe0ff */
[----:B------:R1:W2:Y:S01]  /*16c0*/  SHFL.IDX PT, R5, R9, 0x1, 0x181f ;  /* 0x00381f0009057f89 */ /* 0x0002a200000e0000 */
[----:B------:R-:W-:Y:S02]  /*16d0*/  BSSY B0, `(.L_x_1038) ;  /* 0x0000009000007945 */ /* 0x000fe40003800000 */
[----:B------:R-:W-:Y:S01]  /*16e0*/  ISETP.GE.AND P1, PT, R6, UR4, PT ;  /* 0x0000000406007c0c */ /* 0x000fe2000bf26270 */
[----:B------:R1:W3:-:S12]  /*16f0*/  SHFL.IDX PT, R12, R10, 0x1, 0x181f ;  /* 0x00381f000a0c7f89 */ /* 0x0002d800000e0000 */
[----:B------:R-:W-:Y:S05]  /*1700*/  @P1 BRA `(.L_x_1039) ;  /* 0x0000005000001947 */ /* 0x000fea0003800000 */
[----:B---3--:R-:W-:-:S04]  /*1710*/  LEA R12, P1, R234, R12, 0x1 ;  /* 0x0000000cea0c7211 */ /* 0x008fc800078208ff */
[----:B--2---:R-:W-:Y:S01]  /*1720*/  LEA.HI.X R13, R234, R5, R233, 0x1, P1 ;  /* 0x00000005ea0d7211 */ /* 0x004fe200008f0ce9 */
[----:B------:R-:W-:-:S05]  /*1730*/  IMAD.SHL.U32 R5, R229, 0x2, RZ ;  /* 0x00000002e5057824 */ /* 0x000fca00078e00ff */
[----:B------:R-:W-:Y:S01]  /*1740*/  @!PT LDS RZ, [RZ] ;  /* 0x00000000fffff984 */ /* 0x000fe20000000800 */
[----:B------:R2:W-:Y:S03]  /*1750*/  LDGSTS.E.BYPASS.LTC128B.128 [R5+0x6900], [R12.64], !P0 ;  /* 0x069000000c057fae */ /* 0x0005e6000c101d74 */
.L_x_1039:
[----:B------:R-:W-:Y:S05]  /*1760*/  BSYNC B0 ;  /* 0x0000000000007941 */ /* 0x000fea0003800000 */
.L_x_1038:
[----:B------:R-:W-:Y:S01]  /*1770*/  IADD3 R6, R3, 0x20, RZ ;  /* 0x0000002003067810 */ /* 0x000fe20007ffe0ff */
[----:B--2---:R2:W4:Y:S01]  /*1780*/  SHFL.IDX PT, R5, R9, 0x2, 0x181f ;  /* 0x00581f0009057f89 */ /* 0x00452200000e0000 */
[----:B------:R-:W-:Y:S02]  /*1790*/  BSSY B0, `(.L_x_1040) ;  /* 0x0000009000007945 */ /* 0x000fe40003800000 */
[----:B------:R-:W-:Y:S01]  /*17a0*/  ISETP.GE.AND P1, PT, R6, UR4, PT ;  /* 0x0000000406007c0c */ /* 0x000fe2000bf26270 */
[----:B---3--:R2:W3:-:S12]  /*17b0*/  SHFL.IDX PT, R12, R10, 0x2, 0x181f ;  /* 0x00581f000a0c7f89 */ /* 0x0084d800000e0000 */
[----:B------:R-:W-:Y:S05]  /*17c0*/  @P1 BRA `(.L_x_1041) ;  /* 0x0000005000001947 */ /* 0x000fea0003800000 */
[----:B---3--:R-:W-:-:S04]  /*17d0*/  LEA R12, P1, R234, R12, 0x1 ;  /* 0x0000000cea0c7211 */ /* 0x008fc800078208ff */
[----:B----4-:R-:W-:Y:S01]  /*17e0*/  LEA.HI.X R13, R234, R5, R233, 0x1, P1 ;  /* 0x00000005ea0d7211 */ /* 0x010fe200008f0ce9 */
[----:B------:R-:W-:-:S05]  /*17f0*/  IMAD.SHL.U32 R5, R229, 0x2, RZ ;  /* 0x00000002e5057824 */ /* 0x000fca00078e00ff */
[----:B------:R-:W-:Y:S01]  /*1800*/  @!PT LDS RZ, [RZ] ;  /* 0x00000000fffff984 */ /* 0x000fe20000000800 */
[----:B------:R3:W-:Y:S03]  /*1810*/  LDGSTS.E.BYPASS.LTC128B.128 [R5+0x7100], [R12.64], !P0 ;  /* 0x071000000c057fae */ /* 0x0007e6000c101d74 */
.L_x_1041:
[----:B------:R-:W-:Y:S05]  /*1820*/  BSYNC B0 ;  /* 0x0000000000007941 */ /* 0x000fea0003800000 */
.L_x_1040:
[----:B------:R-:W-:Y:S01]  /*1830*/  IADD3 R6, R3, 0x30, RZ ;  /* 0x0000003003067810 */ /* 0x000fe20007ffe0ff */
[----:B---34-:R3:W4:Y:S01]  /*1840*/  SHFL.IDX PT, R5, R9, 0x3, 0x181f ;  /* 0x00781f0009057f89 */ /* 0x01872200000e0000 */
[----:B------:R-:W-:Y:S02]  /*1850*/  BSSY B0, `(.L_x_1042) ;  /* 0x0000009000007945 */ /* 0x000fe40003800000 */
[----:B------:R-:W-:Y:S01]  /*1860*/  ISETP.GE.AND P1, PT, R6, UR4, PT ;  /* 0x0000000406007c0c */ /* 0x000fe2000bf26270 */
[----:B------:R3:W1:-:S12]  /*1870*/  SHFL.IDX PT, R12, R10, 0x3, 0x181f ;  /* 0x00781f000a0c7f89 */ /* 0x00065800000e0000 */
[----:B------:R-:W-:Y:S05]  /*1880*/  @P1 BRA `(.L_x_1043) ;  /* 0x0000005000001947 */ /* 0x000fea0003800000 */
[----:B-1----:R-:W-:-:S04]  /*1890*/  LEA R12, P1, R234, R12, 0x1 ;  /* 0x0000000cea0c7211 */ /* 0x002fc800078208ff */
[----:B----4-:R-:W-:Y:S01]  /*18a0*/  LEA.HI.X R13, R234, R5, R233, 0x1, P1 ;  /* 0x00000005ea0d7211 */ /* 0x010fe200008f0ce9 */
[----:B------:R-:W-:-:S05]  /*18b0*/  IMAD.SHL.U32 R5, R229, 0x2, RZ ;  /* 0x00000002e5057824 */ /* 0x000fca00078e00ff */
[----:B------:R-:W-:Y:S01]  /*18c0*/  @!PT LDS RZ, [RZ] ;  /* 0x00000000fffff984 */ /* 0x000fe20000000800 */
[----:B------:R1:W-:Y:S03]  /*18d0*/  LDGSTS.E.BYPASS.LTC128B.128 [R5+0x7900], [R12.64], !P0 ;  /* 0x079000000c057fae */ /* 0x0003e6000c101d74 */
.L_x_1043:
[----:B------:R-:W-:Y:S05]  /*18e0*/  BSYNC B0 ;  /* 0x0000000000007941 */ /* 0x000fea0003800000 */
.L_x_1042:
[----:B------:R-:W-:Y:S01]  /*18f0*/  IADD3 R6, R3, 0x40, RZ ;  /* 0x0000004003067810 */ /* 0x000fe20007ffe0ff */
[----:B-1--4-:R1:W4:Y:S01]  /*1900*/  SHFL.IDX PT, R5, R9, 0x4, 0x181f ;  /* 0x00981f0009057f89 */ /* 0x01232200000e0000 */
[----:B------:R-:W-:Y:S02]  /*1910*/  BSSY B0, `(.L_x_1044) ;  /* 0x0000009000007945 */ /* 0x000fe40003800000 */
[----:B------:R-:W-:Y:S01]  /*1920*/  ISETP.GE.AND P1, PT, R6, UR4, PT ;  /* 0x0000000406007c0c */ /* 0x000fe2000bf26270 */
[----:B------:R1:W2:-:S12]  /*1930*/  SHFL.IDX PT, R12, R10, 0x4, 0x181f ;  /* 0x00981f000a0c7f89 */ /* 0x00029800000e0000 */
[----:B------:R-:W-:Y:S05]  /*1940*/  @P1 BRA `(.L_x_1045) ;  /* 0x0000005000001947 */ /* 0x000fea0003800000 */
[----:B--2---:R-:W-:-:S04]  /*1950*/  LEA R12, P1, R234, R12, 0x1 ;  /* 0x0000000cea0c7211 */ /* 0x004fc800078208ff */
[----:B----4-:R-:W-:Y:S01]  /*1960*/  LEA.HI.X R13, R234, R5, R233, 0x1, P1 ;  /* 0x00000005ea0d7211 */ /* 0x010fe200008f0ce9 */
[----:B------:R-:W-:-:S05]  /*1970*/  IMAD.SHL.U32 R5, R229, 0x2, RZ ;  /* 0x00000002e5057824 */ /* 0x000fca00078e00ff */
[----:B------:R-:W-:Y:S01]  /*1980*/  @!PT LDS RZ, [RZ] ;  /* 0x00000000fffff984 */ /* 0x000fe20000000800 */
[----:B------:R2:W-:Y:S03]  /*1990*/  LDGSTS.E.BYPASS.LTC128B.128 [R5+0x8100], [R12.64], !P0 ;  /* 0x081000000c057fae */ /* 0x0005e6000c101d74 */
.L_x_1045:
[----:B------:R-:W-:Y:S05]  /*19a0*/  BSYNC B0 ;  /* 0x0000000000007941 */ /* 0x000fea0003800000 */
.L_x_1044:
[----:B------:R-:W-:Y:S01]  /*19b0*/  IADD3 R6, R3, 0x50, RZ ;  /* 0x0000005003067810 */ /* 0x000fe20007ffe0ff */
[----:B--2-4-:R2:W4:Y:S01]  /*19c0*/  SHFL.IDX PT, R5, R9, 0x5, 0x181f ;  /* 0x00b81f0009057f89 */ /* 0x01452200000e0000 */
        /* <DEDUP_REMOVED lines=9> */
.L_x_1047:
[----:B------:R-:W-:Y:S05]  /*1a60*/  BSYNC B0 ;  /* 0x0000000000007941 */ /* 0x000fea0003800000 */
.L_x_1046:
        /* <DEDUP_REMOVED lines=11> */
.L_x_1049:
[----:B------:R-:W-:Y:S05]  /*1b20*/  BSYNC B0 ;  /* 0x0000000000007941 */ /* 0x000fea0003800000 */
.L_x_1048:
[----:B-123--:R-:W1:Y:S01]  /*1b30*/  SHFL.IDX PT, R10, R10, 0x7, 0x181f ;  /* 0x00f81f000a0a7f89 */ /* 0x00ee6200000e0000 */
[----:B------:R-:W-:Y:S01]  /*1b40*/  IADD3 R3, R3, 0x70, RZ ;  /* 0x0000007003037810 */ /* 0x000fe20007ffe0ff */
[----:B------:R-:W-:Y:S01]  /*1b50*/  UMOV UR36, 0x60 ;  /* 0x0000006000247882 */ /* 0x000fe20000000000 */
[----:B----4-:R-:W-:Y:S01]  /*1b60*/  IMAD.MOV.U32 R5, RZ, RZ, c[0x0][0x2b8] ;  /* 0x0000ae00ff057624 */ /* 0x010fe200078e00ff */
[----:B------:R-:W2:Y:S01]  /*1b70*/  SHFL.IDX PT, R9, R9, 0x7, 0x181f ;  /* 0x00f81f0009097f89 */ /* 0x000ea200000e0000 */
[----:B------:R-:W-:Y:S01]  /*1b80*/  ISETP.GE.AND P3, PT, R3, UR4, PT ;  /* 0x0000000403007c0c */ /* 0x000fe2000bf66270 */
[----:B------:R-:W-:Y:S01]  /*1b90*/  UIMAD UR12, UR7, UR36, -0x60 ;  /* 0xffffffa0070c74a4 */ /* 0x000fe2000f8e0224 */
[----:B------:R-:W-:Y:S01]  /*1ba0*/  IMAD.SHL.U32 R229, R229, 0x2, RZ ;  /* 0x00000002e5e57824 */ /* 0x000fe200078e00ff */
[----:B------:R-:W-:Y:S01]  /*1bb0*/  ISETP.NE.AND P4, PT, R5, 0x1, PT ;  /* 0x000000010500780c */ /* 0x000fe20003f85270 */
[----:B------:R-:W-:Y:S01]  /*1bc0*/  USHF.R.S32.HI UR9, URZ, 0x1f, UR17 ;  /* 0x0000001f3f097899 */ /* 0x000fe20008011411 */
[----:B------:R-:W-:Y:S01]  /*1bd0*/  IMAD.MOV.U32 R230, RZ, RZ, RZ ;  /* 0x000000ffffe67224 */ /* 0x000fe200078e00ff */
[----:B------:R-:W-:Y:S01]  /*1be0*/  ULDC.64 UR18, c[0x0][0x2b0] ;  /* 0x0000ac0000127ab9 */ /* 0x000fe20000000a00 */
[----:B------:R-:W-:Y:S01]  /*1bf0*/  IADD3 R231, R232, UR12, RZ ;  /* 0x0000000ce8e77c10 */ /* 0x000fe2000fffe0ff */
[----:B------:R-:W-:-:S02]  /*1c00*/  UIMAD UR9, UR9, UR18, URZ ;  /* 0x00000012090972a4 */ /* 0x000fc4000f8e023f */
[----:B------:R-:W-:Y:S01]  /*1c10*/  UIMAD.WIDE.U32 UR46, UR17, UR18, URZ ;  /* 0x00000012112e72a5 */ /* 0x000fe2000f8e003f */
[C---:B------:R-:W-:Y:S01]  /*1c20*/  ISETP.GE.AND P5, PT, R231.reuse, UR8, PT ;  /* 0x00000008e7007c0c */ /* 0x040fe2000bfa6270 */
[----:B------:R-:W-:Y:S01]  /*1c30*/  UIMAD UR4, UR17, UR19, UR9 ;  /* 0x00000013110472a4 */ /* 0x000fe2000f8e0209 */
[----:B------:R-:W-:Y:S02]  /*1c40*/  IADD3 R231, R231, UR14, RZ ;  /* 0x0000000ee7e77c10 */ /* 0x000fe4000fffe0ff */
[----:B------:R-:W-:Y:S01]  /*1c50*/  ISETP.GT.OR P5, PT, R232, 0x5f, P5 ;  /* 0x0000005fe800780c */ /* 0x000fe20002fa4670 */
[----:B------:R-:W-:Y:S02]  /*1c60*/  UIADD3 UR4, UR47, UR4, URZ ;  /* 0x000000042f047290 */ /* 0x000fe4000fffe03f */
[----:B------:R-:W-:Y:S01]  /*1c70*/  @P4 IMAD.HI.U32 R5, R231, c[0x0][0x2bc], RZ ;  /* 0x0000af00e7054a27 */ /* 0x000fe200078e00ff */
[----:B-1----:R-:W-:Y:S01]  /*1c80*/  @!P3 LEA R10, P2, R234, R10, 0x1 ;  /* 0x0000000aea0ab211 */ /* 0x002fe200078408ff */
[----:B------:R-:W-:-:S02]  /*1c90*/  ULDC.64 UR18, c[0x0][0x1e8] ;  /* 0x00007a0000127ab9 */ /* 0x000fc40000000a00 */
[----:B------:R-:W-:Y:S01]  /*1ca0*/  IMAD.MOV.U32 R3, RZ, RZ, R231 ;  /* 0x000000ffff037224 */ /* 0x000fe200078e00e7 */
[----:B--2---:R-:W-:Y:S02]  /*1cb0*/  @!P3 LEA.HI.X R11, R234, R9, R233, 0x1, P2 ;  /* 0x00000009ea0bb211 */ /* 0x004fe400010f0ce9 */
[----:B------:R-:W-:-:S03]  /*1cc0*/  @P4 SHF.R.U32.HI R3, RZ, c[0x0][0x2c0], R5 ;  /* 0x0000b000ff034a19 */ /* 0x000fc60000011605 */
[----:B------:R-:W-:Y:S01]  /*1cd0*/  @!PT LDS RZ, [RZ] ;  /* 0x00000000fffff984 */ /* 0x000fe20000000800 */
[----:B------:R1:W-:Y:S01]  /*1ce0*/  @!P3 LDGSTS.E.BYPASS.LTC128B.128 [R229+0x9900], [R10.64], !P0 ;  /* 0x099000000ae5bfae */ /* 0x0003e2000c101d74 */
[----:B------:R-:W-:-:S03]  /*1cf0*/  @!P5 IADD3 R6, P1, R3, UR46, RZ ;  /* 0x0000002e0306dc10 */ /* 0x000fc6000ff3e0ff */
[----:B------:R-:W0:Y:S01]  /*1d00*/  LDGDEPBAR ;  /* 0x00000000000079af */ /* 0x000e220000000000 */
        /* <DEDUP_REMOVED lines=11> */
[----:B------:R-:W-:Y:S01]  /*1dc0*/  IMAD.SHL.U32 R16, R16, 0x40, RZ ;  /* 0x0000004010107824 */ /* 0x000fe200078e00ff */
[----:B------:R-:W-:Y:S01]  /*1dd0*/  UIMAD UR36, UR7, -0x60, UR36 ;  /* 0xffffffa0072478a4 */ /* 0x000fe2000f8e0224 */
[----:B------:R-:W-:Y:S01]  /*1de0*/  IMAD.WIDE.U32 R12, R231, c[0x0][0x1e0], RZ ;  /* 0x00007800e70c7a25 */ /* 0x000fe200078e00ff */
[----:B------:R-:W-:Y:S01]  /*1df0*/  UIADD3 UR9, UR51, UR9, URZ ;  /* 0x0000000933097290 */ /* 0x000fe2000fffe03f */
[----:B------:R-:W-:Y:S01]  /*1e00*/  LEA.HI R168, R169, R7, RZ, 0x5 ;  /* 0x00000007a9a87211 */ /* 0x000fe200078f28ff */
[----:B------:R-:W-:Y:S01]  /*1e10*/  UIADD3 UR17, UR8, UR36, URZ ;  /* 0x0000002408117290 */ /* 0x000fe2000fffe03f */
[----:B------:R-:W-:Y:S01]  /*1e20*/  LOP3.LUT R16, R16, 0x1c0, RZ, 0xc0, !PT ;  /* 0x000001c010107812 */ /* 0x000fe200078ec0ff */
[----:B------:R-:W-:Y:S01]  /*1e30*/  IMAD.WIDE.U32 R38, R231, c[0x0][0x208], RZ ;  /* 0x00008200e7267a25 */ /* 0x000fe200078e00ff */
[----:B------:R-:W-:Y:S01]  /*1e40*/  ULDC.64 UR18, c[0x0][0x210] ;  /* 0x0000840000127ab9 */ /* 0x000fe20000000a00 */
[----:B------:R-:W-:Y:S01]  /*1e50*/  IADD3 R237, R229, 0x100, RZ ;  /* 0x00000100e5ed7810 */ /* 0x000fe20007ffe0ff */
[----:B------:R-:W-:Y:S01]  /*1e60*/  UIMAD UR10, UR10, UR18, URZ ;  /* 0x000000120a0a72a4 */ /* 0x000fe2000f8e023f */
[C---:B------:R-:W-:Y:S01]  /*1e70*/  IADD3 R88, -R15.reuse, UR17, RZ ;  /* 0x000000110f587c10 */ /* 0x040fe2000fffe1ff */
[----:B------:R-:W-:Y:S01]  /*1e80*/  IMAD.SHL.U32 R15, R15, 0x8, RZ ;  /* 0x000000080f0f7824 */ /* 0x000fe200078e00ff */
[----:B------:R-:W-:-:S02]  /*1e90*/  UIMAD.WIDE.U32 UR48, UR11, UR18, URZ ;  /* 0x000000120b3072a5 */ /* 0x000fc4000f8e003f */
[C---:B------:R-:W-:Y:S01]  /*1ea0*/  ISETP.GE.AND P2, PT, R88.reuse, 0x1, PT ;  /* 0x000000015800780c */ /* 0x040fe20003f46270 */
[----:B------:R-:W-:Y:S01]  /*1eb0*/  UIMAD UR10, UR11, UR19, UR10 ;  /* 0x000000130b0a72a4 */ /* 0x000fe2000f8e020a */
[----:B------:R-:W-:Y:S01]  /*1ec0*/  ISETP.GE.AND P1, PT, R88, 0x21, PT ;  /* 0x000000215800780c */ /* 0x000fe20003f26270 */
[----:B------:R-:W-:Y:S01]  /*1ed0*/  UIADD3 UR18, UR7, -0x1, URZ ;  /* 0xffffffff07127890 */ /* 0x000fe2000fffe03f */
[----:B--2---:R-:W-:Y:S01]  /*1ee0*/  SHF.R.S32.HI R8, RZ, 0x1f, R231 ;  /* 0x0000001fff087819 */ /* 0x004fe200000114e7 */
[----:B------:R-:W-:Y:S02]  /*1ef0*/  UIADD3 UR10, UR49, UR10, URZ ;  /* 0x0000000a310a7290 */ /* 0x000fe4000fffe03f */
[----:B------:R-:W-:Y:S02]  /*1f00*/  UISETP.GT.AND UP0, UPT, UR18, UR5, UPT ;  /* 0x000000051200728c */ /* 0x000fe4000bf04270 */
[C---:B-1----:R-:W-:Y:S02]  /*1f10*/  IMAD R10, R8.reuse, c[0x0][0x1e0], RZ ;  /* 0x00007800080a7a24 */ /* 0x042fe400078e02ff */
[----:B------:R-:W-:-:S02]  /*1f20*/  IMAD R8, R8, c[0x0][0x208], RZ ;  /* 0x0000820008087a24 */ /* 0x000fc400078e02ff */
[C---:B------:R-:W-:Y:S02]  /*1f30*/  IMAD R10, R231.reuse, c[0x0][0x1e4], R10 ;  /* 0x00007900e70a7a24 */ /* 0x040fe400078e020a */
[----:B------:R-:W-:Y:S02]  /*1f40*/  IMAD R8, R231, c[0x0][0x20c], R8 ;  /* 0x00008300e7087a24 */ /* 0x000fe400078e0208 */
[----:B------:R-:W-:Y:S02]  /*1f50*/  IMAD.IADD R11, R13, 0x1, R10 ;  /* 0x000000010d0b7824 */ /* 0x000fe400078e020a */
[----:B------:R-:W-:Y:S02]  /*1f60*/  IMAD.MOV.U32 R10, RZ, RZ, R12 ;  /* 0x000000ffff0a7224 */ /* 0x000fe400078e000c */
[----:B------:R-:W-:Y:S01]  /*1f70*/  IMAD.IADD R39, R39, 0x1, R8 ;  /* 0x0000000127277824 */ /* 0x000fe200078e0208 */
[----:B---3--:R-:W-:Y:S01]  /*1f80*/  SHF.R.S32.HI R36, RZ, 0x1f, R230 ;  /* 0x0000001fff247819 */ /* 0x008fe200000114e6 */
[----:B------:R-:W-:-:S04]  /*1f90*/  IMAD.WIDE.U32 R10, R230, c[0x0][0x1f0], R10 ;  /* 0x00007c00e60a7a25 */ /* 0x000fc800078e000a */
[----:B------:R-:W-:Y:S01]  /*1fa0*/  IMAD R3, R36, c[0x0][0x1f0], RZ ;  /* 0x00007c0024037a24 */ /* 0x000fe200078e02ff */
[----:B------:R-:W-:Y:S01]  /*1fb0*/  IADD3 R14, P0, R10, UR50, RZ ;  /* 0x000000320a0e7c10 */ /* 0x000fe2000ff1e0ff */
[----:B------:R-:W-:Y:S02]  /*1fc0*/  IMAD R89, R36, c[0x0][0x218], RZ ;  /* 0x0000860024597a24 */ /* 0x000fe400078e02ff */
[C---:B------:R-:W-:Y:S02]  /*1fd0*/  IMAD R3, R230.reuse, c[0x0][0x1f4], R3 ;  /* 0x00007d00e6037a24 */ /* 0x040fe400078e0203 */
[----:B------:R-:W-:-:S03]  /*1fe0*/  IMAD.WIDE.U32 R36, R230, c[0x0][0x218], R38 ;  /* 0x00008600e6247a25 */ /* 0x000fc600078e0026 */
[----:B------:R-:W-:Y:S01]  /*1ff0*/  IADD3.X R10, R11, UR9, R3, P0, !PT ;  /* 0x000000090b0a7c10 */ /* 0x000fe200087fe403 */
[----:B------:R-:W-:Y:S01]  /*2000*/  IMAD R89, R230, c[0x0][0x21c], R89 ;  /* 0x00008700e6597a24 */ /* 0x000fe200078e0259 */
[----:B------:R-:W-:-:S04]  /*2010*/  LEA R3, P0, R14, c[0x0][0x1c8], 0x1 ;  /* 0x000072000e037a11 */ /* 0x000fc800078008ff */
[----:B------:R-:W-:Y:S01]  /*2020*/  LEA.HI.X R14, R14, c[0x0][0x1cc], R10, 0x1, P0 ;  /* 0x000073000e0e7a11 */ /* 0x000fe200000f0c0a */
[----:B------:R-:W1:Y:S01]  /*2030*/  SHFL.IDX PT, R22, R3, RZ, 0x181f ;  /* 0x00181fff03167589 */ /* 0x000e6200000e0000 */
[----:B------:R-:W-:-:S03]  /*2040*/  ISETP.GE.AND P0, PT, R88, 0x11, PT ;  /* 0x000000115800780c */ /* 0x000fc60003f06270 */
[----:B------:R-:W2:Y:S04]  /*2050*/  SHFL.IDX PT, R6, R14, RZ, 0x181f ;  /* 0x00181fff0e067589 */ /* 0x000ea800000e0000 */
[----:B------:R-:W3:Y:S04]  /*2060*/  SHFL.IDX PT, R20, R3, 0x1, 0x181f ;  /* 0x00381f0003147f89 */ /* 0x000ee800000e0000 */
[----:B------:R-:W4:Y:S04]  /*2070*/  SHFL.IDX PT, R13, R14, 0x1, 0x181f ;  /* 0x00381f000e0d7f89 */ /* 0x000f2800000e0000 */
[----:B------:R-:W5:Y:S04]  /*2080*/  SHFL.IDX PT, R11, R3, 0x2, 0x181f ;  /* 0x00581f00030b7f89 */ /* 0x000f6800000e0000 */
[----:B------:R-:W5:Y:S04]  /*2090*/  SHFL.IDX PT, R12, R14, 0x2, 0x181f ;  /* 0x00581f000e0c7f89 */ /* 0x000f6800000e0000 */
[----:B------:R-:W5:Y:S01]  /*20a0*/  SHFL.IDX PT, R9, R3, 0x3, 0x181f ;  /* 0x00781f0003097f89 */ /* 0x000f6200000e0000 */
[----:B-1----:R-:W-:-:S03]  /*20b0*/  @P2 LEA R22, P6, R234, R22, 0x1 ;  /* 0x00000016ea162211 */ /* 0x002fc600078c08ff */
[----:B------:R-:W-:Y:S01]  /*20c0*/  SHFL.IDX PT, R5, R3, 0x4, 0x181f ;  /* 0x00981f0003057f89 */ /* 0x000fe200000e0000 */
[----:B--2---:R-:W-:Y:S02]  /*20d0*/  @P2 LEA.HI.X R23, R234, R6, R233, 0x1, P6 ;  /* 0x00000006ea172211 */ /* 0x004fe400030f0ce9 */
[----:B------:R-:W-:Y:S01]  /*20e0*/  ISETP.GE.AND P6, PT, R88, 0x31, PT ;  /* 0x000000315800780c */ /* 0x000fe20003fc6270 */
[----:B------:R-:W1:Y:S01]  /*20f0*/  SHFL.IDX PT, R10, R14, 0x3, 0x181f ;  /* 0x00781f000e0a7f89 */ /* 0x000e6200000e0000 */
[----:B---3--:R-:W-:-:S03]  /*2100*/  @P0 LEA R20, P3, R234, R20, 0x1 ;  /* 0x00000014ea140211 */ /* 0x008fc600078608ff */
[----:B------:R-:W2:Y:S01]  /*2110*/  SHFL.IDX PT, R3, R3, 0x5, 0x181f ;  /* 0x00b81f0003037f89 */ /* 0x000ea200000e0000 */
[----:B----4-:R-:W-:Y:S02]  /*2120*/  @P0 LEA.HI.X R21, R234, R13, R233, 0x1, P3 ;  /* 0x0000000dea150211 */ /* 0x010fe400018f0ce9 */
[C---:B------:R-:W-:Y:S01]  /*2130*/  ISETP.GE.AND P3, PT, R88.reuse, 0x41, PT ;  /* 0x000000415800780c */ /* 0x040fe20003f66270 */
[----:B------:R-:W-:Y:S04]  /*2140*/  SHFL.IDX PT, R6, R14, 0x4, 0x181f ;  /* 0x00981f000e067f89 */ /* 0x000fe800000e0000 */
[----:B------:R-:W3:Y:S04]  /*2150*/  SHFL.IDX PT, R14, R14, 0x5, 0x181f ;  /* 0x00b81f000e0e7f89 */ /* 0x000ee800000e0000 */
[----:B------:R4:W-:Y:S01]  /*2160*/  @P2 LDGSTS.E.BYPASS.LTC128B.128 [R229+0x3100], [R22.64], !P5 ;  /* 0x0310000016e52fae */ /* 0x0009e2000e901d74 */
[----:B------:R-:W-:-:S03]  /*2170*/  ISETP.GE.AND P2, PT, R88, 0x51, PT ;  /* 0x000000515800780c */ /* 0x000fc60003f46270 */
[----:B------:R5:W-:Y:S02]  /*2180*/  @P0 LDGSTS.E.BYPASS.LTC128B.128 [R229+0x3900], [R20.64], !P5 ;  /* 0x0390000014e50fae */ /* 0x000be4000e901d74 */
[C---:B-----5:R-:W-:Y:S02]  /*2190*/  @P1 LEA R20, P0, R234.reuse, R11, 0x1 ;  /* 0x0000000bea141211 */ /* 0x060fe400078008ff */
[----:B------:R-:W-:Y:S02]  /*21a0*/  SHF.R.S32.HI R11, RZ, 0x4, R18 ;  /* 0x00000004ff0b7819 */ /* 0x000fe40000011412 */
[----:B------:R-:W-:Y:S02]  /*21b0*/  @P1 LEA.HI.X R21, R234, R12, R233, 0x1, P0 ;  /* 0x0000000cea151211 */ /* 0x000fe400000f0ce9 */
[----:B------:R-:W-:Y:S02]  /*21c0*/  LEA.HI R18, R18, R11, RZ, 0x1 ;  /* 0x0000000b12127211 */ /* 0x000fe400078f08ff */
[----:B------:R-:W-:Y:S01]  /*21d0*/  @P6 LEA R12, P0, R234, R9, 0x1 ;  /* 0x00000009ea0c6211 */ /* 0x000fe200078008ff */
[----:B------:R5:W-:Y:S01]  /*21e0*/  @P1 LDGSTS.E.BYPASS.LTC128B.128 [R229+0x4100], [R20.64], !P5 ;  /* 0x0410000014e51fae */ /* 0x000be2000e901d74 */
[----:B------:R-:W-:-:S02]  /*21f0*/  LOP3.LUT R18, R18, 0xfffffffe, RZ, 0xc0, !PT ;  /* 0xfffffffe12127812 */ /* 0x000fc400078ec0ff */
[C-C-:B-1----:R-:W-:Y:S02]  /*2200*/  @P6 LEA.HI.X R13, R234.reuse, R10, R233.reuse, 0x1, P0 ;  /* 0x0000000aea0d6211 */ /* 0x142fe400000f0ce9 */
[C---:B--2---:R-:W-:Y:S01]  /*2210*/  @P2 LEA R10, P0, R234.reuse, R3, 0x1 ;  /* 0x00000003ea0a2211 */ /* 0x044fe200078008ff */
[----:B------:R-:W-:Y:S02]  /*2220*/  IMAD.IADD R18, R11, 0x1, -R18 ;  /* 0x000000010b127824 */ /* 0x000fe400078e0a12 */
[----:B------:R1:W-:Y:S01]  /*2230*/  @P6 LDGSTS.E.BYPASS.LTC128B.128 [R229+0x4900], [R12.64], !P5 ;  /* 0x049000000ce56fae */ /* 0x0003e2000e901d74 */
[----:B---3--:R-:W-:Y:S01]  /*2240*/  @P2 LEA.HI.X R11, R234, R14, R233, 0x1, P0 ;  /* 0x0000000eea0b2211 */ /* 0x008fe200000f0ce9 */
[----:B------:R-:W-:Y:S01]  /*2250*/  IMAD.SHL.U32 R3, R2, 0x40, RZ ;  /* 0x0000004002037824 */ /* 0x000fe200078e00ff */
[----:B------:R-:W-:-:S04]  /*2260*/  IADD3 R93, P0, R36, UR48, RZ ;  /* 0x00000030245d7c10 */ /* 0x000fc8000ff1e0ff */
[----:B------:R-:W-:Y:S02]  /*2270*/  LOP3.LUT R3, R3, 0x1c0, RZ, 0xc0, !PT ;  /* 0x000001c003037812 */ /* 0x000fe400078ec0ff */
[----:B------:R-:W-:Y:S02]  /*2280*/  IADD3.X R89, R37, UR10, R89, P0, !PT ;  /* 0x0000000a25597c10 */ /* 0x000fe400087fe459 */
[----:B------:R-:W-:Y:S02]  /*2290*/  LOP3.LUT R15, R3, 0x8, R15, 0xf8, !PT ;  /* 0x00000008030f7812 */ /* 0x000fe400078ef80f */
[----:B------:R-:W-:Y:S02]  /*22a0*/  SHF.R.U32.HI R3, RZ, 0x3, R3 ;  /* 0x00000003ff037819 */ /* 0x000fe40000011603 */
[----:B------:R-:W-:Y:S02]  /*22b0*/  LEA R97, P0, R93, c[0x0][0x1f8], 0x1 ;  /* 0x00007e005d617a11 */ /* 0x000fe400078008ff */
[----:B------:R-:W-:-:S02]  /*22c0*/  LOP3.LUT R15, R15, R3, RZ, 0x3c, !PT ;  /* 0x000000030f0f7212 */ /* 0x000fc400078e3cff */
[----:B-----5:R-:W-:Y:S01]  /*22d0*/  @P3 LEA R20, P1, R234, R5, 0x1 ;  /* 0x00000005ea143211 */ /* 0x020fe200078208ff */
[----:B------:R-:W-:Y:S01]  /*22e0*/  IMAD.SHL.U32 R5, R17, 0x40, RZ ;  /* 0x0000004011057824 */ /* 0x000fe200078e00ff */
[----:B------:R-:W-:Y:S01]  /*22f0*/  LEA.HI.X R93, R93, c[0x0][0x1fc], R89, 0x1, P0 ;  /* 0x00007f005d5d7a11 */ /* 0x000fe200000f0c59 */
[----:B------:R-:W-:Y:S01]  /*2300*/  IMAD R227, R18, 0x200, R15 ;  /* 0x0000020012e37824 */ /* 0x000fe200078e020f */
[----:B------:R-:W-:Y:S01]  /*2310*/  @P3 LEA.HI.X R21, R234, R6, R233, 0x1, P1 ;  /* 0x00000006ea153211 */ /* 0x000fe200008f0ce9 */
[----:B------:R-:W-:Y:S01]  /*2320*/  IMAD.SHL.U32 R6, R18, 0x8, RZ ;  /* 0x0000000812067824 */ /* 0x000fe200078e00ff */
[----:B------:R-:W-:Y:S01]  /*2330*/  LOP3.LUT R5, R5, 0xfffffe00, RZ, 0xc0, !PT ;  /* 0xfffffe0005057812 */ /* 0x000fe200078ec0ff */
[----:B------:R-:W-:Y:S01]  /*2340*/  IMAD.SHL.U32 R227, R227, 0x2, RZ ;  /* 0x00000002e3e37824 */ /* 0x000fe200078e00ff */
[----:B------:R-:W-:Y:S01]  /*2350*/  LOP3.LUT P1, RZ, R2, 0x2, RZ, 0xc0, !PT ;  /* 0x0000000202ff7812 */ /* 0x000fe2000782c0ff */
[----:B------:R4:W-:Y:S01]  /*2360*/  @P3 LDGSTS.E.BYPASS.LTC128B.128 [R229+0x5100], [R20.64], !P5 ;  /* 0x0510000014e53fae */ /* 0x0009e2000e901d74 */
[----:B------:R-:W-:-:S02]  /*2370*/  LOP3.LUT R9, R16, 0x8, R6, 0xf8, !PT ;  /* 0x0000000810097812 */ /* 0x000fc400078ef806 */
[----:B------:R-:W-:Y:S01]  /*2380*/  SHF.R.U32.HI R16, RZ, 0x3, R16 ;  /* 0x00000003ff107819 */ /* 0x000fe20000011610 */
[----:B------:R2:W-:Y:S01]  /*2390*/  @P2 LDGSTS.E.BYPASS.LTC128B.128 [R229+0x5900], [R10.64], !P5 ;  /* 0x059000000ae52fae */ /* 0x0005e2000e901d74 */
[----:B------:R-:W-:Y:S02]  /*23a0*/  SHF.R.S32.HI R6, RZ, 0x5, R168 ;  /* 0x00000005ff067819 */ /* 0x000fe400000114a8 */
[----:B------:R-:W-:Y:S01]  /*23b0*/  LOP3.LUT R3, R9, R16, RZ, 0x3c, !PT ;  /* 0x0000001009037212 */ /* 0x000fe200078e3cff */
[----:B------:R-:W0:Y:S01]  /*23c0*/  LDGDEPBAR ;  /* 0x00000000000079af */ /* 0x000e220000000000 */
[C---:B------:R-:W-:Y:S01]  /*23d0*/  IADD3 R38, R227.reuse, 0x3100, RZ ;  /* 0x00003100e3267810 */ /* 0x040fe20007ffe0ff */
[----:B------:R-:W-:Y:S01]  /*23e0*/  IMAD R228, R6, 0x400, R5 ;  /* 0x0000040006e47824 */ /* 0x000fe200078e0205 */
[----:B------:R-:W-:Y:S01]  /*23f0*/  IADD3 R226, R227, 0x3120, RZ ;  /* 0x00003120e3e27810 */ /* 0x000fe20007ffe0ff */
[----:B------:R-:W3:Y:S01]  /*2400*/  SHFL.IDX PT, R96, R97, RZ, 0x181f ;  /* 0x00181fff61607589 */ /* 0x000ee200000e0000 */
[----:B------:R-:W-:Y:S01]  /*2410*/  @P1 IADD3 R226, R38, -0x20, RZ ;  /* 0xffffffe026e21810 */ /* 0x000fe20007ffe0ff */
[----:B------:R-:W-:Y:S01]  /*2420*/  IMAD.IADD R228, R3, 0x1, R228 ;  /* 0x0000000103e47824 */ /* 0x000fe200078e02e4 */
[C---:B------:R-:W-:Y:S01]  /*2430*/  SHF.L.U64.HI R233, R234.reuse, 0x1, R233 ;  /* 0x00000001eae97819 */ /* 0x040fe200000102e9 */
[----:B------:R-:W5:Y:S01]  /*2440*/  SHFL.IDX PT, R94, R97, 0x1, 0x181f ;  /* 0x00381f00615e7f89 */ /* 0x000f6200000e0000 */
[----:B------:R-:W-:Y:S01]  /*2450*/  ISETP.GE.AND P2, PT, R234, c[0x0][0x1d4], PT ;  /* 0x00007500ea007a0c */ /* 0x000fe20003f46270 */
[----:B------:R-:W-:Y:S01]  /*2460*/  IMAD.SHL.U32 R228, R228, 0x2, RZ ;  /* 0x00000002e4e47824 */ /* 0x000fe200078e00ff */
[----:B------:R-:W-:Y:S01]  /*2470*/  IADD3 R217, R226, 0x800, RZ ;  /* 0x00000800e2d97810 */ /* 0x000fe20007ffe0ff */
[----:B------:R-:W-:Y:S01]  /*2480*/  SHFL.IDX PT, R95, R93, RZ, 0x181f ;  /* 0x00181fff5d5f7589 */ /* 0x000fe200000e0000 */
[----:B------:R-:W-:Y:S01]  /*2490*/  IMAD.SHL.U32 R234, R234, 0x2, RZ ;  /* 0x00000002eaea7824 */ /* 0x000fe200078e00ff */
[----:B------:R-:W-:Y:S01]  /*24a0*/  ISETP.LT.OR P1, PT, R88, 0x1, P2 ;  /* 0x000000015800780c */ /* 0x000fe20001721670 */
[--C-:B------:R-:W-:Y:S01]  /*24b0*/  IMAD R224, R0, 0x2, R228.reuse ;  /* 0x0000000200e07824 */ /* 0x100fe200078e02e4 */
[----:B------:R-:W-:Y:S01]  /*24c0*/  SHFL.IDX PT, R90, R97, 0x3, 0x181f ;  /* 0x00781f00615a7f89 */ /* 0x000fe200000e0000 */
[----:B------:R-:W-:Y:S01]  /*24d0*/  ISETP.LT.OR P3, PT, R88, 0x11, P2 ;  /* 0x000000115800780c */ /* 0x000fe20001761670 */
[----:B------:R-:W-:Y:S01]  /*24e0*/  IMAD R223, R4, 0x2, R228 ;  /* 0x0000000204df7824 */ /* 0x000fe200078e02e4 */
[C---:B------:R-:W-:Y:S01]  /*24f0*/  IADD3 R216, R226.reuse, 0x1000, RZ ;  /* 0x00001000e2d87810 */ /* 0x040fe20007ffe0ff */
[----:B------:R-:W-:Y:S01]  /*2500*/  SHFL.IDX PT, R92, R97, 0x2, 0x181f ;  /* 0x00581f00615c7f89 */ /* 0x000fe200000e0000 */
[----:B------:R-:W-:Y:S01]  /*2510*/  IADD3 R215, R226, 0x1800, RZ ;  /* 0x00001800e2d77810 */ /* 0x000fe20007ffe0ff */
[----:B------:R-:W-:Y:S01]  /*2520*/  IMAD R221, R0, 0x2, R223 ;  /* 0x0000000200dd7824 */ /* 0x000fe200078e02df */
[----:B------:R-:W-:Y:S01]  /*2530*/  IADD3 R214, R226, 0x2000, RZ ;  /* 0x00002000e2d67810 */ /* 0x000fe20007ffe0ff */
[----:B------:R-:W-:-:S04]  /*2540*/  DEPBAR.LE SB0, 0x1 ;  /* 0x000080400000791a */ /* 0x000fc80000000000 */
[----:B------:R-:W-:-:S04]  /*2550*/  DEPBAR.LE SB0, 0x0 ;  /* 0x000080000000791a */ /* 0x000fc80000000000 */
[----:B------:R-:W-:Y:S01]  /*2560*/  BAR.SYNC.DEFER_BLOCKING 0x0 ;  /* 0x0000000000007b1d */ /* 0x000fe20000010000 */
[-C--:B---3--:R-:W-:Y:S02]  /*2570*/  IADD3 R96, P6, R96, R234.reuse, RZ ;  /* 0x000000ea60607210 */ /* 0x088fe40007fde0ff */
[-C--:B-----5:R-:W-:Y:S02]  /*2580*/  IADD3 R94, P0, R94, R234.reuse, RZ ;  /* 0x000000ea5e5e7210 */ /* 0x0a0fe40007f1e0ff */
[----:B------:R-:W-:Y:S01]  /*2590*/  IADD3 R213, R226, 0x2800, RZ ;  /* 0x00002800e2d57810 */ /* 0x000fe20007ffe0ff */
[----:B------:R-:W-:Y:S04]  /*25a0*/  SHFL.IDX PT, R91, R93, 0x3, 0x181f ;  /* 0x00781f005d5b7f89 */ /* 0x000fe800000e0000 */
[----:B------:R-:W-:Y:S04]  /*25b0*/  SHFL.IDX PT, R99, R93, 0x2, 0x181f ;  /* 0x00581f005d637f89 */ /* 0x000fe800000e0000 */
[----:B------:R-:W-:Y:S04]  /*25c0*/  SHFL.IDX PT, R98, R97, 0x4, 0x181f ;  /* 0x00981f0061627f89 */ /* 0x000fe800000e0000 */
[----:B------:R-:W-:Y:S04]  /*25d0*/  SHFL.IDX PT, R89, R93, 0x4, 0x181f ;  /* 0x00981f005d597f89 */ /* 0x000fe800000e0000 */
[----:B------:R-:W-:Y:S04]  /*25e0*/  LDSM.16.M88.4 R28, [R228+0x6100] ;  /* 0x00610000e41c783b */ /* 0x000fe80000000200 */
[----:B------:R-:W-:Y:S04]  /*25f0*/  LDSM.16.M88.4 R32, [R228+0x8100] ;  /* 0x00810000e420783b */ /* 0x000fe80000000200 */
[----:B------:R-:W3:Y:S04]  /*2600*/  LDSM.16.M88.4 R84, [R227+0x5900] ;  /* 0x00590000e354783b */ /* 0x000ee80000000200 */
[----:B------:R-:W5:Y:S04]  /*2610*/  LDSM.16.M88.4 R76, [R227+0x3100] ;  /* 0x00310000e34c783b */ /* 0x000f680000000200 */
[----:B------:R-:W-:Y:S04]  /*2620*/  LDSM.16.M88.4 R68, [R227+0x3900] ;  /* 0x00390000e344783b */ /* 0x000fe80000000200 */
[----:B------:R-:W-:Y:S04]  /*2630*/  LDSM.16.M88.4 R60, [R227+0x4100] ;  /* 0x00410000e33c783b */ /* 0x000fe80000000200 */
[----:B------:R-:W-:Y:S04]  /*2640*/  LDSM.16.M88.4 R52, [R227+0x4900] ;  /* 0x00490000e334783b */ /* 0x000fe80000000200 */
[----:B------:R-:W-:Y:S04]  /*2650*/  LDSM.16.M88.4 R40, [R227+0x5100] ;  /* 0x00510000e328783b */ /* 0x000fe80000000200 */
[----:B------:R-:W-:Y:S04]  /*2660*/  LDSM.16.M88.4 R156, [R226] ;  /* 0x00000000e29c783b */ /* 0x000fe80000000200 */
[----:B------:R-:W-:Y:S04]  /*2670*/  LDSM.16.M88.4 R152, [R226+0x800] ;  /* 0x00080000e298783b */ /* 0x000fe80000000200 */
[----:B------:R-:W-:Y:S04]  /*2680*/  LDSM.16.M88.4 R148, [R226+0x1000] ;  /* 0x00100000e294783b */ /* 0x000fe80000000200 */
[----:B------:R-:W-:Y:S01]  /*2690*/  LDSM.16.M88.4 R144, [R226+0x1800] ;  /* 0x00180000e290783b */ /* 0x000fe20000000200 */
[-C--:B---3--:R-:W-:Y:S03]  /*26a0*/  HMMA.16816.F32 R36, R28, R84.reuse, RZ ;  /* 0x000000541c24723c */ /* 0x088fe600000018ff */
[----:B------:R-:W-:Y:S04]  /*26b0*/  LDSM.16.M88.4 R140, [R226+0x2000] ;  /* 0x00200000e28c783b */ /* 0x000fe80000000200 */
[----:B------:R-:W-:Y:S01]  /*26c0*/  LDSM.16.M88.4 R136, [R226+0x2800] ;  /* 0x00280000e288783b */ /* 0x000fe20000000200 */
[----:B------:R-:W-:Y:S03]  /*26d0*/  HMMA.16816.F32 R116, R32, R84, RZ ;  /* 0x000000542074723c */ /* 0x000fe600000018ff */
[----:B------:R-:W3:Y:S04]  /*26e0*/  SHFL.IDX PT, R84, R93, 0x1, 0x181f ;  /* 0x00381f005d547f89 */ /* 0x000ee800000e0000 */
[----:B------:R-:W1:Y:S01]  /*26f0*/  LDSM.16.M88.4 R112, [R224+0x6100] ;  /* 0x00610000e070783b */ /* 0x000e620000000200 */
[-C--:B-----5:R-:W-:Y:S03]  /*2700*/  HMMA.16816.F32 R80, R28, R76.reuse, RZ ;  /* 0x0000004c1c50723c */ /* 0x0a0fe600000018ff */
[----:B------:R5:W1:Y:S04]  /*2710*/  SHFL.IDX PT, R85, R97, 0x5, 0x181f ;  /* 0x00b81f0061557f89 */ /* 0x000a6800000e0000 */
[----:B------:R-:W-:Y:S01]  /*2720*/  LDSM.16.M88.4 R160, [R224+0x8100] ;  /* 0x00810000e0a0783b */ /* 0x000fe20000000200 */
[C---:B------:R-:W-:Y:S08]  /*2730*/  HMMA.16816.F32 R24, R32.reuse, R76, RZ ;  /* 0x0000004c2018723c */ /* 0x040ff000000018ff */
[----:B------:R-:W-:Y:S01]  /*2740*/  HMMA.16816.F32 R132, R32, R78, RZ ;  /* 0x0000004e2084723c */ /* 0x000fe200000018ff */
[--C-:B-----5:R-:W-:Y:S01]  /*2750*/  IMAD.X R97, R95, 0x1, R233.reuse, P6 ;  /* 0x000000015f617824 */ /* 0x120fe200030e06e9 */
[-C--:B------:R-:W-:Y:S01]  /*2760*/  IADD3 R92, P6, R92, R234.reuse, RZ ;  /* 0x000000ea5c5c7210 */ /* 0x080fe20007fde0ff */
[--C-:B---3--:R-:W-:Y:S01]  /*2770*/  IMAD.X R95, R84, 0x1, R233.reuse, P0 ;  /* 0x00000001545f7824 */ /* 0x108fe200000e06e9 */
[----:B------:R-:W-:Y:S01]  /*2780*/  IADD3 R90, P0, R90, R234, RZ ;  /* 0x000000ea5a5a7210 */ /* 0x000fe20007f1e0ff */
[----:B------:R3:W5:Y:S03]  /*2790*/  SHFL.IDX PT, R84, R93, 0x5, 0x181f ;  /* 0x00b81f005d547f89 */ /* 0x00076600000e0000 */
[----:B------:R-:W-:Y:S01]  /*27a0*/  HMMA.16816.F32 R72, R28, R68, RZ ;  /* 0x000000441c48723c */ /* 0x000fe200000018ff */
[----:B------:R-:W-:Y:S01]  /*27b0*/  IMAD.X R91, R91, 0x1, R233, P0 ;  /* 0x000000015b5b7824 */ /* 0x000fe200000e06e9 */
[----:B------:R-:W-:Y:S01]  /*27c0*/  ISETP.LT.OR P0, PT, R88, 0x21, P2 ;  /* 0x000000215800780c */ /* 0x000fe20001701670 */
[----:B------:R-:W-:Y:S01]  /*27d0*/  @!PT LDS RZ, [RZ] ;  /* 0x00000000fffff984 */ /* 0x000fe20000000800 */
[----:B------:R-:W-:Y:S01]  /*27e0*/  @!PT LDS RZ, [RZ] ;  /* 0x00000000fffff984 */ /* 0x000fe20000000800 */
[----:B------:R1:W-:Y:S01]  /*27f0*/  LDGSTS.E.BYPASS.LTC128B.128 [R229+0x100], [R96.64], !P1 ;  /* 0x0010000060e57fae */ /* 0x0003e2000c901d74 */
[----:B------:R-:W-:Y:S01]  /*2800*/  LOP3.LUT P1, RZ, R2, 0x4, RZ, 0xc0, !PT ;  /* 0x0000000402ff7812 */ /* 0x000fe2000782c0ff */
[----:B------:R-:W-:-:S03]  /*2810*/  IMAD.MOV.U32 R2, RZ, RZ, 0x40 ;  /* 0x00000040ff027424 */ /* 0x000fc600078e00ff */
[----:B----4-:R-:W-:Y:S01]  /*2820*/  HMMA.16816.F32 R20, R32, R68, RZ ;  /* 0x000000442014723c */ /* 0x010fe200000018ff */
[----:B------:R4:W-:Y:S01]  /*2830*/  LDGSTS.E.BYPASS.LTC128B.128 [R229+0x900], [R94.64], !P3 ;  /* 0x009000005ee57fae */ /* 0x0009e2000d901d74 */
[----:B------:R-:W-:Y:S02]  /*2840*/  ISETP.LT.OR P3, PT, R88, 0x41, P2 ;  /* 0x000000415800780c */ /* 0x000fe40001761670 */
[----:B------:R-:W-:-:S04]  /*2850*/  SEL R2, R2, 0xffffffc0, !P1 ;  /* 0xffffffc002027807 */ /* 0x000fc80004800000 */
[----:B------:R-:W-:Y:S01]  /*2860*/  HMMA.16816.F32 R128, R32, R70, RZ ;  /* 0x000000462080723c */ /* 0x000fe200000018ff */
[----:B------:R-:W-:Y:S02]  /*2870*/  IMAD.IADD R222, R227, 0x1, R2 ;  /* 0x00000001e3de7824 */ /* 0x000fe400078e0202 */
[----:B------:R-:W-:Y:S02]  /*2880*/  IMAD.IADD R212, R2, 0x1, R226 ;  /* 0x0000000102d47824 */ /* 0x000fe400078e02e2 */
[----:B---3--:R-:W-:-:S03]  /*2890*/  IMAD.X R93, R99, 0x1, R233, P6 ;  /* 0x00000001635d7824 */ /* 0x008fc600030e06e9 */
[-C--:B------:R-:W-:Y:S02]  /*28a0*/  HMMA.16816.F32 R64, R28, R60.reuse, RZ ;  /* 0x0000003c1c40723c */ /* 0x080fe400000018ff */
[----:B------:R4:W-:Y:S06]  /*28b0*/  LDGSTS.E.BYPASS.LTC128B.128 [R229+0x1100], [R92.64], !P0 ;  /* 0x011000005ce57fae */ /* 0x0009ec000c101d74 */
[C---:B------:R-:W-:Y:S08]  /*28c0*/  HMMA.16816.F32 R16, R32.reuse, R60, RZ ;  /* 0x0000003c2010723c */ /* 0x040ff000000018ff */
[----:B------:R-:W-:Y:S08]  /*28d0*/  HMMA.16816.F32 R124, R32, R62, RZ ;  /* 0x0000003e207c723c */ /* 0x000ff000000018ff */
[-C--:B------:R-:W-:Y:S08]  /*28e0*/  HMMA.16816.F32 R56, R28, R52.reuse, RZ ;  /* 0x000000341c38723c */ /* 0x080ff000000018ff */
[C---:B-1----:R-:W-:Y:S08]  /*28f0*/  HMMA.16816.F32 R12, R32.reuse, R52, RZ ;  /* 0x00000034200c723c */ /* 0x042ff000000018ff */
[----:B------:R-:W-:Y:S08]  /*2900*/  HMMA.16816.F32 R120, R32, R54, RZ ;  /* 0x000000362078723c */ /* 0x000ff000000018ff */
[-C--:B------:R-:W-:Y:S08]  /*2910*/  HMMA.16816.F32 R48, R28, R40.reuse, RZ ;  /* 0x000000281c30723c */ /* 0x080ff000000018ff */
[C---:B--2---:R-:W-:Y:S08]  /*2920*/  HMMA.16816.F32 R8, R32.reuse, R40, RZ ;  /* 0x000000282008723c */ /* 0x044ff000000018ff */
[----:B------:R-:W-:Y:S08]  /*2930*/  HMMA.16816.F32 R44, R32, R42, RZ ;  /* 0x0000002a202c723c */ /* 0x000ff000000018ff */
[C---:B------:R-:W-:Y:S08]  /*2940*/  HMMA.16816.F32 R76, R28.reuse, R78, RZ ;  /* 0x0000004e1c4c723c */ /* 0x040ff000000018ff */
[C---:B------:R-:W-:Y:S08]  /*2950*/  HMMA.16816.F32 R68, R28.reuse, R70, RZ ;  /* 0x000000461c44723c */ /* 0x040ff000000018ff */
[C---:B------:R-:W-:Y:S08]  /*2960*/  HMMA.16816.F32 R60, R28.reuse, R62, RZ ;  /* 0x0000003e1c3c723c */ /* 0x040ff000000018ff */
[C---:B------:R-:W-:Y:S08]  /*2970*/  HMMA.16816.F32 R52, R28.reuse, R54, RZ ;  /* 0x000000361c34723c */ /* 0x040ff000000018ff */
[C---:B------:R-:W-:Y:S08]  /*2980*/  HMMA.16816.F32 R40, R28.reuse, R42, RZ ;  /* 0x0000002a1c28723c */ /* 0x040ff000000018ff */
[-C--:B------:R-:W-:Y:S08]  /*2990*/  HMMA.16816.F32 R28, R28, R86.reuse, RZ ;  /* 0x000000561c1c723c */ /* 0x080ff000000018ff */
[----:B------:R-:W-:Y:S07]  /*29a0*/  HMMA.16816.F32 R32, R32, R86, RZ ;  /* 0x000000562020723c */ /* 0x000fee00000018ff */
[----:B------:R-:W-:Y:S01]  /*29b0*/  IADD3 R86, P6, R98, R234, RZ ;  /* 0x000000ea62567210 */ /* 0x000fe20007fde0ff */
[----:B------:R-:W-:Y:S04]  /*29c0*/  HMMA.16816.F32 R80, R112, R156, R80 ;  /* 0x0000009c7050723c */ /* 0x000fe80000001850 */
[----:B------:R-:W-:Y:S01]  /*29d0*/  IMAD.X R87, R89, 0x1, R233, P6 ;  /* 0x0000000159577824 */ /* 0x000fe200030e06e9 */
[----:B------:R-:W-:-:S02]  /*29e0*/  ISETP.LT.OR P6, PT, R88, 0x31, P2 ;  /* 0x000000315800780c */ /* 0x000fc400017c1670 */
[----:B------:R-:W-:Y:S01]  /*29f0*/  ISETP.LT.OR P2, PT, R88, 0x51, P2 ;  /* 0x000000515800780c */ /* 0x000fe20001741670 */
[----:B------:R-:W-:Y:S01]  /*2a00*/  HMMA.16816.F32 R72, R112, R152, R72 ;  /* 0x000000987048723c */ /* 0x000fe20000001848 */
[----:B------:R-:W-:-:S05]  /*2a10*/  IADD3 R88, P0, R85, R234, RZ ;  /* 0x000000ea55587210 */ /* 0x000fca0007f1e0ff */
[----:B-----5:R-:W-:Y:S01]  /*2a20*/  IMAD.X R89, R84, 0x1, R233, P0 ;  /* 0x0000000154597824 */ /* 0x020fe200000e06e9 */
[----:B------:R-:W-:Y:S01]  /*2a30*/  PLOP3.LUT P0, PT, PT, PT, UP0, 0x80, 0x0 ;  /* 0x000000000000781c */ /* 0x000fe20003f0f008 */
[C---:B------:R-:W-:Y:S02]  /*2a40*/  HMMA.16816.F32 R64, R112.reuse, R148, R64 ;  /* 0x000000947040723c */ /* 0x040fe40000001840 */
[----:B------:R1:W-:Y:S04]  /*2a50*/  LDGSTS.E.BYPASS.LTC128B.128 [R229+0x1900], [R90.64], !P6 ;  /* 0x019000005ae57fae */ /* 0x0003e8000f101d74 */
[----:B------:R2:W-:Y:S01]  /*2a60*/  LDGSTS.E.BYPASS.LTC128B.128 [R229+0x2100], [R86.64], !P3 ;  /* 0x0210000056e57fae */ /* 0x0005e2000d901d74 */
[----:B------:R-:W-:Y:S01]  /*2a70*/  ISETP.GT.AND P3, PT, R232, 0x5f, PT ;  /* 0x0000005fe800780c */ /* 0x000fe20003f64270 */
[C---:B------:R-:W-:Y:S02]  /*2a80*/  HMMA.16816.F32 R56, R112.reuse, R144, R56 ;  /* 0x000000907038723c */ /* 0x040fe40000001838 */
[----:B------:R1:W-:Y:S04]  /*2a90*/  LDGSTS.E.BYPASS.LTC128B.128 [R229+0x2900], [R88.64], !P2 ;  /* 0x0290000058e57fae */ /* 0x0003e8000d101d74 */
[----:B------:R-:W-:Y:S02]  /*2aa0*/  LDSM.16.M88.4 R108, [R223+0x8100] ;  /* 0x00810000df6c783b */ /* 0x000fe40000000200 */
[C---:B------:R-:W-:Y:S02]  /*2ab0*/  HMMA.16816.F32 R48, R112.reuse, R140, R48 ;  /* 0x0000008c7030723c */ /* 0x040fe40000001830 */
[----:B------:R-:W3:Y:S04]  /*2ac0*/  LDSM.16.M88.4 R104, [R222+0x3100] ;  /* 0x00310000de68783b */ /* 0x000ee80000000200 */
[----:B------:R-:W5:Y:S02]  /*2ad0*/  LDSM.16.M88.4 R100, [R222+0x3900] ;  /* 0x00390000de64783b */ /* 0x000f640000000200 */
[C---:B------:R-:W-:Y:S02]  /*2ae0*/  HMMA.16816.F32 R36, R112.reuse, R136, R36 ;  /* 0x000000887024723c */ /* 0x040fe40000001824 */
[----:B------:R-:W3:Y:S04]  /*2af0*/  LDSM.16.M88.4 R96, [R222+0x4100] ;  /* 0x00410000de60783b */ /* 0x000ee80000000200 */
[----:B----4-:R-:W4:Y:S02]  /*2b00*/  LDSM.16.M88.4 R92, [R222+0x4900] ;  /* 0x00490000de5c783b */ /* 0x010f240000000200 */
[C---:B------:R-:W-:Y:S02]  /*2b10*/  HMMA.16816.F32 R76, R112.reuse, R158, R76 ;  /* 0x0000009e704c723c */ /* 0x040fe4000000184c */
[----:B--2---:R-:W-:Y:S04]  /*2b20*/  LDSM.16.M88.4 R84, [R222+0x5900] ;  /* 0x00590000de54783b */ /* 0x004fe80000000200 */
[----:B-1----:R-:W1:Y:S02]  /*2b30*/  LDSM.16.M88.4 R88, [R222+0x5100] ;  /* 0x00510000de58783b */ /* 0x002e640000000200 */
[C---:B------:R-:W-:Y:S02]  /*2b40*/  HMMA.16816.F32 R68, R112.reuse, R154, R68 ;  /* 0x0000009a7044723c */ /* 0x040fe40000001844 */
[----:B------:R-:W-:Y:S04]  /*2b50*/  LDSM.16.M88.4 R164, [R221+0x6100] ;  /* 0x00610000dda4783b */ /* 0x000fe80000000200 */
[----:B------:R-:W0:Y:S02]  /*2b60*/  LDGDEPBAR ;  /* 0x00000000000079af */ /* 0x000e240000000000 */
[C---:B------:R-:W-:Y:S08]  /*2b70*/  HMMA.16816.F32 R60, R112.reuse, R150, R60 ;  /* 0x00000096703c723c */ /* 0x040ff0000000183c */
[C---:B------:R-:W-:Y:S08]  /*2b80*/  HMMA.16816.F32 R52, R112.reuse, R146, R52 ;  /* 0x000000927034723c */ /* 0x040ff00000001834 */
[C---:B------:R-:W-:Y:S08]  /*2b90*/  HMMA.16816.F32 R40, R112.reuse, R142, R40 ;  /* 0x0000008e7028723c */ /* 0x040ff00000001828 */
[----:B------:R-:W-:Y:S01]  /*2ba0*/  HMMA.16816.F32 R28, R112, R138, R28 ;  /* 0x0000008a701c723c */ /* 0x000fe2000000181c */
[----:B------:R-:W2:Y:S07]  /*2bb0*/  LDSM.16.M88.4 R112, [R223+0x6100] ;  /* 0x00610000df70783b */ /* 0x000eae0000000200 */
        /* <DEDUP_REMOVED lines=17> */
[----:B------:R-:W1:Y:S04]  /*2cd0*/  LDSM.16.M88.4 R160, [R221+0x8100] ;  /* 0x00810000dda0783b */ /* 0x000e680000000200 */
[----:B------:R-:W2:Y:S01]  /*2ce0*/  LDSM.16.M88.4 R136, [R212+0x2800] ;  /* 0x00280000d488783b */ /* 0x000ea20000000200 */
[----:B------:R-:W-:-:S04]  /*2cf0*/  DEPBAR.LE SB0, 0x0 ;  /* 0x000080000000791a */ /* 0x000fc80000000000 */
[C---:B---3--:R-:W-:Y:S08]  /*2d00*/  HMMA.16816.F32 R24, R108.reuse, R104, R24 ;  /* 0x000000686c18723c */ /* 0x048ff00000001818 */
[C---:B-----5:R-:W-:Y:S08]  /*2d10*/  HMMA.16816.F32 R20, R108.reuse, R100, R20 ;  /* 0x000000646c14723c */ /* 0x060ff00000001814 */
[C---:B------:R-:W-:Y:S08]  /*2d20*/  HMMA.16816.F32 R16, R108.reuse, R96, R16 ;  /* 0x000000606c10723c */ /* 0x040ff00000001810 */
[C---:B----4-:R-:W-:Y:S08]  /*2d30*/  HMMA.16816.F32 R12, R108.reuse, R92, R12 ;  /* 0x0000005c6c0c723c */ /* 0x050ff0000000180c */
[C---:B-1----:R-:W-:Y:S08]  /*2d40*/  HMMA.16816.F32 R8, R108.reuse, R88, R8 ;  /* 0x000000586c08723c */ /* 0x042ff00000001808 */
[C---:B------:R-:W-:Y:S08]  /*2d50*/  HMMA.16816.F32 R116, R108.reuse, R84, R116 ;  /* 0x000000546c74723c */ /* 0x040ff00000001874 */
[C---:B------:R-:W-:Y:S08]  /*2d60*/  HMMA.16816.F32 R132, R108.reuse, R106, R132 ;  /* 0x0000006a6c84723c */ /* 0x040ff00000001884 */
[C---:B------:R-:W-:Y:S08]  /*2d70*/  HMMA.16816.F32 R128, R108.reuse, R102, R128 ;  /* 0x000000666c80723c */ /* 0x040ff00000001880 */
[C---:B------:R-:W-:Y:S08]  /*2d80*/  HMMA.16816.F32 R124, R108.reuse, R98, R124 ;  /* 0x000000626c7c723c */ /* 0x040ff0000000187c */
[C---:B------:R-:W-:Y:S08]  /*2d90*/  HMMA.16816.F32 R120, R108.reuse, R94, R120 ;  /* 0x0000005e6c78723c */ /* 0x040ff00000001878 */
[C---:B------:R-:W-:Y:S08]  /*2da0*/  HMMA.16816.F32 R44, R108.reuse, R90, R44 ;  /* 0x0000005a6c2c723c */ /* 0x040ff0000000182c */
[----:B------:R-:W-:Y:S08]  /*2db0*/  HMMA.16816.F32 R32, R108, R86, R32 ;  /* 0x000000566c20723c */ /* 0x000ff00000001820 */
[C---:B--2---:R-:W-:Y:S08]  /*2dc0*/  HMMA.16816.F32 R80, R112.reuse, R104, R80 ;  /* 0x000000687050723c */ /* 0x044ff00000001850 */
        /* <DEDUP_REMOVED lines=66> */
[----:B------:R-:W3:Y:S04]  /*31f0*/  SHFL.IDX PT, R91, R98, 0x1, 0x181f ;  /* 0x00381f00625b7f89 */ /* 0x000ee800000e0000 */
[----:B------:R-:W-:Y:S04]  /*3200*/  SHFL.IDX PT, R89, R98, 0x2, 0x181f ;  /* 0x00581f0062597f89 */ /* 0x000fe800000e0000 */
[----:B------:R-:W4:Y:S04]  /*3210*/  SHFL.IDX PT, R92, R2, 0x1, 0x181f ;  /* 0x00381f00025c7f89 */ /* 0x000f2800000e0000 */
[----:B------:R-:W5:Y:S04]  /*3220*/  SHFL.IDX PT, R87, R98, 0x3, 0x181f ;  /* 0x00781f0062577f89 */ /* 0x000f6800000e0000 */
[----:B------:R-:W5:Y:S01]  /*3230*/  SHFL.IDX PT, R85, R98, 0x4, 0x181f ;  /* 0x00981f0062557f89 */ /* 0x000f6200000e0000 */
[----:B-1----:R-:W-:-:S03]  /*3240*/  IADD3 R96, P0, R93, R234, RZ ;  /* 0x000000ea5d607210 */ /* 0x002fc60007f1e0ff */
[----:B------:R1:W1:Y:S02]  /*3250*/  SHFL.IDX PT, R84, R98, 0x5, 0x181f ;  /* 0x00b81f0062547f89 */ /* 0x00026400000e0000 */
[----:B--2---:R-:W-:Y:S02]  /*3260*/  IMAD.X R97, R94, 0x1, R233, P0 ;  /* 0x000000015e617824 */ /* 0x004fe400000e06e9 */
[----:B------:R-:W-:Y:S01]  /*3270*/  SHFL.IDX PT, R90, R2, 0x2, 0x181f ;  /* 0x00581f00025a7f89 */ /* 0x000fe200000e0000 */
[----:B---3--:R-:W-:-:S03]  /*3280*/  IADD3 R94, P0, R91, R234, RZ ;  /* 0x000000ea5b5e7210 */ /* 0x008fc60007f1e0ff */
[----:B------:R-:W2:Y:S04]  /*3290*/  SHFL.IDX PT, R88, R2, 0x3, 0x181f ;  /* 0x00781f0002587f89 */ /* 0x000ea800000e0000 */
[----:B------:R-:W3:Y:S01]  /*32a0*/  SHFL.IDX PT, R86, R2, 0x4, 0x181f ;  /* 0x00981f0002567f89 */ /* 0x000ee200000e0000 */
[----:B----4-:R-:W-:-:S03]  /*32b0*/  IMAD.X R95, R92, 0x1, R233, P0 ;  /* 0x000000015c5f7824 */ /* 0x010fc600000e06e9 */
[----:B------:R-:W4:Y:S01]  /*32c0*/  SHFL.IDX PT, R2, R2, 0x5, 0x181f ;  /* 0x00b81f0002027f89 */ /* 0x000f2200000e0000 */
[----:B-----5:R-:W-:-:S03]  /*32d0*/  IADD3 R92, P2, R87, R234, RZ ;  /* 0x000000ea575c7210 */ /* 0x020fc60007f5e0ff */
[----:B------:R5:W-:Y:S01]  /*32e0*/  LDGSTS.E.BYPASS.LTC128B.128 [R229+0x3100], [R96.64], !P5 ;  /* 0x0310000060e57fae */ /* 0x000be2000e901d74 */
[----:B-1----:R-:W-:-:S03]  /*32f0*/  IADD3 R98, P1, R85, R234, RZ ;  /* 0x000000ea55627210 */ /* 0x002fc60007f3e0ff */
[----:B------:R1:W-:Y:S01]  /*3300*/  LDGSTS.E.BYPASS.LTC128B.128 [R229+0x3900], [R94.64], !P5 ;  /* 0x039000005ee57fae */ /* 0x0003e2000e901d74 */
[-C--:B------:R-:W-:Y:S01]  /*3310*/  IADD3 R84, P0, R84, R234.reuse, RZ ;  /* 0x000000ea54547210 */ /* 0x080fe20007f1e0ff */
[--C-:B--2---:R-:W-:Y:S02]  /*3320*/  IMAD.X R93, R88, 0x1, R233.reuse, P2 ;  /* 0x00000001585d7824 */ /* 0x104fe400010e06e9 */
[--C-:B---3--:R-:W-:Y:S02]  /*3330*/  IMAD.X R99, R86, 0x1, R233.reuse, P1 ;  /* 0x0000000156637824 */ /* 0x108fe400008e06e9 */
[----:B----4-:R-:W-:Y:S01]  /*3340*/  IMAD.X R85, R2, 0x1, R233, P0 ;  /* 0x0000000102557824 */ /* 0x010fe200000e06e9 */
[----:B-----5:R-:W-:-:S05]  /*3350*/  IADD3 R96, P6, R89, R234, RZ ;  /* 0x000000ea59607210 */ /* 0x020fca0007fde0ff */
[----:B------:R-:W-:-:S05]  /*3360*/  IMAD.X R97, R90, 0x1, R233, P6 ;  /* 0x000000015a617824 */ /* 0x000fca00030e06e9 */
[----:B------:R1:W-:Y:S04]  /*3370*/  LDGSTS.E.BYPASS.LTC128B.128 [R229+0x4100], [R96.64], !P5 ;  /* 0x0410000060e57fae */ /* 0x0003e8000e901d74 */
[----:B------:R1:W-:Y:S04]  /*3380*/  LDGSTS.E.BYPASS.LTC128B.128 [R229+0x4900], [R92.64], !P5 ;  /* 0x049000005ce57fae */ /* 0x0003e8000e901d74 */
[----:B------:R1:W-:Y:S04]  /*3390*/  LDGSTS.E.BYPASS.LTC128B.128 [R229+0x5100], [R98.64], !P5 ;  /* 0x0510000062e57fae */ /* 0x0003e8000e901d74 */
[----:B------:R1:W-:Y:S02]  /*33a0*/  LDGSTS.E.BYPASS.LTC128B.128 [R229+0x5900], [R84.64], !P5 ;  /* 0x0590000054e57fae */ /* 0x0003e4000e901d74 */
.L_x_1050:
[----:B------:R-:W-:Y:S01]  /*33b0*/  LOP3.LUT R2, R168, 0xffffffe0, RZ, 0xc0, !PT ;  /* 0xffffffe0a8027812 */ /* 0x000fe200078ec0ff */
[----:B------:R-:W-:Y:S01]  /*33c0*/  UISETP.NE.AND UP1, UPT, UR35, URZ, UPT ;  /* 0x0000003f2300728c */ /* 0x000fe2000bf25270 */
[----:B-1----:R-:W-:Y:S01]  /*33d0*/  LEA.HI R85, R169, R7, RZ, 0x2 ;  /* 0x00000007a9557211 */ /* 0x002fe200078f10ff */
[----:B------:R-:W-:Y:S01]  /*33e0*/  UISETP.NE.AND UP0, UPT, UR34, URZ, UPT ;  /* 0x0000003f2200728c */ /* 0x000fe2000bf05270 */
[----:B------:R-:W-:Y:S01]  /*33f0*/  SHF.R.S32.HI R87, RZ, 0x1f, R6 ;  /* 0x0000001fff577819 */ /* 0x000fe20000011406 */
[----:B------:R-:W-:Y:S01]  /*3400*/  IMAD.IADD R2, R7, 0x1, -R2 ;  /* 0x0000000107027824 */ /* 0x000fe200078e0a02 */
[----:B------:R-:W-:Y:S01]  /*3410*/  LOP3.LUT R85, R85, 0xfffffffc, RZ, 0xc0, !PT ;  /* 0xfffffffc55557812 */ /* 0x000fe200078ec0ff */
[----:B------:R-:W-:Y:S01]  /*3420*/  ULDC UR12, c[0x0][0x324] ;  /* 0x0000c900000c7ab9 */ /* 0x000fe20000000800 */
[----:B------:R-:W-:Y:S01]  /*3430*/  LEA.HI R87, R87, R6, RZ, 0x2 ;  /* 0x0000000657577211 */ /* 0x000fe200078f10ff */
[----:B------:R-:W-:Y:S01]  /*3440*/  ULOP3.LUT UR12, URZ, UR12, URZ, 0x33, !UPT ;  /* 0x0000000c3f0c7292 */ /* 0x000fe2000f8e333f */
[----:B------:R-:W-:Y:S01]  /*3450*/  SHF.R.S32.HI R84, RZ, 0x1f, R2 ;  /* 0x0000001fff547819 */ /* 0x000fe20000011402 */
[----:B------:R-:W-:Y:S01]  /*3460*/  IMAD.IADD R85, R7, 0x1, -R85 ;  /* 0x0000000107557824 */ /* 0x000fe200078e0a55 */
[----:B------:R-:W-:Y:S01]  /*3470*/  LOP3.LUT R87, R87, 0xffffffc, RZ, 0xc0, !PT ;  /* 0x0ffffffc57577812 */ /* 0x000fe200078ec0ff */
[----:B------:R-:W-:Y:S01]  /*3480*/  IMAD.U32 R89, RZ, RZ, UR36 ;  /* 0x00000024ff597e24 */ /* 0x000fe2000f8e00ff */
[----:B------:R-:W-:Y:S01]  /*3490*/  LEA.HI R7, R84, R2, RZ, 0x2 ;  /* 0x0000000254077211 */ /* 0x000fe200078f10ff */
[----:B------:R-:W0:Y:S01]  /*34a0*/  LDGDEPBAR ;  /* 0x00000000000079af */ /* 0x000e220000000000 */
[----:B------:R-:W-:Y:S01]  /*34b0*/  LEA.HI R84, R85, R85, RZ, 0x1 ;  /* 0x0000005555547211 */ /* 0x000fe200078f08ff */
[----:B------:R-:W-:Y:S01]  /*34c0*/  IMAD.IADD R87, R6, 0x1, -R87 ;  /* 0x0000000106577824 */ /* 0x000fe200078e0a57 */
[----:B------:R-:W-:Y:S01]  /*34d0*/  LEA.HI.SX32 R6, R7, UR13, 0x1e ;  /* 0x0000000d07067c11 */ /* 0x000fe2000f8ff2ff */
[----:B------:R-:W-:Y:S01]  /*34e0*/  IMAD.IADD R5, R5, 0x1, R3 ;  /* 0x0000000105057824 */ /* 0x000fe200078e0203 */
[----:B------:R-:W-:Y:S01]  /*34f0*/  PLOP3.LUT P1, PT, PT, PT, UP1, 0x80, 0x0 ;  /* 0x000000000000781c */ /* 0x000fe20003f2f018 */
[C---:B------:R-:W-:Y:S01]  /*3500*/  IMAD.SHL.U32 R86, R84.reuse, 0x20, RZ ;  /* 0x0000002054567824 */ /* 0x040fe200078e00ff */
[----:B------:R-:W-:Y:S01]  /*3510*/  LOP3.LUT R84, R84, 0x1ffffffe, RZ, 0xc0, !PT ;  /* 0x1ffffffe54547812 */ /* 0x000fe200078ec0ff */
[----:B------:R-:W-:Y:S01]  /*3520*/  IMAD R6, R87, 0x10, R6 ;  /* 0x0000001057067824 */ /* 0x000fe200078e0206 */
[----:B------:R-:W-:-:S02]  /*3530*/  PLOP3.LUT P0, PT, PT, PT, UP1, 0x80, 0x0 ;  /* 0x000000000000781c */ /* 0x000fc40003f0f018 */
        /* <DEDUP_REMOVED lines=8> */
[----:B------:R-:W-:Y:S01]  /*35c0*/  IMAD.MOV.U32 R92, RZ, RZ, R235 ;  /* 0x000000ffff5c7224 */ /* 0x000fe200078e00eb */
[----:B------:R-:W-:Y:S01]  /*35d0*/  @P0 SHF.R.U32.HI R92, RZ, c[0x0][0x2cc], R6 ;  /* 0x0000b300ff5c0a19 */ /* 0x000fe20000011606 */
[----:B------:R-:W-:Y:S01]  /*35e0*/  IMAD.SHL.U32 R236, R236, 0x2, RZ ;  /* 0x00000002ecec7824 */ /* 0x000fe200078e00ff */
[----:B------:R-:W-:-:S03]  /*35f0*/  PLOP3.LUT P0, PT, PT, PT, UP0, 0x40, 0x0 ;  /* 0x000000000000781c */ /* 0x000fc60003f0e808 */
[----:B------:R-:W1:Y:S01]  /*3600*/  SHFL.IDX PT, R6, R92, RZ, 0x1c1f ;  /* 0x001c1fff5c067589 */ /* 0x000e6200000e0000 */
[C---:B------:R-:W-:Y:S02]  /*3610*/  IADD3 R2, -R236.reuse, 0x1, R2 ;  /* 0x00000001ec027810 */ /* 0x040fe40007ffe102 */
[----:B------:R-:W-:Y:S02]  /*3620*/  IADD3 R89, -R236, UR8, R89 ;  /* 0x00000008ec597c10 */ /* 0x000fe4000fffe159 */
[----:B------:R-:W-:Y:S02]  /*3630*/  IADD3 R88, R2, -UR15, RZ ;  /* 0x8000000f02587c10 */ /* 0x000fe4000fffe0ff */
        /* <DEDUP_REMOVED lines=19> */
.L_x_1053:
[----:B------:R-:W-:-:S04]  /*3770*/  MOV R3, c[0x0][0x32c] ;  /* 0x0000cb0000037a02 */ /* 0x000fc80000000f00 */
[----:B------:R-:W-:-:S13]  /*3780*/  ISETP.NE.AND P0, PT, R3, 0x1, PT ;  /* 0x000000010300780c */ /* 0x000fda0003f05270 */
[----:B------:R-:W-:-:S05]  /*3790*/  @P0 IMAD.HI.U32 R3, R6, c[0x0][0x330], RZ ;  /* 0x0000cc0006030a27 */ /* 0x000fca00078e00ff */
[----:B------:R-:W-:Y:S02]  /*37a0*/  @P0 SHF.R.U32.HI R6, RZ, c[0x0][0x334], R3 ;  /* 0x0000cd00ff060a19 */ /* 0x000fe40000011603 */
.L_x_1054:
[----:B------:R-:W-:Y:S05]  /*37b0*/  BSYNC B0 ;  /* 0x0000000000007941 */ /* 0x000fea0003800000 */
.L_x_1052:
[----:B------:R-:W-:-:S05]  /*37c0*/  IMAD R6, R6, c[0x0][0x32c], R2 ;  /* 0x0000cb0006067a24 */ /* 0x000fca00078e0202 */
[----:B------:R-:W-:Y:S02]  /*37d0*/  IADD3 R3, R6, c[0x0][0x32c], RZ ;  /* 0x0000cb0006037a10 */ /* 0x000fe40007ffe0ff */
[----:B------:R-:W-:Y:S02]  /*37e0*/  IMNMX R93, R93, R6, !PT ;  /* 0x000000065d5d7217 */ /* 0x000fe40007800200 */
[----:B------:R-:W-:Y:S02]  /*37f0*/  IMNMX R95, R95, R3, PT ;  /* 0x000000035f5f7217 */ /* 0x000fe40003800200 */
.L_x_1051:
[----:B------:R-:W1:Y:S01]  /*3800*/  SHFL.IDX PT, R6, R92, 0x1, 0x1c1f ;  /* 0x003c1f005c067f89 */ /* 0x000e6200000e0000 */
[----:B------:R-:W-:-:S06]  /*3810*/  UISETP.NE.AND UP0, UPT, UR34, URZ, UPT ;  /* 0x0000003f2200728c */ /* 0x000fcc000bf05270 */
[----:B------:R-:W-:Y:S01]  /*3820*/  PLOP3.LUT P0, PT, PT, PT, UP0, 0x40, 0x0 ;  /* 0x000000000000781c */ /* 0x000fe20003f0e808 */
[--C-:B-1----:R-:W-:Y:S02]  /*3830*/  IMAD.IADD R91, R90, 0x1, R6.reuse ;  /* 0x000000015a5b7824 */ /* 0x102fe400078e0206 */
[----:B------:R-:W-:-:S03]  /*3840*/  IMAD.IADD R3, R88, 0x1, R6 ;  /* 0x0000000158037824 */ /* 0x000fc600078e0206 */
[----:B------:R-:W-:-:S07]  /*3850*/  IMNMX R91, R91, R89, PT ;  /* 0x000000595b5b7217 */ /* 0x000fce0003800200 */
        /* <DEDUP_REMOVED lines=13> */
.L_x_1057:
[----:B------:R-:W-:-:S04]  /*3930*/  MOV R6, c[0x0][0x32c] ;  /* 0x0000cb0000067a02 */ /* 0x000fc80000000f00 */
[----:B------:R-:W-:-:S13]  /*3940*/  ISETP.NE.AND P0, PT, R6, 0x1, PT ;  /* 0x000000010600780c */ /* 0x000fda0003f05270 */
[----:B------:R-:W-:-:S05]  /*3950*/  @P0 IMAD.HI.U32 R6, R7, c[0x0][0x330], RZ ;  /* 0x0000cc0007060a27 */ /* 0x000fca00078e00ff */
[----:B------:R-:W-:Y:S02]  /*3960*/  @P0 SHF.R.U32.HI R7, RZ, c[0x0][0x334], R6 ;  /* 0x0000cd00ff070a19 */ /* 0x000fe40000011606 */
.L_x_1058:
[----:B------:R-:W-:Y:S05]  /*3970*/  BSYNC B0 ;  /* 0x0000000000007941 */ /* 0x000fea0003800000 */
.L_x_1056:
[----:B------:R-:W-:-:S05]  /*3980*/  IMAD R7, R7, c[0x0][0x32c], R2 ;  /* 0x0000cb0007077a24 */ /* 0x000fca00078e0202 */
[----:B------:R-:W-:Y:S02]  /*3990*/  IADD3 R6, R7, c[0x0][0x32c], RZ ;  /* 0x0000cb0007067a10 */ /* 0x000fe40007ffe0ff */
[----:B------:R-:W-:Y:S02]  /*39a0*/  IMNMX R3, R3, R7, !PT ;  /* 0x0000000703037217 */ /* 0x000fe40007800200 */
[----:B------:R-:W-:Y:S02]  /*39b0*/  IMNMX R91, R91, R6, PT ;  /* 0x000000065b5b7217 */ /* 0x000fe40003800200 */
.L_x_1055:
        /* <DEDUP_REMOVED lines=8> */
[C---:B------:R-:W-:Y:S01]  /*3a40*/  ISETP.GT.AND P0, PT, R93.reuse, RZ, P0 ;  /* 0x000000ff5d00720c */ /* 0x040fe20000704270 */
[----:B------:R-:W-:Y:S01]  /*3a50*/  UP2UR UR29, UPR, URZ, 0x1 ;  /* 0x000000013f1d7883 */ /* 0x000fe20008000000 */
[----:B------:R-:W-:Y:S01]  /*3a60*/  ISETP.GT.AND P6, PT, R93, 0x1, P6 ;  /* 0x000000015d00780c */ /* 0x000fe200037c4270 */
[----:B------:R-:W-:Y:S01]  /*3a70*/  UISETP.GE.AND UP1, UPT, UR36, 0xa, UPT ;  /* 0x0000000a2400788c */ /* 0x000fe2000bf26270 */
[C---:B------:R-:W-:Y:S01]  /*3a80*/  ISETP.LT.OR P0, PT, R95.reuse, 0x1, P0 ;  /* 0x000000015f00780c */ /* 0x040fe20000701670 */
[----:B------:R-:W-:Y:S01]  /*3a90*/  UP2UR UR32, UPR, URZ, 0x8 ;  /* 0x000000083f207883 */ /* 0x000fe20008000000 */
[----:B------:R-:W-:Y:S01]  /*3aa0*/  PLOP3.LUT P2, PT, PT, PT, UP2, 0x40, 0x0 ;  /* 0x000000000000781c */ /* 0x000fe20003f4e828 */
[----:B------:R-:W-:Y:S01]  /*3ab0*/  UISETP.GE.AND UP3, UPT, UR36, 0x51, UPT ;  /* 0x000000512400788c */ /* 0x000fe2000bf66270 */
        /* <DEDUP_REMOVED lines=12> */
[----:B------:R-:W-:Y:S01]  /*3b80*/  PLOP3.LUT P1, PT, PT, PT, UP1, 0x40, 0x0 ;  /* 0x000000000000781c */ /* 0x000fe20003f2e818 */
[----:B------:R-:W-:Y:S01]  /*3b90*/  UP2UR UR37, UPR, URZ, 0x40 ;  /* 0x000000403f257883 */ /* 0x000fe20008000000 */
        /* <DEDUP_REMOVED lines=65> */
[C---:B------:R-:W-:Y:S01]  /*3fb0*/  ISETP.GT.AND P6, PT, R93.reuse, 0x31, P6 ;  /* 0x000000315d00780c */ /* 0x040fe200037c4270 */
[----:B------:R-:W-:Y:S01]  /*3fc0*/  UP2UR UR17, UPR, URZ, 0x1 ;  /* 0x000000013f117883 */ /* 0x000fe20008000000 */
[----:B------:R-:W-:Y:S02]  /*3fd0*/  FSEL R69, R56, -INF , !P0 ;  /* 0xff80000038457808 */ /* 0x000fe40004000000 */
[----:B------:R-:W-:Y:S01]  /*3fe0*/  PLOP3.LUT P0, PT, PT, PT, UP0, 0x40, 0x0 ;  /* 0x000000000000781c */ /* 0x000fe20003f0e808 */
[----:B------:R-:W-:Y:S01]  /*3ff0*/  UISETP.GE.AND UP0, UPT, UR36, 0x5a, UPT ;  /* 0x0000005a2400788c */ /* 0x000fe2000bf06270 */
[----:B------:R-:W-:-:S02]  /*4000*/  ISETP.GT.AND P2, PT, R93, 0x38, P2 ;  /* 0x000000385d00780c */ /* 0x000fc40001744270 */
[C---:B------:R-:W-:Y:S02]  /*4010*/  ISETP.GT.AND P0, PT, R93.reuse, 0x40, P0 ;  /* 0x000000405d00780c */ /* 0x040fe40000704270 */
[----:B------:R-:W-:Y:S02]  /*4020*/  ISETP.GT.AND P1, PT, R93, 0x39, P1 ;  /* 0x000000395d00780c */ /* 0x000fe40000f24270 */
[C---:B------:R-:W-:Y:S02]  /*4030*/  ISETP.LT.OR P0, PT, R95.reuse, 0x41, P0 ;  /* 0x000000415f00780c */ /* 0x040fe40000701670 */
[C---:B------:R-:W-:Y:S02]  /*4040*/  ISETP.LT.OR P6, PT, R95.reuse, 0x32, P6 ;  /* 0x000000325f00780c */ /* 0x040fe400037c1670 */
[C---:B------:R-:W-:Y:S02]  /*4050*/  ISETP.LT.OR P2, PT, R95.reuse, 0x39, P2 ;  /* 0x000000395f00780c */ /* 0x040fe40001741670 */
[----:B------:R-:W-:-:S02]  /*4060*/  ISETP.LT.OR P1, PT, R95, 0x3a, P1 ;  /* 0x0000003a5f00780c */ /* 0x000fc40000f21670 */
[----:B------:R-:W-:Y:S02]  /*4070*/  FSEL R239, R48, -INF , !P0 ;  /* 0xff80000030ef7808 */ /* 0x000fe40004000000 */
[----:B------:R-:W-:Y:S02]  /*4080*/  PLOP3.LUT P0, PT, PT, PT, UP3, 0x40, 0x0 ;  /* 0x000000000000781c */ /* 0x000fe40003f0e838 */
[----:B------:R-:W-:Y:S02]  /*4090*/  FSEL R68, R57, -INF , !P6 ;  /* 0xff80000039447808 */ /* 0x000fe40007000000 */
[----:B------:R-:W-:Y:S02]  /*40a0*/  FSEL R65, R52, -INF , !P2 ;  /* 0xff80000034417808 */ /* 0x000fe40005000000 */
[----:B------:R-:W-:Y:S02]  /*40b0*/  FSEL R64, R53, -INF , !P1 ;  /* 0xff80000035407808 */ /* 0x000fe40004800000 */
[----:B------:R-:W-:Y:S01]  /*40c0*/  PLOP3.LUT P6, PT, PT, PT, UP6, 0x40, 0x0 ;  /* 0x000000000000781c */ /* 0x000fe20003fce868 */
[----:B------:R-:W-:Y:S01]  /*40d0*/  UISETP.NE.AND UP6, UPT, UR34, URZ, UPT ;  /* 0x0000003f2200728c */ /* 0x000fe2000bfc5270 */
        /* <DEDUP_REMOVED lines=10> */
[----:B------:R-:W-:Y:S01]  /*4180*/  FSEL R206, R36, -INF , !P0 ;  /* 0xff80000024ce7808 */ /* 0x000fe20004000000 */
[----:B-1----:R-:W-:Y:S01]  /*4190*/  IMAD.IADD R36, R88, 0x1, R94 ;  /* 0x0000000158247824 */ /* 0x002fe200078e025e */
[----:B------:R-:W-:Y:S01]  /*41a0*/  PLOP3.LUT P0, PT, PT, PT, UP6, 0x40, 0x0 ;  /* 0x000000000000781c */ /* 0x000fe20003f0e868 */
[----:B------:R-:W-:Y:S01]  /*41b0*/  UISETP.NE.AND UP6, UPT, UR37, URZ, UPT ;  /* 0x0000003f2500728c */ /* 0x000fe2000bfc5270 */
[----:B------:R-:W-:-:S02]  /*41c0*/  FSEL R208, R49, -INF , !P6 ;  /* 0xff80000031d07808 */ /* 0x000fc40007000000 */
[----:B------:R-:W-:Y:S02]  /*41d0*/  FSEL R209, R40, -INF , !P2 ;  /* 0xff80000028d17808 */ /* 0x000fe40005000000 */
[----:B------:R-:W-:Y:S02]  /*41e0*/  FSEL R207, R41, -INF , !P1 ;  /* 0xff80000029cf7808 */ /* 0x000fe40004800000 */
[----:B------:R-:W-:Y:S02]  /*41f0*/  PLOP3.LUT P6, PT, PT, PT, UP2, 0x40, 0x0 ;  /* 0x000000000000781c */ /* 0x000fe40003fce828 */
[----:B------:R-:W-:Y:S02]  /*4200*/  PLOP3.LUT P2, PT, PT, PT, UP1, 0x40, 0x0 ;  /* 0x000000000000781c */ /* 0x000fe40003f4e818 */
[----:B------:R-:W-:Y:S02]  /*4210*/  PLOP3.LUT P1, PT, PT, PT, UP0, 0x40, 0x0 ;  /* 0x000000000000781c */ /* 0x000fe40003f2e808 */
[----:B------:R-:W-:-:S02]  /*4220*/  ISETP.GT.AND P6, PT, R93, 0x51, P6 ;  /* 0x000000515d00780c */ /* 0x000fc400037c4270 */
[C---:B------:R-:W-:Y:S02]  /*4230*/  ISETP.GT.AND P2, PT, R93.reuse, 0x58, P2 ;  /* 0x000000585d00780c */ /* 0x040fe40001744270 */
[----:B------:R-:W-:Y:S01]  /*4240*/  ISETP.GT.AND P1, PT, R93, 0x59, P1 ;  /* 0x000000595d00780c */ /* 0x000fe20000f24270 */
[----:B------:R-:W-:Y:S01]  /*4250*/  IMAD.IADD R93, R90, 0x1, R94 ;  /* 0x000000015a5d7824 */ /* 0x000fe200078e025e */
[C---:B------:R-:W-:Y:S02]  /*4260*/  ISETP.LT.OR P6, PT, R95.reuse, 0x52, P6 ;  /* 0x000000525f00780c */ /* 0x040fe400037c1670 */
[C---:B------:R-:W-:Y:S02]  /*4270*/  ISETP.LT.OR P2, PT, R95.reuse, 0x59, P2 ;  /* 0x000000595f00780c */ /* 0x040fe40001741670 */
[----:B------:R-:W-:Y:S02]  /*4280*/  ISETP.LT.OR P1, PT, R95, 0x5a, P1 ;  /* 0x0000005a5f00780c */ /* 0x000fe40000f21670 */
[----:B------:R-:W-:-:S02]  /*4290*/  IMNMX R93, R93, R89, PT ;  /* 0x000000595d5d7217 */ /* 0x000fc40003800200 */
[----:B------:R-:W-:Y:S02]  /*42a0*/  FSEL R154, R37, -INF , !P6 ;  /* 0xff800000259a7808 */ /* 0x000fe40007000000 */
[----:B------:R-:W-:Y:S02]  /*42b0*/  FSEL R137, R28, -INF , !P2 ;  /* 0xff8000001c897808 */ /* 0x000fe40005000000 */
[----:B------:R-:W-:Y:S01]  /*42c0*/  FSEL R136, R29, -INF , !P1 ;  /* 0xff8000001d887808 */ /* 0x000fe20004800000 */
        /* <DEDUP_REMOVED lines=13> */
.L_x_1061:
[----:B------:R-:W-:-:S04]  /*43a0*/  MOV R28, c[0x0][0x32c] ;  /* 0x0000cb00001c7a02 */ /* 0x000fc80000000f00 */
[----:B------:R-:W-:-:S13]  /*43b0*/  ISETP.NE.AND P0, PT, R28, 0x1, PT ;  /* 0x000000011c00780c */ /* 0x000fda0003f05270 */
[----:B------:R-:W-:-:S05]  /*43c0*/  @P0 IMAD.HI.U32 R28, R94, c[0x0][0x330], RZ ;  /* 0x0000cc005e1c0a27 */ /* 0x000fca00078e00ff */
[----:B------:R-:W-:Y:S02]  /*43d0*/  @P0 SHF.R.U32.HI R94, RZ, c[0x0][0x334], R28 ;  /* 0x0000cd00ff5e0a19 */ /* 0x000fe4000001161c */
.L_x_1062:
[----:B------:R-:W-:Y:S05]  /*43e0*/  BSYNC B0 ;  /* 0x0000000000007941 */ /* 0x000fea0003800000 */
.L_x_1060:
[----:B------:R-:W-:-:S05]  /*43f0*/  IMAD R94, R94, c[0x0][0x32c], R2 ;  /* 0x0000cb005e5e7a24 */ /* 0x000fca00078e0202 */
[----:B------:R-:W-:Y:S02]  /*4400*/  IADD3 R28, R94, c[0x0][0x32c], RZ ;  /* 0x0000cb005e1c7a10 */ /* 0x000fe40007ffe0ff */
[----:B------:R-:W-:Y:S02]  /*4410*/  IMNMX R36, R36, R94, !PT ;  /* 0x0000005e24247217 */ /* 0x000fe40007800200 */
[----:B------:R-:W-:Y:S02]  /*4420*/  IMNMX R93, R93, R28, PT ;  /* 0x0000001c5d5d7217 */ /* 0x000fe40003800200 */
.L_x_1059:
[----:B------:R-:W-:Y:S02]  /*4430*/  UP2UR UR42, UPR, URZ, 0x40 ;  /* 0x000000403f2a7883 */ /* 0x000fe40008000000 */
[----:B------:R-:W-:Y:S02]  /*4440*/  UISETP.NE.AND UP6, UPT, UR24, URZ, UPT ;  /* 0x0000003f1800728c */ /* 0x000fe4000bfc5270 */
[----:B------:R-:W-:Y:S02]  /*4450*/  UP2UR UR36, UPR, URZ, 0x1 ;  /* 0x000000013f247883 */ /* 0x000fe40008000000 */
[----:B------:R-:W-:-:S02]  /*4460*/  UP2UR UR43, UPR, URZ, 0x40 ;  /* 0x000000403f2b7883 */ /* 0x000fc40008000000 */
[----:B------:R-:W-:Y:S02]  /*4470*/  UISETP.NE.AND UP6, UPT, UR30, URZ, UPT ;  /* 0x0000003f1e00728c */ /* 0x000fe4000bfc5270 */
[----:B------:R-:W-:Y:S02]  /*4480*/  UISETP.NE.AND UP0, UPT, UR32, URZ, UPT ;  /* 0x0000003f2000728c */ /* 0x000fe4000bf05270 */
[----:B------:R-:W-:Y:S02]  /*4490*/  UP2UR UR44, UPR, URZ, 0x40 ;  /* 0x000000403f2c7883 */ /* 0x000fe40008000000 */
[----:B------:R-:W-:Y:S02]  /*44a0*/  UISETP.NE.AND UP6, UPT, UR33, URZ, UPT ;  /* 0x0000003f2100728c */ /* 0x000fe4000bfc5270 */
[----:B------:R-:W-:Y:S01]  /*44b0*/  UP2UR UR41, UPR, URZ, 0x20 ;  /* 0x000000203f297883 */ /* 0x000fe20008000000 */
[----:B------:R-:W-:Y:S01]  /*44c0*/  PLOP3.LUT P0, PT, PT, PT, UP0, 0x40, 0x0 ;  /* 0x000000000000781c */ /* 0x000fe20003f0e808 */
[----:B------:R-:W-:-:S02]  /*44d0*/  UISETP.NE.AND UP5, UPT, UR31, URZ, UPT ;  /* 0x0000003f1f00728c */ /* 0x000fc4000bfa5270 */
[----:B------:R-:W-:Y:S01]  /*44e0*/  PLOP3.LUT P1, PT, PT, PT, UP6, 0x40, 0x0 ;  /* 0x000000000000781c */ /* 0x000fe20003f2e868 */
[----:B------:R-:W-:Y:S01]  /*44f0*/  UISETP.NE.AND UP6, UPT, UR44, URZ, UPT ;  /* 0x0000003f2c00728c */ /* 0x000fe2000bfc5270 */
[----:B------:R-:W-:Y:S01]  /*4500*/  ISETP.GT.AND P0, PT, R3, 0x1, P0 ;  /* 0x000000010300780c */ /* 0x000fe20000704270 */
[----:B------:R-:W-:Y:S01]  /*4510*/  UP2UR UR39, UPR, URZ, 0x8 ;  /* 0x000000083f277883 */ /* 0x000fe20008000000 */
[----:B------:R-:W-:Y:S01]  /*4520*/  PLOP3.LUT P6, PT, PT, PT, UP5, 0x40, 0x0 ;  /* 0x000000000000781c */ /* 0x000fe20003fce858 */
[----:B------:R-:W-:Y:S01]  /*4530*/  UISETP.NE.AND UP3, UPT, UR28, URZ, UPT ;  /* 0x0000003f1c00728c */ /* 0x000fe2000bf65270 */
[----:B------:R-:W-:Y:S01]  /*4540*/  ISETP.LT.OR P0, PT, R91, 0x2, P0 ;  /* 0x000000025b00780c */ /* 0x000fe20000701670 */
[----:B------:R-:W-:Y:S01]  /*4550*/  UP2UR UR37, UPR, URZ, 0x2 ;  /* 0x000000023f257883 */ /* 0x000fe20008000000 */
[----:B------:R-:W-:Y:S01]  /*4560*/  PLOP3.LUT P2, PT, PT, PT, UP6, 0x40, 0x0 ;  /* 0x000000000000781c */ /* 0x000fe20003f4e868 */
[----:B------:R-:W-:Y:S01]  /*4570*/  UISETP.NE.AND UP6, UPT, UR27, URZ, UPT ;  /* 0x0000003f1b00728c */ /* 0x000fe2000bfc5270 */
[----:B------:R-:W-:Y:S01]  /*4580*/  ISETP.GT.AND P6, PT, R3, 0x8, P6 ;  /* 0x000000080300780c */ /* 0x000fe200037c4270 */
[----:B------:R-:W-:Y:S01]  /*4590*/  UISETP.NE.AND UP1, UPT, UR26, URZ, UPT ;  /* 0x0000003f1a00728c */ /* 0x000fe2000bf25270 */
[----:B------:R-:W-:Y:S01]  /*45a0*/  FSEL R83, R83, -INF , !P0 ;  /* 0xff80000053537808 */ /* 0x000fe20004000000 */
[----:B------:R-:W-:Y:S01]  /*45b0*/  UP2UR UR40, UPR, URZ, 0x10 ;  /* 0x000000103f287883 */ /* 0x000fe20008000000 */
[----:B------:R-:W-:Y:S01]  /*45c0*/  ISETP.GT.AND P2, PT, R3, 0x9, P2 ;  /* 0x000000090300780c */ /* 0x000fe20001744270 */
[----:B------:R-:W-:Y:S01]  /*45d0*/  UISETP.NE.AND UP4, UPT, UR29, URZ, UPT ;  /* 0x0000003f1d00728c */ /* 0x000fe2000bf85270 */
[----:B------:R-:W-:Y:S01]  /*45e0*/  PLOP3.LUT P0, PT, PT, PT, UP3, 0x40, 0x0 ;  /* 0x000000000000781c */ /* 0x000fe20003f0e838 */
[----:B------:R-:W-:Y:S01]  /*45f0*/  UP2UR UR38, UPR, URZ, 0x4 ;  /* 0x000000043f267883 */ /* 0x000fe20008000000 */
[C---:B------:R-:W-:Y:S01]  /*4600*/  ISETP.LT.OR P6, PT, R91.reuse, 0x9, P6 ;  /* 0x000000095b00780c */ /* 0x040fe200037c1670 */
[----:B------:R-:W-:Y:S01]  /*4610*/  UISETP.NE.AND UP2, UPT, UR25, URZ, UPT ;  /* 0x0000003f1900728c */ /* 0x000fe2000bf45270 */
[----:B------:R-:W-:Y:S01]  /*4620*/  ISETP.LT.OR P2, PT, R91, 0xa, P2 ;  /* 0x0000000a5b00780c */ /* 0x000fe20001741670 */
[----:B------:R-:W-:Y:S01]  /*4630*/  UP2UR UR44, UPR, URZ, 0x10 ;  /* 0x000000103f2c7883 */ /* 0x000fe20008000000 */
[----:B------:R-:W-:-:S02]  /*4640*/  ISETP.GT.AND P1, PT, R3, RZ, P1 ;  /* 0x000000ff0300720c */ /* 0x000fc40000f24270 */
[----:B------:R-:W-:Y:S02]  /*4650*/  ISETP.GT.AND P0, PT, R3, 0x11, P0 ;  /* 0x000000110300780c */ /* 0x000fe40000704270 */
[----:B------:R-:W-:Y:S02]  /*4660*/  FSEL R78, R78, -INF , !P6 ;  /* 0xff8000004e4e7808 */ /* 0x000fe40007000000 */
[----:B------:R-:W-:Y:S02]  /*4670*/  FSEL R79, R79, -INF , !P2 ;  /* 0xff8000004f4f7808 */ /* 0x000fe40005000000 */
[----:B------:R-:W-:Y:S01]  /*4680*/  PLOP3.LUT P6, PT, PT, PT, UP6, 0x40, 0x0 ;  /* 0x000000000000781c */ /* 0x000fe20003fce868 */
[----:B------:R-:W-:Y:S01]  /*4690*/  UISETP.NE.AND UP6, UPT, UR43, URZ, UPT ;  /* 0x0000003f2b00728c */ /* 0x000fe2000bfc5270 */
[C---:B------:R-:W-:Y:S01]  /*46a0*/  ISETP.LT.OR P1, PT, R91.reuse, 0x1, P1 ;  /* 0x000000015b00780c */ /* 0x040fe20000f21670 */
[----:B------:R-:W-:Y:S01]  /*46b0*/  UP2UR UR43, UPR, URZ, 0x2 ;  /* 0x000000023f2b7883 */ /* 0x000fe20008000000 */
[----:B------:R-:W-:-:S02]  /*46c0*/  ISETP.LT.OR P2, PT, R91, 0x12, P0 ;  /* 0x000000125b00780c */ /* 0x000fc40000741670 */
[----:B------:R-:W-:Y:S01]  /*46d0*/  PLOP3.LUT P0, PT, PT, PT, UP1, 0x40, 0x0 ;  /* 0x000000000000781c */ /* 0x000fe20003f0e818 */
[----:B------:R-:W-:Y:S01]  /*46e0*/  UISETP.NE.AND UP1, UPT, UR33, URZ, UPT ;  /* 0x0000003f2100728c */ /* 0x000fe2000bf25270 */
[----:B------:R-:W-:Y:S02]  /*46f0*/  FSEL R82, R82, -INF , !P1 ;  /* 0xff80000052527808 */ /* 0x000fe40004800000 */
[----:B------:R-:W-:Y:S01]  /*4700*/  PLOP3.LUT P1, PT, PT, PT, UP4, 0x40, 0x0 ;  /* 0x000000000000781c */ /* 0x000fe20003f2e848 */
[----:B------:R-:W-:Y:S01]  /*4710*/  UISETP.NE.AND UP4, UPT, UR30, URZ, UPT ;  /* 0x0000003f1e00728c */ /* 0x000fe2000bf85270 */
[----:B------:R-:W-:Y:S02]  /*4720*/  ISETP.GT.AND P0, PT, R3, 0x19, P0 ;  /* 0x000000190300780c */ /* 0x000fe40000704270 */
[----:B------:R-:W-:Y:S02]  /*4730*/  FSEL R75, R75, -INF , !P2 ;  /* 0xff8000004b4b7808 */ /* 0x000fe40005000000 */
[----:B------:R-:W-:Y:S01]  /*4740*/  PLOP3.LUT P2, PT, PT, PT, UP1, 0x40, 0x0 ;  /* 0x000000000000781c */ /* 0x000fe20003f4e818 */
[----:B------:R-:W-:Y:S01]  /*4750*/  UISETP.NE.AND UP1, UPT, UR27, URZ, UPT ;  /* 0x0000003f1b00728c */ /* 0x000fe2000bf25270 */
[----:B------:R-:W-:-:S02]  /*4760*/  ISETP.GT.AND P1, PT, R3, 0x10, P1 ;  /* 0x000000100300780c */ /* 0x000fc40000f24270 */
[C---:B------:R-:W-:Y:S02]  /*4770*/  ISETP.LT.OR P0, PT, R91.reuse, 0x1a, P0 ;  /* 0x0000001a5b00780c */ /* 0x040fe40000701670 */
[----:B------:R-:W-:Y:S02]  /*4780*/  ISETP.GT.AND P2, PT, R36, RZ, P2 ;  /* 0x000000ff2400720c */ /* 0x000fe40001744270 */
[----:B------:R-:W-:Y:S02]  /*4790*/  ISETP.LT.OR P1, PT, R91, 0x11, P1 ;  /* 0x000000115b00780c */ /* 0x000fe40000f21670 */
[----:B------:R-:W-:Y:S02]  /*47a0*/  FSEL R71, R71, -INF , !P0 ;  /* 0xff80000047477808 */ /* 0x000fe40004000000 */
[----:B------:R-:W-:Y:S02]  /*47b0*/  PLOP3.LUT P0, PT, PT, PT, UP2, 0x40, 0x0 ;  /* 0x000000000000781c */ /* 0x000fe40003f0e828 */
[----:B------:R-:W-:-:S02]  /*47c0*/  ISETP.LT.OR P2, PT, R93, 0x1, P2 ;  /* 0x000000015d00780c */ /* 0x000fc40001741670 */
        /* <DEDUP_REMOVED lines=8> */
[----:B------:R-:W-:Y:S02]  /*4850*/  ISETP.LT.OR P0, PT, R91, 0x21, P0 ;  /* 0x000000215b00780c */ /* 0x000fe40000701670 */
[----:B------:R-:W-:Y:S02]  /*4860*/  ISETP.LT.OR P1, PT, R93, 0x2, P1 ;  /* 0x000000025d00780c */ /* 0x000fe40000f21670 */
[----:B------:R-:W-:Y:S02]  /*4870*/  FSEL R49, R66, -INF , !P0 ;  /* 0xff80000042317808 */ /* 0x000fe40004000000 */
[----:B------:R-:W-:Y:S01]  /*4880*/  PLOP3.LUT P0, PT, PT, PT, UP4, 0x40, 0x0 ;  /* 0x000000000000781c */ /* 0x000fe20003f0e848 */
[----:B------:R-:W-:Y:S01]  /*4890*/  UISETP.NE.AND UP4, UPT, UR21, URZ, UPT ;  /* 0x0000003f1500728c */ /* 0x000fe2000bf85270 */
[----:B------:R-:W-:Y:S02]  /*48a0*/  FSEL R60, R25, -INF , !P1 ;  /* 0xff800000193c7808 */ /* 0x000fe40004800000 */
[----:B------:R-:W-:-:S02]  /*48b0*/  ISETP.GT.AND P6, PT, R3, 0x18, P6 ;  /* 0x000000180300780c */ /* 0x000fc400037c4270 */
[----:B------:R-:W-:Y:S01]  /*48c0*/  PLOP3.LUT P1, PT, PT, PT, UP5, 0x40, 0x0 ;  /* 0x000000000000781c */ /* 0x000fe20003f2e858 */
[----:B------:R-:W-:Y:S01]  /*48d0*/  UISETP.NE.AND UP5, UPT, UR22, URZ, UPT ;  /* 0x0000003f1600728c */ /* 0x000fe2000bfa5270 */
[C---:B------:R-:W-:Y:S02]  /*48e0*/  ISETP.GT.AND P0, PT, R36.reuse, 0x10, P0 ;  /* 0x000000102400780c */ /* 0x040fe40000704270 */
[----:B------:R-:W-:Y:S02]  /*48f0*/  ISETP.LT.OR P6, PT, R91, 0x19, P6 ;  /* 0x000000195b00780c */ /* 0x000fe400037c1670 */
[----:B------:R-:W-:Y:S02]  /*4900*/  ISETP.GT.AND P1, PT, R36, 0x8, P1 ;  /* 0x000000082400780c */ /* 0x000fe40000f24270 */
[----:B------:R-:W-:Y:S02]  /*4910*/  ISETP.LT.OR P0, PT, R93, 0x11, P0 ;  /* 0x000000115d00780c */ /* 0x000fe40000701670 */
[----:B------:R-:W-:-:S02]  /*4920*/  FSEL R70, R70, -INF , !P6 ;  /* 0xff80000046467808 */ /* 0x000fc40007000000 */
[----:B------:R-:W-:Y:S02]  /*4930*/  ISETP.LT.OR P1, PT, R93, 0x9, P1 ;  /* 0x000000095d00780c */ /* 0x000fe40000f21670 */
[----:B------:R-:W-:Y:S02]  /*4940*/  PLOP3.LUT P6, PT, PT, PT, UP6, 0x40, 0x0 ;  /* 0x000000000000781c */ /* 0x000fe40003fce868 */
[----:B------:R-:W-:Y:S02]  /*4950*/  FSEL R53, R20, -INF , !P0 ;  /* 0xff80000014357808 */ /* 0x000fe40004000000 */
[----:B------:R-:W-:Y:S02]  /*4960*/  ISETP.GT.AND P2, PT, R36, 0x9, P2 ;  /* 0x000000092400780c */ /* 0x000fe40001744270 */
[----:B------:R-:W-:Y:S01]  /*4970*/  PLOP3.LUT P0, PT, PT, PT, UP3, 0x40, 0x0 ;  /* 0x000000000000781c */ /* 0x000fe20003f0e838 */
[----:B------:R-:W-:Y:S01]  /*4980*/  UISETP.NE.AND UP3, UPT, UR20, URZ, UPT ;  /* 0x0000003f1400728c */ /* 0x000fe2000bf65270 */
[----:B------:R-:W-:-:S02]  /*4990*/  FSEL R57, R132, -INF , !P1 ;  /* 0xff80000084397808 */ /* 0x000fc40004800000 */
[----:B------:R-:W-:Y:S02]  /*49a0*/  ISETP.GT.AND P6, PT, R3, 0x21, P6 ;  /* 0x000000210300780c */ /* 0x000fe400037c4270 */
[----:B------:R-:W-:Y:S02]  /*49b0*/  PLOP3.LUT P1, PT, PT, PT, UP0, 0x40, 0x0 ;  /* 0x000000000000781c */ /* 0x000fe40003f2e808 */
[----:B------:R-:W-:Y:S02]  /*49c0*/  ISETP.LT.OR P2, PT, R93, 0xa, P2 ;  /* 0x0000000a5d00780c */ /* 0x000fe40001741670 */
[----:B------:R-:W-:Y:S02]  /*49d0*/  ISETP.GT.AND P0, PT, R36, 0x11, P0 ;  /* 0x000000112400780c */ /* 0x000fe40000704270 */
[----:B------:R-:W-:Y:S02]  /*49e0*/  ISETP.LT.OR P6, PT, R91, 0x22, P6 ;  /* 0x000000225b00780c */ /* 0x000fe400037c1670 */
[----:B------:R-:W-:-:S02]  /*49f0*/  ISETP.GT.AND P1, PT, R3, 0x28, P1 ;  /* 0x000000280300780c */ /* 0x000fc40000f24270 */
[----:B------:R-:W-:Y:S02]  /*4a00*/  FSEL R56, R133, -INF , !P2 ;  /* 0xff80000085387808 */ /* 0x000fe40005000000 */
[----:B------:R-:W-:Y:S02]  /*4a10*/  ISETP.LT.OR P0, PT, R93, 0x12, P0 ;  /* 0x000000125d00780c */ /* 0x000fe40000701670 */
[----:B------:R-:W-:Y:S01]  /*4a20*/  PLOP3.LUT P2, PT, PT, PT, UP1, 0x40, 0x0 ;  /* 0x000000000000781c */ /* 0x000fe20003f4e818 */
[----:B------:R-:W-:Y:S01]  /*4a30*/  UISETP.NE.AND UP1, UPT, UR43, URZ, UPT ;  /* 0x0000003f2b00728c */ /* 0x000fe2000bf25270 */
[----:B------:R-:W-:Y:S02]  /*4a40*/  FSEL R48, R67, -INF , !P6 ;  /* 0xff80000043307808 */ /* 0x000fe40007000000 */
[----:B------:R-:W-:Y:S02]  /*4a50*/  ISETP.LT.OR P1, PT, R91, 0x29, P1 ;  /* 0x000000295b00780c */ /* 0x000fe40000f21670 */
[----:B------:R-:W-:-:S02]  /*4a60*/  PLOP3.LUT P6, PT, PT, PT, UP5, 0x40, 0x0 ;  /* 0x000000000000781c */ /* 0x000fc40003fce858 */
[----:B------:R-:W-:Y:S02]  /*4a70*/  FSEL R52, R21, -INF , !P0 ;  /* 0xff80000015347808 */ /* 0x000fe40004000000 */
[----:B------:R-:W-:Y:S02]  /*4a80*/  PLOP3.LUT P0, PT, PT, PT, UP4, 0x40, 0x0 ;  /* 0x000000000000781c */ /* 0x000fe40003f0e848 */
[----:B------:R-:W-:Y:S02]  /*4a90*/  FSEL R67, R62, -INF , !P1 ;  /* 0xff8000003e437808 */ /* 0x000fe40004800000 */
[C---:B------:R-:W-:Y:S02]  /*4aa0*/  ISETP.GT.AND P6, PT, R3.reuse, 0x29, P6 ;  /* 0x000000290300780c */ /* 0x040fe400037c4270 */
[----:B------:R-:W-:Y:S01]  /*4ab0*/  PLOP3.LUT P1, PT, PT, PT, UP1, 0x40, 0x0 ;  /* 0x000000000000781c */ /* 0x000fe20003f2e818 */
[----:B------:R-:W-:Y:S01]  /*4ac0*/  UISETP.NE.AND UP1, UPT, UR18, URZ, UPT ;  /* 0x0000003f1200728c */ /* 0x000fe2000bf25270 */
[----:B------:R-:W-:-:S02]  /*4ad0*/  ISETP.GT.AND P0, PT, R3, 0x30, P0 ;  /* 0x000000300300780c */ /* 0x000fc40000704270 */
[C---:B------:R-:W-:Y:S02]  /*4ae0*/  ISETP.LT.OR P6, PT, R91.reuse, 0x2a, P6 ;  /* 0x0000002a5b00780c */ /* 0x040fe400037c1670 */
[----:B------:R-:W-:Y:S02]  /*4af0*/  ISETP.GT.AND P1, PT, R36, 0x19, P1 ;  /* 0x000000192400780c */ /* 0x000fe40000f24270 */
[----:B------:R-:W-:Y:S02]  /*4b00*/  ISETP.LT.OR P0, PT, R91, 0x31, P0 ;  /* 0x000000315b00780c */ /* 0x000fe40000701670 */
[----:B------:R-:W-:Y:S02]  /*4b10*/  FSEL R66, R63, -INF , !P6 ;  /* 0xff8000003f427808 */ /* 0x000fe40007000000 */
[----:B------:R-:W-:Y:S02]  /*4b20*/  ISETP.LT.OR P1, PT, R93, 0x1a, P1 ;  /* 0x0000001a5d00780c */ /* 0x000fe40000f21670 */
[----:B------:R-:W-:-:S02]  /*4b30*/  FSEL R63, R58, -INF , !P0 ;  /* 0xff8000003a3f7808 */ /* 0x000fc40004000000 */
[----:B------:R-:W-:Y:S01]  /*4b40*/  PLOP3.LUT P0, PT, PT, PT, UP0, 0x40, 0x0 ;  /* 0x000000000000781c */ /* 0x000fe20003f0e808 */
[----:B------:R-:W-:Y:S01]  /*4b50*/  UISETP.NE.AND UP0, UPT, UR17, URZ, UPT ;  /* 0x0000003f1100728c */ /* 0x000fe2000bf05270 */
[----:B------:R-:W-:Y:S02]  /*4b60*/  FSEL R40, R129, -INF , !P1 ;  /* 0xff80000081287808 */ /* 0x000fe40004800000 */
[----:B------:R-:W-:Y:S01]  /*4b70*/  PLOP3.LUT P1, PT, PT, PT, UP2, 0x40, 0x0 ;  /* 0x000000000000781c */ /* 0x000fe20003f2e828 */
[----:B------:R-:W-:Y:S01]  /*4b80*/  UISETP.NE.AND UP2, UPT, UR19, URZ, UPT ;  /* 0x0000003f1300728c */ /* 0x000fe2000bf45270 */
[C---:B------:R-:W-:Y:S02]  /*4b90*/  ISETP.GT.AND P0, PT, R36.reuse, 0x28, P0 ;  /* 0x000000282400780c */ /* 0x040fe40000704270 */
[----:B------:R-:W-:Y:S02]  /*4ba0*/  ISETP.GT.AND P1, PT, R36, 0x20, P1 ;  /* 0x000000202400780c */ /* 0x000fe40000f24270 */
[----:B------:R-:W-:-:S02]  /*4bb0*/  ISETP.LT.OR P0, PT, R93, 0x29, P0 ;  /* 0x000000295d00780c */ /* 0x000fc40000701670 */
[----:B------:R-:W-:Y:S02]  /*4bc0*/  ISETP.LT.OR P1, PT, R93, 0x21, P1 ;  /* 0x000000215d00780c */ /* 0x000fe40000f21670 */
[----:B------:R-:W-:Y:S02]  /*4bd0*/  FSEL R242, R124, -INF , !P0 ;  /* 0xff8000007cf27808 */ /* 0x000fe40004000000 */
[----:B------:R-:W-:Y:S01]  /*4be0*/  PLOP3.LUT P0, PT, PT, PT, UP5, 0x40, 0x0 ;  /* 0x000000000000781c */ /* 0x000fe20003f0e858 */
[----:B------:R-:W-:Y:S01]  /*4bf0*/  UISETP.NE.AND UP5, UPT, UR41, URZ, UPT ;  /* 0x0000003f2900728c */ /* 0x000fe2000bfa5270 */
[----:B------:R-:W-:Y:S02]  /*4c00*/  FSEL R244, R16, -INF , !P1 ;  /* 0xff80000010f47808 */ /* 0x000fe40004800000 */
[----:B------:R-:W-:Y:S02]  /*4c10*/  PLOP3.LUT P1, PT, PT, PT, UP2, 0x40, 0x0 ;  /* 0x000000000000781c */ /* 0x000fe40003f2e828 */
[----:B------:R-:W-:-:S02]  /*4c20*/  ISETP.GT.AND P0, PT, R36, 0x29, P0 ;  /* 0x000000292400780c */ /* 0x000fc40000704270 */
[----:B------:R-:W-:Y:S02]  /*4c30*/  ISETP.GT.AND P2, PT, R36, 0x18, P2 ;  /* 0x000000182400780c */ /* 0x000fe40001744270 */
[----:B------:R-:W-:Y:S02]  /*4c40*/  ISETP.GT.AND P1, PT, R3, 0x38, P1 ;  /* 0x000000380300780c */ /* 0x000fe40000f24270 */
[C---:B------:R-:W-:Y:S02]  /*4c50*/  ISETP.LT.OR P0, PT, R93.reuse, 0x2a, P0 ;  /* 0x0000002a5d00780c */ /* 0x040fe40000701670 */
[----:B------:R-:W-:Y:S02]  /*4c60*/  ISETP.LT.OR P2, PT, R93, 0x19, P2 ;  /* 0x000000195d00780c */ /* 0x000fe40001741670 */
[----:B------:R-:W-:Y:S02]  /*4c70*/  ISETP.LT.OR P1, PT, R91, 0x39, P1 ;  /* 0x000000395b00780c */ /* 0x000fe40000f21670 */
[----:B------:R-:W-:-:S02]  /*4c80*/  FSEL R245, R125, -INF , !P0 ;  /* 0xff8000007df57808 */ /* 0x000fc40004000000 */
[----:B------:R-:W-:Y:S02]  /*4c90*/  PLOP3.LUT P0, PT, PT, PT, UP0, 0x40, 0x0 ;  /* 0x000000000000781c */ /* 0x000fe40003f0e808 */
[----:B------:R-:W-:Y:S02]  /*4ca0*/  FSEL R41, R128, -INF , !P2 ;  /* 0xff80000080297808 */ /* 0x000fe40005000000 */
[----:B------:R-:W-:Y:S02]  /*4cb0*/  FSEL R62, R54, -INF , !P1 ;  /* 0xff800000363e7808 */ /* 0x000fe40004800000 */
[----:B------:R-:W-:Y:S02]  /*4cc0*/  PLOP3.LUT P6, PT, PT, PT, UP3, 0x40, 0x0 ;  /* 0x000000000000781c */ /* 0x000fe40003fce838 */
[----:B------:R-:W-:Y:S01]  /*4cd0*/  PLOP3.LUT P2, PT, PT, PT, UP6, 0x40, 0x0 ;  /* 0x000000000000781c */ /* 0x000fe20003f4e868 */
[----:B------:R-:W-:Y:S01]  /*4ce0*/  UISETP.NE.AND UP6, UPT, UR42, URZ, UPT ;  /* 0x0000003f2a00728c */ /* 0x000fe2000bfc5270 */
[----:B------:R-:W-:Y:S01]  /*4cf0*/  PLOP3.LUT P1, PT, PT, PT, UP3, 0x40, 0x0 ;  /* 0x000000000000781c */ /* 0x000fe20003f2e838 */
[----:B------:R-:W-:Y:S01]  /*4d00*/  UISETP.NE.AND UP3, UPT, UR39, URZ, UPT ;  /* 0x0000003f2700728c */ /* 0x000fe2000bf65270 */
[----:B------:R-:W-:-:S02]  /*4d10*/  ISETP.GT.AND P0, PT, R3, 0x40, P0 ;  /* 0x000000400300780c */ /* 0x000fc40000704270 */
[----:B------:R-:W-:Y:S02]  /*4d20*/  ISETP.GT.AND P6, PT, R3, 0x31, P6 ;  /* 0x000000310300780c */ /* 0x000fe400037c4270 */
[C---:B------:R-:W-:Y:S02]  /*4d30*/  ISETP.GT.AND P2, PT, R36.reuse, 0x21, P2 ;  /* 0x000000212400780c */ /* 0x040fe40001744270 */
[----:B------:R-:W-:Y:S02]  /*4d40*/  ISETP.GT.AND P1, PT, R36, 0x31, P1 ;  /* 0x000000312400780c */ /* 0x000fe40000f24270 */
[C---:B------:R-:W-:Y:S02]  /*4d50*/  ISETP.LT.OR P0, PT, R91.reuse, 0x41, P0 ;  /* 0x000000415b00780c */ /* 0x040fe40000701670 */
[----:B------:R-:W-:Y:S02]  /*4d60*/  ISETP.LT.OR P6, PT, R91, 0x32, P6 ;  /* 0x000000325b00780c */ /* 0x000fe400037c1670 */
[----:B------:R-:W-:-:S02]  /*4d70*/  ISETP.LT.OR P2, PT, R93, 0x22, P2 ;  /* 0x000000225d00780c */ /* 0x000fc40001741670 */
[----:B------:R-:W-:Y:S02]  /*4d80*/  ISETP.LT.OR P1, PT, R93, 0x32, P1 ;  /* 0x000000325d00780c */ /* 0x000fe40000f21670 */
[----:B------:R-:W-:Y:S02]  /*4d90*/  FSEL R241, R50, -INF , !P0 ;  /* 0xff80000032f17808 */ /* 0x000fe40004000000 */
[----:B------:R-:W-:Y:S01]  /*4da0*/  PLOP3.LUT P0, PT, PT, PT, UP0, 0x40, 0x0 ;  /* 0x000000000000781c */ /* 0x000fe20003f0e808 */
[----:B------:R-:W-:Y:S01]  /*4db0*/  UISETP.NE.AND UP0, UPT, UR36, URZ, UPT ;  /* 0x0000003f2400728c */ /* 0x000fe2000bf05270 */
[----:B------:R-:W-:Y:S01]  /*4dc0*/  FSEL R59, R59, -INF , !P6 ;  /* 0xff8000003b3b7808 */ /* 0x000fe20007000000 */
[----:B------:R-:W-:Y:S01]  /*4dd0*/  UP2UR UR36, UPR, URZ, 0x40 ;  /* 0x000000403f247883 */ /* 0x000fe20008000000 */
[----:B------:R-:W-:Y:S02]  /*4de0*/  FSEL R243, R17, -INF , !P2 ;  /* 0xff80000011f37808 */ /* 0x000fe40005000000 */
[----:B------:R-:W-:-:S02]  /*4df0*/  FSEL R132, R13, -INF , !P1 ;  /* 0xff8000000d847808 */ /* 0x000fc40004800000 */
[----:B------:R-:W-:Y:S02]  /*4e00*/  PLOP3.LUT P6, PT, PT, PT, UP1, 0x40, 0x0 ;  /* 0x000000000000781c */ /* 0x000fe40003fce818 */
[----:B------:R-:W-:Y:S01]  /*4e10*/  PLOP3.LUT P2, PT, PT, PT, UP4, 0x40, 0x0 ;  /* 0x000000000000781c */ /* 0x000fe20003f4e848 */
[----:B------:R-:W-:Y:S01]  /*4e20*/  UISETP.NE.AND UP4, UPT, UR40, URZ, UPT ;  /* 0x0000003f2800728c */ /* 0x000fe2000bf85270 */
[----:B------:R-:W-:Y:S01]  /*4e30*/  PLOP3.LUT P1, PT, PT, PT, UP2, 0x40, 0x0 ;  /* 0x000000000000781c */ /* 0x000fe20003f2e828 */
[----:B------:R-:W-:Y:S01]  /*4e40*/  UISETP.NE.AND UP2, UPT, UR38, URZ, UPT ;  /* 0x0000003f2600728c */ /* 0x000fe2000bf45270 */
[C---:B------:R-:W-:Y:S02]  /*4e50*/  ISETP.GT.AND P0, PT, R36.reuse, 0x40, P0 ;  /* 0x000000402400780c */ /* 0x040fe40000704270 */
[----:B------:R-:W-:Y:S02]  /*4e60*/  ISETP.GT.AND P6, PT, R3, 0x39, P6 ;  /* 0x000000390300780c */ /* 0x000fe400037c4270 */
[----:B------:R-:W-:-:S02]  /*4e70*/  ISETP.GT.AND P2, PT, R36, 0x30, P2 ;  /* 0x000000302400780c */ /* 0x000fc40001744270 */
[----:B------:R-:W-:Y:S02]  /*4e80*/  ISETP.GT.AND P1, PT, R36, 0x38, P1 ;  /* 0x000000382400780c */ /* 0x000fe40000f24270 */
[----:B------:R-:W-:Y:S02]  /*4e90*/  ISETP.LT.OR P0, PT, R93, 0x41, P0 ;  /* 0x000000415d00780c */ /* 0x000fe40000701670 */
[----:B------:R-:W-:Y:S02]  /*4ea0*/  ISETP.LT.OR P6, PT, R91, 0x3a, P6 ;  /* 0x0000003a5b00780c */ /* 0x000fe400037c1670 */
[C---:B------:R-:W-:Y:S02]  /*4eb0*/  ISETP.LT.OR P2, PT, R93.reuse, 0x31, P2 ;  /* 0x000000315d00780c */ /* 0x040fe40001741670 */
[----:B------:R-:W-:Y:S02]  /*4ec0*/  ISETP.LT.OR P1, PT, R93, 0x39, P1 ;  /* 0x000000395d00780c */ /* 0x000fe40000f21670 */
[----:B------:R-:W-:-:S02]  /*4ed0*/  FSEL R158, R8, -INF , !P0 ;  /* 0xff800000089e7808 */ /* 0x000fc40004000000 */
[----:B------:R-:W-:Y:S02]  /*4ee0*/  PLOP3.LUT P0, PT, PT, PT, UP5, 0x40, 0x0 ;  /* 0x000000000000781c */ /* 0x000fe40003f0e858 */
[----:B------:R-:W-:Y:S02]  /*4ef0*/  FSEL R58, R55, -INF , !P6 ;  /* 0xff800000373a7808 */ /* 0x000fe40007000000 */
[----:B------:R-:W-:Y:S02]  /*4f00*/  FSEL R133, R12, -INF , !P2 ;  /* 0xff8000000c857808 */ /* 0x000fe40005000000 */
[----:B------:R-:W-:Y:S01]  /*4f10*/  FSEL R125, R120, -INF , !P1 ;  /* 0xff800000787d7808 */ /* 0x000fe20004800000 */
[----:B------:R-:W1:Y:S01]  /*4f20*/  SHFL.IDX PT, R12, R92, 0x3, 0x1c1f ;  /* 0x007c1f005c0c7f89 */ /* 0x000e6200000e0000 */
[----:B------:R-:W-:Y:S02]  /*4f30*/  PLOP3.LUT P6, PT, PT, PT, UP6, 0x40, 0x0 ;  /* 0x000000000000781c */ /* 0x000fe40003fce868 */
[----:B------:R-:W-:Y:S01]  /*4f40*/  PLOP3.LUT P2, PT, PT, PT, UP1, 0x40, 0x0 ;  /* 0x000000000000781c */ /* 0x000fe20003f4e818 */
[----:B------:R-:W-:Y:S01]  /*4f50*/  UISETP.NE.AND UP1, UPT, UR37, URZ, UPT ;  /* 0x0000003f2500728c */ /* 0x000fe2000bf25270 */
[----:B------:R-:W-:-:S02]  /*4f60*/  PLOP3.LUT P1, PT, PT, PT, UP5, 0x40, 0x0 ;  /* 0x000000000000781c */ /* 0x000fc40003f2e858 */
[C---:B------:R-:W-:Y:S02]  /*4f70*/  ISETP.GT.AND P0, PT, R36.reuse, 0x48, P0 ;  /* 0x000000482400780c */ /* 0x040fe40000704270 */
[C---:B------:R-:W-:Y:S02]  /*4f80*/  ISETP.GT.AND P6, PT, R3.reuse, 0x41, P6 ;  /* 0x000000410300780c */ /* 0x040fe400037c4270 */
[----:B------:R-:W-:Y:S02]  /*4f90*/  ISETP.GT.AND P2, PT, R36, 0x39, P2 ;  /* 0x000000392400780c */ /* 0x000fe40001744270 */
[----:B------:R-:W-:Y:S02]  /*4fa0*/  ISETP.GT.AND P1, PT, R3, 0x48, P1 ;  /* 0x000000480300780c */ /* 0x000fe40000f24270 */
[----:B------:R-:W-:Y:S02]  /*4fb0*/  ISETP.LT.OR P0, PT, R93, 0x49, P0 ;  /* 0x000000495d00780c */ /* 0x000fe40000701670 */
[----:B------:R-:W-:-:S02]  /*4fc0*/  ISETP.LT.OR P6, PT, R91, 0x42, P6 ;  /* 0x000000425b00780c */ /* 0x000fc400037c1670 */
[----:B------:R-:W-:Y:S02]  /*4fd0*/  ISETP.LT.OR P2, PT, R93, 0x3a, P2 ;  /* 0x0000003a5d00780c */ /* 0x000fe40001741670 */
[----:B------:R-:W-:Y:S02]  /*4fe0*/  ISETP.LT.OR P1, PT, R91, 0x49, P1 ;  /* 0x000000495b00780c */ /* 0x000fe40000f21670 */
[----:B------:R-:W-:Y:S01]  /*4ff0*/  FSEL R173, R44, -INF , !P0 ;  /* 0xff8000002cad7808 */ /* 0x000fe20004000000 */
[----:B-1----:R-:W-:Y:S01]  /*5000*/  IMAD.IADD R8, R90, 0x1, R12 ;  /* 0x000000015a087824 */ /* 0x002fe200078e020c */
[----:B------:R-:W-:Y:S02]  /*5010*/  PLOP3.LUT P0, PT, PT, PT, UP3, 0x40, 0x0 ;  /* 0x000000000000781c */ /* 0x000fe40003f0e838 */
[----:B------:R-:W-:Y:S02]  /*5020*/  FSEL R238, R51, -INF , !P6 ;  /* 0xff80000033ee7808 */ /* 0x000fe40007000000 */
[----:B------:R-:W-:-:S02]  /*5030*/  FSEL R124, R121, -INF , !P2 ;  /* 0xff800000797c7808 */ /* 0x000fc40005000000 */
[----:B------:R-:W-:Y:S02]  /*5040*/  FSEL R240, R42, -INF , !P1 ;  /* 0xff8000002af07808 */ /* 0x000fe40004800000 */
[----:B------:R-:W-:Y:S02]  /*5050*/  PLOP3.LUT P6, PT, PT, PT, UP4, 0x40, 0x0 ;  /* 0x000000000000781c */ /* 0x000fe40003fce848 */
[----:B------:R-:W-:Y:S01]  /*5060*/  PLOP3.LUT P2, PT, PT, PT, UP6, 0x40, 0x0 ;  /* 0x000000000000781c */ /* 0x000fe20003f4e868 */
[----:B------:R-:W-:Y:S01]  /*5070*/  UISETP.NE.AND UP6, UPT, UR34, URZ, UPT ;  /* 0x0000003f2200728c */ /* 0x000fe2000bfc5270 */
[----:B------:R-:W-:Y:S02]  /*5080*/  PLOP3.LUT P1, PT, PT, PT, UP3, 0x40, 0x0 ;  /* 0x000000000000781c */ /* 0x000fe40003f2e838 */
[----:B------:R-:W-:Y:S02]  /*5090*/  ISETP.GT.AND P0, PT, R36, 0x50, P0 ;  /* 0x000000502400780c */ /* 0x000fe40000704270 */
[----:B------:R-:W-:-:S02]  /*50a0*/  ISETP.GT.AND P6, PT, R3, 0x49, P6 ;  /* 0x000000490300780c */ /* 0x000fc400037c4270 */
[----:B------:R-:W-:Y:S02]  /*50b0*/  ISETP.GT.AND P2, PT, R36, 0x41, P2 ;  /* 0x000000412400780c */ /* 0x000fe40001744270 */
[----:B------:R-:W-:Y:S02]  /*50c0*/  ISETP.GT.AND P1, PT, R3, 0x50, P1 ;  /* 0x000000500300780c */ /* 0x000fe40000f24270 */
[----:B------:R-:W-:Y:S02]  /*50d0*/  ISETP.LT.OR P0, PT, R93, 0x51, P0 ;  /* 0x000000515d00780c */ /* 0x000fe40000701670 */
[----:B------:R-:W-:Y:S02]  /*50e0*/  ISETP.LT.OR P6, PT, R91, 0x4a, P6 ;  /* 0x0000004a5b00780c */ /* 0x000fe400037c1670 */
[----:B------:R-:W-:Y:S02]  /*50f0*/  ISETP.LT.OR P2, PT, R93, 0x42, P2 ;  /* 0x000000425d00780c */ /* 0x000fe40001741670 */
[----:B------:R-:W-:-:S02]  /*5100*/  ISETP.LT.OR P1, PT, R91, 0x51, P1 ;  /* 0x000000515b00780c */ /* 0x000fc40000f21670 */
[----:B------:R-:W-:Y:S02]  /*5110*/  FSEL R175, R116, -INF , !P0 ;  /* 0xff80000074af7808 */ /* 0x000fe40004000000 */
[----:B------:R-:W-:Y:S02]  /*5120*/  PLOP3.LUT P0, PT, PT, PT, UP1, 0x40, 0x0 ;  /* 0x000000000000781c */ /* 0x000fe40003f0e818 */
[----:B------:R-:W-:Y:S02]  /*5130*/  FSEL R211, R43, -INF , !P6 ;  /* 0xff8000002bd37808 */ /* 0x000fe40007000000 */
[----:B------:R-:W-:Y:S01]  /*5140*/  FSEL R159, R9, -INF , !P2 ;  /* 0xff800000099f7808 */ /* 0x000fe20005000000 */
[----:B------:R-:W-:Y:S01]  /*5150*/  IMAD.IADD R9, R88, 0x1, R12 ;  /* 0x0000000158097824 */ /* 0x000fe200078e020c */
[----:B------:R-:W-:Y:S02]  /*5160*/  FSEL R155, R38, -INF , !P1 ;  /* 0xff800000269b7808 */ /* 0x000fe40004800000 */
[----:B------:R-:W-:-:S02]  /*5170*/  PLOP3.LUT P6, PT, PT, PT, UP2, 0x40, 0x0 ;  /* 0x000000000000781c */ /* 0x000fc40003fce828 */
[----:B------:R-:W-:Y:S02]  /*5180*/  PLOP3.LUT P2, PT, PT, PT, UP4, 0x40, 0x0 ;  /* 0x000000000000781c */ /* 0x000fe40003f4e848 */
[----:B------:R-:W-:Y:S02]  /*5190*/  PLOP3.LUT P1, PT, PT, PT, UP2, 0x40, 0x0 ;  /* 0x000000000000781c */ /* 0x000fe40003f2e828 */
[C---:B------:R-:W-:Y:S02]  /*51a0*/  ISETP.GT.AND P0, PT, R3.reuse, 0x58, P0 ;  /* 0x000000580300780c */ /* 0x040fe40000704270 */
[----:B------:R-:W-:Y:S02]  /*51b0*/  ISETP.GT.AND P6, PT, R3, 0x51, P6 ;  /* 0x000000510300780c */ /* 0x000fe400037c4270 */
[C---:B------:R-:W-:Y:S02]  /*51c0*/  ISETP.GT.AND P2, PT, R36.reuse, 0x49, P2 ;  /* 0x000000492400780c */ /* 0x040fe40001744270 */
[----:B------:R-:W-:-:S02]  /*51d0*/  ISETP.GT.AND P1, PT, R36, 0x51, P1 ;  /* 0x000000512400780c */ /* 0x000fc40000f24270 */
[C---:B------:R-:W-:Y:S02]  /*51e0*/  ISETP.LT.OR P0, PT, R91.reuse, 0x59, P0 ;  /* 0x000000595b00780c */ /* 0x040fe40000701670 */
[----:B------:R-:W-:Y:S02]  /*51f0*/  ISETP.LT.OR P6, PT, R91, 0x52, P6 ;  /* 0x000000525b00780c */ /* 0x000fe400037c1670 */
[C---:B------:R-:W-:Y:S02]  /*5200*/  ISETP.LT.OR P2, PT, R93.reuse, 0x4a, P2 ;  /* 0x0000004a5d00780c */ /* 0x040fe40001741670 */
[----:B------:R-:W-:Y:S02]  /*5210*/  ISETP.LT.OR P1, PT, R93, 0x52, P1 ;  /* 0x000000525d00780c */ /* 0x000fe40000f21670 */
[----:B------:R-:W-:Y:S02]  /*5220*/  FSEL R152, R30, -INF , !P0 ;  /* 0xff8000001e987808 */ /* 0x000fe40004000000 */
        /* <DEDUP_REMOVED lines=9> */
[----:B------:R-:W-:Y:S02]  /*52c0*/  ISETP.GT.AND P1, PT, R36, 0x59, P1 ;  /* 0x000000592400780c */ /* 0x000fe40000f24270 */
[----:B------:R-:W-:Y:S02]  /*52d0*/  ISETP.GT.AND P6, PT, R3, 0x59, P6 ;  /* 0x000000590300780c */ /* 0x000fe400037c4270 */
[C---:B------:R-:W-:Y:S02]  /*52e0*/  ISETP.LT.OR P2, PT, R93.reuse, 0x59, P2 ;  /* 0x000000595d00780c */ /* 0x040fe40001741670 */
[----:B------:R-:W-:Y:S02]  /*52f0*/  ISETP.LT.OR P1, PT, R93, 0x5a, P1 ;  /* 0x0000005a5d00780c */ /* 0x000fe40000f21670 */
        /* <DEDUP_REMOVED lines=18> */
.L_x_1065:
[----:B------:R-:W-:-:S04]  /*5420*/  MOV R3, c[0x0][0x32c] ;  /* 0x0000cb0000037a02 */ /* 0x000fc80000000f00 */
[----:B------:R-:W-:-:S13]  /*5430*/  ISETP.NE.AND P0, PT, R3, 0x1, PT ;  /* 0x000000010300780c */ /* 0x000fda0003f05270 */
[----:B------:R-:W-:-:S05]  /*5440*/  @P0 IMAD.HI.U32 R3, R12, c[0x0][0x330], RZ ;  /* 0x0000cc000c030a27 */ /* 0x000fca00078e00ff */
[----:B------:R-:W-:Y:S02]  /*5450*/  @P0 SHF.R.U32.HI R12, RZ, c[0x0][0x334], R3 ;  /* 0x0000cd00ff0c0a19 */ /* 0x000fe40000011603 */
.L_x_1066:
[----:B------:R-:W-:Y:S05]  /*5460*/  BSYNC B0 ;  /* 0x0000000000007941 */ /* 0x000fea0003800000 */
.L_x_1064:
[----:B------:R-:W-:-:S05]  /*5470*/  IMAD R12, R12, c[0x0][0x32c], R2 ;  /* 0x0000cb000c0c7a24 */ /* 0x000fca00078e0202 */
[----:B------:R-:W-:Y:S02]  /*5480*/  IADD3 R2, R12, c[0x0][0x32c], RZ ;  /* 0x0000cb000c027a10 */ /* 0x000fe40007ffe0ff */
[----:B------:R-:W-:Y:S02]  /*5490*/  IMNMX R9, R9, R12, !PT ;  /* 0x0000000c09097217 */ /* 0x000fe40007800200 */
[----:B------:R-:W-:Y:S02]  /*54a0*/  IMNMX R8, R8, R2, PT ;  /* 0x0000000208087217 */ /* 0x000fe40003800200 */
.L_x_1063:
        /* <DEDUP_REMOVED lines=22> */
[----:B------:R-:W-:-:S02]  /*5610*/  FMNMX.FTZ R12, R70, R12, !PT ;  /* 0x0000000c460c7209 */ /* 0x000fc40007810000 */
[----:B------:R-:W-:Y:S01]  /*5620*/  FMNMX.FTZ R3, R76, R3, !PT ;  /* 0x000000034c037209 */ /* 0x000fe20007810000 */
[--C-:B------:R-:W-:Y:S01]  /*5630*/  IMAD R219, R4, 0x2, R225.reuse ;  /* 0x0000000204db7824 */ /* 0x100fe200078e02e1 */
[----:B------:R-:W-:Y:S01]  /*5640*/  FMNMX.FTZ R12, R71, R12, !PT ;  /* 0x0000000c470c7209 */ /* 0x000fe20007810000 */
[C---:B------:R-:W-:Y:S01]  /*5650*/  IMAD R220, R0.reuse, 0x2, R225 ;  /* 0x0000000200dc7824 */ /* 0x040fe200078e02e1 */
[----:B------:R-:W-:Y:S01]  /*5660*/  FMNMX.FTZ R3, R73, R3, !PT ;  /* 0x0000000349037209 */ /* 0x000fe20007810000 */
[----:B------:R-:W-:Y:S01]  /*5670*/  IMAD R218, R0, 0x2, R219 ;  /* 0x0000000200da7824 */ /* 0x000fe200078e02db */
        /* <DEDUP_REMOVED lines=38> */
[C---:B------:R-:W-:Y:S01]  /*58e0*/  ISETP.GT.AND P2, PT, R9.reuse, RZ, P2 ;  /* 0x000000ff0900720c */ /* 0x040fe20001744270 */
[----:B------:R-:W2:Y:S01]  /*58f0*/  SHFL.BFLY PT, R2, R12, 0x2, 0x1f ;  /* 0x0c401f000c027f89 */ /* 0x000ea200000e0000 */
[----:B------:R-:W-:Y:S01]  /*5900*/  PLOP3.LUT P0, PT, PT, PT, UP4, 0x40, 0x0 ;  /* 0x000000000000781c */ /* 0x000fe20003f0e848 */
[----:B------:R-:W-:Y:S01]  /*5910*/  UISETP.NE.AND UP2, UPT, UR28, URZ, UPT ;  /* 0x0000003f1c00728c */ /* 0x000fe2000bf45270 */
[----:B------:R-:W-:Y:S01]  /*5920*/  ISETP.LT.OR P2, PT, R8, 0x1, P2 ;  /* 0x000000010800780c */ /* 0x000fe20001741670 */
[----:B------:R-:W-:Y:S01]  /*5930*/  UISETP.NE.AND UP4, UPT, UR21, URZ, UPT ;  /* 0x0000003f1500728c */ /* 0x000fe2000bf85270 */
[----:B------:R-:W-:-:S02]  /*5940*/  ISETP.GT.AND P0, PT, R9, 0x8, P0 ;  /* 0x000000080900780c */ /* 0x000fc40000704270 */
[----:B------:R-:W-:Y:S02]  /*5950*/  FSEL R191, R26, -INF , !P2 ;  /* 0xff8000001abf7808 */ /* 0x000fe40005000000 */
[----:B------:R-:W-:Y:S01]  /*5960*/  PLOP3.LUT P2, PT, PT, PT, UP3, 0x40, 0x0 ;  /* 0x000000000000781c */ /* 0x000fe20003f4e838 */
[----:B------:R-:W-:Y:S01]  /*5970*/  UISETP.NE.AND UP3, UPT, UR25, URZ, UPT ;  /* 0x0000003f1900728c */ /* 0x000fe2000bf65270 */
[----:B------:R-:W-:Y:S02]  /*5980*/  ISETP.LT.OR P0, PT, R8, 0x9, P0 ;  /* 0x000000090800780c */ /* 0x000fe40000701670 */
[----:B------:R-:W-:Y:S02]  /*5990*/  ISETP.GT.AND P2, PT, R9, 0x10, P2 ;  /* 0x000000100900780c */ /* 0x000fe40001744270 */
[----:B------:R-:W-:Y:S02]  /*59a0*/  FSEL R54, R134, -INF , !P0 ;  /* 0xff80000086367808 */ /* 0x000fe40004000000 */
[----:B------:R-:W-:-:S02]  /*59b0*/  ISETP.LT.OR P2, PT, R8, 0x11, P2 ;  /* 0x000000110800780c */ /* 0x000fc40001741670 */
[----:B------:R-:W-:Y:S01]  /*59c0*/  PLOP3.LUT P0, PT, PT, PT, UP1, 0x40, 0x0 ;  /* 0x000000000000781c */ /* 0x000fe20003f0e818 */
[----:B------:R-:W-:Y:S01]  /*59d0*/  UISETP.NE.AND UP1, UPT, UR23, URZ, UPT ;  /* 0x0000003f1700728c */ /* 0x000fe2000bf25270 */
[----:B-1----:R-:W-:Y:S02]  /*59e0*/  FMNMX.FTZ R3, R3, R13, !PT ;  /* 0x0000000d03037209 */ /* 0x002fe40007810000 */
[----:B------:R-:W-:Y:S02]  /*59f0*/  FSEL R42, R22, -INF , !P2 ;  /* 0xff800000162a7808 */ /* 0x000fe40005000000 */
[----:B--2---:R-:W-:Y:S01]  /*5a00*/  FMNMX.FTZ R12, R12, R2, !PT ;  /* 0x000000020c0c7209 */ /* 0x004fe20007810000 */
[----:B------:R-:W1:Y:S01]  /*5a10*/  SHFL.BFLY PT, R13, R3, 0x1, 0x1f ;  /* 0x0c201f00030d7f89 */ /* 0x000e6200000e0000 */
[----:B------:R-:W-:Y:S01]  /*5a20*/  PLOP3.LUT P2, PT, PT, PT, UP3, 0x40, 0x0 ;  /* 0x000000000000781c */ /* 0x000fe20003f4e838 */
[----:B------:R-:W-:Y:S01]  /*5a30*/  UISETP.NE.AND UP3, UPT, UR20, URZ, UPT ;  /* 0x0000003f1400728c */ /* 0x000fe2000bf65270 */
[C---:B------:R-:W-:Y:S01]  /*5a40*/  ISETP.GT.AND P0, PT, R9.reuse, 0x18, P0 ;  /* 0x000000180900780c */ /* 0x040fe20000704270 */
[----:B------:R-:W2:Y:S01]  /*5a50*/  SHFL.BFLY PT, R2, R12, 0x1, 0x1f ;  /* 0x0c201f000c027f89 */ /* 0x000ea200000e0000 */
[----:B------:R-:W-:-:S02]  /*5a60*/  ISETP.GT.AND P1, PT, R9, 0x1, P1 ;  /* 0x000000010900780c */ /* 0x000fc40000f24270 */
[----:B------:R-:W-:Y:S02]  /*5a70*/  ISETP.GT.AND P2, PT, R9, 0x20, P2 ;  /* 0x000000200900780c */ /* 0x000fe40001744270 */
[----:B------:R-:W-:Y:S02]  /*5a80*/  FMNMX.FTZ R0, R61, R60, !PT ;  /* 0x0000003c3d007209 */ /* 0x000fe40007810000 */
[C---:B------:R-:W-:Y:S02]  /*5a90*/  ISETP.LT.OR P0, PT, R8.reuse, 0x19, P0 ;  /* 0x000000190800780c */ /* 0x040fe40000701670 */
[C---:B------:R-:W-:Y:S02]  /*5aa0*/  ISETP.LT.OR P1, PT, R8.reuse, 0x2, P1 ;  /* 0x000000020800780c */ /* 0x040fe40000f21670 */
[----:B------:R-:W-:Y:S02]  /*5ab0*/  ISETP.LT.OR P2, PT, R8, 0x21, P2 ;  /* 0x000000210800780c */ /* 0x000fe40001741670 */
[----:B------:R-:W-:-:S02]  /*5ac0*/  FMNMX.FTZ R0, R57, R0, !PT ;  /* 0x0000000039007209 */ /* 0x000fc40007810000 */
[----:B------:R-:W-:Y:S02]  /*5ad0*/  FSEL R32, R130, -INF , !P0 ;  /* 0xff80000082207808 */ /* 0x000fe40004000000 */
[----:B------:R-:W-:Y:S02]  /*5ae0*/  FSEL R55, R27, -INF , !P1 ;  /* 0xff8000001b377808 */ /* 0x000fe40004800000 */
[----:B------:R-:W-:Y:S01]  /*5af0*/  PLOP3.LUT P0, PT, PT, PT, UP1, 0x40, 0x0 ;  /* 0x000000000000781c */ /* 0x000fe20003f0e818 */
[----:B------:R-:W-:Y:S01]  /*5b00*/  UISETP.NE.AND UP1, UPT, UR18, URZ, UPT ;  /* 0x0000003f1200728c */ /* 0x000fe2000bf25270 */
[----:B-1----:R-:W-:Y:S02]  /*5b10*/  FMNMX.FTZ R3, R3, R13, !PT ;  /* 0x0000000d03037209 */ /* 0x002fe40007810000 */
[----:B------:R-:W-:Y:S02]  /*5b20*/  FSEL R246, R18, -INF , !P2 ;  /* 0xff80000012f67808 */ /* 0x000fe40005000000 */
[----:B--2---:R-:W-:Y:S01]  /*5b30*/  FMNMX.FTZ R2, R12, R2, !PT ;  /* 0x000000020c027209 */ /* 0x004fe20007810000 */
[C---:B------:R-:W-:Y:S01]  /*5b40*/  FMUL.FTZ R210, R3.reuse, c[0x0][0x2d0] ;  /* 0x0000b40003d27a20 */ /* 0x040fe20000410000 */
[----:B------:R-:W-:-:S02]  /*5b50*/  FSETP.NEU.FTZ.AND P6, PT, R3, -INF , PT ;  /* 0xff8000000300780b */ /* 0x000fc40003fdd000 */
[----:B------:R-:W-:Y:S01]  /*5b60*/  PLOP3.LUT P1, PT, PT, PT, UP2, 0x40, 0x0 ;  /* 0x000000000000781c */ /* 0x000fe20003f2e828 */
[----:B------:R-:W-:Y:S01]  /*5b70*/  FMUL.FTZ R139, R2, c[0x0][0x2d0] ;  /* 0x0000b400028b7a20 */ /* 0x000fe20000410000 */
[----:B------:R-:W-:Y:S01]  /*5b80*/  FSEL R210, R210, RZ, P6 ;  /* 0x000000ffd2d27208 */ /* 0x000fe20003000000 */
[----:B------:R-:W-:Y:S01]  /*5b90*/  UISETP.NE.AND UP2, UPT, UR24, URZ, UPT ;  /* 0x0000003f1800728c */ /* 0x000fe2000bf45270 */
[----:B------:R-:W-:Y:S02]  /*5ba0*/  FSETP.NEU.FTZ.AND P6, PT, R2, -INF , PT ;  /* 0xff8000000200780b */ /* 0x000fe40003fdd000 */
[----:B------:R-:W-:Y:S01]  /*5bb0*/  PLOP3.LUT P2, PT, PT, PT, UP4, 0x40, 0x0 ;  /* 0x000000000000781c */ /* 0x000fe20003f4e848 */
[----:B------:R-:W-:Y:S01]  /*5bc0*/  UISETP.NE.AND UP4, UPT, UR36, URZ, UPT ;  /* 0x0000003f2400728c */ /* 0x000fe2000bf85270 */
[----:B------:R-:W-:Y:S01]  /*5bd0*/  FSEL R139, R139, RZ, P6 ;  /* 0x000000ff8b8b7208 */ /* 0x000fe20003000000 */
[--C-:B------:R-:W-:Y:S01]  /*5be0*/  FFMA.FTZ R167, R87, c[0x0][0x2d0], -R210.reuse ;  /* 0x0000b40057a77a23 */ /* 0x100fe200000108d2 */
[----:B------:R-:W-:Y:S01]  /*5bf0*/  PLOP3.LUT P6, PT, PT, PT, UP0, 0x40, 0x0 ;  /* 0x000000000000781c */ /* 0x000fe20003fce808 */
[----:B------:R-:W-:Y:S01]  /*5c00*/  UISETP.NE.AND UP0, UPT, UR26, URZ, UPT ;  /* 0x0000003f1a00728c */ /* 0x000fe2000bf05270 */
[----:B------:R-:W-:Y:S01]  /*5c10*/  FMNMX.FTZ R0, R56, R0, !PT ;  /* 0x0000000038007209 */ /* 0x000fe20007810000 */
[--C-:B------:R-:W-:Y:S01]  /*5c20*/  FFMA.FTZ R143, R86, c[0x0][0x2d0], -R210.reuse ;  /* 0x0000b400568f7a23 */ /* 0x100fe200000108d2 */
[----:B------:R-:W-:Y:S01]  /*5c30*/  ISETP.GT.AND P6, PT, R9, 0x9, P6 ;  /* 0x000000090900780c */ /* 0x000fe200037c4270 */
[--C-:B------:R-:W-:Y:S01]  /*5c40*/  FFMA.FTZ R142, R85, c[0x0][0x2d0], -R210.reuse ;  /* 0x0000b400558e7a23 */ /* 0x100fe200000108d2 */
[C---:B------:R-:W-:Y:S01]  /*5c50*/  ISETP.GT.AND P0, PT, R9.reuse, 0x28, P0 ;  /* 0x000000280900780c */ /* 0x040fe20000704270 */
[--C-:B------:R-:W-:Y:S01]  /*5c60*/  FFMA.FTZ R108, R84, c[0x0][0x2d0], -R210.reuse ;  /* 0x0000b400546c7a23 */ /* 0x100fe200000108d2 */
[----:B------:R-:W-:Y:S01]  /*5c70*/  ISETP.LT.OR P6, PT, R8, 0xa, P6 ;  /* 0x0000000a0800780c */ /* 0x000fe200037c1670 */
[--C-:B------:R-:W-:Y:S01]  /*5c80*/  FFMA.FTZ R141, R82, c[0x0][0x2d0], -R139.reuse ;  /* 0x0000b400528d7a23 */ /* 0x100fe2000001088b */
[----:B------:R-:W-:Y:S01]  /*5c90*/  ISETP.GT.AND P1, PT, R9, 0x11, P1 ;  /* 0x000000110900780c */ /* 0x000fe20000f24270 */
[--C-:B------:R-:W-:Y:S01]  /*5ca0*/  FFMA.FTZ R140, R83, c[0x0][0x2d0], -R139.reuse ;  /* 0x0000b400538c7a23 */ /* 0x100fe2000001088b */
[----:B------:R-:W-:Y:S01]  /*5cb0*/  FSEL R43, R135, -INF , !P6 ;  /* 0xff800000872b7808 */ /* 0x000fe20007000000 */
[--C-:B------:R-:W-:Y:S01]  /*5cc0*/  FFMA.FTZ R109, R78, c[0x0][0x2d0], -R139.reuse ;  /* 0x0000b4004e6d7a23 */ /* 0x100fe2000001088b */
[----:B------:R-:W-:Y:S01]  /*5cd0*/  PLOP3.LUT P6, PT, PT, PT, UP0, 0x40, 0x0 ;  /* 0x000000000000781c */ /* 0x000fe20003fce808 */
[----:B------:R-:W-:Y:S01]  /*5ce0*/  UISETP.NE.AND UP0, UPT, UR22, URZ, UPT ;  /* 0x0000003f1600728c */ /* 0x000fe2000bf05270 */
[----:B------:R-:W-:Y:S01]  /*5cf0*/  ISETP.GT.AND P2, PT, R9, 0x30, P2 ;  /* 0x000000300900780c */ /* 0x000fe20001744270 */
[--C-:B------:R-:W-:Y:S01]  /*5d00*/  FFMA.FTZ R110, R79, c[0x0][0x2d0], -R139.reuse ;  /* 0x0000b4004f6e7a23 */ /* 0x100fe2000001088b */
[----:B------:R-:W-:Y:S01]  /*5d10*/  ISETP.GT.AND P6, PT, R9, 0x19, P6 ;  /* 0x000000190900780c */ /* 0x000fe200037c4270 */
[----:B------:R-:W-:Y:S01]  /*5d20*/  MUFU.EX2 R167, R167 ;  /* 0x000000a700a77308 */ /* 0x000fe20000000800 */
[----:B------:R-:W-:Y:S01]  /*5d30*/  FMNMX.FTZ R0, R53, R0, !PT ;  /* 0x0000000035007209 */ /* 0x000fe20007810000 */
[--C-:B------:R-:W-:Y:S01]  /*5d40*/  FFMA.FTZ R121, R77, c[0x0][0x2d0], -R210.reuse ;  /* 0x0000b4004d797a23 */ /* 0x100fe200000108d2 */
[----:B------:R-:W-:Y:S01]  /*5d50*/  ISETP.LT.OR P6, PT, R8, 0x1a, P6 ;  /* 0x0000001a0800780c */ /* 0x000fe200037c1670 */
[--C-:B------:R-:W-:Y:S01]  /*5d60*/  FFMA.FTZ R164, R76, c[0x0][0x2d0], -R210.reuse ;  /* 0x0000b4004ca47a23 */ /* 0x100fe200000108d2 */
[C---:B------:R-:W-:Y:S01]  /*5d70*/  ISETP.LT.OR P0, PT, R8.reuse, 0x29, P0 ;  /* 0x000000290800780c */ /* 0x040fe20000701670 */
[----:B------:R-:W-:Y:S01]  /*5d80*/  LDSM.16.MT88.4 R76, [R218+0x900] ;  /* 0x00090000da4c783b */ /* 0x000fe20000004200 */
[----:B------:R-:W-:Y:S01]  /*5d90*/  FSEL R200, R131, -INF , !P6 ;  /* 0xff80000083c87808 */ /* 0x000fe20007000000 */
[----:B------:R-:W1:Y:S01]  /*5da0*/  MUFU.EX2 R143, R143 ;  /* 0x0000008f008f7308 */ /* 0x000e620000000800 */
[----:B------:R-:W-:Y:S01]  /*5db0*/  PLOP3.LUT P6, PT, PT, PT, UP0, 0x40, 0x0 ;  /* 0x000000000000781c */ /* 0x000fe20003fce808 */
[----:B------:R-:W-:Y:S01]  /*5dc0*/  UISETP.NE.AND UP0, UPT, UR17, URZ, UPT ;  /* 0x0000003f1100728c */ /* 0x000fe2000bf05270 */
[C---:B------:R-:W-:Y:S01]  /*5dd0*/  ISETP.LT.OR P1, PT, R8.reuse, 0x12, P1 ;  /* 0x000000120800780c */ /* 0x040fe20000f21670 */
[--C-:B------:R-:W-:Y:S01]  /*5de0*/  FFMA.FTZ R97, R67, c[0x0][0x2d0], -R139.reuse ;  /* 0x0000b40043617a23 */ /* 0x100fe2000001088b */
[----:B------:R-:W-:Y:S01]  /*5df0*/  ISETP.LT.OR P2, PT, R8, 0x31, P2 ;  /* 0x000000310800780c */ /* 0x000fe20001741670 */
[--C-:B------:R-:W-:Y:S01]  /*5e00*/  FFMA.FTZ R168, R81, c[0x0][0x2d0], -R210.reuse ;  /* 0x0000b40051a87a23 */ /* 0x100fe200000108d2 */
[----:B------:R-:W-:Y:S01]  /*5e10*/  FMNMX.FTZ R0, R52, R0, !PT ;  /* 0x0000000034007209 */ /* 0x000fe20007810000 */
[----:B------:R-:W-:Y:S01]  /*5e20*/  MUFU.EX2 R142, R142 ;  /* 0x0000008e008e7308 */ /* 0x000fe20000000800 */
[----:B------:R-:W-:Y:S01]  /*5e30*/  FSEL R134, R126, -INF , !P0 ;  /* 0xff8000007e867808 */ /* 0x000fe20004000000 */
[--C-:B------:R-:W-:Y:S01]  /*5e40*/  FFMA.FTZ R111, R80, c[0x0][0x2d0], -R210.reuse ;  /* 0x0000b400506f7a23 */ /* 0x100fe200000108d2 */
[----:B------:R-:W-:Y:S01]  /*5e50*/  FSEL R33, R23, -INF , !P1 ;  /* 0xff80000017217808 */ /* 0x000fe20004800000 */
[--C-:B------:R-:W-:Y:S01]  /*5e60*/  FFMA.FTZ R166, R74, c[0x0][0x2d0], -R139.reuse ;  /* 0x0000b4004aa67a23 */ /* 0x100fe2000001088b */
[----:B------:R-:W-:Y:S01]  /*5e70*/  FSEL R126, R14, -INF , !P2 ;  /* 0xff8000000e7e7808 */ /* 0x000fe20005000000 */
[----:B------:R-:W2:Y:S01]  /*5e80*/  LDSM.16.MT88.4 R20, [R218+0x100] ;  /* 0x00010000da14783b */ /* 0x000ea20000004200 */
[----:B------:R-:W-:Y:S01]  /*5e90*/  FMNMX.FTZ R0, R41, R0, !PT ;  /* 0x0000000029007209 */ /* 0x000fe20007810000 */
[----:B------:R-:W3:Y:S01]  /*5ea0*/  MUFU.EX2 R108, R108 ;  /* 0x0000006c006c7308 */ /* 0x000ee20000000800 */
[----:B------:R-:W-:Y:S01]  /*5eb0*/  PLOP3.LUT P1, PT, PT, PT, UP2, 0x40, 0x0 ;  /* 0x000000000000781c */ /* 0x000fe20003f2e828 */
[----:B------:R-:W-:Y:S01]  /*5ec0*/  UISETP.NE.AND UP2, UPT, UR19, URZ, UPT ;  /* 0x0000003f1300728c */ /* 0x000fe2000bf45270 */
[----:B------:R-:W-:Y:S01]  /*5ed0*/  PLOP3.LUT P2, PT, PT, PT, UP0, 0x40, 0x0 ;  /* 0x000000000000781c */ /* 0x000fe20003f4e808 */
[----:B------:R-:W-:Y:S01]  /*5ee0*/  UISETP.NE.AND UP0, UPT, UR33, URZ, UPT ;  /* 0x0000003f2100728c */ /* 0x000fe2000bf05270 */
[----:B------:R-:W-:Y:S01]  /*5ef0*/  FMNMX.FTZ R0, R40, R0, !PT ;  /* 0x0000000028007209 */ /* 0x000fe20007810000 */
[--C-:B------:R-:W-:Y:S01]  /*5f00*/  FFMA.FTZ R165, R75, c[0x0][0x2d0], -R139.reuse ;  /* 0x0000b4004ba57a23 */ /* 0x100fe2000001088b */
[C---:B------:R-:W-:Y:S01]  /*5f10*/  ISETP.GT.AND P1, PT, R9.reuse, 0x21, P1 ;  /* 0x000000210900780c */ /* 0x040fe20000f24270 */
[----:B------:R-:W-:Y:S01]  /*5f20*/  MUFU.EX2 R141, R141 ;  /* 0x0000008d008d7308 */ /* 0x000fe20000000800 */
[----:B------:R-:W-:Y:S01]  /*5f30*/  ISETP.GT.AND P2, PT, R9, 0x40, P2 ;  /* 0x000000400900780c */ /* 0x000fe20001744270 */
[----:B------:R-:W-:Y:S01]  /*5f40*/  LDSM.16.MT88.4 R84, [R220+0x900] ;  /* 0x00090000dc54783b */ /* 0x000fe20000004200 */
[----:B------:R-:W-:Y:S01]  /*5f50*/  FMNMX.FTZ R0, R244, R0, !PT ;  /* 0x00000000f4007209 */ /* 0x000fe20007810000 */
[--C-:B------:R-:W-:Y:S01]  /*5f60*/  FFMA.FTZ R120, R73, c[0x0][0x2d0], -R210.reuse ;  /* 0x0000b40049787a23 */ /* 0x100fe200000108d2 */
[C---:B------:R-:W-:Y:S01]  /*5f70*/  ISETP.LT.OR P1, PT, R8.reuse, 0x22, P1 ;  /* 0x000000220800780c */ /* 0x040fe20000f21670 */
[----:B------:R-:W-:Y:S01]  /*5f80*/  LDSM.16.MT88.4 R80, [R219+0x900] ;  /* 0x00090000db50783b */ /* 0x000fe20000004200 */
[----:B------:R-:W-:Y:S01]  /*5f90*/  ISETP.LT.OR P2, PT, R8, 0x41, P2 ;  /* 0x000000410800780c */ /* 0x000fe20001741670 */
[----:B------:R-:W4:Y:S01]  /*5fa0*/  MUFU.EX2 R140, R140 ;  /* 0x0000008c008c7308 */ /* 0x000f220000000800 */
[----:B------:R-:W-:Y:S01]  /*5fb0*/  FMNMX.FTZ R0, R243, R0, !PT ;  /* 0x00000000f3007209 */ /* 0x000fe20007810000 */
[--C-:B------:R-:W-:Y:S01]  /*5fc0*/  FFMA.FTZ R99, R7, c[0x0][0x2d0], -R210.reuse ;  /* 0x0000b40007637a23 */ /* 0x100fe200000108d2 */
[----:B------:R-:W-:Y:S01]  /*5fd0*/  FSEL R135, R19, -INF , !P1 ;  /* 0xff80000013877808 */ /* 0x000fe20004800000 */
[--C-:B------:R-:W-:Y:S01]  /*5fe0*/  FFMA.FTZ R96, R6, c[0x0][0x2d0], -R210.reuse ;  /* 0x0000b40006607a23 */ /* 0x100fe200000108d2 */
[----:B------:R-:W-:Y:S01]  /*5ff0*/  FSEL R178, R10, -INF , !P2 ;  /* 0xff8000000ab27808 */ /* 0x000fe20005000000 */
[----:B------:R-:W5:Y:S01]  /*6000*/  LDSM.16.MT88.4 R16, [R225+0x100] ;  /* 0x00010000e110783b */ /* 0x000f620000004200 */
[----:B------:R-:W-:Y:S01]  /*6010*/  PLOP3.LUT P1, PT, PT, PT, UP3, 0x40, 0x0 ;  /* 0x000000000000781c */ /* 0x000fe20003f2e838 */
[----:B------:R-:W-:Y:S01]  /*6020*/  UISETP.NE.AND UP3, UPT, UR31, URZ, UPT ;  /* 0x0000003f1f00728c */ /* 0x000fe2000bf65270 */
[----:B------:R-:W-:Y:S01]  /*6030*/  FMNMX.FTZ R10, R191, R55, !PT ;  /* 0x00000037bf0a7209 */ /* 0x000fe20007810000 */
[----:B------:R-:W-:Y:S01]  /*6040*/  MUFU.EX2 R109, R109 ;  /* 0x0000006d006d7308 */ /* 0x000fe20000000800 */
[----:B------:R-:W-:Y:S01]  /*6050*/  FMNMX.FTZ R0, R242, R0, !PT ;  /* 0x00000000f2007209 */ /* 0x000fe20007810000 */
[--C-:B------:R-:W-:Y:S01]  /*6060*/  FFMA.FTZ R98, R49, c[0x0][0x2d0], -R139.reuse ;  /* 0x0000b40031627a23 */ /* 0x100fe2000001088b */
[----:B------:R-:W-:Y:S01]  /*6070*/  ISETP.GT.AND P1, PT, R9, 0x31, P1 ;  /* 0x000000310900780c */ /* 0x000fe20000f24270 */
[--C-:B------:R-:W-:Y:S01]  /*6080*/  FFMA.FTZ R92, R48, c[0x0][0x2d0], -R139.reuse ;  /* 0x0000b400305c7a23 */ /* 0x100fe2000001088b */
[----:B------:R-:W-:Y:S01]  /*6090*/  FMNMX.FTZ R10, R54, R10, !PT ;  /* 0x0000000a360a7209 */ /* 0x000fe20007810000 */
[----:B------:R-:W-:Y:S01]  /*60a0*/  LDSM.16.MT88.4 R48, [R225+0x1100] ;  /* 0x00110000e130783b */ /* 0x000fe20000004200 */
[----:B------:R-:W-:Y:S01]  /*60b0*/  FMNMX.FTZ R0, R245, R0, !PT ;  /* 0x00000000f5007209 */ /* 0x000fe20007810000 */
[----:B------:R-:W1:Y:S01]  /*60c0*/  MUFU.EX2 R110, R110 ;  /* 0x0000006e006e7308 */ /* 0x000e620000000800 */
[----:B------:R-:W-:Y:S01]  /*60d0*/  ISETP.LT.OR P1, PT, R8, 0x32, P1 ;  /* 0x000000320800780c */ /* 0x000fe20000f21670 */
[--C-:B------:R-:W-:Y:S01]  /*60e0*/  FFMA.FTZ R45, R69, c[0x0][0x2d0], -R210.reuse ;  /* 0x0000b400452d7a23 */ /* 0x100fe200000108d2 */
[----:B------:R-:W-:Y:S01]  /*60f0*/  FMNMX.FTZ R10, R43, R10, !PT ;  /* 0x0000000a2b0a7209 */ /* 0x000fe20007810000 */
[--C-:B------:R-:W-:Y:S01]  /*6100*/  FFMA.FTZ R95, R68, c[0x0][0x2d0], -R210.reuse ;  /* 0x0000b400445f7a23 */ /* 0x100fe200000108d2 */
[----:B------:R-:W-:Y:S01]  /*6110*/  FMNMX.FTZ R0, R133, R0, !PT ;  /* 0x0000000085007209 */ /* 0x000fe20007810000 */
[--C-:B------:R-:W-:Y:S01]  /*6120*/  FFMA.FTZ R94, R65, c[0x0][0x2d0], -R210.reuse ;  /* 0x0000b400415e7a23 */ /* 0x100fe200000108d2 */
[----:B------:R-:W-:Y:S01]  /*6130*/  FSEL R204, R15, -INF , !P1 ;  /* 0xff8000000fcc7808 */ /* 0x000fe20004800000 */
[----:B------:R-:W-:Y:S01]  /*6140*/  MUFU.EX2 R168, R168 ;  /* 0x000000a800a87308 */ /* 0x000fe20000000800 */
[----:B------:R-:W-:Y:S01]  /*6150*/  FMNMX.FTZ R10, R42, R10, !PT ;  /* 0x0000000a2a0a7209 */ /* 0x000fe20007810000 */
[----:B------:R-:W-:Y:S01]  /*6160*/  LDSM.16.MT88.4 R12, [R220+0x1100] ;  /* 0x00110000dc0c783b */ /* 0x000fe20000004200 */
[----:B------:R-:W-:Y:S01]  /*6170*/  PLOP3.LUT P0, PT, PT, PT, UP2, 0x40, 0x0 ;  /* 0x000000000000781c */ /* 0x000fe20003f0e828 */
[----:B------:R-:W-:Y:S01]  /*6180*/  UISETP.NE.AND UP2, UPT, UR32, URZ, UPT ;  /* 0x0000003f2000728c */ /* 0x000fe2000bf45270 */
[----:B------:R-:W-:Y:S01]  /*6190*/  PLOP3.LUT P1, PT, PT, PT, UP6, 0x40, 0x0 ;  /* 0x000000000000781c */ /* 0x000fe20003f2e868 */
[--C-:B------:R-:W-:Y:S01]  /*61a0*/  FFMA.FTZ R93, R64, c[0x0][0x2d0], -R210.reuse ;  /* 0x0000b400405d7a23 */ /* 0x100fe200000108d2 */
[----:B------:R-:W-:Y:S01]  /*61b0*/  FMNMX.FTZ R0, R132, R0, !PT ;  /* 0x0000000084007209 */ /* 0x000fe20007810000 */
[----:B------:R-:W1:Y:S01]  /*61c0*/  MUFU.EX2 R111, R111 ;  /* 0x0000006f006f7308 */ /* 0x000e620000000800 */
[----:B------:R-:W-:Y:S01]  /*61d0*/  FMNMX.FTZ R10, R33, R10, !PT ;  /* 0x0000000a210a7209 */ /* 0x000fe20007810000 */
[--C-:B------:R-:W-:Y:S01]  /*61e0*/  FFMA.FTZ R169, R63, c[0x0][0x2d0], -R139.reuse ;  /* 0x0000b4003fa97a23 */ /* 0x100fe2000001088b */
[----:B------:R-:W-:Y:S01]  /*61f0*/  ISETP.GT.AND P6, PT, R9, 0x29, P6 ;  /* 0x000000290900780c */ /* 0x000fe200037c4270 */
[--C-:B------:R-:W-:Y:S01]  /*6200*/  FFMA.FTZ R170, R59, c[0x0][0x2d0], -R139.reuse ;  /* 0x0000b4003baa7a23 */ /* 0x100fe2000001088b */
[C---:B------:R-:W-:Y:S01]  /*6210*/  ISETP.GT.AND P0, PT, R9.reuse, 0x38, P0 ;  /* 0x000000380900780c */ /* 0x040fe20000704270 */
[--C-:B------:R-:W-:Y:S01]  /*6220*/  FFMA.FTZ R171, R62, c[0x0][0x2d0], -R139.reuse ;  /* 0x0000b4003eab7a23 */ /* 0x100fe2000001088b */
[----:B------:R-:W-:Y:S01]  /*6230*/  ISETP.GT.AND P1, PT, R9, 0x41, P1 ;  /* 0x000000410900780c */ /* 0x000fe20000f24270 */
[----:B------:R-:W-:Y:S01]  /*6240*/  MUFU.EX2 R121, R121 ;  /* 0x0000007900797308 */ /* 0x000fe20000000800 */
[----:B------:R-:W-:Y:S01]  /*6250*/  FMNMX.FTZ R0, R125, R0, !PT ;  /* 0x000000007d007209 */ /* 0x000fe20007810000 */
[----:B------:R-:W-:Y:S01]  /*6260*/  FFMA.FTZ R172, R58, c[0x0][0x2d0], -R139 ;  /* 0x0000b4003aac7a23 */ /* 0x000fe2000001088b */
[----:B------:R-:W-:Y:S01]  /*6270*/  FMNMX.FTZ R10, R32, R10, !PT ;  /* 0x0000000a200a7209 */ /* 0x000fe20007810000 */
[----:B------:R-:W-:Y:S01]  /*6280*/  FFMA.FTZ R209, R209, c[0x0][0x2d0], -R210 ;  /* 0x0000b400d1d17a23 */ /* 0x000fe200000108d2 */
[C---:B------:R-:W-:Y:S01]  /*6290*/  ISETP.LT.OR P6, PT, R8.reuse, 0x2a, P6 ;  /* 0x0000002a0800780c */ /* 0x040fe200037c1670 */
[----:B------:R-:W-:Y:S01]  /*62a0*/  ULDC.64 UR18, c[0x0][0x2c8] ;  /* 0x0000b20000127ab9 */ /* 0x000fe20000000a00 */
[C---:B------:R-:W-:Y:S01]  /*62b0*/  ISETP.LT.OR P0, PT, R8.reuse, 0x39, P0 ;  /* 0x000000390800780c */ /* 0x040fe20000701670 */
[----:B------:R-:W-:Y:S01]  /*62c0*/  MUFU.EX2 R164, R164 ;  /* 0x000000a400a47308 */ /* 0x000fe20000000800 */
[----:B------:R-:W-:Y:S01]  /*62d0*/  ISETP.LT.OR P1, PT, R8, 0x42, P1 ;  /* 0x000000420800780c */ /* 0x000fe20000f21670 */
[----:B------:R-:W-:Y:S01]  /*62e0*/  UISETP.NE.AND UP6, UPT, UR34, URZ, UPT ;  /* 0x0000003f2200728c */ /* 0x000fe2000bfc5270 */
[----:B------:R-:W-:Y:S01]  /*62f0*/  FMNMX.FTZ R0, R124, R0, !PT ;  /* 0x000000007c007209 */ /* 0x000fe20007810000 */
[----:B------:R-:W-:Y:S01]  /*6300*/  UIMAD.WIDE.U32 UR20, UR13, UR18, URZ ;  /* 0x000000120d1472a5 */ /* 0x000fe2000f8e003f */
[----:B------:R-:W-:-:S02]  /*6310*/  FMNMX.FTZ R10, R200, R10, !PT ;  /* 0x0000000ac80a7209 */ /* 0x000fc40007810000 */
[----:B------:R-:W-:Y:S01]  /*6320*/  FSEL R127, R127, -INF , !P6 ;  /* 0xff8000007f7f7808 */ /* 0x000fe20007000000 */
[----:B------:R-:W-:Y:S01]  /*6330*/  MUFU.EX2 R166, R166 ;  /* 0x000000a600a67308 */ /* 0x000fe20000000800 */
[----:B------:R-:W-:Y:S01]  /*6340*/  FSEL R202, R122, -INF , !P0 ;  /* 0xff8000007aca7808 */ /* 0x000fe20004000000 */
[----:B------:R-:W-:Y:S01]  /*6350*/  FFMA.FTZ R122, R71, c[0x0][0x2d0], -R139 ;  /* 0x0000b400477a7a23 */ /* 0x000fe2000001088b */
[----:B------:R-:W-:Y:S02]  /*6360*/  FSEL R179, R11, -INF , !P1 ;  /* 0xff8000000bb37808 */ /* 0x000fe40004800000 */
[----:B------:R-:W-:Y:S01]  /*6370*/  PLOP3.LUT P6, PT, PT, PT, UP1, 0x40, 0x0 ;  /* 0x000000000000781c */ /* 0x000fe20003fce818 */
[----:B------:R-:W-:Y:S01]  /*6380*/  UISETP.NE.AND UP1, UPT, UR37, URZ, UPT ;  /* 0x0000003f2500728c */ /* 0x000fe2000bf25270 */
[----:B------:R-:W-:Y:S01]  /*6390*/  PLOP3.LUT P0, PT, PT, PT, UP5, 0x40, 0x0 ;  /* 0x000000000000781c */ /* 0x000fe20003f0e858 */
[----:B------:R-:W1:Y:S01]  /*63a0*/  MUFU.EX2 R165, R165 ;  /* 0x000000a500a57308 */ /* 0x000e620000000800 */
[----:B------:R-:W-:Y:S01]  /*63b0*/  PLOP3.LUT P1, PT, PT, PT, UP4, 0x40, 0x0 ;  /* 0x000000000000781c */ /* 0x000fe20003f2e848 */
[----:B------:R-:W-:Y:S01]  /*63c0*/  UISETP.NE.AND UP5, UPT, UR35, URZ, UPT ;  /* 0x0000003f2300728c */ /* 0x000fe2000bfa5270 */
[----:B------:R-:W-:-:S02]  /*63d0*/  FMNMX.FTZ R0, R158, R0, !PT ;  /* 0x000000009e007209 */ /* 0x000fc40007810000 */
[----:B------:R-:W-:Y:S02]  /*63e0*/  FMNMX.FTZ R10, R246, R10, !PT ;  /* 0x0000000af60a7209 */ /* 0x000fe40007810000 */
[C---:B------:R-:W-:Y:S01]  /*63f0*/  ISETP.GT.AND P6, PT, R9.reuse, 0x39, P6 ;  /* 0x000000390900780c */ /* 0x040fe200037c4270 */
[----:B------:R-:W-:Y:S01]  /*6400*/  MUFU.EX2 R122, R122 ;  /* 0x0000007a007a7308 */ /* 0x000fe20000000800 */
[C---:B------:R-:W-:Y:S02]  /*6410*/  ISETP.GT.AND P0, PT, R9.reuse, 0x48, P0 ;  /* 0x000000480900780c */ /* 0x040fe40000704270 */
[----:B------:R-:W-:Y:S02]  /*6420*/  ISETP.GT.AND P1, PT, R9, 0x49, P1 ;  /* 0x000000490900780c */ /* 0x000fe40000f24270 */
[----:B------:R-:W-:Y:S01]  /*6430*/  FMNMX.FTZ R0, R159, R0, !PT ;  /* 0x000000009f007209 */ /* 0x000fe20007810000 */
[----:B------:R-:W-:Y:S01]  /*6440*/  @UP5 UMOV UR17, UR21 ;  /* 0x0000001500115c82 */ /* 0x000fe20008000000 */
[----:B------:R-:W-:Y:S01]  /*6450*/  FMNMX.FTZ R10, R135, R10, !PT ;  /* 0x0000000a870a7209 */ /* 0x000fe20007810000 */
[----:B------:R-:W-:Y:S01]  /*6460*/  MUFU.EX2 R120, R120 ;  /* 0x0000007800787308 */ /* 0x000fe20000000800 */
[C---:B------:R-:W-:Y:S01]  /*6470*/  ISETP.LT.OR P6, PT, R8.reuse, 0x3a, P6 ;  /* 0x0000003a0800780c */ /* 0x040fe200037c1670 */
[----:B------:R-:W-:Y:S01]  /*6480*/  @UP5 USHF.R.U32.HI UR13, URZ, UR19, UR17 ;  /* 0x000000133f0d5299 */ /* 0x000fe20008011611 */
[C---:B------:R-:W-:Y:S01]  /*6490*/  ISETP.LT.OR P0, PT, R8.reuse, 0x49, P0 ;  /* 0x000000490800780c */ /* 0x040fe20000701670 */
[----:B------:R-:W-:Y:S01]  /*64a0*/  UIADD3 UR17, UR7, -0x2, URZ ;  /* 0xfffffffe07117890 */ /* 0x000fe2000fffe03f */
[----:B------:R-:W-:Y:S01]  /*64b0*/  ISETP.LT.OR P1, PT, R8, 0x4a, P1 ;  /* 0x0000004a0800780c */ /* 0x000fe20000f21670 */
[----:B------:R-:W-:Y:S01]  /*64c0*/  UIADD3 UR6, UR6, UR13, URZ ;  /* 0x0000000d06067290 */ /* 0x000fe2000fffe03f */
[----:B------:R-:W-:Y:S01]  /*64d0*/  FMNMX.FTZ R0, R173, R0, !PT ;  /* 0x00000000ad007209 */ /* 0x000fe20007810000 */
[----:B------:R-:W-:Y:S01]  /*64e0*/  MUFU.EX2 R99, R99 ;  /* 0x0000006300637308 */ /* 0x000fe20000000800 */
[----:B------:R-:W-:Y:S01]  /*64f0*/  FMNMX.FTZ R10, R134, R10, !PT ;  /* 0x0000000a860a7209 */ /* 0x000fe20007810000 */
[----:B------:R-:W-:Y:S01]  /*6500*/  ULDC UR13, c[0x0][0x328] ;  /* 0x0000ca00000d7ab9 */ /* 0x000fe20000000800 */
[----:B------:R-:W-:Y:S01]  /*6510*/  FSEL R201, R123, -INF , !P6 ;  /* 0xff8000007bc97808 */ /* 0x000fe20007000000 */
[--C-:B------:R-:W-:Y:S01]  /*6520*/  FFMA.FTZ R123, R70, c[0x0][0x2d0], -R139.reuse ;  /* 0x0000b400467b7a23 */ /* 0x100fe2000001088b */
[----:B------:R-:W-:Y:S01]  /*6530*/  FSEL R180, R46, -INF , !P0 ;  /* 0xff8000002eb47808 */ /* 0x000fe20004000000 */
[----:B------:R-:W-:Y:S01]  /*6540*/  FFMA.FTZ R46, R72, c[0x0][0x2d0], -R210 ;  /* 0x0000b400482e7a23 */ /* 0x000fe200000108d2 */
[----:B------:R-:W-:Y:S01]  /*6550*/  FSEL R177, R47, -INF , !P1 ;  /* 0xff8000002fb17808 */ /* 0x000fe20004800000 */
[----:B------:R-:W-:Y:S01]  /*6560*/  FFMA.FTZ R47, R66, c[0x0][0x2d0], -R139 ;  /* 0x0000b400422f7a23 */ /* 0x000fe2000001088b */
[----:B------:R-:W-:Y:S01]  /*6570*/  FMNMX.FTZ R0, R174, R0, !PT ;  /* 0x00000000ae007209 */ /* 0x000fe20007810000 */
[----:B------:R-:W1:Y:S01]  /*6580*/  MUFU.EX2 R123, R123 ;  /* 0x0000007b007b7308 */ /* 0x000e620000000800 */
[----:B------:R-:W-:Y:S01]  /*6590*/  PLOP3.LUT P6, PT, PT, PT, UP3, 0x40, 0x0 ;  /* 0x000000000000781c */ /* 0x000fe20003fce838 */
[----:B------:R-:W-:Y:S01]  /*65a0*/  LDSM.16.MT88.4 R72, [R218+0x1100] ;  /* 0x00110000da48783b */ /* 0x000fe20000004200 */
[----:B------:R-:W-:Y:S01]  /*65b0*/  PLOP3.LUT P2, PT, PT, PT, UP2, 0x40, 0x0 ;  /* 0x000000000000781c */ /* 0x000fe20003f4e828 */
[----:B------:R-:W-:Y:S01]  /*65c0*/  UIADD3 UR13, UR6, UR13, URZ ;  /* 0x0000000d060d7290 */ /* 0x000fe2000fffe03f */
[----:B------:R-:W-:Y:S01]  /*65d0*/  PLOP3.LUT P1, PT, PT, PT, UP1, 0x40, 0x0 ;  /* 0x000000000000781c */ /* 0x000fe20003f2e818 */
[----:B------:R-:W-:Y:S01]  /*65e0*/  LDSM.16.MT88.4 R68, [R225+0x1900] ;  /* 0x00190000e144783b */ /* 0x000fe20000004200 */
[----:B------:R-:W-:Y:S01]  /*65f0*/  PLOP3.LUT P0, PT, PT, PT, UP0, 0x40, 0x0 ;  /* 0x000000000000781c */ /* 0x000fe20003f0e808 */
[----:B------:R-:W-:Y:S01]  /*6600*/  MUFU.EX2 R96, R96 ;  /* 0x0000006000607308 */ /* 0x000fe20000000800 */
[----:B------:R-:W-:-:S02]  /*6610*/  FMNMX.FTZ R10, R127, R10, !PT ;  /* 0x0000000a7f0a7209 */ /* 0x000fc40007810000 */
[----:B------:R-:W-:Y:S02]  /*6620*/  FMNMX.FTZ R0, R175, R0, !PT ;  /* 0x00000000af007209 */ /* 0x000fe40007810000 */
[C---:B------:R-:W-:Y:S02]  /*6630*/  ISETP.GT.AND P6, PT, R9.reuse, 0x50, P6 ;  /* 0x000000500900780c */ /* 0x040fe400037c4270 */
[C---:B------:R-:W-:Y:S01]  /*6640*/  ISETP.GT.AND P2, PT, R9.reuse, 0x51, P2 ;  /* 0x000000510900780c */ /* 0x040fe20001744270 */
[----:B------:R-:W-:Y:S01]  /*6650*/  MUFU.EX2 R46, R46 ;  /* 0x0000002e002e7308 */ /* 0x000fe20000000800 */
[C---:B------:R-:W-:Y:S02]  /*6660*/  ISETP.GT.AND P1, PT, R9.reuse, 0x58, P1 ;  /* 0x000000580900780c */ /* 0x040fe40000f24270 */
[----:B------:R-:W-:Y:S02]  /*6670*/  ISETP.GT.AND P0, PT, R9, 0x59, P0 ;  /* 0x000000590900780c */ /* 0x000fe40000704270 */
[----:B------:R-:W-:-:S02]  /*6680*/  FMNMX.FTZ R9, R126, R10, !PT ;  /* 0x0000000a7e097209 */ /* 0x000fc40007810000 */
[----:B------:R-:W-:Y:S01]  /*6690*/  FMNMX.FTZ R0, R176, R0, !PT ;  /* 0x00000000b0007209 */ /* 0x000fe20007810000 */
[----:B------:R-:W-:Y:S01]  /*66a0*/  MUFU.EX2 R98, R98 ;  /* 0x0000006200627308 */ /* 0x000fe20000000800 */
[----:B------:R-:W-:Y:S02]  /*66b0*/  FMNMX.FTZ R9, R204, R9, !PT ;  /* 0x00000009cc097209 */ /* 0x000fe40007810000 */
[----:B------:R-:W-:Y:S02]  /*66c0*/  FMNMX.FTZ R0, R156, R0, !PT ;  /* 0x000000009c007209 */ /* 0x000fe40007810000 */
[----:B------:R-:W-:Y:S02]  /*66d0*/  FMNMX.FTZ R9, R202, R9, !PT ;  /* 0x00000009ca097209 */ /* 0x000fe40007810000 */
[----:B------:R-:W-:Y:S01]  /*66e0*/  FMNMX.FTZ R0, R157, R0, !PT ;  /* 0x000000009d007209 */ /* 0x000fe20007810000 */
[----:B------:R-:W2:Y:S01]  /*66f0*/  MUFU.EX2 R92, R92 ;  /* 0x0000005c005c7308 */ /* 0x000ea20000000800 */
[----:B------:R-:W-:-:S02]  /*6700*/  FMNMX.FTZ R9, R201, R9, !PT ;  /* 0x00000009c9097209 */ /* 0x000fc40007810000 */
[----:B------:R-:W-:Y:S01]  /*6710*/  ISETP.LT.OR P6, PT, R8, 0x51, P6 ;  /* 0x000000510800780c */ /* 0x000fe200037c1670 */
[----:B------:R-:W2:Y:S01]  /*6720*/  SHFL.BFLY PT, R44, R0, 0x2, 0x1f ;  /* 0x0c401f00002c7f89 */ /* 0x000ea200000e0000 */
[----:B------:R-:W-:Y:S02]  /*6730*/  FMNMX.FTZ R9, R178, R9, !PT ;  /* 0x00000009b2097209 */ /* 0x000fe40007810000 */
[C---:B------:R-:W-:Y:S01]  /*6740*/  ISETP.LT.OR P2, PT, R8.reuse, 0x52, P2 ;  /* 0x000000520800780c */ /* 0x040fe20001741670 */
[----:B------:R-:W-:Y:S01]  /*6750*/  MUFU.EX2 R97, R97 ;  /* 0x0000006100617308 */ /* 0x000fe20000000800 */
[C---:B------:R-:W-:Y:S02]  /*6760*/  ISETP.LT.OR P1, PT, R8.reuse, 0x59, P1 ;  /* 0x000000590800780c */ /* 0x040fe40000f21670 */
[----:B------:R-:W-:Y:S02]  /*6770*/  ISETP.LT.OR P0, PT, R8, 0x5a, P0 ;  /* 0x0000005a0800780c */ /* 0x000fe40000701670 */
[----:B------:R-:W-:-:S02]  /*6780*/  FMNMX.FTZ R8, R179, R9, !PT ;  /* 0x00000009b3087209 */ /* 0x000fc40007810000 */
[----:B-1----:R-:W-:Y:S01]  /*6790*/  F2FP.PACK_AB R128, R143, R167 ;  /* 0x000000a78f80723e */ /* 0x002fe200000000ff */
[----:B------:R-:W1:Y:S01]  /*67a0*/  MUFU.EX2 R47, R47 ;  /* 0x0000002f002f7308 */ /* 0x000e620000000800 */
[----:B---3--:R-:W-:Y:S01]  /*67b0*/  F2FP.PACK_AB R130, R108, R142 ;  /* 0x0000008e6c82723e */ /* 0x008fe200000000ff */
[----:B------:R-:W-:Y:S01]  /*67c0*/  FADD.FTZ R143, R167, R143 ;  /* 0x0000008fa78f7221 */ /* 0x000fe20000010000 */
[----:B----4-:R-:W-:Y:S02]  /*67d0*/  F2FP.PACK_AB R129, R140, R141 ;  /* 0x0000008d8c81723e */ /* 0x010fe400000000ff */
[----:B------:R-:W-:Y:S02]  /*67e0*/  F2FP.PACK_AB R131, R110, R109 ;  /* 0x0000006d6e83723e */ /* 0x000fe400000000ff */
[----:B------:R-:W-:Y:S01]  /*67f0*/  FMNMX.FTZ R67, R180, R8, !PT ;  /* 0x00000008b4437209 */ /* 0x000fe20007810000 */
[----:B------:R-:W-:Y:S01]  /*6800*/  MUFU.EX2 R45, R45 ;  /* 0x0000002d002d7308 */ /* 0x000fe20000000800 */
[----:B------:R-:W-:Y:S01]  /*6810*/  FSEL R187, R118, -INF , !P6 ;  /* 0xff80000076bb7808 */ /* 0x000fe20007000000 */
[----:B------:R-:W-:Y:S01]  /*6820*/  LDSM.16.MT88.4 R8, [R219+0x1100] ;  /* 0x00110000db08783b */ /* 0x000fe20000004200 */
[----:B------:R-:W-:Y:S01]  /*6830*/  FMNMX.FTZ R67, R177, R67, !PT ;  /* 0x00000043b1437209 */ /* 0x000fe20007810000 */
[----:B--2---:R-:W-:Y:S01]  /*6840*/  HMMA.16816.F32 R24, R128, R20, RZ ;  /* 0x000000148018723c */ /* 0x004fe200000018ff */
[----:B------:R-:W-:-:S02]  /*6850*/  FSEL R182, R119, -INF , !P2 ;  /* 0xff80000077b67808 */ /* 0x000fc40005000000 */
[----:B------:R-:W-:Y:S01]  /*6860*/  FMNMX.FTZ R66, R187, R67, !PT ;  /* 0x00000043bb427209 */ /* 0x000fe20007810000 */
[----:B------:R-:W2:Y:S01]  /*6870*/  MUFU.EX2 R95, R95 ;  /* 0x0000005f005f7308 */ /* 0x000ea20000000800 */
[----:B------:R-:W-:Y:S02]  /*6880*/  FSEL R183, R34, -INF , !P1 ;  /* 0xff80000022b77808 */ /* 0x000fe40004800000 */
[----:B------:R-:W-:Y:S01]  /*6890*/  FMNMX.FTZ R66, R182, R66, !PT ;  /* 0x00000042b6427209 */ /* 0x000fe20007810000 */
[C---:B-----5:R-:W-:Y:S01]  /*68a0*/  HMMA.16816.F32 R160, R128.reuse, R16, RZ ;  /* 0x0000001080a0723c */ /* 0x060fe200000018ff */
[----:B------:R-:W-:Y:S02]  /*68b0*/  FMNMX.FTZ R0, R0, R44, !PT ;  /* 0x0000002c00007209 */ /* 0x000fe40007810000 */
[----:B------:R-:W-:Y:S01]  /*68c0*/  FSEL R184, R35, -INF , !P0 ;  /* 0xff80000023b87808 */ /* 0x000fe20004000000 */
[----:B------:R-:W-:Y:S01]  /*68d0*/  MUFU.EX2 R94, R94 ;  /* 0x0000005e005e7308 */ /* 0x000fe20000000800 */
[----:B------:R-:W-:Y:S01]  /*68e0*/  FMNMX.FTZ R44, R183, R66, !PT ;  /* 0x00000042b72c7209 */ /* 0x000fe20007810000 */
[----:B------:R-:W3:Y:S01]  /*68f0*/  SHFL.BFLY PT, R34, R0, 0x1, 0x1f ;  /* 0x0c201f0000227f89 */ /* 0x000ee200000e0000 */
[----:B------:R-:W-:Y:S01]  /*6900*/  F2FP.PACK_AB R4, R111, R168 ;  /* 0x000000a86f04723e */ /* 0x000fe200000000ff */
[C---:B------:R-:W-:Y:S01]  /*6910*/  HMMA.16816.F32 R144, R128.reuse, R36, RZ ;  /* 0x000000248090723c */ /* 0x040fe200000018ff */
[----:B------:R-:W-:Y:S01]  /*6920*/  FMNMX.FTZ R44, R184, R44, !PT ;  /* 0x0000002cb82c7209 */ /* 0x000fe20007810000 */
[----:B------:R-:W-:Y:S01]  /*6930*/  LDSM.16.MT88.4 R64, [R220+0x1900] ;  /* 0x00190000dc40783b */ /* 0x000fe20000004200 */
[----:B------:R-:W-:Y:S01]  /*6940*/  F2FP.PACK_AB R5, R165, R166 ;  /* 0x000000a6a505723e */ /* 0x000fe200000000ff */
[----:B------:R-:W-:Y:S01]  /*6950*/  MUFU.EX2 R93, R93 ;  /* 0x0000005d005d7308 */ /* 0x000fe20000000800 */
[----:B------:R-:W-:Y:S01]  /*6960*/  F2FP.PACK_AB R6, R164, R121 ;  /* 0x00000079a406723e */ /* 0x000fe200000000ff */
[----:B------:R-:W4:Y:S01]  /*6970*/  SHFL.BFLY PT, R35, R44, 0x2, 0x1f ;  /* 0x0c401f002c237f89 */ /* 0x000f2200000e0000 */
[----:B------:R-:W-:Y:S01]  /*6980*/  F2FP.PACK_AB R7, R122, R123 ;  /* 0x0000007b7a07723e */ /* 0x000fe200000000ff */
[C---:B------:R-:W-:Y:S04]  /*6990*/  HMMA.16816.F32 R104, R128.reuse, R28, RZ ;  /* 0x0000001c8068723c */ /* 0x040fe800000018ff */
[----:B------:R-:W-:Y:S04]  /*69a0*/  MUFU.EX2 R169, R169 ;  /* 0x000000a900a97308 */ /* 0x000fe80000000800 */
[----:B------:R-:W-:Y:S04]  /*69b0*/  HMMA.16816.F32 R148, R128, R18, RZ ;  /* 0x000000128094723c */ /* 0x000fe800000018ff */
[----:B------:R-:W5:Y:S01]  /*69c0*/  MUFU.EX2 R170, R170 ;  /* 0x000000aa00aa7308 */ /* 0x000f620000000800 */
[----:B---3--:R-:W-:-:S03]  /*69d0*/  FMNMX.FTZ R0, R0, R34, !PT ;  /* 0x0000002200007209 */ /* 0x008fc60007810000 */
[----:B------:R-:W-:Y:S01]  /*69e0*/  HMMA.16816.F32 R100, R128, R38, RZ ;  /* 0x000000268064723c */ /* 0x000fe200000018ff */
[C---:B------:R-:W-:Y:S01]  /*69f0*/  FSETP.NEU.FTZ.AND P0, PT, R0.reuse, -INF , PT ;  /* 0xff8000000000780b */ /* 0x040fe20003f1d000 */
[----:B------:R-:W-:Y:S02]  /*6a00*/  FMUL.FTZ R203, R0, c[0x0][0x2d0] ;  /* 0x0000b40000cb7a20 */ /* 0x000fe40000410000 */
[----:B------:R-:W-:Y:S01]  /*6a10*/  MUFU.EX2 R171, R171 ;  /* 0x000000ab00ab7308 */ /* 0x000fe20000000800 */
[----:B----4-:R-:W-:-:S03]  /*6a20*/  FMNMX.FTZ R44, R44, R35, !PT ;  /* 0x000000232c2c7209 */ /* 0x010fc60007810000 */
[----:B------:R-:W-:Y:S01]  /*6a30*/  HMMA.16816.F32 R112, R128, R30, RZ ;  /* 0x0000001e8070723c */ /* 0x000fe200000018ff */
[----:B------:R-:W-:-:S03]  /*6a40*/  FSEL R203, R203, RZ, P0 ;  /* 0x000000ffcbcb7208 */ /* 0x000fc60000000000 */
[----:B------:R-:W3:Y:S02]  /*6a50*/  MUFU.EX2 R172, R172 ;  /* 0x000000ac00ac7308 */ /* 0x000ee40000000800 */
[--C-:B------:R-:W-:Y:S02]  /*6a60*/  FFMA.FTZ R181, R61, c[0x0][0x2d0], -R203.reuse ;  /* 0x0000b4003db57a23 */ /* 0x100fe400000108cb */
[----:B------:R-:W-:Y:S01]  /*6a70*/  HMMA.16816.F32 R128, R128, R22, RZ ;  /* 0x000000168080723c */ /* 0x000fe200000018ff */
[--C-:B------:R-:W-:Y:S02]  /*6a80*/  FFMA.FTZ R186, R60, c[0x0][0x2d0], -R203.reuse ;  /* 0x0000b4003cba7a23 */ /* 0x100fe400000108cb */
[--C-:B------:R-:W-:Y:S01]  /*6a90*/  FFMA.FTZ R185, R57, c[0x0][0x2d0], -R203.reuse ;  /* 0x0000b40039b97a23 */ /* 0x100fe200000108cb */
[----:B------:R-:W-:Y:S01]  /*6aa0*/  LDSM.16.MT88.4 R60, [R219+0x1900] ;  /* 0x00190000db3c783b */ /* 0x000fe20000004200 */
[--C-:B------:R-:W-:Y:S01]  /*6ab0*/  FFMA.FTZ R189, R56, c[0x0][0x2d0], -R203.reuse ;  /* 0x0000b40038bd7a23 */ /* 0x100fe200000108cb */
[----:B------:R-:W-:Y:S01]  /*6ac0*/  MUFU.EX2 R181, R181 ;  /* 0x000000b500b57308 */ /* 0x000fe20000000800 */
[--C-:B------:R-:W-:Y:S01]  /*6ad0*/  FFMA.FTZ R188, R53, c[0x0][0x2d0], -R203.reuse ;  /* 0x0000b40035bc7a23 */ /* 0x100fe200000108cb */
[----:B------:R-:W-:Y:S01]  /*6ae0*/  HMMA.16816.F32 R24, R4, R76, R24 ;  /* 0x0000004c0418723c */ /* 0x000fe20000001818 */
[----:B------:R-:W-:Y:S01]  /*6af0*/  LDSM.16.MT88.4 R56, [R218+0x1900] ;  /* 0x00190000da38783b */ /* 0x000fe20000004200 */
[----:B------:R-:W-:-:S02]  /*6b00*/  FFMA.FTZ R190, R52, c[0x0][0x2d0], -R203 ;  /* 0x0000b40034be7a23 */ /* 0x000fc400000108cb */
[--C-:B------:R-:W-:Y:S02]  /*6b10*/  FFMA.FTZ R195, R41, c[0x0][0x2d0], -R203.reuse ;  /* 0x0000b40029c37a23 */ /* 0x100fe400000108cb */
[----:B------:R-:W4:Y:S01]  /*6b20*/  MUFU.EX2 R186, R186 ;  /* 0x000000ba00ba7308 */ /* 0x000f220000000800 */
[----:B------:R-:W-:Y:S01]  /*6b30*/  FFMA.FTZ R196, R40, c[0x0][0x2d0], -R203 ;  /* 0x0000b40028c47a23 */ /* 0x000fe200000108cb */
[C---:B------:R-:W-:Y:S06]  /*6b40*/  HMMA.16816.F32 R160, R4.reuse, R88, R160 ;  /* 0x0000005804a0723c */ /* 0x040fec00000018a0 */
[----:B------:R-:W-:Y:S02]  /*6b50*/  MUFU.EX2 R185, R185 ;  /* 0x000000b900b97308 */ /* 0x000fe40000000800 */
[C---:B------:R-:W-:Y:S06]  /*6b60*/  HMMA.16816.F32 R144, R4.reuse, R84, R144 ;  /* 0x000000540490723c */ /* 0x040fec0000001890 */
[----:B------:R-:W1:Y:S02]  /*6b70*/  MUFU.EX2 R189, R189 ;  /* 0x000000bd00bd7308 */ /* 0x000e640000000800 */
[C---:B------:R-:W-:Y:S06]  /*6b80*/  HMMA.16816.F32 R104, R4.reuse, R80, R104 ;  /* 0x000000500468723c */ /* 0x040fec0000001868 */
[----:B------:R-:W-:Y:S02]  /*6b90*/  MUFU.EX2 R188, R188 ;  /* 0x000000bc00bc7308 */ /* 0x000fe40000000800 */
[C---:B------:R-:W-:Y:S06]  /*6ba0*/  HMMA.16816.F32 R148, R4.reuse, R90, R148 ;  /* 0x0000005a0494723c */ /* 0x040fec0000001894 */
[----:B------:R-:W-:Y:S02]  /*6bb0*/  MUFU.EX2 R190, R190 ;  /* 0x000000be00be7308 */ /* 0x000fe40000000800 */
[C---:B------:R-:W-:Y:S06]  /*6bc0*/  HMMA.16816.F32 R100, R4.reuse, R86, R100 ;  /* 0x000000560464723c */ /* 0x040fec0000001864 */
[----:B------:R-:W-:Y:S02]  /*6bd0*/  MUFU.EX2 R195, R195 ;  /* 0x000000c300c37308 */ /* 0x000fe40000000800 */
[C---:B------:R-:W-:Y:S06]  /*6be0*/  HMMA.16816.F32 R112, R4.reuse, R82, R112 ;  /* 0x000000520470723c */ /* 0x040fec0000001870 */
[----:B------:R-:W-:Y:S02]  /*6bf0*/  MUFU.EX2 R196, R196 ;  /* 0x000000c400c47308 */ /* 0x000fe40000000800 */
[----:B------:R-:W-:Y:S07]  /*6c00*/  HMMA.16816.F32 R128, R4, R78, R128 ;  /* 0x0000004e0480723c */ /* 0x000fee0000001880 */
[----:B------:R-:W-:-:S02]  /*6c10*/  F2FP.PACK_AB R4, R99, R120 ;  /* 0x000000786304723e */ /* 0x000fc400000000ff */
[----:B------:R-:W-:Y:S02]  /*6c20*/  F2FP.PACK_AB R5, R92, R98 ;  /* 0x000000625c05723e */ /* 0x000fe400000000ff */
[----:B------:R-:W-:Y:S02]  /*6c30*/  F2FP.PACK_AB R6, R46, R96 ;  /* 0x000000602e06723e */ /* 0x000fe400000000ff */
[----:B-1----:R-:W-:-:S07]  /*6c40*/  F2FP.PACK_AB R7, R47, R97 ;  /* 0x000000612f07723e */ /* 0x002fce00000000ff */
[C---:B------:R-:W-:Y:S01]  /*6c50*/  HMMA.16816.F32 R116, R4.reuse, R72, R24 ;  /* 0x000000480474723c */ /* 0x040fe20000001818 */
[----:B------:R-:W1:Y:S07]  /*6c60*/  SHFL.BFLY PT, R24, R44, 0x1, 0x1f ;  /* 0x0c201f002c187f89 */ /* 0x000e6e00000e0000 */
[C---:B------:R-:W-:Y:S08]  /*6c70*/  HMMA.16816.F32 R160, R4.reuse, R48, R160 ;  /* 0x0000003004a0723c */ /* 0x040ff000000018a0 */
[C---:B------:R-:W-:Y:S08]  /*6c80*/  HMMA.16816.F32 R144, R4.reuse, R12, R144 ;  /* 0x0000000c0490723c */ /* 0x040ff00000001890 */
[----:B------:R-:W-:Y:S01]  /*6c90*/  HMMA.16816.F32 R104, R4, R8, R104 ;  /* 0x000000080468723c */ /* 0x000fe20000001868 */
[----:B-1----:R-:W-:-:S04]  /*6ca0*/  FMNMX.FTZ R44, R24, R44, !PT ;  /* 0x0000002c182c7209 */ /* 0x002fc80007810000 */
[C---:B------:R-:W-:Y:S01]  /*6cb0*/  FSETP.NEU.FTZ.AND P0, PT, R44.reuse, -INF , PT ;  /* 0xff8000002c00780b */ /* 0x040fe20003f1d000 */
[----:B------:R-:W-:Y:S02]  /*6cc0*/  FMUL.FTZ R205, R44, c[0x0][0x2d0] ;  /* 0x0000b4002ccd7a20 */ /* 0x000fe40000410000 */
[----:B------:R-:W-:Y:S03]  /*6cd0*/  HMMA.16816.F32 R148, R4, R50, R148 ;  /* 0x000000320494723c */ /* 0x000fe60000001894 */
[----:B------:R-:W-:Y:S02]  /*6ce0*/  FSEL R205, R205, RZ, P0 ;  /* 0x000000ffcdcd7208 */ /* 0x000fe40000000000 */
[----:B------:R-:W-:-:S03]  /*6cf0*/  PLOP3.LUT P0, PT, PT, PT, UP6, 0x40, 0x0 ;  /* 0x000000000000781c */ /* 0x000fc60003f0e868 */
[C---:B------:R-:W-:Y:S01]  /*6d00*/  HMMA.16816.F32 R100, R4.reuse, R14, R100 ;  /* 0x0000000e0464723c */ /* 0x040fe20000001864 */
[--C-:B------:R-:W-:Y:S02]  /*6d10*/  FFMA.FTZ R191, R191, c[0x0][0x2d0], -R205.reuse ;  /* 0x0000b400bfbf7a23 */ /* 0x100fe400000108cd */
[--C-:B------:R-:W-:Y:S02]  /*6d20*/  FFMA.FTZ R193, R55, c[0x0][0x2d0], -R205.reuse ;  /* 0x0000b40037c17a23 */ /* 0x100fe400000108cd */
[--C-:B------:R-:W-:Y:S02]  /*6d30*/  FFMA.FTZ R192, R54, c[0x0][0x2d0], -R205.reuse ;  /* 0x0000b40036c07a23 */ /* 0x100fe400000108cd */
[--C-:B------:R-:W-:Y:S01]  /*6d40*/  FFMA.FTZ R194, R43, c[0x0][0x2d0], -R205.reuse ;  /* 0x0000b4002bc27a23 */ /* 0x100fe200000108cd */
[----:B------:R-:W-:Y:S01]  /*6d50*/  HMMA.16816.F32 R112, R4, R10, R112 ;  /* 0x0000000a0470723c */ /* 0x000fe20000001870 */
[----:B------:R-:W-:Y:S01]  /*6d60*/  MUFU.EX2 R191, R191 ;  /* 0x000000bf00bf7308 */ /* 0x000fe20000000800 */
[----:B------:R-:W-:-:S02]  /*6d70*/  FFMA.FTZ R198, R42, c[0x0][0x2d0], -R205 ;  /* 0x0000b4002ac67a23 */ /* 0x000fc400000108cd */
[--C-:B------:R-:W-:Y:S02]  /*6d80*/  FFMA.FTZ R199, R33, c[0x0][0x2d0], -R205.reuse ;  /* 0x0000b40021c77a23 */ /* 0x100fe400000108cd */
[--C-:B------:R-:W-:Y:S02]  /*6d90*/  FFMA.FTZ R197, R32, c[0x0][0x2d0], -R205.reuse ;  /* 0x0000b40020c57a23 */ /* 0x100fe400000108cd */
[----:B------:R-:W-:Y:S01]  /*6da0*/  HMMA.16816.F32 R128, R4, R74, R128 ;  /* 0x0000004a0480723c */ /* 0x000fe20000001880 */
[----:B------:R-:W1:Y:S01]  /*6db0*/  MUFU.EX2 R193, R193 ;  /* 0x000000c100c17308 */ /* 0x000e620000000800 */
[--C-:B------:R-:W-:Y:S02]  /*6dc0*/  FFMA.FTZ R200, R200, c[0x0][0x2d0], -R205.reuse ;  /* 0x0000b400c8c87a23 */ /* 0x100fe400000108cd */
[--C-:B------:R-:W-:Y:S02]  /*6dd0*/  FFMA.FTZ R204, R204, c[0x0][0x2d0], -R205.reuse ;  /* 0x0000b400cccc7a23 */ /* 0x100fe400000108cd */
[--C-:B------:R-:W-:Y:S01]  /*6de0*/  FFMA.FTZ R202, R202, c[0x0][0x2d0], -R205.reuse ;  /* 0x0000b400caca7a23 */ /* 0x100fe200000108cd */
[----:B--2---:R-:W-:Y:S01]  /*6df0*/  F2FP.PACK_AB R4, R95, R45 ;  /* 0x0000002d5f04723e */ /* 0x004fe200000000ff */
[--C-:B------:R-:W-:Y:S01]  /*6e00*/  FFMA.FTZ R201, R201, c[0x0][0x2d0], -R205.reuse ;  /* 0x0000b400c9c97a23 */ /* 0x100fe200000108cd */
[----:B------:R-:W-:Y:S01]  /*6e10*/  MUFU.EX2 R192, R192 ;  /* 0x000000c000c07308 */ /* 0x000fe20000000800 */
[----:B-----5:R-:W-:Y:S01]  /*6e20*/  F2FP.PACK_AB R5, R170, R169 ;  /* 0x000000a9aa05723e */ /* 0x020fe200000000ff */
[----:B------:R-:W-:Y:S01]  /*6e30*/  FFMA.FTZ R184, R184, c[0x0][0x2d0], -R205 ;  /* 0x0000b400b8b87a23 */ /* 0x000fe200000108cd */
[----:B------:R-:W-:-:S02]  /*6e40*/  F2FP.PACK_AB R6, R93, R94 ;  /* 0x0000005e5d06723e */ /* 0x000fc400000000ff */
[----:B---3--:R-:W-:-:S03]  /*6e50*/  F2FP.PACK_AB R7, R172, R171 ;  /* 0x000000abac07723e */ /* 0x008fc600000000ff */
[----:B------:R-:W2:Y:S04]  /*6e60*/  MUFU.EX2 R194, R194 ;  /* 0x000000c200c27308 */ /* 0x000ea80000000800 */
[C---:B------:R-:W-:Y:S04]  /*6e70*/  HMMA.16816.F32 R160, R4.reuse, R68, R160 ;  /* 0x0000004404a0723c */ /* 0x040fe800000018a0 */
[----:B------:R-:W3:Y:S04]  /*6e80*/  MUFU.EX2 R198, R198 ;  /* 0x000000c600c67308 */ /* 0x000ee80000000800 */
[C---:B------:R-:W-:Y:S04]  /*6e90*/  HMMA.16816.F32 R148, R4.reuse, R70, R148 ;  /* 0x000000460494723c */ /* 0x040fe80000001894 */
[----:B------:R-:W5:Y:S04]  /*6ea0*/  MUFU.EX2 R199, R199 ;  /* 0x000000c700c77308 */ /* 0x000f680000000800 */
[C---:B------:R-:W-:Y:S04]  /*6eb0*/  HMMA.16816.F32 R144, R4.reuse, R64, R144 ;  /* 0x000000400490723c */ /* 0x040fe80000001890 */
[----:B------:R-:W1:Y:S04]  /*6ec0*/  MUFU.EX2 R197, R197 ;  /* 0x000000c500c57308 */ /* 0x000e680000000800 */
[C---:B------:R-:W-:Y:S04]  /*6ed0*/  HMMA.16816.F32 R100, R4.reuse, R66, R100 ;  /* 0x000000420464723c */ /* 0x040fe80000001864 */
[----:B------:R-:W1:Y:S04]  /*6ee0*/  MUFU.EX2 R200, R200 ;  /* 0x000000c800c87308 */ /* 0x000e680000000800 */
[C---:B------:R-:W-:Y:S04]  /*6ef0*/  HMMA.16816.F32 R104, R4.reuse, R60, R104 ;  /* 0x0000003c0468723c */ /* 0x040fe80000001868 */
[----:B------:R-:W-:Y:S04]  /*6f00*/  MUFU.EX2 R204, R204 ;  /* 0x000000cc00cc7308 */ /* 0x000fe80000000800 */
[C---:B------:R-:W-:Y:S04]  /*6f10*/  HMMA.16816.F32 R112, R4.reuse, R62, R112 ;  /* 0x0000003e0470723c */ /* 0x040fe80000001870 */
[----:B------:R-:W-:Y:S04]  /*6f20*/  MUFU.EX2 R202, R202 ;  /* 0x000000ca00ca7308 */ /* 0x000fe80000000800 */
[C---:B------:R-:W-:Y:S04]  /*6f30*/  HMMA.16816.F32 R116, R4.reuse, R56, R116 ;  /* 0x000000380474723c */ /* 0x040fe80000001874 */
[----:B------:R-:W-:Y:S04]  /*6f40*/  MUFU.EX2 R201, R201 ;  /* 0x000000c900c97308 */ /* 0x000fe80000000800 */
[----:B------:R-:W-:Y:S07]  /*6f50*/  HMMA.16816.F32 R128, R4, R58, R128 ;  /* 0x0000003a0480723c */ /* 0x000fee0000001880 */
[----:B----4-:R-:W-:Y:S01]  /*6f60*/  F2FP.PACK_AB R4, R186, R181 ;  /* 0x000000b5ba04723e */ /* 0x010fe200000000ff */
[----:B------:R-:W-:Y:S01]  /*6f70*/  FADD.FTZ R181, R181, R186 ;  /* 0x000000bab5b57221 */ /* 0x000fe20000010000 */
[----:B------:R-:W-:-:S02]  /*6f80*/  F2FP.PACK_AB R6, R189, R185 ;  /* 0x000000b9bd06723e */ /* 0x000fc400000000ff */
[----:B-1----:R-:W-:Y:S01]  /*6f90*/  F2FP.PACK_AB R5, R193, R191 ;  /* 0x000000bfc105723e */ /* 0x002fe200000000ff */
[----:B------:R-:W-:Y:S01]  /*6fa0*/  FADD.FTZ R191, R191, R193 ;  /* 0x000000c1bfbf7221 */ /* 0x000fe20000010000 */
[----:B--2---:R-:W-:Y:S01]  /*6fb0*/  F2FP.PACK_AB R7, R194, R192 ;  /* 0x000000c0c207723e */ /* 0x004fe200000000ff */
[----:B------:R-:W-:Y:S02]  /*6fc0*/  FADD.FTZ R181, R185, R181 ;  /* 0x000000b5b9b57221 */ /* 0x000fe40000010000 */
[----:B------:R-:W-:Y:S02]  /*6fd0*/  FADD.FTZ R191, R192, R191 ;  /* 0x000000bfc0bf7221 */ /* 0x000fe40000010000 */
[----:B------:R-:W-:Y:S02]  /*6fe0*/  FADD.FTZ R181, R189, R181 ;  /* 0x000000b5bdb57221 */ /* 0x000fe40000010000 */
[----:B------:R-:W-:Y:S01]  /*6ff0*/  HMMA.16816.F32 R40, R4, R36, RZ ;  /* 0x000000240428723c */ /* 0x000fe200000018ff */
[----:B------:R-:W-:-:S02]  /*7000*/  FADD.FTZ R191, R194, R191 ;  /* 0x000000bfc2bf7221 */ /* 0x000fc40000010000 */
[----:B------:R-:W-:Y:S02]  /*7010*/  FADD.FTZ R181, R188, R181 ;  /* 0x000000b5bcb57221 */ /* 0x000fe40000010000 */
[----:B---3--:R-:W-:Y:S02]  /*7020*/  FADD.FTZ R191, R198, R191 ;  /* 0x000000bfc6bf7221 */ /* 0x008fe40000010000 */
        /* <DEDUP_REMOVED lines=22> */
[----:B------:R-:W1:Y:S02]  /*7190*/  MUFU.EX2 R88, R88 ;  /* 0x0000005800587308 */ /* 0x000e640000000800 */
[--C-:B------:R-:W-:Y:S01]  /*71a0*/  FFMA.FTZ R84, R245, c[0x0][0x2d0], -R203.reuse ;  /* 0x0000b400f5547a23 */ /* 0x100fe200000108cb */
[C---:B------:R-:W-:Y:S01]  /*71b0*/  HMMA.16816.F32 R32, R4.reuse, R80, R32 ;  /* 0x000000500420723c */ /* 0x040fe20000001820 */
[----:B------:R-:W-:Y:S02]  /*71c0*/  FFMA.FTZ R85, R239, c[0x0][0x2d0], -R210 ;  /* 0x0000b400ef557a23 */ /* 0x000fe400000108d2 */
[----:B------:R-:W-:Y:S02]  /*71d0*/  FFMA.FTZ R239, R132, c[0x0][0x2d0], -R203 ;  /* 0x0000b40084ef7a23 */ /* 0x000fe400000108cb */
[----:B------:R-:W-:Y:S02]  /*71e0*/  MUFU.EX2 R84, R84 ;  /* 0x0000005400547308 */ /* 0x000fe40000000800 */
[--C-:B------:R-:W-:Y:S01]  /*71f0*/  FFMA.FTZ R81, R246, c[0x0][0x2d0], -R205.reuse ;  /* 0x0000b400f6517a23 */ /* 0x100fe200000108cd */
[----:B------:R-:W-:Y:S01]  /*7200*/  HMMA.16816.F32 R24, R4, R76, R24 ;  /* 0x0000004c0418723c */ /* 0x000fe20000001818 */
[----:B------:R-:W-:-:S04]  /*7210*/  FFMA.FTZ R80, R135, c[0x0][0x2d0], -R205 ;  /* 0x0000b40087507a23 */ /* 0x000fc800000108cd */
[----:B------:R-:W-:Y:S01]  /*7220*/  MUFU.EX2 R81, R81 ;  /* 0x0000005100517308 */ /* 0x000fe20000000800 */
[----:B-1----:R-:W-:Y:S02]  /*7230*/  FADD.FTZ R181, R88, R181 ;  /* 0x000000b558b57221 */ /* 0x002fe40000010000 */
        /* <DEDUP_REMOVED lines=10> */
[----:B------:R-:W-:Y:S01]  /*72e0*/  HMMA.16816.F32 R28, R4, R82, R28 ;  /* 0x00000052041c723c */ /* 0x000fe2000000181c */
[--C-:B------:R-:W-:Y:S01]  /*72f0*/  FFMA.FTZ R90, R241, c[0x0][0x2d0], -R139.reuse ;  /* 0x0000b400f15a7a23 */ /* 0x100fe2000001088b */
[----:B------:R-:W-:Y:S01]  /*7300*/  LDSM.16.MT88.4 R124, [R218+0x2900] ;  /* 0x00290000da7c783b */ /* 0x000fe20000004200 */
[----:B------:R-:W-:Y:S02]  /*7310*/  FFMA.FTZ R91, R238, c[0x0][0x2d0], -R139 ;  /* 0x0000b400ee5b7a23 */ /* 0x000fe4000001088b */
[----:B------:R-:W2:Y:S01]  /*7320*/  MUFU.EX2 R86, R86 ;  /* 0x0000005600567308 */ /* 0x000ea20000000800 */
[----:B------:R-:W-:-:S02]  /*7330*/  FFMA.FTZ R241, R136, c[0x0][0x2d0], -R210 ;  /* 0x0000b40088f17a23 */ /* 0x000fc400000108d2 */
[----:B------:R-:W-:Y:S01]  /*7340*/  HMMA.16816.F32 R20, R4, R78, R20 ;  /* 0x0000004e0414723c */ /* 0x000fe20000001814 */
[--C-:B------:R-:W-:Y:S02]  /*7350*/  FFMA.FTZ R83, R206, c[0x0][0x2d0], -R210.reuse ;  /* 0x0000b400ce537a23 */ /* 0x100fe400000108d2 */
[--C-:B------:R-:W-:Y:S02]  /*7360*/  FFMA.FTZ R82, R208, c[0x0][0x2d0], -R210.reuse ;  /* 0x0000b400d0527a23 */ /* 0x100fe400000108d2 */
[----:B------:R-:W-:Y:S01]  /*7370*/  MUFU.EX2 R77, R77 ;  /* 0x0000004d004d7308 */ /* 0x000fe20000000800 */
[--C-:B------:R-:W-:Y:S01]  /*7380*/  FFMA.FTZ R206, R240, c[0x0][0x2d0], -R139.reuse ;  /* 0x0000b400f0ce7a23 */ /* 0x100fe2000001088b */
[----:B-1----:R-:W-:Y:S01]  /*7390*/  F2FP.PACK_AB R4, R87, R88 ;  /* 0x000000585704723e */ /* 0x002fe200000000ff */
[----:B------:R-:W-:Y:S01]  /*73a0*/  FFMA.FTZ R79, R207, c[0x0][0x2d0], -R210 ;  /* 0x0000b400cf4f7a23 */ /* 0x000fe200000108d2 */
[----:B------:R-:W-:Y:S01]  /*73b0*/  F2FP.PACK_AB R5, R80, R81 ;  /* 0x000000515005723e */ /* 0x000fe200000000ff */
[----:B------:R-:W-:-:S02]  /*73c0*/  FFMA.FTZ R207, R211, c[0x0][0x2d0], -R139 ;  /* 0x0000b400d3cf7a23 */ /* 0x000fc4000001088b */
[----:B------:R-:W-:Y:S01]  /*73d0*/  FFMA.FTZ R208, R137, c[0x0][0x2d0], -R210 ;  /* 0x0000b40089d07a23 */ /* 0x000fe200000108d2 */
[----:B------:R-:W1:Y:S01]  /*73e0*/  MUFU.EX2 R76, R76 ;  /* 0x0000004c004c7308 */ /* 0x000e620000000800 */
[----:B--2---:R-:W-:Y:S01]  /*73f0*/  F2FP.PACK_AB R6, R84, R86 ;  /* 0x000000565406723e */ /* 0x004fe200000000ff */
[--C-:B------:R-:W-:Y:S02]  /*7400*/  FFMA.FTZ R210, R153, c[0x0][0x2d0], -R139.reuse ;  /* 0x0000b40099d27a23 */ /* 0x100fe4000001088b */
[--C-:B------:R-:W-:Y:S02]  /*7410*/  FFMA.FTZ R211, R152, c[0x0][0x2d0], -R139.reuse ;  /* 0x0000b40098d37a23 */ /* 0x100fe4000001088b */
[----:B------:R-:W-:Y:S02]  /*7420*/  FFMA.FTZ R240, R138, c[0x0][0x2d0], -R139 ;  /* 0x0000b4008af07a23 */ /* 0x000fe4000001088b */
[----:B------:R-:W-:Y:S01]  /*7430*/  MUFU.EX2 R85, R85 ;  /* 0x0000005500557308 */ /* 0x000fe20000000800 */
[----:B------:R-:W-:-:S02]  /*7440*/  FFMA.FTZ R238, R133, c[0x0][0x2d0], -R203 ;  /* 0x0000b40085ee7a23 */ /* 0x000fc400000108cb */
[----:B------:R-:W-:Y:S01]  /*7450*/  LDSM.16.MT88.4 R132, [R219+0x2900] ;  /* 0x00290000db84783b */ /* 0x000fe20000004200 */
[----:B------:R-:W-:Y:S02]  /*7460*/  FADD.FTZ R191, R81, R191 ;  /* 0x000000bf51bf7221 */ /* 0x000fe40000010000 */
[----:B------:R-:W-:Y:S01]  /*7470*/  FADD.FTZ R181, R87, R181 ;  /* 0x000000b557b57221 */ /* 0x000fe20000010000 */
[----:B-1----:R-:W-:Y:S01]  /*7480*/  F2FP.PACK_AB R7, R76, R77 ;  /* 0x0000004d4c07723e */ /* 0x002fe200000000ff */
[----:B------:R-:W1:Y:S01]  /*7490*/  MUFU.EX2 R82, R82 ;  /* 0x0000005200527308 */ /* 0x000e620000000800 */
[----:B------:R-:W-:Y:S02]  /*74a0*/  FADD.FTZ R191, R80, R191 ;  /* 0x000000bf50bf7221 */ /* 0x000fe40000010000 */
[----:B------:R-:W-:Y:S02]  /*74b0*/  FADD.FTZ R181, R86, R181 ;  /* 0x000000b556b57221 */ /* 0x000fe40000010000 */
[----:B------:R-:W-:Y:S01]  /*74c0*/  FADD.FTZ R191, R77, R191 ;  /* 0x000000bf4dbf7221 */ /* 0x000fe20000010000 */
[----:B------:R-:W-:Y:S01]  /*74d0*/  HMMA.16816.F32 R52, R4, R48, R52 ;  /* 0x000000300434723c */ /* 0x000fe20000001834 */
[----:B------:R-:W-:Y:S01]  /*74e0*/  FADD.FTZ R181, R84, R181 ;  /* 0x000000b554b57221 */ /* 0x000fe20000010000 */
[----:B------:R2:W-:Y:S01]  /*74f0*/  MUFU.EX2 R78, R209 ;  /* 0x000000d1004e7308 */ /* 0x0005e20000000800 */
[----:B------:R-:W-:-:S05]  /*7500*/  FADD.FTZ R191, R76, R191 ;  /* 0x000000bf4cbf7221 */ /* 0x000fca0000010000 */
[C---:B------:R-:W-:Y:S01]  /*7510*/  HMMA.16816.F32 R48, R4.reuse, R50, R16 ;  /* 0x000000320430723c */ /* 0x040fe20000001810 */
[----:B------:R-:W3:Y:S01]  /*7520*/  LDSM.16.MT88.4 R16, [R225+0x2100] ;  /* 0x00210000e110783b */ /* 0x000ee20000004200 */
[----:B------:R-:W-:Y:S06]  /*7530*/  MUFU.EX2 R79, R79 ;  /* 0x0000004f004f7308 */ /* 0x000fec0000000800 */
[----:B------:R-:W-:Y:S02]  /*7540*/  HMMA.16816.F32 R40, R4, R12, R40 ;  /* 0x0000000c0428723c */ /* 0x000fe40000001828 */
[----:B------:R-:W-:Y:S01]  /*7550*/  MUFU.EX2 R90, R90 ;  /* 0x0000005a005a7308 */ /* 0x000fe20000000800 */
[----:B--2---:R-:W-:-:S02]  /*7560*/  FFMA.FTZ R209, R155, c[0x0][0x2d0], -R139 ;  /* 0x0000b4009bd17a23 */ /* 0x004fc4000001088b */
[----:B------:R-:W-:Y:S03]  /*7570*/  LDSM.16.MT88.4 R152, [R225+0x2900] ;  /* 0x00290000e198783b */ /* 0x000fe60000004200 */
[C---:B------:R-:W-:Y:S01]  /*7580*/  HMMA.16816.F32 R36, R4.reuse, R14, R36 ;  /* 0x0000000e0424723c */ /* 0x040fe20000001824 */
[----:B------:R-:W2:Y:S01]  /*7590*/  LDSM.16.MT88.4 R12, [R220+0x2100] ;  /* 0x00210000dc0c783b */ /* 0x000ea20000004200 */
[----:B------:R-:W4:Y:S03]  /*75a0*/  MUFU.EX2 R91, R91 ;  /* 0x0000005b005b7308 */ /* 0x000f260000000800 */
[----:B------:R-:W-:Y:S03]  /*75b0*/  LDSM.16.MT88.4 R136, [R220+0x2900] ;  /* 0x00290000dc88783b */ /* 0x000fe60000004200 */
[C---:B------:R-:W-:Y:S02]  /*75c0*/  HMMA.16816.F32 R32, R4.reuse, R8, R32 ;  /* 0x000000080420723c */ /* 0x040fe40000001820 */
[----:B------:R-:W-:Y:S06]  /*75d0*/  MUFU.EX2 R206, R206 ;  /* 0x000000ce00ce7308 */ /* 0x000fec0000000800 */
[C---:B------:R-:W-:Y:S01]  /*75e0*/  HMMA.16816.F32 R28, R4.reuse, R10, R28 ;  /* 0x0000000a041c723c */ /* 0x040fe2000000181c */
[----:B------:R-:W5:Y:S01]  /*75f0*/  LDSM.16.MT88.4 R8, [R219+0x2100] ;  /* 0x00210000db08783b */ /* 0x000f620000004200 */
[----:B------:R-:W2:Y:S06]  /*7600*/  MUFU.EX2 R207, R207 ;  /* 0x000000cf00cf7308 */ /* 0x000eac0000000800 */
[C---:B------:R-:W-:Y:S02]  /*7610*/  HMMA.16816.F32 R24, R4.reuse, R72, R24 ;  /* 0x000000480418723c */ /* 0x040fe40000001818 */
[----:B------:R-:W-:Y:S05]  /*7620*/  MUFU.EX2 R83, R83 ;  /* 0x0000005300537308 */ /* 0x000fea0000000800 */
[----:B-1----:R-:W-:Y:S01]  /*7630*/  F2FP.PACK_AB R72, R82, R85 ;  /* 0x000000555248723e */ /* 0x002fe200000000ff */
[----:B------:R-:W-:Y:S01]  /*7640*/  HMMA.16816.F32 R20, R4, R74, R20 ;  /* 0x0000004a0414723c */ /* 0x000fe20000001814 */
[----:B------:R-:W1:Y:S01]  /*7650*/  LDSM.16.MT88.4 R4, [R218+0x2100] ;  /* 0x00210000da04783b */ /* 0x000e620000004200 */
[----:B----4-:R-:W-:Y:S01]  /*7660*/  F2FP.PACK_AB R73, R91, R90 ;  /* 0x0000005a5b49723e */ /* 0x010fe200000000ff */
[----:B------:R-:W-:Y:S04]  /*7670*/  MUFU.EX2 R89, R89 ;  /* 0x0000005900597308 */ /* 0x000fe80000000800 */
[----:B------:R-:W-:-:S02]  /*7680*/  F2FP.PACK_AB R74, R79, R78 ;  /* 0x0000004e4f4a723e */ /* 0x000fc400000000ff */
[----:B--2---:R-:W-:Y:S02]  /*7690*/  F2FP.PACK_AB R75, R207, R206 ;  /* 0x000000cecf4b723e */ /* 0x004fe400000000ff */
[----:B------:R-:W-:Y:S05]  /*76a0*/  MUFU.EX2 R208, R208 ;  /* 0x000000d000d07308 */ /* 0x000fea0000000800 */
[C---:B---3--:R-:W-:Y:S03]  /*76b0*/  HMMA.16816.F32 R160, R72.reuse, R16, R160 ;  /* 0x0000001048a0723c */ /* 0x048fe600000018a0 */
[----:B------:R-:W-:Y:S05]  /*76c0*/  MUFU.EX2 R241, R241 ;  /* 0x000000f100f17308 */ /* 0x000fea0000000800 */
[C---:B------:R-:W-:Y:S03]  /*76d0*/  HMMA.16816.F32 R148, R72.reuse, R18, R148 ;  /* 0x000000124894723c */ /* 0x040fe60000001894 */
[----:B------:R-:W-:Y:S05]  /*76e0*/  MUFU.EX2 R209, R209 ;  /* 0x000000d100d17308 */ /* 0x000fea0000000800 */
[C---:B------:R-:W-:Y:S03]  /*76f0*/  HMMA.16816.F32 R144, R72.reuse, R12, R144 ;  /* 0x0000000c4890723c */ /* 0x040fe60000001890 */
[----:B------:R-:W-:Y:S05]  /*7700*/  MUFU.EX2 R210, R210 ;  /* 0x000000d200d27308 */ /* 0x000fea0000000800 */
[C---:B------:R-:W-:Y:S03]  /*7710*/  HMMA.16816.F32 R100, R72.reuse, R14, R100 ;  /* 0x0000000e4864723c */ /* 0x040fe60000001864 */
[----:B------:R-:W-:Y:S05]  /*7720*/  MUFU.EX2 R211, R211 ;  /* 0x000000d300d37308 */ /* 0x000fea0000000800 */
[C---:B-----5:R-:W-:Y:S03]  /*7730*/  HMMA.16816.F32 R104, R72.reuse, R8, R104 ;  /* 0x000000084868723c */ /* 0x060fe60000001868 */
[----:B------:R-:W-:Y:S05]  /*7740*/  MUFU.EX2 R240, R240 ;  /* 0x000000f000f07308 */ /* 0x000fea0000000800 */
[C---:B------:R-:W-:Y:S03]  /*7750*/  HMMA.16816.F32 R112, R72.reuse, R10, R112 ;  /* 0x0000000a4870723c */ /* 0x040fe60000001870 */
[----:B------:R-:W2:Y:S05]  /*7760*/  MUFU.EX2 R238, R238 ;  /* 0x000000ee00ee7308 */ /* 0x000eaa0000000800 */
[C---:B-1----:R-:W-:Y:S03]  /*7770*/  HMMA.16816.F32 R116, R72.reuse, R4, R116 ;  /* 0x000000044874723c */ /* 0x042fe60000001874 */
[----:B------:R-:W1:Y:S05]  /*7780*/  MUFU.EX2 R239, R239 ;  /* 0x000000ef00ef7308 */ /* 0x000e6a0000000800 */
[----:B------:R-:W-:Y:S03]  /*7790*/  HMMA.16816.F32 R128, R72, R6, R128 ;  /* 0x000000064880723c */ /* 0x000fe60000001880 */
[----:B------:R-:W3:Y:S01]  /*77a0*/  MUFU.EX2 R242, R242 ;  /* 0x000000f200f27308 */ /* 0x000ee20000000800 */
[----:B--2---:R-:W-:-:S03]  /*77b0*/  FADD.FTZ R181, R238, R181 ;  /* 0x000000b5eeb57221 */ /* 0x004fc60000010000 */
[----:B------:R-:W-:Y:S02]  /*77c0*/  F2FP.PACK_AB R72, R89, R83 ;  /* 0x000000535948723e */ /* 0x000fe400000000ff */
[----:B------:R-:W-:Y:S02]  /*77d0*/  F2FP.PACK_AB R73, R210, R209 ;  /* 0x000000d1d249723e */ /* 0x000fe400000000ff */
[----:B------:R-:W2:Y:S01]  /*77e0*/  MUFU.EX2 R243, R243 ;  /* 0x000000f300f37308 */ /* 0x000ea20000000800 */
[----:B------:R-:W-:Y:S01]  /*77f0*/  F2FP.PACK_AB R74, R241, R208 ;  /* 0x000000d0f14a723e */ /* 0x000fe200000000ff */
[----:B-1----:R-:W-:Y:S01]  /*7800*/  FADD.FTZ R181, R239, R181 ;  /* 0x000000b5efb57221 */ /* 0x002fe20000010000 */
[----:B------:R-:W-:-:S05]  /*7810*/  F2FP.PACK_AB R75, R240, R211 ;  /* 0x000000d3f04b723e */ /* 0x000fca00000000ff */
[----:B------:R-:W1:Y:S01]  /*7820*/  MUFU.EX2 R244, R244 ;  /* 0x000000f400f47308 */ /* 0x000e620000000800 */
[----:B---3--:R-:W-:Y:S01]  /*7830*/  FADD.FTZ R181, R242, R181 ;  /* 0x000000b5f2b57221 */ /* 0x008fe20000010000 */
[----:B------:R-:W-:Y:S03]  /*7840*/  HMMA.16816.F32 R160, R72, R152, R160 ;  /* 0x0000009848a0723c */ /* 0x000fe600000018a0 */
[----:B--2---:R-:W-:-:S05]  /*7850*/  FADD.FTZ R181, R243, R181 ;  /* 0x000000b5f3b57221 */ /* 0x004fca0000010000 */
[----:B------:R-:W-:Y:S01]  /*7860*/  HMMA.16816.F32 R148, R72, R154, R148 ;  /* 0x0000009a4894723c */ /* 0x000fe20000001894 */
[----:B-1----:R-:W-:-:S07]  /*7870*/  FADD.FTZ R191, R244, R191 ;  /* 0x000000bff4bf7221 */ /* 0x002fce0000010000 */
        /* <DEDUP_REMOVED lines=8> */
[----:B------:R-:W-:Y:S07]  /*7900*/  HMMA.16816.F32 R128, R72, R126, R128 ;  /* 0x0000007e4880723c */ /* 0x000fee0000001880 */
[----:B------:R-:W-:-:S02]  /*7910*/  F2FP.PACK_AB R72, R239, R238 ;  /* 0x000000eeef48723e */ /* 0x000fc400000000ff */
[----:B------:R-:W-:Y:S02]  /*7920*/  F2FP.PACK_AB R74, R243, R242 ;  /* 0x000000f2f34a723e */ /* 0x000fe400000000ff */
[----:B------:R-:W-:Y:S02]  /*7930*/  F2FP.PACK_AB R73, R204, R244 ;  /* 0x000000f4cc49723e */ /* 0x000fe400000000ff */
[----:B------:R-:W-:-:S07]  /*7940*/  F2FP.PACK_AB R75, R201, R202 ;  /* 0x000000cac94b723e */ /* 0x000fce00000000ff */
[C---:B------:R-:W-:Y:S07]  /*7950*/  HMMA.16816.F32 R52, R72.reuse, R68, R52 ;  /* 0x000000444834723c */ /* 0x040fee0000001834 */
[--C-:B------:R-:W-:Y:S01]  /*7960*/  FFMA.FTZ R68, R178, c[0x0][0x2d0], -R205.reuse ;  /* 0x0000b400b2447a23 */ /* 0x100fe200000108cd */
[----:B------:R-:W-:Y:S01]  /*7970*/  HMMA.16816.F32 R48, R72, R70, R48 ;  /* 0x000000464830723c */ /* 0x000fe20000001830 */
[----:B------:R-:W-:-:S04]  /*7980*/  FFMA.FTZ R69, R179, c[0x0][0x2d0], -R205 ;  /* 0x0000b400b3457a23 */ /* 0x000fc800000108cd */
[----:B------:R-:W1:Y:S02]  /*7990*/  MUFU.EX2 R68, R68 ;  /* 0x0000004400447308 */ /* 0x000e640000000800 */
[----:B------:R-:W-:Y:S01]  /*79a0*/  FFMA.FTZ R70, R180, c[0x0][0x2d0], -R205 ;  /* 0x0000b400b4467a23 */ /* 0x000fe200000108cd */
[----:B------:R-:W-:Y:S01]  /*79b0*/  HMMA.16816.F32 R40, R72, R64, R40 ;  /* 0x000000404828723c */ /* 0x000fe20000001828 */
[----:B------:R-:W-:-:S04]  /*79c0*/  FFMA.FTZ R71, R157, c[0x0][0x2d0], -R203 ;  /* 0x0000b4009d477a23 */ /* 0x000fc800000108cb */
[----:B------:R-:W2:Y:S02]  /*79d0*/  MUFU.EX2 R69, R69 ;  /* 0x0000004500457308 */ /* 0x000ea40000000800 */
        /* <DEDUP_REMOVED lines=8> */
[----:B------:R-:W1:Y:S01]  /*7a60*/  MUFU.EX2 R65, R65 ;  /* 0x0000004100417308 */ /* 0x000e620000000800 */
[----:B--2---:R-:W-:Y:S02]  /*7a70*/  FADD.FTZ R191, R69, R191 ;  /* 0x000000bf45bf7221 */ /* 0x004fe40000010000 */
[----:B------:R-:W-:Y:S01]  /*7a80*/  FFMA.FTZ R62, R177, c[0x0][0x2d0], -R205 ;  /* 0x0000b400b13e7a23 */ /* 0x000fe200000108cd */
[----:B------:R-:W-:Y:S01]  /*7a90*/  HMMA.16816.F32 R24, R72, R56, R24 ;  /* 0x000000384818723c */ /* 0x000fe20000001818 */
[----:B------:R-:W-:-:S03]  /*7aa0*/  FFMA.FTZ R63, R156, c[0x0][0x2d0], -R203 ;  /* 0x0000b4009c3f7a23 */ /* 0x000fc600000108cb */
[----:B------:R-:W2:Y:S03]  /*7ab0*/  MUFU.EX2 R60, R60 ;  /* 0x0000003c003c7308 */ /* 0x000ea60000000800 */
[----:B------:R-:W-:Y:S01]  /*7ac0*/  F2FP.PACK_AB R57, R69, R68 ;  /* 0x000000444539723e */ /* 0x000fe200000000ff */
[C---:B------:R-:W-:Y:S04]  /*7ad0*/  HMMA.16816.F32 R20, R72.reuse, R58, R20 ;  /* 0x0000003a4814723c */ /* 0x040fe80000001814 */
[----:B------:R-:W3:Y:S03]  /*7ae0*/  MUFU.EX2 R61, R61 ;  /* 0x0000003d003d7308 */ /* 0x000ee60000000800 */
[----:B-1----:R-:W-:Y:S01]  /*7af0*/  F2FP.PACK_AB R58, R65, R64 ;  /* 0x00000040413a723e */ /* 0x002fe200000000ff */
[----:B------:R-:W-:Y:S04]  /*7b00*/  HMMA.16816.F32 R36, R72, R66, R36 ;  /* 0x000000424824723c */ /* 0x000fe80000001824 */
[----:B------:R-:W1:Y:S01]  /*7b10*/  MUFU.EX2 R70, R70 ;  /* 0x0000004600467308 */ /* 0x000e620000000800 */
[----:B--2---:R-:W-:-:S02]  /*7b20*/  FADD.FTZ R181, R60, R181 ;  /* 0x000000b53cb57221 */ /* 0x004fc40000010000 */
[----:B------:R-:W-:Y:S02]  /*7b30*/  FFMA.FTZ R66, R175, c[0x0][0x2d0], -R203 ;  /* 0x0000b400af427a23 */ /* 0x000fe400000108cb */
[----:B------:R-:W-:Y:S02]  /*7b40*/  FFMA.FTZ R72, R187, c[0x0][0x2d0], -R205 ;  /* 0x0000b400bb487a23 */ /* 0x000fe400000108cd */
[----:B------:R-:W-:Y:S01]  /*7b50*/  FFMA.FTZ R67, R176, c[0x0][0x2d0], -R203 ;  /* 0x0000b400b0437a23 */ /* 0x000fe200000108cb */
[----:B------:R-:W2:Y:S01]  /*7b60*/  MUFU.EX2 R62, R62 ;  /* 0x0000003e003e7308 */ /* 0x000ea20000000800 */
[C---:B---3--:R-:W-:Y:S01]  /*7b70*/  F2FP.PACK_AB R56, R61.reuse, R60 ;  /* 0x0000003c3d38723e */ /* 0x048fe200000000ff */
[----:B------:R-:W-:-:S04]  /*7b80*/  FADD.FTZ R181, R61, R181 ;  /* 0x000000b53db57221 */ /* 0x000fc80000010000 */
[----:B------:R-:W-:Y:S02]  /*7b90*/  FADD.FTZ R181, R64, R181 ;  /* 0x000000b540b57221 */ /* 0x000fe40000010000 */
[----:B------:R-:W3:Y:S01]  /*7ba0*/  MUFU.EX2 R66, R66 ;  /* 0x0000004200427308 */ /* 0x000ee20000000800 */
[----:B-1----:R-:W-:Y:S02]  /*7bb0*/  FADD.FTZ R191, R70, R191 ;  /* 0x000000bf46bf7221 */ /* 0x002fe40000010000 */
[----:B------:R-:W-:Y:S01]  /*7bc0*/  FADD.FTZ R181, R65, R181 ;  /* 0x000000b541b57221 */ /* 0x000fe20000010000 */
[----:B--2---:R-:W-:-:S04]  /*7bd0*/  F2FP.PACK_AB R59, R62, R70 ;  /* 0x000000463e3b723e */ /* 0x004fc800000000ff */
[----:B------:R-:W-:Y:S01]  /*7be0*/  MUFU.EX2 R72, R72 ;  /* 0x0000004800487308 */ /* 0x000fe20000000800 */
[----:B------:R-:W-:Y:S02]  /*7bf0*/  FADD.FTZ R191, R62, R191 ;  /* 0x000000bf3ebf7221 */ /* 0x000fe40000010000 */
[----:B------:R-:W-:Y:S01]  /*7c00*/  HMMA.16816.F32 R32, R56, R8, R32 ;  /* 0x000000083820723c */ /* 0x000fe20000001820 */
[----:B---3--:R-:W-:-:S04]  /*7c10*/  FADD.FTZ R181, R66, R181 ;  /* 0x000000b542b57221 */ /* 0x008fc80000010000 */
[----:B------:R-:W1:Y:S02]  /*7c20*/  MUFU.EX2 R67, R67 ;  /* 0x0000004300437308 */ /* 0x000e640000000800 */
[----:B------:R-:W-:Y:S01]  /*7c30*/  FADD.FTZ R8, R141, R140 ;  /* 0x0000008c8d087221 */ /* 0x000fe20000010000 */
[----:B------:R-:W-:Y:S01]  /*7c40*/  HMMA.16816.F32 R52, R56, R16, R52 ;  /* 0x000000103834723c */ /* 0x000fe20000001834 */
[----:B------:R-:W-:-:S04]  /*7c50*/  FADD.FTZ R9, R142, R143 ;  /* 0x0000008f8e097221 */ /* 0x000fc80000010000 */
[----:B------:R-:W-:Y:S01]  /*7c60*/  MUFU.EX2 R63, R63 ;  /* 0x0000003f003f7308 */ /* 0x000fe20000000800 */
[----:B------:R-:W-:Y:S02]  /*7c70*/  FADD.FTZ R8, R109, R8 ;  /* 0x000000086d087221 */ /* 0x000fe40000010000 */
[----:B------:R-:W-:Y:S02]  /*7c80*/  FADD.FTZ R9, R108, R9 ;  /* 0x000000096c097221 */ /* 0x000fe40000010000 */
[----:B------:R-:W-:Y:S01]  /*7c90*/  FADD.FTZ R8, R110, R8 ;  /* 0x000000086e087221 */ /* 0x000fe20000010000 */
[----:B------:R-:W-:Y:S01]  /*7ca0*/  HMMA.16816.F32 R40, R56, R12, R40 ;  /* 0x0000000c3828723c */ /* 0x000fe20000001828 */
[----:B------:R-:W-:Y:S01]  /*7cb0*/  FADD.FTZ R9, R168, R9 ;  /* 0x00000009a8097221 */ /* 0x000fe20000010000 */
[----:B------:R-:W2:Y:S01]  /*7cc0*/  MUFU.EX2 R71, R71 ;  /* 0x0000004700477308 */ /* 0x000ea20000000800 */
[----:B------:R-:W-:Y:S02]  /*7cd0*/  FADD.FTZ R8, R166, R8 ;  /* 0x00000008a6087221 */ /* 0x000fe40000010000 */
[----:B------:R-:W-:-:S02]  /*7ce0*/  FADD.FTZ R9, R111, R9 ;  /* 0x000000096f097221 */ /* 0x000fc40000010000 */
        /* <DEDUP_REMOVED lines=9> */
[----:B-1----:R-:W-:Y:S01]  /*7d80*/  F2FP.PACK_AB R4, R67, R66 ;  /* 0x000000424304723e */ /* 0x002fe200000000ff */
        /* <DEDUP_REMOVED lines=18> */
[----:B--2---:R-:W-:Y:S01]  /*7eb0*/  F2FP.PACK_AB R6, R71, R63 ;  /* 0x0000003f4706723e */ /* 0x004fe200000000ff */
        /* <DEDUP_REMOVED lines=51> */
.L_x_1068:
[----:B------:R-:W-:Y:S02]  /*81f0*/  UMOV UR7, 0x1 ;  /* 0x0000000100077882 */ /* 0x000fe40000000000 */
[----:B------:R-:W-:Y:S02]  /*8200*/  ULDC UR6, c[0x0][0x32c] ;  /* 0x0000cb0000067ab9 */ /* 0x000fe40000000800 */
[----:B------:R-:W-:-:S03]  /*8210*/  UISETP.NE.AND UP0, UPT, UR7, UR6, UPT ;  /* 0x000000060700728c */ /* 0x000fc6000bf05270 */
[----:B------:R-:W-:Y:S02]  /*8220*/  ULDC.64 UR6, c[0x0][0x330] ;  /* 0x0000cc0000067ab9 */ /* 0x000fe40000000a00 */
[----:B------:R-:W-:-:S07]  /*8230*/  UIMAD.WIDE.U32 UR20, UR18, UR6, URZ ;  /* 0x00000006121472a5 */ /* 0x000fce000f8e003f */
[----:B------:R-:W-:Y:S02]  /*8240*/  @UP0 UMOV UR19, UR21 ;  /* 0x0000001500130c82 */ /* 0x000fe40008000000 */
[----:B------:R-:W-:Y:S02]  /*8250*/  @UP0 USHF.R.U32.HI UR18, URZ, UR7, UR19 ;  /* 0x000000073f120299 */ /* 0x000fe40008011613 */
.L_x_1069:
[----:B------:R-:W-:Y:S02]  /*8260*/  ULDC UR6, c[0x0][0x32c] ;  /* 0x0000cb0000067ab9 */ /* 0x000fe40000000800 */
[----:B------:R-:W-:-:S04]  /*8270*/  UIMAD UR6, UR18, UR6, UR6 ;  /* 0x00000006120672a4 */ /* 0x000fc8000f8e0206 */
[----:B------:R-:W-:-:S04]  /*8280*/  UISETP.LT.AND UP0, UPT, UR13, UR6, UPT ;  /* 0x000000060d00728c */ /* 0x000fc8000bf01270 */
[----:B------:R-:W-:-:S04]  /*8290*/  USEL UR13, UR13, UR6, UP0 ;  /* 0x000000060d0d7287 */ /* 0x000fc80008000000 */
.L_x_1067:
        /* <DEDUP_REMOVED lines=12> */
[----:B------:R-:W-:Y:S02]  /*8360*/  UMOV UR13, UR17 ;  /* 0x00000011000d7c82 */ /* 0x000fe40008000000 */
.L_x_1089:
[----:B------:R-:W-:Y:S04]  /*8370*/  DEPBAR.LE SB0, 0x0 ;  /* 0x000080000000791a */ /* 0x000fe80000000000 */
[----:B------:R-:W-:Y:S01]  /*8380*/  BAR.SYNC.DEFER_BLOCKING 0x0 ;  /* 0x0000000000007b1d */ /* 0x000fe20000010000 */
[----:B------:R-:W-:Y:S06]  /*8390*/  UISETP.GT.AND UP0, UPT, UR5, UR13, UPT ;  /* 0x0000000d0500728c */ /* 0x000fec000bf04270 */
[----:B------:R-:W-:Y:S01]  /*83a0*/  PLOP3.LUT P0, PT, PT, PT, UP0, 0x80, 0x0 ;  /* 0x000000000000781c */ /* 0x000fe20003f0f008 */
        /* <DEDUP_REMOVED lines=60> */
.L_x_1071:
[-C--:B--234-:R-:W-:Y:S01]  /*8770*/  HMMA.16816.F32 R4, R96, R16.reuse, RZ ;  /* 0x000000106004723c */ /* 0x09cfe200000018ff */
[----:B------:R-:W-:Y:S01]  /*8780*/  LDSM.16.M88.4 R204, [R222+0x4100] ;  /* 0x00410000decc783b */ /* 0x000fe20000000200 */
[----:B------:R-:W-:Y:S06]  /*8790*/  UISETP.GT.AND UP0, UPT, UR13, UR5, UPT ;  /* 0x000000050d00728c */ /* 0x000fec000bf04270 */
[C---:B-1----:R-:W-:Y:S01]  /*87a0*/  HMMA.16816.F32 R8, R92.reuse, R16, RZ ;  /* 0x000000105c08723c */ /* 0x042fe200000018ff */
[----:B------:R-:W0:Y:S01]  /*87b0*/  LDGDEPBAR ;  /* 0x00000000000079af */ /* 0x000e220000000000 */
[----:B------:R-:W-:Y:S06]  /*87c0*/  PLOP3.LUT P0, PT, PT, PT, UP0, 0x80, 0x0 ;  /* 0x000000000000781c */ /* 0x000fec0003f0f008 */
        /* <DEDUP_REMOVED lines=112> */
[----:B------:R-:W-:Y:S01]  /*8ed0*/  UIMAD UR6, UR13, 0x60, UR14 ;  /* 0x000000600d0678a4 */ /* 0x000fe2000f8e020e */
[----:B------:R-:W-:Y:S05]  /*8ee0*/  IMAD.MOV.U32 R230, RZ, RZ, RZ ;  /* 0x000000ffffe67224 */ /* 0x000fea00078e00ff */
[----:B------:R-:W-:Y:S05]  /*8ef0*/  IMAD.U32 R231, RZ, RZ, UR6 ;  /* 0x00000006ffe77e24 */ /* 0x000fea000f8e00ff */
[----:B------:R-:W-:Y:S05]  /*8f00*/  IADD3 R231, R231, -0x60, R232 ;  /* 0xffffffa0e7e77810 */ /* 0x000fea0007ffe0e8 */
[----:B------:R-:W-:Y:S04]  /*8f10*/  @P4 IMAD.HI.U32 R2, R231, c[0x0][0x2bc], RZ ;  /* 0x0000af00e7024a27 */ /* 0x000fe800078e00ff */
[--C-:B------:R-:W-:Y:S01]  /*8f20*/  IMAD.MOV.U32 R0, RZ, RZ, R231.reuse ;  /* 0x000000ffff007224 */ /* 0x100fe200078e00e7 */
        /* <DEDUP_REMOVED lines=29> */
[----:B------:R-:W-:Y:S01]  /*9100*/  SHFL.IDX PT, R3, R180, 0x4, 0x181f ;  /* 0x00981f00b4037f89 */ /* 0x000fe200000e0000 */
[-C--:B--2---:R-:W-:Y:S03]  /*9110*/  IADD3.X R179, R176, R233.reuse, RZ, P0, !PT ;  /* 0x000000e9b0b37210 */ /* 0x084fe600007fe4ff */
[----:B------:R-:W1:Y:S01]  /*9120*/  SHFL.IDX PT, R170, R0, 0x3, 0x181f ;  /* 0x00781f0000aa7f89 */ /* 0x000e6200000e0000 */
[-C--:B---3--:R-:W-:Y:S03]  /*9130*/  IADD3 R176, P0, R173, R234.reuse, RZ ;  /* 0x000000eaadb07210 */ /* 0x088fe60007f1e0ff */
[----:B------:R2:W-:Y:S04]  /*9140*/  LDGSTS.E.BYPASS.LTC128B.128 [R229+0x3100], [R178.64], !P5 ;  /* 0x03100000b2e57fae */ /* 0x0005e8000e901d74 */
[----:B------:R3:W3:Y:S01]  /*9150*/  SHFL.IDX PT, R2, R180, 0x5, 0x181f ;  /* 0x00b81f00b4027f89 */ /* 0x0006e200000e0000 */
[--C-:B----4-:R-:W-:Y:S03]  /*9160*/  IMAD.X R177, R174, 0x1, R233.reuse, P0 ;  /* 0x00000001aeb17824 */ /* 0x110fe600000e06e9 */
[----:B------:R-:W4:Y:S01]  /*9170*/  SHFL.IDX PT, R168, R0, 0x4, 0x181f ;  /* 0x00981f0000a87f89 */ /* 0x000f2200000e0000 */
[-C--:B-----5:R-:W-:Y:S03]  /*9180*/  IADD3 R174, P2, R169, R234.reuse, RZ ;  /* 0x000000eaa9ae7210 */ /* 0x0a0fe60007f5e0ff */
[----:B------:R-:W5:Y:S04]  /*9190*/  SHFL.IDX PT, R0, R0, 0x5, 0x181f ;  /* 0x00b81f0000007f89 */ /* 0x000f6800000e0000 */
[----:B------:R5:W-:Y:S01]  /*91a0*/  LDGSTS.E.BYPASS.LTC128B.128 [R229+0x3900], [R176.64], !P5 ;  /* 0x03900000b0e57fae */ /* 0x000be2000e901d74 */
[--C-:B-1----:R-:W-:Y:S01]  /*91b0*/  IMAD.X R175, R170, 0x1, R233.reuse, P2 ;  /* 0x00000001aaaf7824 */ /* 0x102fe200010e06e9 */
[-C--:B--2---:R-:W-:Y:S02]  /*91c0*/  IADD3 R178, P6, R171, R234.reuse, RZ ;  /* 0x000000eaabb27210 */ /* 0x084fe40007fde0ff */
[-C--:B---3--:R-:W-:Y:S02]  /*91d0*/  IADD3 R180, P1, R3, R234.reuse, RZ ;  /* 0x000000ea03b47210 */ /* 0x088fe40007f3e0ff */
[----:B------:R-:W-:Y:S01]  /*91e0*/  IADD3 R2, P0, R2, R234, RZ ;  /* 0x000000ea02027210 */ /* 0x000fe20007f1e0ff */
[--C-:B------:R-:W-:Y:S01]  /*91f0*/  IMAD.X R179, R172, 0x1, R233.reuse, P6 ;  /* 0x00000001acb37824 */ /* 0x100fe200030e06e9 */
[----:B----4-:R-:W-:Y:S03]  /*9200*/  IADD3.X R181, R168, R233, RZ, P1, !PT ;  /* 0x000000e9a8b57210 */ /* 0x010fe60000ffe4ff */
[----:B-----5:R-:W-:Y:S01]  /*9210*/  IMAD.X R3, R0, 0x1, R233, P0 ;  /* 0x0000000100037824 */ /* 0x020fe200000e06e9 */
[----:B------:R1:W-:Y:S04]  /*9220*/  LDGSTS.E.BYPASS.LTC128B.128 [R229+0x4100], [R178.64], !P5 ;  /* 0x04100000b2e57fae */ /* 0x0003e8000e901d74 */
[----:B------:R1:W-:Y:S04]  /*9230*/  LDGSTS.E.BYPASS.LTC128B.128 [R229+0x4900], [R174.64], !P5 ;  /* 0x04900000aee57fae */ /* 0x0003e8000e901d74 */
[----:B------:R1:W-:Y:S04]  /*9240*/  LDGSTS.E.BYPASS.LTC128B.128 [R229+0x5100], [R180.64], !P5 ;  /* 0x05100000b4e57fae */ /* 0x0003e8000e901d74 */
[----:B------:R1:W-:Y:S02]  /*9250*/  LDGSTS.E.BYPASS.LTC128B.128 [R229+0x5900], [R2.64], !P5 ;  /* 0x0590000002e57fae */ /* 0x0003e4000e901d74 */
.L_x_1072:
[----:B------:R-:W0:Y:S01]  /*9260*/  LDGDEPBAR ;  /* 0x00000000000079af */ /* 0x000e220000000000 */
[----:B------:R-:W-:Y:S01]  /*9270*/  UISETP.NE.AND UP1, UPT, UR35, URZ, UPT ;  /* 0x0000003f2300728c */ /* 0x000fe2000bf25270 */
[----:B------:R-:W-:Y:S01]  /*9280*/  IMAD.MOV.U32 R173, RZ, RZ, R235 ;  /* 0x000000ffffad7224 */ /* 0x000fe200078e00eb */
[----:B------:R-:W-:Y:S01]  /*9290*/  UIMAD UR6, UR13, -0x60, URZ ;  /* 0xffffffa00d0678a4 */ /* 0x000fe2000f8e023f */
[----:B-1----:R-:W-:Y:S01]  /*92a0*/  IMAD.U32 R2, RZ, RZ, UR15 ;  /* 0x0000000fff027e24 */ /* 0x002fe2000f8e00ff */
[----:B------:R-:W-:Y:S02]  /*92b0*/  UISETP.NE.AND UP0, UPT, UR34, URZ, UPT ;  /* 0x0000003f2200728c */ /* 0x000fe4000bf05270 */
[----:B------:R-:W-:Y:S02]  /*92c0*/  PLOP3.LUT P1, PT, PT, PT, UP1, 0x80, 0x0 ;  /* 0x000000000000781c */ /* 0x000fe40003f2f018 */
[----:B------:R-:W-:Y:S01]  /*92d0*/  PLOP3.LUT P0, PT, PT, PT, UP1, 0x80, 0x0 ;  /* 0x000000000000781c */ /* 0x000fe20003f0f018 */
[----:B------:R-:W-:Y:S05]  /*92e0*/  IMAD.U32 R3, RZ, RZ, UR6 ;  /* 0x00000006ff037e24 */ /* 0x000fea000f8e00ff */
[----:B------:R-:W-:Y:S04]  /*92f0*/  IADD3 R3, -R236, 0x1, R3 ;  /* 0x00000001ec037810 */ /* 0x000fe80007ffe103 */
[----:B------:R-:W-:Y:S01]  /*9300*/  IADD3 R2, -R2, UR8, R3 ;  /* 0x0000000802027c10 */ /* 0x000fe2000fffe103 */
[----:B------:R-:W-:Y:S03]  /*9310*/  @P1 IMAD.HI.U32 R0, R235, c[0x0][0x2c8], RZ ;  /* 0x0000b200eb001a27 */ /* 0x000fe600078e00ff */
[C---:B------:R-:W-:Y:S02]  /*9320*/  IADD3 R170, R2.reuse, c[0x0][0x328], RZ ;  /* 0x0000ca0002aa7a10 */ /* 0x040fe40007ffe0ff */
[----:B------:R-:W-:Y:S02]  /*9330*/  @P0 SHF.R.U32.HI R173, RZ, c[0x0][0x2cc], R0 ;  /* 0x0000b300ffad0a19 */ /* 0x000fe40000011600 */
[----:B------:R-:W-:Y:S02]  /*9340*/  PLOP3.LUT P0, PT, PT, PT, UP0, 0x40, 0x0 ;  /* 0x000000000000781c */ /* 0x000fe40003f0e808 */
[----:B------:R-:W-:Y:S01]  /*9350*/  IADD3 R3, R2, UR12, RZ ;  /* 0x0000000c02037c10 */ /* 0x000fe2000fffe0ff */
[----:B------:R-:W1:Y:S02]  /*9360*/  SHFL.IDX PT, R0, R173, RZ, 0x1c1f ;  /* 0x001c1fffad007589 */ /* 0x000e6400000e0000 */
[--C-:B-1----:R-:W-:Y:S02]  /*9370*/  IMAD.IADD R177, R170, 0x1, R0.reuse ;  /* 0x00000001aab17824 */ /* 0x102fe400078e0200 */
[----:B------:R-:W-:Y:S06]  /*9380*/  IMAD.IADD R176, R3, 0x1, R0 ;  /* 0x0000000103b07824 */ /* 0x000fec00078e0200 */
        /* <DEDUP_REMOVED lines=15> */
.L_x_1075:
[----:B------:R-:W-:Y:S04]  /*9480*/  MOV R0, c[0x0][0x32c] ;  /* 0x0000cb0000007a02 */ /* 0x000fe80000000f00 */
[----:B------:R-:W-:Y:S11]  /*9490*/  ISETP.NE.AND P0, PT, R0, 0x1, PT ;  /* 0x000000010000780c */ /* 0x000ff60003f05270 */
[----:B------:R-:W-:Y:S02]  /*94a0*/  @!UPT UIADD3 URZ, URZ, URZ, URZ ;  /* 0x0000003f3f3ff290 */ /* 0x000fe4000fffe03f */
[----:B------:R-:W-:Y:S05]  /*94b0*/  @P0 IMAD.HI.U32 R0, R2, c[0x0][0x330], RZ ;  /* 0x0000cc0002000a27 */ /* 0x000fea00078e00ff */
[----:B------:R-:W-:Y:S02]  /*94c0*/  @P0 SHF.R.U32.HI R2, RZ, c[0x0][0x334], R0 ;  /* 0x0000cd00ff020a19 */ /* 0x000fe40000011600 */
.L_x_1076:
[----:B------:R-:W-:Y:S05]  /*94d0*/  BSYNC B0 ;  /* 0x0000000000007941 */ /* 0x000fea0003800000 */
.L_x_1074:
[----:B------:R-:W-:Y:S05]  /*94e0*/  IADD3 R0, -R236, UR6, RZ ;  /* 0x00000006ec007c10 */ /* 0x000fea000fffe1ff */
[----:B------:R-:W-:Y:S05]  /*94f0*/  IMAD R2, R2, c[0x0][0x32c], R0 ;  /* 0x0000cb0002027a24 */ /* 0x000fea00078e0200 */
[----:B------:R-:W-:Y:S02]  /*9500*/  IADD3 R0, R2, c[0x0][0x32c], RZ ;  /* 0x0000cb0002007a10 */ /* 0x000fe40007ffe0ff */
[----:B------:R-:W-:Y:S02]  /*9510*/  IMNMX R176, R176, R2, !PT ;  /* 0x00000002b0b07217 */ /* 0x000fe40007800200 */
[----:B------:R-:W-:Y:S02]  /*9520*/  IMNMX R177, R177, R0, PT ;  /* 0x00000000b1b17217 */ /* 0x000fe40003800200 */
.L_x_1073:
[----:B------:R-:W1:Y:S01]  /*9530*/  SHFL.IDX PT, R0, R173, 0x1, 0x1c1f ;  /* 0x003c1f00ad007f89 */ /* 0x000e6200000e0000 */
[----:B------:R-:W-:Y:S06]  /*9540*/  UISETP.NE.AND UP0, UPT, UR34, URZ, UPT ;  /* 0x0000003f2200728c */ /* 0x000fec000bf05270 */
[----:B------:R-:W-:Y:S02]  /*9550*/  PLOP3.LUT P0, PT, PT, PT, UP0, 0x40, 0x0 ;  /* 0x000000000000781c */ /* 0x000fe40003f0e808 */
[----:B-1----:R-:W-:Y:S01]  /*9560*/  IADD3 R174, R3, R0, RZ ;  /* 0x0000000003ae7210 */ /* 0x002fe20007ffe0ff */
[----:B------:R-:W-:Y:S10]  /*9570*/  IMAD.IADD R175, R170, 0x1, R0 ;  /* 0x00000001aaaf7824 */ /* 0x000ff400078e0200 */
        /* <DEDUP_REMOVED lines=15> */
.L_x_1079:
[----:B------:R-:W-:Y:S04]  /*9670*/  MOV R0, c[0x0][0x32c] ;  /* 0x0000cb0000007a02 */ /* 0x000fe80000000f00 */
[----:B------:R-:W-:Y:S11]  /*9680*/  ISETP.NE.AND P0, PT, R0, 0x1, PT ;  /* 0x000000010000780c */ /* 0x000ff60003f05270 */
[----:B------:R-:W-:Y:S02]  /*9690*/  @!UPT UIADD3 URZ, URZ, URZ, URZ ;  /* 0x0000003f3f3ff290 */ /* 0x000fe4000fffe03f */
[----:B------:R-:W-:Y:S05]  /*96a0*/  @P0 IMAD.HI.U32 R0, R2, c[0x0][0x330], RZ ;  /* 0x0000cc0002000a27 */ /* 0x000fea00078e00ff */
[----:B------:R-:W-:Y:S02]  /*96b0*/  @P0 SHF.R.U32.HI R2, RZ, c[0x0][0x334], R0 ;  /* 0x0000cd00ff020a19 */ /* 0x000fe40000011600 */
.L_x_1080:
[----:B------:R-:W-:Y:S05]  /*96c0*/  BSYNC B0 ;  /* 0x0000000000007941 */ /* 0x000fea0003800000 */
.L_x_1078:
[----:B------:R-:W-:Y:S05]  /*96d0*/  IADD3 R0, -R236, UR6, RZ ;  /* 0x00000006ec007c10 */ /* 0x000fea000fffe1ff */
[----:B------:R-:W-:Y:S05]  /*96e0*/  IMAD R0, R2, c[0x0][0x32c], R0 ;  /* 0x0000cb0002007a24 */ /* 0x000fea00078e0200 */
[----:B------:R-:W-:Y:S02]  /*96f0*/  IADD3 R2, R0, c[0x0][0x32c], RZ ;  /* 0x0000cb0000027a10 */ /* 0x000fe40007ffe0ff */
[----:B------:R-:W-:Y:S02]  /*9700*/  IMNMX R174, R174, R0, !PT ;  /* 0x00000000aeae7217 */ /* 0x000fe40007800200 */
[----:B------:R-:W-:Y:S02]  /*9710*/  IMNMX R175, R175, R2, PT ;  /* 0x00000002afaf7217 */ /* 0x000fe40003800200 */
.L_x_1077:
        /* <DEDUP_REMOVED lines=20> */
.L_x_1083:
[----:B------:R-:W-:Y:S04]  /*9860*/  MOV R0, c[0x0][0x32c] ;  /* 0x0000cb0000007a02 */ /* 0x000fe80000000f00 */
[----:B------:R-:W-:Y:S11]  /*9870*/  ISETP.NE.AND P0, PT, R0, 0x1, PT ;  /* 0x000000010000780c */ /* 0x000ff60003f05270 */
[----:B------:R-:W-:Y:S02]  /*9880*/  @!UPT UIADD3 URZ, URZ, URZ, URZ ;  /* 0x0000003f3f3ff290 */ /* 0x000fe4000fffe03f */
[----:B------:R-:W-:Y:S05]  /*9890*/  @P0 IMAD.HI.U32 R0, R2, c[0x0][0x330], RZ ;  /* 0x0000cc0002000a27 */ /* 0x000fea00078e00ff */
[----:B------:R-:W-:Y:S02]  /*98a0*/  @P0 SHF.R.U32.HI R2, RZ, c[0x0][0x334], R0 ;  /* 0x0000cd00ff020a19 */ /* 0x000fe40000011600 */
.L_x_1084:
[----:B------:R-:W-:Y:S05]  /*98b0*/  BSYNC B0 ;  /* 0x0000000000007941 */ /* 0x000fea0003800000 */
.L_x_1082:
[----:B------:R-:W-:Y:S05]  /*98c0*/  IADD3 R0, -R236, UR6, RZ ;  /* 0x00000006ec007c10 */ /* 0x000fea000fffe1ff */
[----:B------:R-:W-:Y:S05]  /*98d0*/  IMAD R0, R2, c[0x0][0x32c], R0 ;  /* 0x0000cb0002007a24 */ /* 0x000fea00078e0200 */
[----:B------:R-:W-:Y:S02]  /*98e0*/  IADD3 R2, R0, c[0x0][0x32c], RZ ;  /* 0x0000cb0000027a10 */ /* 0x000fe40007ffe0ff */
[----:B------:R-:W-:Y:S02]  /*98f0*/  IMNMX R171, R171, R0, !PT ;  /* 0x00000000abab7217 */ /* 0x000fe40007800200 */
[----:B------:R-:W-:Y:S02]  /*9900*/  IMNMX R172, R172, R2, PT ;  /* 0x00000002acac7217 */ /* 0x000fe40003800200 */
.L_x_1081:
[----:B------:R-:W-:Y:S02]  /*9910*/  UISETP.GE.AND UP1, UPT, UR6, 0x2, UPT ;  /* 0x000000020600788c */ /* 0x000fe4000bf26270 */
[----:B------:R-:W-:Y:S02]  /*9920*/  UISETP.GE.AND UP3, UPT, UR6, 0x1, UPT ;  /* 0x000000010600788c */ /* 0x000fe4000bf66270 */
[----:B------:R-:W-:Y:S02]  /*9930*/  UISETP.GE.AND UP0, UPT, UR6, 0xa, UPT ;  /* 0x0000000a0600788c */ /* 0x000fe4000bf06270 */
[----:B------:R-:W-:Y:S01]  /*9940*/  PLOP3.LUT P0, PT, PT, PT, UP1, 0x40, 0x0 ;  /* 0x000000000000781c */ /* 0x000fe20003f0e818 */
[----:B------:R-:W-:Y:S01]  /*9950*/  UISETP.GE.AND UP2, UPT, UR6, 0x9, UPT ;  /* 0x000000090600788c */ /* 0x000fe2000bf46270 */
[----:B------:R-:W-:Y:S01]  /*9960*/  PLOP3.LUT P6, PT, PT, PT, UP3, 0x40, 0x0 ;  /* 0x000000000000781c */ /* 0x000fe20003fce838 */
[----:B------:R-:W-:Y:S01]  /*9970*/  UP2UR UR30, UPR, URZ, 0x1 ;  /* 0x000000013f1e7883 */ /* 0x000fe20008000000 */
[----:B------:R-:W-:Y:S01]  /*9980*/  PLOP3.LUT P2, PT, PT, PT, UP1, 0x40, 0x0 ;  /* 0x000000000000781c */ /* 0x000fe20003f4e818 */
[----:B------:R-:W-:Y:S01]  /*9990*/  UP2UR UR32, UPR, URZ, 0x2 ;  /* 0x000000023f207883 */ /* 0x000fe20008000000 */
[----:B------:R-:W-:Y:S01]  /*99a0*/  ISETP.GT.AND P0, PT, R174, 0x1, P0 ;  /* 0x00000001ae00780c */ /* 0x000fe20000704270 */
[----:B------:R-:W-:Y:S01]  /*99b0*/  UISETP.GE.AND UP1, UPT, UR6, 0x11, UPT ;  /* 0x000000110600788c */ /* 0x000fe2000bf26270 */
[C---:B------:R-:W-:Y:S01]  /*99c0*/  ISETP.GT.AND P6, PT, R176.reuse, RZ, P6 ;  /* 0x000000ffb000720c */ /* 0x040fe200037c4270 */
[----:B------:R-:W-:Y:S01]  /*99d0*/  UISETP.GE.AND UP6, UPT, UR6, 0x42, UPT ;  /* 0x000000420600788c */ /* 0x000fe2000bfc6270 */
[----:B------:R-:W-:Y:S01]  /*99e0*/  ISETP.GT.AND P2, PT, R176, 0x1, P2 ;  /* 0x00000001b000780c */ /* 0x000fe20001744270 */
[----:B------:R-:W-:Y:S01]  /*99f0*/  UP2UR UR29, UPR, URZ, 0x2 ;  /* 0x000000023f1d7883 */ /* 0x000fe20008000000 */
[----:B------:R-:W-:Y:S01]  /*9a00*/  ISETP.LT.OR P0, PT, R175, 0x2, P0 ;  /* 0x00000002af00780c */ /* 0x000fe20000701670 */
[----:B------:R-:W-:Y:S01]  /*9a10*/  UISETP.GE.AND UP4, UPT, UR6, 0x4a, UPT ;  /* 0x0000004a0600788c */ /* 0x000fe2000bf86270 */
[----:B------:R-:W-:Y:S01]  /*9a20*/  PLOP3.LUT P1, PT, PT, PT, UP3, 0x40, 0x0 ;  /* 0x000000000000781c */ /* 0x000fe20003f2e838 */
[----:B------:R-:W-:Y:S01]  /*9a30*/  UISETP.GE.AND UP5, UPT, UR6, 0x49, UPT ;  /* 0x000000490600788c */ /* 0x000fe2000bfa6270 */
[C---:B------:R-:W-:Y:S01]  /*9a40*/  ISETP.LT.OR P6, PT, R177.reuse, 0x1, P6 ;  /* 0x00000001b100780c */ /* 0x040fe200037c1670 */
[----:B------:R-:W-:Y:S01]  /*9a50*/  UP2UR UR31, UPR, URZ, 0x4 ;  /* 0x000000043f1f7883 */ /* 0x000fe20008000000 */
[----:B------:R-:W-:Y:S01]  /*9a60*/  ISETP.LT.OR P2, PT, R177, 0x2, P2 ;  /* 0x00000002b100780c */ /* 0x000fe20001741670 */
[----:B------:R-:W-:Y:S01]  /*9a70*/  UP2UR UR33, UPR, URZ, 0x8 ;  /* 0x000000083f217883 */ /* 0x000fe20008000000 */
[----:B------:R-:W-:Y:S01]  /*9a80*/  FSEL R0, R7, -INF , !P0 ;  /* 0xff80000007007808 */ /* 0x000fe20004000000 */
[----:B------:R-:W-:Y:S01]  /*9a90*/  UISETP.GE.AND UP3, UPT, UR6, 0x51, UPT ;  /* 0x000000510600788c */ /* 0x000fe2000bf66270 */
[----:B------:R-:W-:Y:S01]  /*9aa0*/  PLOP3.LUT P0, PT, PT, PT, UP0, 0x40, 0x0 ;  /* 0x000000000000781c */ /* 0x000fe20003f0e808 */
[----:B------:R-:W-:Y:S01]  /*9ab0*/  UP2UR UR37, UPR, URZ, 0x20 ;  /* 0x000000203f257883 */ /* 0x000fe20008000000 */
[----:B------:R-:W-:Y:S01]  /*9ac0*/  ISETP.GT.AND P1, PT, R174, RZ, P1 ;  /* 0x000000ffae00720c */ /* 0x000fe20000f24270 */
[----:B------:R-:W-:Y:S01]  /*9ad0*/  UP2UR UR36, UPR, URZ, 0x40 ;  /* 0x000000403f247883 */ /* 0x000fe20008000000 */
[----:B------:R-:W-:Y:S01]  /*9ae0*/  FSEL R169, R4, -INF , !P6 ;  /* 0xff80000004a97808 */ /* 0x000fe20007000000 */
[----:B------:R-:W-:Y:S01]  /*9af0*/  UP2UR UR39, UPR, URZ, 0x8 ;  /* 0x000000083f277883 */ /* 0x000fe20008000000 */
[----:B------:R-:W-:Y:S01]  /*9b00*/  FSEL R5, R5, -INF , !P2 ;  /* 0xff80000005057808 */ /* 0x000fe20005000000 */
[----:B------:R-:W-:Y:S01]  /*9b10*/  UP2UR UR38, UPR, URZ, 0x10 ;  /* 0x000000103f267883 */ /* 0x000fe20008000000 */
[----:B------:R-:W-:Y:S02]  /*9b20*/  PLOP3.LUT P6, PT, PT, PT, UP2, 0x40, 0x0 ;  /* 0x000000000000781c */ /* 0x000fe40003fce828 */
[----:B------:R-:W-:Y:S01]  /*9b30*/  PLOP3.LUT P2, PT, PT, PT, UP0, 0x40, 0x0 ;  /* 0x000000000000781c */ /* 0x000fe20003f4e808 */
[----:B------:R-:W-:Y:S01]  /*9b40*/  UISETP.GE.AND UP0, UPT, UR6, 0x12, UPT ;  /* 0x000000120600788c */ /* 0x000fe2000bf06270 */
[----:B------:R-:W-:Y:S02]  /*9b50*/  ISETP.GT.AND P0, PT, R174, 0x9, P0 ;  /* 0x00000009ae00780c */ /* 0x000fe40000704270 */
[C---:B------:R-:W-:Y:S01]  /*9b60*/  ISETP.LT.OR P1, PT, R175.reuse, 0x1, P1 ;  /* 0x00000001af00780c */ /* 0x040fe20000f21670 */
[----:B------:R-:W-:Y:S01]  /*9b70*/  UP2UR UR28, UPR, URZ, 0x1 ;  /* 0x000000013f1c7883 */ /* 0x000fe20008000000 */
[C---:B------:R-:W-:Y:S02]  /*9b80*/  ISETP.GT.AND P6, PT, R176.reuse, 0x8, P6 ;  /* 0x00000008b000780c */ /* 0x040fe400037c4270 */
[----:B------:R-:W-:Y:S02]  /*9b90*/  ISETP.GT.AND P2, PT, R176, 0x9, P2 ;  /* 0x00000009b000780c */ /* 0x000fe40001744270 */
[----:B------:R-:W-:Y:S02]  /*9ba0*/  ISETP.LT.OR P0, PT, R175, 0xa, P0 ;  /* 0x0000000aaf00780c */ /* 0x000fe40000701670 */
[----:B------:R-:W-:Y:S02]  /*9bb0*/  FSEL R168, R6, -INF , !P1 ;  /* 0xff80000006a87808 */ /* 0x000fe40004800000 */
[----:B------:R-:W-:Y:S01]  /*9bc0*/  PLOP3.LUT P1, PT, PT, PT, UP2, 0x40, 0x0 ;  /* 0x000000000000781c */ /* 0x000fe20003f2e828 */
[----:B------:R-:W-:Y:S01]  /*9bd0*/  UISETP.GE.AND UP2, UPT, UR6, 0x52, UPT ;  /* 0x000000520600788c */ /* 0x000fe2000bf46270 */
[C---:B------:R-:W-:Y:S02]  /*9be0*/  ISETP.LT.OR P6, PT, R177.reuse, 0x9, P6 ;  /* 0x00000009b100780c */ /* 0x040fe400037c1670 */
[----:B------:R-:W-:Y:S01]  /*9bf0*/  ISETP.LT.OR P2, PT, R177, 0xa, P2 ;  /* 0x0000000ab100780c */ /* 0x000fe20001741670 */
[----:B------:R-:W-:Y:S01]  /*9c00*/  UP2UR UR40, UPR, URZ, 0x4 ;  /* 0x000000043f287883 */ /* 0x000fe20008000000 */
[----:B------:R-:W-:Y:S02]  /*9c10*/  FSEL R19, R19, -INF , !P0 ;  /* 0xff80000013137808 */ /* 0x000fe40004000000 */
[----:B------:R-:W-:Y:S02]  /*9c20*/  PLOP3.LUT P0, PT, PT, PT, UP0, 0x40, 0x0 ;  /* 0x000000000000781c */ /* 0x000fe40003f0e808 */
[----:B------:R-:W-:Y:S02]  /*9c30*/  ISETP.GT.AND P1, PT, R174, 0x8, P1 ;  /* 0x00000008ae00780c */ /* 0x000fe40000f24270 */
[----:B------:R-:W-:Y:S02]  /*9c40*/  FSEL R2, R16, -INF , !P6 ;  /* 0xff80000010027808 */ /* 0x000fe40007000000 */
[----:B------:R-:W-:Y:S02]  /*9c50*/  FSEL R4, R17, -INF , !P2 ;  /* 0xff80000011047808 */ /* 0x000fe40005000000 */
        /* <DEDUP_REMOVED lines=16> */
[----:B------:R-:W-:Y:S01]  /*9d60*/  PLOP3.LUT P0, PT, PT, PT, UP0, 0x40, 0x0 ;  /* 0x000000000000781c */ /* 0x000fe20003f0e808 */
[----:B------:R-:W1:Y:S01]  /*9d70*/  SHFL.IDX PT, R23, R173, 0x3, 0x1c1f ;  /* 0x007c1f00ad177f89 */ /* 0x000e6200000e0000 */
        /* <DEDUP_REMOVED lines=15> */
[C---:B------:R-:W-:Y:S01]  /*9e70*/  ISETP.LT.OR P6, PT, R177.reuse, 0x19, P6 ;  /* 0x00000019b100780c */ /* 0x040fe200037c1670 */
[--C-:B-1----:R-:W-:Y:S01]  /*9e80*/  IMAD.IADD R21, R170, 0x1, R23.reuse ;  /* 0x00000001aa157824 */ /* 0x102fe200078e0217 */
[----:B------:R-:W-:Y:S01]  /*9e90*/  ISETP.LT.OR P2, PT, R177, 0x1a, P2 ;  /* 0x0000001ab100780c */ /* 0x000fe20001741670 */
[----:B------:R-:W-:Y:S01]  /*9ea0*/  UP2UR UR25, UPR, URZ, 0x2 ;  /* 0x000000023f197883 */ /* 0x000fe20008000000 */
[----:B------:R-:W-:Y:S01]  /*9eb0*/  FSEL R35, R35, -INF , !P0 ;  /* 0xff80000023237808 */ /* 0x000fe20004000000 */
[----:B------:R-:W-:Y:S01]  /*9ec0*/  IMAD.IADD R22, R3, 0x1, R23 ;  /* 0x0000000103167824 */ /* 0x000fe200078e0217 */
        /* <DEDUP_REMOVED lines=61> */
[----:B------:R-:W-:Y:S02]  /*a2a0*/  FSEL R250, R52, -INF , !P6 ;  /* 0xff80000034fa7808 */ /* 0x000fe40007000000 */
[----:B------:R-:W-:Y:S02]  /*a2b0*/  FSEL R53, R53, -INF , !P2 ;  /* 0xff80000035357808 */ /* 0x000fe40005000000 */
[----:B------:R-:W-:Y:S02]  /*a2c0*/  PLOP3.LUT P6, PT, PT, PT, UP1, 0x40, 0x0 ;  /* 0x000000000000781c */ /* 0x000fe40003fce818 */
[----:B------:R-:W-:Y:S01]  /*a2d0*/  PLOP3.LUT P2, PT, PT, PT, UP0, 0x40, 0x0 ;  /* 0x000000000000781c */ /* 0x000fe20003f4e808 */
[----:B------:R-:W-:Y:S01]  /*a2e0*/  UISETP.GE.AND UP0, UPT, UR6, 0x41, UPT ;  /* 0x000000410600788c */ /* 0x000fe2000bf06270 */
[C---:B------:R-:W-:Y:S02]  /*a2f0*/  ISETP.GT.AND P0, PT, R174.reuse, 0x39, P0 ;  /* 0x00000039ae00780c */ /* 0x040fe40000704270 */
[----:B------:R-:W-:Y:S01]  /*a300*/  ISETP.GT.AND P1, PT, R174, 0x30, P1 ;  /* 0x00000030ae00780c */ /* 0x000fe20000f24270 */
[----:B------:R-:W-:Y:S01]  /*a310*/  UP2UR UR17, UPR, URZ, 0x1 ;  /* 0x000000013f117883 */ /* 0x000fe20008000000 */
[C---:B------:R-:W-:Y:S02]  /*a320*/  ISETP.GT.AND P6, PT, R176.reuse, 0x38, P6 ;  /* 0x00000038b000780c */ /* 0x040fe400037c4270 */
[----:B------:R-:W-:Y:S02]  /*a330*/  ISETP.GT.AND P2, PT, R176, 0x39, P2 ;  /* 0x00000039b000780c */ /* 0x000fe40001744270 */
[C---:B------:R-:W-:Y:S02]  /*a340*/  ISETP.LT.OR P0, PT, R175.reuse, 0x3a, P0 ;  /* 0x0000003aaf00780c */ /* 0x040fe40000701670 */
[----:B------:R-:W-:Y:S02]  /*a350*/  ISETP.LT.OR P1, PT, R175, 0x31, P1 ;  /* 0x00000031af00780c */ /* 0x000fe40000f21670 */
[C---:B------:R-:W-:Y:S02]  /*a360*/  ISETP.LT.OR P6, PT, R177.reuse, 0x39, P6 ;  /* 0x00000039b100780c */ /* 0x040fe400037c1670 */
[----:B------:R-:W-:Y:S02]  /*a370*/  ISETP.LT.OR P2, PT, R177, 0x3a, P2 ;  /* 0x0000003ab100780c */ /* 0x000fe40001741670 */
[----:B------:R-:W-:Y:S02]  /*a380*/  FSEL R247, R67, -INF , !P0 ;  /* 0xff80000043f77808 */ /* 0x000fe40004000000 */
[----:B------:R-:W-:Y:S02]  /*a390*/  PLOP3.LUT P0, PT, PT, PT, UP6, 0x40, 0x0 ;  /* 0x000000000000781c */ /* 0x000fe40003f0e868 */
[----:B------:R-:W-:Y:S02]  /*a3a0*/  FSEL R54, R54, -INF , !P1 ;  /* 0xff80000036367808 */ /* 0x000fe40004800000 */
[----:B------:R-:W-:Y:S01]  /*a3b0*/  PLOP3.LUT P1, PT, PT, PT, UP1, 0x40, 0x0 ;  /* 0x000000000000781c */ /* 0x000fe20003f2e818 */
[----:B------:R-:W-:Y:S01]  /*a3c0*/  UISETP.GE.AND UP1, UPT, UR6, 0x59, UPT ;  /* 0x000000590600788c */ /* 0x000fe2000bf26270 */
[----:B------:R-:W-:Y:S02]  /*a3d0*/  FSEL R64, R64, -INF , !P6 ;  /* 0xff80000040407808 */ /* 0x000fe40007000000 */
[----:B------:R-:W-:Y:S01]  /*a3e0*/  FSEL R249, R65, -INF , !P2 ;  /* 0xff80000041f97808 */ /* 0x000fe20005000000 */
[----:B------:R-:W-:Y:S01]  /*a3f0*/  UP2UR UR41, UPR, URZ, 0x2 ;  /* 0x000000023f297883 */ /* 0x000fe20008000000 */
[----:B------:R-:W-:Y:S02]  /*a400*/  PLOP3.LUT P6, PT, PT, PT, UP0, 0x40, 0x0 ;  /* 0x000000000000781c */ /* 0x000fe40003fce808 */
[----:B------:R-:W-:Y:S01]  /*a410*/  PLOP3.LUT P2, PT, PT, PT, UP6, 0x40, 0x0 ;  /* 0x000000000000781c */ /* 0x000fe20003f4e868 */
[----:B------:R-:W-:Y:S01]  /*a420*/  UISETP.NE.AND UP6, UPT, UR31, URZ, UPT ;  /* 0x0000003f1f00728c */ /* 0x000fe2000bfc5270 */
[C---:B------:R-:W-:Y:S02]  /*a430*/  ISETP.GT.AND P0, PT, R174.reuse, 0x41, P0 ;  /* 0x00000041ae00780c */ /* 0x040fe40000704270 */
[----:B------:R-:W-:Y:S02]  /*a440*/  ISETP.GT.AND P1, PT, R174, 0x38, P1 ;  /* 0x00000038ae00780c */ /* 0x000fe40000f24270 */
        /* <DEDUP_REMOVED lines=31> */
[----:B------:R-:W-:Y:S02]  /*a640*/  FSEL R205, R81, -INF , !P2 ;  /* 0xff80000051cd7808 */ /* 0x000fe40005000000 */
        /* <DEDUP_REMOVED lines=18> */
[----:B------:R-:W-:Y:S01]  /*a770*/  PLOP3.LUT P6, PT, PT, PT, UP1, 0x40, 0x0 ;  /* 0x000000000000781c */ /* 0x000fe20003fce818 */
[----:B------:R-:W-:Y:S01]  /*a780*/  UISETP.NE.AND UP1, UPT, UR30, URZ, UPT ;  /* 0x0000003f1e00728c */ /* 0x000fe2000bf25270 */
[----:B------:R-:W-:Y:S02]  /*a790*/  PLOP3.LUT P2, PT, PT, PT, UP0, 0x40, 0x0 ;  /* 0x000000000000781c */ /* 0x000fe40003f4e808 */
        /* <DEDUP_REMOVED lines=14> */
[----:B------:R-:W-:Y:S02]  /*a880*/  ISETP.GT.AND P0, PT, R171, RZ, P0 ;  /* 0x000000ffab00720c */ /* 0x000fe40000704270 */
[----:B------:R-:W-:Y:S02]  /*a890*/  ISETP.GT.AND P1, PT, R174, 0x59, P1 ;  /* 0x00000059ae00780c */ /* 0x000fe40000f24270 */
[----:B------:R-:W-:Y:S02]  /*a8a0*/  ISETP.LT.OR P0, PT, R172, 0x1, P0 ;  /* 0x00000001ac00780c */ /* 0x000fe40000701670 */
[----:B------:R-:W-:Y:S02]  /*a8b0*/  FSEL R188, R96, -INF , !P6 ;  /* 0xff80000060bc7808 */ /* 0x000fe40007000000 */
[----:B------:R-:W-:Y:S01]  /*a8c0*/  PLOP3.LUT P6, PT, PT, PT, UP0, 0x40, 0x0 ;  /* 0x000000000000781c */ /* 0x000fe20003fce808 */
[----:B------:R-:W-:Y:S01]  /*a8d0*/  UISETP.NE.AND UP0, UPT, UR23, URZ, UPT ;  /* 0x0000003f1700728c */ /* 0x000fe2000bf05270 */
[----:B------:R-:W-:Y:S02]  /*a8e0*/  ISETP.LT.OR P1, PT, R175, 0x5a, P1 ;  /* 0x0000005aaf00780c */ /* 0x000fe40000f21670 */
[----:B------:R-:W-:Y:S01]  /*a8f0*/  FSEL R8, R8, -INF , !P0 ;  /* 0xff80000008087808 */ /* 0x000fe20004000000 */
[----:B------:R-:W-:Y:S01]  /*a900*/  UP2UR UR43, UPR, URZ, 0x1 ;  /* 0x000000013f2b7883 */ /* 0x000fe20008000000 */
[----:B------:R-:W-:Y:S01]  /*a910*/  PLOP3.LUT P0, PT, PT, PT, UP2, 0x40, 0x0 ;  /* 0x000000000000781c */ /* 0x000fe20003f0e828 */
[----:B------:R-:W-:Y:S01]  /*a920*/  UISETP.NE.AND UP0, UPT, UR24, URZ, UPT ;  /* 0x0000003f1800728c */ /* 0x000fe2000bf05270 */
[----:B------:R-:W-:Y:S01]  /*a930*/  ISETP.GT.AND P6, PT, R171, 0x1, P6 ;  /* 0x00000001ab00780c */ /* 0x000fe200037c4270 */
[----:B------:R-:W-:Y:S01]  /*a940*/  UISETP.NE.AND UP2, UPT, UR21, URZ, UPT ;  /* 0x0000003f1500728c */ /* 0x000fe2000bf45270 */
[----:B------:R-:W-:Y:S02]  /*a950*/  FSEL R176, R99, -INF , !P1 ;  /* 0xff80000063b07808 */ /* 0x000fe40004800000 */
[----:B------:R-:W-:Y:S02]  /*a960*/  FSEL R182, R97, -INF , !P2 ;  /* 0xff80000061b67808 */ /* 0x000fe40005000000 */
[----:B------:R-:W-:Y:S01]  /*a970*/  PLOP3.LUT P2, PT, PT, PT, UP6, 0x40, 0x0 ;  /* 0x000000000000781c */ /* 0x000fe20003f4e868 */
[----:B------:R-:W-:Y:S01]  /*a980*/  UISETP.NE.AND UP6, UPT, UR25, URZ, UPT ;  /* 0x0000003f1900728c */ /* 0x000fe2000bfc5270 */
[----:B------:R-:W-:Y:S01]  /*a990*/  PLOP3.LUT P1, PT, PT, PT, UP1, 0x40, 0x0 ;  /* 0x000000000000781c */ /* 0x000fe20003f2e818 */
[----:B------:R-:W-:Y:S01]  /*a9a0*/  UISETP.NE.AND UP1, UPT, UR22, URZ, UPT ;  /* 0x0000003f1600728c */ /* 0x000fe2000bf25270 */
[C---:B------:R-:W-:Y:S02]  /*a9b0*/  ISETP.GT.AND P0, PT, R171.reuse, 0x10, P0 ;  /* 0x00000010ab00780c */ /* 0x040fe40000704270 */
[C---:B------:R-:W-:Y:S02]  /*a9c0*/  ISETP.LT.OR P6, PT, R172.reuse, 0x2, P6 ;  /* 0x00000002ac00780c */ /* 0x040fe400037c1670 */
[C---:B------:R-:W-:Y:S02]  /*a9d0*/  ISETP.GT.AND P2, PT, R171.reuse, 0x8, P2 ;  /* 0x00000008ab00780c */ /* 0x040fe40001744270 */
[----:B------:R-:W-:Y:S02]  /*a9e0*/  ISETP.GT.AND P1, PT, R171, 0x9, P1 ;  /* 0x00000009ab00780c */ /* 0x000fe40000f24270 */
[C---:B------:R-:W-:Y:S02]  /*a9f0*/  ISETP.LT.OR P0, PT, R172.reuse, 0x11, P0 ;  /* 0x00000011ac00780c */ /* 0x040fe40000701670 */
[----:B------:R-:W-:Y:S02]  /*aa00*/  FSEL R9, R9, -INF , !P6 ;  /* 0xff80000009097808 */ /* 0x000fe40007000000 */
[----:B------:R-:W-:Y:S01]  /*aa10*/  PLOP3.LUT P6, PT, PT, PT, UP3, 0x40, 0x0 ;  /* 0x000000000000781c */ /* 0x000fe20003fce838 */
[----:B------:R-:W-:Y:S01]  /*aa20*/  UISETP.NE.AND UP3, UPT, UR20, URZ, UPT ;  /* 0x0000003f1400728c */ /* 0x000fe2000bf65270 */
[C---:B------:R-:W-:Y:S02]  /*aa30*/  ISETP.LT.OR P2, PT, R172.reuse, 0x9, P2 ;  /* 0x00000009ac00780c */ /* 0x040fe40001741670 */
[----:B------:R-:W-:Y:S02]  /*aa40*/  ISETP.LT.OR P1, PT, R172, 0xa, P1 ;  /* 0x0000000aac00780c */ /* 0x000fe40000f21670 */
[----:B------:R-:W-:Y:S02]  /*aa50*/  FSEL R32, R24, -INF , !P0 ;  /* 0xff80000018207808 */ /* 0x000fe40004000000 */
[----:B------:R-:W-:Y:S01]  /*aa60*/  PLOP3.LUT P0, PT, PT, PT, UP6, 0x40, 0x0 ;  /* 0x000000000000781c */ /* 0x000fe20003f0e868 */
[----:B------:R-:W-:Y:S01]  /*aa70*/  UISETP.NE.AND UP6, UPT, UR17, URZ, UPT ;  /* 0x0000003f1100728c */ /* 0x000fe2000bfc5270 */
[----:B------:R-:W-:Y:S02]  /*aa80*/  ISETP.GT.AND P6, PT, R171, 0x11, P6 ;  /* 0x00000011ab00780c */ /* 0x000fe400037c4270 */
[----:B------:R-:W-:Y:S02]  /*aa90*/  FSEL R12, R12, -INF , !P2 ;  /* 0xff8000000c0c7808 */ /* 0x000fe40005000000 */
[----:B------:R-:W-:Y:S01]  /*aaa0*/  PLOP3.LUT P2, PT, PT, PT, UP4, 0x40, 0x0 ;  /* 0x000000000000781c */ /* 0x000fe20003f4e848 */
[----:B------:R-:W-:Y:S01]  /*aab0*/  UISETP.NE.AND UP4, UPT, UR19, URZ, UPT ;  /* 0x0000003f1300728c */ /* 0x000fe2000bf85270 */
[----:B------:R-:W-:Y:S02]  /*aac0*/  FSEL R13, R13, -INF , !P1 ;  /* 0xff8000000d0d7808 */ /* 0x000fe40004800000 */
        /* <DEDUP_REMOVED lines=24> */
[----:B------:R-:W-:Y:S02]  /*ac50*/  ISETP.GT.AND P1, PT, R171, 0x29, P1 ;  /* 0x00000029ab00780c */ /* 0x000fe40000f24270 */
        /* <DEDUP_REMOVED lines=75> */
.L_x_1087:
[----:B------:R-:W-:Y:S04]  /*b110*/  MOV R3, c[0x0][0x32c] ;  /* 0x0000cb0000037a02 */ /* 0x000fe80000000f00 */
[----:B------:R-:W-:Y:S11]  /*b120*/  ISETP.NE.AND P0, PT, R3, 0x1, PT ;  /* 0x000000010300780c */ /* 0x000ff60003f05270 */
[----:B------:R-:W-:Y:S02]  /*b130*/  @!UPT UIADD3 URZ, URZ, URZ, URZ ;  /* 0x0000003f3f3ff290 */ /* 0x000fe4000fffe03f */
[----:B------:R-:W-:Y:S05]  /*b140*/  @P0 IMAD.HI.U32 R3, R24, c[0x0][0x330], RZ ;  /* 0x0000cc0018030a27 */ /* 0x000fea00078e00ff */
[----:B------:R-:W-:Y:S02]  /*b150*/  @P0 SHF.R.U32.HI R24, RZ, c[0x0][0x334], R3 ;  /* 0x0000cd00ff180a19 */ /* 0x000fe40000011603 */
.L_x_1088:
[----:B------:R-:W-:Y:S05]  /*b160*/  BSYNC B0 ;  /* 0x0000000000007941 */ /* 0x000fea0003800000 */
.L_x_1086:
        /* <DEDUP_REMOVED lines=11> */
.L_x_1085:
[----:B------:R-:W-:Y:S01]  /*b220*/  UP2UR UR6, UPR, URZ, 0x20 ;  /* 0x000000203f067883 */ /* 0x000fe20008000000 */
[----:B------:R-:W-:Y:S01]  /*b230*/  FMNMX.FTZ R3, R169, R167, !PT ;  /* 0x000000a7a9037209 */ /* 0x000fe20007810000 */
[----:B------:R-:W-:Y:S01]  /*b240*/  UISETP.NE.AND UP5, UPT, UR33, URZ, UPT ;  /* 0x0000003f2100728c */ /* 0x000fe2000bfa5270 */
[----:B------:R-:W-:Y:S01]  /*b250*/  IMAD.MOV.U32 R89, RZ, RZ, R37 ;  /* 0x000000ffff597224 */ /* 0x000fe200078e0025 */
[----:B------:R-:W-:Y:S01]  /*b260*/  UP2UR UR33, UPR, URZ, 0x10 ;  /* 0x000000103f217883 */ /* 0x000fe20008000000 */
[----:B------:R-:W-:Y:S01]  /*b270*/  FMNMX.FTZ R3, R5, R3, !PT ;  /* 0x0000000305037209 */ /* 0x000fe20007810000 */
[----:B------:R-:W-:Y:S01]  /*b280*/  UISETP.NE.AND UP4, UPT, UR28, URZ, UPT ;  /* 0x0000003f1c00728c */ /* 0x000fe2000bf85270 */
[----:B------:R-:W-:Y:S01]  /*b290*/  MOV R84, R64 ;  /* 0x0000004000547202 */ /* 0x000fe20000000f00 */
        /* <DEDUP_REMOVED lines=13> */
[----:B------:R-:W-:Y:S01]  /*b370*/  FSEL R10, R10, -INF , !P0 ;  /* 0xff8000000a0a7808 */ /* 0x000fe20004000000 */
[----:B------:R-:W-:Y:S01]  /*b380*/  UISETP.NE.AND UP0, UPT, UR31, URZ, UPT ;  /* 0x0000003f1f00728c */ /* 0x000fe2000bf05270 */
[----:B------:R-:W-:Y:S01]  /*b390*/  PLOP3.LUT P0, PT, PT, PT, UP3, 0x40, 0x0 ;  /* 0x000000000000781c */ /* 0x000fe20003f0e838 */
[----:B------:R-:W-:Y:S01]  /*b3a0*/  IMAD.MOV.U32 R45, RZ, RZ, R39 ;  /* 0x000000ffff2d7224 */ /* 0x000fe200078e0027 */
[----:B------:R-:W-:Y:S01]  /*b3b0*/  FMNMX.FTZ R3, R7, R3, !PT ;  /* 0x0000000307037209 */ /* 0x000fe20007810000 */
[----:B------:R-:W-:Y:S01]  /*b3c0*/  IMAD.MOV.U32 R87, RZ, RZ, R55 ;  /* 0x000000ffff577224 */ /* 0x000fe200078e0037 */
[----:B------:R-:W-:Y:S01]  /*b3d0*/  ISETP.GT.AND P0, PT, R22, 0x10, P0 ;  /* 0x000000101600780c */ /* 0x000fe20000704270 */
[----:B------:R-:W-:Y:S01]  /*b3e0*/  UISETP.NE.AND UP3, UPT, UR25, URZ, UPT ;  /* 0x0000003f1900728c */ /* 0x000fe2000bf65270 */
[----:B------:R-:W-:Y:S01]  /*b3f0*/  FMNMX.FTZ R3, R17, R3, !PT ;  /* 0x0000000311037209 */ /* 0x000fe20007810000 */
[----:B------:R-:W-:Y:S01]  /*b400*/  UISETP.NE.AND UP5, UPT, UR6, URZ, UPT ;  /* 0x0000003f0600728c */ /* 0x000fe2000bfa5270 */
[----:B------:R-:W-:Y:S01]  /*b410*/  ISETP.LT.OR P0, PT, R21, 0x11, P0 ;  /* 0x000000111500780c */ /* 0x000fe20000701670 */
[----:B------:R-:W-:Y:S01]  /*b420*/  LDSM.16.MT88.4 R80, [R218+0x100] ;  /* 0x00010000da50783b */ /* 0x000fe20000004200 */
[----:B------:R-:W-:Y:S01]  /*b430*/  PLOP3.LUT P2, PT, PT, PT, UP2, 0x40, 0x0 ;  /* 0x000000000000781c */ /* 0x000fe20003f4e828 */
[----:B------:R-:W-:Y:S01]  /*b440*/  UISETP.NE.AND UP2, UPT, UR24, URZ, UPT ;  /* 0x0000003f1800728c */ /* 0x000fe2000bf45270 */
[----:B------:R-:W-:Y:S02]  /*b450*/  FSEL R57, R26, -INF , !P0 ;  /* 0xff8000001a397808 */ /* 0x000fe40004000000 */
[----:B------:R-:W-:Y:S02]  /*b460*/  FMNMX.FTZ R3, R33, R3, !PT ;  /* 0x0000000321037209 */ /* 0x000fe40007810000 */
[----:B------:R-:W-:Y:S02]  /*b470*/  FMNMX.FTZ R26, R168, R166, !PT ;  /* 0x000000a6a81a7209 */ /* 0x000fe40007810000 */
[----:B------:R-:W-:Y:S02]  /*b480*/  ISETP.GT.AND P2, PT, R22, 0x9, P2 ;  /* 0x000000091600780c */ /* 0x000fe40001744270 */
[----:B------:R-:W-:Y:S02]  /*b490*/  FMNMX.FTZ R3, R180, R3, !PT ;  /* 0x00000003b4037209 */ /* 0x000fe40007810000 */
[----:B------:R-:W-:Y:S02]  /*b4a0*/  FMNMX.FTZ R26, R0, R26, !PT ;  /* 0x0000001a001a7209 */ /* 0x000fe40007810000 */
[----:B------:R-:W-:Y:S01]  /*b4b0*/  PLOP3.LUT P1, PT, PT, PT, UP0, 0x40, 0x0 ;  /* 0x000000000000781c */ /* 0x000fe20003f2e808 */
[----:B------:R-:W-:Y:S01]  /*b4c0*/  UISETP.NE.AND UP0, UPT, UR26, URZ, UPT ;  /* 0x0000003f1a00728c */ /* 0x000fe2000bf05270 */
[----:B------:R-:W-:Y:S02]  /*b4d0*/  ISETP.LT.OR P2, PT, R21, 0xa, P2 ;  /* 0x0000000a1500780c */ /* 0x000fe40001741670 */
[----:B------:R-:W-:Y:S02]  /*b4e0*/  FMNMX.FTZ R3, R89, R3, !PT ;  /* 0x0000000359037209 */ /* 0x000fe40007810000 */
[----:B------:R-:W-:Y:S02]  /*b4f0*/  FMNMX.FTZ R26, R18, R26, !PT ;  /* 0x0000001a121a7209 */ /* 0x000fe40007810000 */
[----:B------:R-:W-:Y:S02]  /*b500*/  FSEL R15, R15, -INF , !P2 ;  /* 0xff8000000f0f7808 */ /* 0x000fe40005000000 */
[----:B------:R-:W-:Y:S01]  /*b510*/  PLOP3.LUT P2, PT, PT, PT, UP0, 0x40, 0x0 ;  /* 0x000000000000781c */ /* 0x000fe20003f4e808 */
[----:B------:R-:W-:Y:S01]  /*b520*/  UISETP.NE.AND UP0, UPT, UR22, URZ, UPT ;  /* 0x0000003f1600728c */ /* 0x000fe2000bf05270 */
[----:B------:R-:W-:Y:S02]  /*b530*/  FMNMX.FTZ R3, R184, R3, !PT ;  /* 0x00000003b8037209 */ /* 0x000fe40007810000 */
[----:B------:R-:W-:Y:S02]  /*b540*/  FMNMX.FTZ R26, R19, R26, !PT ;  /* 0x0000001a131a7209 */ /* 0x000fe40007810000 */
[----:B------:R-:W-:Y:S02]  /*b550*/  ISETP.GT.AND P2, PT, R22, 0x19, P2 ;  /* 0x000000191600780c */ /* 0x000fe40001744270 */
[----:B------:R-:W-:Y:S02]  /*b560*/  FMNMX.FTZ R3, R189, R3, !PT ;  /* 0x00000003bd037209 */ /* 0x000fe40007810000 */
[----:B------:R-:W-:Y:S02]  /*b570*/  FMNMX.FTZ R26, R6, R26, !PT ;  /* 0x0000001a061a7209 */ /* 0x000fe40007810000 */
[----:B------:R-:W-:Y:S02]  /*b580*/  ISETP.LT.OR P2, PT, R21, 0x1a, P2 ;  /* 0x0000001a1500780c */ /* 0x000fe40001741670 */
[----:B------:R-:W-:Y:S02]  /*b590*/  FMNMX.FTZ R3, R250, R3, !PT ;  /* 0x00000003fa037209 */ /* 0x000fe40007810000 */
[----:B------:R-:W-:Y:S02]  /*b5a0*/  FMNMX.FTZ R26, R16, R26, !PT ;  /* 0x0000001a101a7209 */ /* 0x000fe40007810000 */
[----:B------:R-:W-:Y:S02]  /*b5b0*/  FSEL R88, R31, -INF , !P2 ;  /* 0xff8000001f587808 */ /* 0x000fe40005000000 */
[----:B------:R-:W-:Y:S02]  /*b5c0*/  FMNMX.FTZ R3, R53, R3, !PT ;  /* 0x0000000335037209 */ /* 0x000fe40007810000 */
[----:B------:R-:W-:Y:S01]  /*b5d0*/  PLOP3.LUT P2, PT, PT, PT, UP0, 0x40, 0x0 ;  /* 0x000000000000781c */ /* 0x000fe20003f4e808 */
[----:B------:R-:W-:Y:S01]  /*b5e0*/  UISETP.NE.AND UP0, UPT, UR17, URZ, UPT ;  /* 0x0000003f1100728c */ /* 0x000fe2000bf05270 */
[----:B------:R-:W-:Y:S01]  /*b5f0*/  FMNMX.FTZ R26, R34, R26, !PT ;  /* 0x0000001a221a7209 */ /* 0x000fe20007810000 */
[----:B------:R-:W-:Y:S01]  /*b600*/  UIADD3 UR17, UR13, -0x1, URZ ;  /* 0xffffffff0d117890 */ /* 0x000fe2000fffe03f */
[----:B------:R-:W-:Y:S02]  /*b610*/  MOV R44, R38 ;  /* 0x00000026002c7202 */ /* 0x000fe40000000f00 */
[----:B------:R-:W-:Y:S01]  /*b620*/  ISETP.GT.AND P2, PT, R22, 0x29, P2 ;  /* 0x000000291600780c */ /* 0x000fe20001744270 */
[----:B------:R-:W-:Y:S01]  /*b630*/  LDSM.16.MT88.4 R36, [R220+0x100] ;  /* 0x00010000dc24783b */ /* 0x000fe20000004200 */
[----:B------:R-:W-:Y:S02]  /*b640*/  FMNMX.FTZ R3, R84, R3, !PT ;  /* 0x0000000354037209 */ /* 0x000fe40007810000 */
[----:B------:R-:W-:Y:S02]  /*b650*/  FMNMX.FTZ R26, R35, R26, !PT ;  /* 0x0000001a231a7209 */ /* 0x000fe40007810000 */
[----:B------:R-:W-:Y:S02]  /*b660*/  ISETP.LT.OR P2, PT, R21, 0x2a, P2 ;  /* 0x0000002a1500780c */ /* 0x000fe40001741670 */
[----:B------:R-:W-:Y:S02]  /*b670*/  FMNMX.FTZ R26, R44, R26, !PT ;  /* 0x0000001a2c1a7209 */ /* 0x000fe40007810000 */
[----:B------:R-:W-:Y:S02]  /*b680*/  FMNMX.FTZ R3, R249, R3, !PT ;  /* 0x00000003f9037209 */ /* 0x000fe40007810000 */
[----:B------:R-:W-:Y:S02]  /*b690*/  FSEL R93, R47, -INF , !P2 ;  /* 0xff8000002f5d7808 */ /* 0x000fe40005000000 */
        /* <DEDUP_REMOVED lines=27> */
[----:B------:R-:W-:Y:S01]  /*b850*/  PLOP3.LUT P6, PT, PT, PT, UP1, 0x40, 0x0 ;  /* 0x000000000000781c */ /* 0x000fe20003fce818 */
[----:B------:R-:W-:Y:S01]  /*b860*/  UISETP.NE.AND UP1, UPT, UR27, URZ, UPT ;  /* 0x0000003f1b00728c */ /* 0x000fe2000bf25270 */
[----:B------:R-:W-:Y:S02]  /*b870*/  FMNMX.FTZ R26, R202, R26, !PT ;  /* 0x0000001aca1a7209 */ /* 0x000fe40007810000 */
[----:B------:R-:W-:Y:S02]  /*b880*/  MOV R92, R41 ;  /* 0x00000029005c7202 */ /* 0x000fe40000000f00 */
        /* <DEDUP_REMOVED lines=12> */
[C---:B------:R-:W-:Y:S02]  /*b950*/  ISETP.GT.AND P6, PT, R22.reuse, 0x11, P6 ;  /* 0x000000111600780c */ /* 0x040fe400037c4270 */
[----:B------:R-:W-:Y:S02]  /*b960*/  FMNMX.FTZ R26, R177, R26, !PT ;  /* 0x0000001ab11a7209 */ /* 0x000fe40007810000 */
[----:B------:R-:W-:Y:S02]  /*b970*/  ISETP.GT.AND P1, PT, R22, 0x8, P1 ;  /* 0x000000081600780c */ /* 0x000fe40000f24270 */
[----:B------:R-:W-:Y:S02]  /*b980*/  FMNMX.FTZ R24, R178, R24, !PT ;  /* 0x00000018b2187209 */ /* 0x000fe40007810000 */
[----:B------:R-:W-:Y:S02]  /*b990*/  ISETP.LT.OR P6, PT, R21, 0x12, P6 ;  /* 0x000000121500780c */ /* 0x000fe400037c1670 */
[----:B------:R-:W-:Y:S02]  /*b9a0*/  FMNMX.FTZ R26, R176, R26, !PT ;  /* 0x0000001ab01a7209 */ /* 0x000fe40007810000 */
[----:B-1----:R-:W-:Y:S02]  /*b9b0*/  FMNMX.FTZ R3, R3, R23, !PT ;  /* 0x0000001703037209 */ /* 0x002fe40007810000 */
[----:B------:R-:W-:Y:S01]  /*b9c0*/  ISETP.LT.OR P1, PT, R21, 0x9, P1 ;  /* 0x000000091500780c */ /* 0x000fe20000f21670 */
[----:B------:R-:W1:Y:S01]  /*b9d0*/  SHFL.BFLY PT, R23, R26, 0x2, 0x1f ;  /* 0x0c401f001a177f89 */ /* 0x000e6200000e0000 */
[----:B------:R-:W-:Y:S02]  /*b9e0*/  FMNMX.FTZ R24, R192, R24, !PT ;  /* 0x00000018c0187209 */ /* 0x000fe40007810000 */
[----:B------:R-:W-:Y:S02]  /*b9f0*/  FSEL R56, R27, -INF , !P6 ;  /* 0xff8000001b387808 */ /* 0x000fe40007000000 */
[----:B------:R-:W-:Y:S02]  /*ba00*/  FMNMX.FTZ R25, R10, R164, !PT ;  /* 0x000000a40a197209 */ /* 0x000fe40007810000 */
[----:B------:R-:W-:Y:S01]  /*ba10*/  FSEL R14, R14, -INF , !P1 ;  /* 0xff8000000e0e7808 */ /* 0x000fe20004800000 */
[----:B------:R-:W2:Y:S01]  /*ba20*/  SHFL.BFLY PT, R27, R3, 0x1, 0x1f ;  /* 0x0c201f00031b7f89 */ /* 0x000ea200000e0000 */
        /* <DEDUP_REMOVED lines=14> */
[----:B------:R-:W-:Y:S01]  /*bb10*/  PLOP3.LUT P0, PT, PT, PT, UP3, 0x40, 0x0 ;  /* 0x000000000000781c */ /* 0x000fe20003f0e838 */
[----:B------:R-:W-:Y:S01]  /*bb20*/  UISETP.NE.AND UP3, UPT, UR20, URZ, UPT ;  /* 0x0000003f1400728c */ /* 0x000fe2000bf65270 */
[----:B------:R-:W-:Y:S01]  /*bb30*/  PLOP3.LUT P6, PT, PT, PT, UP2, 0x40, 0x0 ;  /* 0x000000000000781c */ /* 0x000fe20003fce828 */
[----:B------:R-:W-:Y:S01]  /*bb40*/  UISETP.NE.AND UP2, UPT, UR19, URZ, UPT ;  /* 0x0000003f1300728c */ /* 0x000fe2000bf45270 */
[----:B------:R-:W-:Y:S02]  /*bb50*/  FMNMX.FTZ R25, R57, R25, !PT ;  /* 0x0000001939197209 */ /* 0x000fe40007810000 */
[----:B------:R-:W-:Y:S02]  /*bb60*/  FMNMX.FTZ R24, R207, R24, !PT ;  /* 0x00000018cf187209 */ /* 0x000fe40007810000 */
[----:B------:R-:W-:Y:S01]  /*bb70*/  PLOP3.LUT P2, PT, PT, PT, UP1, 0x40, 0x0 ;  /* 0x000000000000781c */ /* 0x000fe20003f4e818 */
[----:B------:R-:W-:Y:S01]  /*bb80*/  UISETP.NE.AND UP1, UPT, UR30, URZ, UPT ;  /* 0x0000003f1e00728c */ /* 0x000fe2000bf25270 */
[C---:B------:R-:W-:Y:S02]  /*bb90*/  ISETP.GT.AND P0, PT, R22.reuse, 0x20, P0 ;  /* 0x000000201600780c */ /* 0x040fe40000704270 */
[----:B------:R-:W-:Y:S02]  /*bba0*/  ISETP.GT.AND P6, PT, R22, 0x21, P6 ;  /* 0x000000211600780c */ /* 0x000fe400037c4270 */
[----:B------:R-:W-:Y:S02]  /*bbb0*/  FMNMX.FTZ R25, R56, R25, !PT ;  /* 0x0000001938197209 */ /* 0x000fe40007810000 */
[----:B------:R-:W-:Y:S02]  /*bbc0*/  FMNMX.FTZ R24, R204, R24, !PT ;  /* 0x00000018cc187209 */ /* 0x000fe40007810000 */
[----:B------:R-:W-:Y:S02]  /*bbd0*/  ISETP.GT.AND P2, PT, R22, 0x39, P2 ;  /* 0x000000391600780c */ /* 0x000fe40001744270 */
[----:B-1----:R-:W-:Y:S02]  /*bbe0*/  FMNMX.FTZ R26, R26, R23, !PT ;  /* 0x000000171a1a7209 */ /* 0x002fe40007810000 */
[C---:B------:R-:W-:Y:S02]  /*bbf0*/  ISETP.LT.OR P0, PT, R21.reuse, 0x21, P0 ;  /* 0x000000211500780c */ /* 0x040fe40000701670 */
[----:B------:R-:W-:Y:S02]  /*bc00*/  ISETP.LT.OR P6, PT, R21, 0x22, P6 ;  /* 0x000000221500780c */ /* 0x000fe400037c1670 */
[----:B--2---:R-:W-:Y:S02]  /*bc10*/  FMNMX.FTZ R3, R3, R27, !PT ;  /* 0x0000001b03037209 */ /* 0x004fe40007810000 */
[----:B------:R-:W-:Y:S02]  /*bc20*/  FMNMX.FTZ R27, R60, R25, !PT ;  /* 0x000000193c1b7209 */ /* 0x000fe40007810000 */
[----:B------:R-:W-:Y:S01]  /*bc30*/  FMNMX.FTZ R24, R190, R24, !PT ;  /* 0x00000018be187209 */ /* 0x000fe20007810000 */
[----:B------:R-:W1:Y:S01]  /*bc40*/  SHFL.BFLY PT, R25, R26, 0x1, 0x1f ;  /* 0x0c201f001a197f89 */ /* 0x000e6200000e0000 */
[----:B------:R-:W-:Y:S01]  /*bc50*/  ISETP.LT.OR P2, PT, R21, 0x3a, P2 ;  /* 0x0000003a1500780c */ /* 0x000fe20001741670 */
[----:B------:R-:W-:Y:S01]  /*bc60*/  FMUL.FTZ R199, R3, c[0x0][0x2d0] ;  /* 0x0000b40003c77a20 */ /* 0x000fe20000410000 */
[----:B------:R-:W-:Y:S02]  /*bc70*/  FSEL R85, R43, -INF , !P6 ;  /* 0xff8000002b557808 */ /* 0x000fe40007000000 */
[----:B------:R-:W-:Y:S02]  /*bc80*/  ISETP.GT.AND P1, PT, R22, 0x28, P1 ;  /* 0x000000281600780c */ /* 0x000fe40000f24270 */
[----:B------:R-:W-:Y:S02]  /*bc90*/  FMNMX.FTZ R27, R88, R27, !PT ;  /* 0x0000001b581b7209 */ /* 0x000fe40007810000 */
[----:B------:R-:W-:Y:S01]  /*bca0*/  PLOP3.LUT P6, PT, PT, PT, UP3, 0x40, 0x0 ;  /* 0x000000000000781c */ /* 0x000fe20003fce838 */
[----:B------:R-:W-:Y:S01]  /*bcb0*/  UISETP.NE.AND UP3, UPT, UR28, URZ, UPT ;  /* 0x0000003f1c00728c */ /* 0x000fe2000bf65270 */
[----:B------:R-:W-:Y:S02]  /*bcc0*/  FSEL R61, R42, -INF , !P0 ;  /* 0xff8000002a3d7808 */ /* 0x000fe40004000000 */
[----:B------:R-:W-:Y:S01]  /*bcd0*/  PLOP3.LUT P0, PT, PT, PT, UP4, 0x40, 0x0 ;  /* 0x000000000000781c */ /* 0x000fe20003f0e848 */
[----:B------:R-:W-:Y:S01]  /*bce0*/  UISETP.NE.AND UP4, UPT, UR33, URZ, UPT ;  /* 0x0000003f2100728c */ /* 0x000fe2000bf85270 */
[----:B------:R-:W-:Y:S02]  /*bcf0*/  FMNMX.FTZ R23, R183, R24, !PT ;  /* 0x00000018b7177209 */ /* 0x000fe40007810000 */
[----:B------:R-:W-:Y:S01]  /*bd00*/  FSEL R251, R63, -INF , !P2 ;  /* 0xff8000003ffb7808 */ /* 0x000fe20005000000 */
[----:B------:R-:W-:Y:S01]  /*bd10*/  IMAD.MOV.U32 R63, RZ, RZ, R186 ;  /* 0x000000ffff3f7224 */ /* 0x000fe200078e00ba */
[----:B------:R-:W-:Y:S02]  /*bd20*/  FSETP.NEU.FTZ.AND P2, PT, R3, -INF , PT ;  /* 0xff8000000300780b */ /* 0x000fe40003f5d000 */
[----:B------:R-:W-:Y:S02]  /*bd30*/  ISETP.LT.OR P1, PT, R21, 0x29, P1 ;  /* 0x000000291500780c */ /* 0x000fe40000f21670 */
[C---:B------:R-:W-:Y:S02]  /*bd40*/  ISETP.GT.AND P0, PT, R22.reuse, 0x30, P0 ;  /* 0x000000301600780c */ /* 0x040fe40000704270 */
[----:B------:R-:W-:Y:S02]  /*bd50*/  ISETP.GT.AND P6, PT, R22, 0x31, P6 ;  /* 0x000000311600780c */ /* 0x000fe400037c4270 */
[----:B------:R-:W-:Y:S02]  /*bd60*/  FMNMX.FTZ R27, R61, R27, !PT ;  /* 0x0000001b3d1b7209 */ /* 0x000fe40007810000 */
[----:B------:R-:W-:Y:S02]  /*bd70*/  FMNMX.FTZ R23, R181, R23, !PT ;  /* 0x00000017b5177209 */ /* 0x000fe40007810000 */
[----:B------:R-:W-:Y:S02]  /*bd80*/  FSEL R199, R199, RZ, P2 ;  /* 0x000000ffc7c77208 */ /* 0x000fe40001000000 */
[C---:B------:R-:W-:Y:S02]  /*bd90*/  ISETP.LT.OR P0, PT, R21.reuse, 0x31, P0 ;  /* 0x000000311500780c */ /* 0x040fe40000701670 */
[----:B------:R-:W-:Y:S01]  /*bda0*/  ISETP.LT.OR P6, PT, R21, 0x32, P6 ;  /* 0x000000321500780c */ /* 0x000fe200037c1670 */
[--C-:B------:R-:W-:Y:S01]  /*bdb0*/  FFMA.FTZ R96, R5, c[0x0][0x2d0], -R199.reuse ;  /* 0x0000b40005607a23 */ /* 0x100fe200000108c7 */
[----:B------:R-:W-:Y:S01]  /*bdc0*/  FMNMX.FTZ R27, R85, R27, !PT ;  /* 0x0000001b551b7209 */ /* 0x000fe20007810000 */
[--C-:B------:R-:W-:Y:S01]  /*bdd0*/  FFMA.FTZ R173, R20, c[0x0][0x2d0], -R199.reuse ;  /* 0x0000b40014ad7a23 */ /* 0x100fe200000108c7 */
[----:B------:R-:W-:Y:S01]  /*bde0*/  FSEL R46, R46, -INF , !P1 ;  /* 0xff8000002e2e7808 */ /* 0x000fe20004800000 */
[--C-:B------:R-:W-:Y:S01]  /*bdf0*/  FFMA.FTZ R249, R249, c[0x0][0x2d0], -R199.reuse ;  /* 0x0000b400f9f97a23 */ /* 0x100fe200000108c7 */
[----:B------:R-:W-:Y:S01]  /*be00*/  FMNMX.FTZ R23, R179, R23, !PT ;  /* 0x00000017b3177209 */ /* 0x000fe20007810000 */
[----:B------:R-:W-:Y:S01]  /*be10*/  MUFU.EX2 R96, R96 ;  /* 0x0000006000607308 */ /* 0x000fe20000000800 */
[----:B------:R-:W-:Y:S01]  /*be20*/  PLOP3.LUT P1, PT, PT, PT, UP2, 0x40, 0x0 ;  /* 0x000000000000781c */ /* 0x000fe20003f2e828 */
[----:B------:R-:W-:Y:S01]  /*be30*/  UISETP.NE.AND UP2, UPT, UR29, URZ, UPT ;  /* 0x0000003f1d00728c */ /* 0x000fe2000bf45270 */
[----:B------:R-:W-:Y:S01]  /*be40*/  FMNMX.FTZ R5, R46, R27, !PT ;  /* 0x0000001b2e057209 */ /* 0x000fe20007810000 */
[----:B------:R-:W2:Y:S01]  /*be50*/  SHFL.BFLY PT, R24, R23, 0x2, 0x1f ;  /* 0x0c401f0017187f89 */ /* 0x000ea200000e0000 */
[----:B------:R-:W-:Y:S01]  /*be60*/  FSEL R58, R58, -INF , !P0 ;  /* 0xff8000003a3a7808 */ /* 0x000fe20004000000 */
[--C-:B------:R-:W-:Y:S01]  /*be70*/  FFMA.FTZ R246, R246, c[0x0][0x2d0], -R199.reuse ;  /* 0x0000b400f6f67a23 */ /* 0x100fe200000108c7 */
[----:B------:R-:W-:Y:S01]  /*be80*/  PLOP3.LUT P0, PT, PT, PT, UP0, 0x40, 0x0 ;  /* 0x000000000000781c */ /* 0x000fe20003f0e808 */
[----:B------:R-:W-:Y:S01]  /*be90*/  UISETP.NE.AND UP0, UPT, UR32, URZ, UPT ;  /* 0x0000003f2000728c */ /* 0x000fe2000bf05270 */
[----:B------:R-:W-:Y:S01]  /*bea0*/  FSEL R59, R59, -INF , !P6 ;  /* 0xff8000003b3b7808 */ /* 0x000fe20007000000 */
[----:B------:R-:W-:Y:S01]  /*beb0*/  MUFU.EX2 R173, R173 ;  /* 0x000000ad00ad7308 */ /* 0x000fe20000000800 */
[----:B------:R-:W-:Y:S01]  /*bec0*/  PLOP3.LUT P6, PT, PT, PT, UP6, 0x40, 0x0 ;  /* 0x000000000000781c */ /* 0x000fe20003fce868 */
[--C-:B------:R-:W-:Y:S01]  /*bed0*/  FFMA.FTZ R245, R245, c[0x0][0x2d0], -R199.reuse ;  /* 0x0000b400f5f57a23 */ /* 0x100fe200000108c7 */
[C---:B------:R-:W-:Y:S01]  /*bee0*/  ISETP.GT.AND P1, PT, R22.reuse, 0x38, P1 ;  /* 0x000000381600780c */ /* 0x040fe20000f24270 */
[--C-:B------:R-:W-:Y:S01]  /*bef0*/  FFMA.FTZ R211, R211, c[0x0][0x2d0], -R199.reuse ;  /* 0x0000b400d3d37a23 */ /* 0x100fe200000108c7 */
[C---:B------:R-:W-:Y:S01]  /*bf00*/  ISETP.GT.AND P0, PT, R22.reuse, 0x40, P0 ;  /* 0x000000401600780c */ /* 0x040fe20000704270 */
[--C-:B------:R-:W-:Y:S01]  /*bf10*/  FFMA.FTZ R205, R205, c[0x0][0x2d0], -R199.reuse ;  /* 0x0000b400cdcd7a23 */ /* 0x100fe200000108c7 */
[----:B------:R-:W-:Y:S01]  /*bf20*/  ISETP.GT.AND P6, PT, R22, 0x41, P6 ;  /* 0x000000411600780c */ /* 0x000fe200037c4270 */
[--C-:B------:R-:W-:Y:S01]  /*bf30*/  FFMA.FTZ R200, R200, c[0x0][0x2d0], -R199.reuse ;  /* 0x0000b400c8c87a23 */ /* 0x100fe200000108c7 */
[----:B------:R-:W-:Y:S01]  /*bf40*/  FMNMX.FTZ R5, R93, R5, !PT ;  /* 0x000000055d057209 */ /* 0x000fe20007810000 */
[----:B------:R-:W-:Y:S01]  /*bf50*/  MUFU.EX2 R249, R249 ;  /* 0x000000f900f97308 */ /* 0x000fe20000000800 */
[----:B------:R-:W-:Y:S01]  /*bf60*/  ISETP.LT.OR P1, PT, R21, 0x39, P1 ;  /* 0x000000391500780c */ /* 0x000fe20000f21670 */
[--C-:B------:R-:W-:Y:S01]  /*bf70*/  FFMA.FTZ R170, R169, c[0x0][0x2d0], -R199.reuse ;  /* 0x0000b400a9aa7a23 */ /* 0x100fe200000108c7 */
[----:B------:R-:W-:Y:S01]  /*bf80*/  ISETP.LT.OR P0, PT, R21, 0x41, P0 ;  /* 0x000000411500780c */ /* 0x000fe20000701670 */
[--C-:B------:R-:W-:Y:S01]  /*bf90*/  FFMA.FTZ R197, R197, c[0x0][0x2d0], -R199.reuse ;  /* 0x0000b400c5c57a23 */ /* 0x100fe200000108c7 */
[----:B------:R-:W-:Y:S01]  /*bfa0*/  ISETP.LT.OR P6, PT, R21, 0x42, P6 ;  /* 0x000000421500780c */ /* 0x000fe200037c1670 */
[--C-:B------:R-:W-:Y:S01]  /*bfb0*/  FFMA.FTZ R188, R188, c[0x0][0x2d0], -R199.reuse ;  /* 0x0000b400bcbc7a23 */ /* 0x100fe200000108c7 */
[----:B------:R-:W-:Y:S02]  /*bfc0*/  FMNMX.FTZ R5, R58, R5, !PT ;  /* 0x000000053a057209 */ /* 0x000fe40007810000 */
[----:B------:R-:W-:Y:S01]  /*bfd0*/  FSEL R62, R62, -INF , !P1 ;  /* 0xff8000003e3e7808 */ /* 0x000fe20004800000 */
[----:B------:R-:W3:Y:S01]  /*bfe0*/  MUFU.EX2 R170, R170 ;  /* 0x000000aa00aa7308 */ /* 0x000ee20000000800 */
[----:B------:R-:W-:Y:S01]  /*bff0*/  FSEL R242, R74, -INF , !P0 ;  /* 0xff8000004af27808 */ /* 0x000fe20004000000 */
[--C-:B------:R-:W-:Y:S01]  /*c000*/  FFMA.FTZ R74, R4, c[0x0][0x2d0], -R199.reuse ;  /* 0x0000b400044a7a23 */ /* 0x100fe200000108c7 */
[----:B------:R-:W-:Y:S02]  /*c010*/  PLOP3.LUT P0, PT, PT, PT, UP4, 0x40, 0x0 ;  /* 0x000000000000781c */ /* 0x000fe40003f0e848 */
[----:B------:R-:W-:Y:S01]  /*c020*/  FSEL R208, R75, -INF , !P6 ;  /* 0xff8000004bd07808 */ /* 0x000fe20007000000 */
[--C-:B------:R-:W-:Y:S01]  /*c030*/  FFMA.FTZ R75, R2, c[0x0][0x2d0], -R199.reuse ;  /* 0x0000b400024b7a23 */ /* 0x100fe200000108c7 */
[----:B-1----:R-:W-:Y:S02]  /*c040*/  FMNMX.FTZ R2, R26, R25, !PT ;  /* 0x000000191a027209 */ /* 0x002fe40007810000 */
[----:B------:R-:W-:Y:S01]  /*c050*/  FMNMX.FTZ R25, R59, R5, !PT ;  /* 0x000000053b197209 */ /* 0x000fe20007810000 */
[----:B------:R-:W-:Y:S01]  /*c060*/  MUFU.EX2 R74, R74 ;  /* 0x0000004a004a7308 */ /* 0x000fe20000000800 */
[----:B------:R-:W-:Y:S01]  /*c070*/  ISETP.GT.AND P0, PT, R22, 0x49, P0 ;  /* 0x000000491600780c */ /* 0x000fe20000704270 */
[----:B------:R-:W-:Y:S01]  /*c080*/  FMUL.FTZ R198, R2, c[0x0][0x2d0] ;  /* 0x0000b40002c67a20 */ /* 0x000fe20000410000 */
[----:B------:R-:W-:Y:S02]  /*c090*/  PLOP3.LUT P1, PT, PT, PT, UP5, 0x40, 0x0 ;  /* 0x000000000000781c */ /* 0x000fe40003f2e858 */
[----:B------:R-:W-:Y:S02]  /*c0a0*/  FMNMX.FTZ R25, R62, R25, !PT ;  /* 0x000000193e197209 */ /* 0x000fe40007810000 */
[C---:B------:R-:W-:Y:S02]  /*c0b0*/  ISETP.GT.AND P1, PT, R22.reuse, 0x48, P1 ;  /* 0x000000481600780c */ /* 0x040fe40000f24270 */
[----:B------:R-:W-:Y:S01]  /*c0c0*/  ISETP.LT.OR P0, PT, R21, 0x4a, P0 ;  /* 0x0000004a1500780c */ /* 0x000fe20000701670 */
[----:B------:R-:W1:Y:S01]  /*c0d0*/  MUFU.EX2 R75, R75 ;  /* 0x0000004b004b7308 */ /* 0x000e620000000800 */
[----:B------:R-:W-:Y:S02]  /*c0e0*/  PLOP3.LUT P6, PT, PT, PT, UP3, 0x40, 0x0 ;  /* 0x000000000000781c */ /* 0x000fe40003fce838 */
[----:B------:R-:W-:Y:S02]  /*c0f0*/  FMNMX.FTZ R4, R251, R25, !PT ;  /* 0x00000019fb047209 */ /* 0x000fe40007810000 */
[----:B------:R-:W-:Y:S02]  /*c100*/  ISETP.LT.OR P1, PT, R21, 0x49, P1 ;  /* 0x000000491500780c */ /* 0x000fe40000f21670 */
[----:B------:R-:W-:Y:S02]  /*c110*/  ISETP.GT.AND P6, PT, R22, 0x50, P6 ;  /* 0x000000501600780c */ /* 0x000fe400037c4270 */
[----:B------:R-:W-:Y:S01]  /*c120*/  FSEL R203, R79, -INF , !P0 ;  /* 0xff8000004fcb7808 */ /* 0x000fe20004000000 */
[----:B------:R-:W-:Y:S01]  /*c130*/  MUFU.EX2 R246, R246 ;  /* 0x000000f600f67308 */ /* 0x000fe20000000800 */
[----:B------:R-:W-:Y:S02]  /*c140*/  PLOP3.LUT P0, PT, PT, PT, UP2, 0x40, 0x0 ;  /* 0x000000000000781c */ /* 0x000fe40003f0e828 */
[----:B------:R-:W-:Y:S02]  /*c150*/  FMNMX.FTZ R4, R242, R4, !PT ;  /* 0x00000004f2047209 */ /* 0x000fe40007810000 */
[----:B--2---:R-:W-:Y:S02]  /*c160*/  FMNMX.FTZ R5, R23, R24, !PT ;  /* 0x0000001817057209 */ /* 0x004fe40007810000 */
[----:B------:R-:W-:Y:S02]  /*c170*/  ISETP.GT.AND P0, PT, R22, 0x51, P0 ;  /* 0x000000511600780c */ /* 0x000fe40000704270 */
[C---:B------:R-:W-:Y:S01]  /*c180*/  ISETP.LT.OR P6, PT, R21.reuse, 0x51, P6 ;  /* 0x000000511500780c */ /* 0x040fe200037c1670 */
[----:B------:R-:W-:Y:S01]  /*c190*/  MUFU.EX2 R245, R245 ;  /* 0x000000f500f57308 */ /* 0x000fe20000000800 */
[----:B------:R-:W-:Y:S01]  /*c1a0*/  FSEL R206, R78, -INF , !P1 ;  /* 0xff8000004ece7808 */ /* 0x000fe20004800000 */
[----:B------:R-:W2:Y:S01]  /*c1b0*/  SHFL.BFLY PT, R23, R5, 0x1, 0x1f ;  /* 0x0c201f0005177f89 */ /* 0x000ea200000e0000 */
[----:B------:R-:W-:Y:S02]  /*c1c0*/  FMNMX.FTZ R4, R208, R4, !PT ;  /* 0x00000004d0047209 */ /* 0x000fe40007810000 */
[----:B------:R-:W-:Y:S02]  /*c1d0*/  FSETP.NEU.FTZ.AND P1, PT, R2, -INF , PT ;  /* 0xff8000000200780b */ /* 0x000fe40003f3d000 */
[----:B------:R-:W-:Y:S02]  /*c1e0*/  ISETP.LT.OR P0, PT, R21, 0x52, P0 ;  /* 0x000000521500780c */ /* 0x000fe40000701670 */
[----:B------:R-:W-:Y:S01]  /*c1f0*/  FSEL R191, R90, -INF , !P6 ;  /* 0xff8000005abf7808 */ /* 0x000fe20007000000 */
[----:B------:R-:W-:Y:S01]  /*c200*/  MUFU.EX2 R211, R211 ;  /* 0x000000d300d37308 */ /* 0x000fe20000000800 */
[----:B------:R-:W-:Y:S02]  /*c210*/  PLOP3.LUT P6, PT, PT, PT, UP1, 0x40, 0x0 ;  /* 0x000000000000781c */ /* 0x000fe40003fce818 */
[----:B------:R-:W-:Y:S02]  /*c220*/  FMNMX.FTZ R4, R206, R4, !PT ;  /* 0x00000004ce047209 */ /* 0x000fe40007810000 */
[----:B------:R-:W-:Y:S02]  /*c230*/  FSEL R198, R198, RZ, P1 ;  /* 0x000000ffc6c67208 */ /* 0x000fe40000800000 */
[----:B------:R-:W-:Y:S02]  /*c240*/  ISETP.GT.AND P6, PT, R22, 0x58, P6 ;  /* 0x000000581600780c */ /* 0x000fe400037c4270 */
[----:B------:R-:W-:Y:S01]  /*c250*/  FSEL R186, R91, -INF , !P0 ;  /* 0xff8000005bba7808 */ /* 0x000fe20004000000 */
[----:B------:R-:W-:Y:S01]  /*c260*/  MUFU.EX2 R205, R205 ;  /* 0x000000cd00cd7308 */ /* 0x000fe20000000800 */
[----:B------:R-:W-:Y:S01]  /*c270*/  PLOP3.LUT P0, PT, PT, PT, UP0, 0x40, 0x0 ;  /* 0x000000000000781c */ /* 0x000fe20003f0e808 */
[--C-:B------:R-:W-:Y:S01]  /*c280*/  FFMA.FTZ R171, R0, c[0x0][0x2d0], -R198.reuse ;  /* 0x0000b40000ab7a23 */ /* 0x100fe200000108c6 */
[----:B------:R-:W-:Y:S01]  /*c290*/  FMNMX.FTZ R4, R203, R4, !PT ;  /* 0x00000004cb047209 */ /* 0x000fe20007810000 */
[--C-:B------:R-:W-:Y:S01]  /*c2a0*/  FFMA.FTZ R97, R18, c[0x0][0x2d0], -R198.reuse ;  /* 0x0000b40012617a23 */ /* 0x100fe200000108c6 */
[----:B------:R-:W-:Y:S01]  /*c2b0*/  ISETP.GT.AND P0, PT, R22, 0x59, P0 ;  /* 0x000000591600780c */ /* 0x000fe20000704270 */
[--C-:B------:R-:W-:Y:S01]  /*c2c0*/  FFMA.FTZ R169, R168, c[0x0][0x2d0], -R198.reuse ;  /* 0x0000b400a8a97a23 */ /* 0x100fe200000108c6 */
[----:B------:R-:W-:Y:S01]  /*c2d0*/  ISETP.LT.OR P6, PT, R21, 0x59, P6 ;  /* 0x000000591500780c */ /* 0x000fe200037c1670 */
[----:B------:R-:W-:Y:S01]  /*c2e0*/  FFMA.FTZ R168, R19, c[0x0][0x2d0], -R198 ;  /* 0x0000b40013a87a23 */ /* 0x000fe200000108c6 */
[----:B------:R-:W-:Y:S01]  /*c2f0*/  FMNMX.FTZ R0, R191, R4, !PT ;  /* 0x00000004bf007209 */ /* 0x000fe20007810000 */
[----:B------:R-:W-:Y:S01]  /*c300*/  MUFU.EX2 R171, R171 ;  /* 0x000000ab00ab7308 */ /* 0x000fe20000000800 */
[----:B------:R-:W-:Y:S01]  /*c310*/  MOV R90, R184 ;  /* 0x000000b8005a7202 */ /* 0x000fe20000000f00 */
[----:B------:R-:W-:Y:S01]  /*c320*/  IMAD.MOV.U32 R91, RZ, RZ, R54 ;  /* 0x000000ffff5b7224 */ /* 0x000fe200078e0036 */
[----:B------:R-:W-:Y:S01]  /*c330*/  ISETP.LT.OR P0, PT, R21, 0x5a, P0 ;  /* 0x0000005a1500780c */ /* 0x000fe20000701670 */
[--C-:B------:R-:W-:Y:S01]  /*c340*/  FFMA.FTZ R195, R35, c[0x0][0x2d0], -R198.reuse ;  /* 0x0000b40023c37a23 */ /* 0x100fe200000108c6 */
[----:B------:R-:W-:Y:S01]  /*c350*/  FSEL R184, R94, -INF , !P6 ;  /* 0xff8000005eb87808 */ /* 0x000fe20007000000 */
[--C-:B------:R-:W-:Y:S01]  /*c360*/  FFMA.FTZ R248, R248, c[0x0][0x2d0], -R198.reuse ;  /* 0x0000b400f8f87a23 */ /* 0x100fe200000108c6 */
[----:B------:R-:W-:Y:S01]  /*c370*/  FMNMX.FTZ R0, R186, R0, !PT ;  /* 0x00000000ba007209 */ /* 0x000fe20007810000 */
[----:B------:R-:W-:Y:S01]  /*c380*/  FFMA.FTZ R247, R247, c[0x0][0x2d0], -R198 ;  /* 0x0000b400f7f77a23 */ /* 0x000fe200000108c6 */
[----:B------:R-:W-:Y:S01]  /*c390*/  FSEL R73, R95, -INF , !P0 ;  /* 0xff8000005f497808 */ /* 0x000fe20004000000 */
[----:B------:R-:W4:Y:S01]  /*c3a0*/  MUFU.EX2 R169, R169 ;  /* 0x000000a900a97308 */ /* 0x000f220000000800 */
[----:B------:R-:W-:Y:S01]  /*c3b0*/  FMNMX.FTZ R4, R184, R0, !PT ;  /* 0x00000000b8047209 */ /* 0x000fe20007810000 */
[----:B------:R-:W-:Y:S01]  /*c3c0*/  IMAD.MOV.U32 R95, RZ, RZ, R178 ;  /* 0x000000ffff5f7224 */ /* 0x000fe200078e00b2 */
[----:B--2---:R-:W-:Y:S01]  /*c3d0*/  FMNMX.FTZ R0, R5, R23, !PT ;  /* 0x0000001705007209 */ /* 0x004fe20007810000 */
[----:B------:R-:W-:Y:S01]  /*c3e0*/  FFMA.FTZ R178, R7, c[0x0][0x2d0], -R199 ;  /* 0x0000b40007b27a23 */ /* 0x000fe200000108c7 */
[----:B------:R-:W-:Y:S01]  /*c3f0*/  FMNMX.FTZ R4, R73, R4, !PT ;  /* 0x0000000449047209 */ /* 0x000fe20007810000 */
[----:B------:R-:W-:Y:S01]  /*c400*/  LDSM.16.MT88.4 R20, [R225+0x100] ;  /* 0x00010000e114783b */ /* 0x000fe20000004200 */
[C---:B------:R-:W-:Y:S01]  /*c410*/  FSETP.NEU.FTZ.AND P0, PT, R0.reuse, -INF , PT ;  /* 0xff8000000000780b */ /* 0x040fe20003f1d000 */
[----:B------:R-:W-:Y:S01]  /*c420*/  FMUL.FTZ R196, R0, c[0x0][0x2d0] ;  /* 0x0000b40000c47a20 */ /* 0x000fe20000410000 */
[----:B------:R-:W-:Y:S01]  /*c430*/  FSEL R71, R3, RZ, P2 ;  /* 0x000000ff03477208 */ /* 0x000fe20001000000 */
[----:B------:R-:W-:Y:S01]  /*c440*/  MUFU.EX2 R97, R97 ;  /* 0x0000006100617308 */ /* 0x000fe20000000800 */
[----:B------:R-:W-:Y:S01]  /*c450*/  FSEL R70, R2, RZ, P1 ;  /* 0x000000ff02467208 */ /* 0x000fe20000800000 */
[----:B------:R-:W-:Y:S01]  /*c460*/  FFMA.FTZ R244, R244, c[0x0][0x2d0], -R198 ;  /* 0x0000b400f4f47a23 */ /* 0x000fe200000108c6 */
[----:B------:R-:W-:Y:S01]  /*c470*/  FSEL R196, R196, RZ, P0 ;  /* 0x000000ffc4c47208 */ /* 0x000fe20000000000 */
[----:B------:R-:W2:Y:S01]  /*c480*/  SHFL.BFLY PT, R5, R4, 0x2, 0x1f ;  /* 0x0c401f0004057f89 */ /* 0x000ea200000e0000 */
[----:B------:R-:W-:Y:S01]  /*c490*/  FADD.FTZ R71, -R71, R167 ;  /* 0x000000a747477221 */ /* 0x000fe20000010100 */
[----:B------:R-:W-:Y:S01]  /*c4a0*/  MOV R94, R194 ;  /* 0x000000c2005e7202 */ /* 0x000fe20000000f00 */
[----:B------:R-:W-:Y:S01]  /*c4b0*/  FADD.FTZ R70, -R70, R166 ;  /* 0x000000a646467221 */ /* 0x000fe20000010100 */
[----:B---3--:R-:W-:Y:S01]  /*c4c0*/  F2FP.PACK_AB R76, R96, R170 ;  /* 0x000000aa604c723e */ /* 0x008fe200000000ff */
[----:B------:R-:W-:Y:S01]  /*c4d0*/  FMUL.FTZ R71, R71, c[0x0][0x2d0] ;  /* 0x0000b40047477a20 */ /* 0x000fe20000410000 */
[----:B------:R-:W3:Y:S01]  /*c4e0*/  MUFU.EX2 R168, R168 ;  /* 0x000000a800a87308 */ /* 0x000ee20000000800 */
[----:B------:R-:W-:Y:S01]  /*c4f0*/  FMUL.FTZ R70, R70, c[0x0][0x2d0] ;  /* 0x0000b40046467a20 */ /* 0x000fe20000410000 */
[----:B-1----:R-:W-:Y:S01]  /*c500*/  F2FP.PACK_AB R78, R74, R75 ;  /* 0x0000004b4a4e723e */ /* 0x002fe200000000ff */
[--C-:B------:R-:W-:Y:S01]  /*c510*/  FFMA.FTZ R174, R8, c[0x0][0x2d0], -R196.reuse ;  /* 0x0000b40008ae7a23 */ /* 0x100fe200000108c4 */
[----:B----4-:R-:W-:Y:S01]  /*c520*/  F2FP.PACK_AB R77, R171, R169 ;  /* 0x000000a9ab4d723e */ /* 0x010fe200000000ff */
[--C-:B------:R-:W-:Y:S01]  /*c530*/  FFMA.FTZ R99, R9, c[0x0][0x2d0], -R196.reuse ;  /* 0x0000b40009637a23 */ /* 0x100fe200000108c4 */
[----:B------:R-:W-:Y:S01]  /*c540*/  UISETP.GT.AND UP0, UPT, UR13, UR7, UPT ;  /* 0x000000070d00728c */ /* 0x000fe2000bf04270 */
[--C-:B------:R-:W-:Y:S02]  /*c550*/  FFMA.FTZ R98, R12, c[0x0][0x2d0], -R196.reuse ;  /* 0x0000b4000c627a23 */ /* 0x100fe400000108c4 */
[--C-:B------:R-:W-:Y:S01]  /*c560*/  FFMA.FTZ R172, R13, c[0x0][0x2d0], -R196.reuse ;  /* 0x0000b4000dac7a23 */ /* 0x100fe200000108c4 */
[----:B------:R-:W1:Y:S01]  /*c570*/  MUFU.EX2 R71, R71 ;  /* 0x0000004700477308 */ /* 0x000e620000000800 */
[--C-:B------:R-:W-:Y:S01]  /*c580*/  FFMA.FTZ R32, R32, c[0x0][0x2d0], -R196.reuse ;  /* 0x0000b40020207a23 */ /* 0x100fe200000108c4 */
[----:B------:R-:W-:Y:S01]  /*c590*/  UMOV UR13, UR17 ;  /* 0x00000011000d7c82 */ /* 0x000fe20008000000 */
[--C-:B------:R-:W-:Y:S02]  /*c5a0*/  FFMA.FTZ R49, R49, c[0x0][0x2d0], -R196.reuse ;  /* 0x0000b40031317a23 */ /* 0x100fe400000108c4 */
[--C-:B------:R-:W-:Y:S02]  /*c5b0*/  FFMA.FTZ R252, R252, c[0x0][0x2d0], -R196.reuse ;  /* 0x0000b400fcfc7a23 */ /* 0x100fe400000108c4 */
[--C-:B------:R-:W-:Y:S01]  /*c5c0*/  FFMA.FTZ R243, R243, c[0x0][0x2d0], -R196.reuse ;  /* 0x0000b400f3f37a23 */ /* 0x100fe200000108c4 */
[----:B--2---:R-:W-:Y:S01]  /*c5d0*/  FMNMX.FTZ R4, R4, R5, !PT ;  /* 0x0000000504047209 */ /* 0x004fe20007810000 */
[--C-:B------:R-:W-:Y:S01]  /*c5e0*/  FFMA.FTZ R209, R209, c[0x0][0x2d0], -R196.reuse ;  /* 0x0000b400d1d17a23 */ /* 0x100fe200000108c4 */
[----:B------:R-:W2:Y:S01]  /*c5f0*/  MUFU.EX2 R70, R70 ;  /* 0x0000004600467308 */ /* 0x000ea20000000800 */
[----:B------:R-:W-:Y:S01]  /*c600*/  FSEL R5, R0, RZ, P0 ;  /* 0x000000ff00057208 */ /* 0x000fe20000000000 */
[--C-:B------:R-:W-:Y:S01]  /*c610*/  FFMA.FTZ R207, R207, c[0x0][0x2d0], -R196.reuse ;  /* 0x0000b400cfcf7a23 */ /* 0x100fe200000108c4 */
[----:B------:R-:W4:Y:S01]  /*c620*/  SHFL.BFLY PT, R72, R4, 0x1, 0x1f ;  /* 0x0c201f0004487f89 */ /* 0x000f2200000e0000 */
[----:B---3--:R-:W-:Y:S01]  /*c630*/  F2FP.PACK_AB R79, R168, R97 ;  /* 0x00000061a84f723e */ /* 0x008fe200000000ff */
[----:B------:R-:W-:Y:S02]  /*c640*/  FFMA.FTZ R204, R204, c[0x0][0x2d0], -R196 ;  /* 0x0000b400cccc7a23 */ /* 0x000fe400000108c4 */
[----:B------:R-:W-:Y:S02]  /*c650*/  FADD.FTZ R5, -R5, R165 ;  /* 0x000000a505057221 */ /* 0x000fe40000010100 */
[--C-:B------:R-:W-:Y:S01]  /*c660*/  FFMA.FTZ R210, R210, c[0x0][0x2d0], -R198.reuse ;  /* 0x0000b400d2d27a23 */ /* 0x100fe200000108c6 */
[----:B------:R-:W-:Y:S01]  /*c670*/  MUFU.EX2 R174, R174 ;  /* 0x000000ae00ae7308 */ /* 0x000fe20000000800 */
[----:B------:R-:W-:Y:S02]  /*c680*/  FMUL.FTZ R5, R5, c[0x0][0x2d0] ;  /* 0x0000b40005057a20 */ /* 0x000fe40000410000 */
[--C-:B------:R-:W-:Y:S02]  /*c690*/  FFMA.FTZ R202, R202, c[0x0][0x2d0], -R198.reuse ;  /* 0x0000b400caca7a23 */ /* 0x100fe400000108c6 */
[--C-:B------:R-:W-:Y:S02]  /*c6a0*/  FFMA.FTZ R201, R201, c[0x0][0x2d0], -R198.reuse ;  /* 0x0000b400c9c97a23 */ /* 0x100fe400000108c6 */
[--C-:B------:R-:W-:Y:S02]  /*c6b0*/  FFMA.FTZ R193, R193, c[0x0][0x2d0], -R198.reuse ;  /* 0x0000b400c1c17a23 */ /* 0x100fe400000108c6 */
[--C-:B------:R-:W-:Y:S01]  /*c6c0*/  FFMA.FTZ R187, R187, c[0x0][0x2d0], -R198.reuse ;  /* 0x0000b400bbbb7a23 */ /* 0x100fe200000108c6 */
[----:B------:R3:W5:Y:S01]  /*c6d0*/  MUFU.EX2 R69, R5 ;  /* 0x0000000500457308 */ /* 0x0007620000000800 */
[----:B------:R-:W-:Y:S02]  /*c6e0*/  FFMA.FTZ R177, R177, c[0x0][0x2d0], -R198 ;  /* 0x0000b400b1b17a23 */ /* 0x000fe400000108c6 */
[----:B-1----:R-:W-:Y:S02]  /*c6f0*/  FFMA.FTZ R170, R71, R241, R170 ;  /* 0x000000f147aa7223 */ /* 0x002fe400000100aa */
[C---:B--2---:R-:W-:Y:S01]  /*c700*/  FMUL.FTZ R18, R70.reuse, R150 ;  /* 0x0000009646127220 */ /* 0x044fe20000410000 */
[----:B------:R-:W-:Y:S01]  /*c710*/  MOV R150, R94 ;  /* 0x0000005e00967202 */ /* 0x000fe20000000f00 */
[----:B------:R-:W-:Y:S01]  /*c720*/  FMUL.FTZ R19, R70, R151 ;  /* 0x0000009746137220 */ /* 0x000fe20000410000 */
[----:B----4-:R-:W-:Y:S01]  /*c730*/  FMNMX.FTZ R72, R72, R4, !PT ;  /* 0x0000000448487209 */ /* 0x010fe20007810000 */
[C---:B------:R-:W-:Y:S01]  /*c740*/  FMUL.FTZ R35, R70.reuse, R103 ;  /* 0x0000006746237220 */ /* 0x040fe20000410000 */
[----:B------:R-:W1:Y:S01]  /*c750*/  MUFU.EX2 R99, R99 ;  /* 0x0000006300637308 */ /* 0x000e620000000800 */
[----:B------:R-:W-:Y:S01]  /*c760*/  MOV R94, R90 ;  /* 0x0000005a005e7202 */ /* 0x000fe20000000f00 */
[----:B------:R-:W-:Y:S01]  /*c770*/  FMUL.FTZ R7, R70, R163 ;  /* 0x000000a346077220 */ /* 0x000fe20000410000 */
[C---:B------:R-:W-:Y:S01]  /*c780*/  FSETP.NEU.FTZ.AND P0, PT, R72.reuse, -INF , PT ;  /* 0xff8000004800780b */ /* 0x040fe20003f1d000 */
[C---:B------:R-:W-:Y:S02]  /*c790*/  FMUL.FTZ R194, R72.reuse, c[0x0][0x2d0] ;  /* 0x0000b40048c27a20 */ /* 0x040fe40000410000 */
[----:B------:R-:W-:Y:S01]  /*c7a0*/  IMAD.MOV.U32 R163, RZ, RZ, R185 ;  /* 0x000000ffffa37224 */ /* 0x000fe200078e00b9 */
[----:B------:R-:W-:Y:S01]  /*c7b0*/  FSEL R4, R72, RZ, P0 ;  /* 0x000000ff48047208 */ /* 0x000fe20000000000 */
[----:B------:R-:W-:Y:S01]  /*c7c0*/  FFMA.FTZ R185, R17, c[0x0][0x2d0], -R199 ;  /* 0x0000b40011b97a23 */ /* 0x000fe200000108c7 */
[----:B------:R-:W-:Y:S01]  /*c7d0*/  FSEL R194, R194, RZ, P0 ;  /* 0x000000ffc2c27208 */ /* 0x000fe20000000000 */
[----:B------:R-:W-:Y:S01]  /*c7e0*/  MUFU.EX2 R98, R98 ;  /* 0x0000006200627308 */ /* 0x000fe20000000800 */
[----:B------:R-:W-:Y:S01]  /*c7f0*/  IMAD.MOV.U32 R151, RZ, RZ, R163 ;  /* 0x000000ffff977224 */ /* 0x000fe200078e00a3 */
[----:B------:R-:W-:Y:S01]  /*c800*/  PLOP3.LUT P0, PT, PT, PT, UP0, 0x80, 0x0 ;  /* 0x000000000000781c */ /* 0x000fe20003f0f008 */
[----:B------:R-:W-:Y:S02]  /*c810*/  FADD.FTZ R4, -R4, R164 ;  /* 0x000000a404047221 */ /* 0x000fe40000010100 */
[--C-:B------:R-:W-:Y:S02]  /*c820*/  FFMA.FTZ R175, R10, c[0x0][0x2d0], -R194.reuse ;  /* 0x0000b4000aaf7a23 */ /* 0x100fe400000108c2 */
[----:B------:R-:W-:Y:S02]  /*c830*/  FMUL.FTZ R4, R4, c[0x0][0x2d0] ;  /* 0x0000b40004047a20 */ /* 0x000fe40000410000 */
[----:B---3--:R-:W-:Y:S01]  /*c840*/  FMUL.FTZ R5, R71, R161 ;  /* 0x000000a147057220 */ /* 0x008fe20000410000 */
[----:B------:R-:W2:Y:S01]  /*c850*/  MUFU.EX2 R172, R172 ;  /* 0x000000ac00ac7308 */ /* 0x000ea20000000800 */
[----:B------:R-:W-:Y:S02]  /*c860*/  IMAD.MOV.U32 R161, RZ, RZ, R53 ;  /* 0x000000ffffa17224 */ /* 0x000fe400078e0035 */
[----:B------:R-:W3:Y:S01]  /*c870*/  LDSM.16.MT88.4 R52, [R219+0x100] ;  /* 0x00010000db34783b */ /* 0x000ee20000004200 */
[----:B-----5:R-:W-:Y:S01]  /*c880*/  FMUL.FTZ R12, R69, R152 ;  /* 0x00000098450c7220 */ /* 0x020fe20000410000 */
[----:B-1----:R-:W-:Y:S01]  /*c890*/  F2FP.PACK_AB R64, R99, R174 ;  /* 0x000000ae6340723e */ /* 0x002fe200000000ff */
[----:B------:R-:W-:Y:S02]  /*c8a0*/  IMAD.MOV.U32 R152, RZ, RZ, R91 ;  /* 0x000000ffff987224 */ /* 0x000fe400078e005b */
[----:B------:R-:W-:Y:S02]  /*c8b0*/  IMAD.MOV.U32 R163, RZ, RZ, R63 ;  /* 0x000000ffffa37224 */ /* 0x000fe400078e003f */
[----:B------:R1:W4:Y:S01]  /*c8c0*/  MUFU.EX2 R68, R4 ;  /* 0x0000000400447308 */ /* 0x0003220000000800 */
[--C-:B------:R-:W-:Y:S02]  /*c8d0*/  FFMA.FTZ R167, R11, c[0x0][0x2d0], -R194.reuse ;  /* 0x0000b4000ba77a23 */ /* 0x100fe400000108c2 */
[--C-:B------:R-:W-:Y:S02]  /*c8e0*/  FFMA.FTZ R166, R14, c[0x0][0x2d0], -R194.reuse ;  /* 0x0000b4000ea67a23 */ /* 0x100fe400000108c2 */
[----:B------:R-:W-:Y:S02]  /*c8f0*/  FFMA.FTZ R165, R15, c[0x0][0x2d0], -R194 ;  /* 0x0000b4000fa57a23 */ /* 0x000fe400000108c2 */
[C---:B------:R-:W-:Y:S01]  /*c900*/  FMUL.FTZ R8, R69.reuse, R156 ;  /* 0x0000009c45087220 */ /* 0x040fe20000410000 */
[----:B------:R-:W-:Y:S01]  /*c910*/  MOV R156, R180 ;  /* 0x000000b4009c7202 */ /* 0x000fe20000000f00 */
[C---:B------:R-:W-:Y:S01]  /*c920*/  FMUL.FTZ R9, R69.reuse, R157 ;  /* 0x0000009d45097220 */ /* 0x040fe20000410000 */
[----:B------:R-:W-:Y:S01]  /*c930*/  MUFU.EX2 R175, R175 ;  /* 0x000000af00af7308 */ /* 0x000fe20000000800 */
[----:B------:R-:W-:Y:S02]  /*c940*/  IMAD.MOV.U32 R157, RZ, RZ, R95 ;  /* 0x000000ffff9d7224 */ /* 0x000fe400078e005f */
[----:B------:R-:W-:Y:S01]  /*c950*/  IMAD.MOV.U32 R95, RZ, RZ, R62 ;  /* 0x000000ffff5f7224 */ /* 0x000fe200078e003e */
[----:B--2---:R-:W-:Y:S01]  /*c960*/  F2FP.PACK_AB R66, R172, R98 ;  /* 0x00000062ac42723e */ /* 0x004fe200000000ff */
[----:B------:R-:W-:Y:S02]  /*c970*/  FMUL.FTZ R13, R69, R153 ;  /* 0x00000099450d7220 */ /* 0x000fe40000410000 */
[----:B------:R-:W-:Y:S02]  /*c980*/  IMAD.MOV.U32 R153, RZ, RZ, R161 ;  /* 0x000000ffff997224 */ /* 0x000fe400078e00a1 */
[----:B------:R-:W-:Y:S01]  /*c990*/  IMAD.MOV.U32 R161, RZ, RZ, R87 ;  /* 0x000000ffffa17224 */ /* 0x000fe200078e0057 */
[----:B------:R-:W2:Y:S01]  /*c9a0*/  MUFU.EX2 R167, R167 ;  /* 0x000000a700a77308 */ /* 0x000ea20000000800 */
[----:B------:R-:W-:Y:S02]  /*c9b0*/  FFMA.FTZ R164, R6, c[0x0][0x2d0], -R198 ;  /* 0x0000b40006a47a23 */ /* 0x000fe400000108c6 */
[----:B------:R-:W-:Y:S01]  /*c9c0*/  FMUL.FTZ R6, R70, R162 ;  /* 0x000000a246067220 */ /* 0x000fe20000410000 */
[----:B------:R-:W-:Y:S01]  /*c9d0*/  MOV R162, R189 ;  /* 0x000000bd00a27202 */ /* 0x000fe20000000f00 */
[C---:B-1----:R-:W-:Y:S01]  /*c9e0*/  FMUL.FTZ R4, R71.reuse, R160 ;  /* 0x000000a047047220 */ /* 0x042fe20000410000 */
[----:B------:R-:W-:Y:S01]  /*c9f0*/  MOV R160, R192 ;  /* 0x000000c000a07202 */ /* 0x000fe20000000f00 */
[C---:B----4-:R-:W-:Y:S02]  /*ca00*/  FMUL.FTZ R10, R68.reuse, R158 ;  /* 0x0000009e440a7220 */ /* 0x050fe40000410000 */
[----:B------:R-:W-:Y:S01]  /*ca10*/  IMAD.MOV.U32 R158, RZ, RZ, R84 ;  /* 0x000000ffff9e7224 */ /* 0x000fe200078e0054 */
[----:B------:R-:W-:Y:S01]  /*ca20*/  MUFU.EX2 R166, R166 ;  /* 0x000000a600a67308 */ /* 0x000fe20000000800 */
[C---:B------:R-:W-:Y:S01]  /*ca30*/  FMUL.FTZ R11, R68.reuse, R159 ;  /* 0x0000009f440b7220 */ /* 0x040fe20000410000 */
[-C--:B------:R-:W-:Y:S01]  /*ca40*/  HMMA.16816.F32 R4, R76, R20.reuse, R4 ;  /* 0x000000144c04723c */ /* 0x080fe20000001804 */
[C---:B------:R-:W-:Y:S01]  /*ca50*/  FMUL.FTZ R15, R68.reuse, R155 ;  /* 0x0000009b440f7220 */ /* 0x040fe20000410000 */
[----:B------:R-:W-:Y:S01]  /*ca60*/  MOV R159, R85 ;  /* 0x00000055009f7202 */ /* 0x000fe20000000f00 */
[----:B------:R-:W-:Y:S01]  /*ca70*/  FMUL.FTZ R14, R68, R154 ;  /* 0x0000009a440e7220 */ /* 0x000fe20000410000 */
[----:B------:R-:W-:Y:S01]  /*ca80*/  MOV R155, R86 ;  /* 0x00000056009b7202 */ /* 0x000fe20000000f00 */
[C---:B------:R-:W-:Y:S01]  /*ca90*/  FMUL.FTZ R17, R71.reuse, R149 ;  /* 0x0000009547117220 */ /* 0x040fe20000410000 */
[----:B------:R-:W-:Y:S01]  /*caa0*/  MOV R149, R51 ;  /* 0x0000003300957202 */ /* 0x000fe20000000f00 */
[----:B------:R-:W-:Y:S01]  /*cab0*/  FFMA.FTZ R180, R16, c[0x0][0x2d0], -R198 ;  /* 0x0000b40010b47a23 */ /* 0x000fe200000108c6 */
[----:B------:R-:W1:Y:S01]  /*cac0*/  MUFU.EX2 R165, R165 ;  /* 0x000000a500a57308 */ /* 0x000e620000000800 */
[----:B------:R-:W-:Y:S01]  /*cad0*/  FMUL.FTZ R16, R71, R148 ;  /* 0x0000009447107220 */ /* 0x000fe20000410000 */
[----:B------:R-:W4:Y:S02]  /*cae0*/  LDSM.16.MT88.4 R84, [R225+0x900] ;  /* 0x00090000e154783b */ /* 0x000f240000004200 */
[----:B--2---:R-:W-:Y:S01]  /*caf0*/  F2FP.PACK_AB R65, R167, R175 ;  /* 0x000000afa741723e */ /* 0x004fe200000000ff */
[C---:B------:R-:W-:Y:S02]  /*cb00*/  FMUL.FTZ R28, R69.reuse, R136 ;  /* 0x00000088451c7220 */ /* 0x040fe40000410000 */
[C---:B------:R-:W-:Y:S02]  /*cb10*/  FMUL.FTZ R24, R69.reuse, R140 ;  /* 0x0000008c45187220 */ /* 0x040fe40000410000 */
[C---:B------:R-:W-:Y:S01]  /*cb20*/  FMUL.FTZ R25, R69.reuse, R141 ;  /* 0x0000008d45197220 */ /* 0x040fe20000410000 */
[----:B------:R2:W-:Y:S01]  /*cb30*/  MUFU.EX2 R136, R32 ;  /* 0x0000002000887308 */ /* 0x0005e20000000800 */
[C---:B------:R-:W-:Y:S02]  /*cb40*/  FMUL.FTZ R26, R68.reuse, R142 ;  /* 0x0000008e441a7220 */ /* 0x040fe40000410000 */
[C---:B------:R-:W-:Y:S02]  /*cb50*/  FMUL.FTZ R27, R68.reuse, R143 ;  /* 0x0000008f441b7220 */ /* 0x040fe40000410000 */
[----:B------:R-:W-:Y:S02]  /*cb60*/  FMUL.FTZ R29, R69, R137 ;  /* 0x00000089451d7220 */ /* 0x000fe40000410000 */
[C---:B------:R-:W-:Y:S02]  /*cb70*/  FMUL.FTZ R30, R68.reuse, R138 ;  /* 0x0000008a441e7220 */ /* 0x040fe40000410000 */
[C---:B------:R-:W-:Y:S01]  /*cb80*/  FMUL.FTZ R31, R68.reuse, R139 ;  /* 0x0000008b441f7220 */ /* 0x040fe20000410000 */
[----:B------:R-:W-:Y:S01]  /*cb90*/  MUFU.EX2 R178, R178 ;  /* 0x000000b200b27308 */ /* 0x000fe20000000800 */
[--C-:B------:R-:W-:Y:S02]  /*cba0*/  FFMA.FTZ R189, R33, c[0x0][0x2d0], -R199.reuse ;  /* 0x0000b40021bd7a23 */ /* 0x100fe400000108c7 */
[----:B------:R-:W-:Y:S01]  /*cbb0*/  FMUL.FTZ R33, R71, R101 ;  /* 0x0000006547217220 */ /* 0x000fe20000410000 */
[----:B-1----:R-:W-:Y:S01]  /*cbc0*/  F2FP.PACK_AB R67, R165, R166 ;  /* 0x000000a6a543723e */ /* 0x002fe200000000ff */
[----:B------:R-:W-:Y:S02]  /*cbd0*/  FMUL.FTZ R42, R68, R110 ;  /* 0x0000006e442a7220 */ /* 0x000fe40000410000 */
[----:B------:R-:W-:Y:S02]  /*cbe0*/  FFMA.FTZ R110, R88, c[0x0][0x2d0], -R194 ;  /* 0x0000b400586e7a23 */ /* 0x000fe400000108c2 */
[----:B------:R-:W-:Y:S01]  /*cbf0*/  FMUL.FTZ R43, R68, R111 ;  /* 0x0000006f442b7220 */ /* 0x000fe20000410000 */
[----:B------:R-:W-:Y:S01]  /*cc00*/  MUFU.EX2 R164, R164 ;  /* 0x000000a400a47308 */ /* 0x000fe20000000800 */
[C---:B------:R-:W-:Y:S01]  /*cc10*/  HMMA.16816.F32 R8, R64.reuse, R20, R8 ;  /* 0x000000144008723c */ /* 0x040fe20000001808 */
[----:B------:R-:W-:Y:S02]  /*cc20*/  FFMA.FTZ R111, R89, c[0x0][0x2d0], -R199 ;  /* 0x0000b400596f7a23 */ /* 0x000fe400000108c7 */
[----:B------:R-:W1:Y:S01]  /*cc30*/  LDSM.16.MT88.4 R88, [R220+0x900] ;  /* 0x00090000dc58783b */ /* 0x000e620000004200 */
[----:B--2---:R-:W-:Y:S02]  /*cc40*/  FMUL.FTZ R32, R71, R100 ;  /* 0x0000006447207220 */ /* 0x004fe40000410000 */
[----:B------:R-:W-:Y:S02]  /*cc50*/  IMAD.MOV.U32 R154, RZ, RZ, R46 ;  /* 0x000000ffff9a7224 */ /* 0x000fe400078e002e */
[-C--:B------:R-:W-:Y:S01]  /*cc60*/  HMMA.16816.F32 R12, R64, R22.reuse, R12 ;  /* 0x00000016400c723c */ /* 0x080fe2000000180c */
[----:B------:R-:W-:Y:S01]  /*cc70*/  FMUL.FTZ R51, R70, R115 ;  /* 0x0000007346337220 */ /* 0x000fe20000410000 */
[----:B------:R-:W-:Y:S02]  /*cc80*/  MUFU.EX2 R180, R180 ;  /* 0x000000b400b47308 */ /* 0x000fe40000000800 */
[----:B------:R-:W-:Y:S02]  /*cc90*/  IMAD.MOV.U32 R148, RZ, RZ, R61 ;  /* 0x000000ffff947224 */ /* 0x000fe400078e003d */
[----:B------:R-:W-:Y:S02]  /*cca0*/  FMUL.FTZ R61, R69, R125 ;  /* 0x0000007d453d7220 */ /* 0x000fe40000410000 */
[C---:B------:R-:W-:Y:S01]  /*ccb0*/  HMMA.16816.F32 R16, R76.reuse, R22, R16 ;  /* 0x000000164c10723c */ /* 0x040fe20000001810 */
[C---:B------:R-:W-:Y:S03]  /*ccc0*/  FMUL.FTZ R20, R71.reuse, R144 ;  /* 0x0000009047147220 */ /* 0x040fe60000410000 */
[----:B------:R-:W-:Y:S01]  /*ccd0*/  FMUL.FTZ R21, R71, R145 ;  /* 0x0000009147157220 */ /* 0x000fe20000410000 */
[----:B------:R-:W-:Y:S01]  /*cce0*/  MOV R145, R162 ;  /* 0x000000a200917202 */ /* 0x000fe20000000f00 */
[----:B------:R-:W-:Y:S01]  /*ccf0*/  FFMA.FTZ R192, R34, c[0x0][0x2d0], -R198 ;  /* 0x0000b40022c07a23 */ /* 0x000fe200000108c6 */
[----:B------:R-:W-:Y:S01]  /*cd00*/  MOV R162, R58 ;  /* 0x0000003a00a27202 */ /* 0x000fe20000000f00 */
[C---:B------:R-:W-:Y:S01]  /*cd10*/  FMUL.FTZ R22, R70.reuse, R146 ;  /* 0x0000009246167220 */ /* 0x040fe20000410000 */
[----:B------:R-:W-:Y:S01]  /*cd20*/  MOV R146, R47 ;  /* 0x0000002f00927202 */ /* 0x000fe20000000f00 */
[----:B------:R-:W-:Y:S02]  /*cd30*/  MUFU.EX2 R185, R185 ;  /* 0x000000b900b97308 */ /* 0x000fe40000000800 */
[C---:B------:R-:W-:Y:S01]  /*cd40*/  FMUL.FTZ R23, R70.reuse, R147 ;  /* 0x0000009346177220 */ /* 0x040fe20000410000 */
[----:B------:R-:W-:Y:S01]  /*cd50*/  MOV R147, R44 ;  /* 0x0000002c00937202 */ /* 0x000fe20000000f00 */
[----:B------:R-:W-:Y:S01]  /*cd60*/  FMUL.FTZ R34, R70, R102 ;  /* 0x0000006646227220 */ /* 0x000fe20000410000 */
[----:B------:R-:W-:Y:S01]  /*cd70*/  MOV R140, R145 ;  /* 0x00000091008c7202 */ /* 0x000fe20000000f00 */
[----:B------:R-:W-:Y:S02]  /*cd80*/  IMAD.MOV.U32 R144, RZ, RZ, R45 ;  /* 0x000000ffff907224 */ /* 0x000fe400078e002d */
[----:B------:R-:W-:Y:S01]  /*cd90*/  FMUL.FTZ R44, R69, R132 ;  /* 0x00000084452c7220 */ /* 0x000fe20000410000 */
[-C--:B------:R-:W-:Y:S01]  /*cda0*/  HMMA.16816.F32 R20, R76, R36.reuse, R20 ;  /* 0x000000244c14723c */ /* 0x080fe20000001814 */
[--C-:B------:R-:W-:Y:S01]  /*cdb0*/  FFMA.FTZ R132, R151, c[0x0][0x2d0], -R196.reuse ;  /* 0x0000b40097847a23 */ /* 0x100fe200000108c4 */
[----:B------:R-:W-:Y:S01]  /*cdc0*/  MUFU.EX2 R189, R189 ;  /* 0x000000bd00bd7308 */ /* 0x000fe20000000800 */
[C---:B------:R-:W-:Y:S02]  /*cdd0*/  FMUL.FTZ R45, R69.reuse, R133 ;  /* 0x00000085452d7220 */ /* 0x040fe40000410000 */
[--C-:B------:R-:W-:Y:S02]  /*cde0*/  FFMA.FTZ R133, R150, c[0x0][0x2d0], -R196.reuse ;  /* 0x0000b40096857a23 */ /* 0x100fe400000108c4 */
[C---:B------:R-:W-:Y:S01]  /*cdf0*/  FMUL.FTZ R47, R68.reuse, R135 ;  /* 0x00000087442f7220 */ /* 0x040fe20000410000 */
[C---:B------:R-:W-:Y:S01]  /*ce00*/  HMMA.16816.F32 R24, R64.reuse, R36, R24 ;  /* 0x000000244018723c */ /* 0x040fe20000001818 */
[C---:B------:R-:W-:Y:S03]  /*ce10*/  FMUL.FTZ R63, R68.reuse, R127 ;  /* 0x0000007f443f7220 */ /* 0x040fe60000410000 */
[C---:B------:R-:W-:Y:S01]  /*ce20*/  FMUL.FTZ R40, R69.reuse, R108 ;  /* 0x0000006c45287220 */ /* 0x040fe20000410000 */
[----:B------:R-:W-:Y:S01]  /*ce30*/  MUFU.EX2 R192, R192 ;  /* 0x000000c000c07308 */ /* 0x000fe20000000800 */
[----:B------:R-:W-:Y:S02]  /*ce40*/  FMUL.FTZ R41, R69, R109 ;  /* 0x0000006d45297220 */ /* 0x000fe40000410000 */
[-C--:B------:R-:W-:Y:S01]  /*ce50*/  HMMA.16816.F32 R28, R64, R38.reuse, R28 ;  /* 0x00000026401c723c */ /* 0x080fe2000000181c */
[C---:B------:R-:W-:Y:S03]  /*ce60*/  FMUL.FTZ R36, R71.reuse, R104 ;  /* 0x0000006847247220 */ /* 0x040fe60000410000 */
[C---:B------:R-:W-:Y:S02]  /*ce70*/  FMUL.FTZ R37, R71.reuse, R105 ;  /* 0x0000006947257220 */ /* 0x040fe40000410000 */
[----:B------:R-:W-:Y:S01]  /*ce80*/  FMUL.FTZ R46, R68, R134 ;  /* 0x00000086442e7220 */ /* 0x000fe20000410000 */
[----:B------:R2:W-:Y:S01]  /*ce90*/  MUFU.EX2 R104, R49 ;  /* 0x0000003100687308 */ /* 0x0005e20000000800 */
[C---:B------:R-:W-:Y:S01]  /*cea0*/  HMMA.16816.F32 R32, R76.reuse, R38, R32 ;  /* 0x000000264c20723c */ /* 0x040fe20000001820 */
[--C-:B------:R-:W-:Y:S03]  /*ceb0*/  FFMA.FTZ R137, R50, c[0x0][0x2d0], -R196.reuse ;  /* 0x0000b40032897a23 */ /* 0x100fe600000108c4 */
[----:B------:R-:W-:Y:S02]  /*cec0*/  FMUL.FTZ R50, R70, R114 ;  /* 0x0000007246327220 */ /* 0x000fe40000410000 */
[----:B------:R-:W-:Y:S02]  /*ced0*/  FFMA.FTZ R105, R48, c[0x0][0x2d0], -R196 ;  /* 0x0000b40030697a23 */ /* 0x000fe400000108c4 */
[C---:B------:R-:W-:Y:S01]  /*cee0*/  FMUL.FTZ R38, R70.reuse, R106 ;  /* 0x0000006a46267220 */ /* 0x040fe20000410000 */
[----:B------:R-:W-:Y:S03]  /*cef0*/  MUFU.EX2 R195, R195 ;  /* 0x000000c300c37308 */ /* 0x000fe60000000800 */
[----:B------:R-:W-:Y:S02]  /*cf00*/  FMUL.FTZ R39, R70, R107 ;  /* 0x0000006b46277220 */ /* 0x000fe40000410000 */
[----:B------:R-:W-:Y:S02]  /*cf10*/  FMUL.FTZ R48, R71, R112 ;  /* 0x0000007047307220 */ /* 0x000fe40000410000 */
[--C-:B------:R-:W-:Y:S02]  /*cf20*/  FFMA.FTZ R134, R250, c[0x0][0x2d0], -R199.reuse ;  /* 0x0000b400fa867a23 */ /* 0x100fe400000108c7 */
[--C-:B------:R-:W-:Y:S01]  /*cf30*/  FFMA.FTZ R107, R57, c[0x0][0x2d0], -R194.reuse ;  /* 0x0000b400396b7a23 */ /* 0x100fe200000108c2 */
[-C--:B---3--:R-:W-:Y:S01]  /*cf40*/  HMMA.16816.F32 R36, R76, R52.reuse, R36 ;  /* 0x000000344c24723c */ /* 0x088fe20000001824 */
[--C-:B------:R-:W-:Y:S01]  /*cf50*/  FFMA.FTZ R108, R56, c[0x0][0x2d0], -R194.reuse ;  /* 0x0000b400386c7a23 */ /* 0x100fe200000108c2 */
[----:B------:R-:W3:Y:S01]  /*cf60*/  MUFU.EX2 R137, R137 ;  /* 0x0000008900897308 */ /* 0x000ee20000000800 */
[----:B------:R-:W-:Y:S02]  /*cf70*/  FMUL.FTZ R56, R69, R120 ;  /* 0x0000007845387220 */ /* 0x000fe40000410000 */
[----:B--2---:R-:W-:Y:S02]  /*cf80*/  FMUL.FTZ R49, R71, R113 ;  /* 0x0000007147317220 */ /* 0x004fe40000410000 */
[----:B------:R-:W-:Y:S01]  /*cf90*/  FMUL.FTZ R57, R69, R121 ;  /* 0x0000007945397220 */ /* 0x000fe20000410000 */
[C---:B------:R-:W-:Y:S01]  /*cfa0*/  HMMA.16816.F32 R40, R64.reuse, R52, R40 ;  /* 0x000000344028723c */ /* 0x040fe20000001828 */
[----:B------:R-:W-:Y:S03]  /*cfb0*/  FMUL.FTZ R58, R68, R122 ;  /* 0x0000007a443a7220 */ /* 0x000fe60000410000 */
[----:B------:R-:W-:Y:S01]  /*cfc0*/  MUFU.EX2 R134, R134 ;  /* 0x0000008600867308 */ /* 0x000fe20000000800 */
[----:B------:R-:W-:Y:S02]  /*cfd0*/  FFMA.FTZ R109, R60, c[0x0][0x2d0], -R194 ;  /* 0x0000b4003c6d7a23 */ /* 0x000fe400000108c2 */
[C---:B------:R-:W-:Y:S01]  /*cfe0*/  FMUL.FTZ R52, R71.reuse, R116 ;  /* 0x0000007447347220 */ /* 0x040fe20000410000 */
[-C--:B------:R-:W-:Y:S01]  /*cff0*/  HMMA.16816.F32 R44, R64, R54.reuse, R44 ;  /* 0x00000036402c723c */ /* 0x080fe2000000182c */
[----:B------:R-:W-:Y:S03]  /*d000*/  FFMA.FTZ R116, R144, c[0x0][0x2d0], -R198 ;  /* 0x0000b40090747a23 */ /* 0x000fe600000108c6 */
[----:B------:R-:W-:Y:S02]  /*d010*/  IMAD.MOV.U32 R144, RZ, RZ, R92 ;  /* 0x000000ffff907224 */ /* 0x000fe400078e005c */
[----:B------:R-:W-:Y:S01]  /*d020*/  FMUL.FTZ R53, R71, R117 ;  /* 0x0000007547357220 */ /* 0x000fe20000410000 */
[----:B------:R-:W-:Y:S01]  /*d030*/  MUFU.EX2 R105, R105 ;  /* 0x0000006900697308 */ /* 0x000fe20000000800 */
[C---:B------:R-:W-:Y:S01]  /*d040*/  HMMA.16816.F32 R48, R76.reuse, R54, R48 ;  /* 0x000000364c30723c */ /* 0x040fe20000001830 */
[--C-:B------:R-:W-:Y:S03]  /*d050*/  FFMA.FTZ R106, R156, c[0x0][0x2d0], -R199.reuse ;  /* 0x0000b4009c6a7a23 */ /* 0x100fe600000108c7 */
[----:B------:R-:W-:Y:S01]  /*d060*/  MOV R156, R160 ;  /* 0x000000a0009c7202 */ /* 0x000fe20000000f00 */
[----:B------:R-:W-:Y:S01]  /*d070*/  FMUL.FTZ R60, R69, R124 ;  /* 0x0000007c453c7220 */ /* 0x000fe20000410000 */
[----:B------:R-:W-:Y:S01]  /*d080*/  MOV R160, R59 ;  /* 0x0000003b00a07202 */ /* 0x000fe20000000f00 */
[C---:B------:R-:W-:Y:S02]  /*d090*/  FMUL.FTZ R55, R70.reuse, R119 ;  /* 0x0000007746377220 */ /* 0x040fe40000410000 */
[----:B------:R-:W-:Y:S01]  /*d0a0*/  FMUL.FTZ R54, R70, R118 ;  /* 0x0000007646367220 */ /* 0x000fe20000410000 */
[----:B------:R-:W-:Y:S02]  /*d0b0*/  MUFU.EX2 R107, R107 ;  /* 0x0000006b006b7308 */ /* 0x000fe40000000800 */
[----:B------:R-:W-:Y:S02]  /*d0c0*/  FFMA.FTZ R119, R94, c[0x0][0x2d0], -R199 ;  /* 0x0000b4005e777a23 */ /* 0x000fe400000108c7 */
[C---:B------:R-:W-:Y:S02]  /*d0d0*/  FMUL.FTZ R59, R68.reuse, R123 ;  /* 0x0000007b443b7220 */ /* 0x040fe40000410000 */
[-C--:B------:R-:W-:Y:S01]  /*d0e0*/  HMMA.16816.F32 R52, R76, R80.reuse, R52 ;  /* 0x000000504c34723c */ /* 0x080fe20000001834 */
[----:B------:R-:W-:Y:S02]  /*d0f0*/  FMUL.FTZ R62, R68, R126 ;  /* 0x0000007e443e7220 */ /* 0x000fe40000410000 */
[----:B------:R-:W-:Y:S01]  /*d100*/  IMAD.MOV.U32 R145, RZ, RZ, R155 ;  /* 0x000000ffff917224 */ /* 0x000fe200078e009b */
[----:B------:R-:W-:Y:S01]  /*d110*/  MOV R155, R154 ;  /* 0x0000009a009b7202 */ /* 0x000fe20000000f00 */
[----:B------:R-:W2:Y:S01]  /*d120*/  MUFU.EX2 R108, R108 ;  /* 0x0000006c006c7308 */ /* 0x000ea20000000800 */
[----:B------:R-:W-:Y:S01]  /*d130*/  MOV R154, R93 ;  /* 0x0000005d009a7202 */ /* 0x000fe20000000f00 */
[--C-:B------:R-:W-:Y:S01]  /*d140*/  FFMA.FTZ R122, R145, c[0x0][0x2d0], -R196.reuse ;  /* 0x0000b400917a7a23 */ /* 0x100fe200000108c4 */
[C---:B------:R-:W-:Y:S01]  /*d150*/  HMMA.16816.F32 R56, R64.reuse, R80, R56 ;  /* 0x000000504038723c */ /* 0x040fe20000001838 */
[----:B------:R-:W-:Y:S03]  /*d160*/  FFMA.FTZ R123, R144, c[0x0][0x2d0], -R196 ;  /* 0x0000b400907b7a23 */ /* 0x000fe600000108c4 */
[--C-:B------:R-:W-:Y:S02]  /*d170*/  FFMA.FTZ R251, R251, c[0x0][0x2d0], -R194.reuse ;  /* 0x0000b400fbfb7a23 */ /* 0x100fe400000108c2 */
[----:B------:R-:W-:Y:S01]  /*d180*/  FFMA.FTZ R242, R242, c[0x0][0x2d0], -R194 ;  /* 0x0000b400f2f27a23 */ /* 0x000fe200000108c2 */
[----:B---3--:R-:W-:Y:S01]  /*d190*/  F2FP.PACK_AB R80, R137, R136 ;  /* 0x000000888950723e */ /* 0x008fe200000000ff */
[-C--:B------:R-:W-:Y:S01]  /*d1a0*/  HMMA.16816.F32 R60, R64, R82.reuse, R60 ;  /* 0x00000052403c723c */ /* 0x080fe2000000183c */
[----:B------:R-:W-:Y:S03]  /*d1b0*/  MUFU.EX2 R109, R109 ;  /* 0x0000006d006d7308 */ /* 0x000fe60000000800 */
[----:B------:R-:W-:Y:S02]  /*d1c0*/  FFMA.FTZ R117, R147, c[0x0][0x2d0], -R198 ;  /* 0x0000b40093757a23 */ /* 0x000fe400000108c6 */
[----:B------:R-:W-:Y:S02]  /*d1d0*/  IMAD.MOV.U32 R147, RZ, RZ, R146 ;  /* 0x000000ffff937224 */ /* 0x000fe400078e0092 */
[C---:B------:R-:W-:Y:S03]  /*d1e0*/  FMUL.FTZ R64, R71.reuse, R128 ;  /* 0x0000008047407220 */ /* 0x040fe60000410000 */
[----:B------:R-:W3:Y:S01]  /*d1f0*/  MUFU.EX2 R110, R110 ;  /* 0x0000006e006e7308 */ /* 0x000ee20000000800 */
[----:B------:R-:W-:Y:S01]  /*d200*/  FMUL.FTZ R65, R71, R129 ;  /* 0x0000008147417220 */ /* 0x000fe20000410000 */
[----:B--2---:R-:W-:Y:S01]  /*d210*/  F2FP.PACK_AB R81, R108, R107 ;  /* 0x0000006b6c51723e */ /* 0x004fe200000000ff */
[C---:B------:R-:W-:Y:S02]  /*d220*/  FMUL.FTZ R66, R70.reuse, R130 ;  /* 0x0000008246427220 */ /* 0x040fe40000410000 */
[----:B------:R-:W-:Y:S02]  /*d230*/  FMUL.FTZ R67, R70, R131 ;  /* 0x0000008346437220 */ /* 0x000fe40000410000 */
[----:B------:R-:W-:Y:S01]  /*d240*/  IMAD.MOV.U32 R146, RZ, RZ, R149 ;  /* 0x000000ffff927224 */ /* 0x000fe200078e0095 */
[----:B------:R-:W-:Y:S01]  /*d250*/  MOV R149, R148 ;  /* 0x0000009400957202 */ /* 0x000fe20000000f00 */
[----:B------:R-:W-:Y:S01]  /*d260*/  IMAD.MOV.U32 R148, RZ, RZ, R159 ;  /* 0x000000ffff947224 */ /* 0x000fe200078e009f */
[----:B------:R-:W-:Y:S01]  /*d270*/  MOV R159, R161 ;  /* 0x000000a1009f7202 */ /* 0x000fe20000000f00 */
[----:B------:R-:W-:Y:S01]  /*d280*/  IMAD.MOV.U32 R161, RZ, RZ, R160 ;  /* 0x000000ffffa17224 */ /* 0x000fe200078e00a0 */
[----:B------:R-:W-:Y:S01]  /*d290*/  HMMA.16816.F32 R64, R76, R82, R64 ;  /* 0x000000524c40723c */ /* 0x000fe20000001840 */
[----:B------:R-:W-:Y:S01]  /*d2a0*/  MOV R160, R95 ;  /* 0x0000005f00a07202 */ /* 0x000fe20000000f00 */
[--C-:B------:R-:W-:Y:S01]  /*d2b0*/  FFMA.FTZ R135, R149, c[0x0][0x2d0], -R194.reuse ;  /* 0x0000b40095877a23 */ /* 0x100fe200000108c2 */
[----:B------:R-:W2:Y:S01]  /*d2c0*/  LDSM.16.MT88.4 R92, [R219+0x900] ;  /* 0x00090000db5c783b */ /* 0x000ea20000004200 */
[--C-:B------:R-:W-:Y:S01]  /*d2d0*/  FFMA.FTZ R250, R148, c[0x0][0x2d0], -R194.reuse ;  /* 0x0000b40094fa7a23 */ /* 0x100fe200000108c2 */
[----:B------:R-:W-:Y:S01]  /*d2e0*/  MUFU.EX2 R106, R106 ;  /* 0x0000006a006a7308 */ /* 0x000fe20000000800 */
[--C-:B------:R-:W-:Y:S01]  /*d2f0*/  FFMA.FTZ R208, R208, c[0x0][0x2d0], -R194.reuse ;  /* 0x0000b400d0d07a23 */ /* 0x100fe200000108c2 */
[----:B------:R-:W-:Y:S01]  /*d300*/  F2FP.PACK_AB R76, R178, R173 ;  /* 0x000000adb24c723e */ /* 0x000fe200000000ff */
[--C-:B------:R-:W-:Y:S01]  /*d310*/  FFMA.FTZ R206, R206, c[0x0][0x2d0], -R194.reuse ;  /* 0x0000b400cece7a23 */ /* 0x100fe200000108c2 */
[----:B------:R-:W-:Y:S02]  /*d320*/  F2FP.PACK_AB R77, R180, R164 ;  /* 0x000000a4b44d723e */ /* 0x000fe400000000ff */
[----:B------:R-:W-:Y:S01]  /*d330*/  LDSM.16.MT88.4 R148, [R225+0x2900] ;  /* 0x00290000e194783b */ /* 0x000fe20000004200 */
[----:B------:R-:W-:Y:S01]  /*d340*/  F2FP.PACK_AB R78, R189, R185 ;  /* 0x000000b9bd4e723e */ /* 0x000fe200000000ff */
[----:B------:R-:W-:Y:S01]  /*d350*/  FFMA.FTZ R203, R203, c[0x0][0x2d0], -R194 ;  /* 0x0000b400cbcb7a23 */ /* 0x000fe200000108c2 */
[----:B------:R-:W-:Y:S01]  /*d360*/  F2FP.PACK_AB R79, R195, R192 ;  /* 0x000000c0c34f723e */ /* 0x000fe200000000ff */
[----:B------:R-:W-:Y:S01]  /*d370*/  MUFU.EX2 R111, R111 ;  /* 0x0000006f006f7308 */ /* 0x000fe20000000800 */
[----:B------:R-:W-:Y:S01]  /*d380*/  F2FP.PACK_AB R82, R105, R104 ;  /* 0x000000686952723e */ /* 0x000fe200000000ff */
[----:B------:R-:W-:Y:S01]  /*d390*/  FFMA.FTZ R118, R140, c[0x0][0x2d0], -R199 ;  /* 0x0000b4008c767a23 */ /* 0x000fe200000108c7 */
[----:B---3--:R-:W-:Y:S01]  /*d3a0*/  F2FP.PACK_AB R83, R110, R109 ;  /* 0x0000006d6e53723e */ /* 0x008fe200000000ff */
[--C-:B------:R-:W-:Y:S02]  /*d3b0*/  FFMA.FTZ R120, R147, c[0x0][0x2d0], -R198.reuse ;  /* 0x0000b40093787a23 */ /* 0x100fe400000108c6 */
[-C--:B----4-:R-:W-:Y:S01]  /*d3c0*/  HMMA.16816.F32 R4, R76, R84.reuse, R4 ;  /* 0x000000544c04723c */ /* 0x090fe20000001804 */
[----:B------:R-:W-:Y:S02]  /*d3d0*/  FFMA.FTZ R121, R146, c[0x0][0x2d0], -R198 ;  /* 0x0000b40092797a23 */ /* 0x000fe400000108c6 */
[----:B------:R-:W-:Y:S01]  /*d3e0*/  FFMA.FTZ R174, R69, R239, R174 ;  /* 0x000000ef45ae7223 */ /* 0x000fe200000100ae */
[----:B------:R-:W-:Y:S01]  /*d3f0*/  MUFU.EX2 R117, R117 ;  /* 0x0000007500757308 */ /* 0x000fe20000000800 */
[----:B------:R-:W-:Y:S02]  /*d400*/  FADD.FTZ R170, R96, R170 ;  /* 0x000000aa60aa7221 */ /* 0x000fe40000010000 */
[----:B------:R-:W-:Y:S01]  /*d410*/  FFMA.FTZ R169, R70, R240, R169 ;  /* 0x000000f046a97223 */ /* 0x000fe200000100a9 */
[C---:B------:R-:W-:Y:S01]  /*d420*/  HMMA.16816.F32 R8, R80.reuse, R84, R8 ;  /* 0x000000545008723c */ /* 0x040fe20000001808 */
[----:B------:R-:W-:Y:S03]  /*d430*/  FADD.FTZ R174, R99, R174 ;  /* 0x000000ae63ae7221 */ /* 0x000fe60000010000 */
[----:B------:R-:W-:Y:S02]  /*d440*/  FADD.FTZ R170, R75, R170 ;  /* 0x000000aa4baa7221 */ /* 0x000fe40000010000 */
[----:B------:R-:W-:Y:S01]  /*d450*/  MUFU.EX2 R116, R116 ;  /* 0x0000007400747308 */ /* 0x000fe20000000800 */
[----:B------:R-:W-:Y:S01]  /*d460*/  FADD.FTZ R169, R171, R169 ;  /* 0x000000a9aba97221 */ /* 0x000fe20000010000 */
[-C--:B------:R-:W-:Y:S01]  /*d470*/  HMMA.16816.F32 R12, R80, R86.reuse, R12 ;  /* 0x00000056500c723c */ /* 0x080fe2000000180c */
[----:B------:R-:W-:Y:S03]  /*d480*/  FADD.FTZ R174, R98, R174 ;  /* 0x000000ae62ae7221 */ /* 0x000fe60000010000 */
[----:B------:R-:W-:Y:S02]  /*d490*/  FADD.FTZ R170, R74, R170 ;  /* 0x000000aa4aaa7221 */ /* 0x000fe40000010000 */
[----:B------:R-:W-:Y:S02]  /*d4a0*/  FADD.FTZ R169, R97, R169 ;  /* 0x000000a961a97221 */ /* 0x000fe40000010000 */
[C---:B------:R-:W-:Y:S01]  /*d4b0*/  HMMA.16816.F32 R16, R76.reuse, R86, R16 ;  /* 0x000000564c10723c */ /* 0x040fe20000001810 */
[----:B------:R-:W3:Y:S01]  /*d4c0*/  LDSM.16.MT88.4 R84, [R218+0x900] ;  /* 0x00090000da54783b */ /* 0x000ee20000004200 */
[----:B------:R-:W-:Y:S02]  /*d4d0*/  MUFU.EX2 R119, R119 ;  /* 0x0000007700777308 */ /* 0x000fe40000000800 */
[----:B------:R-:W-:Y:S02]  /*d4e0*/  FADD.FTZ R174, R172, R174 ;  /* 0x000000aeacae7221 */ /* 0x000fe40000010000 */
[----:B------:R-:W-:Y:S02]  /*d4f0*/  FFMA.FTZ R175, R68, R238, R175 ;  /* 0x000000ee44af7223 */ /* 0x000fe400000100af */
[-C--:B-1----:R-:W-:Y:S01]  /*d500*/  HMMA.16816.F32 R20, R76, R88.reuse, R20 ;  /* 0x000000584c14723c */ /* 0x082fe20000001814 */
[----:B------:R-:W-:Y:S03]  /*d510*/  FADD.FTZ R170, R173, R170 ;  /* 0x000000aaadaa7221 */ /* 0x000fe60000010000 */
[----:B------:R-:W-:Y:S01]  /*d520*/  MUFU.EX2 R118, R118 ;  /* 0x0000007600767308 */ /* 0x000fe20000000800 */
[----:B------:R-:W-:Y:S02]  /*d530*/  FADD.FTZ R169, R168, R169 ;  /* 0x000000a9a8a97221 */ /* 0x000fe40000010000 */
[----:B------:R-:W-:Y:S01]  /*d540*/  FADD.FTZ R174, R136, R174 ;  /* 0x000000ae88ae7221 */ /* 0x000fe20000010000 */
[C---:B------:R-:W-:Y:S01]  /*d550*/  HMMA.16816.F32 R24, R80.reuse, R88, R24 ;  /* 0x000000585018723c */ /* 0x040fe20000001818 */
[----:B------:R-:W-:Y:S03]  /*d560*/  FADD.FTZ R175, R167, R175 ;  /* 0x000000afa7af7221 */ /* 0x000fe60000010000 */
[----:B------:R-:W-:Y:S01]  /*d570*/  MOV R167, R3 ;  /* 0x0000000300a77202 */ /* 0x000fe20000000f00 */
[----:B------:R-:W-:Y:S01]  /*d580*/  FADD.FTZ R170, R178, R170 ;  /* 0x000000aab2aa7221 */ /* 0x000fe20000010000 */
[----:B------:R-:W-:Y:S01]  /*d590*/  MUFU.EX2 R120, R120 ;  /* 0x0000007800787308 */ /* 0x000fe20000000800 */
[----:B------:R-:W-:Y:S01]  /*d5a0*/  FADD.FTZ R169, R164, R169 ;  /* 0x000000a9a4a97221 */ /* 0x000fe20000010000 */
[-C--:B------:R-:W-:Y:S01]  /*d5b0*/  HMMA.16816.F32 R28, R80, R90.reuse, R28 ;  /* 0x0000005a501c723c */ /* 0x080fe2000000181c */
[----:B------:R-:W-:Y:S03]  /*d5c0*/  FADD.FTZ R174, R137, R174 ;  /* 0x000000ae89ae7221 */ /* 0x000fe60000010000 */
[----:B------:R-:W-:Y:S01]  /*d5d0*/  FADD.FTZ R175, R166, R175 ;  /* 0x000000afa6af7221 */ /* 0x000fe20000010000 */
[----:B------:R-:W-:Y:S01]  /*d5e0*/  MOV R166, R2 ;  /* 0x0000000200a67202 */ /* 0x000fe20000000f00 */
[----:B------:R-:W-:Y:S01]  /*d5f0*/  FADD.FTZ R170, R185, R170 ;  /* 0x000000aab9aa7221 */ /* 0x000fe20000010000 */
[----:B------:R-:W-:Y:S01]  /*d600*/  MOV R164, R72 ;  /* 0x0000004800a47202 */ /* 0x000fe20000000f00 */
[C---:B------:R-:W-:Y:S01]  /*d610*/  HMMA.16816.F32 R32, R76.reuse, R90, R32 ;  /* 0x0000005a4c20723c */ /* 0x040fe20000001820 */
[----:B------:R-:W1:Y:S01]  /*d620*/  LDSM.16.MT88.4 R88, [R225+0x1100] ;  /* 0x00110000e158783b */ /* 0x000e620000004200 */
[----:B------:R-:W-:Y:S02]  /*d630*/  MUFU.EX2 R121, R121 ;  /* 0x0000007900797308 */ /* 0x000fe40000000800 */
[----:B------:R-:W-:Y:S02]  /*d640*/  FADD.FTZ R169, R180, R169 ;  /* 0x000000a9b4a97221 */ /* 0x000fe40000010000 */
[----:B------:R-:W-:Y:S02]  /*d650*/  FADD.FTZ R175, R165, R175 ;  /* 0x000000afa5af7221 */ /* 0x000fe40000010000 */
[-C--:B--2---:R-:W-:Y:S01]  /*d660*/  HMMA.16816.F32 R36, R76, R92.reuse, R36 ;  /* 0x0000005c4c24723c */ /* 0x084fe20000001824 */
[----:B------:R-:W-:Y:S03]  /*d670*/  FADD.FTZ R170, R189, R170 ;  /* 0x000000aabdaa7221 */ /* 0x000fe60000010000 */
[----:B------:R-:W2:Y:S01]  /*d680*/  MUFU.EX2 R122, R122 ;  /* 0x0000007a007a7308 */ /* 0x000ea20000000800 */
[----:B------:R-:W-:Y:S02]  /*d690*/  FADD.FTZ R169, R192, R169 ;  /* 0x000000a9c0a97221 */ /* 0x000fe40000010000 */
[----:B------:R-:W-:Y:S01]  /*d6a0*/  FADD.FTZ R107, R107, R175 ;  /* 0x000000af6b6b7221 */ /* 0x000fe20000010000 */
[C---:B------:R-:W-:Y:S01]  /*d6b0*/  HMMA.16816.F32 R40, R80.reuse, R92, R40 ;  /* 0x0000005c5028723c */ /* 0x040fe20000001828 */
[----:B------:R-:W-:Y:S03]  /*d6c0*/  FADD.FTZ R174, R104, R174 ;  /* 0x000000ae68ae7221 */ /* 0x000fe60000010000 */
[----:B------:R-:W-:Y:S02]  /*d6d0*/  FADD.FTZ R169, R195, R169 ;  /* 0x000000a9c3a97221 */ /* 0x000fe40000010000 */
[----:B------:R-:W4:Y:S01]  /*d6e0*/  MUFU.EX2 R123, R123 ;  /* 0x0000007b007b7308 */ /* 0x000f220000000800 */
[----:B------:R-:W-:Y:S01]  /*d6f0*/  FFMA.FTZ R92, R155, c[0x0][0x2d0], -R194 ;  /* 0x0000b4009b5c7a23 */ /* 0x000fe200000108c2 */
[-C--:B------:R-:W-:Y:S01]  /*d700*/  HMMA.16816.F32 R44, R80, R94.reuse, R44 ;  /* 0x0000005e502c723c */ /* 0x080fe2000000182c */
[----:B------:R-:W-:Y:S03]  /*d710*/  FADD.FTZ R107, R108, R107 ;  /* 0x0000006b6c6b7221 */ /* 0x000fe60000010000 */
[----:B------:R-:W-:Y:S02]  /*d720*/  FADD.FTZ R174, R105, R174 ;  /* 0x000000ae69ae7221 */ /* 0x000fe40000010000 */
[----:B------:R-:W-:Y:S02]  /*d730*/  FADD.FTZ R109, R109, R107 ;  /* 0x0000006b6d6d7221 */ /* 0x000fe40000010000 */
[C---:B------:R-:W-:Y:S01]  /*d740*/  HMMA.16816.F32 R48, R76.reuse, R94, R48 ;  /* 0x0000005e4c30723c */ /* 0x040fe20000001830 */
[----:B------:R5:W-:Y:S03]  /*d750*/  MUFU.EX2 R103, R92 ;  /* 0x0000005c00677308 */ /* 0x000be60000000800 */
[----:B--2---:R-:W-:Y:S02]  /*d760*/  FADD.FTZ R174, R122, R174 ;  /* 0x000000ae7aae7221 */ /* 0x004fe40000010000 */
[----:B------:R-:W-:Y:S02]  /*d770*/  FADD.FTZ R109, R110, R109 ;  /* 0x0000006d6e6d7221 */ /* 0x000fe40000010000 */
[-C--:B---3--:R-:W-:Y:S01]  /*d780*/  HMMA.16816.F32 R52, R76, R84.reuse, R52 ;  /* 0x000000544c34723c */ /* 0x088fe20000001834 */
[----:B------:R-:W-:Y:S02]  /*d790*/  IMAD.MOV.U32 R165, RZ, RZ, R0 ;  /* 0x000000ffffa57224 */ /* 0x000fe400078e0000 */
[----:B------:R-:W2:Y:S01]  /*d7a0*/  MUFU.EX2 R132, R132 ;  /* 0x0000008400847308 */ /* 0x000ea20000000800 */
[----:B----4-:R-:W-:Y:S04]  /*d7b0*/  FADD.FTZ R174, R123, R174 ;  /* 0x000000ae7bae7221 */ /* 0x010fe80000010000 */
[C---:B------:R-:W-:Y:S05]  /*d7c0*/  HMMA.16816.F32 R56, R80.reuse, R84, R56 ;  /* 0x000000545038723c */ /* 0x040fea0000001838 */
[----:B------:R-:W3:Y:S02]  /*d7d0*/  MUFU.EX2 R133, R133 ;  /* 0x0000008500857308 */ /* 0x000ee40000000800 */
[----:B------:R-:W-:Y:S01]  /*d7e0*/  FFMA.FTZ R84, R154, c[0x0][0x2d0], -R194 ;  /* 0x0000b4009a547a23 */ /* 0x000fe200000108c2 */
[-C--:B------:R-:W-:Y:S01]  /*d7f0*/  HMMA.16816.F32 R60, R80, R86.reuse, R60 ;  /* 0x00000056503c723c */ /* 0x080fe2000000183c */
[----:B-----5:R-:W-:Y:S06]  /*d800*/  FFMA.FTZ R92, R159, c[0x0][0x2d0], -R198 ;  /* 0x0000b4009f5c7a23 */ /* 0x020fec00000108c6 */
[----:B------:R-:W-:Y:S01]  /*d810*/  FFMA.FTZ R80, R153, c[0x0][0x2d0], -R199 ;  /* 0x0000b40099507a23 */ /* 0x000fe200000108c7 */
[----:B------:R-:W-:Y:S01]  /*d820*/  HMMA.16816.F32 R64, R76, R86, R64 ;  /* 0x000000564c40723c */ /* 0x000fe20000001840 */
[----:B------:R4:W5:Y:S03]  /*d830*/  MUFU.EX2 R114, R84 ;  /* 0x0000005400727308 */ /* 0x0009660000000800 */
[----:B--2---:R-:W-:Y:S03]  /*d840*/  FADD.FTZ R174, R132, R174 ;  /* 0x000000ae84ae7221 */ /* 0x004fe60000010000 */
[C---:B------:R-:W-:Y:S01]  /*d850*/  F2FP.PACK_AB R76, R111.reuse, R106 ;  /* 0x0000006a6f4c723e */ /* 0x040fe200000000ff */
[----:B------:R-:W-:Y:S01]  /*d860*/  FADD.FTZ R106, R106, R170 ;  /* 0x000000aa6a6a7221 */ /* 0x000fe20000010000 */
[----:B------:R-:W-:Y:S02]  /*d870*/  F2FP.PACK_AB R77, R116, R117 ;  /* 0x00000075744d723e */ /* 0x000fe400000000ff */
[----:B------:R2:W-:Y:S01]  /*d880*/  MUFU.EX2 R102, R80 ;  /* 0x0000005000667308 */ /* 0x0005e20000000800 */
[----:B------:R-:W-:Y:S01]  /*d890*/  F2FP.PACK_AB R78, R118, R119 ;  /* 0x00000077764e723e */ /* 0x000fe200000000ff */
[----:B------:R-:W-:Y:S01]  /*d8a0*/  FADD.FTZ R106, R111, R106 ;  /* 0x0000006a6f6a7221 */ /* 0x000fe20000010000 */
[----:B------:R-:W-:Y:S01]  /*d8b0*/  F2FP.PACK_AB R79, R121, R120 ;  /* 0x00000078794f723e */ /* 0x000fe200000000ff */
[----:B------:R-:W-:Y:S01]  /*d8c0*/  FADD.FTZ R117, R117, R169 ;  /* 0x000000a975757221 */ /* 0x000fe20000010000 */
[----:B---3--:R-:W-:Y:S01]  /*d8d0*/  F2FP.PACK_AB R82, R133, R132 ;  /* 0x000000848552723e */ /* 0x008fe200000000ff */
[----:B------:R-:W-:Y:S02]  /*d8e0*/  FADD.FTZ R119, R119, R106 ;  /* 0x0000006a77777221 */ /* 0x000fe40000010000 */
[----:B------:R-:W-:Y:S02]  /*d8f0*/  FADD.FTZ R117, R116, R117 ;  /* 0x0000007574757221 */ /* 0x000fe40000010000 */
[-C--:B-1----:R-:W-:Y:S01]  /*d900*/  HMMA.16816.F32 R4, R76, R88.reuse, R4 ;  /* 0x000000584c04723c */ /* 0x082fe20000001804 */
[----:B------:R-:W-:Y:S01]  /*d910*/  MUFU.EX2 R135, R135 ;  /* 0x0000008700877308 */ /* 0x000fe20000000800 */
[----:B------:R-:W-:Y:S01]  /*d920*/  FADD.FTZ R117, R120, R117 ;  /* 0x0000007578757221 */ /* 0x000fe20000010000 */
[----:B----4-:R-:W1:Y:S01]  /*d930*/  LDSM.16.MT88.4 R84, [R220+0x1100] ;  /* 0x00110000dc54783b */ /* 0x010e620000004200 */
[----:B-----5:R-:W-:Y:S01]  /*d940*/  F2FP.PACK_AB R83, R114, R103 ;  /* 0x000000677253723e */ /* 0x020fe200000000ff */
[----:B------:R-:W-:Y:S02]  /*d950*/  FADD.FTZ R119, R118, R119 ;  /* 0x0000007776777221 */ /* 0x000fe40000010000 */
[----:B------:R-:W-:Y:S04]  /*d960*/  FADD.FTZ R117, R121, R117 ;  /* 0x0000007579757221 */ /* 0x000fe80000010000 */
[----:B------:R-:W3:Y:S01]  /*d970*/  MUFU.EX2 R250, R250 ;  /* 0x000000fa00fa7308 */ /* 0x000ee20000000800 */
[----:B------:R-:W-:Y:S02]  /*d980*/  FADD.FTZ R174, R133, R174 ;  /* 0x000000ae85ae7221 */ /* 0x000fe40000010000 */
[--C-:B--2---:R-:W-:Y:S02]  /*d990*/  FFMA.FTZ R80, R152, c[0x0][0x2d0], -R198.reuse ;  /* 0x0000b40098507a23 */ /* 0x104fe400000108c6 */
[----:B------:R-:W-:Y:S02]  /*d9a0*/  FFMA.FTZ R198, R176, c[0x0][0x2d0], -R198 ;  /* 0x0000b400b0c67a23 */ /* 0x000fe400000108c6 */
[----:B------:R-:W-:Y:S03]  /*d9b0*/  FADD.FTZ R119, R134, R119 ;  /* 0x0000007786777221 */ /* 0x000fe60000010000 */
[----:B------:R2:W-:Y:S10]  /*d9c0*/  MUFU.EX2 R100, R80 ;  /* 0x0000005000647308 */ /* 0x0005f40000000800 */
[----:B------:R4:W-:Y:S01]  /*d9d0*/  MUFU.EX2 R112, R92 ;  /* 0x0000005c00707308 */ /* 0x0009e20000000800 */
[C---:B---3--:R-:W-:Y:S01]  /*d9e0*/  F2FP.PACK_AB R81, R250.reuse, R135 ;  /* 0x00000087fa51723e */ /* 0x048fe200000000ff */
[----:B------:R-:W-:Y:S04]  /*d9f0*/  FADD.FTZ R135, R135, R109 ;  /* 0x0000006d87877221 */ /* 0x000fe80000010000 */
[----:B------:R-:W-:Y:S04]  /*da00*/  FADD.FTZ R135, R250, R135 ;  /* 0x00000087fa877221 */ /* 0x000fe80000010000 */
[----:B------:R-:W-:Y:S01]  /*da10*/  MUFU.EX2 R248, R248 ;  /* 0x000000f800f87308 */ /* 0x000fe20000000800 */
[----:B--2---:R-:W-:Y:S09]  /*da20*/  F2FP.PACK_AB R80, R123, R122 ;  /* 0x0000007a7b50723e */ /* 0x004ff200000000ff */
[----:B------:R-:W-:Y:S01]  /*da30*/  MUFU.EX2 R247, R247 ;  /* 0x000000f700f77308 */ /* 0x000fe20000000800 */
[C---:B------:R-:W-:Y:S01]  /*da40*/  HMMA.16816.F32 R8, R80.reuse, R88, R8 ;  /* 0x000000585008723c */ /* 0x040fe20000001808 */
[----:B----4-:R-:W2:Y:S06]  /*da50*/  LDSM.16.MT88.4 R92, [R219+0x1100] ;  /* 0x00110000db5c783b */ /* 0x010eac0000004200 */
[--C-:B------:R-:W-:Y:S01]  /*da60*/  FFMA.FTZ R88, R158, c[0x0][0x2d0], -R199.reuse ;  /* 0x0000b4009e587a23 */ /* 0x100fe200000108c7 */
[-C--:B------:R-:W-:Y:S01]  /*da70*/  HMMA.16816.F32 R12, R80, R90.reuse, R12 ;  /* 0x0000005a500c723c */ /* 0x080fe2000000180c */
[----:B------:R-:W-:Y:S03]  /*da80*/  MUFU.EX2 R252, R252 ;  /* 0x000000fc00fc7308 */ /* 0x000fe60000000800 */
[----:B------:R-:W-:Y:S04]  /*da90*/  FFMA.FTZ R199, R182, c[0x0][0x2d0], -R199 ;  /* 0x0000b400b6c77a23 */ /* 0x000fe800000108c7 */
[C---:B------:R-:W-:Y:S03]  /*daa0*/  HMMA.16816.F32 R16, R76.reuse, R90, R16 ;  /* 0x0000005a4c10723c */ /* 0x040fe60000001810 */
[----:B------:R3:W-:Y:S05]  /*dab0*/  MUFU.EX2 R115, R88 ;  /* 0x0000005800737308 */ /* 0x0007ea0000000800 */
[-C--:B-1----:R-:W-:Y:S05]  /*dac0*/  HMMA.16816.F32 R20, R76, R84.reuse, R20 ;  /* 0x000000544c14723c */ /* 0x082fea0000001814 */
[----:B------:R-:W-:Y:S03]  /*dad0*/  MUFU.EX2 R251, R251 ;  /* 0x000000fb00fb7308 */ /* 0x000fe60000000800 */
[C---:B------:R-:W-:Y:S07]  /*dae0*/  HMMA.16816.F32 R24, R80.reuse, R84, R24 ;  /* 0x000000545018723c */ /* 0x040fee0000001818 */
[----:B------:R-:W-:Y:S01]  /*daf0*/  FFMA.FTZ R84, R157, c[0x0][0x2d0], -R196 ;  /* 0x0000b4009d547a23 */ /* 0x000fe200000108c4 */
[-C--:B------:R-:W-:Y:S01]  /*db00*/  HMMA.16816.F32 R28, R80, R86.reuse, R28 ;  /* 0x00000056501c723c */ /* 0x080fe2000000181c */
[----:B------:R-:W-:Y:S01]  /*db10*/  MUFU.EX2 R244, R244 ;  /* 0x000000f400f47308 */ /* 0x000fe20000000800 */
[----:B---3--:R-:W1:Y:S06]  /*db20*/  LDSM.16.MT88.4 R88, [R218+0x1100] ;  /* 0x00110000da58783b */ /* 0x008e6c0000004200 */
[C---:B------:R-:W-:Y:S03]  /*db30*/  HMMA.16816.F32 R32, R76.reuse, R86, R32 ;  /* 0x000000564c20723c */ /* 0x040fe60000001820 */
[----:B------:R3:W-:Y:S05]  /*db40*/  MUFU.EX2 R101, R84 ;  /* 0x0000005400657308 */ /* 0x0007ea0000000800 */
[-C--:B--2---:R-:W-:Y:S05]  /*db50*/  HMMA.16816.F32 R36, R76, R92.reuse, R36 ;  /* 0x0000005c4c24723c */ /* 0x084fea0000001824 */
[----:B------:R-:W-:Y:S03]  /*db60*/  MUFU.EX2 R210, R210 ;  /* 0x000000d200d27308 */ /* 0x000fe60000000800 */
[C---:B------:R-:W-:Y:S07]  /*db70*/  HMMA.16816.F32 R40, R80.reuse, R92, R40 ;  /* 0x0000005c5028723c */ /* 0x040fee0000001828 */
[----:B------:R-:W-:Y:S01]  /*db80*/  FFMA.FTZ R92, R161, c[0x0][0x2d0], -R194 ;  /* 0x0000b400a15c7a23 */ /* 0x000fe200000108c2 */
[-C--:B------:R-:W-:Y:S01]  /*db90*/  HMMA.16816.F32 R44, R80, R94.reuse, R44 ;  /* 0x0000005e502c723c */ /* 0x080fe2000000182c */
[----:B------:R-:W-:Y:S03]  /*dba0*/  MUFU.EX2 R202, R202 ;  /* 0x000000ca00ca7308 */ /* 0x000fe60000000800 */
[--C-:B---3--:R-:W-:Y:S04]  /*dbb0*/  FFMA.FTZ R84, R156, c[0x0][0x2d0], -R196.reuse ;  /* 0x0000b4009c547a23 */ /* 0x108fe800000108c4 */
[C---:B------:R-:W-:Y:S03]  /*dbc0*/  HMMA.16816.F32 R48, R76.reuse, R94, R48 ;  /* 0x0000005e4c30723c */ /* 0x040fe60000001830 */
[----:B------:R2:W3:Y:S05]  /*dbd0*/  MUFU.EX2 R113, R84 ;  /* 0x0000005400717308 */ /* 0x0004ea0000000800 */
[-C--:B-1----:R-:W-:Y:S05]  /*dbe0*/  HMMA.16816.F32 R52, R76, R88.reuse, R52 ;  /* 0x000000584c34723c */ /* 0x082fea0000001834 */
[----:B------:R1:W4:Y:S03]  /*dbf0*/  MUFU.EX2 R126, R92 ;  /* 0x0000005c007e7308 */ /* 0x0003260000000800 */
[C---:B------:R-:W-:Y:S07]  /*dc00*/  HMMA.16816.F32 R56, R80.reuse, R88, R56 ;  /* 0x000000585038723c */ /* 0x040fee0000001838 */
[----:B------:R-:W-:Y:S01]  /*dc10*/  MUFU.EX2 R201, R201 ;  /* 0x000000c900c97308 */ /* 0x000fe20000000800 */
[-C--:B------:R-:W-:Y:S01]  /*dc20*/  HMMA.16816.F32 R60, R80, R90.reuse, R60 ;  /* 0x0000005a503c723c */ /* 0x080fe2000000183c */
[----:B--2---:R-:W-:Y:S06]  /*dc30*/  FFMA.FTZ R84, R163, c[0x0][0x2d0], -R196 ;  /* 0x0000b400a3547a23 */ /* 0x004fec00000108c4 */
[----:B---3--:R-:W-:Y:S01]  /*dc40*/  F2FP.PACK_AB R80, R113, R101 ;  /* 0x000000657150723e */ /* 0x008fe200000000ff */
[----:B------:R-:W-:Y:S01]  /*dc50*/  HMMA.16816.F32 R64, R76, R90, R64 ;  /* 0x0000005a4c40723c */ /* 0x000fe20000001840 */
[----:B------:R2:W3:Y:S01]  /*dc60*/  MUFU.EX2 R124, R84 ;  /* 0x00000054007c7308 */ /* 0x0004e20000000800 */
[----:B------:R-:W-:Y:S02]  /*dc70*/  LDSM.16.MT88.4 R88, [R220+0x1900] ;  /* 0x00190000dc58783b */ /* 0x000fe40000004200 */
[--C-:B-1----:R-:W-:Y:S01]  /*dc80*/  FFMA.FTZ R92, R160, c[0x0][0x2d0], -R194.reuse ;  /* 0x0000b400a05c7a23 */ /* 0x102fe200000108c2 */
[----:B----4-:R-:W-:Y:S02]  /*dc90*/  MOV R176, R126 ;  /* 0x0000007e00b07202 */ /* 0x010fe40000000f00 */
[----:B------:R-:W-:Y:S04]  /*dca0*/  F2FP.PACK_AB R76, R102, R134 ;  /* 0x00000086664c723e */ /* 0x000fe800000000ff */
[----:B------:R-:W1:Y:S01]  /*dcb0*/  MUFU.EX2 R127, R92 ;  /* 0x0000005c007f7308 */ /* 0x000e620000000800 */
[----:B------:R-:W-:Y:S02]  /*dcc0*/  F2FP.PACK_AB R77, R112, R100 ;  /* 0x00000064704d723e */ /* 0x000fe400000000ff */
[----:B------:R-:W-:Y:S02]  /*dcd0*/  F2FP.PACK_AB R78, R249, R115 ;  /* 0x00000073f94e723e */ /* 0x000fe400000000ff */
[----:B------:R-:W-:Y:S05]  /*dce0*/  F2FP.PACK_AB R79, R247, R248 ;  /* 0x000000f8f74f723e */ /* 0x000fea00000000ff */
[----:B------:R-:W-:Y:S01]  /*dcf0*/  MUFU.EX2 R243, R243 ;  /* 0x000000f300f37308 */ /* 0x000fe20000000800 */
[----:B--2---:R-:W-:Y:S01]  /*dd00*/  FFMA.FTZ R84, R162, c[0x0][0x2d0], -R194 ;  /* 0x0000b400a2547a23 */ /* 0x004fe200000108c2 */
[----:B---3--:R-:W-:Y:S08]  /*dd10*/  F2FP.PACK_AB R82, R252, R124 ;  /* 0x0000007cfc52723e */ /* 0x008ff000000000ff */
[----:B------:R2:W3:Y:S01]  /*dd20*/  MUFU.EX2 R125, R84 ;  /* 0x00000054007d7308 */ /* 0x0004e20000000800 */
[-C--:B-1----:R-:W-:Y:S01]  /*dd30*/  F2FP.PACK_AB R83, R251, R127.reuse ;  /* 0x0000007ffb53723e */ /* 0x082fe200000000ff */
[----:B------:R-:W-:Y:S01]  /*dd40*/  LDSM.16.MT88.4 R92, [R219+0x1900] ;  /* 0x00190000db5c783b */ /* 0x000fe20000004200 */
[----:B------:R-:W-:Y:S07]  /*dd50*/  MOV R182, R127 ;  /* 0x0000007f00b67202 */ /* 0x000fee0000000f00 */
[----:B------:R-:W-:Y:S10]  /*dd60*/  MUFU.EX2 R209, R209 ;  /* 0x000000d100d17308 */ /* 0x000ff40000000800 */
[----:B------:R-:W-:Y:S01]  /*dd70*/  MUFU.EX2 R207, R207 ;  /* 0x000000cf00cf7308 */ /* 0x000fe20000000800 */
[----:B--2---:R-:W1:Y:S01]  /*dd80*/  LDSM.16.MT88.4 R84, [R225+0x1900] ;  /* 0x00190000e154783b */ /* 0x004e620000004200 */
[----:B---3--:R-:W-:Y:S08]  /*dd90*/  F2FP.PACK_AB R81, R126, R125 ;  /* 0x0000007d7e51723e */ /* 0x008ff000000000ff */
        /* <DEDUP_REMOVED lines=54> */
[--C-:B------:R-:W-:Y:S03]  /*e100*/  FFMA.FTZ R85, R183, c[0x0][0x2d0], -R196.reuse ;  /* 0x0000b400b7557a23 */ /* 0x100fe600000108c4 */
[----:B------:R-:W-:Y:S01]  /*e110*/  IMAD.MOV.U32 R190, RZ, RZ, R125 ;  /* 0x000000ffffbe7224 */ /* 0x000fe200078e007d */
[----:B------:R-:W-:Y:S01]  /*e120*/  MUFU.EX2 R84, R84 ;  /* 0x0000005400547308 */ /* 0x000fe20000000800 */
[----:B------:R-:W-:Y:S02]  /*e130*/  MOV R183, R124 ;  /* 0x0000007c00b77202 */ /* 0x000fe40000000f00 */
[C---:B------:R-:W-:Y:S07]  /*e140*/  HMMA.16816.F32 R32, R76.reuse, R86, R32 ;  /* 0x000000564c20723c */ /* 0x040fee0000001820 */
[--C-:B------:R-:W-:Y:S01]  /*e150*/  FFMA.FTZ R86, R181, c[0x0][0x2d0], -R196.reuse ;  /* 0x0000b400b5567a23 */ /* 0x100fe200000108c4 */
[-C--:B------:R-:W-:Y:S01]  /*e160*/  HMMA.16816.F32 R36, R76, R92.reuse, R36 ;  /* 0x0000005c4c24723c */ /* 0x080fe20000001824 */
[----:B------:R-:W-:Y:S01]  /*e170*/  MOV R181, R115 ;  /* 0x0000007300b57202 */ /* 0x000fe20000000f00 */
[----:B------:R-:W1:Y:S02]  /*e180*/  MUFU.EX2 R85, R85 ;  /* 0x0000005500557308 */ /* 0x000e640000000800 */
[----:B------:R-:W-:Y:S02]  /*e190*/  FFMA.FTZ R196, R179, c[0x0][0x2d0], -R196 ;  /* 0x0000b400b3c47a23 */ /* 0x000fe400000108c4 */
[----:B------:R-:W-:Y:S02]  /*e1a0*/  IMAD.MOV.U32 R179, RZ, RZ, R114 ;  /* 0x000000ffffb37224 */ /* 0x000fe400078e0072 */
[C---:B------:R-:W-:Y:S01]  /*e1b0*/  HMMA.16816.F32 R40, R80.reuse, R92, R40 ;  /* 0x0000005c5028723c */ /* 0x040fe20000001828 */
[--C-:B------:R-:W-:Y:S03]  /*e1c0*/  FFMA.FTZ R87, R191, c[0x0][0x2d0], -R194.reuse ;  /* 0x0000b400bf577a23 */ /* 0x100fe600000108c2 */
[----:B------:R-:W-:Y:S01]  /*e1d0*/  MOV R191, R113 ;  /* 0x0000007100bf7202 */ /* 0x000fe20000000f00 */
[----:B------:R-:W-:Y:S02]  /*e1e0*/  MUFU.EX2 R86, R86 ;  /* 0x0000005600567308 */ /* 0x000fe40000000800 */
[--C-:B------:R-:W-:Y:S01]  /*e1f0*/  FFMA.FTZ R92, R186, c[0x0][0x2d0], -R194.reuse ;  /* 0x0000b400ba5c7a23 */ /* 0x100fe200000108c2 */
[-C--:B------:R-:W-:Y:S01]  /*e200*/  HMMA.16816.F32 R44, R80, R94.reuse, R44 ;  /* 0x0000005e502c723c */ /* 0x080fe2000000182c */
[----:B------:R-:W-:Y:S02]  /*e210*/  MOV R186, R112 ;  /* 0x0000007000ba7202 */ /* 0x000fe40000000f00 */
[----:B------:R-:W-:Y:S01]  /*e220*/  LDSM.16.MT88.4 R112, [R219+0x2900] ;  /* 0x00290000db70783b */ /* 0x000fe20000004200 */
[--C-:B------:R-:W-:Y:S01]  /*e230*/  FFMA.FTZ R93, R184, c[0x0][0x2d0], -R194.reuse ;  /* 0x0000b400b85d7a23 */ /* 0x100fe200000108c2 */
[----:B------:R-:W-:Y:S01]  /*e240*/  MOV R184, R101 ;  /* 0x0000006500b87202 */ /* 0x000fe20000000f00 */
[----:B------:R-:W-:Y:S01]  /*e250*/  FFMA.FTZ R194, R73, c[0x0][0x2d0], -R194 ;  /* 0x0000b40049c27a23 */ /* 0x000fe200000108c2 */
[----:B------:R-:W3:Y:S01]  /*e260*/  MUFU.EX2 R196, R196 ;  /* 0x000000c400c47308 */ /* 0x000ee20000000800 */
[C---:B------:R-:W-:Y:S01]  /*e270*/  HMMA.16816.F32 R48, R76.reuse, R94, R48 ;  /* 0x0000005e4c30723c */ /* 0x040fe20000001830 */
[----:B------:R-:W-:Y:S03]  /*e280*/  IMAD.MOV.U32 R73, RZ, RZ, R100 ;  /* 0x000000ffff497224 */ /* 0x000fe600078e0064 */
[----:B-1----:R-:W-:Y:S01]  /*e290*/  F2FP.PACK_AB R124, R85, R84 ;  /* 0x00000054557c723e */ /* 0x002fe200000000ff */
[----:B------:R-:W-:Y:S02]  /*e2a0*/  FADD.FTZ R117, R73, R117 ;  /* 0x0000007549757221 */ /* 0x000fe40000010000 */
[----:B------:R-:W-:Y:S01]  /*e2b0*/  IMAD.MOV.U32 R95, RZ, RZ, R103 ;  /* 0x000000ffff5f7224 */ /* 0x000fe200078e0067 */
[-C--:B--2---:R-:W-:Y:S01]  /*e2c0*/  HMMA.16816.F32 R52, R76, R88.reuse, R52 ;  /* 0x000000584c34723c */ /* 0x084fe20000001834 */
[----:B------:R-:W-:Y:S01]  /*e2d0*/  MOV R94, R102 ;  /* 0x00000066005e7202 */ /* 0x000fe20000000f00 */
[----:B------:R-:W-:Y:S01]  /*e2e0*/  MUFU.EX2 R87, R87 ;  /* 0x0000005700577308 */ /* 0x000fe20000000800 */
[----:B------:R-:W1:Y:S01]  /*e2f0*/  LDSM.16.MT88.4 R100, [R220+0x2900] ;  /* 0x00290000dc64783b */ /* 0x000e620000004200 */
[----:B------:R-:W-:Y:S02]  /*e300*/  FADD.FTZ R117, R186, R117 ;  /* 0x00000075ba757221 */ /* 0x000fe40000010000 */
[----:B------:R-:W-:Y:S02]  /*e310*/  FADD.FTZ R119, R94, R119 ;  /* 0x000000775e777221 */ /* 0x000fe40000010000 */
[C---:B------:R-:W-:Y:S01]  /*e320*/  HMMA.16816.F32 R56, R80.reuse, R88, R56 ;  /* 0x000000585038723c */ /* 0x040fe20000001838 */
[----:B------:R-:W-:Y:S03]  /*e330*/  FADD.FTZ R117, R248, R117 ;  /* 0x00000075f8757221 */ /* 0x000fe60000010000 */
[----:B------:R-:W2:Y:S01]  /*e340*/  MUFU.EX2 R92, R92 ;  /* 0x0000005c005c7308 */ /* 0x000ea20000000800 */
[----:B------:R-:W-:Y:S01]  /*e350*/  FADD.FTZ R119, R181, R119 ;  /* 0x00000077b5777221 */ /* 0x000fe20000010000 */
[----:B---3--:R-:W-:Y:S02]  /*e360*/  F2FP.PACK_AB R126, R196, R86 ;  /* 0x00000056c47e723e */ /* 0x008fe400000000ff */
[-C--:B------:R-:W-:Y:S01]  /*e370*/  HMMA.16816.F32 R60, R80, R90.reuse, R60 ;  /* 0x0000005a503c723c */ /* 0x080fe2000000183c */
[----:B------:R-:W-:Y:S03]  /*e380*/  FADD.FTZ R119, R249, R119 ;  /* 0x00000077f9777221 */ /* 0x000fe60000010000 */
[----:B------:R-:W-:Y:S02]  /*e390*/  FADD.FTZ R117, R247, R117 ;  /* 0x00000075f7757221 */ /* 0x000fe40000010000 */
        /* <DEDUP_REMOVED lines=9> */
[----:B--2---:R-:W-:Y:S01]  /*e430*/  F2FP.PACK_AB R125, R92, R87 ;  /* 0x000000575c7d723e */ /* 0x004fe200000000ff */
        /* <DEDUP_REMOVED lines=27> */
[-C--:B-1----:R-:W-:Y:S01]  /*e5f0*/  HMMA.16816.F32 R144, R128, R100.reuse, R20 ;  /* 0x000000648090723c */ /* 0x082fe20000001814 */
        /* <DEDUP_REMOVED lines=15> */
[----:B------:R-:W-:Y:S04]  /*e6f0*/  FADD.FTZ R8, R87, R8 ;  /* 0x0000000857087221 */ /* 0x000fe80000010000 */
[----:B------:R-:W-:Y:S03]  /*e700*/  FADD.FTZ R8, R92, R8 ;  /* 0x000000085c087221 */ /* 0x000fe60000010000 */
[C---:B------:R-:W-:Y:S01]  /*e710*/  HMMA.16816.F32 R108, R124.reuse, R112, R40 ;  /* 0x000000707c6c723c */ /* 0x040fe20000001828 */
[----:B------:R-:W-:Y:S04]  /*e720*/  FADD.FTZ R8, R93, R8 ;  /* 0x000000085d087221 */ /* 0x000fe80000010000 */
[----:B------:R-:W-:Y:S03]  /*e730*/  FADD.FTZ R238, R194, R8 ;  /* 0x00000008c2ee7221 */ /* 0x000fe60000010000 */
[-C--:B------:R-:W-:Y:S07]  /*e740*/  HMMA.16816.F32 R132, R124, R114.reuse, R44 ;  /* 0x000000727c84723c */ /* 0x080fee000000182c */
[----:B------:R-:W-:Y:S01]  /*e750*/  MOV R44, R72 ;  /* 0x00000048002c7202 */ /* 0x000fe20000000f00 */
[C---:B------:R-:W-:Y:S08]  /*e760*/  HMMA.16816.F32 R112, R128.reuse, R114, R48 ;  /* 0x000000728070723c */ /* 0x040ff00000001830 */
[-C--:B----4-:R-:W-:Y:S08]  /*e770*/  HMMA.16816.F32 R116, R128, R4.reuse, R52 ;  /* 0x000000048074723c */ /* 0x090ff00000001834 */
[C---:B------:R-:W-:Y:S08]  /*e780*/  HMMA.16816.F32 R120, R124.reuse, R4, R56 ;  /* 0x000000047c78723c */ /* 0x040ff00000001838 */
[-C--:B------:R-:W-:Y:S08]  /*e790*/  HMMA.16816.F32 R124, R124, R6.reuse, R60 ;  /* 0x000000067c7c723c */ /* 0x080ff0000000183c */
[----:B------:R-:W-:Y:S01]  /*e7a0*/  HMMA.16816.F32 R128, R128, R6, R64 ;  /* 0x000000068080723c */ /* 0x000fe20000001840 */
[----:B------:R-:W-:-:S07]  /*e7b0*/  @P0 BRA `(.L_x_1089) ;  /* 0xffff9bb000000947 */ /* 0x000fce000383ffff */
.L_x_1070:
[----:B------:R-:W1:Y:S01]  /*e7c0*/  S2UR UR13, SR_CTAID.X ;  /* 0x00000000000d79c3 */ /* 0x000e620000002500 */
[----:B------:R-:W-:-:S02]  /*e7d0*/  UISETP.NE.AND UP1, UPT, UR35, URZ, UPT ;  /* 0x0000003f2300728c */ /* 0x000fc4000bf25270 */
[----:B------:R-:W-:Y:S02]  /*e7e0*/  ULDC.64 UR6, c[0x0][0x2c8] ;  /* 0x0000b20000067ab9 */ /* 0x000fe40000000a00 */
[----:B------:R-:W-:-:S06]  /*e7f0*/  UISETP.NE.AND UP0, UPT, UR34, URZ, UPT ;  /* 0x0000003f2200728c */ /* 0x000fcc000bf05270 */
[----:B------:R-:W-:Y:S01]  /*e800*/  PLOP3.LUT P0, PT, PT, PT, UP0, 0x40, 0x0 ;  /* 0x000000000000781c */ /* 0x000fe20003f0e808 */
[----:B-1----:R-:W-:-:S04]  /*e810*/  ULEA UR13, UR13, 0x7f, 0x7 ;  /* 0x0000007f0d0d7891 */ /* 0x002fc8000f8e383f */
        /* <DEDUP_REMOVED lines=22> */
.L_x_1091:
[----:B------:R-:W-:Y:S02]  /*e980*/  UMOV UR7, 0x1 ;  /* 0x0000000100077882 */ /* 0x000fe40000000000 */
[----:B------:R-:W-:Y:S02]  /*e990*/  ULDC UR6, c[0x0][0x32c] ;  /* 0x0000cb0000067ab9 */ /* 0x000fe40000000800 */
[----:B------:R-:W-:-:S03]  /*e9a0*/  UISETP.NE.AND UP0, UPT, UR7, UR6, UPT ;  /* 0x000000060700728c */ /* 0x000fc6000bf05270 */
[----:B------:R-:W-:Y:S02]  /*e9b0*/  ULDC.64 UR6, c[0x0][0x330] ;  /* 0x0000cc0000067ab9 */ /* 0x000fe40000000a00 */
[----:B------:R-:W-:-:S07]  /*e9c0*/  UIMAD.WIDE.U32 UR20, UR18, UR6, URZ ;  /* 0x00000006121472a5 */ /* 0x000fce000f8e003f */
[----:B------:R-:W-:Y:S02]  /*e9d0*/  @UP0 UMOV UR19, UR21 ;  /* 0x0000001500130c82 */ /* 0x000fe40008000000 */
[----:B------:R-:W-:Y:S02]  /*e9e0*/  @UP0 USHF.R.U32.HI UR18, URZ, UR7, UR19 ;  /* 0x000000073f120299 */ /* 0x000fe40008011613 */
.L_x_1092:
[----:B------:R-:W-:Y:S02]  /*e9f0*/  ULDC UR6, c[0x0][0x32c] ;  /* 0x0000cb0000067ab9 */ /* 0x000fe40000000800 */
[----:B------:R-:W-:-:S04]  /*ea00*/  UIMAD UR6, UR18, UR6, URZ ;  /* 0x00000006120672a4 */ /* 0x000fc8000f8e023f */
[----:B------:R-:W-:-:S04]  /*ea10*/  UISETP.LT.AND UP0, UPT, UR13, UR6, UPT ;  /* 0x000000060d00728c */ /* 0x000fc8000bf01270 */
[----:B------:R-:W-:-:S04]  /*ea20*/  USEL UR13, UR13, UR6, !UP0 ;  /* 0x000000060d0d7287 */ /* 0x000fc8000c000000 */
.L_x_1090:
        /* <DEDUP_REMOVED lines=13> */
.L_x_1096:
        /* <DEDUP_REMOVED lines=64> */
.L_x_1094:
        /* <DEDUP_REMOVED lines=175> */
.L_x_1095:
[----:B------:R-:W-:Y:S01]  /*f9f0*/  FMNMX.FTZ R169, R8, R165, !PT ;  /* 0x000000a508a97209 */ /* 0x000fe20007810000 */
[----:B-1----:R-:W-:Y:S01]  /*fa00*/  LDSM.16.MT88.4 R172, [R225+0x100] ;  /* 0x00010000e1ac783b */ /* 0x002fe20000004200 */
        /* <DEDUP_REMOVED lines=90> */
[----:B------:R-:W-:Y:S02]  /*ffb0*/  PLOP3.LUT P0, PT, PT, PT, UP0, 0x80, 0x0 ;  /* 0x000000000000781c */ /* 0x000fe40003f0f008 */
[----:B------:R-:W-:Y:S04]  /*ffc0*/  FMNMX.FTZ R169, R89, R169, !PT ;  /* 0x000000a959a97209 */ /* 0x000fe80007810000 */
[----:B------:R-:W-:Y:S01]  /*ffd0*/  FMNMX.FTZ R169, R92, R169, !PT ;  /* 0x000000a95ca97209 */ /* 0x000fe20007810000 */
[----:B------:R-:W-:Y:S03]  /*ffe0*/  SHFL.BFLY PT, R2, R170, 0x2, 0x1f ;  /* 0x0c401f00aa027f89 */ /* 0x000fe600000e0000 */
[----:B------:R-:W-:Y:S05]  /*fff0*/  FMNMX.FTZ R169, R93, R169, !PT ;  /* 0x000000a95da97209 */ /* 0x000fea0007810000 */
[----:B------:R-:W1:Y:S02]  /*10000*/  SHFL.BFLY PT, R168, R169, 0x2, 0x1f ;  /* 0x0c401f00a9a87f89 */ /* 0x000e6400000e0000 */
[----:B-1----:R-:W-:Y:S02]  /*10010*/  FMNMX.FTZ R169, R169, R168, !PT ;  /* 0x000000a8a9a97209 */ /* 0x002fe40007810000 */
[----:B------:R-:W-:Y:S02]  /*10020*/  FMNMX.FTZ R168, R75, R0, !PT ;  /* 0x000000004ba87209 */ /* 0x000fe40007810000 */
[----:B------:R-:W-:Y:S02]  /*10030*/  FMNMX.FTZ R3, R3, R171, !PT ;  /* 0x000000ab03037209 */ /* 0x000fe40007810000 */
[----:B------:R-:W1:Y:S01]  /*10040*/  SHFL.BFLY PT, R0, R169, 0x1, 0x1f ;  /* 0x0c201f00a9007f89 */ /* 0x000e6200000e0000 */
[----:B------:R-:W-:Y:S02]  /*10050*/  FMNMX.FTZ R168, R78, R168, !PT ;  /* 0x000000a84ea87209 */ /* 0x000fe40007810000 */
[----:B------:R-:W-:Y:S02]  /*10060*/  FMNMX.FTZ R170, R170, R2, !PT ;  /* 0x00000002aaaa7209 */ /* 0x000fe40007810000 */
[----:B------:R-:W-:Y:S03]  /*10070*/  FMNMX.FTZ R168, R79, R168, !PT ;  /* 0x000000a84fa87209 */ /* 0x000fe60007810000 */
[----:B------:R-:W2:Y:S01]  /*10080*/  SHFL.BFLY PT, R171, R3, 0x1, 0x1f ;  /* 0x0c201f0003ab7f89 */ /* 0x000ea200000e0000 */
[----:B------:R-:W-:Y:S04]  /*10090*/  FMNMX.FTZ R168, R90, R168, !PT ;  /* 0x000000a85aa87209 */ /* 0x000fe80007810000 */
[----:B------:R-:W-:Y:S03]  /*100a0*/  FMNMX.FTZ R168, R91, R168, !PT ;  /* 0x000000a85ba87209 */ /* 0x000fe60007810000 */
[----:B------:R-:W3:Y:S01]  /*100b0*/  SHFL.BFLY PT, R2, R170, 0x1, 0x1f ;  /* 0x0c201f00aa027f89 */ /* 0x000ee200000e0000 */
[----:B------:R-:W-:Y:S04]  /*100c0*/  FMNMX.FTZ R168, R94, R168, !PT ;  /* 0x000000a85ea87209 */ /* 0x000fe80007810000 */
[----:B------:R-:W-:Y:S02]  /*100d0*/  FMNMX.FTZ R168, R95, R168, !PT ;  /* 0x000000a85fa87209 */ /* 0x000fe40007810000 */
[----:B-1----:R-:W-:Y:S03]  /*100e0*/  FMNMX.FTZ R0, R169, R0, !PT ;  /* 0x00000000a9007209 */ /* 0x002fe60007810000 */
[----:B------:R-:W1:Y:S02]  /*100f0*/  SHFL.BFLY PT, R169, R168, 0x2, 0x1f ;  /* 0x0c401f00a8a97f89 */ /* 0x000e6400000e0000 */
[C---:B------:R-:W-:Y:S02]  /*10100*/  FMUL.FTZ R201, R0.reuse, c[0x0][0x2d0] ;  /* 0x0000b40000c97a20 */ /* 0x040fe40000410000 */
[----:B------:R-:W-:Y:S01]  /*10110*/  FADD.FTZ R165, -R0, R165 ;  /* 0x000000a500a57221 */ /* 0x000fe20000010100 */
[----:B--2---:R-:W-:Y:S01]  /*10120*/  FMNMX.FTZ R3, R3, R171, !PT ;  /* 0x000000ab03037209 */ /* 0x004fe20007810000 */
[--C-:B------:R-:W-:Y:S02]  /*10130*/  FFMA.FTZ R247, R44, c[0x0][0x2d0], -R201.reuse ;  /* 0x0000b4002cf77a23 */ /* 0x100fe400000108c9 */
[--C-:B------:R-:W-:Y:S02]  /*10140*/  FFMA.FTZ R248, R45, c[0x0][0x2d0], -R201.reuse ;  /* 0x0000b4002df87a23 */ /* 0x100fe400000108c9 */
[----:B------:R-:W-:Y:S02]  /*10150*/  FFMA.FTZ R57, R57, c[0x0][0x2d0], -R201 ;  /* 0x0000b40039397a23 */ /* 0x000fe400000108c9 */
[----:B------:R-:W-:Y:S01]  /*10160*/  MUFU.EX2 R247, R247 ;  /* 0x000000f700f77308 */ /* 0x000fe20000000800 */
[----:B------:R-:W-:Y:S01]  /*10170*/  FMUL.FTZ R203, R3, c[0x0][0x2d0] ;  /* 0x0000b40003cb7a20 */ /* 0x000fe20000410000 */
[----:B---3--:R-:W-:Y:S01]  /*10180*/  FMNMX.FTZ R2, R170, R2, !PT ;  /* 0x00000002aa027209 */ /* 0x008fe20007810000 */
[----:B------:R-:W-:Y:S02]  /*10190*/  FMUL.FTZ R165, R165, c[0x0][0x2d0] ;  /* 0x0000b400a5a57a20 */ /* 0x000fe40000410000 */
[--C-:B------:R-:W-:Y:S02]  /*101a0*/  FFMA.FTZ R209, R48, c[0x0][0x2d0], -R203.reuse ;  /* 0x0000b40030d17a23 */ /* 0x100fe400000108cb */
[--C-:B------:R-:W-:Y:S02]  /*101b0*/  FFMA.FTZ R210, R49, c[0x0][0x2d0], -R203.reuse ;  /* 0x0000b40031d27a23 */ /* 0x100fe400000108cb */
[--C-:B------:R-:W-:Y:S01]  /*101c0*/  FFMA.FTZ R251, R52, c[0x0][0x2d0], -R203.reuse ;  /* 0x0000b40034fb7a23 */ /* 0x100fe200000108cb */
[----:B------:R-:W2:Y:S01]  /*101d0*/  MUFU.EX2 R165, R165 ;  /* 0x000000a500a57308 */ /* 0x000ea20000000800 */
[--C-:B------:R-:W-:Y:S01]  /*101e0*/  FFMA.FTZ R252, R53, c[0x0][0x2d0], -R203.reuse ;  /* 0x0000b40035fc7a23 */ /* 0x100fe200000108cb */
[----:B-1----:R-:W-:Y:S01]  /*101f0*/  FMNMX.FTZ R169, R168, R169, !PT ;  /* 0x000000a9a8a97209 */ /* 0x002fe20007810000 */
[----:B------:R-:W-:Y:S02]  /*10200*/  FMUL.FTZ R202, R2, c[0x0][0x2d0] ;  /* 0x0000b40002ca7a20 */ /* 0x000fe40000410000 */
[--C-:B------:R-:W-:Y:S02]  /*10210*/  FFMA.FTZ R171, R16, c[0x0][0x2d0], -R203.reuse ;  /* 0x0000b40010ab7a23 */ /* 0x100fe400000108cb */
[--C-:B------:R-:W-:Y:S01]  /*10220*/  FFMA.FTZ R211, R50, c[0x0][0x2d0], -R202.reuse ;  /* 0x0000b40032d37a23 */ /* 0x100fe200000108ca */
[----:B------:R-:W1:Y:S01]  /*10230*/  SHFL.BFLY PT, R168, R169, 0x1, 0x1f ;  /* 0x0c201f00a9a87f89 */ /* 0x000e6200000e0000 */
[--C-:B------:R-:W-:Y:S01]  /*10240*/  FFMA.FTZ R242, R51, c[0x0][0x2d0], -R202.reuse ;  /* 0x0000b40033f27a23 */ /* 0x100fe200000108ca */
[----:B------:R-:W-:Y:S01]  /*10250*/  MUFU.EX2 R209, R209 ;  /* 0x000000d100d17308 */ /* 0x000fe20000000800 */
[--C-:B------:R-:W-:Y:S02]  /*10260*/  FFMA.FTZ R55, R55, c[0x0][0x2d0], -R202.reuse ;  /* 0x0000b40037377a23 */ /* 0x100fe400000108ca */
[--C-:B------:R-:W-:Y:S02]  /*10270*/  FFMA.FTZ R180, R17, c[0x0][0x2d0], -R203.reuse ;  /* 0x0000b40011b47a23 */ /* 0x100fe400000108cb */
[--C-:B------:R-:W-:Y:S01]  /*10280*/  FFMA.FTZ R182, R18, c[0x0][0x2d0], -R202.reuse ;  /* 0x0000b40012b67a23 */ /* 0x100fe200000108ca */
[----:B------:R-:W-:Y:S01]  /*10290*/  LDSM.16.MT88.4 R48, [R219+0x900] ;  /* 0x00090000db30783b */ /* 0x000fe20000004200 */
[--C-:B------:R-:W-:Y:S02]  /*102a0*/  FFMA.FTZ R35, R35, c[0x0][0x2d0], -R202.reuse ;  /* 0x0000b40023237a23 */ /* 0x100fe400000108ca */
[--C-:B------:R-:W-:Y:S01]  /*102b0*/  FFMA.FTZ R193, R20, c[0x0][0x2d0], -R203.reuse ;  /* 0x0000b40014c17a23 */ /* 0x100fe200000108cb */
[----:B------:R-:W-:Y:S01]  /*102c0*/  MUFU.EX2 R171, R171 ;  /* 0x000000ab00ab7308 */ /* 0x000fe20000000800 */
[--C-:B------:R-:W-:Y:S02]  /*102d0*/  FFMA.FTZ R194, R21, c[0x0][0x2d0], -R203.reuse ;  /* 0x0000b40015c27a23 */ /* 0x100fe400000108cb */
[--C-:B------:R-:W-:Y:S02]  /*102e0*/  FFMA.FTZ R195, R22, c[0x0][0x2d0], -R202.reuse ;  /* 0x0000b40016c37a23 */ /* 0x100fe400000108ca */
[--C-:B------:R-:W-:Y:S02]  /*102f0*/  FFMA.FTZ R196, R23, c[0x0][0x2d0], -R202.reuse ;  /* 0x0000b40017c47a23 */ /* 0x100fe400000108ca */
[----:B------:R-:W-:Y:S02]  /*10300*/  FFMA.FTZ R198, R33, c[0x0][0x2d0], -R203 ;  /* 0x0000b40021c67a23 */ /* 0x000fe400000108cb */
[----:B--2---:R-:W-:Y:S01]  /*10310*/  FMUL.FTZ R33, R165, R141 ;  /* 0x0000008da5217220 */ /* 0x004fe20000410000 */
[----:B------:R-:W-:Y:S01]  /*10320*/  MUFU.EX2 R180, R180 ;  /* 0x000000b400b47308 */ /* 0x000fe20000000800 */
[--C-:B------:R-:W-:Y:S01]  /*10330*/  FFMA.FTZ R199, R34, c[0x0][0x2d0], -R202.reuse ;  /* 0x0000b40022c77a23 */ /* 0x100fe200000108ca */
[----:B-1----:R-:W-:Y:S01]  /*10340*/  FMNMX.FTZ R168, R168, R169, !PT ;  /* 0x000000a9a8a87209 */ /* 0x002fe20007810000 */
[----:B------:R-:W-:Y:S02]  /*10350*/  FFMA.FTZ R169, R19, c[0x0][0x2d0], -R202 ;  /* 0x0000b40013a97a23 */ /* 0x000fe400000108ca */
[--C-:B------:R-:W-:Y:S02]  /*10360*/  FFMA.FTZ R186, R12, c[0x0][0x2d0], -R201.reuse ;  /* 0x0000b4000cba7a23 */ /* 0x100fe400000108c9 */
[----:B------:R-:W-:Y:S02]  /*10370*/  FMUL.FTZ R200, R168, c[0x0][0x2d0] ;  /* 0x0000b400a8c87a20 */ /* 0x000fe40000410000 */
[----:B------:R-:W-:Y:S01]  /*10380*/  FMUL.FTZ R12, R165, R152 ;  /* 0x00000098a50c7220 */ /* 0x000fe20000410000 */
[----:B------:R-:W-:Y:S01]  /*10390*/  MUFU.EX2 R182, R182 ;  /* 0x000000b600b67308 */ /* 0x000fe20000000800 */
[--C-:B------:R-:W-:Y:S02]  /*103a0*/  FFMA.FTZ R249, R46, c[0x0][0x2d0], -R200.reuse ;  /* 0x0000b4002ef97a23 */ /* 0x100fe400000108c8 */
[--C-:B------:R-:W-:Y:S02]  /*103b0*/  FFMA.FTZ R250, R47, c[0x0][0x2d0], -R200.reuse ;  /* 0x0000b4002ffa7a23 */ /* 0x100fe400000108c8 */
[----:B------:R-:W-:Y:S01]  /*103c0*/  LDSM.16.MT88.4 R44, [R225+0x1100] ;  /* 0x00110000e12c783b */ /* 0x000fe20000004200 */
[--C-:B------:R-:W-:Y:S02]  /*103d0*/  FFMA.FTZ R59, R59, c[0x0][0x2d0], -R200.reuse ;  /* 0x0000b4003b3b7a23 */ /* 0x100fe400000108c8 */
[--C-:B------:R-:W-:Y:S02]  /*103e0*/  FFMA.FTZ R204, R31, c[0x0][0x2d0], -R200.reuse ;  /* 0x0000b4001fcc7a23 */ /* 0x100fe400000108c8 */
[----:B------:R-:W-:Y:S01]  /*103f0*/  MUFU.EX2 R169, R169 ;  /* 0x000000a900a97308 */ /* 0x000fe20000000800 */
[----:B------:R-:W-:Y:S02]  /*10400*/  FFMA.FTZ R187, R13, c[0x0][0x2d0], -R201 ;  /* 0x0000b4000dbb7a23 */ /* 0x000fe400000108c9 */
[C---:B------:R-:W-:Y:S02]  /*10410*/  FMUL.FTZ R13, R165.reuse, R153 ;  /* 0x00000099a50d7220 */ /* 0x040fe40000410000 */
[--C-:B------:R-:W-:Y:S02]  /*10420*/  FFMA.FTZ R190, R14, c[0x0][0x2d0], -R200.reuse ;  /* 0x0000b4000ebe7a23 */ /* 0x100fe400000108c8 */
[--C-:B------:R-:W-:Y:S02]  /*10430*/  FFMA.FTZ R197, R32, c[0x0][0x2d0], -R203.reuse ;  /* 0x0000b40020c57a23 */ /* 0x100fe400000108cb */
[----:B------:R-:W-:Y:S01]  /*10440*/  FMUL.FTZ R32, R165, R140 ;  /* 0x0000008ca5207220 */ /* 0x000fe20000410000 */
[----:B------:R-:W-:Y:S01]  /*10450*/  MUFU.EX2 R186, R186 ;  /* 0x000000ba00ba7308 */ /* 0x000fe20000000800 */
[----:B------:R-:W-:Y:S02]  /*10460*/  FFMA.FTZ R140, R27, c[0x0][0x2d0], -R200 ;  /* 0x0000b4001b8c7a23 */ /* 0x000fe400000108c8 */
[C---:B------:R-:W-:Y:S02]  /*10470*/  FMUL.FTZ R108, R165.reuse, R108 ;  /* 0x0000006ca56c7220 */ /* 0x040fe40000410000 */
[C---:B------:R-:W-:Y:S02]  /*10480*/  FMUL.FTZ R109, R165.reuse, R109 ;  /* 0x0000006da56d7220 */ /* 0x040fe40000410000 */
[C---:B------:R-:W-:Y:S02]  /*10490*/  FMUL.FTZ R120, R165.reuse, R120 ;  /* 0x00000078a5787220 */ /* 0x040fe40000410000 */
[C---:B------:R-:W-:Y:S01]  /*104a0*/  FMUL.FTZ R121, R165.reuse, R121 ;  /* 0x00000079a5797220 */ /* 0x040fe20000410000 */
[----:B------:R-:W-:Y:S01]  /*104b0*/  MUFU.EX2 R187, R187 ;  /* 0x000000bb00bb7308 */ /* 0x000fe20000000800 */
[C---:B------:R-:W-:Y:S02]  /*104c0*/  FMUL.FTZ R124, R165.reuse, R124 ;  /* 0x0000007ca57c7220 */ /* 0x040fe40000410000 */
[----:B------:R-:W-:Y:S02]  /*104d0*/  FMUL.FTZ R125, R165, R125 ;  /* 0x0000007da57d7220 */ /* 0x000fe40000410000 */
[--C-:B------:R-:W-:Y:S02]  /*104e0*/  FFMA.FTZ R205, R36, c[0x0][0x2d0], -R203.reuse ;  /* 0x0000b40024cd7a23 */ /* 0x100fe400000108cb */
[----:B------:R-:W-:Y:S02]  /*104f0*/  FFMA.FTZ R206, R37, c[0x0][0x2d0], -R203 ;  /* 0x0000b40025ce7a23 */ /* 0x000fe400000108cb */
[--C-:B------:R-:W-:Y:S01]  /*10500*/  FFMA.FTZ R207, R38, c[0x0][0x2d0], -R202.reuse ;  /* 0x0000b40026cf7a23 */ /* 0x100fe200000108ca */
[----:B------:R-:W-:Y:S01]  /*10510*/  MUFU.EX2 R190, R190 ;  /* 0x000000be00be7308 */ /* 0x000fe20000000800 */
[----:B------:R-:W-:Y:S02]  /*10520*/  FFMA.FTZ R208, R39, c[0x0][0x2d0], -R202 ;  /* 0x0000b40027d07a23 */ /* 0x000fe400000108ca */
        /* <DEDUP_REMOVED lines=13> */
[----:B------:R-:W-:Y:S02]  /*10600*/  FFMA.FTZ R79, R79, c[0x0][0x2d0], -R200 ;  /* 0x0000b4004f4f7a23 */ /* 0x000fe400000108c8 */
[----:B------:R-:W-:Y:S02]  /*10610*/  FADD.FTZ R167, -R3, R167 ;  /* 0x000000a703a77221 */ /* 0x000fe40000010100 */
[----:B------:R-:W-:Y:S01]  /*10620*/  FADD.FTZ R166, -R2, R166 ;  /* 0x000000a602a67221 */ /* 0x000fe20000010100 */
[----:B------:R-:W-:Y:S01]  /*10630*/  MUFU.EX2 R195, R195 ;  /* 0x000000c300c37308 */ /* 0x000fe20000000800 */
[----:B------:R-:W-:Y:S02]  /*10640*/  FMUL.FTZ R167, R167, c[0x0][0x2d0] ;  /* 0x0000b400a7a77a20 */ /* 0x000fe40000410000 */
[----:B------:R-:W-:Y:S02]  /*10650*/  FMUL.FTZ R166, R166, c[0x0][0x2d0] ;  /* 0x0000b400a6a67a20 */ /* 0x000fe40000410000 */
[--C-:B------:R-:W-:Y:S02]  /*10660*/  FFMA.FTZ R183, R4, c[0x0][0x2d0], -R203.reuse ;  /* 0x0000b40004b77a23 */ /* 0x100fe400000108cb */
[----:B------:R-:W-:Y:S02]  /*10670*/  FFMA.FTZ R170, R5, c[0x0][0x2d0], -R203 ;  /* 0x0000b40005aa7a23 */ /* 0x000fe400000108cb */
[--C-:B------:R-:W-:Y:S01]  /*10680*/  FFMA.FTZ R184, R6, c[0x0][0x2d0], -R202.reuse ;  /* 0x0000b40006b87a23 */ /* 0x100fe200000108ca */
[----:B------:R-:W1:Y:S01]  /*10690*/  MUFU.EX2 R167, R167 ;  /* 0x000000a700a77308 */ /* 0x000e620000000800 */
[----:B------:R-:W-:Y:S02]  /*106a0*/  FFMA.FTZ R181, R7, c[0x0][0x2d0], -R202 ;  /* 0x0000b40007b57a23 */ /* 0x000fe400000108ca */
[----:B------:R-:W-:Y:S02]  /*106b0*/  FADD.FTZ R164, -R168, R164 ;  /* 0x000000a4a8a47221 */ /* 0x000fe40000010100 */
[--C-:B------:R-:W-:Y:S02]  /*106c0*/  FFMA.FTZ R188, R8, c[0x0][0x2d0], -R201.reuse ;  /* 0x0000b40008bc7a23 */ /* 0x100fe400000108c9 */
[----:B------:R-:W-:Y:S02]  /*106d0*/  FMUL.FTZ R164, R164, c[0x0][0x2d0] ;  /* 0x0000b400a4a47a20 */ /* 0x000fe40000410000 */
[----:B------:R-:W-:Y:S01]  /*106e0*/  FMUL.FTZ R8, R165, R156 ;  /* 0x0000009ca5087220 */ /* 0x000fe20000410000 */
[----:B------:R-:W2:Y:S01]  /*106f0*/  MUFU.EX2 R166, R166 ;  /* 0x000000a600a67308 */ /* 0x000ea20000000800 */
[----:B------:R-:W-:Y:S02]  /*10700*/  FFMA.FTZ R185, R9, c[0x0][0x2d0], -R201 ;  /* 0x0000b40009b97a23 */ /* 0x000fe400000108c9 */
[----:B------:R-:W-:Y:S02]  /*10710*/  FMUL.FTZ R9, R165, R157 ;  /* 0x0000009da5097220 */ /* 0x000fe40000410000 */
[--C-:B------:R-:W-:Y:S02]  /*10720*/  FFMA.FTZ R192, R10, c[0x0][0x2d0], -R200.reuse ;  /* 0x0000b4000ac07a23 */ /* 0x100fe400000108c8 */
[--C-:B------:R-:W-:Y:S02]  /*10730*/  FFMA.FTZ R189, R11, c[0x0][0x2d0], -R200.reuse ;  /* 0x0000b4000bbd7a23 */ /* 0x100fe400000108c8 */
[----:B------:R-:W-:Y:S01]  /*10740*/  FFMA.FTZ R191, R15, c[0x0][0x2d0], -R200 ;  /* 0x0000b4000fbf7a23 */ /* 0x000fe200000108c8 */
[----:B------:R-:W-:Y:S01]  /*10750*/  MUFU.EX2 R183, R183 ;  /* 0x000000b700b77308 */ /* 0x000fe20000000800 */
[--C-:B------:R-:W-:Y:S02]  /*10760*/  FFMA.FTZ R64, R64, c[0x0][0x2d0], -R203.reuse ;  /* 0x0000b40040407a23 */ /* 0x100fe400000108cb */
[----:B------:R-:W-:Y:S02]  /*10770*/  FFMA.FTZ R65, R65, c[0x0][0x2d0], -R203 ;  /* 0x0000b40041417a23 */ /* 0x000fe400000108cb */
[C---:B-1----:R-:W-:Y:S02]  /*10780*/  FMUL.FTZ R16, R167.reuse, R148 ;  /* 0x00000094a7107220 */ /* 0x042fe40000410000 */
[C---:B------:R-:W-:Y:S02]  /*10790*/  FMUL.FTZ R17, R167.reuse, R149 ;  /* 0x00000095a7117220 */ /* 0x040fe40000410000 */
[C---:B------:R-:W-:Y:S01]  /*107a0*/  FMUL.FTZ R20, R167.reuse, R144 ;  /* 0x00000090a7147220 */ /* 0x040fe20000410000 */
[----:B------:R-:W1:Y:S01]  /*107b0*/  MUFU.EX2 R170, R170 ;  /* 0x000000aa00aa7308 */ /* 0x000e620000000800 */
[C---:B------:R-:W-:Y:S02]  /*107c0*/  FMUL.FTZ R21, R167.reuse, R145 ;  /* 0x00000091a7157220 */ /* 0x040fe40000410000 */
[C---:B------:R-:W-:Y:S01]  /*107d0*/  FMUL.FTZ R36, R167.reuse, R128 ;  /* 0x00000080a7247220 */ /* 0x040fe20000410000 */
[----:B------:R-:W-:Y:S01]  /*107e0*/  F2FP.PACK_AB R128, R194, R193 ;  /* 0x000000c1c280723e */ /* 0x000fe200000000ff */
[C---:B--2---:R-:W-:Y:S02]  /*107f0*/  FMUL.FTZ R18, R166.reuse, R150 ;  /* 0x00000096a6127220 */ /* 0x044fe40000410000 */
[C---:B------:R-:W-:Y:S02]  /*10800*/  FMUL.FTZ R19, R166.reuse, R151 ;  /* 0x00000097a6137220 */ /* 0x040fe40000410000 */
[----:B------:R-:W-:Y:S01]  /*10810*/  LDSM.16.MT88.4 R148, [R225+0x2900] ;  /* 0x00290000e194783b */ /* 0x000fe20000004200 */
[----:B------:R-:W-:Y:S01]  /*10820*/  MUFU.EX2 R184, R184 ;  /* 0x000000b800b87308 */ /* 0x000fe20000000800 */
[C---:B------:R-:W-:Y:S02]  /*10830*/  FMUL.FTZ R22, R166.reuse, R146 ;  /* 0x00000092a6167220 */ /* 0x040fe40000410000 */
[C---:B------:R-:W-:Y:S02]  /*10840*/  FMUL.FTZ R23, R166.reuse, R147 ;  /* 0x00000093a6177220 */ /* 0x040fe40000410000 */
[C---:B------:R-:W-:Y:S02]  /*10850*/  FMUL.FTZ R37, R167.reuse, R129 ;  /* 0x00000081a7257220 */ /* 0x040fe40000410000 */
[----:B------:R-:W2:Y:S01]  /*10860*/  LDSM.16.MT88.4 R144, [R219+0x100] ;  /* 0x00010000db90783b */ /* 0x000ea20000004200 */
[C---:B------:R-:W-:Y:S02]  /*10870*/  FMUL.FTZ R38, R166.reuse, R130 ;  /* 0x00000082a6267220 */ /* 0x040fe40000410000 */
[----:B------:R-:W3:Y:S01]  /*10880*/  MUFU.EX2 R181, R181 ;  /* 0x000000b500b57308 */ /* 0x000ee20000000800 */
[----:B------:R-:W-:Y:S02]  /*10890*/  FMUL.FTZ R39, R166, R131 ;  /* 0x00000083a6277220 */ /* 0x000fe40000410000 */
[C---:B------:R-:W-:Y:S01]  /*108a0*/  FMUL.FTZ R4, R167.reuse, R160 ;  /* 0x000000a0a7047220 */ /* 0x040fe20000410000 */
[----:B-1----:R-:W-:Y:S01]  /*108b0*/  F2FP.PACK_AB R160, R170, R183 ;  /* 0x000000b7aaa0723e */ /* 0x002fe200000000ff */
[----:B------:R-:W-:Y:S02]  /*108c0*/  FMUL.FTZ R5, R167, R161 ;  /* 0x000000a1a7057220 */ /* 0x000fe40000410000 */
[----:B------:R-:W-:Y:S01]  /*108d0*/  FMUL.FTZ R6, R166, R162 ;  /* 0x000000a2a6067220 */ /* 0x000fe20000410000 */
[----:B------:R-:W-:Y:S01]  /*108e0*/  F2FP.PACK_AB R162, R180, R171 ;  /* 0x000000abb4a2723e */ /* 0x000fe200000000ff */
[C---:B------:R-:W-:Y:S01]  /*108f0*/  FMUL.FTZ R7, R166.reuse, R163 ;  /* 0x000000a3a6077220 */ /* 0x040fe20000410000 */
[----:B------:R-:W1:Y:S01]  /*10900*/  MUFU.EX2 R164, R164 ;  /* 0x000000a400a47308 */ /* 0x000e620000000800 */
[----:B------:R-:W-:Y:S01]  /*10910*/  F2FP.PACK_AB R163, R169, R182 ;  /* 0x000000b6a9a3723e */ /* 0x000fe200000000ff */
[C---:B------:R-:W-:Y:S02]  /*10920*/  FMUL.FTZ R100, R167.reuse, R100 ;  /* 0x00000064a7647220 */ /* 0x040fe40000410000 */
[C---:B------:R-:W-:Y:S02]  /*10930*/  FMUL.FTZ R101, R167.reuse, R101 ;  /* 0x00000065a7657220 */ /* 0x040fe40000410000 */
[C---:B------:R-:W-:Y:S02]  /*10940*/  FMUL.FTZ R102, R166.reuse, R102 ;  /* 0x00000066a6667220 */ /* 0x040fe40000410000 */
[C---:B------:R-:W-:Y:S02]  /*10950*/  FMUL.FTZ R103, R166.reuse, R103 ;  /* 0x00000067a6677220 */ /* 0x040fe40000410000 */
[----:B------:R-:W-:Y:S01]  /*10960*/  MUFU.EX2 R188, R188 ;  /* 0x000000bc00bc7308 */ /* 0x000fe20000000800 */
[C---:B------:R-:W-:Y:S02]  /*10970*/  FMUL.FTZ R104, R167.reuse, R104 ;  /* 0x00000068a7687220 */ /* 0x040fe40000410000 */
[----:B------:R-:W-:Y:S01]  /*10980*/  FMUL.FTZ R105, R167, R105 ;  /* 0x00000069a7697220 */ /* 0x000fe20000410000 */
[----:B---3--:R-:W-:Y:S01]  /*10990*/  F2FP.PACK_AB R161, R181, R184 ;  /* 0x000000b8b5a1723e */ /* 0x008fe200000000ff */
[C---:B------:R-:W-:Y:S02]  /*109a0*/  FMUL.FTZ R106, R166.reuse, R106 ;  /* 0x0000006aa66a7220 */ /* 0x040fe40000410000 */
[----:B------:R-:W-:Y:S02]  /*109b0*/  FMUL.FTZ R107, R166, R107 ;  /* 0x0000006ba66b7220 */ /* 0x000fe40000410000 */
[----:B------:R-:W-:Y:S01]  /*109c0*/  FMUL.FTZ R112, R167, R112 ;  /* 0x00000070a7707220 */ /* 0x000fe20000410000 */
[----:B------:R-:W3:Y:S01]  /*109d0*/  MUFU.EX2 R185, R185 ;  /* 0x000000b900b97308 */ /* 0x000ee20000000800 */
[-C--:B------:R-:W-:Y:S05]  /*109e0*/  HMMA.16816.F32 R4, R160, R172.reuse, R4 ;  /* 0x000000aca004723c */ /* 0x080fea0000001804 */
[C---:B-1----:R-:W-:Y:S02]  /*109f0*/  FMUL.FTZ R34, R164.reuse, R142 ;  /* 0x0000008ea4227220 */ /* 0x042fe40000410000 */
[C---:B------:R-:W-:Y:S02]  /*10a00*/  FMUL.FTZ R27, R164.reuse, R139 ;  /* 0x0000008ba41b7220 */ /* 0x040fe40000410000 */
[----:B------:R-:W-:Y:S03]  /*10a10*/  MUFU.EX2 R192, R192 ;  /* 0x000000c000c07308 */ /* 0x000fe60000000800 */
[C---:B------:R-:W-:Y:S02]  /*10a20*/  FMUL.FTZ R31, R164.reuse, R135 ;  /* 0x00000087a41f7220 */ /* 0x040fe40000410000 */
[C---:B------:R-:W-:Y:S02]  /*10a30*/  FMUL.FTZ R14, R164.reuse, R154 ;  /* 0x0000009aa40e7220 */ /* 0x040fe40000410000 */
[C---:B------:R-:W-:Y:S01]  /*10a40*/  FMUL.FTZ R10, R164.reuse, R158 ;  /* 0x0000009ea40a7220 */ /* 0x040fe20000410000 */
[----:B------:R-:W-:Y:S01]  /*10a50*/  F2FP.PACK_AB R158, R187, R186 ;  /* 0x000000babb9e723e */ /* 0x000fe200000000ff */
[C---:B------:R-:W-:Y:S01]  /*10a60*/  FMUL.FTZ R11, R164.reuse, R159 ;  /* 0x0000009fa40b7220 */ /* 0x040fe20000410000 */
[----:B------:R-:W1:Y:S01]  /*10a70*/  MUFU.EX2 R189, R189 ;  /* 0x000000bd00bd7308 */ /* 0x000e620000000800 */
[C---:B------:R-:W-:Y:S02]  /*10a80*/  FMUL.FTZ R15, R164.reuse, R155 ;  /* 0x0000009ba40f7220 */ /* 0x040fe40000410000 */
[C---:B------:R-:W-:Y:S01]  /*10a90*/  FMUL.FTZ R110, R164.reuse, R110 ;  /* 0x0000006ea46e7220 */ /* 0x040fe20000410000 */
[----:B---3--:R-:W-:Y:S01]  /*10aa0*/  F2FP.PACK_AB R156, R185, R188 ;  /* 0x000000bcb99c723e */ /* 0x008fe200000000ff */
[----:B------:R-:W-:Y:S02]  /*10ab0*/  FMUL.FTZ R111, R164, R111 ;  /* 0x0000006fa46f7220 */ /* 0x000fe40000410000 */
[C---:B------:R-:W-:Y:S02]  /*10ac0*/  FMUL.FTZ R113, R167.reuse, R113 ;  /* 0x00000071a7717220 */ /* 0x040fe40000410000 */
[C---:B------:R-:W-:Y:S01]  /*10ad0*/  FMUL.FTZ R114, R166.reuse, R114 ;  /* 0x00000072a6727220 */ /* 0x040fe20000410000 */
[----:B------:R-:W3:Y:S01]  /*10ae0*/  MUFU.EX2 R191, R191 ;  /* 0x000000bf00bf7308 */ /* 0x000ee20000000800 */
[C---:B------:R-:W-:Y:S02]  /*10af0*/  FMUL.FTZ R115, R166.reuse, R115 ;  /* 0x00000073a6737220 */ /* 0x040fe40000410000 */
[C---:B------:R-:W-:Y:S02]  /*10b00*/  FMUL.FTZ R116, R167.reuse, R116 ;  /* 0x00000074a7747220 */ /* 0x040fe40000410000 */
[----:B------:R-:W-:Y:S02]  /*10b10*/  FMUL.FTZ R117, R167, R117 ;  /* 0x00000075a7757220 */ /* 0x000fe40000410000 */
[C---:B------:R-:W-:Y:S02]  /*10b20*/  FMUL.FTZ R118, R166.reuse, R118 ;  /* 0x00000076a6767220 */ /* 0x040fe40000410000 */
[----:B------:R-:W-:Y:S01]  /*10b30*/  FMUL.FTZ R119, R166, R119 ;  /* 0x00000077a6777220 */ /* 0x000fe20000410000 */
[----:B------:R-:W-:Y:S01]  /*10b40*/  MUFU.EX2 R152, R55 ;  /* 0x0000003700987308 */ /* 0x000fe20000000800 */
[C---:B------:R-:W-:Y:S02]  /*10b50*/  FMUL.FTZ R122, R164.reuse, R122 ;  /* 0x0000007aa47a7220 */ /* 0x040fe40000410000 */
[C---:B------:R-:W-:Y:S01]  /*10b60*/  FMUL.FTZ R123, R164.reuse, R123 ;  /* 0x0000007ba47b7220 */ /* 0x040fe20000410000 */
[----:B-1----:R-:W-:Y:S01]  /*10b70*/  F2FP.PACK_AB R157, R189, R192 ;  /* 0x000000c0bd9d723e */ /* 0x002fe200000000ff */
[C---:B------:R-:W-:Y:S02]  /*10b80*/  FMUL.FTZ R126, R164.reuse, R126 ;  /* 0x0000007ea47e7220 */ /* 0x040fe40000410000 */
[----:B------:R-:W-:Y:S02]  /*10b90*/  FMUL.FTZ R127, R164, R127 ;  /* 0x0000007fa47f7220 */ /* 0x000fe40000410000 */
[--C-:B------:R-:W-:Y:S01]  /*10ba0*/  FFMA.FTZ R66, R66, c[0x0][0x2d0], -R202.reuse ;  /* 0x0000b40042427a23 */ /* 0x100fe200000108ca */
[----:B------:R-:W-:Y:S01]  /*10bb0*/  MUFU.EX2 R153, R57 ;  /* 0x0000003900997308 */ /* 0x000fe20000000800 */
[----:B------:R-:W-:Y:S02]  /*10bc0*/  FFMA.FTZ R67, R67, c[0x0][0x2d0], -R202 ;  /* 0x0000b40043437a23 */ /* 0x000fe400000108ca */
[--C-:B------:R-:W-:Y:S01]  /*10bd0*/  FFMA.FTZ R60, R60, c[0x0][0x2d0], -R201.reuse ;  /* 0x0000b4003c3c7a23 */ /* 0x100fe200000108c9 */
[----:B---3--:R-:W-:Y:S01]  /*10be0*/  F2FP.PACK_AB R159, R191, R190 ;  /* 0x000000bebf9f723e */ /* 0x008fe200000000ff */
[----:B------:R-:W-:Y:S02]  /*10bf0*/  FFMA.FTZ R61, R61, c[0x0][0x2d0], -R201 ;  /* 0x0000b4003d3d7a23 */ /* 0x000fe400000108c9 */
[--C-:B------:R-:W-:Y:S02]  /*10c00*/  FFMA.FTZ R62, R62, c[0x0][0x2d0], -R200.reuse ;  /* 0x0000b4003e3e7a23 */ /* 0x100fe400000108c8 */
[----:B------:R-:W-:Y:S01]  /*10c10*/  FFMA.FTZ R63, R63, c[0x0][0x2d0], -R200 ;  /* 0x0000b4003f3f7a23 */ /* 0x000fe200000108c8 */
[----:B------:R-:W-:Y:S01]  /*10c20*/  MUFU.EX2 R154, R59 ;  /* 0x0000003b009a7308 */ /* 0x000fe20000000800 */
[C---:B------:R-:W-:Y:S04]  /*10c30*/  HMMA.16816.F32 R8, R156.reuse, R172, R8 ;  /* 0x000000ac9c08723c */ /* 0x040fe80000001808 */
[--C-:B------:R-:W-:Y:S02]  /*10c40*/  FFMA.FTZ R68, R68, c[0x0][0x2d0], -R203.reuse ;  /* 0x0000b40044447a23 */ /* 0x100fe400000108cb */
[----:B------:R-:W-:Y:S02]  /*10c50*/  FFMA.FTZ R69, R69, c[0x0][0x2d0], -R203 ;  /* 0x0000b40045457a23 */ /* 0x000fe400000108cb */
[-C--:B------:R-:W-:Y:S01]  /*10c60*/  HMMA.16816.F32 R12, R156, R174.reuse, R12 ;  /* 0x000000ae9c0c723c */ /* 0x080fe2000000180c */
[----:B------:R1:W-:Y:S03]  /*10c70*/  MUFU.EX2 R172, R35 ;  /* 0x0000002300ac7308 */ /* 0x0003e60000000800 */
[--C-:B------:R-:W-:Y:S02]  /*10c80*/  FFMA.FTZ R173, R24, c[0x0][0x2d0], -R201.reuse ;  /* 0x0000b40018ad7a23 */ /* 0x100fe400000108c9 */
[----:B------:R-:W-:Y:S02]  /*10c90*/  FMUL.FTZ R24, R165, R136 ;  /* 0x00000088a5187220 */ /* 0x000fe40000410000 */
[C---:B------:R-:W-:Y:S03]  /*10ca0*/  HMMA.16816.F32 R16, R160.reuse, R174, R16 ;  /* 0x000000aea010723c */ /* 0x040fe60000001810 */
[----:B------:R-:W3:Y:S01]  /*10cb0*/  MUFU.EX2 R196, R196 ;  /* 0x000000c400c47308 */ /* 0x000ee20000000800 */
[--C-:B------:R-:W-:Y:S02]  /*10cc0*/  FFMA.FTZ R70, R70, c[0x0][0x2d0], -R202.reuse ;  /* 0x0000b40046467a23 */ /* 0x100fe400000108ca */
[----:B------:R-:W-:Y:S02]  /*10cd0*/  FFMA.FTZ R71, R71, c[0x0][0x2d0], -R202 ;  /* 0x0000b40047477a23 */ /* 0x000fe400000108ca */
[-C--:B------:R-:W-:Y:S04]  /*10ce0*/  HMMA.16816.F32 R20, R160, R176.reuse, R20 ;  /* 0x000000b0a014723c */ /* 0x080fe80000001814 */
[----:B------:R-:W-:Y:S01]  /*10cf0*/  FFMA.FTZ R174, R25, c[0x0][0x2d0], -R201 ;  /* 0x0000b40019ae7a23 */ /* 0x000fe200000108c9 */
[----:B------:R-:W-:Y:S01]  /*10d00*/  MUFU.EX2 R197, R197 ;  /* 0x000000c500c57308 */ /* 0x000fe20000000800 */
[----:B------:R-:W-:Y:S02]  /*10d10*/  FMUL.FTZ R25, R165, R137 ;  /* 0x00000089a5197220 */ /* 0x000fe40000410000 */
[----:B------:R-:W-:Y:S04]  /*10d20*/  FFMA.FTZ R175, R26, c[0x0][0x2d0], -R200 ;  /* 0x0000b4001aaf7a23 */ /* 0x000fe800000108c8 */
[C---:B-1----:R-:W-:Y:S02]  /*10d30*/  FMUL.FTZ R35, R164.reuse, R143 ;  /* 0x0000008fa4237220 */ /* 0x042fe40000410000 */
[----:B------:R-:W-:Y:S01]  /*10d40*/  FMUL.FTZ R26, R164, R138 ;  /* 0x0000008aa41a7220 */ /* 0x000fe20000410000 */
[----:B------:R-:W1:Y:S01]  /*10d50*/  MUFU.EX2 R198, R198 ;  /* 0x000000c600c67308 */ /* 0x000e620000000800 */
[----:B------:R-:W4:Y:S01]  /*10d60*/  LDSM.16.MT88.4 R136, [R218+0x100] ;  /* 0x00010000da88783b */ /* 0x000f220000004200 */
[--C-:B------:R-:W-:Y:S02]  /*10d70*/  FFMA.FTZ R80, R80, c[0x0][0x2d0], -R203.reuse ;  /* 0x0000b40050507a23 */ /* 0x100fe400000108cb */
[C---:B------:R-:W-:Y:S04]  /*10d80*/  HMMA.16816.F32 R32, R156.reuse, R176, R32 ;  /* 0x000000b09c20723c */ /* 0x040fe80000001820 */
[----:B---3--:R-:W-:Y:S01]  /*10d90*/  F2FP.PACK_AB R129, R196, R195 ;  /* 0x000000c3c481723e */ /* 0x008fe200000000ff */
[----:B------:R-:W-:Y:S01]  /*10da0*/  FFMA.FTZ R81, R81, c[0x0][0x2d0], -R203 ;  /* 0x0000b40051517a23 */ /* 0x000fe200000108cb */
[----:B------:R3:W-:Y:S01]  /*10db0*/  MUFU.EX2 R176, R140 ;  /* 0x0000008c00b07308 */ /* 0x0007e20000000800 */
[--C-:B------:R-:W-:Y:S01]  /*10dc0*/  FFMA.FTZ R177, R28, c[0x0][0x2d0], -R201.reuse ;  /* 0x0000b4001cb17a23 */ /* 0x100fe200000108c9 */
[-C--:B------:R-:W-:Y:S04]  /*10dd0*/  HMMA.16816.F32 R24, R156, R178.reuse, R24 ;  /* 0x000000b29c18723c */ /* 0x080fe80000001818 */
[----:B------:R-:W-:Y:S02]  /*10de0*/  FMUL.FTZ R28, R165, R132 ;  /* 0x00000084a51c7220 */ /* 0x000fe40000410000 */
[--C-:B------:R-:W-:Y:S02]  /*10df0*/  FFMA.FTZ R82, R82, c[0x0][0x2d0], -R202.reuse ;  /* 0x0000b40052527a23 */ /* 0x100fe400000108ca */
[C---:B------:R-:W-:Y:S01]  /*10e00*/  HMMA.16816.F32 R100, R160.reuse, R178, R100 ;  /* 0x000000b2a064723c */ /* 0x040fe20000001864 */
[----:B------:R-:W5:Y:S03]  /*10e10*/  MUFU.EX2 R199, R199 ;  /* 0x000000c700c77308 */ /* 0x000f660000000800 */
[----:B-1----:R-:W-:Y:S01]  /*10e20*/  F2FP.PACK_AB R130, R198, R197 ;  /* 0x000000c5c682723e */ /* 0x002fe200000000ff */
[----:B------:R-:W-:Y:S02]  /*10e30*/  FFMA.FTZ R83, R83, c[0x0][0x2d0], -R202 ;  /* 0x0000b40053537a23 */ /* 0x000fe400000108ca */
[----:B------:R-:W-:Y:S01]  /*10e40*/  FFMA.FTZ R178, R29, c[0x0][0x2d0], -R201 ;  /* 0x0000b4001db27a23 */ /* 0x000fe200000108c9 */
[-C--:B--2---:R-:W-:Y:S03]  /*10e50*/  HMMA.16816.F32 R104, R160, R144.reuse, R104 ;  /* 0x00000090a068723c */ /* 0x084fe60000001868 */
[----:B------:R-:W-:Y:S01]  /*10e60*/  MUFU.EX2 R243, R243 ;  /* 0x000000f300f37308 */ /* 0x000fe20000000800 */
[----:B------:R-:W-:Y:S01]  /*10e70*/  FMUL.FTZ R29, R165, R133 ;  /* 0x00000085a51d7220 */ /* 0x000fe20000410000 */
[----:B---3--:R-:W-:Y:S01]  /*10e80*/  LDSM.16.MT88.4 R140, [R220+0x900] ;  /* 0x00090000dc8c783b */ /* 0x008fe20000004200 */
[----:B------:R-:W-:Y:S02]  /*10e90*/  FFMA.FTZ R179, R30, c[0x0][0x2d0], -R200 ;  /* 0x0000b4001eb37a23 */ /* 0x000fe400000108c8 */
[C---:B------:R-:W-:Y:S04]  /*10ea0*/  HMMA.16816.F32 R108, R156.reuse, R144, R108 ;  /* 0x000000909c6c723c */ /* 0x040fe8000000186c */
[----:B------:R-:W-:Y:S01]  /*10eb0*/  FMUL.FTZ R30, R164, R134 ;  /* 0x00000086a41e7220 */ /* 0x000fe20000410000 */
[----:B------:R-:W-:Y:S01]  /*10ec0*/  MUFU.EX2 R244, R244 ;  /* 0x000000f400f47308 */ /* 0x000fe20000000800 */
[----:B------:R-:W1:Y:S01]  /*10ed0*/  LDSM.16.MT88.4 R132, [R225+0x900] ;  /* 0x00090000e184783b */ /* 0x000e620000004200 */
[--C-:B------:R-:W-:Y:S01]  /*10ee0*/  FFMA.FTZ R84, R84, c[0x0][0x2d0], -R203.reuse ;  /* 0x0000b40054547a23 */ /* 0x100fe200000108cb */
[----:B-----5:R-:W-:Y:S03]  /*10ef0*/  F2FP.PACK_AB R131, R172, R199 ;  /* 0x000000c7ac83723e */ /* 0x020fe600000000ff */
[-C--:B------:R-:W-:Y:S03]  /*10f00*/  HMMA.16816.F32 R28, R156, R146.reuse, R28 ;  /* 0x000000929c1c723c */ /* 0x080fe6000000181c */
[--C-:B------:R-:W-:Y:S01]  /*10f10*/  FFMA.FTZ R85, R85, c[0x0][0x2d0], -R203.reuse ;  /* 0x0000b40055557a23 */ /* 0x100fe200000108cb */
[----:B------:R-:W-:Y:S01]  /*10f20*/  MUFU.EX2 R245, R245 ;  /* 0x000000f500f57308 */ /* 0x000fe20000000800 */
[--C-:B------:R-:W-:Y:S02]  /*10f30*/  FFMA.FTZ R86, R86, c[0x0][0x2d0], -R202.reuse ;  /* 0x0000b40056567a23 */ /* 0x100fe400000108ca */
[--C-:B------:R-:W-:Y:S01]  /*10f40*/  FFMA.FTZ R87, R87, c[0x0][0x2d0], -R202.reuse ;  /* 0x0000b40057577a23 */ /* 0x100fe200000108ca */
[C---:B------:R-:W-:Y:S04]  /*10f50*/  HMMA.16816.F32 R112, R160.reuse, R146, R112 ;  /* 0x00000092a070723c */ /* 0x040fe80000001870 */
[--C-:B------:R-:W-:Y:S02]  /*10f60*/  FFMA.FTZ R96, R96, c[0x0][0x2d0], -R203.reuse ;  /* 0x0000b40060607a23 */ /* 0x100fe400000108cb */
[----:B------:R-:W-:Y:S01]  /*10f70*/  MUFU.EX2 R246, R246 ;  /* 0x000000f600f67308 */ /* 0x000fe20000000800 */
[----:B------:R-:W-:Y:S01]  /*10f80*/  FFMA.FTZ R203, R97, c[0x0][0x2d0], -R203 ;  /* 0x0000b40061cb7a23 */ /* 0x000fe200000108cb */
[-C--:B----4-:R-:W-:Y:S04]  /*10f90*/  HMMA.16816.F32 R116, R160, R136.reuse, R116 ;  /* 0x00000088a074723c */ /* 0x090fe80000001874 */
[----:B------:R-:W-:Y:S01]  /*10fa0*/  FFMA.FTZ R97, R98, c[0x0][0x2d0], -R202 ;  /* 0x0000b40062617a23 */ /* 0x000fe200000108ca */
[----:B------:R-:W-:Y:S01]  /*10fb0*/  MOV R98, R154 ;  /* 0x0000009a00627202 */ /* 0x000fe20000000f00 */
[----:B------:R-:W-:Y:S01]  /*10fc0*/  FFMA.FTZ R184, R166, R240, R184 ;  /* 0x000000f0a6b87223 */ /* 0x000fe200000100b8 */
[----:B------:R-:W-:Y:S01]  /*10fd0*/  MOV R166, R2 ;  /* 0x0000000200a67202 */ /* 0x000fe20000000f00 */
[C---:B------:R-:W-:Y:S01]  /*10fe0*/  HMMA.16816.F32 R120, R156.reuse, R136, R120 ;  /* 0x000000889c78723c */ /* 0x040fe20000001878 */
[----:B------:R-:W-:Y:S03]  /*10ff0*/  MUFU.EX2 R173, R173 ;  /* 0x000000ad00ad7308 */ /* 0x000fe60000000800 */
[----:B------:R-:W-:Y:S01]  /*11000*/  FFMA.FTZ R188, R165, R239, R188 ;  /* 0x000000efa5bc7223 */ /* 0x000fe200000100bc */
[----:B------:R-:W-:Y:S01]  /*11010*/  MOV R165, R0 ;  /* 0x0000000000a57202 */ /* 0x000fe20000000f00 */
[----:B------:R-:W-:Y:S01]  /*11020*/  FFMA.FTZ R192, R164, R238, R192 ;  /* 0x000000eea4c07223 */ /* 0x000fe200000100c0 */
[----:B------:R-:W-:Y:S01]  /*11030*/  MOV R164, R168 ;  /* 0x000000a800a47202 */ /* 0x000fe20000000f00 */
[-C--:B------:R-:W-:Y:S03]  /*11040*/  HMMA.16816.F32 R124, R156, R138.reuse, R124 ;  /* 0x0000008a9c7c723c */ /* 0x080fe6000000187c */
[----:B------:R-:W2:Y:S01]  /*11050*/  MUFU.EX2 R174, R174 ;  /* 0x000000ae00ae7308 */ /* 0x000ea20000000800 */
[----:B------:R-:W-:Y:S02]  /*11060*/  FADD.FTZ R184, R181, R184 ;  /* 0x000000b8b5b87221 */ /* 0x000fe40000010000 */
[----:B------:R-:W-:Y:S02]  /*11070*/  FADD.FTZ R188, R185, R188 ;  /* 0x000000bcb9bc7221 */ /* 0x000fe40000010000 */
[----:B------:R-:W-:Y:S04]  /*11080*/  HMMA.16816.F32 R36, R160, R138, R36 ;  /* 0x0000008aa024723c */ /* 0x000fe80000001824 */
[----:B------:R-:W-:Y:S01]  /*11090*/  FADD.FTZ R192, R189, R192 ;  /* 0x000000c0bdc07221 */ /* 0x000fe20000010000 */
[----:B------:R-:W3:Y:S01]  /*110a0*/  MUFU.EX2 R175, R175 ;  /* 0x000000af00af7308 */ /* 0x000ee20000000800 */
[----:B------:R-:W-:Y:S02]  /*110b0*/  FADD.FTZ R184, R182, R184 ;  /* 0x000000b8b6b87221 */ /* 0x000fe40000010000 */
[-C--:B-1----:R-:W-:Y:S05]  /*110c0*/  HMMA.16816.F32 R4, R128, R132.reuse, R4 ;  /* 0x000000848004723c */ /* 0x082fea0000001804 */
[----:B------:R-:W-:Y:S02]  /*110d0*/  FADD.FTZ R188, R186, R188 ;  /* 0x000000bcbabc7221 */ /* 0x000fe40000010000 */
[----:B------:R-:W1:Y:S01]  /*110e0*/  MUFU.EX2 R177, R177 ;  /* 0x000000b100b17308 */ /* 0x000e620000000800 */
[----:B------:R-:W-:Y:S01]  /*110f0*/  FADD.FTZ R192, R190, R192 ;  /* 0x000000c0bec07221 */ /* 0x000fe20000010000 */
[----:B--2---:R-:W-:Y:S03]  /*11100*/  F2FP.PACK_AB R136, R174, R173 ;  /* 0x000000adae88723e */ /* 0x004fe600000000ff */
[----:B------:R-:W-:Y:S02]  /*11110*/  FADD.FTZ R184, R169, R184 ;  /* 0x000000b8a9b87221 */ /* 0x000fe40000010000 */
[----:B------:R-:W-:Y:S03]  /*11120*/  FADD.FTZ R188, R187, R188 ;  /* 0x000000bcbbbc7221 */ /* 0x000fe60000010000 */
[----:B------:R-:W2:Y:S01]  /*11130*/  MUFU.EX2 R178, R178 ;  /* 0x000000b200b27308 */ /* 0x000ea20000000800 */
[----:B------:R-:W-:Y:S02]  /*11140*/  FADD.FTZ R192, R191, R192 ;  /* 0x000000c0bfc07221 */ /* 0x000fe40000010000 */
[----:B------:R-:W-:Y:S01]  /*11150*/  FFMA.FTZ R183, R167, R241, R183 ;  /* 0x000000f1a7b77223 */ /* 0x000fe200000100b7 */
[----:B---3--:R-:W-:Y:S01]  /*11160*/  F2FP.PACK_AB R137, R176, R175 ;  /* 0x000000afb089723e */ /* 0x008fe200000000ff */
[----:B------:R-:W-:Y:S01]  /*11170*/  FADD.FTZ R184, R195, R184 ;  /* 0x000000b8c3b87221 */ /* 0x000fe20000010000 */
[----:B------:R-:W-:Y:S01]  /*11180*/  MOV R167, R3 ;  /* 0x0000000300a77202 */ /* 0x000fe20000000f00 */
[----:B------:R-:W-:Y:S02]  /*11190*/  FADD.FTZ R188, R173, R188 ;  /* 0x000000bcadbc7221 */ /* 0x000fe40000010000 */
[----:B------:R-:W-:Y:S01]  /*111a0*/  FADD.FTZ R192, R175, R192 ;  /* 0x000000c0afc07221 */ /* 0x000fe20000010000 */
[----:B------:R-:W3:Y:S01]  /*111b0*/  MUFU.EX2 R179, R179 ;  /* 0x000000b300b37308 */ /* 0x000ee20000000800 */
[----:B------:R-:W-:Y:S02]  /*111c0*/  FADD.FTZ R183, R170, R183 ;  /* 0x000000b7aab77221 */ /* 0x000fe40000010000 */
[----:B------:R-:W-:Y:S02]  /*111d0*/  FADD.FTZ R184, R196, R184 ;  /* 0x000000b8c4b87221 */ /* 0x000fe40000010000 */
[----:B------:R-:W-:Y:S02]  /*111e0*/  FADD.FTZ R188, R174, R188 ;  /* 0x000000bcaebc7221 */ /* 0x000fe40000010000 */
[----:B------:R-:W-:Y:S02]  /*111f0*/  FADD.FTZ R192, R176, R192 ;  /* 0x000000c0b0c07221 */ /* 0x000fe40000010000 */
[----:B------:R-:W-:Y:S01]  /*11200*/  FADD.FTZ R183, R171, R183 ;  /* 0x000000b7abb77221 */ /* 0x000fe20000010000 */
[----:B------:R-:W4:Y:S01]  /*11210*/  MUFU.EX2 R204, R204 ;  /* 0x000000cc00cc7308 */ /* 0x000f220000000800 */
[----:B------:R-:W-:Y:S02]  /*11220*/  FADD.FTZ R184, R199, R184 ;  /* 0x000000b8c7b87221 */ /* 0x000fe40000010000 */
[----:B-1----:R-:W-:Y:S01]  /*11230*/  FADD.FTZ R188, R177, R188 ;  /* 0x000000bcb1bc7221 */ /* 0x002fe20000010000 */
[----:B--2---:R-:W-:Y:S01]  /*11240*/  F2FP.PACK_AB R138, R178, R177 ;  /* 0x000000b1b28a723e */ /* 0x004fe200000000ff */
[----:B------:R-:W-:Y:S02]  /*11250*/  FADD.FTZ R183, R180, R183 ;  /* 0x000000b7b4b77221 */ /* 0x000fe40000010000 */
[----:B------:R-:W-:Y:S02]  /*11260*/  FADD.FTZ R172, R172, R184 ;  /* 0x000000b8acac7221 */ /* 0x000fe40000010000 */
[----:B------:R-:W-:Y:S01]  /*11270*/  FADD.FTZ R178, R178, R188 ;  /* 0x000000bcb2b27221 */ /* 0x000fe20000010000 */
[----:B------:R-:W1:Y:S01]  /*11280*/  MUFU.EX2 R248, R248 ;  /* 0x000000f800f87308 */ /* 0x000e620000000800 */
[----:B------:R-:W-:Y:S02]  /*11290*/  FADD.FTZ R183, R193, R183 ;  /* 0x000000b7c1b77221 */ /* 0x000fe40000010000 */
[----:B------:R-:W-:Y:S02]  /*112a0*/  FADD.FTZ R178, R243, R178 ;  /* 0x000000b2f3b27221 */ /* 0x000fe40000010000 */
[----:B---3--:R-:W-:Y:S02]  /*112b0*/  FADD.FTZ R192, R179, R192 ;  /* 0x000000c0b3c07221 */ /* 0x008fe40000010000 */
[----:B------:R-:W-:Y:S02]  /*112c0*/  FADD.FTZ R183, R194, R183 ;  /* 0x000000b7c2b77221 */ /* 0x000fe40000010000 */
[----:B------:R-:W-:Y:S01]  /*112d0*/  FADD.FTZ R178, R244, R178 ;  /* 0x000000b2f4b27221 */ /* 0x000fe20000010000 */
[----:B------:R-:W2:Y:S01]  /*112e0*/  MUFU.EX2 R249, R249 ;  /* 0x000000f900f97308 */ /* 0x000ea20000000800 */
[----:B------:R-:W-:Y:S02]  /*112f0*/  FADD.FTZ R183, R197, R183 ;  /* 0x000000b7c5b77221 */ /* 0x000fe40000010000 */
[----:B------:R-:W-:Y:S01]  /*11300*/  FADD.FTZ R178, R247, R178 ;  /* 0x000000b2f7b27221 */ /* 0x000fe20000010000 */
[C---:B----4-:R-:W-:Y:S01]  /*11310*/  F2FP.PACK_AB R139, R204.reuse, R179 ;  /* 0x000000b3cc8b723e */ /* 0x050fe200000000ff */
[----:B------:R-:W-:Y:S02]  /*11320*/  FADD.FTZ R192, R204, R192 ;  /* 0x000000c0ccc07221 */ /* 0x000fe40000010000 */
[----:B------:R-:W-:Y:S02]  /*11330*/  FADD.FTZ R198, R198, R183 ;  /* 0x000000b7c6c67221 */ /* 0x000fe40000010000 */
[----:B------:R-:W-:Y:S01]  /*11340*/  FADD.FTZ R192, R245, R192 ;  /* 0x000000c0f5c07221 */ /* 0x000fe20000010000 */
[----:B------:R-:W3:Y:S01]  /*11350*/  MUFU.EX2 R250, R250 ;  /* 0x000000fa00fa7308 */ /* 0x000ee20000000800 */
[C---:B------:R-:W-:Y:S04]  /*11360*/  HMMA.16816.F32 R8, R136.reuse, R132, R8 ;  /* 0x000000848808723c */ /* 0x040fe80000001808 */
[----:B------:R-:W-:Y:S02]  /*11370*/  FADD.FTZ R192, R246, R192 ;  /* 0x000000c0f6c07221 */ /* 0x000fe40000010000 */
[----:B-1----:R-:W-:Y:S02]  /*11380*/  FADD.FTZ R178, R248, R178 ;  /* 0x000000b2f8b27221 */ /* 0x002fe40000010000 */
[-C--:B------:R-:W-:Y:S01]  /*11390*/  HMMA.16816.F32 R12, R136, R134.reuse, R12 ;  /* 0x00000086880c723c */ /* 0x080fe2000000180c */
[----:B------:R-:W-:Y:S03]  /*113a0*/  MUFU.EX2 R72, R72 ;  /* 0x0000004800487308 */ /* 0x000fe60000000800 */
[----:B--2---:R-:W-:Y:S04]  /*113b0*/  FADD.FTZ R192, R249, R192 ;  /* 0x000000c0f9c07221 */ /* 0x004fe80000010000 */
[C---:B------:R-:W-:Y:S01]  /*113c0*/  HMMA.16816.F32 R16, R128.reuse, R134, R16 ;  /* 0x000000868010723c */ /* 0x040fe20000001810 */
[----:B------:R-:W1:Y:S02]  /*113d0*/  LDSM.16.MT88.4 R132, [R218+0x900] ;  /* 0x00090000da84783b */ /* 0x000e640000004200 */
[----:B------:R-:W-:Y:S01]  /*113e0*/  MUFU.EX2 R73, R73 ;  /* 0x0000004900497308 */ /* 0x000fe20000000800 */
[----:B---3--:R-:W-:Y:S04]  /*113f0*/  FADD.FTZ R192, R250, R192 ;  /* 0x000000c0fac07221 */ /* 0x008fe80000010000 */
[-C--:B------:R-:W-:Y:S05]  /*11400*/  HMMA.16816.F32 R20, R128, R140.reuse, R20 ;  /* 0x0000008c8014723c */ /* 0x080fea0000001814 */
[----:B------:R-:W-:Y:S03]  /*11410*/  MUFU.EX2 R74, R74 ;  /* 0x0000004a004a7308 */ /* 0x000fe60000000800 */
[C---:B------:R-:W-:Y:S07]  /*11420*/  HMMA.16816.F32 R32, R136.reuse, R140, R32 ;  /* 0x0000008c8820723c */ /* 0x040fee0000001820 */
[----:B------:R-:W-:Y:S01]  /*11430*/  MUFU.EX2 R75, R75 ;  /* 0x0000004b004b7308 */ /* 0x000fe20000000800 */
[-C--:B------:R-:W-:Y:S08]  /*11440*/  HMMA.16816.F32 R24, R136, R142.reuse, R24 ;  /* 0x0000008e8818723c */ /* 0x080ff00000001818 */
[C---:B------:R-:W-:Y:S01]  /*11450*/  HMMA.16816.F32 R100, R128.reuse, R142, R100 ;  /* 0x0000008e8064723c */ /* 0x040fe20000001864 */
[----:B------:R-:W-:Y:S07]  /*11460*/  MUFU.EX2 R76, R76 ;  /* 0x0000004c004c7308 */ /* 0x000fee0000000800 */
[-C--:B------:R-:W-:Y:S03]  /*11470*/  HMMA.16816.F32 R104, R128, R48.reuse, R104 ;  /* 0x000000308068723c */ /* 0x080fe60000001868 */
[----:B------:R-:W-:Y:S05]  /*11480*/  MUFU.EX2 R77, R77 ;  /* 0x0000004d004d7308 */ /* 0x000fea0000000800 */
[C---:B------:R-:W-:Y:S05]  /*11490*/  HMMA.16816.F32 R108, R136.reuse, R48, R108 ;  /* 0x00000030886c723c */ /* 0x040fea000000186c */
[----:B------:R-:W-:Y:S02]  /*114a0*/  MUFU.EX2 R78, R78 ;  /* 0x0000004e004e7308 */ /* 0x000fe40000000800 */
[----:B------:R-:W-:Y:S01]  /*114b0*/  F2FP.PACK_AB R48, R244, R243 ;  /* 0x000000f3f430723e */ /* 0x000fe200000000ff */
[-C--:B------:R-:W-:Y:S04]  /*114c0*/  HMMA.16816.F32 R28, R136, R50.reuse, R28 ;  /* 0x00000032881c723c */ /* 0x080fe8000000181c */
[----:B------:R-:W-:Y:S03]  /*114d0*/  F2FP.PACK_AB R49, R246, R245 ;  /* 0x000000f5f631723e */ /* 0x000fe600000000ff */
[----:B------:R-:W-:Y:S01]  /*114e0*/  MUFU.EX2 R79, R79 ;  /* 0x0000004f004f7308 */ /* 0x000fe20000000800 */
[C---:B------:R-:W-:Y:S07]  /*114f0*/  HMMA.16816.F32 R112, R128.reuse, R50, R112 ;  /* 0x000000328070723c */ /* 0x040fee0000001870 */
[----:B------:R-:W-:Y:S01]  /*11500*/  F2FP.PACK_AB R50, R248, R247 ;  /* 0x000000f7f832723e */ /* 0x000fe200000000ff */
[-C--:B-1----:R-:W-:Y:S01]  /*11510*/  HMMA.16816.F32 R116, R128, R132.reuse, R116 ;  /* 0x000000848074723c */ /* 0x082fe20000001874 */
[----:B------:R-:W1:Y:S03]  /*11520*/  MUFU.EX2 R205, R205 ;  /* 0x000000cd00cd7308 */ /* 0x000e660000000800 */
[----:B------:R-:W-:Y:S04]  /*11530*/  F2FP.PACK_AB R51, R250, R249 ;  /* 0x000000f9fa33723e */ /* 0x000fe800000000ff */
[C---:B------:R-:W-:Y:S03]  /*11540*/  HMMA.16816.F32 R120, R136.reuse, R132, R120 ;  /* 0x000000848878723c */ /* 0x040fe60000001878 */
[----:B------:R-:W2:Y:S04]  /*11550*/  MUFU.EX2 R206, R206 ;  /* 0x000000ce00ce7308 */ /* 0x000ea80000000800 */
[--C-:B------:R-:W-:Y:S01]  /*11560*/  FFMA.FTZ R132, R54, c[0x0][0x2d0], -R202.reuse ;  /* 0x0000b40036847a23 */ /* 0x100fe200000108ca */
[-C--:B------:R-:W-:Y:S01]  /*11570*/  HMMA.16816.F32 R124, R136, R134.reuse, R124 ;  /* 0x00000086887c723c */ /* 0x080fe2000000187c */
[----:B------:R-:W3:Y:S03]  /*11580*/  LDSM.16.MT88.4 R52, [R220+0x1100] ;  /* 0x00110000dc34783b */ /* 0x000ee60000004200 */
[--C-:B------:R-:W-:Y:S01]  /*11590*/  FFMA.FTZ R133, R56, c[0x0][0x2d0], -R201.reuse ;  /* 0x0000b40038857a23 */ /* 0x100fe200000108c9 */
[----:B------:R-:W4:Y:S01]  /*115a0*/  MUFU.EX2 R207, R207 ;  /* 0x000000cf00cf7308 */ /* 0x000f220000000800 */
[----:B------:R-:W-:Y:S01]  /*115b0*/  FFMA.FTZ R202, R99, c[0x0][0x2d0], -R202 ;  /* 0x0000b40063ca7a23 */ /* 0x000fe200000108ca */
[----:B------:R-:W-:Y:S01]  /*115c0*/  MOV R99, R153 ;  /* 0x0000009900637202 */ /* 0x000fe20000000f00 */
[----:B------:R-:W-:Y:S01]  /*115d0*/  HMMA.16816.F32 R36, R128, R134, R36 ;  /* 0x000000868024723c */ /* 0x000fe20000001824 */
[----:B------:R-:W5:Y:S03]  /*115e0*/  LDSM.16.MT88.4 R128, [R219+0x1100] ;  /* 0x00110000db80783b */ /* 0x000f660000004200 */
[----:B-1----:R-:W-:Y:S03]  /*115f0*/  FADD.FTZ R198, R205, R198 ;  /* 0x000000c6cdc67221 */ /* 0x002fe60000010000 */
[----:B------:R-:W1:Y:S01]  /*11600*/  MUFU.EX2 R208, R208 ;  /* 0x000000d000d07308 */ /* 0x000e620000000800 */
[----:B------:R-:W-:Y:S02]  /*11610*/  FFMA.FTZ R134, R58, c[0x0][0x2d0], -R200 ;  /* 0x0000b4003a867a23 */ /* 0x000fe400000108c8 */
[----:B------:R-:W-:Y:S02]  /*11620*/  LDSM.16.MT88.4 R56, [R219+0x1900] ;  /* 0x00190000db38783b */ /* 0x000fe40000004200 */
[C---:B--2---:R-:W-:Y:S01]  /*11630*/  F2FP.PACK_AB R40, R206.reuse, R205 ;  /* 0x000000cdce28723e */ /* 0x044fe200000000ff */
[----:B------:R-:W-:Y:S04]  /*11640*/  FADD.FTZ R198, R206, R198 ;  /* 0x000000c6cec67221 */ /* 0x000fe80000010000 */
[----:B------:R-:W2:Y:S01]  /*11650*/  MUFU.EX2 R210, R210 ;  /* 0x000000d200d27308 */ /* 0x000ea20000000800 */
[----:B------:R-:W-:Y:S02]  /*11660*/  FADD.FTZ R198, R209, R198 ;  /* 0x000000c6d1c67221 */ /* 0x000fe40000010000 */
[----:B----4-:R-:W-:Y:S07]  /*11670*/  FADD.FTZ R172, R207, R172 ;  /* 0x000000accfac7221 */ /* 0x010fee0000010000 */
[----:B------:R-:W4:Y:S01]  /*11680*/  MUFU.EX2 R211, R211 ;  /* 0x000000d300d37308 */ /* 0x000f220000000800 */
[C---:B-1----:R-:W-:Y:S01]  /*11690*/  F2FP.PACK_AB R41, R208.reuse, R207 ;  /* 0x000000cfd029723e */ /* 0x042fe200000000ff */
[----:B------:R-:W-:Y:S08]  /*116a0*/  FADD.FTZ R172, R208, R172 ;  /* 0x000000acd0ac7221 */ /* 0x000ff00000010000 */
[----:B------:R-:W1:Y:S01]  /*116b0*/  MUFU.EX2 R242, R242 ;  /* 0x000000f200f27308 */ /* 0x000e620000000800 */
[C---:B--2---:R-:W-:Y:S01]  /*116c0*/  F2FP.PACK_AB R42, R210.reuse, R209 ;  /* 0x000000d1d22a723e */ /* 0x044fe200000000ff */
[----:B------:R-:W-:Y:S08]  /*116d0*/  FADD.FTZ R198, R210, R198 ;  /* 0x000000c6d2c67221 */ /* 0x000ff00000010000 */
[----:B------:R-:W2:Y:S01]  /*116e0*/  MUFU.EX2 R251, R251 ;  /* 0x000000fb00fb7308 */ /* 0x000ea20000000800 */
[----:B----4-:R-:W-:Y:S09]  /*116f0*/  FADD.FTZ R172, R211, R172 ;  /* 0x000000acd3ac7221 */ /* 0x010ff20000010000 */
[----:B------:R-:W4:Y:S01]  /*11700*/  MUFU.EX2 R252, R252 ;  /* 0x000000fc00fc7308 */ /* 0x000f220000000800 */
[C---:B-1----:R-:W-:Y:S01]  /*11710*/  F2FP.PACK_AB R43, R242.reuse, R211 ;  /* 0x000000d3f22b723e */ /* 0x042fe200000000ff */
[----:B------:R-:W-:Y:S08]  /*11720*/  FADD.FTZ R172, R242, R172 ;  /* 0x000000acf2ac7221 */ /* 0x000ff00000010000 */
[----:B------:R-:W1:Y:S01]  /*11730*/  MUFU.EX2 R132, R132 ;  /* 0x0000008400847308 */ /* 0x000e620000000800 */
[-C--:B------:R-:W-:Y:S05]  /*11740*/  HMMA.16816.F32 R4, R40, R44.reuse, R4 ;  /* 0x0000002c2804723c */ /* 0x080fea0000001804 */
[----:B--2---:R-:W-:Y:S03]  /*11750*/  FADD.FTZ R198, R251, R198 ;  /* 0x000000c6fbc67221 */ /* 0x004fe60000010000 */
[C---:B------:R-:W-:Y:S01]  /*11760*/  HMMA.16816.F32 R8, R48.reuse, R44, R8 ;  /* 0x0000002c3008723c */ /* 0x040fe20000001808 */
[----:B------:R-:W2:Y:S03]  /*11770*/  MUFU.EX2 R64, R64 ;  /* 0x0000004000407308 */ /* 0x000ea60000000800 */
[----:B----4-:R-:W-:Y:S04]  /*11780*/  FADD.FTZ R198, R252, R198 ;  /* 0x000000c6fcc67221 */ /* 0x010fe80000010000 */
[-C--:B------:R-:W-:Y:S03]  /*11790*/  HMMA.16816.F32 R12, R48, R46.reuse, R12 ;  /* 0x0000002e300c723c */ /* 0x080fe6000000180c */
[----:B------:R-:W4:Y:S01]  /*117a0*/  MUFU.EX2 R65, R65 ;  /* 0x0000004100417308 */ /* 0x000f220000000800 */
[----:B-1----:R-:W-:Y:S04]  /*117b0*/  FADD.FTZ R172, R132, R172 ;  /* 0x000000ac84ac7221 */ /* 0x002fe80000010000 */
[C---:B------:R-:W-:Y:S01]  /*117c0*/  HMMA.16816.F32 R16, R40.reuse, R46, R16 ;  /* 0x0000002e2810723c */ /* 0x040fe20000001810 */
[----:B------:R-:W1:Y:S04]  /*117d0*/  LDSM.16.MT88.4 R44, [R218+0x1100] ;  /* 0x00110000da2c783b */ /* 0x000e680000004200 */
[----:B------:R-:W-:Y:S03]  /*117e0*/  MUFU.EX2 R66, R66 ;  /* 0x0000004200427308 */ /* 0x000fe60000000800 */
[-C--:B---3--:R-:W-:Y:S04]  /*117f0*/  HMMA.16816.F32 R20, R40, R52.reuse, R20 ;  /* 0x000000342814723c */ /* 0x088fe80000001814 */
[----:B--2---:R-:W-:Y:S03]  /*11800*/  FADD.FTZ R198, R64, R198 ;  /* 0x000000c640c67221 */ /* 0x004fe60000010000 */
[----:B------:R-:W-:Y:S01]  /*11810*/  MUFU.EX2 R67, R67 ;  /* 0x0000004300437308 */ /* 0x000fe20000000800 */
[C---:B------:R-:W-:Y:S04]  /*11820*/  HMMA.16816.F32 R32, R48.reuse, R52, R32 ;  /* 0x000000343020723c */ /* 0x040fe80000001820 */
[----:B----4-:R-:W-:Y:S04]  /*11830*/  FADD.FTZ R198, R65, R198 ;  /* 0x000000c641c67221 */ /* 0x010fe80000010000 */
[-C--:B------:R-:W-:Y:S01]  /*11840*/  HMMA.16816.F32 R24, R48, R54.reuse, R24 ;  /* 0x000000363018723c */ /* 0x080fe20000001818 */
[----:B------:R-:W2:Y:S07]  /*11850*/  MUFU.EX2 R133, R133 ;  /* 0x0000008500857308 */ /* 0x000eae0000000800 */
[C---:B------:R-:W-:Y:S01]  /*11860*/  HMMA.16816.F32 R100, R40.reuse, R54, R100 ;  /* 0x000000362864723c */ /* 0x040fe20000001864 */
[----:B------:R-:W3:Y:S02]  /*11870*/  LDSM.16.MT88.4 R52, [R225+0x1900] ;  /* 0x00190000e134783b */ /* 0x000ee40000004200 */
[----:B------:R-:W4:Y:S05]  /*11880*/  MUFU.EX2 R134, R134 ;  /* 0x0000008600867308 */ /* 0x000f2a0000000800 */
[-C--:B-----5:R-:W-:Y:S05]  /*11890*/  HMMA.16816.F32 R104, R40, R128.reuse, R104 ;  /* 0x000000802868723c */ /* 0x0a0fea0000001868 */
[----:B------:R-:W5:Y:S03]  /*118a0*/  MUFU.EX2 R60, R60 ;  /* 0x0000003c003c7308 */ /* 0x000f660000000800 */
[C---:B------:R-:W-:Y:S04]  /*118b0*/  HMMA.16816.F32 R108, R48.reuse, R128, R108 ;  /* 0x00000080306c723c */ /* 0x040fe8000000186c */
[----:B--2---:R-:W-:Y:S03]  /*118c0*/  FADD.FTZ R178, R133, R178 ;  /* 0x000000b285b27221 */ /* 0x004fe60000010000 */
[----:B------:R-:W2:Y:S01]  /*118d0*/  MUFU.EX2 R61, R61 ;  /* 0x0000003d003d7308 */ /* 0x000ea20000000800 */
[-C--:B------:R-:W-:Y:S04]  /*118e0*/  HMMA.16816.F32 R28, R48, R130.reuse, R28 ;  /* 0x00000082301c723c */ /* 0x080fe8000000181c */
[----:B----4-:R-:W-:Y:S02]  /*118f0*/  FADD.FTZ R192, R134, R192 ;  /* 0x000000c086c07221 */ /* 0x010fe40000010000 */
[----:B------:R-:W-:Y:S02]  /*11900*/  FADD.FTZ R178, R99, R178 ;  /* 0x000000b263b27221 */ /* 0x000fe40000010000 */
[C---:B------:R-:W-:Y:S01]  /*11910*/  HMMA.16816.F32 R112, R40.reuse, R130, R112 ;  /* 0x000000822870723c */ /* 0x040fe20000001870 */
[----:B------:R-:W4:Y:S03]  /*11920*/  MUFU.EX2 R62, R62 ;  /* 0x0000003e003e7308 */ /* 0x000f260000000800 */
[----:B------:R-:W-:Y:S02]  /*11930*/  FADD.FTZ R192, R98, R192 ;  /* 0x000000c062c07221 */ /* 0x000fe40000010000 */
[----:B-----5:R-:W-:Y:S02]  /*11940*/  FADD.FTZ R178, R60, R178 ;  /* 0x000000b23cb27221 */ /* 0x020fe40000010000 */
[-C--:B-1----:R-:W-:Y:S03]  /*11950*/  HMMA.16816.F32 R116, R40, R44.reuse, R116 ;  /* 0x0000002c2874723c */ /* 0x082fe60000001874 */
[----:B------:R-:W1:Y:S01]  /*11960*/  MUFU.EX2 R63, R63 ;  /* 0x0000003f003f7308 */ /* 0x000e620000000800 */
[----:B--2---:R-:W-:Y:S04]  /*11970*/  FADD.FTZ R178, R61, R178 ;  /* 0x000000b23db27221 */ /* 0x004fe80000010000 */
[C---:B------:R-:W-:Y:S04]  /*11980*/  HMMA.16816.F32 R120, R48.reuse, R44, R120 ;  /* 0x0000002c3078723c */ /* 0x040fe80000001878 */
[----:B------:R-:W-:Y:S01]  /*11990*/  FADD.FTZ R178, R72, R178 ;  /* 0x000000b248b27221 */ /* 0x000fe20000010000 */
[----:B------:R-:W2:Y:S02]  /*119a0*/  MUFU.EX2 R68, R68 ;  /* 0x0000004400447308 */ /* 0x000ea40000000800 */
[----:B------:R-:W-:Y:S01]  /*119b0*/  F2FP.PACK_AB R44, R153, R133 ;  /* 0x00000085992c723e */ /* 0x000fe200000000ff */
[-C--:B------:R-:W-:Y:S01]  /*119c0*/  HMMA.16816.F32 R124, R48, R46.reuse, R124 ;  /* 0x0000002e307c723c */ /* 0x080fe2000000187c */
[----:B------:R-:W5:Y:S03]  /*119d0*/  LDSM.16.MT88.4 R48, [R220+0x1900] ;  /* 0x00190000dc30783b */ /* 0x000f660000004200 */
[----:B------:R-:W-:Y:S01]  /*119e0*/  F2FP.PACK_AB R45, R154, R134 ;  /* 0x000000869a2d723e */ /* 0x000fe200000000ff */
[----:B----4-:R-:W-:Y:S02]  /*119f0*/  FADD.FTZ R192, R62, R192 ;  /* 0x000000c03ec07221 */ /* 0x010fe40000010000 */
[----:B------:R-:W4:Y:S01]  /*11a00*/  MUFU.EX2 R69, R69 ;  /* 0x0000004500457308 */ /* 0x000f220000000800 */
[----:B------:R-:W-:Y:S04]  /*11a10*/  HMMA.16816.F32 R36, R40, R46, R36 ;  /* 0x0000002e2824723c */ /* 0x000fe80000001824 */
[----:B-1----:R-:W-:Y:S02]  /*11a20*/  FADD.FTZ R192, R63, R192 ;  /* 0x000000c03fc07221 */ /* 0x002fe40000010000 */
[----:B------:R-:W-:Y:S01]  /*11a30*/  FADD.FTZ R178, R73, R178 ;  /* 0x000000b249b27221 */ /* 0x000fe20000010000 */
[----:B------:R-:W-:Y:S01]  /*11a40*/  F2FP.PACK_AB R40, R252, R251 ;  /* 0x000000fbfc28723e */ /* 0x000fe200000000ff */
[----:B------:R-:W-:Y:S01]  /*11a50*/  FADD.FTZ R192, R74, R192 ;  /* 0x000000c04ac07221 */ /* 0x000fe20000010000 */
[----:B------:R-:W-:Y:S01]  /*11a60*/  F2FP.PACK_AB R41, R152, R132 ;  /* 0x000000849829723e */ /* 0x000fe200000000ff */
[----:B------:R-:W-:Y:S02]  /*11a70*/  MUFU.EX2 R70, R70 ;  /* 0x0000004600467308 */ /* 0x000fe40000000800 */
[----:B------:R-:W-:Y:S01]  /*11a80*/  F2FP.PACK_AB R42, R65, R64 ;  /* 0x00000040412a723e */ /* 0x000fe200000000ff */
[----:B--2---:R-:W-:Y:S01]  /*11a90*/  FADD.FTZ R198, R68, R198 ;  /* 0x000000c644c67221 */ /* 0x004fe20000010000 */
[----:B------:R-:W-:Y:S01]  /*11aa0*/  F2FP.PACK_AB R43, R67, R66 ;  /* 0x00000042432b723e */ /* 0x000fe200000000ff */
[----:B------:R-:W-:Y:S01]  /*11ab0*/  FADD.FTZ R192, R75, R192 ;  /* 0x000000c04bc07221 */ /* 0x000fe20000010000 */
[----:B------:R-:W-:Y:S01]  /*11ac0*/  F2FP.PACK_AB R46, R61, R60 ;  /* 0x0000003c3d2e723e */ /* 0x000fe200000000ff */
[----:B------:R-:W-:Y:S01]  /*11ad0*/  FADD.FTZ R178, R76, R178 ;  /* 0x000000b24cb27221 */ /* 0x000fe20000010000 */
[----:B------:R-:W-:Y:S01]  /*11ae0*/  F2FP.PACK_AB R47, R63, R62 ;  /* 0x0000003e3f2f723e */ /* 0x000fe200000000ff */
[----:B------:R-:W-:Y:S01]  /*11af0*/  FADD.FTZ R192, R78, R192 ;  /* 0x000000c04ec07221 */ /* 0x000fe20000010000 */
[----:B------:R-:W-:Y:S01]  /*11b00*/  MUFU.EX2 R71, R71 ;  /* 0x0000004700477308 */ /* 0x000fe20000000800 */
[-C--:B---3--:R-:W-:Y:S03]  /*11b10*/  HMMA.16816.F32 R4, R40, R52.reuse, R4 ;  /* 0x000000342804723c */ /* 0x088fe60000001804 */
[----:B----4-:R-:W-:Y:S02]  /*11b20*/  FADD.FTZ R198, R69, R198 ;  /* 0x000000c645c67221 */ /* 0x010fe40000010000 */
[----:B------:R-:W-:Y:S02]  /*11b30*/  FADD.FTZ R178, R77, R178 ;  /* 0x000000b24db27221 */ /* 0x000fe40000010000 */
[----:B------:R-:W-:Y:S01]  /*11b40*/  FADD.FTZ R192, R79, R192 ;  /* 0x000000c04fc07221 */ /* 0x000fe20000010000 */
[C---:B------:R-:W-:Y:S01]  /*11b50*/  HMMA.16816.F32 R8, R44.reuse, R52, R8 ;  /* 0x000000342c08723c */ /* 0x040fe20000001808 */
[----:B------:R-:W1:Y:S07]  /*11b60*/  MUFU.EX2 R80, R80 ;  /* 0x0000005000507308 */ /* 0x000e6e0000000800 */
[-C--:B------:R-:W-:Y:S03]  /*11b70*/  HMMA.16816.F32 R12, R44, R54.reuse, R12 ;  /* 0x000000362c0c723c */ /* 0x080fe6000000180c */
[----:B------:R-:W2:Y:S05]  /*11b80*/  MUFU.EX2 R81, R81 ;  /* 0x0000005100517308 */ /* 0x000eaa0000000800 */
[C---:B------:R-:W-:Y:S01]  /*11b90*/  HMMA.16816.F32 R16, R40.reuse, R54, R16 ;  /* 0x000000362810723c */ /* 0x040fe20000001810 */
[----:B------:R-:W3:Y:S04]  /*11ba0*/  LDSM.16.MT88.4 R52, [R218+0x1900] ;  /* 0x00190000da34783b */ /* 0x000ee80000004200 */
[----:B------:R-:W-:Y:S03]  /*11bb0*/  MUFU.EX2 R82, R82 ;  /* 0x0000005200527308 */ /* 0x000fe60000000800 */
[-C--:B-----5:R-:W-:Y:S04]  /*11bc0*/  HMMA.16816.F32 R20, R40, R48.reuse, R20 ;  /* 0x000000302814723c */ /* 0x0a0fe80000001814 */
[----:B-1----:R-:W-:Y:S03]  /*11bd0*/  FADD.FTZ R198, R80, R198 ;  /* 0x000000c650c67221 */ /* 0x002fe60000010000 */
[----:B------:R-:W-:Y:S01]  /*11be0*/  MUFU.EX2 R83, R83 ;  /* 0x0000005300537308 */ /* 0x000fe20000000800 */
[C---:B------:R-:W-:Y:S04]  /*11bf0*/  HMMA.16816.F32 R32, R44.reuse, R48, R32 ;  /* 0x000000302c20723c */ /* 0x040fe80000001820 */
[----:B--2---:R-:W-:Y:S04]  /*11c00*/  FADD.FTZ R198, R81, R198 ;  /* 0x000000c651c67221 */ /* 0x004fe80000010000 */
[-C--:B------:R-:W-:Y:S01]  /*11c10*/  HMMA.16816.F32 R24, R44, R50.reuse, R24 ;  /* 0x000000322c18723c */ /* 0x080fe20000001818 */
[----:B------:R-:W1:Y:S07]  /*11c20*/  MUFU.EX2 R84, R84 ;  /* 0x0000005400547308 */ /* 0x000e6e0000000800 */
[C---:B------:R-:W-:Y:S01]  /*11c30*/  HMMA.16816.F32 R100, R40.reuse, R50, R100 ;  /* 0x000000322864723c */ /* 0x040fe20000001864 */
[----:B------:R-:W2:Y:S02]  /*11c40*/  LDSM.16.MT88.4 R48, [R225+0x2100] ;  /* 0x00210000e130783b */ /* 0x000ea40000004200 */
[----:B------:R-:W4:Y:S05]  /*11c50*/  MUFU.EX2 R85, R85 ;  /* 0x0000005500557308 */ /* 0x000f2a0000000800 */
[-C--:B------:R-:W-:Y:S05]  /*11c60*/  HMMA.16816.F32 R104, R40, R56.reuse, R104 ;  /* 0x000000382868723c */ /* 0x080fea0000001868 */
[----:B------:R-:W-:Y:S03]  /*11c70*/  MUFU.EX2 R86, R86 ;  /* 0x0000005600567308 */ /* 0x000fe60000000800 */
[C---:B------:R-:W-:Y:S04]  /*11c80*/  HMMA.16816.F32 R108, R44.reuse, R56, R108 ;  /* 0x000000382c6c723c */ /* 0x040fe8000000186c */
[----:B-1----:R-:W-:Y:S03]  /*11c90*/  FADD.FTZ R198, R84, R198 ;  /* 0x000000c654c67221 */ /* 0x002fe60000010000 */
[----:B------:R-:W1:Y:S01]  /*11ca0*/  MUFU.EX2 R87, R87 ;  /* 0x0000005700577308 */ /* 0x000e620000000800 */
[-C--:B------:R-:W-:Y:S04]  /*11cb0*/  HMMA.16816.F32 R28, R44, R58.reuse, R28 ;  /* 0x0000003a2c1c723c */ /* 0x080fe8000000181c */
[C---:B----4-:R-:W-:Y:S01]  /*11cc0*/  F2FP.PACK_AB R128, R85.reuse, R84 ;  /* 0x000000545580723e */ /* 0x050fe200000000ff */
[----:B------:R-:W-:Y:S03]  /*11cd0*/  FADD.FTZ R198, R85, R198 ;  /* 0x000000c655c67221 */ /* 0x000fe60000010000 */
[C---:B------:R-:W-:Y:S01]  /*11ce0*/  HMMA.16816.F32 R112, R40.reuse, R58, R112 ;  /* 0x0000003a2870723c */ /* 0x040fe20000001870 */
[----:B------:R-:W-:Y:S01]  /*11cf0*/  LDSM.16.MT88.4 R56, [R219+0x2100] ;  /* 0x00210000db38783b */ /* 0x000fe20000004200 */
[----:B------:R-:W4:Y:S06]  /*11d00*/  MUFU.EX2 R96, R96 ;  /* 0x0000006000607308 */ /* 0x000f2c0000000800 */
[-C--:B---3--:R-:W-:Y:S04]  /*11d10*/  HMMA.16816.F32 R116, R40, R52.reuse, R116 ;  /* 0x000000342874723c */ /* 0x088fe80000001874 */
[----:B------:R-:W3:Y:S01]  /*11d20*/  MUFU.EX2 R203, R203 ;  /* 0x000000cb00cb7308 */ /* 0x000ee20000000800 */
[----:B-1----:R-:W-:Y:S03]  /*11d30*/  F2FP.PACK_AB R129, R87, R86 ;  /* 0x000000565781723e */ /* 0x002fe600000000ff */
[C---:B------:R-:W-:Y:S06]  /*11d40*/  HMMA.16816.F32 R120, R44.reuse, R52, R120 ;  /* 0x000000342c78723c */ /* 0x040fec0000001878 */
[----:B------:R-:W-:Y:S02]  /*11d50*/  MUFU.EX2 R97, R97 ;  /* 0x0000006100617308 */ /* 0x000fe40000000800 */
[-C--:B------:R-:W-:Y:S04]  /*11d60*/  HMMA.16816.F32 R124, R44, R54.reuse, R124 ;  /* 0x000000362c7c723c */ /* 0x080fe8000000187c */
[----:B----4-:R-:W-:Y:S03]  /*11d70*/  FADD.FTZ R198, R96, R198 ;  /* 0x000000c660c67221 */ /* 0x010fe60000010000 */
[----:B------:R-:W-:Y:S01]  /*11d80*/  F2FP.PACK_AB R44, R73, R72 ;  /* 0x00000048492c723e */ /* 0x000fe200000000ff */
[----:B------:R-:W-:Y:S01]  /*11d90*/  HMMA.16816.F32 R36, R40, R54, R36 ;  /* 0x000000362824723c */ /* 0x000fe20000001824 */
[----:B------:R-:W1:Y:S01]  /*11da0*/  LDSM.16.MT88.4 R52, [R220+0x2100] ;  /* 0x00210000dc34783b */ /* 0x000e620000004200 */
[----:B------:R-:W4:Y:S02]  /*11db0*/  MUFU.EX2 R202, R202 ;  /* 0x000000ca00ca7308 */ /* 0x000f240000000800 */
[----:B------:R-:W-:Y:S01]  /*11dc0*/  F2FP.PACK_AB R45, R75, R74 ;  /* 0x0000004a4b2d723e */ /* 0x000fe200000000ff */
[----:B---3--:R-:W-:Y:S01]  /*11dd0*/  FADD.FTZ R241, R203, R198 ;  /* 0x000000c6cbf17221 */ /* 0x008fe20000010000 */
[----:B------:R-:W-:Y:S02]  /*11de0*/  F2FP.PACK_AB R46, R77, R76 ;  /* 0x0000004c4d2e723e */ /* 0x000fe400000000ff */
[----:B------:R-:W-:Y:S04]  /*11df0*/  F2FP.PACK_AB R40, R69, R68 ;  /* 0x000000444528723e */ /* 0x000fe800000000ff */
[----:B------:R-:W-:Y:S02]  /*11e00*/  F2FP.PACK_AB R41, R71, R70 ;  /* 0x000000464729723e */ /* 0x000fe400000000ff */
[----:B------:R-:W-:Y:S02]  /*11e10*/  F2FP.PACK_AB R42, R81, R80 ;  /* 0x00000050512a723e */ /* 0x000fe400000000ff */
[----:B------:R-:W-:Y:S02]  /*11e20*/  F2FP.PACK_AB R43, R83, R82 ;  /* 0x00000052532b723e */ /* 0x000fe400000000ff */
[----:B------:R-:W-:Y:S02]  /*11e30*/  F2FP.PACK_AB R47, R79, R78 ;  /* 0x0000004e4f2f723e */ /* 0x000fe400000000ff */
[----:B------:R-:W-:Y:S03]  /*11e40*/  F2FP.PACK_AB R130, R203, R96 ;  /* 0x00000060cb82723e */ /* 0x000fe600000000ff */
[-C--:B--2---:R-:W-:Y:S03]  /*11e50*/  HMMA.16816.F32 R4, R40, R48.reuse, R4 ;  /* 0x000000302804723c */ /* 0x084fe60000001804 */
[----:B----4-:R-:W-:Y:S05]  /*11e60*/  F2FP.PACK_AB R131, R202, R97 ;  /* 0x00000061ca83723e */ /* 0x010fea00000000ff */
[C---:B------:R-:W-:Y:S08]  /*11e70*/  HMMA.16816.F32 R8, R44.reuse, R48, R8 ;  /* 0x000000302c08723c */ /* 0x040ff00000001808 */
[-C--:B------:R-:W-:Y:S08]  /*11e80*/  HMMA.16816.F32 R12, R44, R50.reuse, R12 ;  /* 0x000000322c0c723c */ /* 0x080ff0000000180c */
[C---:B------:R-:W-:Y:S01]  /*11e90*/  HMMA.16816.F32 R16, R40.reuse, R50, R16 ;  /* 0x000000322810723c */ /* 0x040fe20000001810 */
[----:B------:R-:W2:Y:S07]  /*11ea0*/  LDSM.16.MT88.4 R48, [R218+0x2100] ;  /* 0x00210000da30783b */ /* 0x000eae0000004200 */
[-C--:B-1----:R-:W-:Y:S08]  /*11eb0*/  HMMA.16816.F32 R20, R40, R52.reuse, R20 ;  /* 0x000000342814723c */ /* 0x082ff00000001814 */
[C---:B------:R-:W-:Y:S07]  /*11ec0*/  HMMA.16816.F32 R32, R44.reuse, R52, R32 ;  /* 0x000000342c20723c */ /* 0x040fee0000001820 */
[--C-:B------:R-:W-:Y:S01]  /*11ed0*/  FFMA.FTZ R52, R88, c[0x0][0x2d0], -R201.reuse ;  /* 0x0000b40058347a23 */ /* 0x100fe200000108c9 */
[-C--:B------:R-:W-:Y:S04]  /*11ee0*/  HMMA.16816.F32 R24, R44, R54.reuse, R24 ;  /* 0x000000362c18723c */ /* 0x080fe80000001818 */
[--C-:B------:R-:W-:Y:S01]  /*11ef0*/  FFMA.FTZ R53, R89, c[0x0][0x2d0], -R201.reuse ;  /* 0x0000b40059357a23 */ /* 0x100fe200000108c9 */
[----:B------:R-:W1:Y:S01]  /*11f00*/  MUFU.EX2 R52, R52 ;  /* 0x0000003400347308 */ /* 0x000e620000000800 */
[----:B------:R-:W-:Y:S02]  /*11f10*/  MOV R88, R152 ;  /* 0x0000009800587202 */ /* 0x000fe40000000f00 */
[C---:B------:R-:W-:Y:S04]  /*11f20*/  HMMA.16816.F32 R100, R40.reuse, R54, R100 ;  /* 0x000000362864723c */ /* 0x040fe80000001864 */
[----:B------:R-:W-:Y:S03]  /*11f30*/  FADD.FTZ R172, R88, R172 ;  /* 0x000000ac58ac7221 */ /* 0x000fe60000010000 */
[----:B------:R-:W-:Y:S01]  /*11f40*/  MUFU.EX2 R53, R53 ;  /* 0x0000003500357308 */ /* 0x000fe20000000800 */
[-C--:B------:R-:W-:Y:S04]  /*11f50*/  HMMA.16816.F32 R104, R40, R56.reuse, R104 ;  /* 0x000000382868723c */ /* 0x080fe80000001868 */
[--C-:B------:R-:W-:Y:S02]  /*11f60*/  FFMA.FTZ R54, R90, c[0x0][0x2d0], -R200.reuse ;  /* 0x0000b4005a367a23 */ /* 0x100fe400000108c8 */
[----:B------:R-:W-:Y:S02]  /*11f70*/  FFMA.FTZ R55, R91, c[0x0][0x2d0], -R200 ;  /* 0x0000b4005b377a23 */ /* 0x000fe400000108c8 */
[C---:B------:R-:W-:Y:S02]  /*11f80*/  HMMA.16816.F32 R108, R44.reuse, R56, R108 ;  /* 0x000000382c6c723c */ /* 0x040fe4000000186c */
[----:B------:R-:W3:Y:S02]  /*11f90*/  MUFU.EX2 R54, R54 ;  /* 0x0000003600367308 */ /* 0x000ee40000000800 */
[----:B------:R-:W-:Y:S02]  /*11fa0*/  FADD.FTZ R172, R66, R172 ;  /* 0x000000ac42ac7221 */ /* 0x000fe40000010000 */
[----:B-1----:R-:W-:Y:S02]  /*11fb0*/  FADD.FTZ R178, R52, R178 ;  /* 0x000000b234b27221 */ /* 0x002fe40000010000 */
[-C--:B------:R-:W-:Y:S04]  /*11fc0*/  HMMA.16816.F32 R28, R44, R58.reuse, R28 ;  /* 0x0000003a2c1c723c */ /* 0x080fe8000000181c */
[----:B------:R-:W1:Y:S01]  /*11fd0*/  MUFU.EX2 R55, R55 ;  /* 0x0000003700377308 */ /* 0x000e620000000800 */
[--C-:B------:R-:W-:Y:S02]  /*11fe0*/  FFMA.FTZ R56, R92, c[0x0][0x2d0], -R201.reuse ;  /* 0x0000b4005c387a23 */ /* 0x100fe400000108c9 */
[----:B------:R-:W-:Y:S01]  /*11ff0*/  FFMA.FTZ R201, R93, c[0x0][0x2d0], -R201 ;  /* 0x0000b4005dc97a23 */ /* 0x000fe200000108c9 */
[C---:B------:R-:W-:Y:S04]  /*12000*/  HMMA.16816.F32 R112, R40.reuse, R58, R112 ;  /* 0x0000003a2870723c */ /* 0x040fe80000001870 */
[--C-:B------:R-:W-:Y:S02]  /*12010*/  FFMA.FTZ R57, R94, c[0x0][0x2d0], -R200.reuse ;  /* 0x0000b4005e397a23 */ /* 0x100fe400000108c8 */
[----:B------:R-:W4:Y:S01]  /*12020*/  MUFU.EX2 R56, R56 ;  /* 0x0000003800387308 */ /* 0x000f220000000800 */
[----:B------:R-:W-:Y:S01]  /*12030*/  FFMA.FTZ R200, R95, c[0x0][0x2d0], -R200 ;  /* 0x0000b4005fc87a23 */ /* 0x000fe200000108c8 */
[-C--:B--2---:R-:W-:Y:S04]  /*12040*/  HMMA.16816.F32 R116, R40, R48.reuse, R116 ;  /* 0x000000302874723c */ /* 0x084fe80000001874 */
[----:B------:R-:W-:Y:S02]  /*12050*/  FADD.FTZ R172, R67, R172 ;  /* 0x000000ac43ac7221 */ /* 0x000fe40000010000 */
[----:B---3--:R-:W-:Y:S02]  /*12060*/  FADD.FTZ R192, R54, R192 ;  /* 0x000000c036c07221 */ /* 0x008fe40000010000 */
[C---:B------:R-:W-:Y:S01]  /*12070*/  HMMA.16816.F32 R120, R44.reuse, R48, R120 ;  /* 0x000000302c78723c */ /* 0x040fe20000001878 */
[----:B------:R-:W2:Y:S03]  /*12080*/  MUFU.EX2 R201, R201 ;  /* 0x000000c900c97308 */ /* 0x000ea60000000800 */
[----:B------:R-:W-:Y:S02]  /*12090*/  FADD.FTZ R172, R70, R172 ;  /* 0x000000ac46ac7221 */ /* 0x000fe40000010000 */
[----:B------:R-:W-:Y:S02]  /*120a0*/  FADD.FTZ R178, R53, R178 ;  /* 0x000000b235b27221 */ /* 0x000fe40000010000 */
[-C--:B------:R-:W-:Y:S01]  /*120b0*/  HMMA.16816.F32 R124, R44, R50.reuse, R124 ;  /* 0x000000322c7c723c */ /* 0x080fe2000000187c */
[----:B------:R-:W3:Y:S02]  /*120c0*/  LDSM.16.MT88.4 R44, [R220+0x2900] ;  /* 0x00290000dc2c783b */ /* 0x000ee40000004200 */
[----:B------:R-:W5:Y:S01]  /*120d0*/  MUFU.EX2 R57, R57 ;  /* 0x0000003900397308 */ /* 0x000f620000000800 */
[----:B------:R-:W-:Y:S02]  /*120e0*/  FADD.FTZ R172, R71, R172 ;  /* 0x000000ac47ac7221 */ /* 0x000fe40000010000 */
[----:B-1----:R-:W-:Y:S02]  /*120f0*/  FADD.FTZ R192, R55, R192 ;  /* 0x000000c037c07221 */ /* 0x002fe40000010000 */
[----:B------:R-:W-:Y:S04]  /*12100*/  HMMA.16816.F32 R36, R40, R50, R36 ;  /* 0x000000322824723c */ /* 0x000fe80000001824 */
[----:B------:R-:W-:Y:S01]  /*12110*/  FADD.FTZ R172, R82, R172 ;  /* 0x000000ac52ac7221 */ /* 0x000fe20000010000 */
[----:B------:R-:W1:Y:S01]  /*12120*/  MUFU.EX2 R200, R200 ;  /* 0x000000c800c87308 */ /* 0x000e620000000800 */
[----:B----4-:R-:W-:Y:S01]  /*12130*/  FADD.FTZ R178, R56, R178 ;  /* 0x000000b238b27221 */ /* 0x010fe20000010000 */
[----:B------:R-:W-:Y:S01]  /*12140*/  F2FP.PACK_AB R40, R53, R52 ;  /* 0x000000343528723e */ /* 0x000fe200000000ff */
[-C--:B------:R-:W-:Y:S01]  /*12150*/  HMMA.16816.F32 R160, R128, R148.reuse, R4 ;  /* 0x0000009480a0723c */ /* 0x080fe20000001804 */
[----:B------:R-:W4:Y:S04]  /*12160*/  LDSM.16.MT88.4 R4, [R219+0x2900] ;  /* 0x00290000db04783b */ /* 0x000f280000004200 */
[----:B------:R-:W-:Y:S01]  /*12170*/  F2FP.PACK_AB R41, R55, R54 ;  /* 0x000000363729723e */ /* 0x000fe200000000ff */
[----:B------:R-:W-:Y:S01]  /*12180*/  FADD.FTZ R172, R83, R172 ;  /* 0x000000ac53ac7221 */ /* 0x000fe20000010000 */
[C---:B--2---:R-:W-:Y:S01]  /*12190*/  F2FP.PACK_AB R42, R201.reuse, R56 ;  /* 0x00000038c92a723e */ /* 0x044fe200000000ff */
[----:B------:R-:W-:Y:S04]  /*121a0*/  FADD.FTZ R239, R201, R178 ;  /* 0x000000b2c9ef7221 */ /* 0x000fe80000010000 */
[----:B------:R-:W-:Y:S02]  /*121b0*/  FADD.FTZ R172, R86, R172 ;  /* 0x000000ac56ac7221 */ /* 0x000fe40000010000 */
[----:B-----5:R-:W-:Y:S02]  /*121c0*/  FADD.FTZ R192, R57, R192 ;  /* 0x000000c039c07221 */ /* 0x020fe40000010000 */
[----:B------:R-:W-:Y:S04]  /*121d0*/  FADD.FTZ R172, R87, R172 ;  /* 0x000000ac57ac7221 */ /* 0x000fe80000010000 */
[----:B------:R-:W-:Y:S01]  /*121e0*/  FADD.FTZ R172, R97, R172 ;  /* 0x000000ac61ac7221 */ /* 0x000fe20000010000 */
[C---:B-1----:R-:W-:Y:S01]  /*121f0*/  F2FP.PACK_AB R43, R200.reuse, R57 ;  /* 0x00000039c82b723e */ /* 0x042fe200000000ff */
[----:B------:R-:W-:Y:S02]  /*12200*/  FADD.FTZ R238, R200, R192 ;  /* 0x000000c0c8ee7221 */ /* 0x000fe40000010000 */
[----:B------:R-:W-:Y:S04]  /*12210*/  FADD.FTZ R240, R202, R172 ;  /* 0x000000accaf07221 */ /* 0x000fe80000010000 */
[C---:B------:R-:W-:Y:S01]  /*12220*/  HMMA.16816.F32 R156, R40.reuse, R148, R8 ;  /* 0x00000094289c723c */ /* 0x040fe20000001808 */
[----:B------:R-:W1:Y:S07]  /*12230*/  LDSM.16.MT88.4 R8, [R218+0x2900] ;  /* 0x00290000da08783b */ /* 0x000e6e0000004200 */
[-C--:B------:R-:W-:Y:S08]  /*12240*/  HMMA.16816.F32 R152, R40, R150.reuse, R12 ;  /* 0x000000962898723c */ /* 0x080ff0000000180c */
[C---:B------:R-:W-:Y:S08]  /*12250*/  HMMA.16816.F32 R148, R128.reuse, R150, R16 ;  /* 0x000000968094723c */ /* 0x040ff00000001810 */
[-C--:B---3--:R-:W-:Y:S08]  /*12260*/  HMMA.16816.F32 R144, R128, R44.reuse, R20 ;  /* 0x0000002c8090723c */ /* 0x088ff00000001814 */
[C---:B------:R-:W-:Y:S07]  /*12270*/  HMMA.16816.F32 R140, R40.reuse, R44, R32 ;  /* 0x0000002c288c723c */ /* 0x040fee0000001820 */
[----:B------:R-:W-:Y:S01]  /*12280*/  MOV R44, R168 ;  /* 0x000000a8002c7202 */ /* 0x000fe20000000f00 */
        /* <DEDUP_REMOVED lines=11> */
.L_x_1093:
[----:B------:R-:W-:-:S06]  /*12340*/  UISETP.GE.AND UP0, UPT, UR17, UR5, UPT ;  /* 0x000000051100728c */ /* 0x000fcc000bf06270 */
[----:B------:R-:W-:-:S13]  /*12350*/  PLOP3.LUT P0, PT, PT, PT, UP0, 0x80, 0x0 ;  /* 0x000000000000781c */ /* 0x000fda0003f0f008 */
[----:B------:R-:W-:Y:S05]  /*12360*/  @!P0 BRA `(.L_x_1097) ;  /* 0x0000621000008947 */ /* 0x000fea0003800000 */
[----:B------:R-:W-:Y:S01]  /*12370*/  IMAD.MOV.U32 R166, RZ, RZ, R2 ;  /* 0x000000ffffa67224 */ /* 0x000fe200078e0002 */
[----:B------:R-:W-:Y:S01]  /*12380*/  MOV R164, R44 ;  /* 0x0000002c00a47202 */ /* 0x000fe20000000f00 */
[----:B------:R-:W-:Y:S01]  /*12390*/  IMAD.MOV.U32 R167, RZ, RZ, R3 ;  /* 0x000000ffffa77224 */ /* 0x000fe200078e0003 */
[----:B------:R-:W-:Y:S02]  /*123a0*/  MOV R165, R0 ;  /* 0x0000000000a57202 */ /* 0x000fe40000000f00 */
.L_x_1115:
[----:B------:R-:W-:Y:S04]  /*123b0*/  DEPBAR.LE SB0, 0x0 ;  /* 0x000080000000791a */ /* 0x000fe80000000000 */
[----:B------:R-:W-:Y:S01]  /*123c0*/  BAR.SYNC.DEFER_BLOCKING 0x0 ;  /* 0x0000000000007b1d */ /* 0x000fe20000010000 */
[C---:B------:R-:W-:Y:S01]  /*123d0*/  IMAD.WIDE.U32 R2, R231.reuse, c[0x0][0x208], RZ ;  /* 0x00008200e7027a25 */ /* 0x040fe200078e00ff */
[----:B------:R-:W-:Y:S01]  /*123e0*/  SHF.R.S32.HI R0, RZ, 0x1f, R231 ;  /* 0x0000001fff007819 */ /* 0x000fe200000114e7 */
[----:B------:R-:W-:Y:S04]  /*123f0*/  UISETP.GT.AND UP0, UPT, UR17, UR5, UPT ;  /* 0x000000051100728c */ /* 0x000fe8000bf04270 */
        /* <DEDUP_REMOVED lines=96> */
[-C--:B------:R-:W-:Y:S01]  /*12a00*/  HMMA.16816.F32 R60, R180, R178.reuse, R60 ;  /* 0x000000b2b43c723c */ /* 0x080fe2000000183c */
[----:B------:R-:W-:Y:S04]  /*12a10*/  PLOP3.LUT P0, PT, PT, PT, UP0, 0x80, 0x0 ;  /* 0x000000000000781c */ /* 0x000fe80003f0f008 */
        /* <DEDUP_REMOVED lines=136> */
.L_x_1098:
[----:B------:R-:W-:Y:S01]  /*132a0*/  UISETP.NE.AND UP1, UPT, UR35, URZ, UPT ;  /* 0x0000003f2300728c */ /* 0x000fe2000bf25270 */
[----:B------:R-:W0:Y:S01]  /*132b0*/  LDGDEPBAR ;  /* 0x00000000000079af */ /* 0x000e220000000000 */
[----:B-1----:R-:W-:Y:S01]  /*132c0*/  IMAD.MOV.U32 R174, RZ, RZ, R235 ;  /* 0x000000ffffae7224 */ /* 0x002fe200078e00eb */
[----:B------:R-:W-:Y:S01]  /*132d0*/  UIMAD UR32, UR17, -0x60, URZ ;  /* 0xffffffa0112078a4 */ /* 0x000fe2000f8e023f */
[----:B------:R-:W-:Y:S01]  /*132e0*/  IMAD.U32 R2, RZ, RZ, UR15 ;  /* 0x0000000fff027e24 */ /* 0x000fe2000f8e00ff */
[----:B------:R-:W-:Y:S01]  /*132f0*/  UISETP.NE.AND UP0, UPT, UR34, URZ, UPT ;  /* 0x0000003f2200728c */ /* 0x000fe2000bf05270 */
[----:B------:R-:W-:Y:S02]  /*13300*/  PLOP3.LUT P1, PT, PT, PT, UP1, 0x80, 0x0 ;  /* 0x000000000000781c */ /* 0x000fe40003f2f018 */
[----:B------:R-:W-:Y:S01]  /*13310*/  PLOP3.LUT P0, PT, PT, PT, UP1, 0x80, 0x0 ;  /* 0x000000000000781c */ /* 0x000fe20003f0f018 */
[----:B------:R-:W-:Y:S05]  /*13320*/  IMAD.U32 R3, RZ, RZ, UR32 ;  /* 0x00000020ff037e24 */ /* 0x000fea000f8e00ff */
[----:B------:R-:W-:Y:S04]  /*13330*/  IADD3 R3, -R236, 0x1, R3 ;  /* 0x00000001ec037810 */ /* 0x000fe80007ffe103 */
[----:B------:R-:W-:Y:S01]  /*13340*/  IADD3 R2, -R2, UR8, R3 ;  /* 0x0000000802027c10 */ /* 0x000fe2000fffe103 */
[----:B------:R-:W-:Y:S01]  /*13350*/  @P1 IMAD.HI.U32 R0, R235, c[0x0][0x2c8], RZ ;  /* 0x0000b200eb001a27 */ /* 0x000fe200078e00ff */
[----:B------:R-:W-:Y:S02]  /*13360*/  IADD3 R3, -R236, UR32, RZ ;  /* 0x00000020ec037c10 */ /* 0x000fe4000fffe1ff */
        /* <DEDUP_REMOVED lines=22> */
.L_x_1101:
[----:B------:R-:W-:Y:S04]  /*134d0*/  MOV R0, c[0x0][0x32c] ;  /* 0x0000cb0000007a02 */ /* 0x000fe80000000f00 */
[----:B------:R-:W-:Y:S11]  /*134e0*/  ISETP.NE.AND P0, PT, R0, 0x1, PT ;  /* 0x000000010000780c */ /* 0x000ff60003f05270 */
[----:B------:R-:W-:Y:S02]  /*134f0*/  @!UPT UIADD3 URZ, URZ, URZ, URZ ;  /* 0x0000003f3f3ff290 */ /* 0x000fe4000fffe03f */
[----:B------:R-:W-:Y:S05]  /*13500*/  @P0 IMAD.HI.U32 R0, R2, c[0x0][0x330], RZ ;  /* 0x0000cc0002000a27 */ /* 0x000fea00078e00ff */
[----:B------:R-:W-:Y:S02]  /*13510*/  @P0 SHF.R.U32.HI R2, RZ, c[0x0][0x334], R0 ;  /* 0x0000cd00ff020a19 */ /* 0x000fe40000011600 */
.L_x_1102:
[----:B------:R-:W-:Y:S05]  /*13520*/  BSYNC B0 ;  /* 0x0000000000007941 */ /* 0x000fea0003800000 */
.L_x_1100:
[----:B------:R-:W-:Y:S05]  /*13530*/  IMAD R2, R2, c[0x0][0x32c], R3 ;  /* 0x0000cb0002027a24 */ /* 0x000fea00078e0203 */
[----:B------:R-:W-:Y:S02]  /*13540*/  IADD3 R0, R2, c[0x0][0x32c], RZ ;  /* 0x0000cb0002007a10 */ /* 0x000fe40007ffe0ff */
[----:B------:R-:W-:Y:S02]  /*13550*/  IMNMX R168, R168, R2, !PT ;  /* 0x00000002a8a87217 */ /* 0x000fe40007800200 */
[----:B------:R-:W-:Y:S02]  /*13560*/  IMNMX R172, R172, R0, PT ;  /* 0x00000000acac7217 */ /* 0x000fe40003800200 */
.L_x_1099:
        /* <DEDUP_REMOVED lines=20> */
.L_x_1105:
[----:B------:R-:W-:Y:S04]  /*136b0*/  MOV R0, c[0x0][0x32c] ;  /* 0x0000cb0000007a02 */ /* 0x000fe80000000f00 */
[----:B------:R-:W-:Y:S11]  /*136c0*/  ISETP.NE.AND P0, PT, R0, 0x1, PT ;  /* 0x000000010000780c */ /* 0x000ff60003f05270 */
[----:B------:R-:W-:Y:S02]  /*136d0*/  @!UPT UIADD3 URZ, URZ, URZ, URZ ;  /* 0x0000003f3f3ff290 */ /* 0x000fe4000fffe03f */
[----:B------:R-:W-:Y:S05]  /*136e0*/  @P0 IMAD.HI.U32 R0, R2, c[0x0][0x330], RZ ;  /* 0x0000cc0002000a27 */ /* 0x000fea00078e00ff */
[----:B------:R-:W-:Y:S02]  /*136f0*/  @P0 SHF.R.U32.HI R2, RZ, c[0x0][0x334], R0 ;  /* 0x0000cd00ff020a19 */ /* 0x000fe40000011600 */
.L_x_1106:
[----:B------:R-:W-:Y:S05]  /*13700*/  BSYNC B0 ;  /* 0x0000000000007941 */ /* 0x000fea0003800000 */
.L_x_1104:
[----:B------:R-:W-:Y:S05]  /*13710*/  IMAD R2, R2, c[0x0][0x32c], R3 ;  /* 0x0000cb0002027a24 */ /* 0x000fea00078e0203 */
[----:B------:R-:W-:Y:S02]  /*13720*/  IADD3 R0, R2, c[0x0][0x32c], RZ ;  /* 0x0000cb0002007a10 */ /* 0x000fe40007ffe0ff */
[----:B------:R-:W-:Y:S02]  /*13730*/  IMNMX R171, R171, R2, !PT ;  /* 0x00000002abab7217 */ /* 0x000fe40007800200 */
[----:B------:R-:W-:Y:S02]  /*13740*/  IMNMX R169, R169, R0, PT ;  /* 0x00000000a9a97217 */ /* 0x000fe40003800200 */
.L_x_1103:
        /* <DEDUP_REMOVED lines=24> */
[----:B------:R-:W-:Y:S01]  /*138d0*/  PLOP3.LUT P1, PT, PT, PT, UP1, 0x40, 0x0 ;  /* 0x000000000000781c */ /* 0x000fe20003f2e818 */
[----:B------:R-:W-:Y:S01]  /*138e0*/  UISETP.GE.AND UP3, UPT, UR32, 0x51, UPT ;  /* 0x000000512000788c */ /* 0x000fe2000bf66270 */
        /* <DEDUP_REMOVED lines=17> */
[----:B------:R-:W-:Y:S01]  /*13a00*/  UP2UR UR33, UPR, URZ, 0x40 ;  /* 0x000000403f217883 */ /* 0x000fe20008000000 */
        /* <DEDUP_REMOVED lines=18> */
[--C-:B-1----:R-:W-:Y:S01]  /*13b30*/  IMAD.IADD R32, R170, 0x1, R177.reuse ;  /* 0x00000001aa207824 */ /* 0x102fe200078e02b1 */
[----:B------:R-:W-:Y:S01]  /*13b40*/  PLOP3.LUT P2, PT, PT, PT, UP0, 0x40, 0x0 ;  /* 0x000000000000781c */ /* 0x000fe20003f4e808 */
[----:B------:R-:W-:Y:S01]  /*13b50*/  UISETP.GE.AND UP0, UPT, UR32, 0x2a, UPT ;  /* 0x0000002a2000788c */ /* 0x000fe2000bf06270 */
[----:B------:R-:W-:Y:S02]  /*13b60*/  ISETP.LT.OR P1, PT, R172, 0x1a, P1 ;  /* 0x0000001aac00780c */ /* 0x000fe40000f21670 */
[----:B------:R-:W-:Y:S01]  /*13b70*/  ISETP.GT.AND P0, PT, R168, 0x20, P0 ;  /* 0x00000020a800780c */ /* 0x000fe20000704270 */
[----:B------:R-:W-:Y:S01]  /*13b80*/  UP2UR UR20, UPR, URZ, 0x1 ;  /* 0x000000013f147883 */ /* 0x000fe20008000000 */
[----:B------:R-:W-:Y:S01]  /*13b90*/  FSEL R252, R33, -INF , !P1 ;  /* 0xff80000021fc7808 */ /* 0x000fe20004800000 */
[----:B------:R-:W-:Y:S01]  /*13ba0*/  IMAD.IADD R33, R173, 0x1, R177 ;  /* 0x00000001ad217824 */ /* 0x000fe200078e02b1 */
        /* <DEDUP_REMOVED lines=26> */
[----:B------:R-:W-:Y:S02]  /*13d50*/  ISETP.GT.AND P6, PT, R168, 0x31, P6 ;  /* 0x00000031a800780c */ /* 0x000fe400037c4270 */
[----:B------:R-:W-:Y:S01]  /*13d60*/  ISETP.LT.OR P0, PT, R172, 0x31, P0 ;  /* 0x00000031ac00780c */ /* 0x000fe20000701670 */
        /* <DEDUP_REMOVED lines=8> */
[----:B------:R-:W-:Y:S02]  /*13df0*/  ISETP.LT.OR P1, PT, R172, 0x3a, P1 ;  /* 0x0000003aac00780c */ /* 0x000fe40000f21670 */
[----:B------:R-:W-:Y:S02]  /*13e00*/  FSEL R247, R53, -INF , !P6 ;  /* 0xff80000035f77808 */ /* 0x000fe40007000000 */
[----:B------:R-:W-:Y:S01]  /*13e10*/  PLOP3.LUT P6, PT, PT, PT, UP6, 0x40, 0x0 ;  /* 0x000000000000781c */ /* 0x000fe20003fce868 */
[----:B------:R-:W-:Y:S01]  /*13e20*/  UISETP.NE.AND UP6, UPT, UR34, URZ, UPT ;  /* 0x0000003f2200728c */ /* 0x000fe2000bfc5270 */
[----:B------:R-:W-:Y:S02]  /*13e30*/  ISETP.GT.AND P0, PT, R168, 0x40, P0 ;  /* 0x00000040a800780c */ /* 0x000fe40000704270 */
[----:B------:R-:W-:Y:S02]  /*13e40*/  FSEL R203, R64, -INF , !P2 ;  /* 0xff80000040cb7808 */ /* 0x000fe40005000000 */
[----:B------:R-:W-:Y:S02]  /*13e50*/  PLOP3.LUT P2, PT, PT, PT, UP5, 0x40, 0x0 ;  /* 0x000000000000781c */ /* 0x000fe40003f4e858 */
[----:B------:R-:W-:Y:S02]  /*13e60*/  FSEL R200, R65, -INF , !P1 ;  /* 0xff80000041c87808 */ /* 0x000fe40004800000 */
[----:B------:R-:W-:Y:S02]  /*13e70*/  PLOP3.LUT P1, PT, PT, PT, UP4, 0x40, 0x0 ;  /* 0x000000000000781c */ /* 0x000fe40003f2e848 */
[----:B------:R-:W-:Y:S02]  /*13e80*/  ISETP.GT.AND P6, PT, R168, 0x41, P6 ;  /* 0x00000041a800780c */ /* 0x000fe400037c4270 */
[----:B------:R-:W-:Y:S02]  /*13e90*/  ISETP.LT.OR P0, PT, R172, 0x41, P0 ;  /* 0x00000041ac00780c */ /* 0x000fe40000701670 */
[C---:B------:R-:W-:Y:S02]  /*13ea0*/  ISETP.GT.AND P2, PT, R168.reuse, 0x48, P2 ;  /* 0x00000048a800780c */ /* 0x040fe40001744270 */
[----:B------:R-:W-:Y:S02]  /*13eb0*/  ISETP.GT.AND P1, PT, R168, 0x49, P1 ;  /* 0x00000049a800780c */ /* 0x000fe40000f24270 */
[----:B------:R-:W-:Y:S02]  /*13ec0*/  ISETP.LT.OR P6, PT, R172, 0x42, P6 ;  /* 0x00000042ac00780c */ /* 0x000fe400037c1670 */
[----:B------:R-:W-:Y:S02]  /*13ed0*/  FSEL R191, R68, -INF , !P0 ;  /* 0xff80000044bf7808 */ /* 0x000fe40004000000 */
[----:B------:R-:W-:Y:S02]  /*13ee0*/  PLOP3.LUT P0, PT, PT, PT, UP3, 0x40, 0x0 ;  /* 0x000000000000781c */ /* 0x000fe40003f0e838 */
        /* <DEDUP_REMOVED lines=20> */
[----:B------:R-:W-:Y:S02]  /*14030*/  FSEL R96, R96, -INF , !P2 ;  /* 0xff80000060607808 */ /* 0x000fe40005000000 */
[----:B------:R-:W-:Y:S07]  /*14040*/  FSEL R97, R97, -INF , !P1 ;  /* 0xff80000061617808 */ /* 0x000fee0004800000 */
        /* <DEDUP_REMOVED lines=15> */
.L_x_1109:
[----:B------:R-:W-:Y:S04]  /*14140*/  MOV R17, c[0x0][0x32c] ;  /* 0x0000cb0000117a02 */ /* 0x000fe80000000f00 */
[----:B------:R-:W-:Y:S11]  /*14150*/  ISETP.NE.AND P0, PT, R17, 0x1, PT ;  /* 0x000000011100780c */ /* 0x000ff60003f05270 */
[----:B------:R-:W-:Y:S02]  /*14160*/  @!UPT UIADD3 URZ, URZ, URZ, URZ ;  /* 0x0000003f3f3ff290 */ /* 0x000fe4000fffe03f */
[----:B------:R-:W-:Y:S05]  /*14170*/  @P0 IMAD.HI.U32 R17, R177, c[0x0][0x330], RZ ;  /* 0x0000cc00b1110a27 */ /* 0x000fea00078e00ff */
[----:B------:R-:W-:Y:S02]  /*14180*/  @P0 SHF.R.U32.HI R177, RZ, c[0x0][0x334], R17 ;  /* 0x0000cd00ffb10a19 */ /* 0x000fe40000011611 */
.L_x_1110:
[----:B------:R-:W-:Y:S05]  /*14190*/  BSYNC B0 ;  /* 0x0000000000007941 */ /* 0x000fea0003800000 */
.L_x_1108:
[----:B------:R-:W-:Y:S05]  /*141a0*/  IMAD R177, R177, c[0x0][0x32c], R3 ;  /* 0x0000cb00b1b17a24 */ /* 0x000fea00078e0203 */
[----:B------:R-:W-:Y:S02]  /*141b0*/  IADD3 R17, R177, c[0x0][0x32c], RZ ;  /* 0x0000cb00b1117a10 */ /* 0x000fe40007ffe0ff */
[----:B------:R-:W-:Y:S02]  /*141c0*/  IMNMX R32, R32, R177, !PT ;  /* 0x000000b120207217 */ /* 0x000fe40007800200 */
[----:B------:R-:W-:Y:S02]  /*141d0*/  IMNMX R33, R33, R17, PT ;  /* 0x0000001121217217 */ /* 0x000fe40003800200 */
.L_x_1107:
[----:B------:R-:W-:Y:S02]  /*141e0*/  UP2UR UR38, UPR, URZ, 0x10 ;  /* 0x000000103f267883 */ /* 0x000fe40008000000 */
[----:B------:R-:W-:Y:S02]  /*141f0*/  UISETP.NE.AND UP4, UPT, UR28, URZ, UPT ;  /* 0x0000003f1c00728c */ /* 0x000fe4000bf85270 */
[----:B------:R-:W-:Y:S02]  /*14200*/  UP2UR UR37, UPR, URZ, 0x8 ;  /* 0x000000083f257883 */ /* 0x000fe40008000000 */
[----:B------:R-:W-:Y:S02]  /*14210*/  UISETP.NE.AND UP3, UPT, UR29, URZ, UPT ;  /* 0x0000003f1d00728c */ /* 0x000fe4000bf65270 */
[----:B------:R-:W-:Y:S01]  /*14220*/  PLOP3.LUT P0, PT, PT, PT, UP4, 0x40, 0x0 ;  /* 0x000000000000781c */ /* 0x000fe20003f0e848 */
[----:B------:R-:W-:Y:S02]  /*14230*/  UP2UR UR36, UPR, URZ, 0x4 ;  /* 0x000000043f247883 */ /* 0x000fe40008000000 */
[----:B------:R-:W-:Y:S01]  /*14240*/  UISETP.NE.AND UP2, UPT, UR30, URZ, UPT ;  /* 0x0000003f1e00728c */ /* 0x000fe2000bf45270 */
[----:B------:R-:W-:Y:S01]  /*14250*/  ISETP.GT.AND P0, PT, R171, 0x9, P0 ;  /* 0x00000009ab00780c */ /* 0x000fe20000704270 */
        /* <DEDUP_REMOVED lines=13> */
[----:B------:R-:W-:Y:S01]  /*14330*/  ISETP.GT.AND P6, PT, R171, RZ, P6 ;  /* 0x000000ffab00720c */ /* 0x000fe200037c4270 */
[----:B------:R-:W-:Y:S01]  /*14340*/  UISETP.NE.AND UP3, UPT, UR23, URZ, UPT ;  /* 0x0000003f1700728c */ /* 0x000fe2000bf65270 */
[----:B------:R-:W-:Y:S02]  /*14350*/  FSEL R19, R19, -INF , !P0 ;  /* 0xff80000013137808 */ /* 0x000fe40004000000 */
[----:B------:R-:W-:Y:S01]  /*14360*/  PLOP3.LUT P0, PT, PT, PT, UP4, 0x40, 0x0 ;  /* 0x000000000000781c */ /* 0x000fe20003f0e848 */
[----:B------:R-:W-:Y:S01]  /*14370*/  UISETP.NE.AND UP4, UPT, UR19, URZ, UPT ;  /* 0x0000003f1300728c */ /* 0x000fe2000bf85270 */
[C---:B------:R-:W-:Y:S02]  /*14380*/  ISETP.LT.OR P1, PT, R169.reuse, 0x9, P1 ;  /* 0x00000009a900780c */ /* 0x040fe40000f21670 */
[C---:B------:R-:W-:Y:S02]  /*14390*/  ISETP.LT.OR P6, PT, R169.reuse, 0x1, P6 ;  /* 0x00000001a900780c */ /* 0x040fe400037c1670 */
[----:B------:R-:W-:Y:S02]  /*143a0*/  ISETP.LT.OR P2, PT, R169, 0x2, P2 ;  /* 0x00000002a900780c */ /* 0x000fe40001741670 */
[----:B------:R-:W-:Y:S02]  /*143b0*/  ISETP.GT.AND P0, PT, R171, 0x19, P0 ;  /* 0x00000019ab00780c */ /* 0x000fe40000704270 */
        /* <DEDUP_REMOVED lines=9> */
[----:B------:R-:W-:Y:S02]  /*14450*/  ISETP.LT.OR P0, PT, R169, 0x1a, P0 ;  /* 0x0000001aa900780c */ /* 0x000fe40000701670 */
[C---:B------:R-:W-:Y:S02]  /*14460*/  ISETP.GT.AND P1, PT, R171.reuse, 0x18, P1 ;  /* 0x00000018ab00780c */ /* 0x040fe40000f24270 */
[C---:B------:R-:W-:Y:S02]  /*14470*/  ISETP.GT.AND P6, PT, R171.reuse, 0x10, P6 ;  /* 0x00000010ab00780c */ /* 0x040fe400037c4270 */
[----:B------:R-:W-:Y:S02]  /*14480*/  ISETP.GT.AND P2, PT, R171, 0x11, P2 ;  /* 0x00000011ab00780c */ /* 0x000fe40001744270 */
        /* <DEDUP_REMOVED lines=16> */
[----:B------:R-:W-:Y:S01]  /*14590*/  ISETP.LT.OR P0, PT, R169, 0x2a, P0 ;  /* 0x0000002aa900780c */ /* 0x000fe20000701670 */
[----:B------:R-:W1:Y:S01]  /*145a0*/  SHFL.IDX PT, R23, R174, 0x3, 0x1c1f ;  /* 0x007c1f00ae177f89 */ /* 0x000e6200000e0000 */
[C---:B------:R-:W-:Y:S02]  /*145b0*/  ISETP.GT.AND P1, PT, R171.reuse, 0x28, P1 ;  /* 0x00000028ab00780c */ /* 0x040fe40000f24270 */
[C---:B------:R-:W-:Y:S02]  /*145c0*/  ISETP.GT.AND P6, PT, R171.reuse, 0x20, P6 ;  /* 0x00000020ab00780c */ /* 0x040fe400037c4270 */
[----:B------:R-:W-:Y:S02]  /*145d0*/  ISETP.GT.AND P2, PT, R171, 0x21, P2 ;  /* 0x00000021ab00780c */ /* 0x000fe40001744270 */
[----:B------:R-:W-:Y:S02]  /*145e0*/  FSEL R197, R51, -INF , !P0 ;  /* 0xff80000033c57808 */ /* 0x000fe40004000000 */
[----:B------:R-:W-:Y:S01]  /*145f0*/  PLOP3.LUT P0, PT, PT, PT, UP1, 0x40, 0x0 ;  /* 0x000000000000781c */ /* 0x000fe20003f0e818 */
[----:B------:R-:W-:Y:S01]  /*14600*/  UISETP.NE.AND UP1, UPT, UR33, URZ, UPT ;  /* 0x0000003f2100728c */ /* 0x000fe2000bf25270 */
[C---:B------:R-:W-:Y:S01]  /*14610*/  ISETP.LT.OR P1, PT, R169.reuse, 0x29, P1 ;  /* 0x00000029a900780c */ /* 0x040fe20000f21670 */
[----:B------:R-:W-:Y:S01]  /*14620*/  UP2UR UR33, UPR, URZ, 0x20 ;  /* 0x000000203f217883 */ /* 0x000fe20008000000 */
[C---:B------:R-:W-:Y:S01]  /*14630*/  ISETP.LT.OR P6, PT, R169.reuse, 0x21, P6 ;  /* 0x00000021a900780c */ /* 0x040fe200037c1670 */
[----:B------:R-:W-:Y:S01]  /*14640*/  UP2UR UR39, UPR, URZ, 0x2 ;  /* 0x000000023f277883 */ /* 0x000fe20008000000 */
[----:B------:R-:W-:Y:S02]  /*14650*/  ISETP.LT.OR P2, PT, R169, 0x22, P2 ;  /* 0x00000022a900780c */ /* 0x000fe40001741670 */
[----:B------:R-:W-:Y:S02]  /*14660*/  ISETP.GT.AND P0, PT, R171, 0x39, P0 ;  /* 0x00000039ab00780c */ /* 0x000fe40000704270 */
[----:B------:R-:W-:Y:S02]  /*14670*/  FSEL R196, R50, -INF , !P1 ;  /* 0xff80000032c47808 */ /* 0x000fe40004800000 */
[----:B------:R-:W-:Y:S01]  /*14680*/  PLOP3.LUT P1, PT, PT, PT, UP2, 0x40, 0x0 ;  /* 0x000000000000781c */ /* 0x000fe20003f2e828 */
[----:B------:R-:W-:Y:S01]  /*14690*/  UISETP.NE.AND UP2, UPT, UR36, URZ, UPT ;  /* 0x0000003f2400728c */ /* 0x000fe2000bf45270 */
[----:B------:R-:W-:Y:S01]  /*146a0*/  FSEL R65, R38, -INF , !P6 ;  /* 0xff80000026417808 */ /* 0x000fe20007000000 */
[--C-:B-1----:R-:W-:Y:S01]  /*146b0*/  IMAD.IADD R22, R173, 0x1, R23.reuse ;  /* 0x00000001ad167824 */ /* 0x102fe200078e0217 */
[----:B------:R-:W-:Y:S01]  /*146c0*/  FSEL R64, R39, -INF , !P2 ;  /* 0xff80000027407808 */ /* 0x000fe20005000000 */
[----:B------:R-:W-:Y:S01]  /*146d0*/  IMAD.IADD R170, R170, 0x1, R23 ;  /* 0x00000001aaaa7824 */ /* 0x000fe200078e0217 */
[----:B------:R-:W-:Y:S01]  /*146e0*/  PLOP3.LUT P6, PT, PT, PT, UP4, 0x40, 0x0 ;  /* 0x000000000000781c */ /* 0x000fe20003fce848 */
[----:B------:R-:W-:Y:S01]  /*146f0*/  UISETP.NE.AND UP4, UPT, UR38, URZ, UPT ;  /* 0x0000003f2600728c */ /* 0x000fe2000bf85270 */
[----:B------:R-:W-:Y:S01]  /*14700*/  PLOP3.LUT P2, PT, PT, PT, UP3, 0x40, 0x0 ;  /* 0x000000000000781c */ /* 0x000fe20003f4e838 */
[----:B------:R-:W-:Y:S01]  /*14710*/  UISETP.NE.AND UP3, UPT, UR37, URZ, UPT ;  /* 0x0000003f2500728c */ /* 0x000fe2000bf65270 */
[----:B------:R-:W-:Y:S01]  /*14720*/  ISETP.LT.OR P0, PT, R169, 0x3a, P0 ;  /* 0x0000003aa900780c */ /* 0x000fe20000701670 */
[----:B------:R-:W-:Y:S01]  /*14730*/  UP2UR UR38, UPR, URZ, 0x4 ;  /* 0x000000043f267883 */ /* 0x000fe20008000000 */
[C---:B------:R-:W-:Y:S01]  /*14740*/  ISETP.GT.AND P1, PT, R171.reuse, 0x38, P1 ;  /* 0x00000038ab00780c */ /* 0x040fe20000f24270 */
[----:B------:R-:W-:Y:S01]  /*14750*/  UP2UR UR37, UPR, URZ, 0x8 ;  /* 0x000000083f257883 */ /* 0x000fe20008000000 */
[C---:B------:R-:W-:Y:S01]  /*14760*/  ISETP.GT.AND P6, PT, R171.reuse, 0x30, P6 ;  /* 0x00000030ab00780c */ /* 0x040fe200037c4270 */
[----:B------:R-:W-:Y:S01]  /*14770*/  UP2UR UR36, UPR, URZ, 0x10 ;  /* 0x000000103f247883 */ /* 0x000fe20008000000 */
[----:B------:R-:W-:Y:S02]  /*14780*/  ISETP.GT.AND P2, PT, R171, 0x31, P2 ;  /* 0x00000031ab00780c */ /* 0x000fe40001744270 */
[----:B------:R-:W-:Y:S02]  /*14790*/  FSEL R206, R67, -INF , !P0 ;  /* 0xff80000043ce7808 */ /* 0x000fe40004000000 */
[----:B------:R-:W-:Y:S02]  /*147a0*/  PLOP3.LUT P0, PT, PT, PT, UP6, 0x40, 0x0 ;  /* 0x000000000000781c */ /* 0x000fe40003f0e868 */
        /* <DEDUP_REMOVED lines=18> */
[----:B------:R-:W-:Y:S01]  /*148d0*/  UISETP.NE.AND UP6, UPT, UR29, URZ, UPT ;  /* 0x0000003f1d00728c */ /* 0x000fe2000bfc5270 */
        /* <DEDUP_REMOVED lines=25> */
[----:B------:R-:W-:Y:S01]  /*14a70*/  ISETP.GT.AND P0, PT, R32, RZ, P0 ;  /* 0x000000ff2000720c */ /* 0x000fe20000704270 */
[----:B------:R-:W-:Y:S01]  /*14a80*/  UP2UR UR41, UPR, URZ, 0x1 ;  /* 0x000000013f297883 */ /* 0x000fe20008000000 */
[----:B------:R-:W-:Y:S01]  /*14a90*/  ISETP.LT.OR P2, PT, R169, 0x59, P2 ;  /* 0x00000059a900780c */ /* 0x000fe20001741670 */
[----:B------:R-:W-:Y:S01]  /*14aa0*/  UISETP.NE.AND UP0, UPT, UR22, URZ, UPT ;  /* 0x0000003f1600728c */ /* 0x000fe2000bf05270 */
[----:B------:R-:W-:Y:S02]  /*14ab0*/  ISETP.LT.OR P0, PT, R33, 0x1, P0 ;  /* 0x000000012100780c */ /* 0x000fe40000701670 */
[----:B------:R-:W-:Y:S02]  /*14ac0*/  ISETP.LT.OR P1, PT, R169, 0x5a, P1 ;  /* 0x0000005aa900780c */ /* 0x000fe40000f21670 */
[----:B------:R-:W-:Y:S02]  /*14ad0*/  FSEL R169, R87, -INF , !P6 ;  /* 0xff80000057a97808 */ /* 0x000fe40007000000 */
[----:B------:R-:W-:Y:S01]  /*14ae0*/  PLOP3.LUT P6, PT, PT, PT, UP5, 0x40, 0x0 ;  /* 0x000000000000781c */ /* 0x000fe20003fce858 */
[----:B------:R-:W-:Y:S01]  /*14af0*/  UISETP.NE.AND UP5, UPT, UR24, URZ, UPT ;  /* 0x0000003f1800728c */ /* 0x000fe2000bfa5270 */
[----:B------:R-:W-:Y:S02]  /*14b00*/  FSEL R8, R8, -INF , !P0 ;  /* 0xff80000008087808 */ /* 0x000fe40004000000 */
[----:B------:R-:W-:Y:S01]  /*14b10*/  PLOP3.LUT P0, PT, PT, PT, UP2, 0x40, 0x0 ;  /* 0x000000000000781c */ /* 0x000fe20003f0e828 */
[----:B------:R-:W-:Y:S01]  /*14b20*/  UISETP.NE.AND UP2, UPT, UR19, URZ, UPT ;  /* 0x0000003f1300728c */ /* 0x000fe2000bf45270 */
[----:B------:R-:W-:Y:S02]  /*14b30*/  ISETP.GT.AND P6, PT, R32, 0x1, P6 ;  /* 0x000000012000780c */ /* 0x000fe400037c4270 */
        /* <DEDUP_REMOVED lines=10> */
[----:B------:R-:W-:Y:S02]  /*14be0*/  ISETP.LT.OR P0, PT, R33, 0x11, P0 ;  /* 0x000000112100780c */ /* 0x000fe40000701670 */
        /* <DEDUP_REMOVED lines=113> */
.L_x_1113:
[----:B------:R-:W-:Y:S04]  /*15300*/  MOV R23, c[0x0][0x32c] ;  /* 0x0000cb0000177a02 */ /* 0x000fe80000000f00 */
[----:B------:R-:W-:Y:S11]  /*15310*/  ISETP.NE.AND P0, PT, R23, 0x1, PT ;  /* 0x000000011700780c */ /* 0x000ff60003f05270 */
[----:B------:R-:W-:Y:S02]  /*15320*/  @!UPT UIADD3 URZ, URZ, URZ, URZ ;  /* 0x0000003f3f3ff290 */ /* 0x000fe4000fffe03f */
[----:B------:R-:W-:Y:S05]  /*15330*/  @P0 IMAD.HI.U32 R23, R24, c[0x0][0x330], RZ ;  /* 0x0000cc0018170a27 */ /* 0x000fea00078e00ff */
[----:B------:R-:W-:Y:S02]  /*15340*/  @P0 SHF.R.U32.HI R24, RZ, c[0x0][0x334], R23 ;  /* 0x0000cd00ff180a19 */ /* 0x000fe40000011617 */
.L_x_1114:
[----:B------:R-:W-:Y:S05]  /*15350*/  BSYNC B0 ;  /* 0x0000000000007941 */ /* 0x000fea0003800000 */
.L_x_1112:
[----:B------:R-:W-:Y:S05]  /*15360*/  IMAD R3, R24, c[0x0][0x32c], R3 ;  /* 0x0000cb0018037a24 */ /* 0x000fea00078e0203 */
[----:B------:R-:W-:Y:S02]  /*15370*/  IADD3 R23, R3, c[0x0][0x32c], RZ ;  /* 0x0000cb0003177a10 */ /* 0x000fe40007ffe0ff */
[----:B------:R-:W-:Y:S02]  /*15380*/  IMNMX R170, R170, R3, !PT ;  /* 0x00000003aaaa7217 */ /* 0x000fe40007800200 */
[----:B------:R-:W-:Y:S02]  /*15390*/  IMNMX R22, R22, R23, PT ;  /* 0x0000001716167217 */ /* 0x000fe40003800200 */
.L_x_1111:
[----:B------:R-:W-:Y:S01]  /*153a0*/  FMNMX.FTZ R3, R4, R167, !PT ;  /* 0x000000a704037209 */ /* 0x000fe20007810000 */
[----:B------:R-:W-:Y:S01]  /*153b0*/  UP2UR UR32, UPR, URZ, 0x20 ;  /* 0x000000203f207883 */ /* 0x000fe20008000000 */
[----:B------:R-:W-:Y:S01]  /*153c0*/  MOV R32, R179 ;  /* 0x000000b300207202 */ /* 0x000fe20000000f00 */
[----:B------:R-:W-:Y:S01]  /*153d0*/  UISETP.NE.AND UP5, UPT, UR31, URZ, UPT ;  /* 0x0000003f1f00728c */ /* 0x000fe2000bfa5270 */
[----:B------:R-:W-:Y:S01]  /*153e0*/  FMNMX.FTZ R3, R5, R3, !PT ;  /* 0x0000000305037209 */ /* 0x000fe20007810000 */
[----:B------:R-:W-:Y:S01]  /*153f0*/  UP2UR UR31, UPR, URZ, 0x10 ;  /* 0x000000103f1f7883 */ /* 0x000fe20008000000 */
[----:B------:R-:W-:Y:S01]  /*15400*/  MOV R57, R25 ;  /* 0x0000001900397202 */ /* 0x000fe20000000f00 */
        /* <DEDUP_REMOVED lines=63> */
[----:B------:R-:W-:Y:S02]  /*15800*/  FMNMX.FTZ R24, R198, R24, !PT ;  /* 0x00000018c6187209 */ /* 0x000fe40007810000 */
[----:B------:R-:W-:Y:S02]  /*15810*/  ISETP.GT.AND P6, PT, R170, 0x1, P6 ;  /* 0x00000001aa00780c */ /* 0x000fe400037c4270 */
[----:B------:R-:W-:Y:S01]  /*15820*/  PLOP3.LUT P0, PT, PT, PT, UP5, 0x40, 0x0 ;  /* 0x000000000000781c */ /* 0x000fe20003f0e858 */
[----:B------:R-:W-:Y:S01]  /*15830*/  UISETP.NE.AND UP5, UPT, UR32, URZ, UPT ;  /* 0x0000003f2000728c */ /* 0x000fe2000bfa5270 */
[----:B------:R-:W-:Y:S02]  /*15840*/  FMNMX.FTZ R25, R178, R25, !PT ;  /* 0x00000019b2197209 */ /* 0x000fe40007810000 */
[----:B------:R-:W-:Y:S02]  /*15850*/  FMNMX.FTZ R24, R199, R24, !PT ;  /* 0x00000018c7187209 */ /* 0x000fe40007810000 */
[----:B------:R-:W-:Y:S02]  /*15860*/  ISETP.LT.OR P6, PT, R22, 0x2, P6 ;  /* 0x000000021600780c */ /* 0x000fe400037c1670 */
[----:B------:R-:W-:Y:S01]  /*15870*/  PLOP3.LUT P2, PT, PT, PT, UP2, 0x40, 0x0 ;  /* 0x000000000000781c */ /* 0x000fe20003f4e828 */
[----:B------:R-:W-:Y:S01]  /*15880*/  UISETP.NE.AND UP2, UPT, UR22, URZ, UPT ;  /* 0x0000003f1600728c */ /* 0x000fe2000bf45270 */
[C---:B------:R-:W-:Y:S02]  /*15890*/  ISETP.GT.AND P0, PT, R170.reuse, RZ, P0 ;  /* 0x000000ffaa00720c */ /* 0x040fe40000704270 */
[----:B------:R-:W-:Y:S02]  /*158a0*/  FMNMX.FTZ R25, R177, R25, !PT ;  /* 0x00000019b1197209 */ /* 0x000fe40007810000 */
[----:B------:R-:W-:Y:S02]  /*158b0*/  FMNMX.FTZ R24, R201, R24, !PT ;  /* 0x00000018c9187209 */ /* 0x000fe40007810000 */
[----:B------:R-:W-:Y:S02]  /*158c0*/  ISETP.GT.AND P2, PT, R170, 0x9, P2 ;  /* 0x00000009aa00780c */ /* 0x000fe40001744270 */
[----:B------:R-:W-:Y:S02]  /*158d0*/  FSEL R11, R11, -INF , !P6 ;  /* 0xff8000000b0b7808 */ /* 0x000fe40007000000 */
[----:B------:R-:W-:Y:S01]  /*158e0*/  PLOP3.LUT P6, PT, PT, PT, UP4, 0x40, 0x0 ;  /* 0x000000000000781c */ /* 0x000fe20003fce848 */
[----:B------:R-:W-:Y:S01]  /*158f0*/  UISETP.NE.AND UP4, UPT, UR19, URZ, UPT ;  /* 0x0000003f1300728c */ /* 0x000fe2000bf85270 */
[----:B------:R-:W-:Y:S02]  /*15900*/  ISETP.LT.OR P0, PT, R22, 0x1, P0 ;  /* 0x000000011600780c */ /* 0x000fe40000701670 */
[----:B------:R-:W-:Y:S02]  /*15910*/  FMNMX.FTZ R25, R171, R25, !PT ;  /* 0x00000019ab197209 */ /* 0x000fe40007810000 */
[----:B------:R-:W-:Y:S01]  /*15920*/  PLOP3.LUT P1, PT, PT, PT, UP0, 0x40, 0x0 ;  /* 0x000000000000781c */ /* 0x000fe20003f2e808 */
[----:B------:R-:W-:Y:S01]  /*15930*/  UISETP.NE.AND UP0, UPT, UR24, URZ, UPT ;  /* 0x0000003f1800728c */ /* 0x000fe2000bf05270 */
[----:B------:R-:W-:Y:S02]  /*15940*/  FMNMX.FTZ R24, R202, R24, !PT ;  /* 0x00000018ca187209 */ /* 0x000fe40007810000 */
[----:B------:R-:W-:Y:S02]  /*15950*/  ISETP.LT.OR P2, PT, R22, 0xa, P2 ;  /* 0x0000000a1600780c */ /* 0x000fe40001741670 */
[----:B------:R-:W-:Y:S02]  /*15960*/  ISETP.GT.AND P6, PT, R170, 0x11, P6 ;  /* 0x00000011aa00780c */ /* 0x000fe400037c4270 */
[----:B------:R-:W-:Y:S02]  /*15970*/  FSEL R10, R10, -INF , !P0 ;  /* 0xff8000000a0a7808 */ /* 0x000fe40004000000 */
[----:B------:R-:W-:Y:S01]  /*15980*/  PLOP3.LUT P0, PT, PT, PT, UP3, 0x40, 0x0 ;  /* 0x000000000000781c */ /* 0x000fe20003f0e838 */
[----:B------:R-:W-:Y:S01]  /*15990*/  UISETP.NE.AND UP3, UPT, UR23, URZ, UPT ;  /* 0x0000003f1700728c */ /* 0x000fe2000bf65270 */
[----:B------:R-:W-:Y:S02]  /*159a0*/  FMNMX.FTZ R25, R169, R25, !PT ;  /* 0x00000019a9197209 */ /* 0x000fe40007810000 */
[----:B------:R-:W-:Y:S02]  /*159b0*/  ISETP.GT.AND P1, PT, R170, 0x8, P1 ;  /* 0x00000008aa00780c */ /* 0x000fe40000f24270 */
[----:B------:R-:W-:Y:S02]  /*159c0*/  FMNMX.FTZ R24, R249, R24, !PT ;  /* 0x00000018f9187209 */ /* 0x000fe40007810000 */
[----:B------:R-:W-:Y:S02]  /*159d0*/  ISETP.LT.OR P6, PT, R22, 0x12, P6 ;  /* 0x000000121600780c */ /* 0x000fe400037c1670 */
[----:B------:R-:W-:Y:S02]  /*159e0*/  FSEL R15, R15, -INF , !P2 ;  /* 0xff8000000f0f7808 */ /* 0x000fe40005000000 */
[----:B------:R-:W-:Y:S01]  /*159f0*/  PLOP3.LUT P2, PT, PT, PT, UP0, 0x40, 0x0 ;  /* 0x000000000000781c */ /* 0x000fe20003f4e808 */
[----:B------:R-:W-:Y:S01]  /*15a00*/  UISETP.NE.AND UP0, UPT, UR20, URZ, UPT ;  /* 0x0000003f1400728c */ /* 0x000fe2000bf05270 */
[----:B------:R-:W-:Y:S02]  /*15a10*/  ISETP.GT.AND P0, PT, R170, 0x10, P0 ;  /* 0x00000010aa00780c */ /* 0x000fe40000704270 */
[----:B-1----:R-:W-:Y:S02]  /*15a20*/  FMNMX.FTZ R3, R3, R23, !PT ;  /* 0x0000001703037209 */ /* 0x002fe40007810000 */
[----:B------:R-:W-:Y:S02]  /*15a30*/  FMNMX.FTZ R25, R98, R25, !PT ;  /* 0x0000001962197209 */ /* 0x000fe40007810000 */
[----:B------:R-:W-:Y:S02]  /*15a40*/  ISETP.LT.OR P1, PT, R22, 0x9, P1 ;  /* 0x000000091600780c */ /* 0x000fe40000f21670 */
[----:B------:R-:W-:Y:S02]  /*15a50*/  FMNMX.FTZ R24, R246, R24, !PT ;  /* 0x00000018f6187209 */ /* 0x000fe40007810000 */
[----:B------:R-:W-:Y:S02]  /*15a60*/  FSEL R66, R27, -INF , !P6 ;  /* 0xff8000001b427808 */ /* 0x000fe40007000000 */
[----:B------:R-:W-:Y:S01]  /*15a70*/  ISETP.GT.AND P2, PT, R170, 0x19, P2 ;  /* 0x00000019aa00780c */ /* 0x000fe20001744270 */
[----:B------:R-:W1:Y:S01]  /*15a80*/  SHFL.BFLY PT, R27, R3, 0x1, 0x1f ;  /* 0x0c201f00031b7f89 */ /* 0x000e6200000e0000 */
[----:B------:R-:W-:Y:S02]  /*15a90*/  ISETP.LT.OR P0, PT, R22, 0x11, P0 ;  /* 0x000000111600780c */ /* 0x000fe40000701670 */
[----:B------:R-:W-:Y:S02]  /*15aa0*/  FMNMX.FTZ R25, R99, R25, !PT ;  /* 0x0000001963197209 */ /* 0x000fe40007810000 */
[----:B------:R-:W-:Y:S02]  /*15ab0*/  FSEL R14, R14, -INF , !P1 ;  /* 0xff8000000e0e7808 */ /* 0x000fe40004800000 */
[----:B------:R-:W-:Y:S01]  /*15ac0*/  PLOP3.LUT P1, PT, PT, PT, UP1, 0x40, 0x0 ;  /* 0x000000000000781c */ /* 0x000fe20003f2e818 */
[----:B------:R-:W2:Y:S01]  /*15ad0*/  SHFL.BFLY PT, R23, R25, 0x2, 0x1f ;  /* 0x0c401f0019177f89 */ /* 0x000ea200000e0000 */
[----:B------:R-:W-:Y:S01]  /*15ae0*/  FMNMX.FTZ R24, R243, R24, !PT ;  /* 0x00000018f3187209 */ /* 0x000fe20007810000 */
[----:B------:R-:W-:Y:S01]  /*15af0*/  UISETP.NE.AND UP1, UPT, UR21, URZ, UPT ;  /* 0x0000003f1500728c */ /* 0x000fe2000bf25270 */
[----:B------:R-:W-:Y:S02]  /*15b00*/  ISETP.LT.OR P2, PT, R22, 0x1a, P2 ;  /* 0x0000001a1600780c */ /* 0x000fe40001741670 */
[----:B------:R-:W-:Y:S02]  /*15b10*/  FSEL R193, R26, -INF , !P0 ;  /* 0xff8000001ac17808 */ /* 0x000fe40004000000 */
[----:B------:R-:W-:Y:S01]  /*15b20*/  PLOP3.LUT P0, PT, PT, PT, UP3, 0x40, 0x0 ;  /* 0x000000000000781c */ /* 0x000fe20003f0e838 */
[----:B------:R-:W-:Y:S01]  /*15b30*/  UISETP.NE.AND UP3, UPT, UR18, URZ, UPT ;  /* 0x0000003f1200728c */ /* 0x000fe2000bf65270 */
[----:B------:R-:W-:Y:S02]  /*15b40*/  ISETP.GT.AND P1, PT, R170, 0x18, P1 ;  /* 0x00000018aa00780c */ /* 0x000fe40000f24270 */
[----:B------:R-:W-:Y:S02]  /*15b50*/  FMNMX.FTZ R24, R210, R24, !PT ;  /* 0x00000018d2187209 */ /* 0x000fe40007810000 */
[----:B------:R-:W-:Y:S02]  /*15b60*/  FSEL R60, R31, -INF , !P2 ;  /* 0xff8000001f3c7808 */ /* 0x000fe40005000000 */
[----:B------:R-:W-:Y:S01]  /*15b70*/  PLOP3.LUT P2, PT, PT, PT, UP0, 0x40, 0x0 ;  /* 0x000000000000781c */ /* 0x000fe20003f4e808 */
[----:B------:R-:W-:Y:S01]  /*15b80*/  UISETP.NE.AND UP0, UPT, UR6, URZ, UPT ;  /* 0x0000003f0600728c */ /* 0x000fe2000bf05270 */
[----:B------:R-:W-:Y:S02]  /*15b90*/  ISETP.GT.AND P0, PT, R170, 0x20, P0 ;  /* 0x00000020aa00780c */ /* 0x000fe40000704270 */
[----:B------:R-:W-:Y:S02]  /*15ba0*/  ISETP.LT.OR P1, PT, R22, 0x19, P1 ;  /* 0x000000191600780c */ /* 0x000fe40000f21670 */
[----:B------:R-:W-:Y:S02]  /*15bb0*/  FMNMX.FTZ R24, R187, R24, !PT ;  /* 0x00000018bb187209 */ /* 0x000fe40007810000 */
[----:B------:R-:W-:Y:S02]  /*15bc0*/  FMNMX.FTZ R26, R10, R164, !PT ;  /* 0x000000a40a1a7209 */ /* 0x000fe40007810000 */
[----:B------:R-:W-:Y:S02]  /*15bd0*/  ISETP.GT.AND P2, PT, R170, 0x29, P2 ;  /* 0x00000029aa00780c */ /* 0x000fe40001744270 */
[----:B------:R-:W-:Y:S02]  /*15be0*/  ISETP.LT.OR P0, PT, R22, 0x21, P0 ;  /* 0x000000211600780c */ /* 0x000fe40000701670 */
[----:B------:R-:W-:Y:S02]  /*15bf0*/  FSEL R61, R30, -INF , !P1 ;  /* 0xff8000001e3d7808 */ /* 0x000fe40004800000 */
[----:B------:R-:W-:Y:S01]  /*15c00*/  PLOP3.LUT P1, PT, PT, PT, UP1, 0x40, 0x0 ;  /* 0x000000000000781c */ /* 0x000fe20003f2e818 */
[----:B------:R-:W-:Y:S01]  /*15c10*/  UISETP.NE.AND UP1, UPT, UR7, URZ, UPT ;  /* 0x0000003f0700728c */ /* 0x000fe2000bf25270 */
[----:B------:R-:W-:Y:S02]  /*15c20*/  FMNMX.FTZ R24, R184, R24, !PT ;  /* 0x00000018b8187209 */ /* 0x000fe40007810000 */
[----:B------:R-:W-:Y:S02]  /*15c30*/  FMNMX.FTZ R26, R11, R26, !PT ;  /* 0x0000001a0b1a7209 */ /* 0x000fe40007810000 */
[----:B------:R-:W-:Y:S02]  /*15c40*/  ISETP.LT.OR P2, PT, R22, 0x2a, P2 ;  /* 0x0000002a1600780c */ /* 0x000fe40001741670 */
[----:B------:R-:W-:Y:S02]  /*15c50*/  FSEL R205, R42, -INF , !P0 ;  /* 0xff8000002acd7808 */ /* 0x000fe40004000000 */
[----:B------:R-:W-:Y:S01]  /*15c60*/  PLOP3.LUT P0, PT, PT, PT, UP4, 0x40, 0x0 ;  /* 0x000000000000781c */ /* 0x000fe20003f0e848 */
[----:B------:R-:W-:Y:S01]  /*15c70*/  UISETP.NE.AND UP4, UPT, UR31, URZ, UPT ;  /* 0x0000003f1f00728c */ /* 0x000fe2000bf85270 */
[----:B------:R-:W-:Y:S02]  /*15c80*/  FMNMX.FTZ R24, R182, R24, !PT ;  /* 0x00000018b6187209 */ /* 0x000fe40007810000 */
[----:B------:R-:W-:Y:S02]  /*15c90*/  FMNMX.FTZ R26, R14, R26, !PT ;  /* 0x0000001a0e1a7209 */ /* 0x000fe40007810000 */
[----:B------:R-:W-:Y:S02]  /*15ca0*/  FSEL R244, R47, -INF , !P2 ;  /* 0xff8000002ff47808 */ /* 0x000fe40005000000 */
[----:B------:R-:W-:Y:S01]  /*15cb0*/  PLOP3.LUT P2, PT, PT, PT, UP1, 0x40, 0x0 ;  /* 0x000000000000781c */ /* 0x000fe20003f4e818 */
[----:B------:R-:W-:Y:S01]  /*15cc0*/  UISETP.NE.AND UP1, UPT, UR28, URZ, UPT ;  /* 0x0000003f1c00728c */ /* 0x000fe2000bf25270 */
[----:B------:R-:W-:Y:S02]  /*15cd0*/  ISETP.GT.AND P0, PT, R170, 0x30, P0 ;  /* 0x00000030aa00780c */ /* 0x000fe40000704270 */
[----:B------:R-:W-:Y:S02]  /*15ce0*/  FMNMX.FTZ R24, R180, R24, !PT ;  /* 0x00000018b4187209 */ /* 0x000fe40007810000 */
[----:B------:R-:W-:Y:S02]  /*15cf0*/  FMNMX.FTZ R26, R15, R26, !PT ;  /* 0x0000001a0f1a7209 */ /* 0x000fe40007810000 */
[----:B------:R-:W-:Y:S02]  /*15d00*/  ISETP.GT.AND P2, PT, R170, 0x39, P2 ;  /* 0x00000039aa00780c */ /* 0x000fe40001744270 */
[----:B------:R-:W-:Y:S02]  /*15d10*/  ISETP.LT.OR P0, PT, R22, 0x31, P0 ;  /* 0x000000311600780c */ /* 0x000fe40000701670 */
[----:B-1----:R-:W-:Y:S02]  /*15d20*/  FMNMX.FTZ R3, R3, R27, !PT ;  /* 0x0000001b03037209 */ /* 0x002fe40007810000 */
[----:B------:R-:W-:Y:S02]  /*15d30*/  FMNMX.FTZ R24, R88, R24, !PT ;  /* 0x0000001858187209 */ /* 0x000fe40007810000 */
[----:B------:R-:W-:Y:S01]  /*15d40*/  FMNMX.FTZ R26, R193, R26, !PT ;  /* 0x0000001ac11a7209 */ /* 0x000fe20007810000 */
[----:B------:R-:W-:Y:S01]  /*15d50*/  FMUL.FTZ R174, R3, c[0x0][0x2d0] ;  /* 0x0000b40003ae7a20 */ /* 0x000fe20000410000 */
[----:B------:R-:W-:Y:S02]  /*15d60*/  ISETP.LT.OR P2, PT, R22, 0x3a, P2 ;  /* 0x0000003a1600780c */ /* 0x000fe40001741670 */
[----:B------:R-:W-:Y:S02]  /*15d70*/  FSEL R248, R58, -INF , !P0 ;  /* 0xff8000003af87808 */ /* 0x000fe40004000000 */
[----:B------:R-:W-:Y:S01]  /*15d80*/  PLOP3.LUT P0, PT, PT, PT, UP0, 0x40, 0x0 ;  /* 0x000000000000781c */ /* 0x000fe20003f0e808 */
[----:B------:R-:W-:Y:S01]  /*15d90*/  UISETP.NE.AND UP0, UPT, UR30, URZ, UPT ;  /* 0x0000003f1e00728c */ /* 0x000fe2000bf05270 */
[----:B--2---:R-:W-:Y:S02]  /*15da0*/  FMNMX.FTZ R25, R25, R23, !PT ;  /* 0x0000001719197209 */ /* 0x004fe40007810000 */
[----:B------:R-:W-:Y:S02]  /*15db0*/  FMNMX.FTZ R23, R89, R24, !PT ;  /* 0x0000001859177209 */ /* 0x000fe40007810000 */
[----:B------:R-:W-:Y:S01]  /*15dc0*/  FMNMX.FTZ R26, R66, R26, !PT ;  /* 0x0000001a421a7209 */ /* 0x000fe20007810000 */
[----:B------:R-:W1:Y:S01]  /*15dd0*/  SHFL.BFLY PT, R24, R25, 0x1, 0x1f ;  /* 0x0c201f0019187f89 */ /* 0x000e6200000e0000 */
[----:B------:R-:W-:Y:S01]  /*15de0*/  PLOP3.LUT P6, PT, PT, PT, UP2, 0x40, 0x0 ;  /* 0x000000000000781c */ /* 0x000fe20003fce828 */
[----:B------:R-:W-:Y:S01]  /*15df0*/  UISETP.NE.AND UP2, UPT, UR13, URZ, UPT ;  /* 0x0000003f0d00728c */ /* 0x000fe2000bf45270 */
[----:B------:R-:W-:Y:S02]  /*15e00*/  FSEL R209, R63, -INF , !P2 ;  /* 0xff8000003fd17808 */ /* 0x000fe40005000000 */
[----:B------:R-:W-:Y:S02]  /*15e10*/  FSETP.NEU.FTZ.AND P2, PT, R3, -INF , PT ;  /* 0xff8000000300780b */ /* 0x000fe40003f5d000 */
[----:B------:R-:W-:Y:S02]  /*15e20*/  ISETP.GT.AND P0, PT, R170, 0x40, P0 ;  /* 0x00000040aa00780c */ /* 0x000fe40000704270 */
[----:B------:R-:W-:Y:S02]  /*15e30*/  FMNMX.FTZ R23, R92, R23, !PT ;  /* 0x000000175c177209 */ /* 0x000fe40007810000 */
[----:B------:R-:W-:Y:S02]  /*15e40*/  FMNMX.FTZ R26, R61, R26, !PT ;  /* 0x0000001a3d1a7209 */ /* 0x000fe40007810000 */
[----:B------:R-:W-:Y:S02]  /*15e50*/  ISETP.GT.AND P6, PT, R170, 0x21, P6 ;  /* 0x00000021aa00780c */ /* 0x000fe400037c4270 */
[----:B------:R-:W-:Y:S02]  /*15e60*/  FSEL R174, R174, RZ, P2 ;  /* 0x000000ffaeae7208 */ /* 0x000fe40001000000 */
[----:B------:R-:W-:Y:S02]  /*15e70*/  ISETP.LT.OR P0, PT, R22, 0x41, P0 ;  /* 0x000000411600780c */ /* 0x000fe40000701670 */
[----:B------:R-:W-:Y:S01]  /*15e80*/  FMNMX.FTZ R23, R93, R23, !PT ;  /* 0x000000175d177209 */ /* 0x000fe20007810000 */
[--C-:B------:R-:W-:Y:S01]  /*15e90*/  FFMA.FTZ R77, R20, c[0x0][0x2d0], -R174.reuse ;  /* 0x0000b400144d7a23 */ /* 0x100fe200000108ae */
[----:B------:R-:W-:Y:S01]  /*15ea0*/  ISETP.LT.OR P6, PT, R22, 0x22, P6 ;  /* 0x000000221600780c */ /* 0x000fe200037c1670 */
[--C-:B------:R-:W-:Y:S01]  /*15eb0*/  FFMA.FTZ R84, R32, c[0x0][0x2d0], -R174.reuse ;  /* 0x0000b40020547a23 */ /* 0x100fe200000108ae */
[----:B------:R-:W-:Y:S01]  /*15ec0*/  FMNMX.FTZ R26, R60, R26, !PT ;  /* 0x0000001a3c1a7209 */ /* 0x000fe20007810000 */
[----:B------:R-:W-:Y:S01]  /*15ed0*/  LDSM.16.MT88.4 R32, [R220+0x100] ;  /* 0x00010000dc20783b */ /* 0x000fe20000004200 */
[----:B------:R-:W-:Y:S01]  /*15ee0*/  ISETP.GT.AND P1, PT, R170, 0x28, P1 ;  /* 0x00000028aa00780c */ /* 0x000fe20000f24270 */
[----:B------:R-:W-:Y:S01]  /*15ef0*/  MUFU.EX2 R77, R77 ;  /* 0x0000004d004d7308 */ /* 0x000fe20000000800 */
[----:B------:R-:W-:Y:S01]  /*15f00*/  FSEL R186, R74, -INF , !P0 ;  /* 0xff8000004aba7808 */ /* 0x000fe20004000000 */
[--C-:B------:R-:W-:Y:S01]  /*15f10*/  FFMA.FTZ R74, R4, c[0x0][0x2d0], -R174.reuse ;  /* 0x0000b400044a7a23 */ /* 0x100fe200000108ae */
[----:B------:R-:W-:Y:S01]  /*15f20*/  ISETP.LT.OR P1, PT, R22, 0x29, P1 ;  /* 0x000000291600780c */ /* 0x000fe20000f21670 */
[--C-:B------:R-:W-:Y:S01]  /*15f30*/  FFMA.FTZ R86, R16, c[0x0][0x2d0], -R174.reuse ;  /* 0x0000b40010567a23 */ /* 0x100fe200000108ae */
[----:B------:R-:W-:Y:S01]  /*15f40*/  FSEL R207, R43, -INF , !P6 ;  /* 0xff8000002bcf7808 */ /* 0x000fe20007000000 */
[----:B------:R-:W2:Y:S01]  /*15f50*/  SHFL.BFLY PT, R4, R23, 0x2, 0x1f ;  /* 0x0c401f0017047f89 */ /* 0x000ea200000e0000 */
[----:B------:R-:W-:Y:S01]  /*15f60*/  FMNMX.FTZ R26, R205, R26, !PT ;  /* 0x0000001acd1a7209 */ /* 0x000fe20007810000 */
[--C-:B------:R-:W-:Y:S01]  /*15f70*/  FFMA.FTZ R192, R192, c[0x0][0x2d0], -R174.reuse ;  /* 0x0000b400c0c07a23 */ /* 0x100fe200000108ae */
[----:B------:R-:W-:Y:S01]  /*15f80*/  PLOP3.LUT P6, PT, PT, PT, UP3, 0x40, 0x0 ;  /* 0x000000000000781c */ /* 0x000fe20003fce838 */
[----:B------:R-:W-:Y:S01]  /*15f90*/  MUFU.EX2 R74, R74 ;  /* 0x0000004a004a7308 */ /* 0x000fe20000000800 */
[----:B------:R-:W-:Y:S01]  /*15fa0*/  FSEL R211, R46, -INF , !P1 ;  /* 0xff8000002ed37808 */ /* 0x000fe20004800000 */
[--C-:B------:R-:W-:Y:S01]  /*15fb0*/  FFMA.FTZ R68, R5, c[0x0][0x2d0], -R174.reuse ;  /* 0x0000b40005447a23 */ /* 0x100fe200000108ae */
[----:B------:R-:W-:Y:S01]  /*15fc0*/  FMNMX.FTZ R26, R207, R26, !PT ;  /* 0x0000001acf1a7209 */ /* 0x000fe20007810000 */
[--C-:B------:R-:W-:Y:S01]  /*15fd0*/  FFMA.FTZ R47, R2, c[0x0][0x2d0], -R174.reuse ;  /* 0x0000b400022f7a23 */ /* 0x100fe200000108ae */
[----:B------:R-:W-:Y:S01]  /*15fe0*/  ISETP.GT.AND P6, PT, R170, 0x31, P6 ;  /* 0x00000031aa00780c */ /* 0x000fe200037c4270 */
[----:B------:R-:W-:Y:S01]  /*15ff0*/  UISETP.NE.AND UP3, UPT, UR26, URZ, UPT ;  /* 0x0000003f1a00728c */ /* 0x000fe2000bf65270 */
[----:B------:R-:W-:Y:S01]  /*16000*/  PLOP3.LUT P1, PT, PT, PT, UP2, 0x40, 0x0 ;  /* 0x000000000000781c */ /* 0x000fe20003f2e828 */
[----:B------:R-:W-:Y:S01]  /*16010*/  UISETP.NE.AND UP2, UPT, UR27, URZ, UPT ;  /* 0x0000003f1b00728c */ /* 0x000fe2000bf45270 */
[----:B------:R-:W-:Y:S01]  /*16020*/  FMNMX.FTZ R5, R211, R26, !PT ;  /* 0x0000001ad3057209 */ /* 0x000fe20007810000 */
[----:B------:R-:W3:Y:S01]  /*16030*/  MUFU.EX2 R68, R68 ;  /* 0x0000004400447308 */ /* 0x000ee20000000800 */
[----:B------:R-:W-:Y:S01]  /*16040*/  ISETP.LT.OR P6, PT, R22, 0x32, P6 ;  /* 0x000000321600780c */ /* 0x000fe200037c1670 */
[--C-:B------:R-:W-:Y:S01]  /*16050*/  FFMA.FTZ R46, R0, c[0x0][0x2d0], -R174.reuse ;  /* 0x0000b400002e7a23 */ /* 0x100fe200000108ae */
[----:B------:R-:W-:Y:S01]  /*16060*/  ISETP.GT.AND P1, PT, R170, 0x38, P1 ;  /* 0x00000038aa00780c */ /* 0x000fe20000f24270 */
[--C-:B------:R-:W-:Y:S01]  /*16070*/  FFMA.FTZ R87, R252, c[0x0][0x2d0], -R174.reuse ;  /* 0x0000b400fc577a23 */ /* 0x100fe200000108ae */
[----:B------:R-:W-:Y:S01]  /*16080*/  FMNMX.FTZ R5, R244, R5, !PT ;  /* 0x00000005f4057209 */ /* 0x000fe20007810000 */
[--C-:B------:R-:W-:Y:S01]  /*16090*/  FFMA.FTZ R189, R189, c[0x0][0x2d0], -R174.reuse ;  /* 0x0000b400bdbd7a23 */ /* 0x100fe200000108ae */
[----:B------:R-:W-:Y:S01]  /*160a0*/  FSEL R245, R59, -INF , !P6 ;  /* 0xff8000003bf57808 */ /* 0x000fe20007000000 */
[--C-:B------:R-:W-:Y:S01]  /*160b0*/  FFMA.FTZ R195, R195, c[0x0][0x2d0], -R174.reuse ;  /* 0x0000b400c3c37a23 */ /* 0x100fe200000108ae */
[----:B------:R-:W-:Y:S01]  /*160c0*/  ISETP.LT.OR P1, PT, R22, 0x39, P1 ;  /* 0x000000391600780c */ /* 0x000fe20000f21670 */
[----:B------:R-:W-:Y:S01]  /*160d0*/  MUFU.EX2 R47, R47 ;  /* 0x0000002f002f7308 */ /* 0x000fe20000000800 */
[----:B------:R-:W-:Y:S01]  /*160e0*/  FMNMX.FTZ R5, R248, R5, !PT ;  /* 0x00000005f8057209 */ /* 0x000fe20007810000 */
[--C-:B------:R-:W-:Y:S01]  /*160f0*/  FFMA.FTZ R194, R194, c[0x0][0x2d0], -R174.reuse ;  /* 0x0000b400c2c27a23 */ /* 0x100fe200000108ae */
[----:B------:R-:W-:Y:S01]  /*16100*/  PLOP3.LUT P6, PT, PT, PT, UP6, 0x40, 0x0 ;  /* 0x000000000000781c */ /* 0x000fe20003fce868 */
[--C-:B------:R-:W-:Y:S01]  /*16110*/  FFMA.FTZ R204, R204, c[0x0][0x2d0], -R174.reuse ;  /* 0x0000b400cccc7a23 */ /* 0x100fe200000108ae */
[----:B------:R-:W-:Y:S01]  /*16120*/  FSEL R242, R62, -INF , !P1 ;  /* 0xff8000003ef27808 */ /* 0x000fe20004800000 */
[--C-:B------:R-:W-:Y:S01]  /*16130*/  FFMA.FTZ R247, R247, c[0x0][0x2d0], -R174.reuse ;  /* 0x0000b400f7f77a23 */ /* 0x100fe200000108ae */
[----:B------:R-:W-:Y:S01]  /*16140*/  ISETP.GT.AND P6, PT, R170, 0x41, P6 ;  /* 0x00000041aa00780c */ /* 0x000fe200037c4270 */
[--C-:B------:R-:W-:Y:S01]  /*16150*/  FFMA.FTZ R203, R203, c[0x0][0x2d0], -R174.reuse ;  /* 0x0000b400cbcb7a23 */ /* 0x100fe200000108ae */
[----:B------:R-:W-:Y:S01]  /*16160*/  PLOP3.LUT P0, PT, PT, PT, UP4, 0x40, 0x0 ;  /* 0x000000000000781c */ /* 0x000fe20003f0e848 */
[----:B------:R-:W4:Y:S01]  /*16170*/  MUFU.EX2 R46, R46 ;  /* 0x0000002e002e7308 */ /* 0x000f220000000800 */
[----:B-1----:R-:W-:Y:S01]  /*16180*/  FMNMX.FTZ R2, R25, R24, !PT ;  /* 0x0000001819027209 */ /* 0x002fe20007810000 */
[--C-:B------:R-:W-:Y:S01]  /*16190*/  FFMA.FTZ R200, R200, c[0x0][0x2d0], -R174.reuse ;  /* 0x0000b400c8c87a23 */ /* 0x100fe200000108ae */
[----:B------:R-:W-:Y:S01]  /*161a0*/  FMNMX.FTZ R24, R245, R5, !PT ;  /* 0x00000005f5187209 */ /* 0x000fe20007810000 */
[--C-:B------:R-:W-:Y:S01]  /*161b0*/  FFMA.FTZ R191, R191, c[0x0][0x2d0], -R174.reuse ;  /* 0x0000b400bfbf7a23 */ /* 0x100fe200000108ae */
[----:B------:R-:W-:Y:S01]  /*161c0*/  ISETP.LT.OR P6, PT, R22, 0x42, P6 ;  /* 0x000000421600780c */ /* 0x000fe200037c1670 */
[----:B------:R-:W-:Y:S01]  /*161d0*/  FMUL.FTZ R173, R2, c[0x0][0x2d0] ;  /* 0x0000b40002ad7a20 */ /* 0x000fe20000410000 */
[----:B--2---:R-:W-:Y:S01]  /*161e0*/  FMNMX.FTZ R5, R23, R4, !PT ;  /* 0x0000000417057209 */ /* 0x004fe20007810000 */
[--C-:B------:R-:W-:Y:S01]  /*161f0*/  FFMA.FTZ R185, R185, c[0x0][0x2d0], -R174.reuse ;  /* 0x0000b400b9b97a23 */ /* 0x100fe200000108ae */
[----:B------:R-:W-:Y:S01]  /*16200*/  ISETP.GT.AND P0, PT, R170, 0x49, P0 ;  /* 0x00000049aa00780c */ /* 0x000fe20000704270 */
[----:B------:R-:W-:Y:S01]  /*16210*/  MUFU.EX2 R84, R84 ;  /* 0x0000005400547308 */ /* 0x000fe20000000800 */
[----:B------:R-:W-:Y:S01]  /*16220*/  PLOP3.LUT P1, PT, PT, PT, UP5, 0x40, 0x0 ;  /* 0x000000000000781c */ /* 0x000fe20003f2e858 */
[----:B------:R-:W1:Y:S01]  /*16230*/  SHFL.BFLY PT, R0, R5, 0x1, 0x1f ;  /* 0x0c201f0005007f89 */ /* 0x000e6200000e0000 */
[----:B------:R-:W-:Y:S01]  /*16240*/  FMNMX.FTZ R4, R242, R24, !PT ;  /* 0x00000018f2047209 */ /* 0x000fe20007810000 */
[--C-:B------:R-:W-:Y:S01]  /*16250*/  FFMA.FTZ R176, R176, c[0x0][0x2d0], -R174.reuse ;  /* 0x0000b400b0b07a23 */ /* 0x100fe200000108ae */
[----:B------:R-:W-:Y:S01]  /*16260*/  ISETP.LT.OR P0, PT, R22, 0x4a, P0 ;  /* 0x0000004a1600780c */ /* 0x000fe20000701670 */
[--C-:B------:R-:W-:Y:S01]  /*16270*/  FFMA.FTZ R175, R175, c[0x0][0x2d0], -R174.reuse ;  /* 0x0000b400afaf7a23 */ /* 0x100fe200000108ae */
[----:B------:R-:W-:Y:S01]  /*16280*/  ISETP.GT.AND P1, PT, R170, 0x48, P1 ;  /* 0x00000048aa00780c */ /* 0x000fe20000f24270 */
[--C-:B------:R-:W-:Y:S01]  /*16290*/  FFMA.FTZ R172, R172, c[0x0][0x2d0], -R174.reuse ;  /* 0x0000b400acac7a23 */ /* 0x100fe200000108ae */
[----:B------:R-:W-:Y:S01]  /*162a0*/  FSEL R183, R75, -INF , !P6 ;  /* 0xff8000004bb77808 */ /* 0x000fe20007000000 */
[----:B------:R-:W-:Y:S01]  /*162b0*/  MUFU.EX2 R86, R86 ;  /* 0x0000005600567308 */ /* 0x000fe20000000800 */
[----:B------:R-:W-:Y:S01]  /*162c0*/  PLOP3.LUT P6, PT, PT, PT, UP3, 0x40, 0x0 ;  /* 0x000000000000781c */ /* 0x000fe20003fce838 */
[--C-:B------:R-:W-:Y:S01]  /*162d0*/  FFMA.FTZ R168, R168, c[0x0][0x2d0], -R174.reuse ;  /* 0x0000b400a8a87a23 */ /* 0x100fe200000108ae */
[----:B------:R-:W-:Y:S01]  /*162e0*/  FMNMX.FTZ R4, R209, R4, !PT ;  /* 0x00000004d1047209 */ /* 0x000fe20007810000 */
[--C-:B------:R-:W-:Y:S01]  /*162f0*/  FFMA.FTZ R96, R96, c[0x0][0x2d0], -R174.reuse ;  /* 0x0000b40060607a23 */ /* 0x100fe200000108ae */
[----:B------:R-:W-:Y:S01]  /*16300*/  ISETP.LT.OR P1, PT, R22, 0x49, P1 ;  /* 0x000000491600780c */ /* 0x000fe20000f21670 */
[----:B------:R-:W-:Y:S01]  /*16310*/  FFMA.FTZ R174, R97, c[0x0][0x2d0], -R174 ;  /* 0x0000b40061ae7a23 */ /* 0x000fe200000108ae */
[----:B------:R-:W-:Y:S02]  /*16320*/  ISETP.GT.AND P6, PT, R170, 0x50, P6 ;  /* 0x00000050aa00780c */ /* 0x000fe400037c4270 */
[----:B------:R-:W-:Y:S01]  /*16330*/  FSEL R179, R79, -INF , !P0 ;  /* 0xff8000004fb37808 */ /* 0x000fe20004000000 */
[----:B------:R-:W-:Y:S01]  /*16340*/  MUFU.EX2 R87, R87 ;  /* 0x0000005700577308 */ /* 0x000fe20000000800 */
[----:B------:R-:W-:Y:S02]  /*16350*/  PLOP3.LUT P0, PT, PT, PT, UP2, 0x40, 0x0 ;  /* 0x000000000000781c */ /* 0x000fe40003f0e828 */
[----:B------:R-:W-:Y:S02]  /*16360*/  FMNMX.FTZ R4, R186, R4, !PT ;  /* 0x00000004ba047209 */ /* 0x000fe40007810000 */
[----:B------:R-:W-:Y:S02]  /*16370*/  ISETP.LT.OR P6, PT, R22, 0x51, P6 ;  /* 0x000000511600780c */ /* 0x000fe400037c1670 */
[----:B------:R-:W-:Y:S02]  /*16380*/  ISETP.GT.AND P0, PT, R170, 0x51, P0 ;  /* 0x00000051aa00780c */ /* 0x000fe40000704270 */
[----:B------:R-:W-:Y:S01]  /*16390*/  FSEL R181, R78, -INF , !P1 ;  /* 0xff8000004eb57808 */ /* 0x000fe20004800000 */
[----:B------:R-:W-:Y:S01]  /*163a0*/  MUFU.EX2 R189, R189 ;  /* 0x000000bd00bd7308 */ /* 0x000fe20000000800 */
[----:B------:R-:W-:Y:S02]  /*163b0*/  FMNMX.FTZ R4, R183, R4, !PT ;  /* 0x00000004b7047209 */ /* 0x000fe40007810000 */
[----:B------:R-:W-:Y:S02]  /*163c0*/  ISETP.LT.OR P0, PT, R22, 0x52, P0 ;  /* 0x000000521600780c */ /* 0x000fe40000701670 */
[----:B------:R-:W-:Y:S02]  /*163d0*/  FSEL R90, R90, -INF , !P6 ;  /* 0xff8000005a5a7808 */ /* 0x000fe40007000000 */
[----:B------:R-:W-:Y:S02]  /*163e0*/  PLOP3.LUT P6, PT, PT, PT, UP1, 0x40, 0x0 ;  /* 0x000000000000781c */ /* 0x000fe40003fce818 */
[----:B------:R-:W-:Y:S01]  /*163f0*/  FMNMX.FTZ R4, R181, R4, !PT ;  /* 0x00000004b5047209 */ /* 0x000fe20007810000 */
[----:B------:R-:W-:Y:S01]  /*16400*/  MUFU.EX2 R195, R195 ;  /* 0x000000c300c37308 */ /* 0x000fe20000000800 */
[----:B------:R-:W-:Y:S02]  /*16410*/  ISETP.GT.AND P6, PT, R170, 0x58, P6 ;  /* 0x00000058aa00780c */ /* 0x000fe400037c4270 */
[----:B------:R-:W-:Y:S02]  /*16420*/  FSEL R91, R91, -INF , !P0 ;  /* 0xff8000005b5b7808 */ /* 0x000fe40004000000 */
[----:B------:R-:W-:Y:S01]  /*16430*/  PLOP3.LUT P0, PT, PT, PT, UP0, 0x40, 0x0 ;  /* 0x000000000000781c */ /* 0x000fe20003f0e808 */
[----:B------:R-:W-:Y:S01]  /*16440*/  UISETP.GT.AND UP0, UPT, UR17, UR5, UPT ;  /* 0x000000051100728c */ /* 0x000fe2000bf04270 */
[----:B------:R-:W-:Y:S01]  /*16450*/  FMNMX.FTZ R4, R179, R4, !PT ;  /* 0x00000004b3047209 */ /* 0x000fe20007810000 */
[----:B------:R-:W-:Y:S01]  /*16460*/  UIADD3 UR17, UR17, -0x1, URZ ;  /* 0xffffffff11117890 */ /* 0x000fe2000fffe03f */
[----:B------:R-:W-:Y:S01]  /*16470*/  ISETP.LT.OR P6, PT, R22, 0x59, P6 ;  /* 0x000000591600780c */ /* 0x000fe200037c1670 */
[----:B------:R-:W-:Y:S01]  /*16480*/  MUFU.EX2 R194, R194 ;  /* 0x000000c200c27308 */ /* 0x000fe20000000800 */
[----:B------:R-:W-:Y:S02]  /*16490*/  ISETP.GT.AND P0, PT, R170, 0x59, P0 ;  /* 0x00000059aa00780c */ /* 0x000fe40000704270 */
[----:B------:R-:W-:Y:S02]  /*164a0*/  FMNMX.FTZ R4, R90, R4, !PT ;  /* 0x000000045a047209 */ /* 0x000fe40007810000 */
[----:B------:R-:W-:Y:S02]  /*164b0*/  ISETP.LT.OR P0, PT, R22, 0x5a, P0 ;  /* 0x0000005a1600780c */ /* 0x000fe40000701670 */
[----:B------:R-:W-:Y:S02]  /*164c0*/  FSEL R94, R94, -INF , !P6 ;  /* 0xff8000005e5e7808 */ /* 0x000fe40007000000 */
[----:B------:R-:W-:Y:S01]  /*164d0*/  FMNMX.FTZ R4, R91, R4, !PT ;  /* 0x000000045b047209 */ /* 0x000fe20007810000 */
[----:B------:R-:W-:Y:S01]  /*164e0*/  MUFU.EX2 R204, R204 ;  /* 0x000000cc00cc7308 */ /* 0x000fe20000000800 */
[----:B------:R-:W-:Y:S02]  /*164f0*/  FSEL R45, R95, -INF , !P0 ;  /* 0xff8000005f2d7808 */ /* 0x000fe40004000000 */
[----:B------:R-:W-:Y:S02]  /*16500*/  FMNMX.FTZ R4, R94, R4, !PT ;  /* 0x000000045e047209 */ /* 0x000fe40007810000 */
[----:B-1----:R-:W-:Y:S02]  /*16510*/  FMNMX.FTZ R0, R5, R0, !PT ;  /* 0x0000000005007209 */ /* 0x002fe40007810000 */
[----:B------:R-:W-:Y:S02]  /*16520*/  FMNMX.FTZ R4, R45, R4, !PT ;  /* 0x000000042d047209 */ /* 0x000fe40007810000 */
[----:B------:R-:W-:Y:S01]  /*16530*/  FSETP.NEU.FTZ.AND P1, PT, R2, -INF , PT ;  /* 0xff8000000200780b */ /* 0x000fe20003f3d000 */
[----:B------:R-:W-:Y:S01]  /*16540*/  MUFU.EX2 R247, R247 ;  /* 0x000000f700f77308 */ /* 0x000fe20000000800 */
[C---:B------:R-:W-:Y:S01]  /*16550*/  FMUL.FTZ R170, R0.reuse, c[0x0][0x2d0] ;  /* 0x0000b40000aa7a20 */ /* 0x040fe20000410000 */
[----:B------:R-:W1:Y:S01]  /*16560*/  SHFL.BFLY PT, R5, R4, 0x2, 0x1f ;  /* 0x0c401f0004057f89 */ /* 0x000e6200000e0000 */
[----:B------:R-:W-:Y:S02]  /*16570*/  FSETP.NEU.FTZ.AND P0, PT, R0, -INF , PT ;  /* 0xff8000000000780b */ /* 0x000fe40003f1d000 */
[----:B------:R-:W-:Y:S02]  /*16580*/  FSEL R173, R173, RZ, P1 ;  /* 0x000000ffadad7208 */ /* 0x000fe40000800000 */
[----:B------:R-:W-:Y:S02]  /*16590*/  FSEL R170, R170, RZ, P0 ;  /* 0x000000ffaaaa7208 */ /* 0x000fe40000000000 */
[----:B---3--:R-:W-:Y:S01]  /*165a0*/  F2FP.PACK_AB R48, R68, R74 ;  /* 0x0000004a4430723e */ /* 0x008fe200000000ff */
[----:B------:R-:W-:Y:S01]  /*165b0*/  MUFU.EX2 R203, R203 ;  /* 0x000000cb00cb7308 */ /* 0x000fe20000000800 */
[--C-:B------:R-:W-:Y:S01]  /*165c0*/  FFMA.FTZ R73, R21, c[0x0][0x2d0], -R173.reuse ;  /* 0x0000b40015497a23 */ /* 0x100fe200000108ad */
[----:B----4-:R-:W-:Y:S01]  /*165d0*/  F2FP.PACK_AB R50, R46, R47 ;  /* 0x0000002f2e32723e */ /* 0x010fe200000000ff */
[----:B------:R-:W-:Y:S01]  /*165e0*/  LDSM.16.MT88.4 R20, [R225+0x100] ;  /* 0x00010000e114783b */ /* 0x000fe20000004200 */
[--C-:B------:R-:W-:Y:S02]  /*165f0*/  FFMA.FTZ R69, R18, c[0x0][0x2d0], -R173.reuse ;  /* 0x0000b40012457a23 */ /* 0x100fe400000108ad */
[--C-:B------:R-:W-:Y:S02]  /*16600*/  FFMA.FTZ R72, R19, c[0x0][0x2d0], -R173.reuse ;  /* 0x0000b40013487a23 */ /* 0x100fe400000108ad */
[--C-:B------:R-:W-:Y:S02]  /*16610*/  FFMA.FTZ R75, R7, c[0x0][0x2d0], -R173.reuse ;  /* 0x0000b400074b7a23 */ /* 0x100fe400000108ad */
[----:B------:R-:W-:Y:S01]  /*16620*/  MUFU.EX2 R73, R73 ;  /* 0x0000004900497308 */ /* 0x000fe20000000800 */
[--C-:B------:R-:W-:Y:S02]  /*16630*/  FFMA.FTZ R95, R52, c[0x0][0x2d0], -R173.reuse ;  /* 0x0000b400345f7a23 */ /* 0x100fe400000108ad */
[----:B------:R-:W-:Y:S01]  /*16640*/  LDSM.16.MT88.4 R52, [R219+0x100] ;  /* 0x00010000db34783b */ /* 0x000fe20000004200 */
[--C-:B------:R-:W-:Y:S01]  /*16650*/  FFMA.FTZ R85, R17, c[0x0][0x2d0], -R173.reuse ;  /* 0x0000b40011557a23 */ /* 0x100fe200000108ad */
[----:B-1----:R-:W-:Y:S01]  /*16660*/  FMNMX.FTZ R4, R4, R5, !PT ;  /* 0x0000000504047209 */ /* 0x002fe20007810000 */
[--C-:B------:R-:W-:Y:S01]  /*16670*/  FFMA.FTZ R78, R8, c[0x0][0x2d0], -R170.reuse ;  /* 0x0000b400084e7a23 */ /* 0x100fe200000108aa */
[----:B------:R-:W-:Y:S01]  /*16680*/  FSEL R5, R3, RZ, P2 ;  /* 0x000000ff03057208 */ /* 0x000fe20001000000 */
[--C-:B------:R-:W-:Y:S02]  /*16690*/  FFMA.FTZ R71, R9, c[0x0][0x2d0], -R170.reuse ;  /* 0x0000b40009477a23 */ /* 0x100fe400000108aa */
[----:B------:R-:W1:Y:S01]  /*166a0*/  MUFU.EX2 R75, R75 ;  /* 0x0000004b004b7308 */ /* 0x000e620000000800 */
[----:B------:R-:W2:Y:S01]  /*166b0*/  SHFL.BFLY PT, R44, R4, 0x1, 0x1f ;  /* 0x0c201f00042c7f89 */ /* 0x000ea200000e0000 */
[----:B------:R-:W-:Y:S02]  /*166c0*/  FFMA.FTZ R83, R6, c[0x0][0x2d0], -R173 ;  /* 0x0000b40006537a23 */ /* 0x000fe400000108ad */
[----:B------:R-:W-:Y:S01]  /*166d0*/  FADD.FTZ R43, -R5, R167 ;  /* 0x000000a7052b7221 */ /* 0x000fe20000010100 */
[----:B------:R-:W-:Y:S01]  /*166e0*/  FSEL R5, R2, RZ, P1 ;  /* 0x000000ff02057208 */ /* 0x000fe20000800000 */
[----:B------:R-:W-:Y:S02]  /*166f0*/  FFMA.FTZ R187, R187, c[0x0][0x2d0], -R170 ;  /* 0x0000b400bbbb7a23 */ /* 0x000fe400000108aa */
[----:B------:R-:W-:Y:S02]  /*16700*/  FMUL.FTZ R43, R43, c[0x0][0x2d0] ;  /* 0x0000b4002b2b7a20 */ /* 0x000fe40000410000 */
[----:B------:R-:W-:Y:S01]  /*16710*/  MUFU.EX2 R69, R69 ;  /* 0x0000004500457308 */ /* 0x000fe20000000800 */
[----:B------:R-:W-:Y:S01]  /*16720*/  FADD.FTZ R42, -R5, R166 ;  /* 0x000000a6052a7221 */ /* 0x000fe20000010100 */
[----:B------:R-:W-:Y:S01]  /*16730*/  FSEL R5, R0, RZ, P0 ;  /* 0x000000ff00057208 */ /* 0x000fe20000000000 */
[--C-:B------:R-:W-:Y:S02]  /*16740*/  FFMA.FTZ R166, R67, c[0x0][0x2d0], -R170.reuse ;  /* 0x0000b40043a67a23 */ /* 0x100fe400000108aa */
[----:B------:R-:W-:Y:S02]  /*16750*/  FMUL.FTZ R42, R42, c[0x0][0x2d0] ;  /* 0x0000b4002a2a7a20 */ /* 0x000fe40000410000 */
[----:B------:R-:W-:Y:S02]  /*16760*/  FADD.FTZ R5, -R5, R165 ;  /* 0x000000a505057221 */ /* 0x000fe40000010100 */
[--C-:B------:R-:W-:Y:S01]  /*16770*/  FFMA.FTZ R184, R184, c[0x0][0x2d0], -R170.reuse ;  /* 0x0000b400b8b87a23 */ /* 0x100fe200000108aa */
[----:B------:R-:W3:Y:S01]  /*16780*/  MUFU.EX2 R72, R72 ;  /* 0x0000004800487308 */ /* 0x000ee20000000800 */
[----:B------:R-:W-:Y:S02]  /*16790*/  FMUL.FTZ R5, R5, c[0x0][0x2d0] ;  /* 0x0000b40005057a20 */ /* 0x000fe40000410000 */
[--C-:B------:R-:W-:Y:S01]  /*167a0*/  FFMA.FTZ R182, R182, c[0x0][0x2d0], -R170.reuse ;  /* 0x0000b400b6b67a23 */ /* 0x100fe200000108aa */
[----:B-1----:R-:W-:Y:S01]  /*167b0*/  F2FP.PACK_AB R49, R75, R73 ;  /* 0x000000494b31723e */ /* 0x002fe200000000ff */
[--C-:B------:R-:W-:Y:S01]  /*167c0*/  FFMA.FTZ R180, R180, c[0x0][0x2d0], -R170.reuse ;  /* 0x0000b400b4b47a23 */ /* 0x100fe200000108aa */
[----:B--2---:R-:W-:Y:S01]  /*167d0*/  FMNMX.FTZ R44, R44, R4, !PT ;  /* 0x000000042c2c7209 */ /* 0x004fe20007810000 */
[--C-:B------:R-:W-:Y:S02]  /*167e0*/  FFMA.FTZ R70, R12, c[0x0][0x2d0], -R170.reuse ;  /* 0x0000b4000c467a23 */ /* 0x100fe400000108aa */
[--C-:B------:R-:W-:Y:S01]  /*167f0*/  FFMA.FTZ R76, R13, c[0x0][0x2d0], -R170.reuse ;  /* 0x0000b4000d4c7a23 */ /* 0x100fe200000108aa */
[----:B------:R-:W1:Y:S01]  /*16800*/  MUFU.EX2 R43, R43 ;  /* 0x0000002b002b7308 */ /* 0x000e620000000800 */
[C---:B------:R-:W-:Y:S01]  /*16810*/  FSETP.NEU.FTZ.AND P0, PT, R44.reuse, -INF , PT ;  /* 0xff8000002c00780b */ /* 0x040fe20003f1d000 */
[----:B------:R-:W-:Y:S02]  /*16820*/  FMUL.FTZ R165, R44, c[0x0][0x2d0] ;  /* 0x0000b4002ca57a20 */ /* 0x000fe40000410000 */
[--C-:B------:R-:W-:Y:S01]  /*16830*/  FFMA.FTZ R196, R196, c[0x0][0x2d0], -R173.reuse ;  /* 0x0000b400c4c47a23 */ /* 0x100fe200000108ad */
[----:B------:R-:W-:Y:S01]  /*16840*/  FSEL R4, R44, RZ, P0 ;  /* 0x000000ff2c047208 */ /* 0x000fe20000000000 */
[----:B------:R-:W-:Y:S01]  /*16850*/  FFMA.FTZ R197, R197, c[0x0][0x2d0], -R173 ;  /* 0x0000b400c5c57a23 */ /* 0x000fe200000108ad */
[----:B------:R-:W-:Y:S01]  /*16860*/  FSEL R165, R165, RZ, P0 ;  /* 0x000000ffa5a57208 */ /* 0x000fe20000000000 */
[----:B------:R-:W-:Y:S01]  /*16870*/  FFMA.FTZ R198, R198, c[0x0][0x2d0], -R170 ;  /* 0x0000b400c6c67a23 */ /* 0x000fe200000108aa */
[----:B------:R-:W-:Y:S01]  /*16880*/  PLOP3.LUT P0, PT, PT, PT, UP0, 0x80, 0x0 ;  /* 0x000000000000781c */ /* 0x000fe20003f0f008 */
[----:B------:R-:W2:Y:S01]  /*16890*/  MUFU.EX2 R42, R42 ;  /* 0x0000002a002a7308 */ /* 0x000ea20000000800 */
[----:B------:R-:W-:Y:S02]  /*168a0*/  FADD.FTZ R4, -R4, R164 ;  /* 0x000000a404047221 */ /* 0x000fe40000010100 */
[--C-:B------:R-:W-:Y:S01]  /*168b0*/  FFMA.FTZ R167, R60, c[0x0][0x2d0], -R165.reuse ;  /* 0x0000b4003ca77a23 */ /* 0x100fe200000108a5 */
[----:B---3--:R-:W-:Y:S01]  /*168c0*/  F2FP.PACK_AB R51, R72, R69 ;  /* 0x000000454833723e */ /* 0x008fe200000000ff */
[----:B------:R-:W-:Y:S02]  /*168d0*/  FMUL.FTZ R4, R4, c[0x0][0x2d0] ;  /* 0x0000b40004047a20 */ /* 0x000fe40000410000 */
[--C-:B------:R-:W-:Y:S02]  /*168e0*/  FFMA.FTZ R82, R10, c[0x0][0x2d0], -R165.reuse ;  /* 0x0000b4000a527a23 */ /* 0x100fe400000108a5 */
[----:B------:R-:W-:Y:S01]  /*168f0*/  FFMA.FTZ R81, R11, c[0x0][0x2d0], -R165 ;  /* 0x0000b4000b517a23 */ /* 0x000fe200000108a5 */
[----:B------:R3:W4:Y:S01]  /*16900*/  MUFU.EX2 R41, R5 ;  /* 0x0000000500297308 */ /* 0x0007220000000800 */
[----:B------:R-:W-:Y:S02]  /*16910*/  FFMA.FTZ R164, R29, c[0x0][0x2d0], -R173 ;  /* 0x0000b4001da47a23 */ /* 0x000fe400000108ad */
[--C-:B------:R-:W-:Y:S02]  /*16920*/  FFMA.FTZ R186, R186, c[0x0][0x2d0], -R165.reuse ;  /* 0x0000b400baba7a23 */ /* 0x100fe400000108a5 */
[C---:B-1----:R-:W-:Y:S02]  /*16930*/  FMUL.FTZ R16, R43.reuse, R148 ;  /* 0x000000942b107220 */ /* 0x042fe40000410000 */
[C---:B------:R-:W-:Y:S02]  /*16940*/  FMUL.FTZ R17, R43.reuse, R149 ;  /* 0x000000952b117220 */ /* 0x040fe40000410000 */
[----:B------:R-:W-:Y:S01]  /*16950*/  FMUL.FTZ R104, R43, R104 ;  /* 0x000000682b687220 */ /* 0x000fe20000410000 */
[----:B------:R1:W5:Y:S01]  /*16960*/  MUFU.EX2 R40, R4 ;  /* 0x0000000400287308 */ /* 0x0003620000000800 */
[--C-:B------:R-:W-:Y:S02]  /*16970*/  FFMA.FTZ R80, R14, c[0x0][0x2d0], -R165.reuse ;  /* 0x0000b4000e507a23 */ /* 0x100fe400000108a5 */
[--C-:B------:R-:W-:Y:S02]  /*16980*/  FFMA.FTZ R79, R15, c[0x0][0x2d0], -R165.reuse ;  /* 0x0000b4000f4f7a23 */ /* 0x100fe400000108a5 */
[C---:B--2---:R-:W-:Y:S02]  /*16990*/  FMUL.FTZ R18, R42.reuse, R150 ;  /* 0x000000962a127220 */ /* 0x044fe40000410000 */
[C---:B------:R-:W-:Y:S02]  /*169a0*/  FMUL.FTZ R19, R42.reuse, R151 ;  /* 0x000000972a137220 */ /* 0x040fe40000410000 */
[----:B------:R-:W-:Y:S01]  /*169b0*/  LDSM.16.MT88.4 R148, [R225+0x2900] ;  /* 0x00290000e194783b */ /* 0x000fe20000004200 */
[----:B------:R-:W-:Y:S01]  /*169c0*/  MUFU.EX2 R78, R78 ;  /* 0x0000004e004e7308 */ /* 0x000fe20000000800 */
[C---:B------:R-:W-:Y:S02]  /*169d0*/  FMUL.FTZ R6, R42.reuse, R162 ;  /* 0x000000a22a067220 */ /* 0x040fe40000410000 */
[----:B------:R-:W-:Y:S02]  /*169e0*/  FMUL.FTZ R7, R42, R163 ;  /* 0x000000a32a077220 */ /* 0x000fe40000410000 */
[----:B---3--:R-:W-:Y:S02]  /*169f0*/  FMUL.FTZ R5, R43, R161 ;  /* 0x000000a12b057220 */ /* 0x008fe40000410000 */
[C---:B----4-:R-:W-:Y:S02]  /*16a00*/  FMUL.FTZ R8, R41.reuse, R156 ;  /* 0x0000009c29087220 */ /* 0x050fe40000410000 */
[C---:B------:R-:W-:Y:S01]  /*16a10*/  FMUL.FTZ R9, R41.reuse, R157 ;  /* 0x0000009d29097220 */ /* 0x040fe20000410000 */
[----:B------:R-:W2:Y:S01]  /*16a20*/  MUFU.EX2 R71, R71 ;  /* 0x0000004700477308 */ /* 0x000ea20000000800 */
[C---:B------:R-:W-:Y:S02]  /*16a30*/  FMUL.FTZ R12, R41.reuse, R152 ;  /* 0x00000098290c7220 */ /* 0x040fe40000410000 */
[----:B------:R-:W-:Y:S02]  /*16a40*/  FMUL.FTZ R13, R41, R153 ;  /* 0x00000099290d7220 */ /* 0x000fe40000410000 */
[----:B-1----:R-:W-:Y:S02]  /*16a50*/  FMUL.FTZ R4, R43, R160 ;  /* 0x000000a02b047220 */ /* 0x002fe40000410000 */
[C---:B-----5:R-:W-:Y:S02]  /*16a60*/  FMUL.FTZ R10, R40.reuse, R158 ;  /* 0x0000009e280a7220 */ /* 0x060fe40000410000 */
[C---:B------:R-:W-:Y:S01]  /*16a70*/  FMUL.FTZ R11, R40.reuse, R159 ;  /* 0x0000009f280b7220 */ /* 0x040fe20000410000 */
[----:B------:R-:W-:Y:S01]  /*16a80*/  MUFU.EX2 R70, R70 ;  /* 0x0000004600467308 */ /* 0x000fe20000000800 */
[C---:B------:R-:W-:Y:S01]  /*16a90*/  FMUL.FTZ R29, R41.reuse, R137 ;  /* 0x00000089291d7220 */ /* 0x040fe20000410000 */
[-C--:B------:R-:W-:Y:S05]  /*16aa0*/  HMMA.16816.F32 R4, R48, R20.reuse, R4 ;  /* 0x000000143004723c */ /* 0x080fea0000001804 */
[C---:B------:R-:W-:Y:S02]  /*16ab0*/  FMUL.FTZ R14, R40.reuse, R154 ;  /* 0x0000009a280e7220 */ /* 0x040fe40000410000 */
[C---:B------:R-:W-:Y:S01]  /*16ac0*/  FMUL.FTZ R15, R40.reuse, R155 ;  /* 0x0000009b280f7220 */ /* 0x040fe20000410000 */
[----:B------:R-:W1:Y:S01]  /*16ad0*/  MUFU.EX2 R76, R76 ;  /* 0x0000004c004c7308 */ /* 0x000e620000000800 */
[----:B------:R-:W-:Y:S03]  /*16ae0*/  FMUL.FTZ R24, R41, R140 ;  /* 0x0000008c29187220 */ /* 0x000fe60000410000 */
[----:B--2---:R-:W-:Y:S01]  /*16af0*/  F2FP.PACK_AB R36, R71, R78 ;  /* 0x0000004e4724723e */ /* 0x004fe200000000ff */
[----:B------:R-:W-:Y:S02]  /*16b00*/  FMUL.FTZ R25, R41, R141 ;  /* 0x0000008d29197220 */ /* 0x000fe40000410000 */
[C---:B------:R-:W-:Y:S02]  /*16b10*/  FMUL.FTZ R26, R40.reuse, R142 ;  /* 0x0000008e281a7220 */ /* 0x040fe40000410000 */
[C---:B------:R-:W-:Y:S01]  /*16b20*/  FMUL.FTZ R27, R40.reuse, R143 ;  /* 0x0000008f281b7220 */ /* 0x040fe20000410000 */
[----:B------:R-:W-:Y:S01]  /*16b30*/  MUFU.EX2 R82, R82 ;  /* 0x0000005200527308 */ /* 0x000fe20000000800 */
[C---:B------:R-:W-:Y:S02]  /*16b40*/  FMUL.FTZ R30, R40.reuse, R138 ;  /* 0x0000008a281e7220 */ /* 0x040fe40000410000 */
[----:B------:R-:W-:Y:S02]  /*16b50*/  FMUL.FTZ R31, R40, R139 ;  /* 0x0000008b281f7220 */ /* 0x000fe40000410000 */
[C---:B------:R-:W-:Y:S02]  /*16b60*/  FMUL.FTZ R100, R43.reuse, R100 ;  /* 0x000000642b647220 */ /* 0x040fe40000410000 */
[----:B------:R-:W-:Y:S02]  /*16b70*/  FMUL.FTZ R101, R43, R101 ;  /* 0x000000652b657220 */ /* 0x000fe40000410000 */
[C---:B------:R-:W-:Y:S01]  /*16b80*/  FMUL.FTZ R102, R42.reuse, R102 ;  /* 0x000000662a667220 */ /* 0x040fe20000410000 */
[----:B------:R-:W2:Y:S01]  /*16b90*/  MUFU.EX2 R81, R81 ;  /* 0x0000005100517308 */ /* 0x000ea20000000800 */
[----:B------:R-:W-:Y:S02]  /*16ba0*/  FMUL.FTZ R103, R42, R103 ;  /* 0x000000672a677220 */ /* 0x000fe40000410000 */
[--C-:B------:R-:W-:Y:S01]  /*16bb0*/  FFMA.FTZ R137, R57, c[0x0][0x2d0], -R170.reuse ;  /* 0x0000b40039897a23 */ /* 0x100fe200000108aa */
[----:B-1----:R-:W-:Y:S01]  /*16bc0*/  F2FP.PACK_AB R38, R76, R70 ;  /* 0x000000464c26723e */ /* 0x002fe200000000ff */
[--C-:B------:R-:W-:Y:S02]  /*16bd0*/  FFMA.FTZ R138, R56, c[0x0][0x2d0], -R170.reuse ;  /* 0x0000b400388a7a23 */ /* 0x100fe400000108aa */
[----:B------:R-:W1:Y:S01]  /*16be0*/  LDSM.16.MT88.4 R56, [R218+0x100] ;  /* 0x00010000da38783b */ /* 0x000e620000004200 */
[----:B------:R-:W-:Y:S02]  /*16bf0*/  FMUL.FTZ R105, R43, R105 ;  /* 0x000000692b697220 */ /* 0x000fe40000410000 */
[----:B------:R-:W-:Y:S01]  /*16c00*/  MUFU.EX2 R80, R80 ;  /* 0x0000005000507308 */ /* 0x000fe20000000800 */
[C---:B------:R-:W-:Y:S02]  /*16c10*/  FMUL.FTZ R106, R42.reuse, R106 ;  /* 0x0000006a2a6a7220 */ /* 0x040fe40000410000 */
[----:B------:R-:W-:Y:S02]  /*16c20*/  FMUL.FTZ R107, R42, R107 ;  /* 0x0000006b2a6b7220 */ /* 0x000fe40000410000 */
[C---:B------:R-:W-:Y:S02]  /*16c30*/  FMUL.FTZ R108, R41.reuse, R108 ;  /* 0x0000006c296c7220 */ /* 0x040fe40000410000 */
[----:B------:R-:W-:Y:S02]  /*16c40*/  FMUL.FTZ R109, R41, R109 ;  /* 0x0000006d296d7220 */ /* 0x000fe40000410000 */
[C---:B------:R-:W-:Y:S01]  /*16c50*/  FMUL.FTZ R110, R40.reuse, R110 ;  /* 0x0000006e286e7220 */ /* 0x040fe20000410000 */
[----:B------:R-:W3:Y:S01]  /*16c60*/  MUFU.EX2 R79, R79 ;  /* 0x0000004f004f7308 */ /* 0x000ee20000000800 */
[----:B------:R-:W-:Y:S02]  /*16c70*/  FMUL.FTZ R111, R40, R111 ;  /* 0x0000006f286f7220 */ /* 0x000fe40000410000 */
[----:B------:R-:W-:Y:S01]  /*16c80*/  FMUL.FTZ R112, R43, R112 ;  /* 0x000000702b707220 */ /* 0x000fe20000410000 */
[----:B--2---:R-:W-:Y:S01]  /*16c90*/  F2FP.PACK_AB R37, R81, R82 ;  /* 0x000000525125723e */ /* 0x004fe200000000ff */
[C---:B------:R-:W-:Y:S02]  /*16ca0*/  FMUL.FTZ R113, R43.reuse, R113 ;  /* 0x000000712b717220 */ /* 0x040fe40000410000 */
        /* <DEDUP_REMOVED lines=8> */
[----:B------:R-:W-:Y:S01]  /*16d30*/  MUFU.EX2 R138, R138 ;  /* 0x0000008a008a7308 */ /* 0x000fe20000000800 */
[----:B------:R-:W-:Y:S02]  /*16d40*/  FMUL.FTZ R121, R41, R121 ;  /* 0x0000007929797220 */ /* 0x000fe40000410000 */
[C---:B------:R-:W-:Y:S01]  /*16d50*/  FMUL.FTZ R122, R40.reuse, R122 ;  /* 0x0000007a287a7220 */ /* 0x040fe20000410000 */
[----:B---3--:R-:W-:Y:S01]  /*16d60*/  F2FP.PACK_AB R39, R79, R80 ;  /* 0x000000504f27723e */ /* 0x008fe200000000ff */
[C---:B------:R-:W-:Y:S02]  /*16d70*/  FMUL.FTZ R123, R40.reuse, R123 ;  /* 0x0000007b287b7220 */ /* 0x040fe40000410000 */
[C---:B------:R-:W-:Y:S02]  /*16d80*/  FMUL.FTZ R124, R41.reuse, R124 ;  /* 0x0000007c297c7220 */ /* 0x040fe40000410000 */
[----:B------:R-:W-:Y:S01]  /*16d90*/  FMUL.FTZ R125, R41, R125 ;  /* 0x0000007d297d7220 */ /* 0x000fe20000410000 */
[----:B------:R-:W-:Y:S01]  /*16da0*/  MUFU.EX2 R166, R166 ;  /* 0x000000a600a67308 */ /* 0x000fe20000000800 */
[C---:B------:R-:W-:Y:S04]  /*16db0*/  HMMA.16816.F32 R8, R36.reuse, R20, R8 ;  /* 0x000000142408723c */ /* 0x040fe80000001808 */
[C---:B------:R-:W-:Y:S02]  /*16dc0*/  FMUL.FTZ R126, R40.reuse, R126 ;  /* 0x0000007e287e7220 */ /* 0x040fe40000410000 */
[----:B------:R-:W-:Y:S02]  /*16dd0*/  FMUL.FTZ R127, R40, R127 ;  /* 0x0000007f287f7220 */ /* 0x000fe40000410000 */
[-C--:B------:R-:W-:Y:S01]  /*16de0*/  HMMA.16816.F32 R12, R36, R22.reuse, R12 ;  /* 0x00000016240c723c */ /* 0x080fe2000000180c */
[----:B------:R-:W-:Y:S03]  /*16df0*/  MUFU.EX2 R167, R167 ;  /* 0x000000a700a77308 */ /* 0x000fe60000000800 */
[C---:B------:R-:W-:Y:S02]  /*16e00*/  FMUL.FTZ R20, R43.reuse, R144 ;  /* 0x000000902b147220 */ /* 0x040fe40000410000 */
[----:B------:R-:W-:Y:S02]  /*16e10*/  FMUL.FTZ R21, R43, R145 ;  /* 0x000000912b157220 */ /* 0x000fe40000410000 */
[C---:B------:R-:W-:Y:S03]  /*16e20*/  HMMA.16816.F32 R16, R48.reuse, R22, R16 ;  /* 0x000000163010723c */ /* 0x040fe60000001810 */
[----:B------:R-:W-:Y:S01]  /*16e30*/  MUFU.EX2 R187, R187 ;  /* 0x000000bb00bb7308 */ /* 0x000fe20000000800 */
[--C-:B------:R-:W-:Y:S02]  /*16e40*/  FFMA.FTZ R183, R183, c[0x0][0x2d0], -R165.reuse ;  /* 0x0000b400b7b77a23 */ /* 0x100fe400000108a5 */
[--C-:B------:R-:W-:Y:S02]  /*16e50*/  FFMA.FTZ R181, R181, c[0x0][0x2d0], -R165.reuse ;  /* 0x0000b400b5b57a23 */ /* 0x100fe400000108a5 */
[C---:B------:R-:W-:Y:S04]  /*16e60*/  FMUL.FTZ R22, R42.reuse, R146 ;  /* 0x000000922a167220 */ /* 0x040fe80000410000 */
[----:B------:R-:W-:Y:S01]  /*16e70*/  FMUL.FTZ R23, R42, R147 ;  /* 0x000000932a177220 */ /* 0x000fe20000410000 */
[----:B------:R-:W-:Y:S01]  /*16e80*/  MUFU.EX2 R184, R184 ;  /* 0x000000b800b87308 */ /* 0x000fe20000000800 */
[--C-:B------:R-:W-:Y:S02]  /*16e90*/  FFMA.FTZ R179, R179, c[0x0][0x2d0], -R165.reuse ;  /* 0x0000b400b3b37a23 */ /* 0x100fe400000108a5 */
[--C-:B------:R-:W-:Y:S02]  /*16ea0*/  FFMA.FTZ R199, R199, c[0x0][0x2d0], -R170.reuse ;  /* 0x0000b400c7c77a23 */ /* 0x100fe400000108aa */
[--C-:B------:R-:W-:Y:S01]  /*16eb0*/  FFMA.FTZ R201, R201, c[0x0][0x2d0], -R170.reuse ;  /* 0x0000b400c9c97a23 */ /* 0x100fe200000108aa */
        /* <DEDUP_REMOVED lines=8> */
[--C-:B------:R-:W-:Y:S02]  /*16f40*/  FFMA.FTZ R32, R28, c[0x0][0x2d0], -R170.reuse ;  /* 0x0000b4001c207a23 */ /* 0x100fe400000108aa */
[C---:B------:R-:W-:Y:S03]  /*16f50*/  FMUL.FTZ R28, R41.reuse, R136 ;  /* 0x00000088291c7220 */ /* 0x040fe60000410000 */
[----:B------:R-:W-:Y:S02]  /*16f60*/  FMUL.FTZ R33, R41, R133 ;  /* 0x0000008529217220 */ /* 0x000fe40000410000 */
[----:B------:R-:W-:Y:S02]  /*16f70*/  FFMA.FTZ R133, R193, c[0x0][0x2d0], -R165 ;  /* 0x0000b400c1857a23 */ /* 0x000fe400000108a5 */
[-C--:B------:R-:W-:Y:S01]  /*16f80*/  HMMA.16816.F32 R28, R36, R34.reuse, R28 ;  /* 0x00000022241c723c */ /* 0x080fe2000000181c */
[----:B------:R2:W3:Y:S02]  /*16f90*/  MUFU.EX2 R136, R32 ;  /* 0x0000002000887308 */ /* 0x0004e40000000800 */
[----:B------:R-:W-:Y:S02]  /*16fa0*/  FFMA.FTZ R193, R65, c[0x0][0x2d0], -R173 ;  /* 0x0000b40041c17a23 */ /* 0x000fe400000108ad */
[----:B------:R-:W-:Y:S02]  /*16fb0*/  FFMA.FTZ R244, R244, c[0x0][0x2d0], -R165 ;  /* 0x0000b400f4f47a23 */ /* 0x000fe400000108a5 */
[--C-:B------:R-:W-:Y:S01]  /*16fc0*/  FFMA.FTZ R251, R251, c[0x0][0x2d0], -R173.reuse ;  /* 0x0000b400fbfb7a23 */ /* 0x100fe200000108ad */
[C---:B------:R-:W-:Y:S03]  /*16fd0*/  HMMA.16816.F32 R100, R48.reuse, R34, R100 ;  /* 0x000000223064723c */ /* 0x040fe60000001864 */
[----:B------:R-:W-:Y:S01]  /*16fe0*/  MUFU.EX2 R133, R133 ;  /* 0x0000008500857308 */ /* 0x000fe20000000800 */
[--C-:B------:R-:W-:Y:S02]  /*16ff0*/  FFMA.FTZ R250, R250, c[0x0][0x2d0], -R173.reuse ;  /* 0x0000b400fafa7a23 */ /* 0x100fe400000108ad */
[----:B------:R-:W-:Y:S02]  /*17000*/  FFMA.FTZ R208, R208, c[0x0][0x2d0], -R173 ;  /* 0x0000b400d0d07a23 */ /* 0x000fe400000108ad */
[-C--:B------:R-:W-:Y:S04]  /*17010*/  HMMA.16816.F32 R104, R48, R52.reuse, R104 ;  /* 0x000000343068723c */ /* 0x080fe80000001868 */
[----:B------:R-:W-:Y:S01]  /*17020*/  FMUL.FTZ R34, R40, R134 ;  /* 0x0000008628227220 */ /* 0x000fe20000410000 */
[----:B------:R-:W-:Y:S01]  /*17030*/  MUFU.EX2 R186, R186 ;  /* 0x000000ba00ba7308 */ /* 0x000fe20000000800 */
[--C-:B------:R-:W-:Y:S02]  /*17040*/  FFMA.FTZ R134, R66, c[0x0][0x2d0], -R165.reuse ;  /* 0x0000b40042867a23 */ /* 0x100fe400000108a5 */
[C---:B------:R-:W-:Y:S04]  /*17050*/  HMMA.16816.F32 R108, R36.reuse, R52, R108 ;  /* 0x00000034246c723c */ /* 0x040fe8000000186c */
[----:B--2---:R-:W-:Y:S02]  /*17060*/  FMUL.FTZ R32, R41, R132 ;  /* 0x0000008429207220 */ /* 0x004fe40000410000 */
[----:B------:R-:W-:Y:S01]  /*17070*/  FMUL.FTZ R35, R40, R135 ;  /* 0x0000008728237220 */ /* 0x000fe20000410000 */
[----:B------:R-:W2:Y:S01]  /*17080*/  MUFU.EX2 R134, R134 ;  /* 0x0000008600867308 */ /* 0x000ea20000000800 */
[----:B------:R-:W-:Y:S02]  /*17090*/  FFMA.FTZ R135, R61, c[0x0][0x2d0], -R165 ;  /* 0x0000b4003d877a23 */ /* 0x000fe400000108a5 */
[----:B------:R-:W-:Y:S02]  /*170a0*/  LDSM.16.MT88.4 R60, [R220+0x900] ;  /* 0x00090000dc3c783b */ /* 0x000fe40000004200 */
[----:B------:R-:W-:Y:S01]  /*170b0*/  FFMA.FTZ R206, R206, c[0x0][0x2d0], -R173 ;  /* 0x0000b400cece7a23 */ /* 0x000fe200000108ad */
[-C--:B------:R-:W-:Y:S03]  /*170c0*/  HMMA.16816.F32 R32, R36, R54.reuse, R32 ;  /* 0x000000362420723c */ /* 0x080fe60000001820 */
[--C-:B------:R-:W-:Y:S01]  /*170d0*/  FFMA.FTZ R249, R249, c[0x0][0x2d0], -R170.reuse ;  /* 0x0000b400f9f97a23 */ /* 0x100fe200000108aa */
[----:B------:R-:W-:Y:S01]  /*170e0*/  MUFU.EX2 R135, R135 ;  /* 0x0000008700877308 */ /* 0x000fe20000000800 */
[--C-:B------:R-:W-:Y:S02]  /*170f0*/  FFMA.FTZ R246, R246, c[0x0][0x2d0], -R170.reuse ;  /* 0x0000b400f6f67a23 */ /* 0x100fe400000108aa */
[--C-:B------:R-:W-:Y:S01]  /*17100*/  FFMA.FTZ R243, R243, c[0x0][0x2d0], -R170.reuse ;  /* 0x0000b400f3f37a23 */ /* 0x100fe200000108aa */
[C---:B------:R-:W-:Y:S01]  /*17110*/  HMMA.16816.F32 R112, R48.reuse, R54, R112 ;  /* 0x000000363070723c */ /* 0x040fe20000001870 */
[----:B------:R-:W4:Y:S03]  /*17120*/  LDSM.16.MT88.4 R52, [R225+0x900] ;  /* 0x00090000e134783b */ /* 0x000f260000004200 */
[----:B------:R-:W-:Y:S02]  /*17130*/  FFMA.FTZ R210, R210, c[0x0][0x2d0], -R170 ;  /* 0x0000b400d2d27a23 */ /* 0x000fe400000108aa */
[----:B------:R5:W-:Y:S01]  /*17140*/  MUFU.EX2 R132, R192 ;  /* 0x000000c000847308 */ /* 0x000be20000000800 */
[--C-:B------:R-:W-:Y:S01]  /*17150*/  FFMA.FTZ R248, R248, c[0x0][0x2d0], -R165.reuse ;  /* 0x0000b400f8f87a23 */ /* 0x100fe200000108a5 */
[-C--:B-1----:R-:W-:Y:S04]  /*17160*/  HMMA.16816.F32 R116, R48, R56.reuse, R116 ;  /* 0x000000383074723c */ /* 0x082fe80000001874 */
[--C-:B------:R-:W-:Y:S02]  /*17170*/  FFMA.FTZ R245, R245, c[0x0][0x2d0], -R165.reuse ;  /* 0x0000b400f5f57a23 */ /* 0x100fe400000108a5 */
[--C-:B------:R-:W-:Y:S02]  /*17180*/  FFMA.FTZ R242, R242, c[0x0][0x2d0], -R165.reuse ;  /* 0x0000b400f2f27a23 */ /* 0x100fe400000108a5 */
[C---:B------:R-:W-:Y:S01]  /*17190*/  HMMA.16816.F32 R120, R36.reuse, R56, R120 ;  /* 0x000000382478723c */ /* 0x040fe20000001878 */
[----:B------:R-:W-:Y:S03]  /*171a0*/  MUFU.EX2 R83, R83 ;  /* 0x0000005300537308 */ /* 0x000fe60000000800 */
[----:B------:R-:W-:Y:S02]  /*171b0*/  FFMA.FTZ R209, R209, c[0x0][0x2d0], -R165 ;  /* 0x0000b400d1d17a23 */ /* 0x000fe400000108a5 */
[--C-:B------:R-:W-:Y:S01]  /*171c0*/  FFMA.FTZ R190, R190, c[0x0][0x2d0], -R173.reuse ;  /* 0x0000b400bebe7a23 */ /* 0x100fe200000108ad */
[----:B---3--:R-:W-:Y:S01]  /*171d0*/  F2FP.PACK_AB R56, R137, R136 ;  /* 0x000000888938723e */ /* 0x008fe200000000ff */
[-C--:B------:R-:W-:Y:S03]  /*171e0*/  HMMA.16816.F32 R124, R36, R58.reuse, R124 ;  /* 0x0000003a247c723c */ /* 0x080fe6000000187c */
[----:B------:R-:W1:Y:S01]  /*171f0*/  MUFU.EX2 R85, R85 ;  /* 0x0000005500557308 */ /* 0x000e620000000800 */
[----:B--2---:R-:W-:Y:S01]  /*17200*/  F2FP.PACK_AB R57, R134, R133 ;  /* 0x000000858639723e */ /* 0x004fe200000000ff */
[--C-:B------:R-:W-:Y:S02]  /*17210*/  FFMA.FTZ R188, R188, c[0x0][0x2d0], -R173.reuse ;  /* 0x0000b400bcbc7a23 */ /* 0x100fe400000108ad */
[C---:B------:R-:W-:Y:S02]  /*17220*/  FMUL.FTZ R36, R43.reuse, R128 ;  /* 0x000000802b247220 */ /* 0x040fe40000410000 */
[----:B------:R-:W-:Y:S03]  /*17230*/  FMUL.FTZ R37, R43, R129 ;  /* 0x000000812b257220 */ /* 0x000fe60000410000 */
[C---:B------:R-:W-:Y:S01]  /*17240*/  FMUL.FTZ R38, R42.reuse, R130 ;  /* 0x000000822a267220 */ /* 0x040fe20000410000 */
[----:B------:R-:W-:Y:S01]  /*17250*/  MUFU.EX2 R95, R95 ;  /* 0x0000005f005f7308 */ /* 0x000fe20000000800 */
[----:B------:R-:W-:Y:S02]  /*17260*/  FMUL.FTZ R39, R42, R131 ;  /* 0x000000832a277220 */ /* 0x000fe40000410000 */
[--C-:B-----5:R-:W-:Y:S02]  /*17270*/  FFMA.FTZ R192, R64, c[0x0][0x2d0], -R173.reuse ;  /* 0x0000b40040c07a23 */ /* 0x120fe400000108ad */
[----:B------:R-:W2:Y:S01]  /*17280*/  LDSM.16.MT88.4 R64, [R219+0x900] ;  /* 0x00090000db40783b */ /* 0x000ea20000004200 */
[--C-:B------:R-:W-:Y:S02]  /*17290*/  FFMA.FTZ R178, R178, c[0x0][0x2d0], -R173.reuse ;  /* 0x0000b400b2b27a23 */ /* 0x100fe400000108ad */
[----:B------:R-:W-:Y:S02]  /*172a0*/  HMMA.16816.F32 R36, R48, R58, R36 ;  /* 0x0000003a3024723c */ /* 0x000fe40000001824 */
[----:B------:R-:W3:Y:S02]  /*172b0*/  MUFU.EX2 R164, R164 ;  /* 0x000000a400a47308 */ /* 0x000ee40000000800 */
[--C-:B------:R-:W-:Y:S02]  /*172c0*/  FFMA.FTZ R177, R177, c[0x0][0x2d0], -R173.reuse ;  /* 0x0000b400b1b17a23 */ /* 0x100fe400000108ad */
[--C-:B------:R-:W-:Y:S01]  /*172d0*/  FFMA.FTZ R171, R171, c[0x0][0x2d0], -R173.reuse ;  /* 0x0000b400abab7a23 */ /* 0x100fe200000108ad */
[----:B------:R-:W-:Y:S01]  /*172e0*/  F2FP.PACK_AB R48, R84, R77 ;  /* 0x0000004d5430723e */ /* 0x000fe200000000ff */
[--C-:B------:R-:W-:Y:S01]  /*172f0*/  FFMA.FTZ R169, R169, c[0x0][0x2d0], -R173.reuse ;  /* 0x0000b400a9a97a23 */ /* 0x100fe200000108ad */
[----:B-1----:R-:W-:Y:S03]  /*17300*/  F2FP.PACK_AB R49, R85, R83 ;  /* 0x000000535531723e */ /* 0x002fe600000000ff */
[----:B------:R-:W-:Y:S01]  /*17310*/  F2FP.PACK_AB R50, R87, R86 ;  /* 0x000000565732723e */ /* 0x000fe200000000ff */
[----:B------:R-:W-:Y:S01]  /*17320*/  MUFU.EX2 R183, R183 ;  /* 0x000000b700b77308 */ /* 0x000fe20000000800 */
[----:B------:R-:W-:Y:S01]  /*17330*/  F2FP.PACK_AB R58, R166, R138 ;  /* 0x0000008aa63a723e */ /* 0x000fe200000000ff */
[--C-:B------:R-:W-:Y:S01]  /*17340*/  FFMA.FTZ R97, R98, c[0x0][0x2d0], -R173.reuse ;  /* 0x0000b40062617a23 */ /* 0x100fe200000108ad */
[----:B------:R-:W-:Y:S01]  /*17350*/  F2FP.PACK_AB R59, R167, R135 ;  /* 0x00000087a73b723e */ /* 0x000fe200000000ff */
[----:B------:R-:W-:Y:S02]  /*17360*/  FFMA.FTZ R173, R99, c[0x0][0x2d0], -R173 ;  /* 0x0000b40063ad7a23 */ /* 0x000fe400000108ad */
[----:B------:R-:W-:Y:S02]  /*17370*/  FFMA.FTZ R78, R41, R239, R78 ;  /* 0x000000ef294e7223 */ /* 0x000fe4000001004e */
[----:B------:R-:W-:Y:S02]  /*17380*/  FFMA.FTZ R74, R43, R241, R74 ;  /* 0x000000f12b4a7223 */ /* 0x000fe4000001004a */
[----:B------:R-:W-:Y:S01]  /*17390*/  MUFU.EX2 R181, R181 ;  /* 0x000000b500b57308 */ /* 0x000fe20000000800 */
[----:B------:R-:W-:Y:S01]  /*173a0*/  FADD.FTZ R78, R71, R78 ;  /* 0x0000004e474e7221 */ /* 0x000fe20000010000 */
[----:B---3--:R-:W-:Y:S01]  /*173b0*/  F2FP.PACK_AB R51, R164, R95 ;  /* 0x0000005fa433723e */ /* 0x008fe200000000ff */
[----:B------:R-:W-:Y:S02]  /*173c0*/  FADD.FTZ R74, R68, R74 ;  /* 0x0000004a444a7221 */ /* 0x000fe40000010000 */
[----:B------:R-:W-:Y:S02]  /*173d0*/  FADD.FTZ R78, R70, R78 ;  /* 0x0000004e464e7221 */ /* 0x000fe40000010000 */
[----:B------:R-:W-:Y:S02]  /*173e0*/  FADD.FTZ R74, R47, R74 ;  /* 0x0000004a2f4a7221 */ /* 0x000fe40000010000 */
[-C--:B----4-:R-:W-:Y:S01]  /*173f0*/  HMMA.16816.F32 R4, R48, R52.reuse, R4 ;  /* 0x000000343004723c */ /* 0x090fe20000001804 */
[----:B------:R-:W-:Y:S02]  /*17400*/  MUFU.EX2 R179, R179 ;  /* 0x000000b300b37308 */ /* 0x000fe40000000800 */
[----:B------:R-:W-:Y:S02]  /*17410*/  FADD.FTZ R78, R76, R78 ;  /* 0x0000004e4c4e7221 */ /* 0x000fe40000010000 */
[----:B------:R-:W-:Y:S02]  /*17420*/  FADD.FTZ R74, R46, R74 ;  /* 0x0000004a2e4a7221 */ /* 0x000fe40000010000 */
[----:B------:R-:W-:Y:S01]  /*17430*/  FFMA.FTZ R82, R40, R238, R82 ;  /* 0x000000ee28527223 */ /* 0x000fe20000010052 */
[C---:B------:R-:W-:Y:S03]  /*17440*/  HMMA.16816.F32 R8, R56.reuse, R52, R8 ;  /* 0x000000343808723c */ /* 0x040fe60000001808 */
[----:B------:R-:W-:Y:S01]  /*17450*/  MUFU.EX2 R193, R193 ;  /* 0x000000c100c17308 */ /* 0x000fe20000000800 */
[----:B------:R-:W-:Y:S02]  /*17460*/  FADD.FTZ R78, R136, R78 ;  /* 0x0000004e884e7221 */ /* 0x000fe40000010000 */
[----:B------:R-:W-:Y:S02]  /*17470*/  FADD.FTZ R74, R77, R74 ;  /* 0x0000004a4d4a7221 */ /* 0x000fe40000010000 */
[-C--:B------:R-:W-:Y:S04]  /*17480*/  HMMA.16816.F32 R12, R56, R54.reuse, R12 ;  /* 0x00000036380c723c */ /* 0x080fe8000000180c */
[----:B------:R-:W-:Y:S01]  /*17490*/  FADD.FTZ R82, R81, R82 ;  /* 0x0000005251527221 */ /* 0x000fe20000010000 */
[----:B------:R-:W-:Y:S01]  /*174a0*/  MUFU.EX2 R192, R192 ;  /* 0x000000c000c07308 */ /* 0x000fe20000000800 */
[----:B------:R-:W-:Y:S02]  /*174b0*/  FADD.FTZ R78, R137, R78 ;  /* 0x0000004e894e7221 */ /* 0x000fe40000010000 */
[C---:B------:R-:W-:Y:S01]  /*174c0*/  HMMA.16816.F32 R16, R48.reuse, R54, R16 ;  /* 0x000000363010723c */ /* 0x040fe20000001810 */
[----:B------:R-:W1:Y:S03]  /*174d0*/  LDSM.16.MT88.4 R52, [R218+0x900] ;  /* 0x00090000da34783b */ /* 0x000e660000004200 */
[----:B------:R-:W-:Y:S02]  /*174e0*/  FFMA.FTZ R73, R42, R240, R73 ;  /* 0x000000f02a497223 */ /* 0x000fe40000010049 */
[----:B------:R-:W-:Y:S01]  /*174f0*/  FADD.FTZ R74, R84, R74 ;  /* 0x0000004a544a7221 */ /* 0x000fe20000010000 */
[----:B------:R-:W-:Y:S01]  /*17500*/  MUFU.EX2 R196, R196 ;  /* 0x000000c400c47308 */ /* 0x000fe20000000800 */
[-C--:B------:R-:W-:Y:S04]  /*17510*/  HMMA.16816.F32 R20, R48, R60.reuse, R20 ;  /* 0x0000003c3014723c */ /* 0x080fe80000001814 */
[----:B------:R-:W-:Y:S02]  /*17520*/  FADD.FTZ R82, R80, R82 ;  /* 0x0000005250527221 */ /* 0x000fe40000010000 */
[----:B------:R-:W-:Y:S02]  /*17530*/  FADD.FTZ R78, R138, R78 ;  /* 0x0000004e8a4e7221 */ /* 0x000fe40000010000 */
[C---:B------:R-:W-:Y:S01]  /*17540*/  HMMA.16816.F32 R24, R56.reuse, R60, R24 ;  /* 0x0000003c3818723c */ /* 0x040fe20000001818 */
[----:B------:R-:W-:Y:S03]  /*17550*/  MUFU.EX2 R197, R197 ;  /* 0x000000c500c57308 */ /* 0x000fe60000000800 */
[----:B------:R-:W-:Y:S02]  /*17560*/  FADD.FTZ R73, R75, R73 ;  /* 0x000000494b497221 */ /* 0x000fe40000010000 */
[----:B------:R-:W-:Y:S02]  /*17570*/  FADD.FTZ R74, R86, R74 ;  /* 0x0000004a564a7221 */ /* 0x000fe40000010000 */
[-C--:B------:R-:W-:Y:S03]  /*17580*/  HMMA.16816.F32 R28, R56, R62.reuse, R28 ;  /* 0x0000003e381c723c */ /* 0x080fe6000000181c */
[----:B------:R-:W3:Y:S01]  /*17590*/  MUFU.EX2 R198, R198 ;  /* 0x000000c600c67308 */ /* 0x000ee20000000800 */
[----:B------:R-:W-:Y:S02]  /*175a0*/  FADD.FTZ R82, R79, R82 ;  /* 0x000000524f527221 */ /* 0x000fe40000010000 */
[----:B------:R-:W-:Y:S02]  /*175b0*/  FADD.FTZ R73, R69, R73 ;  /* 0x0000004945497221 */ /* 0x000fe40000010000 */
[C---:B------:R-:W-:Y:S01]  /*175c0*/  HMMA.16816.F32 R100, R48.reuse, R62, R100 ;  /* 0x0000003e3064723c */ /* 0x040fe20000001864 */
[----:B------:R-:W4:Y:S03]  /*175d0*/  LDSM.16.MT88.4 R60, [R225+0x1100] ;  /* 0x00110000e13c783b */ /* 0x000f260000004200 */
        /* <DEDUP_REMOVED lines=11> */
[----:B------:R-:W-:Y:S03]  /*17690*/  MUFU.EX2 R202, R202 ;  /* 0x000000ca00ca7308 */ /* 0x000fe60000000800 */
[----:B------:R-:W-:Y:S02]  /*176a0*/  FADD.FTZ R73, R85, R73 ;  /* 0x0000004955497221 */ /* 0x000fe40000010000 */
[----:B------:R-:W-:Y:S01]  /*176b0*/  FADD.FTZ R133, R167, R133 ;  /* 0x00000085a7857221 */ /* 0x000fe20000010000 */
[----:B------:R-:W-:Y:S01]  /*176c0*/  MOV R167, R3 ;  /* 0x0000000300a77202 */ /* 0x000fe20000000f00 */
[C---:B------:R-:W-:Y:S01]  /*176d0*/  HMMA.16816.F32 R112, R48.reuse, R66, R112 ;  /* 0x000000423070723c */ /* 0x040fe20000001870 */
[----:B------:R-:W-:Y:S02]  /*176e0*/  LDSM.16.MT88.4 R64, [R219+0x1100] ;  /* 0x00110000db40783b */ /* 0x000fe40000004200 */
[----:B------:R-:W2:Y:S01]  /*176f0*/  MUFU.EX2 R205, R205 ;  /* 0x000000cd00cd7308 */ /* 0x000ea20000000800 */
[----:B------:R-:W-:Y:S02]  /*17700*/  FADD.FTZ R73, R95, R73 ;  /* 0x000000495f497221 */ /* 0x000fe40000010000 */
[----:B------:R-:W-:Y:S01]  /*17710*/  FADD.FTZ R78, R166, R78 ;  /* 0x0000004ea64e7221 */ /* 0x000fe20000010000 */
[----:B------:R-:W-:Y:S01]  /*17720*/  MOV R166, R2 ;  /* 0x0000000200a67202 */ /* 0x000fe20000000f00 */
[-C--:B-1----:R-:W-:Y:S04]  /*17730*/  HMMA.16816.F32 R116, R48, R52.reuse, R116 ;  /* 0x000000343074723c */ /* 0x082fe80000001874 */
[----:B------:R-:W-:Y:S01]  /*17740*/  FADD.FTZ R73, R164, R73 ;  /* 0x00000049a4497221 */ /* 0x000fe20000010000 */
[----:B------:R-:W1:Y:S01]  /*17750*/  MUFU.EX2 R207, R207 ;  /* 0x000000cf00cf7308 */ /* 0x000e620000000800 */
[----:B---3--:R-:W-:Y:S01]  /*17760*/  FADD.FTZ R78, R198, R78 ;  /* 0x0000004ec64e7221 */ /* 0x008fe20000010000 */
[----:B------:R-:W-:Y:S01]  /*17770*/  MOV R164, R44 ;  /* 0x0000002c00a47202 */ /* 0x000fe20000000f00 */
[C---:B------:R-:W-:Y:S04]  /*17780*/  HMMA.16816.F32 R120, R56.reuse, R52, R120 ;  /* 0x000000343878723c */ /* 0x040fe80000001878 */
[C---:B-----5:R-:W-:Y:S03]  /*17790*/  FADD.FTZ R78, R199.reuse, R78 ;  /* 0x0000004ec74e7221 */ /* 0x060fe60000010000 */
[----:B------:R-:W-:Y:S01]  /*177a0*/  MUFU.EX2 R211, R211 ;  /* 0x000000d300d37308 */ /* 0x000fe20000000800 */
[-C--:B------:R-:W-:Y:S01]  /*177b0*/  HMMA.16816.F32 R124, R56, R54.reuse, R124 ;  /* 0x00000036387c723c */ /* 0x080fe2000000187c */
[----:B------:R-:W3:Y:S03]  /*177c0*/  LDSM.16.MT88.4 R56, [R220+0x1100] ;  /* 0x00110000dc38783b */ /* 0x000ee60000004200 */
[----:B------:R-:W-:Y:S01]  /*177d0*/  F2FP.PACK_AB R52, R199, R198 ;  /* 0x000000c6c734723e */ /* 0x000fe200000000ff */
[----:B--2---:R-:W-:Y:S02]  /*177e0*/  FADD.FTZ R133, R205, R133 ;  /* 0x00000085cd857221 */ /* 0x004fe40000010000 */
[----:B------:R-:W-:Y:S01]  /*177f0*/  FADD.FTZ R78, R201, R78 ;  /* 0x0000004ec94e7221 */ /* 0x000fe20000010000 */
[----:B------:R-:W-:Y:S01]  /*17800*/  HMMA.16816.F32 R36, R48, R54, R36 ;  /* 0x000000363024723c */ /* 0x000fe20000001824 */
[----:B------:R-:W2:Y:S03]  /*17810*/  MUFU.EX2 R244, R244 ;  /* 0x000000f400f47308 */ /* 0x000ea60000000800 */
[----:B------:R-:W-:Y:S01]  /*17820*/  FADD.FTZ R78, R202, R78 ;  /* 0x0000004eca4e7221 */ /* 0x000fe20000010000 */
[C---:B-1----:R-:W-:Y:S01]  /*17830*/  F2FP.PACK_AB R53, R207.reuse, R205 ;  /* 0x000000cdcf35723e */ /* 0x042fe200000000ff */
[----:B------:R-:W-:Y:S01]  /*17840*/  FADD.FTZ R133, R207, R133 ;  /* 0x00000085cf857221 */ /* 0x000fe20000010000 */
[C---:B------:R-:W-:Y:S01]  /*17850*/  F2FP.PACK_AB R48, R189.reuse, R132 ;  /* 0x00000084bd30723e */ /* 0x040fe200000000ff */
[----:B------:R-:W-:Y:S01]  /*17860*/  FADD.FTZ R132, R132, R74 ;  /* 0x0000004a84847221 */ /* 0x000fe20000010000 */
[----:B------:R-:W-:Y:S02]  /*17870*/  F2FP.PACK_AB R49, R192, R193 ;  /* 0x000000c1c031723e */ /* 0x000fe400000000ff */
[----:B------:R-:W1:Y:S01]  /*17880*/  MUFU.EX2 R251, R251 ;  /* 0x000000fb00fb7308 */ /* 0x000e620000000800 */
[----:B------:R-:W-:Y:S01]  /*17890*/  F2FP.PACK_AB R50, R194, R195 ;  /* 0x000000c3c232723e */ /* 0x000fe200000000ff */
[----:B------:R-:W-:Y:S01]  /*178a0*/  FADD.FTZ R132, R189, R132 ;  /* 0x00000084bd847221 */ /* 0x000fe20000010000 */
[----:B------:R-:W-:Y:S01]  /*178b0*/  F2FP.PACK_AB R51, R197, R196 ;  /* 0x000000c4c533723e */ /* 0x000fe200000000ff */
[----:B------:R-:W-:Y:S01]  /*178c0*/  FADD.FTZ R193, R193, R73 ;  /* 0x00000049c1c17221 */ /* 0x000fe20000010000 */
[----:B------:R-:W-:Y:S01]  /*178d0*/  F2FP.PACK_AB R54, R202, R201 ;  /* 0x000000c9ca36723e */ /* 0x000fe200000000ff */
[----:B------:R-:W-:Y:S02]  /*178e0*/  FADD.FTZ R132, R195, R132 ;  /* 0x00000084c3847221 */ /* 0x000fe40000010000 */
[----:B------:R-:W-:Y:S02]  /*178f0*/  FADD.FTZ R193, R192, R193 ;  /* 0x000000c1c0c17221 */ /* 0x000fe40000010000 */
[-C--:B----4-:R-:W-:Y:S01]  /*17900*/  HMMA.16816.F32 R4, R48, R60.reuse, R4 ;  /* 0x0000003c3004723c */ /* 0x090fe20000001804 */
[----:B------:R-:W4:Y:S02]  /*17910*/  MUFU.EX2 R250, R250 ;  /* 0x000000fa00fa7308 */ /* 0x000f240000000800 */
[----:B------:R-:W-:Y:S01]  /*17920*/  FADD.FTZ R132, R194, R132 ;  /* 0x00000084c2847221 */ /* 0x000fe20000010000 */
[----:B--2---:R-:W-:Y:S01]  /*17930*/  F2FP.PACK_AB R55, R244, R211 ;  /* 0x000000d3f437723e */ /* 0x004fe200000000ff */
[----:B------:R-:W-:Y:S02]  /*17940*/  FADD.FTZ R211, R211, R133 ;  /* 0x00000085d3d37221 */ /* 0x000fe40000010000 */
[----:B------:R-:W-:Y:S02]  /*17950*/  FADD.FTZ R132, R204, R132 ;  /* 0x00000084cc847221 */ /* 0x000fe40000010000 */
[----:B------:R-:W-:Y:S02]  /*17960*/  FADD.FTZ R193, R196, R193 ;  /* 0x000000c1c4c17221 */ /* 0x000fe40000010000 */
[C---:B------:R-:W-:Y:S01]  /*17970*/  HMMA.16816.F32 R8, R52.reuse, R60, R8 ;  /* 0x0000003c3408723c */ /* 0x040fe20000001808 */
[----:B------:R-:W-:Y:S03]  /*17980*/  MUFU.EX2 R200, R200 ;  /* 0x000000c800c87308 */ /* 0x000fe60000000800 */
[----:B------:R-:W-:Y:S02]  /*17990*/  FADD.FTZ R193, R197, R193 ;  /* 0x000000c1c5c17221 */ /* 0x000fe40000010000 */
[----:B------:R-:W-:Y:S02]  /*179a0*/  FADD.FTZ R211, R244, R211 ;  /* 0x000000d3f4d37221 */ /* 0x000fe40000010000 */
[-C--:B------:R-:W-:Y:S03]  /*179b0*/  HMMA.16816.F32 R12, R52, R62.reuse, R12 ;  /* 0x0000003e340c723c */ /* 0x080fe6000000180c */
[----:B------:R-:W2:Y:S01]  /*179c0*/  MUFU.EX2 R208, R208 ;  /* 0x000000d000d07308 */ /* 0x000ea20000000800 */
[----:B-1----:R-:W-:Y:S04]  /*179d0*/  FADD.FTZ R193, R251, R193 ;  /* 0x000000c1fbc17221 */ /* 0x002fe80000010000 */
[C---:B------:R-:W-:Y:S01]  /*179e0*/  HMMA.16816.F32 R16, R48.reuse, R62, R16 ;  /* 0x0000003e3010723c */ /* 0x040fe20000001810 */
[----:B------:R-:W1:Y:S03]  /*179f0*/  LDSM.16.MT88.4 R60, [R218+0x1100] ;  /* 0x00110000da3c783b */ /* 0x000e660000004200 */
[----:B----4-:R-:W-:Y:S01]  /*17a00*/  FADD.FTZ R193, R250, R193 ;  /* 0x000000c1fac17221 */ /* 0x010fe20000010000 */
[----:B------:R-:W4:Y:S03]  /*17a10*/  MUFU.EX2 R206, R206 ;  /* 0x000000ce00ce7308 */ /* 0x000f260000000800 */
[-C--:B---3--:R-:W-:Y:S07]  /*17a20*/  HMMA.16816.F32 R20, R48, R56.reuse, R20 ;  /* 0x000000383014723c */ /* 0x088fee0000001814 */
[----:B------:R-:W3:Y:S01]  /*17a30*/  MUFU.EX2 R249, R249 ;  /* 0x000000f900f97308 */ /* 0x000ee20000000800 */
[C---:B------:R-:W-:Y:S04]  /*17a40*/  HMMA.16816.F32 R24, R52.reuse, R56, R24 ;  /* 0x000000383418723c */ /* 0x040fe80000001818 */
[----:B--2---:R-:W-:Y:S04]  /*17a50*/  FADD.FTZ R193, R208, R193 ;  /* 0x000000c1d0c17221 */ /* 0x004fe80000010000 */
[-C--:B------:R-:W-:Y:S01]  /*17a60*/  HMMA.16816.F32 R28, R52, R58.reuse, R28 ;  /* 0x0000003a341c723c */ /* 0x080fe2000000181c */
[----:B------:R-:W2:Y:S03]  /*17a70*/  MUFU.EX2 R246, R246 ;  /* 0x000000f600f67308 */ /* 0x000ea60000000800 */
[----:B----4-:R-:W-:Y:S04]  /*17a80*/  FADD.FTZ R193, R206, R193 ;  /* 0x000000c1cec17221 */ /* 0x010fe80000010000 */
[C---:B------:R-:W-:Y:S01]  /*17a90*/  HMMA.16816.F32 R100, R48.reuse, R58, R100 ;  /* 0x0000003a3064723c */ /* 0x040fe20000001864 */
[----:B------:R-:W4:Y:S02]  /*17aa0*/  LDSM.16.MT88.4 R56, [R225+0x1900] ;  /* 0x00190000e138783b */ /* 0x000f240000004200 */
[----:B------:R-:W5:Y:S01]  /*17ab0*/  MUFU.EX2 R243, R243 ;  /* 0x000000f300f37308 */ /* 0x000f620000000800 */
[----:B---3--:R-:W-:Y:S04]  /*17ac0*/  FADD.FTZ R78, R249, R78 ;  /* 0x0000004ef94e7221 */ /* 0x008fe80000010000 */
[-C--:B------:R-:W-:Y:S05]  /*17ad0*/  HMMA.16816.F32 R104, R48, R64.reuse, R104 ;  /* 0x000000403068723c */ /* 0x080fea0000001868 */
[----:B------:R-:W3:Y:S03]  /*17ae0*/  MUFU.EX2 R210, R210 ;  /* 0x000000d200d27308 */ /* 0x000ee60000000800 */
[C---:B------:R-:W-:Y:S04]  /*17af0*/  HMMA.16816.F32 R108, R52.reuse, R64, R108 ;  /* 0x00000040346c723c */ /* 0x040fe8000000186c */
[----:B--2---:R-:W-:Y:S03]  /*17b00*/  FADD.FTZ R78, R246, R78 ;  /* 0x0000004ef64e7221 */ /* 0x004fe60000010000 */
[----:B------:R-:W2:Y:S01]  /*17b10*/  MUFU.EX2 R248, R248 ;  /* 0x000000f800f87308 */ /* 0x000ea20000000800 */
[-C--:B------:R-:W-:Y:S04]  /*17b20*/  HMMA.16816.F32 R32, R52, R66.reuse, R32 ;  /* 0x000000423420723c */ /* 0x080fe80000001820 */
[----:B-----5:R-:W-:Y:S04]  /*17b30*/  FADD.FTZ R78, R243, R78 ;  /* 0x0000004ef34e7221 */ /* 0x020fe80000010000 */
[C---:B------:R-:W-:Y:S01]  /*17b40*/  HMMA.16816.F32 R112, R48.reuse, R66, R112 ;  /* 0x000000423070723c */ /* 0x040fe20000001870 */
[----:B------:R-:W-:Y:S01]  /*17b50*/  LDSM.16.MT88.4 R64, [R219+0x1900] ;  /* 0x00190000db40783b */ /* 0x000fe20000004200 */
[----:B------:R-:W5:Y:S02]  /*17b60*/  MUFU.EX2 R245, R245 ;  /* 0x000000f500f57308 */ /* 0x000f640000000800 */
[----:B---3--:R-:W-:Y:S04]  /*17b70*/  FADD.FTZ R78, R210, R78 ;  /* 0x0000004ed24e7221 */ /* 0x008fe80000010000 */
[-C--:B-1----:R-:W-:Y:S04]  /*17b80*/  HMMA.16816.F32 R116, R48, R60.reuse, R116 ;  /* 0x0000003c3074723c */ /* 0x082fe80000001874 */
[----:B------:R-:W1:Y:S01]  /*17b90*/  MUFU.EX2 R242, R242 ;  /* 0x000000f200f27308 */ /* 0x000e620000000800 */
[----:B------:R-:W-:Y:S02]  /*17ba0*/  FADD.FTZ R78, R187, R78 ;  /* 0x0000004ebb4e7221 */ /* 0x000fe40000010000 */
[----:B--2---:R-:W-:Y:S01]  /*17bb0*/  FADD.FTZ R211, R248, R211 ;  /* 0x000000d3f8d37221 */ /* 0x004fe20000010000 */
[C---:B------:R-:W-:Y:S04]  /*17bc0*/  HMMA.16816.F32 R120, R52.reuse, R60, R120 ;  /* 0x0000003c3478723c */ /* 0x040fe80000001878 */
[----:B------:R-:W-:Y:S02]  /*17bd0*/  FADD.FTZ R78, R184, R78 ;  /* 0x0000004eb84e7221 */ /* 0x000fe40000010000 */
[----:B------:R-:W2:Y:S02]  /*17be0*/  MUFU.EX2 R209, R209 ;  /* 0x000000d100d17308 */ /* 0x000ea40000000800 */
[-C--:B------:R-:W-:Y:S04]  /*17bf0*/  HMMA.16816.F32 R124, R52, R62.reuse, R124 ;  /* 0x0000003e347c723c */ /* 0x080fe8000000187c */
[C---:B-----5:R-:W-:Y:S02]  /*17c00*/  FADD.FTZ R211, R245.reuse, R211 ;  /* 0x000000d3f5d37221 */ /* 0x060fe40000010000 */
[----:B------:R-:W-:Y:S01]  /*17c10*/  FADD.FTZ R78, R182, R78 ;  /* 0x0000004eb64e7221 */ /* 0x000fe20000010000 */
[----:B------:R-:W-:Y:S01]  /*17c20*/  F2FP.PACK_AB R52, R246, R249 ;  /* 0x000000f9f634723e */ /* 0x000fe200000000ff */
[----:B------:R-:W-:Y:S01]  /*17c30*/  HMMA.16816.F32 R36, R48, R62, R36 ;  /* 0x0000003e3024723c */ /* 0x000fe20000001824 */
[----:B------:R-:W3:Y:S01]  /*17c40*/  LDSM.16.MT88.4 R60, [R220+0x1900] ;  /* 0x00190000dc3c783b */ /* 0x000ee20000004200 */
[----:B------:R-:W5:Y:S02]  /*17c50*/  MUFU.EX2 R191, R191 ;  /* 0x000000bf00bf7308 */ /* 0x000f640000000800 */
[----:B------:R-:W-:Y:S01]  /*17c60*/  F2FP.PACK_AB R54, R210, R243 ;  /* 0x000000f3d236723e */ /* 0x000fe200000000ff */
[----:B-1----:R-:W-:Y:S01]  /*17c70*/  FADD.FTZ R211, R242, R211 ;  /* 0x000000d3f2d37221 */ /* 0x002fe20000010000 */
[----:B------:R-:W-:Y:S01]  /*17c80*/  F2FP.PACK_AB R53, R245, R248 ;  /* 0x000000f8f535723e */ /* 0x000fe200000000ff */
[----:B------:R-:W-:Y:S01]  /*17c90*/  FADD.FTZ R78, R180, R78 ;  /* 0x0000004eb44e7221 */ /* 0x000fe20000010000 */
[C---:B------:R-:W-:Y:S01]  /*17ca0*/  F2FP.PACK_AB R48, R247.reuse, R204 ;  /* 0x000000ccf730723e */ /* 0x040fe200000000ff */
[----:B------:R-:W-:Y:S03]  /*17cb0*/  FADD.FTZ R247, R247, R132 ;  /* 0x00000084f7f77221 */ /* 0x000fe60000010000 */
[----:B------:R-:W-:Y:S01]  /*17cc0*/  F2FP.PACK_AB R49, R250, R251 ;  /* 0x000000fbfa31723e */ /* 0x000fe200000000ff */
[----:B------:R-:W1:Y:S01]  /*17cd0*/  MUFU.EX2 R185, R185 ;  /* 0x000000b900b97308 */ /* 0x000e620000000800 */
[----:B------:R-:W-:Y:S01]  /*17ce0*/  F2FP.PACK_AB R50, R200, R203 ;  /* 0x000000cbc832723e */ /* 0x000fe200000000ff */
[----:B------:R-:W-:Y:S01]  /*17cf0*/  FADD.FTZ R247, R203, R247 ;  /* 0x000000f7cbf77221 */ /* 0x000fe20000010000 */
[----:B------:R-:W-:Y:S01]  /*17d00*/  F2FP.PACK_AB R51, R206, R208 ;  /* 0x000000d0ce33723e */ /* 0x000fe200000000ff */
[C---:B--2---:R-:W-:Y:S01]  /*17d10*/  FADD.FTZ R211, R209.reuse, R211 ;  /* 0x000000d3d1d37221 */ /* 0x044fe20000010000 */
[----:B------:R-:W-:Y:S01]  /*17d20*/  F2FP.PACK_AB R55, R209, R242 ;  /* 0x000000f2d137723e */ /* 0x000fe200000000ff */
[----:B------:R-:W-:Y:S02]  /*17d30*/  FADD.FTZ R247, R200, R247 ;  /* 0x000000f7c8f77221 */ /* 0x000fe40000010000 */
[----:B------:R-:W-:Y:S02]  /*17d40*/  FADD.FTZ R211, R186, R211 ;  /* 0x000000d3bad37221 */ /* 0x000fe40000010000 */
[-C--:B----4-:R-:W-:Y:S01]  /*17d50*/  HMMA.16816.F32 R4, R48, R56.reuse, R4 ;  /* 0x000000383004723c */ /* 0x090fe20000001804 */
[----:B------:R-:W2:Y:S02]  /*17d60*/  MUFU.EX2 R190, R190 ;  /* 0x000000be00be7308 */ /* 0x000ea40000000800 */
[----:B-----5:R-:W-:Y:S02]  /*17d70*/  FADD.FTZ R247, R191, R247 ;  /* 0x000000f7bff77221 */ /* 0x020fe40000010000 */
[----:B------:R-:W-:Y:S03]  /*17d80*/  FADD.FTZ R211, R183, R211 ;  /* 0x000000d3b7d37221 */ /* 0x000fe60000010000 */
[C---:B------:R-:W-:Y:S03]  /*17d90*/  HMMA.16816.F32 R8, R52.reuse, R56, R8 ;  /* 0x000000383408723c */ /* 0x040fe60000001808 */
[----:B------:R-:W4:Y:S01]  /*17da0*/  MUFU.EX2 R188, R188 ;  /* 0x000000bc00bc7308 */ /* 0x000f220000000800 */
[----:B------:R-:W-:Y:S02]  /*17db0*/  FADD.FTZ R211, R181, R211 ;  /* 0x000000d3b5d37221 */ /* 0x000fe40000010000 */
[----:B-1----:R-:W-:Y:S02]  /*17dc0*/  FADD.FTZ R247, R185, R247 ;  /* 0x000000f7b9f77221 */ /* 0x002fe40000010000 */
[-C--:B------:R-:W-:Y:S04]  /*17dd0*/  HMMA.16816.F32 R12, R52, R58.reuse, R12 ;  /* 0x0000003a340c723c */ /* 0x080fe8000000180c */
[----:B------:R-:W-:Y:S01]  /*17de0*/  FADD.FTZ R211, R179, R211 ;  /* 0x000000d3b3d37221 */ /* 0x000fe20000010000 */
[----:B------:R-:W1:Y:S03]  /*17df0*/  MUFU.EX2 R176, R176 ;  /* 0x000000b000b07308 */ /* 0x000e660000000800 */
[C---:B------:R-:W-:Y:S01]  /*17e00*/  HMMA.16816.F32 R16, R48.reuse, R58, R16 ;  /* 0x0000003a3010723c */ /* 0x040fe20000001810 */
[----:B------:R-:W5:Y:S03]  /*17e10*/  LDSM.16.MT88.4 R56, [R218+0x1900] ;  /* 0x00190000da38783b */ /* 0x000f660000004200 */
[----:B--2---:R-:W-:Y:S03]  /*17e20*/  FADD.FTZ R193, R190, R193 ;  /* 0x000000c1bec17221 */ /* 0x004fe60000010000 */
[----:B------:R-:W2:Y:S01]  /*17e30*/  MUFU.EX2 R175, R175 ;  /* 0x000000af00af7308 */ /* 0x000ea20000000800 */
[-C--:B---3--:R-:W-:Y:S04]  /*17e40*/  HMMA.16816.F32 R20, R48, R60.reuse, R20 ;  /* 0x0000003c3014723c */ /* 0x088fe80000001814 */
[----:B----4-:R-:W-:Y:S04]  /*17e50*/  FADD.FTZ R193, R188, R193 ;  /* 0x000000c1bcc17221 */ /* 0x010fe80000010000 */
[C---:B------:R-:W-:Y:S01]  /*17e60*/  HMMA.16816.F32 R24, R52.reuse, R60, R24 ;  /* 0x0000003c3418723c */ /* 0x040fe20000001818 */
[----:B------:R-:W3:Y:S03]  /*17e70*/  MUFU.EX2 R178, R178 ;  /* 0x000000b200b27308 */ /* 0x000ee60000000800 */
[----:B-1----:R-:W-:Y:S04]  /*17e80*/  FADD.FTZ R247, R176, R247 ;  /* 0x000000f7b0f77221 */ /* 0x002fe80000010000 */
[-C--:B------:R-:W-:Y:S03]  /*17e90*/  HMMA.16816.F32 R28, R52, R62.reuse, R28 ;  /* 0x0000003e341c723c */ /* 0x080fe6000000181c */
[----:B------:R-:W1:Y:S01]  /*17ea0*/  MUFU.EX2 R177, R177 ;  /* 0x000000b100b17308 */ /* 0x000e620000000800 */
[----:B--2---:R-:W-:Y:S04]  /*17eb0*/  FADD.FTZ R247, R175, R247 ;  /* 0x000000f7aff77221 */ /* 0x004fe80000010000 */
[C---:B------:R-:W-:Y:S01]  /*17ec0*/  HMMA.16816.F32 R100, R48.reuse, R62, R100 ;  /* 0x0000003e3064723c */ /* 0x040fe20000001864 */
[----:B------:R-:W2:Y:S04]  /*17ed0*/  LDSM.16.MT88.4 R60, [R225+0x2100] ;  /* 0x00210000e13c783b */ /* 0x000ea80000004200 */
[----:B------:R-:W4:Y:S03]  /*17ee0*/  MUFU.EX2 R172, R172 ;  /* 0x000000ac00ac7308 */ /* 0x000f260000000800 */
[-C--:B------:R-:W-:Y:S04]  /*17ef0*/  HMMA.16816.F32 R104, R48, R64.reuse, R104 ;  /* 0x000000403068723c */ /* 0x080fe80000001868 */
[----:B---3--:R-:W-:Y:S03]  /*17f00*/  FADD.FTZ R193, R178, R193 ;  /* 0x000000c1b2c17221 */ /* 0x008fe60000010000 */
[----:B------:R-:W3:Y:S01]  /*17f10*/  MUFU.EX2 R168, R168 ;  /* 0x000000a800a87308 */ /* 0x000ee20000000800 */
[C---:B------:R-:W-:Y:S04]  /*17f20*/  HMMA.16816.F32 R108, R52.reuse, R64, R108 ;  /* 0x00000040346c723c */ /* 0x040fe8000000186c */
[----:B-1----:R-:W-:Y:S04]  /*17f30*/  FADD.FTZ R193, R177, R193 ;  /* 0x000000c1b1c17221 */ /* 0x002fe80000010000 */
[-C--:B------:R-:W-:Y:S01]  /*17f40*/  HMMA.16816.F32 R32, R52, R66.reuse, R32 ;  /* 0x000000423420723c */ /* 0x080fe20000001820 */
[----:B------:R-:W1:Y:S03]  /*17f50*/  MUFU.EX2 R171, R171 ;  /* 0x000000ab00ab7308 */ /* 0x000e660000000800 */
[----:B----4-:R-:W-:Y:S04]  /*17f60*/  FADD.FTZ R247, R172, R247 ;  /* 0x000000f7acf77221 */ /* 0x010fe80000010000 */
[C---:B------:R-:W-:Y:S01]  /*17f70*/  HMMA.16816.F32 R112, R48.reuse, R66, R112 ;  /* 0x000000423070723c */ /* 0x040fe20000001870 */
[----:B------:R-:W-:Y:S02]  /*17f80*/  LDSM.16.MT88.4 R64, [R219+0x2100] ;  /* 0x00210000db40783b */ /* 0x000fe40000004200 */
[----:B------:R-:W4:Y:S01]  /*17f90*/  MUFU.EX2 R169, R169 ;  /* 0x000000a900a97308 */ /* 0x000f220000000800 */
[C---:B---3--:R-:W-:Y:S04]  /*17fa0*/  F2FP.PACK_AB R128, R168.reuse, R172 ;  /* 0x000000aca880723e */ /* 0x048fe800000000ff */
[-C--:B-----5:R-:W-:Y:S04]  /*17fb0*/  HMMA.16816.F32 R116, R48, R56.reuse, R116 ;  /* 0x000000383074723c */ /* 0x0a0fe80000001874 */
[----:B------:R-:W-:Y:S01]  /*17fc0*/  FADD.FTZ R247, R168, R247 ;  /* 0x000000f7a8f77221 */ /* 0x000fe20000010000 */
[----:B------:R-:W3:Y:S03]  /*17fd0*/  MUFU.EX2 R96, R96 ;  /* 0x0000006000607308 */ /* 0x000ee60000000800 */
[C---:B------:R-:W-:Y:S04]  /*17fe0*/  HMMA.16816.F32 R120, R52.reuse, R56, R120 ;  /* 0x000000383478723c */ /* 0x040fe80000001878 */
[----:B-1----:R-:W-:Y:S03]  /*17ff0*/  FADD.FTZ R193, R171, R193 ;  /* 0x000000c1abc17221 */ /* 0x002fe60000010000 */
[----:B------:R-:W1:Y:S01]  /*18000*/  MUFU.EX2 R174, R174 ;  /* 0x000000ae00ae7308 */ /* 0x000e620000000800 */
[-C--:B------:R-:W-:Y:S04]  /*18010*/  HMMA.16816.F32 R124, R52, R58.reuse, R124 ;  /* 0x0000003a347c723c */ /* 0x080fe8000000187c */
[C---:B----4-:R-:W-:Y:S01]  /*18020*/  F2FP.PACK_AB R129, R169.reuse, R171 ;  /* 0x000000aba981723e */ /* 0x050fe200000000ff */
[----:B------:R-:W-:Y:S02]  /*18030*/  FADD.FTZ R193, R169, R193 ;  /* 0x000000c1a9c17221 */ /* 0x000fe40000010000 */
[----:B------:R-:W-:Y:S01]  /*18040*/  F2FP.PACK_AB R52, R184, R187 ;  /* 0x000000bbb834723e */ /* 0x000fe200000000ff */
[----:B------:R-:W-:Y:S01]  /*18050*/  HMMA.16816.F32 R36, R48, R58, R36 ;  /* 0x0000003a3024723c */ /* 0x000fe20000001824 */
[----:B------:R-:W4:Y:S01]  /*18060*/  LDSM.16.MT88.4 R56, [R220+0x2100] ;  /* 0x00210000dc38783b */ /* 0x000f220000004200 */
[----:B------:R-:W5:Y:S02]  /*18070*/  MUFU.EX2 R97, R97 ;  /* 0x0000006100617308 */ /* 0x000f640000000800 */
[----:B------:R-:W-:Y:S01]  /*18080*/  F2FP.PACK_AB R54, R180, R182 ;  /* 0x000000b6b436723e */ /* 0x000fe200000000ff */
[----:B---3--:R-:W-:Y:S01]  /*18090*/  FADD.FTZ R247, R96, R247 ;  /* 0x000000f760f77221 */ /* 0x008fe20000010000 */
[----:B------:R-:W-:Y:S02]  /*180a0*/  F2FP.PACK_AB R53, R183, R186 ;  /* 0x000000bab735723e */ /* 0x000fe400000000ff */
[----:B------:R-:W-:Y:S04]  /*180b0*/  F2FP.PACK_AB R48, R185, R191 ;  /* 0x000000bfb930723e */ /* 0x000fe800000000ff */
[----:B------:R-:W-:Y:S01]  /*180c0*/  F2FP.PACK_AB R49, R188, R190 ;  /* 0x000000bebc31723e */ /* 0x000fe200000000ff */
[----:B------:R-:W3:Y:S01]  /*180d0*/  MUFU.EX2 R173, R173 ;  /* 0x000000ad00ad7308 */ /* 0x000ee20000000800 */
[----:B------:R-:W-:Y:S01]  /*180e0*/  F2FP.PACK_AB R50, R175, R176 ;  /* 0x000000b0af32723e */ /* 0x000fe200000000ff */
[C---:B-1----:R-:W-:Y:S01]  /*180f0*/  FADD.FTZ R241, R174.reuse, R247 ;  /* 0x000000f7aef17221 */ /* 0x042fe20000010000 */
[----:B------:R-:W-:Y:S02]  /*18100*/  F2FP.PACK_AB R51, R177, R178 ;  /* 0x000000b2b133723e */ /* 0x000fe400000000ff */
[----:B------:R-:W-:Y:S02]  /*18110*/  F2FP.PACK_AB R55, R179, R181 ;  /* 0x000000b5b337723e */ /* 0x000fe400000000ff */
[----:B------:R-:W-:Y:S03]  /*18120*/  F2FP.PACK_AB R130, R174, R96 ;  /* 0x00000060ae82723e */ /* 0x000fe600000000ff */
[-C--:B--2---:R-:W-:Y:S03]  /*18130*/  HMMA.16816.F32 R4, R48, R60.reuse, R4 ;  /* 0x0000003c3004723c */ /* 0x084fe60000001804 */
[----:B-----5:R-:W-:Y:S05]  /*18140*/  FADD.FTZ R193, R97, R193 ;  /* 0x000000c161c17221 */ /* 0x020fea0000010000 */
[C---:B------:R-:W-:Y:S04]  /*18150*/  HMMA.16816.F32 R8, R52.reuse, R60, R8 ;  /* 0x0000003c3408723c */ /* 0x040fe80000001808 */
[C---:B---3--:R-:W-:Y:S01]  /*18160*/  F2FP.PACK_AB R131, R173.reuse, R97 ;  /* 0x00000061ad83723e */ /* 0x048fe200000000ff */
[----:B------:R-:W-:Y:S03]  /*18170*/  FADD.FTZ R240, R173, R193 ;  /* 0x000000c1adf07221 */ /* 0x000fe60000010000 */
[-C--:B------:R-:W-:Y:S08]  /*18180*/  HMMA.16816.F32 R12, R52, R62.reuse, R12 ;  /* 0x0000003e340c723c */ /* 0x080ff0000000180c */
[C---:B------:R-:W-:Y:S01]  /*18190*/  HMMA.16816.F32 R16, R48.reuse, R62, R16 ;  /* 0x0000003e3010723c */ /* 0x040fe20000001810 */
[----:B------:R-:W1:Y:S07]  /*181a0*/  LDSM.16.MT88.4 R60, [R218+0x2100] ;  /* 0x00210000da3c783b */ /* 0x000e6e0000004200 */
[-C--:B----4-:R-:W-:Y:S08]  /*181b0*/  HMMA.16816.F32 R20, R48, R56.reuse, R20 ;  /* 0x000000383014723c */ /* 0x090ff00000001814 */
        /* <DEDUP_REMOVED lines=12> */
[--C-:B------:R-:W-:Y:S02]  /*18280*/  FFMA.FTZ R59, R90, c[0x0][0x2d0], -R165.reuse ;  /* 0x0000b4005a3b7a23 */ /* 0x100fe400000108a5 */
        /* <DEDUP_REMOVED lines=13> */
[C---:B--2---:R-:W-:Y:S04]  /*18360*/  FADD.FTZ R239, R170.reuse, R78 ;  /* 0x0000004eaaef7221 */ /* 0x044fe80000010000 */
        /* <DEDUP_REMOVED lines=14> */
[----:B------:R-:W-:Y:S01]  /*18450*/  FADD.FTZ R238, R165, R211 ;  /* 0x000000d3a5ee7221 */ /* 0x000fe20000010000 */
[----:B------:R-:W-:Y:S03]  /*18460*/  MOV R165, R0 ;  /* 0x0000000000a57202 */ /* 0x000fe60000000f00 */
        /* <DEDUP_REMOVED lines=17> */
.L_x_1097:
[----:B------:R-:W1:Y:S01]  /*18580*/  SHFL.BFLY PT, R4, R241, 0x2, 0x1f ;  /* 0x0c401f00f1047f89 */ /* 0x000e6200000e0000 */
[----:B------:R-:W-:-:S02]  /*18590*/  MOV R10, RZ ;  /* 0x000000ff000a7202 */ /* 0x000fc40000000f00 */
[----:B------:R-:W-:Y:S01]  /*185a0*/  MOV R11, 0xff800000 ;  /* 0xff800000000b7802 */ /* 0x000fe20000000f00 */
[----:B------:R-:W2:Y:S01]  /*185b0*/  SHFL.BFLY PT, R8, R239, 0x2, 0x1f ;  /* 0x0c401f00ef087f89 */ /* 0x000ea200000e0000 */
[----:B------:R-:W-:Y:S02]  /*185c0*/  MOV R12, 0xff800000 ;  /* 0xff800000000c7802 */ /* 0x000fe40000000f00 */
[----:B------:R-:W-:Y:S01]  /*185d0*/  MOV R13, 0xff800000 ;  /* 0xff800000000d7802 */ /* 0x000fe20000000f00 */
[----:B------:R-:W3:Y:S01]  /*185e0*/  SHFL.BFLY PT, R7, R240, 0x2, 0x1f ;  /* 0x0c401f00f0077f89 */ /* 0x000ee200000e0000 */
[----:B------:R-:W-:-:S03]  /*185f0*/  PLOP3.LUT P4, PT, PT, PT, PT, 0x8, 0x0 ;  /* 0x000000000000781c */ /* 0x000fc60003f8e170 */
[----:B------:R-:W4:Y:S01]  /*18600*/  SHFL.BFLY PT, R5, R238, 0x2, 0x1f ;  /* 0x0c401f00ee057f89 */ /* 0x000f2200000e0000 */
[----:B-1----:R-:W-:Y:S02]  /*18610*/  FADD.FTZ R4, R4, R241 ;  /* 0x000000f104047221 */ /* 0x002fe40000010000 */
[----:B--2---:R-:W-:-:S03]  /*18620*/  FADD.FTZ R8, R8, R239 ;  /* 0x000000ef08087221 */ /* 0x004fc60000010000 */
[----:B------:R-:W1:Y:S01]  /*18630*/  SHFL.BFLY PT, R6, R4, 0x1, 0x1f ;  /* 0x0c201f0004067f89 */ /* 0x000e6200000e0000 */
[----:B---3--:R-:W-:Y:S01]  /*18640*/  FADD.FTZ R240, R7, R240 ;  /* 0x000000f007f07221 */ /* 0x008fe20000010000 */
[----:B------:R-:W-:Y:S01]  /*18650*/  MOV R7, RZ ;  /* 0x000000ff00077202 */ /* 0x000fe20000000f00 */
[----:B----4-:R-:W-:-:S03]  /*18660*/  FADD.FTZ R238, R5, R238 ;  /* 0x000000ee05ee7221 */ /* 0x010fc60000010000 */
[----:B------:R-:W2:Y:S04]  /*18670*/  SHFL.BFLY PT, R9, R240, 0x1, 0x1f ;  /* 0x0c201f00f0097f89 */ /* 0x000ea800000e0000 */
[----:B------:R-:W3:Y:S01]  /*18680*/  SHFL.BFLY PT, R5, R238, 0x1, 0x1f ;  /* 0x0c201f00ee057f89 */ /* 0x000ee200000e0000 */
[----:B-1----:R-:W-:-:S03]  /*18690*/  FADD.FTZ R4, R4, R6 ;  /* 0x0000000604047221 */ /* 0x002fc60000010000 */
[----:B------:R-:W1:Y:S02]  /*186a0*/  SHFL.BFLY PT, R6, R8, 0x1, 0x1f ;  /* 0x0c201f0008067f89 */ /* 0x000e6400000e0000 */
[----:B------:R-:W-:Y:S01]  /*186b0*/  FSETP.NE.FTZ.AND P3, PT, R4, RZ, PT ;  /* 0x000000ff0400720b */ /* 0x000fe20003f75000 */
[----:B--2---:R-:W-:Y:S02]  /*186c0*/  FADD.FTZ R9, R240, R9 ;  /* 0x00000009f0097221 */ /* 0x004fe40000010000 */
[----:B---3--:R-:W-:-:S03]  /*186d0*/  FADD.FTZ R5, R5, R238 ;  /* 0x000000ee05057221 */ /* 0x008fc60000010000 */
[----:B------:R-:W-:Y:S02]  /*186e0*/  FSETP.NE.FTZ.AND P2, PT, R9, RZ, PT ;  /* 0x000000ff0900720b */ /* 0x000fe40003f55000 */
[----:B------:R-:W-:-:S05]  /*186f0*/  FSETP.NE.FTZ.AND P0, PT, R5, RZ, PT ;  /* 0x000000ff0500720b */ /* 0x000fca0003f15000 */
[----:B------:R-:W2:Y:S01]  /*18700*/  @P3 MUFU.RCP R7, R4 ;  /* 0x0000000400073308 */ /* 0x000ea20000001000 */
[----:B------:R-:W-:-:S05]  /*18710*/  @P3 MOV R16, 0x3f317218 ;  /* 0x3f31721800103802 */ /* 0x000fca0000000f00 */
[----:B------:R-:W-:Y:S02]  /*18720*/  @P3 FMUL.FTZ R16, R16, c[0x0][0x2d0] ;  /* 0x0000b40010103a20 */ /* 0x000fe40000410000 */
[----:B-1----:R-:W-:Y:S01]  /*18730*/  FADD.FTZ R8, R8, R6 ;  /* 0x0000000608087221 */ /* 0x002fe20000010000 */
[----:B------:R-:W-:Y:S01]  /*18740*/  MOV R6, RZ ;  /* 0x000000ff00067202 */ /* 0x000fe20000000f00 */
[----:B------:R-:W1:Y:S01]  /*18750*/  @P3 MUFU.LG2 R4, R4 ;  /* 0x0000000400043308 */ /* 0x000e620000000c00 */
[----:B------:R-:W-:Y:S02]  /*18760*/  @P2 MOV R15, 0x3f317218 ;  /* 0x3f317218000f2802 */ /* 0x000fe40000000f00 */
[----:B------:R-:W-:Y:S01]  /*18770*/  FSETP.NE.FTZ.AND P1, PT, R8, RZ, PT ;  /* 0x000000ff0800720b */ /* 0x000fe20003f35000 */
[C---:B--2---:R-:W-:Y:S02]  /*18780*/  FMUL.FTZ R160, R7.reuse, R160 ;  /* 0x000000a007a07220 */ /* 0x044fe40000410000 */
[----:B------:R-:W-:-:S02]  /*18790*/  FMUL.FTZ R161, R7, R161 ;  /* 0x000000a107a17220 */ /* 0x000fc40000410000 */
[----:B------:R-:W-:Y:S01]  /*187a0*/  @P2 MUFU.RCP R6, R9 ;  /* 0x0000000900062308 */ /* 0x000fe20000001000 */
[C---:B------:R-:W-:Y:S02]  /*187b0*/  FMUL.FTZ R148, R7.reuse, R148 ;  /* 0x0000009407947220 */ /* 0x040fe40000410000 */
[C---:B------:R-:W-:Y:S02]  /*187c0*/  FMUL.FTZ R149, R7.reuse, R149 ;  /* 0x0000009507957220 */ /* 0x040fe40000410000 */
[C---:B------:R-:W-:Y:S02]  /*187d0*/  FMUL.FTZ R144, R7.reuse, R144 ;  /* 0x0000009007907220 */ /* 0x040fe40000410000 */
[C---:B------:R-:W-:Y:S01]  /*187e0*/  FMUL.FTZ R145, R7.reuse, R145 ;  /* 0x0000009107917220 */ /* 0x040fe20000410000 */
[----:B------:R-:W2:Y:S01]  /*187f0*/  @P2 MUFU.LG2 R9, R9 ;  /* 0x0000000900092308 */ /* 0x000ea20000000c00 */
[C---:B------:R-:W-:Y:S01]  /*18800*/  FMUL.FTZ R100, R7.reuse, R100 ;  /* 0x0000006407647220 */ /* 0x040fe20000410000 */
[----:B------:R-:W-:Y:S01]  /*18810*/  @P1 MOV R14, 0x3f317218 ;  /* 0x3f317218000e1802 */ /* 0x000fe20000000f00 */
[----:B------:R-:W-:-:S02]  /*18820*/  FMUL.FTZ R101, R7, R101 ;  /* 0x0000006507657220 */ /* 0x000fc40000410000 */
[C---:B------:R-:W-:Y:S02]  /*18830*/  FMUL.FTZ R104, R7.reuse, R104 ;  /* 0x0000006807687220 */ /* 0x040fe40000410000 */
[C---:B------:R-:W-:Y:S01]  /*18840*/  FMUL.FTZ R105, R7.reuse, R105 ;  /* 0x0000006907697220 */ /* 0x040fe20000410000 */
[----:B------:R-:W3:Y:S01]  /*18850*/  @P0 MUFU.LG2 R17, R5 ;  /* 0x0000000500110308 */ /* 0x000ee20000000c00 */
[C---:B------:R-:W-:Y:S02]  /*18860*/  FMUL.FTZ R112, R7.reuse, R112 ;  /* 0x0000007007707220 */ /* 0x040fe40000410000 */
[C---:B------:R-:W-:Y:S02]  /*18870*/  FMUL.FTZ R113, R7.reuse, R113 ;  /* 0x0000007107717220 */ /* 0x040fe40000410000 */
[C---:B------:R-:W-:Y:S02]  /*18880*/  FMUL.FTZ R116, R7.reuse, R116 ;  /* 0x0000007407747220 */ /* 0x040fe40000410000 */
[C---:B------:R-:W-:Y:S01]  /*18890*/  FMUL.FTZ R117, R7.reuse, R117 ;  /* 0x0000007507757220 */ /* 0x040fe20000410000 */
[----:B------:R4:W-:Y:S01]  /*188a0*/  @P0 MUFU.RCP R10, R5 ;  /* 0x00000005000a0308 */ /* 0x0009e20000001000 */
[----:B------:R-:W-:-:S02]  /*188b0*/  FMUL.FTZ R128, R7, R128 ;  /* 0x0000008007807220 */ /* 0x000fc40000410000 */
[----:B------:R-:W-:Y:S01]  /*188c0*/  FMUL.FTZ R129, R7, R129 ;  /* 0x0000008107817220 */ /* 0x000fe20000410000 */
[----:B------:R-:W-:Y:S01]  /*188d0*/  MOV R7, RZ ;  /* 0x000000ff00077202 */ /* 0x000fe20000000f00 */
[----:B-1----:R-:W-:Y:S02]  /*188e0*/  @P3 FMUL.FTZ R4, R4, 0.69314718246459960938 ;  /* 0x3f31721804043820 */ /* 0x002fe40000410000 */
[----:B--2---:R-:W-:Y:S02]  /*188f0*/  @P2 FMUL.FTZ R9, R9, 0.69314718246459960938 ;  /* 0x3f31721809092820 */ /* 0x004fe40000410000 */
[----:B------:R-:W-:Y:S01]  /*18900*/  @P2 FMUL.FTZ R15, R15, c[0x0][0x2d0] ;  /* 0x0000b4000f0f2a20 */ /* 0x000fe20000410000 */
[----:B------:R-:W1:Y:S01]  /*18910*/  @P1 MUFU.RCP R7, R8 ;  /* 0x0000000800071308 */ /* 0x000e620000001000 */
[----:B------:R-:W-:Y:S02]  /*18920*/  @P1 FMUL.FTZ R14, R14, c[0x0][0x2d0] ;  /* 0x0000b4000e0e1a20 */ /* 0x000fe40000410000 */
[----:B---3--:R-:W-:-:S02]  /*18930*/  @P0 FMUL.FTZ R17, R17, 0.69314718246459960938 ;  /* 0x3f31721811110820 */ /* 0x008fc40000410000 */
[C---:B------:R-:W-:Y:S01]  /*18940*/  FMUL.FTZ R162, R6.reuse, R162 ;  /* 0x000000a206a27220 */ /* 0x040fe20000410000 */
[----:B----4-:R-:W-:Y:S01]  /*18950*/  MOV R5, 0xff800000 ;  /* 0xff80000000057802 */ /* 0x010fe20000000f00 */
[C---:B------:R-:W-:Y:S01]  /*18960*/  FMUL.FTZ R163, R6.reuse, R163 ;  /* 0x000000a306a37220 */ /* 0x040fe20000410000 */
[----:B------:R-:W2:Y:S01]  /*18970*/  @P1 MUFU.LG2 R8, R8 ;  /* 0x0000000800081308 */ /* 0x000ea20000000c00 */
[C---:B------:R-:W-:Y:S02]  /*18980*/  FMUL.FTZ R150, R6.reuse, R150 ;  /* 0x0000009606967220 */ /* 0x040fe40000410000 */
[C---:B------:R-:W-:Y:S02]  /*18990*/  FMUL.FTZ R151, R6.reuse, R151 ;  /* 0x0000009706977220 */ /* 0x040fe40000410000 */
[C---:B------:R-:W-:Y:S02]  /*189a0*/  FMUL.FTZ R146, R6.reuse, R146 ;  /* 0x0000009206927220 */ /* 0x040fe40000410000 */
[----:B------:R-:W-:-:S02]  /*189b0*/  FMUL.FTZ R147, R6, R147 ;  /* 0x0000009306937220 */ /* 0x000fc40000410000 */
        /* <DEDUP_REMOVED lines=15> */
[----:B------:R-:W-:Y:S01]  /*18ab0*/  FMUL.FTZ R125, R7, R125 ;  /* 0x0000007d077d7220 */ /* 0x000fe20000410000 */
[----:B------:R-:W-:Y:S01]  /*18ac0*/  @P0 MOV R7, 0x3f317218 ;  /* 0x3f31721800070802 */ /* 0x000fe20000000f00 */
[----:B--2---:R-:W-:Y:S02]  /*18ad0*/  @P1 FMUL.FTZ R8, R8, 0.69314718246459960938 ;  /* 0x3f31721808081820 */ /* 0x004fe40000410000 */
[----:B------:R-:W-:-:S02]  /*18ae0*/  FMUL.FTZ R102, R6, R102 ;  /* 0x0000006606667220 */ /* 0x000fc40000410000 */
[----:B------:R-:W-:Y:S02]  /*18af0*/  @P0 FMUL.FTZ R7, R7, c[0x0][0x2d0] ;  /* 0x0000b40007070a20 */ /* 0x000fe40000410000 */
        /* <DEDUP_REMOVED lines=25> */
[----:B------:R-:W-:Y:S02]  /*18c90*/  @P3 FFMA.FTZ R5, R16, R3, R4 ;  /* 0x0000000310053223 */ /* 0x000fe40000010004 */
[----:B------:R-:W-:Y:S02]  /*18ca0*/  @P2 FFMA.FTZ R11, R15, R2, R9 ;  /* 0x000000020f0b2223 */ /* 0x000fe40000010009 */
[----:B------:R-:W-:Y:S02]  /*18cb0*/  @P1 FFMA.FTZ R12, R14, R0, R8 ;  /* 0x000000000e0c1223 */ /* 0x000fe40000010008 */
[----:B------:R-:W-:-:S02]  /*18cc0*/  @P0 FFMA.FTZ R13, R7, R44, R17 ;  /* 0x0000002c070d0223 */ /* 0x000fc40000010011 */
.L_x_1035:
[----:B------:R-:W-:Y:S01]  /*18cd0*/  USHF.R.S32.HI UR8, URZ, 0x1f, UR11 ;  /* 0x0000001f3f087899 */ /* 0x000fe2000801140b */
[----:B------:R-:W-:Y:S05]  /*18ce0*/  @P4 BRA `(.L_x_1116) ;  /* 0x0000146000004947 */ /* 0x000fea0003800000 */
[----:B------:R-:W1:Y:S01]  /*18cf0*/  S2R R0, SR_TID.X ;  /* 0x0000000000007919 */ /* 0x000e620000002100 */
        /* <DEDUP_REMOVED lines=14> */
[----:B------:R-:W-:Y:S02]  /*18de0*/  F2FP.PACK_AB R144, R145, R144 ;  /* 0x000000909190723e */ /* 0x000fe400000000ff */
[----:B------:R-:W-:Y:S01]  /*18df0*/  F2FP.PACK_AB R146, R147, R146 ;  /* 0x000000929392723e */ /* 0x000fe200000000ff */
[----:B------:R-:W-:Y:S01]  /*18e00*/  IMAD.U32 R18, RZ, RZ, UR4 ;  /* 0x00000004ff127e24 */ /* 0x000fe2000f8e00ff */
[----:B------:R-:W-:Y:S01]  /*18e10*/  F2FP.PACK_AB R100, R101, R100 ;  /* 0x000000646564723e */ /* 0x000fe200000000ff */
[----:B------:R-:W-:Y:S01]  /*18e20*/  IMAD.U32 R19, RZ, RZ, UR5 ;  /* 0x00000005ff137e24 */ /* 0x000fe2000f8e00ff */
[----:B------:R-:W-:Y:S01]  /*18e30*/  F2FP.PACK_AB R102, R103, R102 ;  /* 0x000000666766723e */ /* 0x000fe200000000ff */
[----:B------:R-:W-:Y:S01]  /*18e40*/  ULDC.64 UR4, c[0x0][0x508] ;  /* 0x0001420000047ab9 */ /* 0x000fe20000000a00 */
[----:B-1----:R-:W-:-:S02]  /*18e50*/  SHF.R.S32.HI R2, RZ, 0x1f, R0 ;  /* 0x0000001fff027819 */ /* 0x002fc40000011400 */
[----:B------:R-:W-:Y:S02]  /*18e60*/  F2FP.PACK_AB R140, R141, R140 ;  /* 0x0000008c8d8c723e */ /* 0x000fe400000000ff */
[----:B------:R-:W-:Y:S02]  /*18e70*/  LEA.HI R3, R2, R0, RZ, 0x2 ;  /* 0x0000000002037211 */ /* 0x000fe400078f10ff */
[----:B------:R-:W-:Y:S02]  /*18e80*/  F2FP.PACK_AB R142, R143, R142 ;  /* 0x0000008e8f8e723e */ /* 0x000fe400000000ff */
[--C-:B------:R-:W-:Y:S02]  /*18e90*/  SHF.R.S32.HI R7, RZ, 0x2, R3.reuse ;  /* 0x00000002ff077819 */ /* 0x100fe40000011403 */
[----:B------:R-:W-:Y:S02]  /*18ea0*/  SHF.R.S32.HI R4, RZ, 0x1f, R3 ;  /* 0x0000001fff047819 */ /* 0x000fe40000011403 */
[----:B------:R-:W-:-:S02]  /*18eb0*/  LOP3.LUT R3, R3, 0xfffffffc, RZ, 0xc0, !PT ;  /* 0xfffffffc03037812 */ /* 0x000fc400078ec0ff */
[----:B------:R-:W-:Y:S02]  /*18ec0*/  LEA.HI R4, R4, R7, RZ, 0x3 ;  /* 0x0000000704047211 */ /* 0x000fe400078f18ff */
[----:B------:R-:W-:Y:S01]  /*18ed0*/  F2FP.PACK_AB R136, R137, R136 ;  /* 0x000000888988723e */ /* 0x000fe200000000ff */
[----:B------:R-:W-:Y:S01]  /*18ee0*/  IMAD.IADD R3, R0, 0x1, -R3 ;  /* 0x0000000100037824 */ /* 0x000fe200078e0a03 */
[----:B------:R-:W-:Y:S02]  /*18ef0*/  LOP3.LUT R4, R4, 0xfffffff8, RZ, 0xc0, !PT ;  /* 0xfffffff804047812 */ /* 0x000fe400078ec0ff */
[----:B------:R-:W-:Y:S02]  /*18f00*/  F2FP.PACK_AB R138, R139, R138 ;  /* 0x0000008a8b8a723e */ /* 0x000fe400000000ff */
[----:B------:R-:W-:Y:S01]  /*18f10*/  F2FP.PACK_AB R104, R105, R104 ;  /* 0x000000686968723e */ /* 0x000fe200000000ff */
[----:B------:R-:W-:Y:S01]  /*18f20*/  IMAD.IADD R4, R7, 0x1, -R4 ;  /* 0x0000000107047824 */ /* 0x000fe200078e0a04 */
[----:B------:R-:W-:-:S02]  /*18f30*/  LEA.HI R7, R2, R0, RZ, 0x5 ;  /* 0x0000000002077211 */ /* 0x000fc400078f28ff */
[----:B------:R-:W-:Y:S01]  /*18f40*/  F2FP.PACK_AB R106, R107, R106 ;  /* 0x0000006a6b6a723e */ /* 0x000fe200000000ff */
[C---:B------:R-:W-:Y:S01]  /*18f50*/  IMAD.SHL.U32 R8, R4.reuse, 0x40, RZ ;  /* 0x0000004004087824 */ /* 0x040fe200078e00ff */
[----:B------:R-:W-:Y:S02]  /*18f60*/  SHF.R.S32.HI R9, RZ, 0x5, R7 ;  /* 0x00000005ff097819 */ /* 0x000fe40000011407 */
[----:B------:R-:W-:Y:S02]  /*18f70*/  LOP3.LUT R15, R4, 0x1, RZ, 0xc0, !PT ;  /* 0x00000001040f7812 */ /* 0x000fe400078ec0ff */
[----:B------:R-:W-:Y:S01]  /*18f80*/  LOP3.LUT R8, R8, 0x1c0, RZ, 0xc0, !PT ;  /* 0x000001c008087812 */ /* 0x000fe200078ec0ff */
[----:B------:R-:W-:Y:S01]  /*18f90*/  IMAD R14, R9, 0x200, R3 ;  /* 0x00000200090e7824 */ /* 0x000fe200078e0203 */
[----:B------:R-:W-:Y:S01]  /*18fa0*/  ISETP.NE.U32.AND P0, PT, R15, 0x1, PT ;  /* 0x000000010f00780c */ /* 0x000fe20003f05070 */
[----:B------:R-:W-:Y:S01]  /*18fb0*/  IMAD.MOV.U32 R15, RZ, RZ, 0x20 ;  /* 0x00000020ff0f7424 */ /* 0x000fe200078e00ff */
[----:B------:R-:W-:-:S02]  /*18fc0*/  LEA.HI R8, R8, R8, RZ, 0x1d ;  /* 0x0000000808087211 */ /* 0x000fc400078fe8ff */
[----:B------:R-:W-:Y:S02]  /*18fd0*/  R2P PR, R4, 0x6 ;  /* 0x0000000604007804 */ /* 0x000fe40000000000 */
[----:B------:R-:W-:Y:S01]  /*18fe0*/  F2FP.PACK_AB R112, R113, R112 ;  /* 0x000000707170723e */ /* 0x000fe200000000ff */
[----:B------:R-:W-:Y:S01]  /*18ff0*/  IMAD.U32 R8, R14, 0x2, R8 ;  /* 0x000000020e087824 */ /* 0x000fe200078e0008 */
[----:B------:R-:W-:Y:S01]  /*19000*/  F2FP.PACK_AB R114, R115, R114 ;  /* 0x000000727372723e */ /* 0x000fe200000000ff */
[----:B------:R-:W-:Y:S01]  /*19010*/  IMAD.MOV.U32 R14, RZ, RZ, -0x10 ;  /* 0xfffffff0ff0e7424 */ /* 0x000fe200078e00ff */
[----:B------:R-:W-:Y:S01]  /*19020*/  SEL R15, R15, 0xffffffe0, !P1 ;  /* 0xffffffe00f0f7807 */ /* 0x000fe20004800000 */
[----:B------:R-:W-:Y:S01]  /*19030*/  IMAD.SHL.U32 R8, R8, 0x2, RZ ;  /* 0x0000000208087824 */ /* 0x000fe200078e00ff */
[----:B------:R-:W-:Y:S01]  /*19040*/  BAR.SYNC.DEFER_BLOCKING 0x1, 0x80 ;  /* 0x0042000000007b1d */ /* 0x000fe20000010000 */
[----:B------:R-:W-:Y:S02]  /*19050*/  F2FP.PACK_AB R108, R109, R108 ;  /* 0x0000006c6d6c723e */ /* 0x000fe400000000ff */
[----:B------:R-:W-:-:S02]  /*19060*/  SEL R14, R14, 0x10, !P0 ;  /* 0x000000100e0e7807 */ /* 0x000fc40004000000 */
[C---:B------:R-:W-:Y:S02]  /*19070*/  IADD3 R17, R8.reuse, 0x80, RZ ;  /* 0x0000008008117810 */ /* 0x040fe40007ffe0ff */
[C---:B------:R-:W-:Y:S01]  /*19080*/  IADD3 R16, R8.reuse, 0xc0, RZ ;  /* 0x000000c008107810 */ /* 0x040fe20007ffe0ff */
[C---:B------:R-:W-:Y:S01]  /*19090*/  IMAD.IADD R4, R8.reuse, 0x1, R14 ;  /* 0x0000000108047824 */ /* 0x040fe200078e020e */
[----:B------:R-:W-:Y:S01]  /*190a0*/  @P2 IADD3 R16, R17, -0x40, RZ ;  /* 0xffffffc011102810 */ /* 0x000fe20007ffe0ff */
[----:B------:R-:W-:Y:S01]  /*190b0*/  IMAD.IADD R17, R8, 0x1, R15 ;  /* 0x0000000108117824 */ /* 0x000fe200078e020f */
[----:B------:R-:W-:Y:S02]  /*190c0*/  F2FP.PACK_AB R110, R111, R110 ;  /* 0x0000006e6f6e723e */ /* 0x000fe400000000ff */
[----:B------:R-:W-:Y:S02]  /*190d0*/  F2FP.PACK_AB R132, R133, R132 ;  /* 0x000000848584723e */ /* 0x000fe400000000ff */
[----:B------:R-:W-:-:S02]  /*190e0*/  F2FP.PACK_AB R134, R135, R134 ;  /* 0x000000868786723e */ /* 0x000fc400000000ff */
[----:B------:R-:W-:Y:S02]  /*190f0*/  F2FP.PACK_AB R116, R117, R116 ;  /* 0x000000747574723e */ /* 0x000fe400000000ff */
[----:B------:R-:W-:Y:S02]  /*19100*/  F2FP.PACK_AB R118, R119, R118 ;  /* 0x000000767776723e */ /* 0x000fe400000000ff */
        /* <DEDUP_REMOVED lines=9> */
[----:B------:R-:W-:-:S03]  /*191a0*/  PLOP3.LUT P1, PT, PT, PT, UP1, 0x80, 0x0 ;  /* 0x000000000000781c */ /* 0x000fc60003f2f018 */
[----:B------:R-:W-:Y:S04]  /*191b0*/  STS [R4+0x480], R150 ;  /* 0x0004809604007388 */ /* 0x000fe80000000800 */
[----:B------:R-:W-:Y:S04]  /*191c0*/  STS [R8+0x2080], R156 ;  /* 0x0020809c08007388 */ /* 0x000fe80000000800 */
[----:B------:R1:W-:Y:S04]  /*191d0*/  STS [R8+0x2480], R158 ;  /* 0x0024809e08007388 */ /* 0x0003e80000000800 */
[----:B------:R-:W-:Y:S04]  /*191e0*/  STS [R4+0x2080], R152 ;  /* 0x0020809804007388 */ /* 0x000fe80000000800 */
[----:B------:R2:W-:Y:S04]  /*191f0*/  STS [R4+0x2480], R154 ;  /* 0x0024809a04007388 */ /* 0x0005e80000000800 */
[----:B------:R-:W-:Y:S04]  /*19200*/  STS [R17+0x80], R144 ;  /* 0x0000809011007388 */ /* 0x000fe80000000800 */
[----:B------:R-:W-:Y:S01]  /*19210*/  STS [R17+0x480], R146 ;  /* 0x0004809211007388 */ /* 0x000fe20000000800 */
[----:B-1----:R-:W-:-:S05]  /*19220*/  IMAD.IADD R8, R15, 0x1, R4 ;  /* 0x000000010f087824 */ /* 0x002fca00078e0204 */
[----:B------:R-:W-:Y:S01]  /*19230*/  STS [R8+0x80], R100 ;  /* 0x0000806408007388 */ /* 0x000fe20000000800 */
[----:B--2---:R-:W-:-:S03]  /*19240*/  IADD3 R4, R15, 0x400, R16 ;  /* 0x000004000f047810 */ /* 0x004fc60007ffe010 */
[----:B------:R-:W-:Y:S02]  /*19250*/  STS [R8+0x480], R102 ;  /* 0x0004806608007388 */ /* 0x000fe40000000800 */
[C---:B------:R-:W-:Y:S02]  /*19260*/  IMAD.IADD R4, R14.reuse, 0x1, R4 ;  /* 0x000000010e047824 */ /* 0x040fe400078e0204 */
[----:B------:R-:W-:Y:S01]  /*19270*/  STS [R17+0x2080], R140 ;  /* 0x0020808c11007388 */ /* 0x000fe20000000800 */
[----:B------:R-:W-:-:S03]  /*19280*/  IMAD.IADD R14, R14, 0x1, R16 ;  /* 0x000000010e0e7824 */ /* 0x000fc600078e0210 */
[----:B------:R-:W-:Y:S04]  /*19290*/  STS [R17+0x2480], R142 ;  /* 0x0024808e11007388 */ /* 0x000fe80000000800 */
[----:B------:R-:W-:Y:S04]  /*192a0*/  STS [R8+0x2080], R136 ;  /* 0x0020808808007388 */ /* 0x000fe80000000800 */
[----:B------:R-:W-:Y:S04]  /*192b0*/  STS [R8+0x2480], R138 ;  /* 0x0024808a08007388 */ /* 0x000fe80000000800 */
[----:B------:R-:W-:Y:S04]  /*192c0*/  STS [R16], R104 ;  /* 0x0000006810007388 */ /* 0x000fe80000000800 */
[----:B------:R-:W-:Y:S04]  /*192d0*/  STS [R16+0x400], R106 ;  /* 0x0004006a10007388 */ /* 0x000fe80000000800 */
[----:B------:R-:W-:Y:S04]  /*192e0*/  STS [R14], R112 ;  /* 0x000000700e007388 */ /* 0x000fe80000000800 */
[----:B------:R-:W-:Y:S04]  /*192f0*/  STS [R14+0x400], R114 ;  /* 0x000400720e007388 */ /* 0x000fe80000000800 */
[----:B------:R-:W-:Y:S04]  /*19300*/  STS [R16+0x2000], R108 ;  /* 0x0020006c10007388 */ /* 0x000fe80000000800 */
[----:B------:R1:W-:Y:S04]  /*19310*/  STS [R16+0x2400], R110 ;  /* 0x0024006e10007388 */ /* 0x0003e80000000800 */
[----:B------:R-:W-:Y:S04]  /*19320*/  STS [R14+0x2000], R132 ;  /* 0x002000840e007388 */ /* 0x000fe80000000800 */
[----:B------:R-:W-:Y:S01]  /*19330*/  STS [R14+0x2400], R134 ;  /* 0x002400860e007388 */ /* 0x000fe20000000800 */
[----:B-1----:R-:W-:-:S02]  /*19340*/  IMAD.IADD R16, R15, 0x1, R16 ;  /* 0x000000010f107824 */ /* 0x002fc400078e0210 */
[----:B------:R-:W-:-:S03]  /*19350*/  IMAD.IADD R15, R15, 0x1, R14 ;  /* 0x000000010f0f7824 */ /* 0x000fc600078e020e */
        /* <DEDUP_REMOVED lines=9> */
[----:B------:R-:W-:-:S04]  /*193f0*/  UISETP.NE.U32.AND UP0, UPT, URZ, UR4, UPT ;  /* 0x000000043f00728c */ /* 0x000fc8000bf05070 */
[----:B------:R-:W-:Y:S01]  /*19400*/  UISETP.NE.AND.EX UP0, UPT, URZ, UR5, UPT, UP0 ;  /* 0x000000053f00728c */ /* 0x000fe2000bf05300 */
[----:B-1----:R-:W3:Y:S02]  /*19410*/  @P1 LDG.E R6, [R18.64] ;  /* 0x0000003412061981 */ /* 0x002ee4000c1e1900 */
[----:B------:R-:W-:-:S03]  /*19420*/  ULDC.64 UR4, c[0x0][0x508] ;  /* 0x0001420000047ab9 */ /* 0x000fc60000000a00 */
[----:B------:R-:W-:-:S05]  /*19430*/  PLOP3.LUT P0, PT, PT, PT, UP0, 0x80, 0x0 ;  /* 0x000000000000781c */ /* 0x000fca0003f0f008 */
[----:B------:R-:W-:Y:S01]  /*19440*/  @UP0 UIMAD.WIDE UR4, UR16, UR6, UR4 ;  /* 0x00000006100402a5 */ /* 0x000fe2000f8e0204 */
[----:B--2---:R-:W-:-:S05]  /*19450*/  IMAD.MOV.U32 R4, RZ, RZ, c[0x0][0x388] ;  /* 0x0000e200ff047624 */ /* 0x004fca00078e00ff */
[----:B------:R-:W-:Y:S02]  /*19460*/  IMAD.U32 R14, RZ, RZ, UR4 ;  /* 0x00000004ff0e7e24 */ /* 0x000fe4000f8e00ff */
[----:B------:R-:W-:-:S05]  /*19470*/  IMAD.U32 R15, RZ, RZ, UR5 ;  /* 0x00000005ff0f7e24 */ /* 0x000fca000f8e00ff */
        /* <DEDUP_REMOVED lines=9> */
[----:B-----5:R1:W2:Y:S04]  /*19510*/  LDG.E R4, [R18.64] ;  /* 0x0000003412047981 */ /* 0x0202a8000c1e1900 */
[----:B-1----:R-:W2:Y:S02]  /*19520*/  LDG.E R18, [R18.64+0x4] ;  /* 0x0000043412127981 */ /* 0x002ea4000c1e1900 */
[----:B--2---:R-:W-:Y:S02]  /*19530*/  IADD3 R4, -R4, R18, RZ ;  /* 0x0000001204047210 */ /* 0x004fe40007ffe1ff */
.L_x_1117:
[----:B-1----:R-:W-:Y:S01]  /*19540*/  LEA.HI R6, R3, R3, RZ, 0x1 ;  /* 0x0000000303067211 */ /* 0x002fe200078f08ff */
[----:B------:R-:W-:Y:S01]  /*19550*/  IMAD.MOV.U32 R10, RZ, RZ, c[0x0][0x4e8] ;  /* 0x00013a00ff0a7624 */ /* 0x000fe200078e00ff */
[----:B------:R-:W-:Y:S01]  /*19560*/  LOP3.LUT R15, R7, 0xffffffe0, RZ, 0xc0, !PT ;  /* 0xffffffe0070f7812 */ /* 0x000fe200078ec0ff */
[----:B------:R-:W-:Y:S01]  /*19570*/  ULDC.64 UR4, c[0x0][0x490] ;  /* 0x0001240000047ab9 */ /* 0x000fe20000000a00 */
[C---:B------:R-:W-:Y:S01]  /*19580*/  LOP3.LUT R8, R6.reuse, 0x1ffffffe, RZ, 0xc0, !PT ;  /* 0x1ffffffe06087812 */ /* 0x040fe200078ec0ff */
[----:B------:R-:W-:Y:S01]  /*19590*/  IMAD.SHL.U32 R6, R6, 0x20, RZ ;  /* 0x0000002006067824 */ /* 0x000fe200078e00ff */
[----:B------:R-:W-:Y:S01]  /*195a0*/  ISETP.NE.AND P0, PT, R10, 0x1, PT ;  /* 0x000000010a00780c */ /* 0x000fe20003f05270 */
[----:B------:R-:W-:Y:S01]  /*195b0*/  IMAD.IADD R15, R0, 0x1, -R15 ;  /* 0x00000001000f7824 */ /* 0x000fe200078e0a0f */
[----:B------:R-:W-:Y:S01]  /*195c0*/  SHF.R.S32.HI R10, RZ, 0x1f, R9 ;  /* 0x0000001fff0a7819 */ /* 0x000fe20000011409 */
[----:B------:R-:W-:Y:S01]  /*195d0*/  IMAD.IADD R3, R3, 0x1, -R8 ;  /* 0x0000000103037824 */ /* 0x000fe200078e0a08 */
[----:B------:R-:W-:Y:S01]  /*195e0*/  LOP3.LUT R6, R6, 0xffffffc0, RZ, 0xc0, !PT ;  /* 0xffffffc006067812 */ /* 0x000fe200078ec0ff */
[----:B------:R-:W-:Y:S01]  /*195f0*/  UIMAD UR12, UR8, UR4, URZ ;  /* 0x00000004080c72a4 */ /* 0x000fe2000f8e023f */
[----:B------:R-:W-:Y:S01]  /*19600*/  LEA.HI R10, R10, R9, RZ, 0x2 ;  /* 0x000000090a0a7211 */ /* 0x000fe200078f10ff */
[----:B------:R-:W-:Y:S01]  /*19610*/  UMOV UR18, UR6 ;  /* 0x0000000600127c82 */ /* 0x000fe20008000000 */
[----:B------:R-:W-:Y:S01]  /*19620*/  SHF.R.S32.HI R7, RZ, 0x1f, R15 ;  /* 0x0000001fff077819 */ /* 0x000fe2000001140f */
[----:B------:R-:W-:Y:S01]  /*19630*/  IMAD R3, R3, 0x8, R6 ;  /* 0x0000000803037824 */ /* 0x000fe200078e0206 */
[----:B------:R-:W-:Y:S01]  /*19640*/  LOP3.LUT R10, R10, 0xffffffc, RZ, 0xc0, !PT ;  /* 0x0ffffffc0a0a7812 */ /* 0x000fe200078ec0ff */
[----:B------:R-:W1:Y:S01]  /*19650*/  S2R R6, SR_CTAID.X ;  /* 0x0000000000067919 */ /* 0x000e620000002500 */
[----:B------:R-:W-:Y:S01]  /*19660*/  LEA.HI R7, R7, R15, RZ, 0x2 ;  /* 0x0000000f07077211 */ /* 0x000fe200078f10ff */
[----:B------:R-:W-:Y:S01]  /*19670*/  UMOV UR19, UR7 ;  /* 0x0000000700137c82 */ /* 0x000fe20008000000 */
[----:B------:R-:W-:Y:S01]  /*19680*/  LOP3.LUT P1, RZ, R15, 0x3, RZ, 0xc0, !PT ;  /* 0x000000030fff7812 */ /* 0x000fe2000782c0ff */
[----:B------:R-:W-:Y:S01]  /*19690*/  IMAD.IADD R10, R9, 0x1, -R10 ;  /* 0x00000001090a7824 */ /* 0x000fe200078e0a0a */
[----:B------:R-:W-:Y:S01]  /*196a0*/  SHF.R.S32.HI R8, RZ, 0x2, R7 ;  /* 0x00000002ff087819 */ /* 0x000fe20000011407 */
[----:B------:R-:W-:Y:S01]  /*196b0*/  UIMAD.WIDE.U32 UR18, UR11, UR4, UR18 ;  /* 0x000000040b1272a5 */ /* 0x000fe2000f8e0012 */
[-C--:B------:R-:W-:Y:S01]  /*196c0*/  LEA.HI R7, R2, R0.reuse, RZ, 0x3 ;  /* 0x0000000002077211 */ /* 0x080fe200078f18ff */
[----:B------:R-:W-:Y:S01]  /*196d0*/  UIMAD UR12, UR11, UR5, UR12 ;  /* 0x000000050b0c72a4 */ /* 0x000fe2000f8e020c */
[----:B-----5:R-:W-:Y:S01]  /*196e0*/  IMAD R4, R4, c[0x0][0x4e8], RZ ;  /* 0x00013a0004047a24 */ /* 0x020fe200078e02ff */
[----:B------:R-:W-:Y:S01]  /*196f0*/  USHF.R.S32.HI UR9, URZ, 0x1f, UR16 ;  /* 0x0000001f3f097899 */ /* 0x000fe20008011410 */
[----:B------:R-:W-:Y:S01]  /*19700*/  IMAD R10, R10, 0x10, R8 ;  /* 0x000000100a0a7824 */ /* 0x000fe200078e0208 */
[----:B------:R-:W-:Y:S01]  /*19710*/  LOP3.LUT R14, R7, 0xfffffff8, RZ, 0xc0, !PT ;  /* 0xfffffff8070e7812 */ /* 0x000fe200078ec0ff */
[----:B------:R-:W-:Y:S01]  /*19720*/  ULDC.64 UR4, c[0x0][0x3a0] ;  /* 0x0000e80000047ab9 */ /* 0x000fe20000000a00 */
[----:B------:R-:W-:Y:S01]  /*19730*/  SHF.R.S32.HI R7, RZ, 0x3, R7 ;  /* 0x00000003ff077819 */ /* 0x000fe20000011407 */
[----:B------:R-:W-:Y:S01]  /*19740*/  IMAD.IADD R3, R10, 0x1, R3 ;  /* 0x000000010a037824 */ /* 0x000fe200078e0203 */
[----:B------:R-:W-:Y:S01]  /*19750*/  LEA.HI R8, R2, R0, RZ, 0x6 ;  /* 0x0000000002087211 */ /* 0x000fe200078f30ff */
[----:B------:R-:W-:Y:S01]  /*19760*/  IMAD.IADD R14, R0, 0x1, -R14 ;  /* 0x00000001000e7824 */ /* 0x000fe200078e0a0e */
[----:B------:R-:W-:Y:S01]  /*19770*/  UIMAD UR14, UR7, UR4, URZ ;  /* 0x00000004070e72a4 */ /* 0x000fe2000f8e023f */
[----:B------:R-:W-:Y:S01]  /*19780*/  IMAD.SHL.U32 R2, R7, 0x40, RZ ;  /* 0x0000004007027824 */ /* 0x000fe200078e00ff */
[----:B------:R-:W-:Y:S01]  /*19790*/  USEL UR9, UR9, URZ, !UP1 ;  /* 0x0000003f09097287 */ /* 0x000fe2000c800000 */
[----:B------:R-:W-:Y:S01]  /*197a0*/  IMAD R9, R14, 0x10, R7 ;  /* 0x000000100e097824 */ /* 0x000fe200078e0207 */
[----:B------:R-:W-:Y:S01]  /*197b0*/  UIMAD.WIDE.U32 UR20, UR6, UR4, URZ ;  /* 0x00000004061472a5 */ /* 0x000fe2000f8e003f */
[----:B------:R-:W-:Y:S01]  /*197c0*/  IMAD.SHL.U32 R8, R8, 0x8, RZ ;  /* 0x0000000808087824 */ /* 0x000fe200078e00ff */
[----:B------:R-:W-:Y:S01]  /*197d0*/  UIMAD UR14, UR6, UR5, UR14 ;  /* 0x00000005060e72a4 */ /* 0x000fe2000f8e020e */
[C---:B-1----:R-:W-:Y:S01]  /*197e0*/  IMAD R3, R6.reuse, 0x80, R3 ;  /* 0x0000008006037824 */ /* 0x042fe200078e0203 */
[----:B------:R-:W-:Y:S01]  /*197f0*/  USEL UR10, UR16, URZ, !UP1 ;  /* 0x0000003f100a7287 */ /* 0x000fe2000c800000 */
[----:B------:R-:W-:Y:S01]  /*19800*/  IMAD R9, R6, 0x80, R9 ;  /* 0x0000008006097824 */ /* 0x000fe200078e0209 */
[----:B------:R-:W-:Y:S01]  /*19810*/  ULDC.64 UR6, c[0x0][0x498] ;  /* 0x0001260000067ab9 */ /* 0x000fe20000000a00 */
[----:B------:R-:W-:Y:S01]  /*19820*/  @P0 IMAD.HI.U32 R0, R3, c[0x0][0x4ec], RZ ;  /* 0x00013b0003000a27 */ /* 0x000fe200078e00ff */
[----:B------:R-:W-:Y:S01]  /*19830*/  UIMAD UR15, UR9, UR6, URZ ;  /* 0x00000006090f72a4 */ /* 0x000fe2000f8e023f */
[----:B------:R-:W-:Y:S01]  /*19840*/  LOP3.LUT R2, R2, 0x1c0, RZ, 0xc0, !PT ;  /* 0x000001c002027812 */ /* 0x000fe200078ec0ff */
[----:B------:R-:W-:Y:S01]  /*19850*/  UIADD3 UR19, UR19, UR12, URZ ;  /* 0x0000000c13137290 */ /* 0x000fe2000fffe03f */
[----:B------:R-:W-:Y:S01]  /*19860*/  IMAD.MOV.U32 R18, RZ, RZ, R3 ;  /* 0x000000ffff127224 */ /* 0x000fe200078e0003 */
[----:B------:R-:W-:Y:S01]  /*19870*/  @P0 SHF.R.U32.HI R18, RZ, c[0x0][0x4f0], R0 ;  /* 0x00013c00ff120a19 */ /* 0x000fe20000011600 */
[----:B------:R-:W-:Y:S01]  /*19880*/  ULDC.64 UR4, c[0x0][0x3e8] ;  /* 0x0000fa0000047ab9 */ /* 0x000fe20000000a00 */
[----:B------:R-:W-:Y:S01]  /*19890*/  @P0 IMAD.HI.U32 R0, R9, c[0x0][0x4ec], RZ ;  /* 0x00013b0009000a27 */ /* 0x000fe200078e00ff */
[----:B------:R-:W-:Y:S01]  /*198a0*/  UIMAD UR7, UR10, UR7, UR15 ;  /* 0x000000070a0772a4 */ /* 0x000fe2000f8e020f */
[--C-:B------:R-:W-:Y:S01]  /*198b0*/  SHF.R.S32.HI R16, RZ, 0x1f, R18.reuse ;  /* 0x0000001fff107819 */ /* 0x100fe20000011412 */
[----:B------:R-:W-:Y:S01]  /*198c0*/  UIMAD UR13, UR8, UR4, URZ ;  /* 0x00000004080d72a4 */ /* 0x000fe2000f8e023f */
[----:B------:R-:W-:Y:S01]  /*198d0*/  IMAD.MOV R15, RZ, RZ, -R18 ;  /* 0x000000ffff0f7224 */ /* 0x000fe200078e0a12 */
[----:B------:R-:W-:Y:S01]  /*198e0*/  UIADD3 UR15, UR21, UR14, URZ ;  /* 0x0000000e150f7290 */ /* 0x000fe2000fffe03f */
[----:B------:R-:W-:Y:S01]  /*198f0*/  IMAD.MOV.U32 R26, RZ, RZ, R9 ;  /* 0x000000ffff1a7224 */ /* 0x000fe200078e0009 */
[----:B------:R-:W-:Y:S01]  /*19900*/  UIMAD.WIDE.U32 UR18, UR10, UR6, UR18 ;  /* 0x000000060a1272a5 */ /* 0x000fe2000f8e0012 */
[----:B------:R-:W-:Y:S01]  /*19910*/  IMAD R15, R15, c[0x0][0x4e8], R3 ;  /* 0x00013a000f0f7a24 */ /* 0x000fe200078e0203 */
[----:B------:R-:W-:Y:S01]  /*19920*/  UMOV UR14, UR20 ;  /* 0x00000014000e7c82 */ /* 0x000fe20008000000 */
[----:B------:R-:W-:Y:S01]  /*19930*/  @P0 SHF.R.U32.HI R26, RZ, c[0x0][0x4f0], R0 ;  /* 0x00013c00ff1a0a19 */ /* 0x000fe20000011600 */
[----:B------:R-:W-:Y:S01]  /*19940*/  UIMAD UR13, UR11, UR5, UR13 ;  /* 0x000000050b0d72a4 */ /* 0x000fe2000f8e020d */
[----:B------:R-:W-:Y:S01]  /*19950*/  IMAD.SHL.U32 R0, R14, 0x8, RZ ;  /* 0x000000080e007824 */ /* 0x000fe200078e00ff */
[----:B------:R-:W-:Y:S01]  /*19960*/  UIMAD.WIDE.U32 UR14, UR11, UR4, UR14 ;  /* 0x000000040b0e72a5 */ /* 0x000fe2000f8e000e */
[----:B------:R-:W-:Y:S01]  /*19970*/  IMAD.U32 R14, RZ, RZ, UR7 ;  /* 0x00000007ff0e7e24 */ /* 0x000fe2000f8e00ff */
[----:B------:R-:W-:Y:S01]  /*19980*/  IADD3 R18, P0, R18, UR18, RZ ;  /* 0x0000001212127c10 */ /* 0x000fe2000ff1e0ff */
[----:B------:R-:W-:Y:S01]  /*19990*/  ULDC.64 UR4, c[0x0][0x3f0] ;  /* 0x0000fc0000047ab9 */ /* 0x000fe20000000a00 */
[----:B------:R-:W-:Y:S01]  /*199a0*/  SHF.R.S32.HI R3, RZ, 0x1f, R15 ;  /* 0x0000001fff037819 */ /* 0x000fe2000001140f */
[----:B------:R-:W-:Y:S01]  /*199b0*/  UIMAD UR9, UR9, UR4, URZ ;  /* 0x00000004090972a4 */ /* 0x000fe2000f8e023f */
[----:B------:R-:W-:Y:S01]  /*199c0*/  IADD3.X R19, R16, UR19, R14, P0, !PT ;  /* 0x0000001310137c10 */ /* 0x000fe200087fe40e */
[----:B------:R-:W-:Y:S01]  /*199d0*/  UIADD3 UR15, UR15, UR13, URZ ;  /* 0x0000000d0f0f7290 */ /* 0x000fe2000fffe03f */
[----:B------:R-:W-:Y:S01]  /*199e0*/  SHF.R.S32.HI R14, RZ, 0x1f, R26 ;  /* 0x0000001fff0e7819 */ /* 0x000fe2000001141a */
[----:B------:R-:W-:Y:S01]  /*199f0*/  IMAD R3, R3, c[0x0][0x488], RZ ;  /* 0x0001220003037a24 */ /* 0x000fe200078e02ff */
[----:B------:R-:W-:Y:S01]  /*19a00*/  UIMAD UR5, UR10, UR5, UR9 ;  /* 0x000000050a0572a4 */ /* 0x000fe2000f8e0209 */
[----:B------:R-:W-:Y:S01]  /*19a10*/  IMAD.WIDE.U32 R18, R15, c[0x0][0x488], R18 ;  /* 0x000122000f127a25 */ /* 0x000fe200078e0012 */
[----:B------:R-:W-:Y:S01]  /*19a20*/  UIMAD.WIDE.U32 UR14, UR10, UR4, UR14 ;  /* 0x000000040a0e72a5 */ /* 0x000fe2000f8e000e */
[----:B------:R-:W-:-:S02]  /*19a30*/  LOP3.LUT R17, R2, 0x38, R0, 0xf8, !PT ;  /* 0x0000003802117812 */ /* 0x000fc400078ef800 */
[----:B------:R-:W-:Y:S01]  /*19a40*/  IMAD R3, R15, c[0x0][0x48c], R3 ;  /* 0x000123000f037a24 */ /* 0x000fe200078e0203 */
[----:B------:R-:W-:Y:S01]  /*19a50*/  UIADD3 UR5, UR15, UR5, URZ ;  /* 0x000000050f057290 */ /* 0x000fe2000fffe03f */
[----:B------:R-:W-:Y:S01]  /*19a60*/  LEA R16, P0, R18, c[0x0][0x450], 0x2 ;  /* 0x0001140012107a11 */ /* 0x000fe200078010ff */
[----:B------:R-:W-:Y:S01]  /*19a70*/  IMAD.U32 R21, RZ, RZ, UR15 ;  /* 0x0000000fff157e24 */ /* 0x000fe2000f8e00ff */
[----:B------:R-:W-:Y:S01]  /*19a80*/  SHF.R.U32.HI R2, RZ, 0x3, R2 ;  /* 0x00000003ff027819 */ /* 0x000fe20000011602 */
[----:B------:R-:W-:Y:S01]  /*19a90*/  IMAD.IADD R3, R19, 0x1, R3 ;  /* 0x0000000113037824 */ /* 0x000fe200078e0203 */
[----:B------:R-:W-:Y:S01]  /*19aa0*/  ISETP.GE.AND P6, PT, R0, c[0x0][0x3c8], PT ;  /* 0x0000f20000007a0c */ /* 0x000fe20003fc6270 */
[----:B------:R-:W-:Y:S01]  /*19ab0*/  IMAD R14, R14, c[0x0][0x3e0], RZ ;  /* 0x0000f8000e0e7a24 */ /* 0x000fe200078e02ff */
[----:B------:R-:W-:Y:S01]  /*19ac0*/  LOP3.LUT R2, R17, R2, RZ, 0x3c, !PT ;  /* 0x0000000211027212 */ /* 0x000fe200078e3cff */
[----:B------:R-:W-:Y:S01]  /*19ad0*/  IMAD.U32 R20, RZ, RZ, UR14 ;  /* 0x0000000eff147e24 */ /* 0x000fe2000f8e00ff */
[----:B------:R-:W-:Y:S01]  /*19ae0*/  LEA.HI.X R3, R18, c[0x0][0x454], R3, 0x2, P0 ;  /* 0x0001150012037a11 */ /* 0x000fe200000f1403 */
[----:B------:R-:W-:Y:S01]  /*19af0*/  IMAD.U32 R21, RZ, RZ, UR5 ;  /* 0x00000005ff157e24 */ /* 0x000fe2000f8e00ff */
[----:B------:R-:W-:Y:S01]  /*19b00*/  SHFL.IDX PT, R18, R16, 0x1, 0x1c1f ;  /* 0x003c1f0010127f89 */ /* 0x000fe200000e0000 */
[----:B------:R-:W-:Y:S01]  /*19b10*/  IMAD.MOV R22, RZ, RZ, -R26 ;  /* 0x000000ffff167224 */ /* 0x000fe200078e0a1a */
[----:B------:R-:W-:Y:S01]  /*19b20*/  LOP3.LUT R8, R2, 0x7ffffe00, R8, 0xf8, !PT ;  /* 0x7ffffe0002087812 */ /* 0x000fe200078ef808 */
[C---:B------:R-:W-:Y:S01]  /*19b30*/  IMAD R14, R26.reuse, c[0x0][0x3e4], R14 ;  /* 0x0000f9001a0e7a24 */ /* 0x040fe200078e020e */
[----:B------:R-:W-:Y:S01]  /*19b40*/  SHFL.IDX PT, R19, R3, 0x1, 0x1c1f ;  /* 0x003c1f0003137f89 */ /* 0x000fe200000e0000 */
[----:B------:R-:W-:-:S03]  /*19b50*/  IMAD.WIDE.U32 R26, R26, c[0x0][0x3e0], R20 ;  /* 0x0000f8001a1a7a25 */ /* 0x000fc600078e0014 */
[----:B------:R-:W-:Y:S01]  /*19b60*/  SHFL.IDX PT, R20, R16, RZ, 0x1c1f ;  /* 0x001c1fff10147589 */ /* 0x000fe200000e0000 */
[----:B------:R-:W-:Y:S02]  /*19b70*/  IMAD R22, R22, c[0x0][0x4e8], R9 ;  /* 0x00013a0016167a24 */ /* 0x000fe400078e0209 */
[----:B------:R-:W-:Y:S01]  /*19b80*/  IMAD.IADD R27, R27, 0x1, R14 ;  /* 0x000000011b1b7824 */ /* 0x000fe200078e020e */
[----:B------:R-:W1:Y:S01]  /*19b90*/  SHFL.IDX PT, R21, R3, RZ, 0x1c1f ;  /* 0x001c1fff03157589 */ /* 0x000e6200000e0000 */
[----:B------:R-:W-:Y:S01]  /*19ba0*/  IMAD R10, R6, 0x80, R10 ;  /* 0x00000080060a7824 */ /* 0x000fe200078e020a */
[----:B------:R-:W-:Y:S01]  /*19bb0*/  SHF.R.S32.HI R9, RZ, 0x1f, R22 ;  /* 0x0000001fff097819 */ /* 0x000fe20000011416 */
[----:B------:R-:W-:Y:S01]  /*19bc0*/  IMAD.SHL.U32 R8, R8, 0x2, RZ ;  /* 0x0000000208087824 */ /* 0x000fe200078e00ff */
[----:B------:R-:W-:Y:S01]  /*19bd0*/  SHFL.IDX PT, R14, R16, 0x2, 0x1c1f ;  /* 0x005c1f00100e7f89 */ /* 0x000fe200000e0000 */
[----:B------:R-:W-:Y:S01]  /*19be0*/  IMAD R6, R6, 0x80, R7 ;  /* 0x0000008006067824 */ /* 0x000fe200078e0207 */
[C---:B------:R-:W-:Y:S01]  /*19bf0*/  IADD3 R24, R10.reuse, 0x8, RZ ;  /* 0x000000080a187810 */ /* 0x040fe20007ffe0ff */
[----:B------:R-:W-:Y:S01]  /*19c00*/  IMAD R9, R9, c[0x0][0x3d8], RZ ;  /* 0x0000f60009097a24 */ /* 0x000fe200078e02ff */
[----:B------:R-:W2:Y:S01]  /*19c10*/  SHFL.IDX PT, R15, R3, 0x2, 0x1c1f ;  /* 0x005c1f00030f7f89 */ /* 0x000ea200000e0000 */
[----:B------:R-:W-:-:S02]  /*19c20*/  ISETP.GE.OR P4, PT, R10, R4, P1 ;  /* 0x000000040a00720c */ /* 0x000fc40000f86670 */
[----:B------:R-:W-:Y:S01]  /*19c30*/  IMAD R9, R22, c[0x0][0x3dc], R9 ;  /* 0x0000f70016097a24 */ /* 0x000fe200078e0209 */
[----:B------:R-:W-:Y:S01]  /*19c40*/  SHFL.IDX PT, R16, R16, 0x3, 0x1c1f ;  /* 0x007c1f0010107f89 */ /* 0x000fe200000e0000 */
[----:B------:R-:W-:Y:S01]  /*19c50*/  ISETP.GE.OR P3, PT, R24, R4, P1 ;  /* 0x000000041800720c */ /* 0x000fe20000f66670 */
[----:B------:R-:W-:Y:S01]  /*19c60*/  IMAD.WIDE.U32 R22, R22, c[0x0][0x3d8], R26 ;  /* 0x0000f60016167a25 */ /* 0x000fe200078e001a */
[----:B------:R-:W-:Y:S01]  /*19c70*/  IADD3 R45, R6, 0x60, RZ ;  /* 0x00000060062d7810 */ /* 0x000fe20007ffe0ff */
[----:B------:R3:W4:Y:S02]  /*19c80*/  SHFL.IDX PT, R17, R3, 0x3, 0x1c1f ;  /* 0x007c1f0003117f89 */ /* 0x00072400000e0000 */
[----:B------:R-:W-:-:S04]  /*19c90*/  IMAD.IADD R9, R23, 0x1, R9 ;  /* 0x0000000117097824 */ /* 0x000fc800078e0209 */
[----:B-1----:R1:W-:Y:S04]  /*19ca0*/  @!P4 ST.E [R20.64], R5 ;  /* 0x000000051400c985 */ /* 0x0023e8000c101934 */
[----:B------:R-:W-:Y:S01]  /*19cb0*/  @!P3 ST.E [R18.64], R11 ;  /* 0x0000000b1200b985 */ /* 0x000fe2000c101934 */
[-C--:B------:R-:W-:Y:S02]  /*19cc0*/  ISETP.GE.OR P3, PT, R6, R4.reuse, P6 ;  /* 0x000000040600720c */ /* 0x080fe40003766670 */
[C---:B---3--:R-:W-:Y:S02]  /*19cd0*/  IADD3 R3, R10.reuse, 0x40, RZ ;  /* 0x000000400a037810 */ /* 0x048fe40007ffe0ff */
[----:B------:R-:W-:Y:S02]  /*19ce0*/  IADD3 R10, R10, 0x48, RZ ;  /* 0x000000480a0a7810 */ /* 0x000fe40007ffe0ff */
[----:B------:R-:W-:-:S02]  /*19cf0*/  ISETP.GE.OR P2, PT, R3, R4, P1 ;  /* 0x000000040300720c */ /* 0x000fc40000f46670 */
[----:B------:R-:W-:Y:S02]  /*19d00*/  ISETP.GE.OR P1, PT, R10, R4, P1 ;  /* 0x000000040a00720c */ /* 0x000fe40000f26670 */
[----:B------:R-:W-:-:S04]  /*19d10*/  LEA R3, P0, R22, c[0x0][0x380], 0x1 ;  /* 0x0000e00016037a11 */ /* 0x000fc800078008ff */
[----:B------:R-:W-:Y:S01]  /*19d20*/  LEA.HI.X R2, R22, c[0x0][0x384], R9, 0x1, P0 ;  /* 0x0000e10016027a11 */ /* 0x000fe200000f0c09 */
[----:B------:R-:W3:Y:S01]  /*19d30*/  SHFL.IDX PT, R48, R3, RZ, 0x181f ;  /* 0x00181fff03307589 */ /* 0x000ee200000e0000 */
[----:B-1----:R-:W-:-:S03]  /*19d40*/  IADD3 R5, R6, 0x10, RZ ;  /* 0x0000001006057810 */ /* 0x002fc60007ffe0ff */
[----:B------:R-:W1:Y:S04]  /*19d50*/  SHFL.IDX PT, R46, R3, 0x1, 0x181f ;  /* 0x00381f00032e7f89 */ /* 0x000e6800000e0000 */
[----:B--2---:R2:W-:Y:S01]  /*19d60*/  @!P2 ST.E [R14.64], R12 ;  /* 0x0000000c0e00a985 */ /* 0x0045e2000c101934 */
[-C--:B------:R-:W-:Y:S02]  /*19d70*/  ISETP.GE.OR P2, PT, R5, R4.reuse, P6 ;  /* 0x000000040500720c */ /* 0x080fe40003746670 */
[----:B------:R-:W-:Y:S01]  /*19d80*/  IADD3 R5, R6, 0x20, RZ ;  /* 0x0000002006057810 */ /* 0x000fe20007ffe0ff */
[----:B------:R-:W2:Y:S04]  /*19d90*/  SHFL.IDX PT, R14, R2, RZ, 0x181f ;  /* 0x00181fff020e7589 */ /* 0x000ea800000e0000 */
[----:B------:R-:W2:Y:S04]  /*19da0*/  SHFL.IDX PT, R12, R2, 0x1, 0x181f ;  /* 0x00381f00020c7f89 */ /* 0x000ea800000e0000 */
[----:B----4-:R4:W-:Y:S01]  /*19db0*/  @!P1 ST.E [R16.64], R13 ;  /* 0x0000000d10009985 */ /* 0x0109e2000c101934 */
[----:B------:R-:W-:-:S02]  /*19dc0*/  ISETP.GE.OR P1, PT, R5, R4, P6 ;  /* 0x000000040500720c */ /* 0x000fc40003726670 */
[----:B------:R-:W-:Y:S01]  /*19dd0*/  SHF.R.S32.HI R5, RZ, 0x1f, R0 ;  /* 0x0000001fff057819 */ /* 0x000fe20000011400 */
[----:B------:R-:W-:Y:S01]  /*19de0*/  LDS.128 R36, [R8+0x80] ;  /* 0x0000800008247984 */ /* 0x000fe20000000c00 */
[----:B---3--:R-:W-:-:S03]  /*19df0*/  @!P3 LEA R48, P5, R0, R48, 0x1 ;  /* 0x000000300030b211 */ /* 0x008fc600078a08ff */
[----:B------:R-:W3:Y:S01]  /*19e00*/  SHFL.IDX PT, R7, R3, 0x2, 0x181f ;  /* 0x00581f0003077f89 */ /* 0x000ee200000e0000 */
[----:B-1----:R-:W-:-:S03]  /*19e10*/  @!P2 LEA R46, P4, R0, R46, 0x1 ;  /* 0x0000002e002ea211 */ /* 0x002fc600078808ff */
[----:B------:R-:W1:Y:S01]  /*19e20*/  SHFL.IDX PT, R11, R2, 0x2, 0x181f ;  /* 0x00581f00020b7f89 */ /* 0x000e6200000e0000 */
[----:B--2---:R-:W-:-:S03]  /*19e30*/  IADD3 R15, R6, 0x30, RZ ;  /* 0x00000030060f7810 */ /* 0x004fc60007ffe0ff */
[----:B------:R-:W2:Y:S01]  /*19e40*/  SHFL.IDX PT, R10, R3, 0x3, 0x181f ;  /* 0x00781f00030a7f89 */ /* 0x000ea200000e0000 */
[C-C-:B------:R-:W-:Y:S02]  /*19e50*/  @!P3 LEA.HI.X R49, R0.reuse, R14, R5.reuse, 0x1, P5 ;  /* 0x0000000e0031b211 */ /* 0x140fe400028f0c05 */
[----:B------:R-:W-:Y:S01]  /*19e60*/  ISETP.GE.OR P0, PT, R15, R4, P6 ;  /* 0x000000040f00720c */ /* 0x000fe20003706670 */
[----:B------:R-:W-:Y:S01]  /*19e70*/  LDS.128 R32, [R8+0x880] ;  /* 0x0008800008207984 */ /* 0x000fe20000000c00 */
[----:B------:R-:W-:-:S03]  /*19e80*/  @!P2 LEA.HI.X R47, R0, R12, R5, 0x1, P4 ;  /* 0x0000000c002fa211 */ /* 0x000fc600020f0c05 */
[----:B------:R-:W-:Y:S01]  /*19e90*/  LDS.128 R28, [R8+0x1080] ;  /* 0x00108000081c7984 */ /* 0x000fe20000000c00 */
[----:B----4-:R-:W-:-:S03]  /*19ea0*/  IADD3 R13, R6, 0x40, RZ ;  /* 0x00000040060d7810 */ /* 0x010fc60007ffe0ff */
[----:B------:R-:W-:Y:S01]  /*19eb0*/  LDS.128 R24, [R8+0x1880] ;  /* 0x0018800008187984 */ /* 0x000fe20000000c00 */
[----:B------:R-:W-:-:S03]  /*19ec0*/  ISETP.GE.OR P5, PT, R13, R4, P6 ;  /* 0x000000040d00720c */ /* 0x000fc600037a6670 */
[----:B------:R-:W4:Y:S01]  /*19ed0*/  SHFL.IDX PT, R9, R2, 0x3, 0x181f ;  /* 0x00781f0002097f89 */ /* 0x000f2200000e0000 */
[----:B---3--:R-:W-:-:S03]  /*19ee0*/  @!P1 LEA R50, P4, R0, R7, 0x1 ;  /* 0x0000000700329211 */ /* 0x008fc600078808ff */
[----:B------:R-:W-:Y:S01]  /*19ef0*/  LDS.128 R20, [R8+0x2080] ;  /* 0x0020800008147984 */ /* 0x000fe20000000c00 */
[----:B-1----:R-:W-:-:S03]  /*19f00*/  @!P1 LEA.HI.X R51, R0, R11, R5, 0x1, P4 ;  /* 0x0000000b00339211 */ /* 0x002fc600020f0c05 */
[----:B------:R-:W-:Y:S01]  /*19f10*/  LDS.128 R16, [R8+0x2880] ;  /* 0x0028800008107984 */ /* 0x000fe20000000c00 */
[----:B--2---:R-:W-:Y:S02]  /*19f20*/  @!P0 LEA R52, P4, R0, R10, 0x1 ;  /* 0x0000000a00348211 */ /* 0x004fe400078808ff */
[C---:B------:R-:W-:Y:S01]  /*19f30*/  IADD3 R10, R6.reuse, 0x50, RZ ;  /* 0x00000050060a7810 */ /* 0x040fe20007ffe0ff */
[----:B------:R-:W-:Y:S01]  /*19f40*/  LDS.128 R12, [R8+0x3080] ;  /* 0x00308000080c7984 */ /* 0x000fe20000000c00 */
[----:B------:R-:W-:-:S03]  /*19f50*/  IADD3 R6, R6, 0x70, RZ ;  /* 0x0000007006067810 */ /* 0x000fc60007ffe0ff */
[----:B------:R-:W1:Y:S04]  /*19f60*/  SHFL.IDX PT, R43, R3, 0x4, 0x181f ;  /* 0x00981f00032b7f89 */ /* 0x000e6800000e0000 */
[----:B------:R-:W2:Y:S04]  /*19f70*/  SHFL.IDX PT, R41, R3, 0x5, 0x181f ;  /* 0x00b81f0003297f89 */ /* 0x000ea800000e0000 */
[----:B------:R-:W3:Y:S01]  /*19f80*/  SHFL.IDX PT, R7, R3, 0x6, 0x181f ;  /* 0x00d81f0003077f89 */ /* 0x000ee200000e0000 */
[----:B----4-:R-:W-:Y:S02]  /*19f90*/  @!P0 LEA.HI.X R53, R0, R9, R5, 0x1, P4 ;  /* 0x0000000900358211 */ /* 0x010fe400020f0c05 */
[-C--:B------:R-:W-:Y:S01]  /*19fa0*/  ISETP.GE.OR P4, PT, R10, R4.reuse, P6 ;  /* 0x000000040a00720c */ /* 0x080fe20003786670 */
[----:B------:R-:W4:Y:S04]  /*19fb0*/  SHFL.IDX PT, R44, R2, 0x4, 0x181f ;  /* 0x00981f00022c7f89 */ /* 0x000f2800000e0000 */
[----:B------:R-:W1:Y:S04]  /*19fc0*/  SHFL.IDX PT, R42, R2, 0x5, 0x181f ;  /* 0x00b81f00022a7f89 */ /* 0x000e6800000e0000 */
[----:B------:R-:W1:Y:S04]  /*19fd0*/  SHFL.IDX PT, R40, R2, 0x6, 0x181f ;  /* 0x00d81f0002287f89 */ /* 0x000e6800000e0000 */
[----:B------:R-:W1:Y:S04]  /*19fe0*/  LDS.128 R8, [R8+0x3880] ;  /* 0x0038800008087984 */ /* 0x000e680000000c00 */
[----:B------:R-:W-:Y:S01]  /*19ff0*/  @!P3 ST.E.128 [R48.64], R36 ;  /* 0x000000243000b985 */ /* 0x000fe2000c101d34 */
[----:B------:R-:W-:-:S02]  /*1a000*/  ISETP.GE.OR P3, PT, R45, R4, P6 ;  /* 0x000000042d00720c */ /* 0x000fc40003766670 */
[----:B------:R-:W-:Y:S01]  /*1a010*/  ISETP.GE.OR P6, PT, R6, R4, P6 ;  /* 0x000000040600720c */ /* 0x000fe200037c6670 */
[----:B------:R-:W-:Y:S04]  /*1a020*/  @!P2 ST.E.128 [R46.64], R32 ;  /* 0x000000202e00a985 */ /* 0x000fe8000c101d34 */
[----:B------:R1:W-:Y:S04]  /*1a030*/  @!P1 ST.E.128 [R50.64], R28 ;  /* 0x0000001c32009985 */ /* 0x0003e8000c101d34 */
[----:B------:R2:W-:Y:S04]  /*1a040*/  @!P0 ST.E.128 [R52.64], R24 ;  /* 0x0000001834008985 */ /* 0x0005e8000c101d34 */
[----:B------:R-:W1:Y:S04]  /*1a050*/  SHFL.IDX PT, R3, R3, 0x7, 0x181f ;  /* 0x00f81f0003037f89 */ /* 0x000e6800000e0000 */
[----:B------:R-:W2:Y:S01]  /*1a060*/  SHFL.IDX PT, R2, R2, 0x7, 0x181f ;  /* 0x00f81f0002027f89 */ /* 0x000ea200000e0000 */
[----:B-1----:R-:W-:-:S02]  /*1a070*/  @!P5 LEA R28, P2, R0, R43, 0x1 ;  /* 0x0000002b001cd211 */ /* 0x002fc400078408ff */
[C---:B--2---:R-:W-:Y:S02]  /*1a080*/  @!P4 LEA R24, P1, R0.reuse, R41, 0x1 ;  /* 0x000000290018c211 */ /* 0x044fe400078208ff */
[C---:B---3--:R-:W-:Y:S02]  /*1a090*/  @!P3 LEA R26, P0, R0.reuse, R7, 0x1 ;  /* 0x00000007001ab211 */ /* 0x048fe400078008ff */
[C-C-:B----4-:R-:W-:Y:S02]  /*1a0a0*/  @!P5 LEA.HI.X R29, R0.reuse, R44, R5.reuse, 0x1, P2 ;  /* 0x0000002c001dd211 */ /* 0x150fe400010f0c05 */
[C-C-:B------:R-:W-:Y:S02]  /*1a0b0*/  @!P4 LEA.HI.X R25, R0.reuse, R42, R5.reuse, 0x1, P1 ;  /* 0x0000002a0019c211 */ /* 0x140fe400008f0c05 */
        /* <DEDUP_REMOVED lines=9> */
.L_x_1116:
        /* <DEDUP_REMOVED lines=31> */
.L_x_1118:
        /* <DEDUP_REMOVED lines=28> */
[C---:B------:R-:W-:Y:S02]  /*1a500*/  IADD3 R6, -R8.reuse, RZ, RZ ;  /* 0x000000ff08067210 */ /* 0x040fe40007ffe1ff */
[----:B------:R-:W-:Y:S02]  /*1a510*/  SHF.R.S32.HI R3, RZ, 0x1f, R8 ;  /* 0x0000001fff037819 */ /* 0x000fe40000011408 */
[----:B------:R-:W-:Y:S01]  /*1a520*/  IADD3 R8, P0, R8, UR14, RZ ;  /* 0x0000000e08087c10 */ /* 0x000fe2000ff1e0ff */
[----:B------:R-:W-:Y:S02]  /*1a530*/  IMAD R6, R6, c[0x0][0x4e8], R0 ;  /* 0x00013a0006067a24 */ /* 0x000fe400078e0200 */
[----:B------:R-:W-:-:S03]  /*1a540*/  IMAD.U32 R0, RZ, RZ, UR5 ;  /* 0x00000005ff007e24 */ /* 0x000fc6000f8e00ff */
        /* <DEDUP_REMOVED lines=10> */
.L_x_1120:
[----:B------:R-:W-:Y:S05]  /*1a5f0*/  BSYNC B0 ;  /* 0x0000000000007941 */ /* 0x000fea0003800000 */
.L_x_1119:
[----:B-1----:R-:W1:Y:S01]  /*1a600*/  S2R R0, SR_CTAID.X ;  /* 0x0000000000007919 */ /* 0x002e620000002500 */
[----:B------:R-:W-:Y:S01]  /*1a610*/  SHF.R.S32.HI R4, RZ, 0x1f, R5 ;  /* 0x0000001fff047819 */ /* 0x000fe20000011405 */
        /* <DEDUP_REMOVED lines=14> */
[C---:B------:R-:W-:Y:S01]  /*1a700*/  IMAD R6, R5.reuse, 0x10, R4 ;  /* 0x0000001005067824 */ /* 0x040fe200078e0204 */
[----:B------:R-:W-:Y:S01]  /*1a710*/  UIMAD.WIDE.U32 UR14, UR11, UR4, UR14 ;  /* 0x000000040b0e72a5 */ /* 0x000fe2000f8e000e */
[----:B------:R-:W-:Y:S01]  /*1a720*/  IMAD.SHL.U32 R5, R5, 0x8, RZ ;  /* 0x0000000805057824 */ /* 0x000fe200078e00ff */
[----:B------:R-:W-:Y:S01]  /*1a730*/  UIMAD UR7, UR11, UR5, UR7 ;  /* 0x000000050b0772a4 */ /* 0x000fe2000f8e0207 */
[C---:B-1----:R-:W-:Y:S02]  /*1a740*/  IMAD R6, R0.reuse, 0x80, R6 ;  /* 0x0000008000067824 */ /* 0x042fe400078e0206 */
[----:B------:R-:W-:Y:S01]  /*1a750*/  ULDC.64 UR4, c[0x0][0x3f0] ;  /* 0x0000fc0000047ab9 */ /* 0x000fe20000000a00 */
[----:B------:R-:W-:Y:S01]  /*1a760*/  IMAD R4, R0, 0x80, R4 ;  /* 0x0000008000047824 */ /* 0x000fe200078e0204 */
[----:B------:R-:W-:Y:S01]  /*1a770*/  UIMAD UR9, UR6, UR4, URZ ;  /* 0x00000004060972a4 */ /* 0x000fe2000f8e023f */
[----:B------:R-:W-:Y:S01]  /*1a780*/  @P0 IMAD.HI.U32 R3, R6, c[0x0][0x4ec], RZ ;  /* 0x00013b0006030a27 */ /* 0x000fe200078e00ff */
[----:B------:R-:W-:-:S02]  /*1a790*/  UIADD3 UR15, UR7, UR15, URZ ;  /* 0x0000000f070f7290 */ /* 0x000fc4000fffe03f */
[----:B------:R-:W-:Y:S01]  /*1a7a0*/  UIMAD UR5, UR16, UR5, UR9 ;  /* 0x00000005100572a4 */ /* 0x000fe2000f8e0209 */
[----:B------:R-:W-:Y:S01]  /*1a7b0*/  IMAD.MOV.U32 R8, RZ, RZ, R6 ;  /* 0x000000ffff087224 */ /* 0x000fe200078e0006 */
[----:B------:R-:W-:Y:S01]  /*1a7c0*/  @P0 SHF.R.U32.HI R8, RZ, c[0x0][0x4f0], R3 ;  /* 0x00013c00ff080a19 */ /* 0x000fe20000011603 */
[----:B------:R-:W-:Y:S01]  /*1a7d0*/  UIMAD.WIDE.U32 UR14, UR16, UR4, UR14 ;  /* 0x00000004100e72a5 */ /* 0x000fe2000f8e000e */
[----:B------:R-:W-:Y:S02]  /*1a7e0*/  IADD3 R0, R4, 0x10, RZ ;  /* 0x0000001004007810 */ /* 0x000fe40007ffe0ff */
[--C-:B------:R-:W-:Y:S01]  /*1a7f0*/  SHF.R.S32.HI R3, RZ, 0x1f, R8.reuse ;  /* 0x0000001fff037819 */ /* 0x100fe20000011408 */
[----:B------:R-:W-:Y:S01]  /*1a800*/  IMAD.MOV R7, RZ, RZ, -R8 ;  /* 0x000000ffff077224 */ /* 0x000fe200078e0a08 */
[----:B------:R-:W-:Y:S01]  /*1a810*/  UIADD3 UR5, UR15, UR5, URZ ;  /* 0x000000050f057290 */ /* 0x000fe2000fffe03f */
[----:B------:R-:W-:Y:S02]  /*1a820*/  IMAD.U32 R11, RZ, RZ, UR15 ;  /* 0x0000000fff0b7e24 */ /* 0x000fe4000f8e00ff */
[----:B------:R-:W-:-:S02]  /*1a830*/  IMAD R7, R7, c[0x0][0x4e8], R6 ;  /* 0x00013a0007077a24 */ /* 0x000fc400078e0206 */
[----:B------:R-:W-:Y:S02]  /*1a840*/  IMAD R3, R3, c[0x0][0x3e0], RZ ;  /* 0x0000f80003037a24 */ /* 0x000fe400078e02ff */
[----:B------:R-:W-:Y:S01]  /*1a850*/  IMAD.U32 R10, RZ, RZ, UR14 ;  /* 0x0000000eff0a7e24 */ /* 0x000fe2000f8e00ff */
[----:B------:R-:W-:Y:S01]  /*1a860*/  SHF.R.S32.HI R6, RZ, 0x1f, R7 ;  /* 0x0000001fff067819 */ /* 0x000fe20000011407 */
[----:B------:R-:W-:Y:S02]  /*1a870*/  IMAD.U32 R11, RZ, RZ, UR5 ;  /* 0x00000005ff0b7e24 */ /* 0x000fe4000f8e00ff */
[C---:B------:R-:W-:Y:S02]  /*1a880*/  IMAD R3, R8.reuse, c[0x0][0x3e4], R3 ;  /* 0x0000f90008037a24 */ /* 0x040fe400078e0203 */
[----:B------:R-:W-:Y:S01]  /*1a890*/  IMAD.WIDE.U32 R8, R8, c[0x0][0x3e0], R10 ;  /* 0x0000f80008087a25 */ /* 0x000fe200078e000a */
[----:B------:R-:W-:-:S03]  /*1a8a0*/  IADD3 R10, R4, 0x20, RZ ;  /* 0x00000020040a7810 */ /* 0x000fc60007ffe0ff */
[----:B------:R-:W-:Y:S02]  /*1a8b0*/  IMAD R6, R6, c[0x0][0x3d8], RZ ;  /* 0x0000f60006067a24 */ /* 0x000fe400078e02ff */
[----:B------:R-:W-:Y:S01]  /*1a8c0*/  IMAD.IADD R9, R9, 0x1, R3 ;  /* 0x0000000109097824 */ /* 0x000fe200078e0203 */
[----:B------:R-:W-:Y:S01]  /*1a8d0*/  SHF.R.S32.HI R3, RZ, 0x1f, R5 ;  /* 0x0000001fff037819 */ /* 0x000fe20000011405 */
[C---:B------:R-:W-:Y:S02]  /*1a8e0*/  IMAD R6, R7.reuse, c[0x0][0x3dc], R6 ;  /* 0x0000f70007067a24 */ /* 0x040fe400078e0206 */
[----:B------:R-:W-:-:S04]  /*1a8f0*/  IMAD.WIDE.U32 R8, R7, c[0x0][0x3d8], R8 ;  /* 0x0000f60007087a25 */ /* 0x000fc800078e0008 */
[----:B------:R-:W-:Y:S01]  /*1a900*/  IMAD.IADD R6, R9, 0x1, R6 ;  /* 0x0000000109067824 */ /* 0x000fe200078e0206 */
[----:B------:R-:W-:-:S04]  /*1a910*/  LEA R7, P0, R8, c[0x0][0x380], 0x1 ;  /* 0x0000e00008077a11 */ /* 0x000fc800078008ff */
[----:B------:R-:W-:Y:S01]  /*1a920*/  LEA.HI.X R6, R8, c[0x0][0x384], R6, 0x1, P0 ;  /* 0x0000e10008067a11 */ /* 0x000fe200000f0c06 */
[----:B------:R-:W1:Y:S01]  /*1a930*/  SHFL.IDX PT, R12, R7, RZ, 0x181f ;  /* 0x00181fff070c7589 */ /* 0x000e6200000e0000 */
[----:B------:R-:W-:Y:S02]  /*1a940*/  ISETP.GE.AND P0, PT, R5, c[0x0][0x3c8], PT ;  /* 0x0000f20005007a0c */ /* 0x000fe40003f06270 */
[C---:B------:R-:W-:Y:S01]  /*1a950*/  IADD3 R8, R4.reuse, 0x30, RZ ;  /* 0x0000003004087810 */ /* 0x040fe20007ffe0ff */
[----:B------:R-:W2:Y:S01]  /*1a960*/  SHFL.IDX PT, R11, R6, RZ, 0x181f ;  /* 0x00181fff060b7589 */ /* 0x000ea200000e0000 */
[-C--:B------:R-:W-:Y:S02]  /*1a970*/  ISETP.GE.OR P2, PT, R4, R2.reuse, P0 ;  /* 0x000000020400720c */ /* 0x080fe40000746670 */
[-C--:B------:R-:W-:Y:S01]  /*1a980*/  ISETP.GE.OR P4, PT, R0, R2.reuse, P0 ;  /* 0x000000020000720c */ /* 0x080fe20000786670 */
[----:B------:R-:W3:Y:S01]  /*1a990*/  SHFL.IDX PT, R18, R7, 0x1, 0x181f ;  /* 0x00381f0007127f89 */ /* 0x000ee200000e0000 */
[----:B------:R-:W-:-:S02]  /*1a9a0*/  ISETP.GE.OR P3, PT, R10, R2, P0 ;  /* 0x000000020a00720c */ /* 0x000fc40000766670 */
[----:B------:R-:W-:Y:S01]  /*1a9b0*/  IADD3 R0, R4, 0x40, RZ ;  /* 0x0000004004007810 */ /* 0x000fe20007ffe0ff */
[----:B------:R-:W4:Y:S03]  /*1a9c0*/  SHFL.IDX PT, R9, R6, 0x1, 0x181f ;  /* 0x00381f0006097f89 */ /* 0x000f2600000e0000 */
[----:B------:R-:W-:Y:S01]  /*1a9d0*/  ISETP.GE.OR P6, PT, R0, R2, P0 ;  /* 0x000000020000720c */ /* 0x000fe200007c6670 */
[----:B------:R-:W4:Y:S01]  /*1a9e0*/  SHFL.IDX PT, R16, R7, 0x2, 0x181f ;  /* 0x00581f0007107f89 */ /* 0x000f2200000e0000 */
[----:B------:R-:W-:-:S03]  /*1a9f0*/  IADD3 R0, R4, 0x50, RZ ;  /* 0x0000005004007810 */ /* 0x000fc60007ffe0ff */
[----:B------:R-:W4:Y:S01]  /*1aa00*/  SHFL.IDX PT, R17, R6, 0x2, 0x181f ;  /* 0x00581f0006117f89 */ /* 0x000f2200000e0000 */
[----:B------:R-:W-:Y:S02]  /*1aa10*/  ISETP.GE.OR P5, PT, R0, R2, P0 ;  /* 0x000000020000720c */ /* 0x000fe400007a6670 */
[C---:B------:R-:W-:Y:S01]  /*1aa20*/  IADD3 R0, R4.reuse, 0x60, RZ ;  /* 0x0000006004007810 */ /* 0x040fe20007ffe0ff */
[----:B------:R-:W4:Y:S01]  /*1aa30*/  SHFL.IDX PT, R14, R7, 0x3, 0x181f ;  /* 0x00781f00070e7f89 */ /* 0x000f2200000e0000 */
[C---:B-1----:R-:W-:Y:S02]  /*1aa40*/  @!P2 LEA R12, P1, R5.reuse, R12, 0x1 ;  /* 0x0000000c050ca211 */ /* 0x042fe400078208ff */
[----:B------:R-:W-:Y:S01]  /*1aa50*/  IADD3 R4, R4, 0x70, RZ ;  /* 0x0000007004047810 */ /* 0x000fe20007ffe0ff */
[----:B------:R-:W1:Y:S01]  /*1aa60*/  SHFL.IDX PT, R15, R6, 0x3, 0x181f ;  /* 0x00781f00060f7f89 */ /* 0x000e6200000e0000 */
[C---:B--2---:R-:W-:Y:S02]  /*1aa70*/  @!P2 LEA.HI.X R13, R5.reuse, R11, R3, 0x1, P1 ;  /* 0x0000000b050da211 */ /* 0x044fe400008f0c03 */
[----:B------:R-:W-:Y:S01]  /*1aa80*/  ISETP.GE.OR P1, PT, R8, R2, P0 ;  /* 0x000000020800720c */ /* 0x000fe20000726670 */
[----:B------:R-:W2:Y:S04]  /*1aa90*/  SHFL.IDX PT, R10, R7, 0x5, 0x181f ;  /* 0x00b81f00070a7f89 */ /* 0x000ea800000e0000 */
[----:B------:R-:W-:Y:S01]  /*1aaa0*/  @!P2 ST.E.128 [R12.64], RZ ;  /* 0x000000ff0c00a985 */ /* 0x000fe2000c101d34 */
[----:B---3--:R-:W-:-:S03]  /*1aab0*/  @!P4 LEA R18, P2, R5, R18, 0x1 ;  /* 0x000000120512c211 */ /* 0x008fc600078408ff */
[----:B------:R-:W3:Y:S01]  /*1aac0*/  SHFL.IDX PT, R12, R7, 0x4, 0x181f ;  /* 0x00981f00070c7f89 */ /* 0x000ee200000e0000 */
[C-C-:B----4-:R-:W-:Y:S02]  /*1aad0*/  @!P4 LEA.HI.X R19, R5.reuse, R9, R3.reuse, 0x1, P2 ;  /* 0x000000090513c211 */ /* 0x150fe400010f0c03 */
[C---:B------:R-:W-:Y:S01]  /*1aae0*/  @!P3 LEA R16, P2, R5.reuse, R16, 0x1 ;  /* 0x000000100510b211 */ /* 0x040fe200078408ff */
[----:B------:R-:W-:Y:S03]  /*1aaf0*/  SHFL.IDX PT, R8, R7, 0x6, 0x181f ;  /* 0x00d81f0007087f89 */ /* 0x000fe600000e0000 */
[C---:B------:R-:W-:Y:S01]  /*1ab00*/  @!P3 LEA.HI.X R17, R5.reuse, R17, R3, 0x1, P2 ;  /* 0x000000110511b211 */ /* 0x040fe200010f0c03 */
[----:B------:R-:W4:Y:S01]  /*1ab10*/  SHFL.IDX PT, R13, R6, 0x4, 0x181f ;  /* 0x00981f00060d7f89 */ /* 0x000f2200000e0000 */
[----:B------:R-:W-:-:S03]  /*1ab20*/  @!P1 LEA R14, P2, R5, R14, 0x1 ;  /* 0x0000000e050e9211 */ /* 0x000fc600078408ff */
[----:B------:R-:W4:Y:S01]  /*1ab30*/  SHFL.IDX PT, R11, R6, 0x5, 0x181f ;  /* 0x00b81f00060b7f89 */ /* 0x000f2200000e0000 */
[----:B-1----:R-:W-:-:S03]  /*1ab40*/  @!P1 LEA.HI.X R15, R5, R15, R3, 0x1, P2 ;  /* 0x0000000f050f9211 */ /* 0x002fc600010f0c03 */
[----:B------:R-:W1:Y:S01]  /*1ab50*/  SHFL.IDX PT, R9, R6, 0x6, 0x181f ;  /* 0x00d81f0006097f89 */ /* 0x000e6200000e0000 */
[----:B--2---:R-:W-:-:S03]  /*1ab60*/  @!P5 LEA R10, P2, R5, R10, 0x1 ;  /* 0x0000000a050ad211 */ /* 0x004fc600078408ff */
[----:B------:R2:W-:Y:S01]  /*1ab70*/  @!P4 ST.E.128 [R18.64], RZ ;  /* 0x000000ff1200c985 */ /* 0x0005e2000c101d34 */
[-C--:B------:R-:W-:Y:S02]  /*1ab80*/  ISETP.GE.OR P4, PT, R0, R2.reuse, P0 ;  /* 0x000000020000720c */ /* 0x080fe40000786670 */
[----:B------:R-:W-:Y:S01]  /*1ab90*/  ISETP.GE.OR P0, PT, R4, R2, P0 ;  /* 0x000000020400720c */ /* 0x000fe20000706670 */
[----:B------:R2:W-:Y:S01]  /*1aba0*/  @!P3 ST.E.128 [R16.64], RZ ;  /* 0x000000ff1000b985 */ /* 0x0005e2000c101d34 */
[----:B---3--:R-:W-:-:S03]  /*1abb0*/  @!P6 LEA R12, P3, R5, R12, 0x1 ;  /* 0x0000000c050ce211 */ /* 0x008fc600078608ff */
[----:B------:R2:W-:Y:S01]  /*1abc0*/  @!P1 ST.E.128 [R14.64], RZ ;  /* 0x000000ff0e009985 */ /* 0x0005e2000c101d34 */
[----:B----4-:R-:W-:-:S03]  /*1abd0*/  @!P6 LEA.HI.X R13, R5, R13, R3, 0x1, P3 ;  /* 0x0000000d050de211 */ /* 0x010fc600018f0c03 */
[----:B------:R-:W3:Y:S02]  /*1abe0*/  SHFL.IDX PT, R7, R7, 0x7, 0x181f ;  /* 0x00f81f0007077f89 */ /* 0x000ee400000e0000 */
[C---:B------:R-:W-:Y:S02]  /*1abf0*/  @!P4 LEA R8, P1, R5.reuse, R8, 0x1 ;  /* 0x000000080508c211 */ /* 0x040fe400078208ff */
[C-C-:B------:R-:W-:Y:S01]  /*1ac00*/  @!P5 LEA.HI.X R11, R5.reuse, R11, R3.reuse, 0x1, P2 ;  /* 0x0000000b050bd211 */ /* 0x140fe200010f0c03 */
[----:B------:R2:W-:Y:S01]  /*1ac10*/  @!P6 ST.E.128 [R12.64], RZ ;  /* 0x000000ff0c00e985 */ /* 0x0005e2000c101d34 */
[----:B-1----:R-:W-:-:S03]  /*1ac20*/  @!P4 LEA.HI.X R9, R5, R9, R3, 0x1, P1 ;  /* 0x000000090509c211 */ /* 0x002fc600008f0c03 */
[----:B------:R2:W-:Y:S04]  /*1ac30*/  @!P5 ST.E.128 [R10.64], RZ ;  /* 0x000000ff0a00d985 */ /* 0x0005e8000c101d34 */
[----:B------:R-:W1:Y:S04]  /*1ac40*/  SHFL.IDX PT, R6, R6, 0x7, 0x181f ;  /* 0x00f81f0006067f89 */ /* 0x000e6800000e0000 */
[----:B------:R2:W-:Y:S01]  /*1ac50*/  @!P4 ST.E.128 [R8.64], RZ ;  /* 0x000000ff0800c985 */ /* 0x0005e2000c101d34 */
[----:B------:R-:W-:Y:S05]  /*1ac60*/  @P0 EXIT ;  /* 0x000000000000094d */ /* 0x000fea0003800000 */
[----:B---3--:R-:W-:-:S04]  /*1ac70*/  LEA R2, P0, R5, R7, 0x1 ;  /* 0x0000000705027211 */ /* 0x008fc800078008ff */
[----:B-1----:R-:W-:-:S05]  /*1ac80*/  LEA.HI.X R3, R5, R6, R3, 0x1, P0 ;  /* 0x0000000605037211 */ /* 0x002fca00000f0c03 */
[----:B------:R-:W-:Y:S01]  /*1ac90*/  ST.E.128 [R2.64], RZ ;  /* 0x000000ff02007985 */ /* 0x000fe2000c101d34 */
[----:B------:R-:W-:Y:S05]  /*1aca0*/  EXIT ;  /* 0x000000000000794d */ /* 0x000fea0003800000 */
.L_x_1121:
        /* <DEDUP_REMOVED lines=13> */
.L_x_1611:


//--------------------- .text._ZN7cutlass13device_kernelIN5flash19enable_sm80_to_sm89INS1_16FlashAttnFwdSm80INS1_25CollectiveMainloopFwdSm80ILi4ELi1ELb0EN4cute5tupleIJNS5_1CILi128EEENS7_ILi96EEENS7_ILi64EEEEEELi64ENS_6half_tEfNS_4arch4Sm80ELb0ELb1ELb0ELb1ELb1ELb1ELb1ELb0EEENS1_21CollectiveEpilogueFwdINS6_IJS8_SA_S9_EEENS6_IJNS7_ILi1EEESI_SI_EEESC_SE_Li128ELb1ELb1ELb0ELb0EEENS1_19SingleTileSchedulerILb1ELb0ELb1ELi128EEEEEEEEEvNT_6ParamsE --------------------------
	.section	.text._ZN7cutlass13device_kernelIN5flash19enable_sm80_to_sm89INS1_16FlashAttnFwdSm80INS1_25CollectiveMainloopFwdSm80ILi4ELi1ELb0EN4cute5tupleIJNS5_1CILi128EEENS7_ILi96EEENS7_ILi64EEEEEELi64ENS_6half_tEfNS_4arch4Sm80ELb0ELb1ELb0ELb1ELb1ELb1ELb1ELb0EEENS1_21CollectiveEpilogueFwdINS6_IJS8_SA_S9_EEENS6_IJNS7_ILi1EEESI_SI_EEESC_SE_Li128ELb1ELb1ELb0ELb0EEENS1_19SingleTileSchedulerILb1ELb0ELb1ELi128EEEEEEEEEvNT_6ParamsE,"ax",@progbits
	.sectioninfo	@"SHI_REGISTERS=255"
	.align	128
.text._ZN7cutlass13device_kernelIN5flash19enable_sm80_to_sm89INS1_16FlashAttnFwdSm80INS1_25CollectiveMainloopFwdSm80ILi4ELi1ELb0EN4cute5tupleIJNS5_1CILi128EEENS7_ILi96EEENS7_ILi64EEEEEELi64ENS_6half_tEfNS_4arch4Sm80ELb0ELb1ELb0ELb1ELb1ELb1ELb1ELb0EEENS1_21CollectiveEpilogueFwdINS6_IJS8_SA_S9_EEENS6_IJNS7_ILi1EEESI_SI_EEESC_SE_Li128ELb1ELb1ELb0ELb0EEENS1_19SingleTileSchedulerILb1ELb0ELb1ELi128EEEEEEEEEvNT_6ParamsE:
        .type           _ZN7cutlass13device_kernelIN5flash19enable_sm80_to_sm89INS1_16FlashAttnFwdSm80INS1_25CollectiveMainloopFwdSm80ILi4ELi1ELb0EN4cute5tupleIJNS5_1CILi128EEENS7_ILi96EEENS7_ILi64EEEEEELi64ENS_6half_tEfNS_4arch4Sm80ELb0ELb1ELb0ELb1ELb1ELb1ELb1ELb0EEENS1_21CollectiveEpilogueFwdINS6_IJS8_SA_S9_EEENS6_IJNS7_ILi1EEESI_SI_EEESC_SE_Li128ELb1ELb1ELb0ELb0EEENS1_19SingleTileSchedulerILb1ELb0ELb1ELi128EEEEEEEEEvNT_6ParamsE,@function
        .size           _ZN7cutlass13device_kernelIN5flash19enable_sm80_to_sm89INS1_16FlashAttnFwdSm80INS1_25CollectiveMainloopFwdSm80ILi4ELi1ELb0EN4cute5tupleIJNS5_1CILi128EEENS7_ILi96EEENS7_ILi64EEEEEELi64ENS_6half_tEfNS_4arch4Sm80ELb0ELb1ELb0ELb1ELb1ELb1ELb1ELb0EEENS1_21CollectiveEpilogueFwdINS6_IJS8_SA_S9_EEENS6_IJNS7_ILi1EEESI_SI_EEESC_SE_Li128ELb1ELb1ELb0ELb0EEENS1_19SingleTileSchedulerILb1ELb0ELb1ELi128EEEEEEEEEvNT_6ParamsE,(.L_x_1612 - _ZN7cutlass13device_kernelIN5flash19enable_sm80_to_sm89INS1_16FlashAttnFwdSm80INS1_25CollectiveMainloopFwdSm80ILi4ELi1ELb0EN4cute5tupleIJNS5_1CILi128EEENS7_ILi96EEENS7_ILi64EEEEEELi64ENS_6half_tEfNS_4arch4Sm80ELb0ELb1ELb0ELb1ELb1ELb1ELb1ELb0EEENS1_21CollectiveEpilogueFwdINS6_IJS8_SA_S9_EEENS6_IJNS7_ILi1EEESI_SI_EEESC_SE_Li128ELb1ELb1ELb0ELb0EEENS1_19SingleTileSchedulerILb1ELb0ELb1ELi128EEEEEEEEEvNT_6ParamsE)
        .other          _ZN7cutlass13device_kernelIN5flash19enable_sm80_to_sm89INS1_16FlashAttnFwdSm80INS1_25CollectiveMainloopFwdSm80ILi4ELi1ELb0EN4cute5tupleIJNS5_1CILi128EEENS7_ILi96EEENS7_ILi64EEEEEELi64ENS_6half_tEfNS_4arch4Sm80ELb0ELb1ELb0ELb1ELb1ELb1ELb1ELb0EEENS1_21CollectiveEpilogueFwdINS6_IJS8_SA_S9_EEENS6_IJNS7_ILi1EEESI_SI_EEESC_SE_Li128ELb1ELb1ELb0ELb0EEENS1_19SingleTileSchedulerILb1ELb0ELb1ELi128EEEEEEEEEvNT_6ParamsE,@"STO_CUDA_ENTRY STV_DEFAULT"
_ZN7cutlass13device_kernelIN5flash19enable_sm80_to_sm89INS1_16FlashAttnFwdSm80INS1_25CollectiveMainloopFwdSm80ILi4ELi1ELb0EN4cute5tupleIJNS5_1CILi128EEENS7_ILi96EEENS7_ILi64EEEEEELi64ENS_6half_tEfNS_4arch4Sm80ELb0ELb1ELb0ELb1ELb1ELb1ELb1ELb0EEENS1_21CollectiveEpilogueFwdINS6_IJS8_SA_S9_EEENS6_IJNS7_ILi1EEESI_SI_EEESC_SE_Li128ELb1ELb1ELb0ELb0EEENS1_19SingleTileSchedulerILb1ELb0ELb1ELi128EEEEEEEEEvNT_6ParamsE:
        /* <DEDUP_REMOVED lines=19> */
.L_x_1123:
        /* <DEDUP_REMOVED lines=10> */
.L_x_1125:
[----:B------:R-:W-:Y:S02]  /*01d0*/  ULDC UR5, c[0x0][0x54c] ;  /* 0x0001530000057ab9 */ /* 0x000fe40000000800 */
.L_x_1124:
[----:B------:R-:W-:Y:S02]  /*01e0*/  ULDC UR4, c[0x0][0x548] ;  /* 0x0001520000047ab9 */ /* 0x000fe40000000800 */
[----:B------:R-:W-:-:S02]  /*01f0*/  USHF.L.U32 UR17, UR17, 0x7, URZ ;  /* 0x0000000711117899 */ /* 0x000fc4000800063f */
[----:B------:R-:W-:-:S04]  /*0200*/  UIMAD UR4, UR5, UR4, URZ ;  /* 0x00000004050472a4 */ /* 0x000fc8000f8e023f */
[----:B------:R-:W-:-:S04]  /*0210*/  UISETP.GE.AND UP0, UPT, UR17, UR4, UPT ;  /* 0x000000041100728c */ /* 0x000fc8000bf06270 */
[----:B------:R-:W-:Y:S01]  /*0220*/  USEL UR11, UR11, 0xffffffff, !UP0 ;  /* 0xffffffff0b0b7887 */ /* 0x000fe2000c000000 */
[----:B------:R-:W-:Y:S05]  /*0230*/  BRA `(.L_x_1126) ;  /* 0x0000016000007947 */ /* 0x000fea0003800000 */
.L_x_1122:
[----:B------:R-:W-:-:S04]  /*0240*/  ISETP.NE.U32.AND P0, PT, RZ, c[0x0][0x568], PT ;  /* 0x00015a00ff007a0c */ /* 0x000fc80003f05070 */
[----:B------:R-:W-:-:S13]  /*0250*/  ISETP.NE.AND.EX P0, PT, RZ, c[0x0][0x56c], PT, P0 ;  /* 0x00015b00ff007a0c */ /* 0x000fda0003f05300 */
[----:B------:R-:W-:Y:S05]  /*0260*/  @!P0 BRA `(.L_x_1127) ;  /* 0x0000003000008947 */ /* 0x000fea0003800000 */
[----:B------:R-:W2:Y:S02]  /*0270*/  LDG.E R0, [R2.64] ;  /* 0x0000000e02007981 */ /* 0x000ea4000c1e1900 */
[----:B--2---:R1:W2:Y:S02]  /*0280*/  R2UR UR5, R0 ;  /* 0x00000000000573c2 */ /* 0x0042a400000e0000 */
[----:B-12---:R-:W-:Y:S05]  /*0290*/  BRA `(.L_x_1128) ;  /* 0x000000b000007947 */ /* 0x006fea0003800000 */
.L_x_1127:
        /* <DEDUP_REMOVED lines=10> */
.L_x_1129:
[----:B------:R-:W-:Y:S02]  /*0340*/  ULDC UR5, c[0x0][0x54c] ;  /* 0x0001530000057ab9 */ /* 0x000fe40000000800 */
.L_x_1128:
[----:B------:R-:W-:Y:S02]  /*0350*/  ULDC UR4, c[0x0][0x548] ;  /* 0x0001520000047ab9 */ /* 0x000fe40000000800 */
[----:B------:R-:W-:-:S02]  /*0360*/  USHF.L.U32 UR17, UR17, 0x7, URZ ;  /* 0x0000000711117899 */ /* 0x000fc4000800063f */
[----:B------:R-:W-:-:S04]  /*0370*/  UIMAD UR4, UR5, UR4, URZ ;  /* 0x00000004050472a4 */ /* 0x000fc8000f8e023f */
[----:B------:R-:W-:-:S04]  /*0380*/  UISETP.GE.AND UP0, UPT, UR17, UR4, UPT ;  /* 0x000000041100728c */ /* 0x000fc8000bf06270 */
[----:B------:R-:W-:-:S06]  /*0390*/  USEL UR11, UR11, 0xffffffff, !UP0 ;  /* 0xffffffff0b0b7887 */ /* 0x000fcc000c000000 */
.L_x_1126:
        /* <DEDUP_REMOVED lines=50> */
.L_x_1130:
        /* <DEDUP_REMOVED lines=8> */
.L_x_1131:
[----:B------:R-:W-:Y:S05]  /*0740*/  @!P4 BRA `(.L_x_1132) ;  /* 0x000000500000c947 */ /* 0x000fea0003800000 */
[----:B-1--4-:R1:W4:Y:S04]  /*0750*/  LDG.E R0, [R2.64] ;  /* 0x0000000e02007981 */ /* 0x012328000c1e1900 */
[----:B-1-3--:R-:W3:Y:S01]  /*0760*/  LDG.E R2, [R2.64+0x4] ;  /* 0x0000040e02027981 */ /* 0x00aee2000c1e1900 */
[----:B----4-:R-:W1:Y:S08]  /*0770*/  R2UR UR31, R0 ;  /* 0x00000000001f73c2 */ /* 0x010e7000000e0000 */
[----:B---3--:R-:W1:Y:S02]  /*0780*/  R2UR UR5, R2 ;  /* 0x00000000020573c2 */ /* 0x008e6400000e0000 */
[----:B-1----:R-:W-:-:S06]  /*0790*/  UIADD3 UR31, -UR31, UR5, URZ ;  /* 0x000000051f1f7290 */ /* 0x002fcc000fffe13f */
.L_x_1132:
        /* <DEDUP_REMOVED lines=12> */
[----:B------:R-:W-:Y:S02]  /*0860*/  UIADD3 UR16, UR17, 0x7f, URZ ;  /* 0x0000007f11107890 */ /* 0x000fe4000fffe03f */
[----:B------:R-:W-:-:S05]  /*0870*/  UP2UR UR13, UPR, URZ, 0x1 ;  /* 0x000000013f0d7883 */ /* 0x000fca0008000000 */
[----:B------:R-:W-:-:S04]  /*0880*/  @UP0 UIADD3 UR20, UR17, 0x7f, URZ ;  /* 0x0000007f11140890 */ /* 0x000fc8000fffe03f */
[----:B------:R-:W-:-:S04]  /*0890*/  UIMAD.WIDE.U32 UR20, UR20, UR18, URZ ;  /* 0x00000012141472a5 */ /* 0x000fc8000f8e003f */
[----:B------:R-:W-:-:S03]  /*08a0*/  @UP0 USHF.R.U32.HI UR16, URZ, UR19, UR21 ;  /* 0x000000133f100299 */ /* 0x000fc60008011615 */
[----:B------:R-:W-:Y:S02]  /*08b0*/  ULDC.64 UR18, c[0x0][0x328] ;  /* 0x0000ca0000127ab9 */ /* 0x000fe40000000a00 */
[----:B------:R-:W-:-:S04]  /*08c0*/  UISETP.GE.AND UP0, UPT, UR19, 0x1, UPT ;  /* 0x000000011300788c */ /* 0x000fc8000bf06270 */
[----:B------:R-:W-:Y:S01]  /*08d0*/  UP2UR UR12, UPR, URZ, 0x1 ;  /* 0x000000013f0c7883 */ /* 0x000fe20008000000 */
[----:B----4-:R-:W2:Y:S08]  /*08e0*/  @P0 R2UR UR6, R4 ;  /* 0x00000000040603c2 */ /* 0x010eb000000e0000 */
[----:B---3--:R-:W2:Y:S01]  /*08f0*/  @P0 R2UR UR7, R6 ;  /* 0x00000000060703c2 */ /* 0x008ea200000e0000 */
[----:B------:R-:W-:Y:S01]  /*0900*/  PLOP3.LUT P0, PT, PT, PT, UP0, 0x40, 0x0 ;  /* 0x000000000000781c */ /* 0x000fe20003f0e808 */
[----:B--2---:R-:W-:-:S04]  /*0910*/  @UP2 UIADD3 UR4, -UR6, UR7, URZ ;  /* 0x0000000706042290 */ /* 0x004fc8000fffe13f */
[----:B------:R-:W-:-:S04]  /*0920*/  UIADD3 UR7, UR5, UR4, URZ ;  /* 0x0000000405077290 */ /* 0x000fc8000fffe03f */
[----:B------:R-:W-:-:S04]  /*0930*/  UIADD3 UR26, UR7, 0x1, -UR10 ;  /* 0x00000001071a7890 */ /* 0x000fc8000fffe80a */
[----:B------:R-:W-:-:S04]  /*0940*/  UIADD3 UR16, UR26, UR16, URZ ;  /* 0x000000101a107290 */ /* 0x000fc8000fffe03f */
[----:B------:R-:W-:-:S06]  /*0950*/  UIADD3 UR18, UR16, UR18, URZ ;  /* 0x0000001210127290 */ /* 0x000fcc000fffe03f */
[----:B------:R-:W-:Y:S01]  /*0960*/  IMAD.U32 R0, RZ, RZ, UR18 ;  /* 0x00000012ff007e24 */ /* 0x000fe2000f8e00ff */
[----:B------:R-:W-:Y:S05]  /*0970*/  @P0 BRA `(.L_x_1133) ;  /* 0x0000011000000947 */ /* 0x000fea0003800000 */
[----:B-1----:R-:W-:Y:S01]  /*0980*/  ISETP.LT.AND P0, PT, RZ, UR16, PT ;  /* 0x00000010ff007c0c */ /* 0x002fe2000bf01270 */
[----:B------:R-:W-:-:S12]  /*0990*/  UIADD3 UR6, UR16, -0x1, URZ ;  /* 0xffffffff10067890 */ /* 0x000fd8000fffe03f */
[----:B------:R-:W-:Y:S05]  /*09a0*/  @P0 BRA `(.L_x_1134) ;  /* 0x0000007000000947 */ /* 0x000fea0003800000 */
[----:B------:R-:W-:Y:S02]  /*09b0*/  UISETP.NE.AND UP0, UPT, UR19, 0x1, UPT ;  /* 0x000000011300788c */ /* 0x000fe4000bf05270 */
[----:B------:R-:W-:Y:S02]  /*09c0*/  UIADD3 UR6, -UR16, URZ, URZ ;  /* 0x0000003f10067290 */ /* 0x000fe4000fffe13f */
[----:B------:R-:W-:Y:S02]  /*09d0*/  ULDC.64 UR20, c[0x0][0x330] ;  /* 0x0000cc0000147ab9 */ /* 0x000fe40000000a00 */
[----:B------:R-:W-:-:S05]  /*09e0*/  UIMAD.WIDE.U32 UR24, UR6, UR20, URZ ;  /* 0x00000014061872a5 */ /* 0x000fca000f8e003f */
[----:B------:R-:W-:-:S04]  /*09f0*/  @UP0 USHF.R.U32.HI UR6, URZ, UR21, UR25 ;  /* 0x000000153f060299 */ /* 0x000fc80008011619 */
[----:B------:R-:W-:Y:S01]  /*0a00*/  ULOP3.LUT UR6, URZ, UR6, URZ, 0x33, !UPT ;  /* 0x000000063f067292 */ /* 0x000fe2000f8e333f */
[----:B------:R-:W-:Y:S05]  /*0a10*/  BRA `(.L_x_1135) ;  /* 0x0000004000007947 */ /* 0x000fea0003800000 */
.L_x_1134:
[----:B------:R-:W-:Y:S02]  /*0a20*/  UISETP.NE.AND UP0, UPT, UR19, 0x1, UPT ;  /* 0x000000011300788c */ /* 0x000fe4000bf05270 */
[----:B------:R-:W-:Y:S02]  /*0a30*/  ULDC.64 UR20, c[0x0][0x330] ;  /* 0x0000cc0000147ab9 */ /* 0x000fe40000000a00 */
[----:B------:R-:W-:-:S07]  /*0a40*/  UIMAD.WIDE.U32 UR24, UR6, UR20, URZ ;  /* 0x00000014061872a5 */ /* 0x000fce000f8e003f */
[----:B------:R-:W-:Y:S02]  /*0a50*/  @UP0 USHF.R.U32.HI UR6, URZ, UR21, UR25 ;  /* 0x000000153f060299 */ /* 0x000fe40008011619 */
.L_x_1135:
[----:B------:R-:W-:Y:S02]  /*0a60*/  ULDC UR16, c[0x0][0x32c] ;  /* 0x0000cb0000107ab9 */ /* 0x000fe40000000800 */
[----:B------:R-:W-:-:S06]  /*0a70*/  UIMAD UR16, UR6, UR19, UR16 ;  /* 0x00000013061072a4 */ /* 0x000fcc000f8e0210 */
[----:B------:R-:W-:Y:S02]  /*0a80*/  IMNMX R0, R0, UR16, PT ;  /* 0x0000001000007c17 */ /* 0x000fe4000b800200 */
.L_x_1133:
        /* <DEDUP_REMOVED lines=28> */
.L_x_1137:
[----:B------:R-:W-:-:S03]  /*0c50*/  UISETP.NE.AND UP0, UPT, UR19, 0x1, UPT ;  /* 0x000000011300788c */ /* 0x000fc6000bf05270 */
[----:B------:R-:W-:Y:S02]  /*0c60*/  ULDC.64 UR18, c[0x0][0x330] ;  /* 0x0000cc0000127ab9 */ /* 0x000fe40000000a00 */
[----:B------:R-:W-:-:S07]  /*0c70*/  UIMAD.WIDE.U32 UR28, UR20, UR18, URZ ;  /* 0x00000012141c72a5 */ /* 0x000fce000f8e003f */
[----:B------:R-:W-:Y:S02]  /*0c80*/  @UP0 UMOV UR21, UR29 ;  /* 0x0000001d00150c82 */ /* 0x000fe40008000000 */
[----:B------:R-:W-:Y:S02]  /*0c90*/  @UP0 USHF.R.U32.HI UR20, URZ, UR19, UR21 ;  /* 0x000000133f140299 */ /* 0x000fe40008011615 */
.L_x_1138:
[----:B------:R-:W-:Y:S02]  /*0ca0*/  ULDC UR18, c[0x0][0x32c] ;  /* 0x0000cb0000127ab9 */ /* 0x000fe40000000800 */
[----:B------:R-:W-:-:S04]  /*0cb0*/  UIMAD UR18, UR20, UR18, URZ ;  /* 0x00000012141272a4 */ /* 0x000fc8000f8e023f */
[----:B------:R-:W-:-:S04]  /*0cc0*/  UISETP.LT.AND UP0, UPT, UR6, UR18, UPT ;  /* 0x000000120600728c */ /* 0x000fc8000bf01270 */
[----:B------:R-:W-:-:S03]  /*0cd0*/  USEL UR6, UR6, UR18, !UP0 ;  /* 0x0000001206067287 */ /* 0x000fc6000c000000 */
.L_x_1136:
[----:B------:R-:W-:Y:S01]  /*0ce0*/  IADD3 R0, R0, 0x5f, RZ ;  /* 0x0000005f00007810 */ /* 0x000fe20007ffe0ff */
[----:B------:R-:W-:-:S04]  /*0cf0*/  UIMAD.WIDE UR20, UR6, 0x2aaaaaab, URZ ;  /* 0x2aaaaaab061478a5 */ /* 0x000fc8000f8e023f */
[----:B------:R-:W-:-:S03]  /*0d00*/  IMAD.HI R0, R0, 0x2aaaaaab, RZ ;  /* 0x2aaaaaab00007827 */ /* 0x000fc600078e02ff */
[----:B------:R-:W-:Y:S01]  /*0d10*/  UMOV UR19, UR21 ;  /* 0x0000001500137c82 */ /* 0x000fe20008000000 */
[----:B------:R-:W1:Y:S01]  /*0d20*/  R2UR UR18, R0 ;  /* 0x00000000001273c2 */ /* 0x000e6200000e0000 */
[----:B------:R-:W-:-:S04]  /*0d30*/  USHF.R.U32.HI UR6, URZ, 0x1f, UR19 ;  /* 0x0000001f3f067899 */ /* 0x000fc80008011613 */
[----:B------:R-:W-:-:S04]  /*0d40*/  ULEA.HI.SX32 UR6, UR19, UR6, 0x1c ;  /* 0x0000000613067291 */ /* 0x000fc8000f8fe23f */
[----:B------:R-:W-:-:S04]  /*0d50*/  UISETP.LT.AND UP1, UPT, URZ, UR6, UPT ;  /* 0x000000063f00728c */ /* 0x000fc8000bf21270 */
[----:B------:R-:W-:-:S04]  /*0d60*/  USEL UR6, URZ, UR6, !UP1 ;  /* 0x000000063f067287 */ /* 0x000fc8000c800000 */
[----:B------:R-:W-:-:S04]  /*0d70*/  UIMAD UR6, UR6, 0x60, -UR5 ;  /* 0x00000060060678a4 */ /* 0x000fc8000f8e0a05 */
[----:B------:R-:W-:Y:S02]  /*0d80*/  UISETP.LT.AND UP1, UPT, URZ, UR6, UPT ;  /* 0x000000063f00728c */ /* 0x000fe4000bf21270 */
[----:B-1----:R-:W-:Y:S02]  /*0d90*/  USHF.R.U32.HI UR20, URZ, 0x1f, UR18 ;  /* 0x0000001f3f147899 */ /* 0x002fe40008011612 */
[----:B------:R-:W-:Y:S02]  /*0da0*/  USEL UR6, URZ, UR6, !UP1 ;  /* 0x000000063f067287 */ /* 0x000fe4000c800000 */
[----:B------:R-:W-:Y:S02]  /*0db0*/  ULEA.HI.SX32 UR20, UR18, UR20, 0x1c ;  /* 0x0000001412147291 */ /* 0x000fe4000f8fe23f */
[----:B------:R-:W-:Y:S02]  /*0dc0*/  UIMAD.WIDE.U32 UR28, UR6, -0x55555555, URZ ;  /* 0xaaaaaaab061c78a5 */ /* 0x000fe4000f8e003f */
[----:B------:R-:W-:-:S02]  /*0dd0*/  UISETP.LT.AND UP0, UPT, UR20, UR25, UPT ;  /* 0x000000191400728c */ /* 0x000fc4000bf01270 */
[----:B------:R-:W-:Y:S02]  /*0de0*/  USHF.R.U32.HI UR24, URZ, 0x6, UR29 ;  /* 0x000000063f187899 */ /* 0x000fe4000801161d */
[----:B------:R-:W-:-:S04]  /*0df0*/  USEL UR20, UR20, UR25, UP0 ;  /* 0x0000001914147287 */ /* 0x000fc80008000000 */
[----:B------:R-:W-:-:S03]  /*0e00*/  UIMAD UR20, UR20, 0x60, -UR5 ;  /* 0x00000060141478a4 */ /* 0x000fc6000f8e0a05 */
[----:B------:R-:W-:Y:S02]  /*0e10*/  UMOV UR5, UR24 ;  /* 0x0000001800057c82 */ /* 0x000fe40008000000 */
[----:B------:R-:W-:-:S04]  /*0e20*/  UISETP.LT.AND UP0, UPT, UR20, UR4, UPT ;  /* 0x000000041400728c */ /* 0x000fc8000bf01270 */
[----:B------:R-:W-:-:S04]  /*0e30*/  USEL UR20, UR20, UR4, UP0 ;  /* 0x0000000414147287 */ /* 0x000fc80008000000 */
[----:B------:R-:W-:-:S11]  /*0e40*/  UISETP.GT.AND UP0, UPT, UR20, UR6, UPT ;  /* 0x000000061400728c */ /* 0x000fd6000bf04270 */
[----:B------:R-:W-:-:S04]  /*0e50*/  @UP0 UIADD3 UR20, UR20, 0x5f, URZ ;  /* 0x0000005f14140890 */ /* 0x000fc8000fffe03f */
        /* <DEDUP_REMOVED lines=17> */
[C---:B------:R-:W-:Y:S01]  /*0f70*/  LEA.HI R9, R29.reuse, R204, RZ, 0x6 ;  /* 0x000000cc1d097211 */ /* 0x040fe200078f30ff */
        /* <DEDUP_REMOVED lines=73> */
[----:B------:R-:W-:Y:S01]  /*1410*/  @P4 LEA R0, P0, R133, R10, 0x4 ;  /* 0x0000000a85004211 */ /* 0x000fe200078020ff */
        /* <DEDUP_REMOVED lines=13> */
[----:B------:R-:W-:Y:S01]  /*14f0*/  @P1 LEA R4, P0, R10, c[0x0][0x220], 0x1 ;  /* 0x000088000a041a11 */ /* 0x000fe200078008ff */
        /* <DEDUP_REMOVED lines=61> */
[----:B------:R-:W-:Y:S01]  /*18d0*/  @P3 LEA R6, P4, R2, c[0x0][0x220], 0x1 ;  /* 0x0000880002063a11 */ /* 0x000fe200078808ff */
        /* <DEDUP_REMOVED lines=113> */
.L_x_1174:
        /* <DEDUP_REMOVED lines=77> */
.L_x_1144:
[----:B------:R-:W-:Y:S05]  /*24c0*/  BSYNC B0 ;  /* 0x0000000000007941 */ /* 0x000fea0003800000 */
.L_x_1143:
        /* <DEDUP_REMOVED lines=41> */
.L_x_1146:
[----:B------:R-:W-:Y:S05]  /*2760*/  BSYNC B0 ;  /* 0x0000000000007941 */ /* 0x000fea0003800000 */
.L_x_1145:
        /* <DEDUP_REMOVED lines=40> */
.L_x_1148:
[----:B------:R-:W-:Y:S05]  /*29f0*/  BSYNC B0 ;  /* 0x0000000000007941 */ /* 0x000fea0003800000 */
.L_x_1147:
        /* <DEDUP_REMOVED lines=74> */
.L_x_1152:
[----:B------:R-:W-:Y:S05]  /*2ea0*/  BSYNC B0 ;  /* 0x0000000000007941 */ /* 0x000fea0003800000 */
.L_x_1151:
        /* <DEDUP_REMOVED lines=57> */
.L_x_1150:
[----:B------:R-:W-:Y:S05]  /*3240*/  BSYNC B1 ;  /* 0x0000000000017941 */ /* 0x000fea0003800000 */
.L_x_1149:
        /* <DEDUP_REMOVED lines=62> */
.L_x_1156:
[----:B------:R-:W-:Y:S05]  /*3630*/  BSYNC B0 ;  /* 0x0000000000007941 */ /* 0x000fea0003800000 */
.L_x_1155:
        /* <DEDUP_REMOVED lines=57> */
.L_x_1154:
[----:B------:R-:W-:Y:S05]  /*39d0*/  BSYNC B1 ;  /* 0x0000000000017941 */ /* 0x000fea0003800000 */
.L_x_1153:
        /* <DEDUP_REMOVED lines=61> */
.L_x_1159:
[----:B------:R-:W-:Y:S05]  /*3db0*/  BSYNC B0 ;  /* 0x0000000000007941 */ /* 0x000fea0003800000 */
.L_x_1158:
        /* <DEDUP_REMOVED lines=58> */
.L_x_1142:
        /* <DEDUP_REMOVED lines=208> */
.L_x_1161:
[----:B------:R-:W-:Y:S05]  /*4e60*/  BSYNC B0 ;  /* 0x0000000000007941 */ /* 0x000fea0003800000 */
.L_x_1160:
        /* <DEDUP_REMOVED lines=118> */
.L_x_1163:
[----:B------:R-:W-:Y:S05]  /*55d0*/  BSYNC B0 ;  /* 0x0000000000007941 */ /* 0x000fea0003800000 */
.L_x_1162:
        /* <DEDUP_REMOVED lines=120> */
.L_x_1141:
        /* <DEDUP_REMOVED lines=22> */
.L_x_1165:
[----:B-123--:R-:W-:Y:S05]  /*5ec0*/  BSYNC B0 ;  /* 0x0000000000007941 */ /* 0x00efea0003800000 */
.L_x_1164:
        /* <DEDUP_REMOVED lines=17> */
.L_x_1167:
[----:B------:R-:W-:Y:S05]  /*5fe0*/  BSYNC B0 ;  /* 0x0000000000007941 */ /* 0x000fea0003800000 */
.L_x_1166:
        /* <DEDUP_REMOVED lines=16> */
.L_x_1157:
[----:B------:R-:W-:Y:S05]  /*60f0*/  BSYNC B2 ;  /* 0x0000000000027941 */ /* 0x000fea0003800000 */
.L_x_1140:
        /* <DEDUP_REMOVED lines=116> */
.L_x_1169:
[----:B------:R-:W-:Y:S05]  /*6840*/  BSYNC B0 ;  /* 0x0000000000007941 */ /* 0x000fea0003800000 */
.L_x_1168:
        /* <DEDUP_REMOVED lines=17> */
.L_x_1171:
[----:B------:R-:W-:Y:S05]  /*6960*/  BSYNC B0 ;  /* 0x0000000000007941 */ /* 0x000fea0003800000 */
.L_x_1170:
        /* <DEDUP_REMOVED lines=17> */
.L_x_1173:
[----:B------:R-:W-:Y:S05]  /*6a80*/  BSYNC B0 ;  /* 0x0000000000007941 */ /* 0x000fea0003800000 */
.L_x_1172:
        /* <DEDUP_REMOVED lines=78> */
[----:B------:R-:W-:Y:S11]  /*6f70*/  PLOP3.LUT P0, PT, PT, PT, UP0, 0x80, 0x0 ;  /* 0x000000000000781c */ /* 0x000ff60003f0f008 */
[----:B------:R-:W-:Y:S02]  /*6f80*/  @!UPT UIADD3 URZ, URZ, URZ, URZ ;  /* 0x0000003f3f3ff290 */ /* 0x000fe4000fffe03f */
[----:B------:R-:W-:Y:S01]  /*6f90*/  @P0 IMAD.MOV.U32 R2, RZ, RZ, R14 ;  /* 0x000000ffff020224 */ /* 0x000fe200078e000e */
[----:B------:R-:W-:Y:S11]  /*6fa0*/  PLOP3.LUT P0, PT, PT, PT, UP0, 0x80, 0x0 ;  /* 0x000000000000781c */ /* 0x000ff60003f0f008 */
[----:B------:R-:W-:Y:S02]  /*6fb0*/  @!UPT UIADD3 URZ, URZ, URZ, URZ ;  /* 0x0000003f3f3ff290 */ /* 0x000fe4000fffe03f */
[----:B------:R1:W-:Y:S01]  /*6fc0*/  @P0 LDGSTS.E.BYPASS.LTC128B.128 [R78+0x5900], [R2.64], !P6 ;  /* 0x05900000024e0fae */ /* 0x0003e2000f101d4e */
[----:B------:R-:W-:Y:S05]  /*6fd0*/  PLOP3.LUT P0, PT, PT, PT, UP0, 0x80, 0x0 ;  /* 0x000000000000781c */ /* 0x000fea0003f0f008 */
[----:B------:R-:W0:Y:S08]  /*6fe0*/  LDGDEPBAR ;  /* 0x00000000000079af */ /* 0x000e300000000000 */
[----:B------:R-:W-:-:S05]  /*6ff0*/  @P0 BRA `(.L_x_1174) ;  /* 0xffffaff000000947 */ /* 0x000fca000383ffff */
[----:B------:R-:W-:Y:S06]  /*7000*/  BAR.SYNC.DEFER_BLOCKING 0x0 ;  /* 0x0000000000007b1d */ /* 0x000fec0000010000 */
.L_x_1139:
[----:B------:R-:W-:Y:S02]  /*7010*/  UISETP.NE.AND UP1, UPT, UR13, URZ, UPT ;  /* 0x0000003f0d00728c */ /* 0x000fe4000bf25270 */
[----:B------:R-:W-:-:S02]  /*7020*/  UISETP.NE.AND UP0, UPT, UR12, URZ, UPT ;  /* 0x0000003f0c00728c */ /* 0x000fc4000bf05270 */
[----:B------:R-:W-:Y:S02]  /*7030*/  UIADD3 UR6, UR17, 0x7f, URZ ;  /* 0x0000007f11067890 */ /* 0x000fe4000fffe03f */
[----:B------:R-:W-:Y:S02]  /*7040*/  ULDC.64 UR4, c[0x0][0x2c8] ;  /* 0x0000b20000047ab9 */ /* 0x000fe40000000a00 */
[----:B------:R-:W-:Y:S01]  /*7050*/  UIMAD.WIDE.U32 UR18, UR6, UR4, URZ ;  /* 0x00000004061272a5 */ /* 0x000fe2000f8e003f */
[----:B------:R-:W-:-:S03]  /*7060*/  PLOP3.LUT P0, PT, PT, PT, UP0, 0x40, 0x0 ;  /* 0x000000000000781c */ /* 0x000fc60003f0e808 */
[----:B------:R-:W-:-:S03]  /*7070*/  @UP1 USHF.R.U32.HI UR6, URZ, UR5, UR19 ;  /* 0x000000053f061299 */ /* 0x000fc60008011613 */
[----:B------:R-:W-:Y:S02]  /*7080*/  ULDC UR18, c[0x0][0x328] ;  /* 0x0000ca0000127ab9 */ /* 0x000fe40000000800 */
[----:B------:R-:W-:-:S04]  /*7090*/  UIADD3 UR26, UR26, UR6, URZ ;  /* 0x000000061a1a7290 */ /* 0x000fc8000fffe03f */
[----:B------:R-:W-:Y:S01]  /*70a0*/  UIADD3 UR18, UR26, UR18, URZ ;  /* 0x000000121a127290 */ /* 0x000fe2000fffe03f */
        /* <DEDUP_REMOVED lines=12> */
.L_x_1176:
[----:B------:R-:W-:Y:S02]  /*7170*/  UISETP.NE.AND UP0, UPT, UR6, 0x1, UPT ;  /* 0x000000010600788c */ /* 0x000fe4000bf05270 */
[----:B------:R-:W-:Y:S02]  /*7180*/  ULDC.64 UR4, c[0x0][0x330] ;  /* 0x0000cc0000047ab9 */ /* 0x000fe40000000a00 */
[----:B------:R-:W-:-:S07]  /*7190*/  UIMAD.WIDE.U32 UR20, UR19, UR4, URZ ;  /* 0x00000004131472a5 */ /* 0x000fce000f8e003f */
[----:B------:R-:W-:Y:S02]  /*71a0*/  @UP0 USHF.R.U32.HI UR19, URZ, UR5, UR21 ;  /* 0x000000053f130299 */ /* 0x000fe40008011615 */
.L_x_1177:
[----:B------:R-:W-:Y:S02]  /*71b0*/  ULDC UR4, c[0x0][0x32c] ;  /* 0x0000cb0000047ab9 */ /* 0x000fe40000000800 */
[----:B------:R-:W-:-:S04]  /*71c0*/  UIMAD UR4, UR19, UR6, UR4 ;  /* 0x00000006130472a4 */ /* 0x000fc8000f8e0204 */
[----:B------:R-:W-:-:S04]  /*71d0*/  UISETP.LT.AND UP0, UPT, UR18, UR4, UPT ;  /* 0x000000041200728c */ /* 0x000fc8000bf01270 */
[----:B------:R-:W-:Y:S02]  /*71e0*/  USEL UR18, UR18, UR4, UP0 ;  /* 0x0000000412127287 */ /* 0x000fe40008000000 */
.L_x_1175:
        /* <DEDUP_REMOVED lines=30> */
.L_x_1179:
[----:B------:R-:W-:Y:S02]  /*73d0*/  ULDC UR4, c[0x0][0x32c] ;  /* 0x0000cb0000047ab9 */ /* 0x000fe40000000800 */
[----:B------:R-:W-:-:S03]  /*73e0*/  UISETP.NE.AND UP0, UPT, UR4, 0x1, UPT ;  /* 0x000000010400788c */ /* 0x000fc6000bf05270 */
[----:B------:R-:W-:Y:S02]  /*73f0*/  ULDC.64 UR4, c[0x0][0x330] ;  /* 0x0000cc0000047ab9 */ /* 0x000fe40000000a00 */
[----:B------:R-:W-:-:S06]  /*7400*/  UIMAD.WIDE.U32 UR20, UR18, UR4, URZ ;  /* 0x00000004121472a5 */ /* 0x000fcc000f8e003f */
[----:B------:R-:W-:Y:S02]  /*7410*/  @UP0 USHF.R.U32.HI UR18, URZ, UR5, UR21 ;  /* 0x000000053f120299 */ /* 0x000fe40008011615 */
.L_x_1180:
[----:B------:R-:W-:Y:S02]  /*7420*/  ULDC UR4, c[0x0][0x32c] ;  /* 0x0000cb0000047ab9 */ /* 0x000fe40000000800 */
[----:B------:R-:W-:-:S04]  /*7430*/  UIMAD UR4, UR18, UR4, URZ ;  /* 0x00000004120472a4 */ /* 0x000fc8000f8e023f */
[----:B------:R-:W-:-:S04]  /*7440*/  UISETP.LT.AND UP0, UPT, UR6, UR4, UPT ;  /* 0x000000040600728c */ /* 0x000fc8000bf01270 */
[----:B------:R-:W-:-:S04]  /*7450*/  USEL UR6, UR6, UR4, !UP0 ;  /* 0x0000000406067287 */ /* 0x000fc8000c000000 */
.L_x_1178:
        /* <DEDUP_REMOVED lines=57> */
[----:B------:R-:W-:Y:S02]  /*77f0*/  UISETP.NE.AND.EX UP0, UPT, URZ, UR5, UPT, UP0 ;  /* 0x000000053f00728c */ /* 0x000fe4000bf05300 */
[----:B------:R-:W-:-:S04]  /*7800*/  UISETP.NE.AND UP1, UPT, UR13, URZ, UPT ;  /* 0x0000003f0d00728c */ /* 0x000fc8000bf25270 */
[----:B------:R-:W-:-:S05]  /*7810*/  PLOP3.LUT P3, PT, PT, PT, UP0, 0x80, 0x0 ;  /* 0x000000000000781c */ /* 0x000fca0003f6f008 */
[----:B------:R-:W-:Y:S02]  /*7820*/  @UP0 UMOV UR4, 0x4 ;  /* 0x0000000400040882 */ /* 0x000fe40000000000 */
[----:B------:R-:W-:Y:S01]  /*7830*/  @UP0 UIMAD.WIDE UR4, UR11, UR4, UR20 ;  /* 0x000000040b0402a5 */ /* 0x000fe2000f8e0214 */
[----:B------:R-:W-:Y:S01]  /*7840*/  SHF.R.S32.HI R205, RZ, 0x1f, R204 ;  /* 0x0000001fffcd7819 */ /* 0x000fe200000114cc */
[----:B------:R-:W-:Y:S01]  /*7850*/  USHF.R.S32.HI UR6, URZ, 0x1f, UR23 ;  /* 0x0000001f3f067899 */ /* 0x000fe20008011417 */
[----:B------:R-:W-:Y:S01]  /*7860*/  PLOP3.LUT P1, PT, PT, PT, UP1, 0x80, 0x0 ;  /* 0x000000000000781c */ /* 0x000fe20003f2f018 */
[----:B------:R-:W-:Y:S02]  /*7870*/  ULDC.64 UR20, c[0x0][0x348] ;  /* 0x0000d20000147ab9 */ /* 0x000fe40000000a00 */
[----:B------:R-:W-:Y:S02]  /*7880*/  IMAD.U32 R2, RZ, RZ, UR4 ;  /* 0x00000004ff027e24 */ /* 0x000fe4000f8e00ff */
[----:B------:R-:W-:Y:S01]  /*7890*/  IMAD.U32 R3, RZ, RZ, UR5 ;  /* 0x00000005ff037e24 */ /* 0x000fe2000f8e00ff */
[----:B------:R-:W-:-:S04]  /*78a0*/  ULDC.64 UR4, c[0x0][0x178] ;  /* 0x00005e0000047ab9 */ /* 0x000fc80000000a00 */
[----:B------:R1:W5:Y:S01]  /*78b0*/  @P3 LDG.E R13, [R2.64] ;  /* 0x0000000e020d3981 */ /* 0x000362000c1e1900 */
[----:B------:R-:W-:Y:S01]  /*78c0*/  UIMAD UR6, UR6, UR4, URZ ;  /* 0x00000004060672a4 */ /* 0x000fe2000f8e023f */
[----:B------:R-:W-:Y:S01]  /*78d0*/  PLOP3.LUT P0, PT, PT, PT, UP1, 0x80, 0x0 ;  /* 0x000000000000781c */ /* 0x000fe20003f0f018 */
[----:B------:R-:W-:Y:S01]  /*78e0*/  UIMAD.WIDE.U32 UR24, UR23, UR4, URZ ;  /* 0x00000004171872a5 */ /* 0x000fe2000f8e003f */
[----:B------:R-:W-:Y:S01]  /*78f0*/  LEA.HI R86, R205, R204, RZ, 0x4 ;  /* 0x000000cccd567211 */ /* 0x000fe200078f20ff */
[----:B------:R-:W-:Y:S01]  /*7900*/  UIMAD UR23, UR23, UR5, UR6 ;  /* 0x00000005171772a4 */ /* 0x000fe2000f8e0206 */
[----:B------:R-:W-:Y:S01]  /*7910*/  BSSY B0, `(.L_x_1182) ;  /* 0x0000053000007945 */ /* 0x000fe20003800000 */
[----:B------:R-:W-:Y:S02]  /*7920*/  UISETP.NE.U32.AND UP0, UPT, URZ, UR20, UPT ;  /* 0x000000143f00728c */ /* 0x000fe4000bf05070 */
[----:B------:R-:W-:Y:S02]  /*7930*/  ULDC.64 UR4, c[0x0][0x1b8] ;  /* 0x00006e0000047ab9 */ /* 0x000fe40000000a00 */
[----:B------:R-:W-:-:S02]  /*7940*/  UIADD3 UR25, UR25, UR23, URZ ;  /* 0x0000001719197290 */ /* 0x000fc4000fffe03f */
[----:B------:R-:W-:Y:S02]  /*7950*/  UIMAD UR6, UR22, UR4, URZ ;  /* 0x00000004160672a4 */ /* 0x000fe4000f8e023f */
[----:B------:R-:W-:Y:S02]  /*7960*/  UISETP.NE.AND.EX UP0, UPT, URZ, UR21, UPT, UP0 ;  /* 0x000000153f00728c */ /* 0x000fe4000bf05300 */
[----:B------:R-:W-:Y:S02]  /*7970*/  USHF.R.S32.HI UR20, URZ, 0x1f, UR11 ;  /* 0x0000001f3f147899 */ /* 0x000fe4000801140b */
[----:B------:R-:W-:Y:S02]  /*7980*/  UIMAD UR6, UR8, UR5, UR6 ;  /* 0x00000005080672a4 */ /* 0x000fe4000f8e0206 */
[----:B------:R-:W-:Y:S02]  /*7990*/  UIMAD.WIDE.U32 UR24, UR8, UR4, UR24 ;  /* 0x00000004081872a5 */ /* 0x000fe4000f8e0018 */
[----:B------:R-:W-:Y:S01]  /*79a0*/  USEL UR20, UR20, URZ, !UP0 ;  /* 0x0000003f14147287 */ /* 0x000fe2000c000000 */
[----:B-1----:R-:W-:Y:S01]  /*79b0*/  LEA.HI R2, R205, R204, RZ, 0x3 ;  /* 0x000000cccd027211 */ /* 0x002fe200078f18ff */
[----:B------:R-:W-:-:S02]  /*79c0*/  ULDC.64 UR4, c[0x0][0x1c0] ;  /* 0x0000700000047ab9 */ /* 0x000fc40000000a00 */
[----:B------:R-:W-:Y:S01]  /*79d0*/  USEL UR21, UR11, URZ, !UP0 ;  /* 0x0000003f0b157287 */ /* 0x000fe2000c000000 */
[----:B------:R-:W-:Y:S01]  /*79e0*/  LOP3.LUT R0, R2, 0xfffffff8, RZ, 0xc0, !PT ;  /* 0xfffffff802007812 */ /* 0x000fe200078ec0ff */
[----:B------:R-:W-:Y:S01]  /*79f0*/  UIMAD UR20, UR20, UR4, URZ ;  /* 0x00000004141472a4 */ /* 0x000fe2000f8e023f */
[----:B------:R-:W-:Y:S01]  /*7a00*/  SHF.R.S32.HI R77, RZ, 0x3, R2 ;  /* 0x00000003ff4d7819 */ /* 0x000fe20000011402 */
[----:B------:R-:W-:Y:S02]  /*7a10*/  UIADD3 UR25, UR25, UR6, URZ ;  /* 0x0000000619197290 */ /* 0x000fe4000fffe03f */
[----:B------:R-:W-:Y:S01]  /*7a20*/  IMAD.IADD R6, R204, 0x1, -R0 ;  /* 0x00000001cc067824 */ /* 0x000fe200078e0a00 */
[----:B------:R-:W-:Y:S02]  /*7a30*/  UIMAD UR5, UR21, UR5, UR20 ;  /* 0x00000005150572a4 */ /* 0x000fe4000f8e0214 */
[----:B------:R-:W-:Y:S01]  /*7a40*/  UIMAD.WIDE.U32 UR24, UR21, UR4, UR24 ;  /* 0x00000004151872a5 */ /* 0x000fe2000f8e0018 */
[----:B------:R-:W-:-:S02]  /*7a50*/  IMAD R207, R6, 0x10, R77 ;  /* 0x0000001006cf7824 */ /* 0x000fc400078e024d */
        /* <DEDUP_REMOVED lines=33> */
[----:B------:R-:W-:Y:S02]  /*7c70*/  LOP3.LUT R10, R5, R4, RZ, 0x3c, !PT ;  /* 0x00000004050a7212 */ /* 0x000fe400078e3cff */
[----:B------:R-:W-:-:S02]  /*7c80*/  LEA.HI.X R8, R2, c[0x0][0x164], R3, 0x1, P0 ;  /* 0x0000590002087a11 */ /* 0x000fc400000f0c03 */
[----:B------:R-:W-:Y:S02]  /*7c90*/  SHF.R.S32.HI R3, RZ, 0x1f, R0 ;  /* 0x0000001fff037819 */ /* 0x000fe40000011400 */
[----:B------:R-:W-:Y:S01]  /*7ca0*/  LEA.HI R5, R205, R204, RZ, 0x6 ;  /* 0x000000cccd057211 */ /* 0x000fe200078f30ff */
[----:B------:R1:W3:Y:S01]  /*7cb0*/  SHFL.IDX PT, R7, R8, RZ, 0x181f ;  /* 0x00181fff08077589 */ /* 0x0002e200000e0000 */
[----:B------:R-:W-:Y:S02]  /*7cc0*/  LEA.HI R83, R3, R0, RZ, 0x3 ;  /* 0x0000000003537211 */ /* 0x000fe400078f18ff */
[----:B------:R-:W-:Y:S01]  /*7cd0*/  LEA.HI R2, R205, R204, RZ, 0x3 ;  /* 0x000000cccd027211 */ /* 0x000fe200078f18ff */
[----:B------:R-:W-:Y:S01]  /*7ce0*/  IMAD.SHL.U32 R3, R5, 0x8, RZ ;  /* 0x0000000805037824 */ /* 0x000fe200078e00ff */
[----:B------:R-:W-:Y:S02]  /*7cf0*/  IADD3 R5, R77, UR17, RZ ;  /* 0x000000114d057c10 */ /* 0x000fe4000fffe0ff */
[----:B------:R-:W-:-:S02]  /*7d00*/  LOP3.LUT R4, R83, 0xfffffff8, RZ, 0xc0, !PT ;  /* 0xfffffff853047812 */ /* 0x000fc400078ec0ff */
[----:B------:R-:W-:Y:S02]  /*7d10*/  ISETP.GE.AND P0, PT, R5, UR21, PT ;  /* 0x0000001505007c0c */ /* 0x000fe4000bf06270 */
[----:B------:R-:W-:Y:S01]  /*7d20*/  LOP3.LUT R2, R2, 0xfffffff8, RZ, 0xc0, !PT ;  /* 0xfffffff802027812 */ /* 0x000fe200078ec0ff */
[----:B------:R-:W-:Y:S01]  /*7d30*/  IMAD.IADD R82, R0, 0x1, -R4 ;  /* 0x0000000100527824 */ /* 0x000fe200078e0a04 */
[----:B------:R-:W-:Y:S01]  /*7d40*/  LOP3.LUT R58, R10, 0xfffffe00, R3, 0xf8, !PT ;  /* 0xfffffe000a3a7812 */ /* 0x000fe200078ef803 */
[----:B------:R-:W-:Y:S02]  /*7d50*/  IMAD.MOV.U32 R4, RZ, RZ, 0x20 ;  /* 0x00000020ff047424 */ /* 0x000fe400078e00ff */
[----:B------:R-:W-:Y:S01]  /*7d60*/  IMAD.IADD R69, R204, 0x1, -R2 ;  /* 0x00000001cc457824 */ /* 0x000fe200078e0a02 */
[----:B------:R-:W-:Y:S01]  /*7d70*/  R2P PR, R82, 0x6 ;  /* 0x0000000652007804 */ /* 0x000fe20000000000 */
[----:B------:R-:W-:Y:S02]  /*7d80*/  IMAD.MOV.U32 R2, RZ, RZ, 0x10 ;  /* 0x00000010ff027424 */ /* 0x000fe400078e00ff */
[----:B------:R-:W-:-:S02]  /*7d90*/  IMAD.SHL.U32 R70, R69, 0x8, RZ ;  /* 0x0000000845467824 */ /* 0x000fc400078e00ff */
[----:B------:R-:W-:Y:S02]  /*7da0*/  SEL R4, R4, 0xffffffe0, !P2 ;  /* 0xffffffe004047807 */ /* 0x000fe40005000000 */
[----:B------:R-:W-:Y:S02]  /*7db0*/  SEL R2, R2, 0xfffffff0, !P1 ;  /* 0xfffffff002027807 */ /* 0x000fe40004800000 */
[----:B------:R-:W-:Y:S01]  /*7dc0*/  SHF.R.S32.HI R233, RZ, 0x1f, R70 ;  /* 0x0000001fffe97819 */ /* 0x000fe20000011446 */
[----:B------:R-:W-:Y:S01]  /*7dd0*/  @!P3 IMAD.U32 R13, RZ, RZ, UR11 ;  /* 0x0000000bff0dbe24 */ /* 0x000fe2000f8e00ff */
[----:B------:R-:W-:Y:S05]  /*7de0*/  @P0 BRA `(.L_x_1183) ;  /* 0x0000005000000947 */ /* 0x000fea0003800000 */
[----:B-123--:R-:W-:Y:S01]  /*7df0*/  LEA R6, P0, R70, R6, 0x1 ;  /* 0x0000000646067211 */ /* 0x00efe200078008ff */
[----:B------:R-:W-:-:S03]  /*7e00*/  IMAD.SHL.U32 R0, R58, 0x2, RZ ;  /* 0x000000023a007824 */ /* 0x000fc600078e00ff */
[----:B------:R-:W-:-:S05]  /*7e10*/  LEA.HI.X R7, R70, R7, R233, 0x1, P0 ;  /* 0x0000000746077211 */ /* 0x000fca00000f0ce9 */
[----:B------:R-:W-:Y:S01]  /*7e20*/  @!PT LDS RZ, [RZ] ;  /* 0x00000000fffff984 */ /* 0x000fe20000000800 */
[----:B------:R1:W-:Y:S04]  /*7e30*/  LDGSTS.E.BYPASS.LTC128B.128 [R0+0x6100], [R6.64], !P4 ;  /* 0x0610000006007fae */ /* 0x0003e8000e101d4e */
.L_x_1183:
[----:B-123--:R-:W-:Y:S05]  /*7e40*/  BSYNC B0 ;  /* 0x0000000000007941 */ /* 0x00efea0003800000 */
.L_x_1182:
        /* <DEDUP_REMOVED lines=11> */
.L_x_1185:
[----:B------:R-:W-:Y:S05]  /*7f00*/  BSYNC B0 ;  /* 0x0000000000007941 */ /* 0x000fea0003800000 */
.L_x_1184:
        /* <DEDUP_REMOVED lines=11> */
.L_x_1187:
[----:B------:R-:W-:Y:S05]  /*7fc0*/  BSYNC B0 ;  /* 0x0000000000007941 */ /* 0x000fea0003800000 */
.L_x_1186:
        /* <DEDUP_REMOVED lines=11> */
.L_x_1189:
[----:B------:R-:W-:Y:S05]  /*8080*/  BSYNC B0 ;  /* 0x0000000000007941 */ /* 0x000fea0003800000 */
.L_x_1188:
        /* <DEDUP_REMOVED lines=11> */
.L_x_1191:
[----:B------:R-:W-:Y:S05]  /*8140*/  BSYNC B0 ;  /* 0x0000000000007941 */ /* 0x000fea0003800000 */
.L_x_1190:
        /* <DEDUP_REMOVED lines=11> */
.L_x_1193:
[----:B------:R-:W-:Y:S05]  /*8200*/  BSYNC B0 ;  /* 0x0000000000007941 */ /* 0x000fea0003800000 */
.L_x_1192:
        /* <DEDUP_REMOVED lines=11> */
.L_x_1195:
[----:B------:R-:W-:Y:S05]  /*82c0*/  BSYNC B0 ;  /* 0x0000000000007941 */ /* 0x000fea0003800000 */
.L_x_1194:
        /* <DEDUP_REMOVED lines=48> */
[----:B------:R-:W-:Y:S01]  /*85d0*/  ULDC.64 UR4, c[0x0][0x210] ;  /* 0x0000840000047ab9 */ /* 0x000fe20000000a00 */
[----:B------:R-:W-:Y:S01]  /*85e0*/  IADD3 R68, -R77, UR23, RZ ;  /* 0x000000174d447c10 */ /* 0x000fe2000fffe1ff */
[----:B------:R-:W-:Y:S02]  /*85f0*/  UIMAD UR22, UR22, UR4, URZ ;  /* 0x00000004161672a4 */ /* 0x000fe4000f8e023f */
[----:B------:R-:W-:Y:S01]  /*8600*/  IMAD R0, R84, c[0x0][0x1e0], RZ ;  /* 0x0000780054007a24 */ /* 0x000fe200078e02ff */
[C---:B------:R-:W-:Y:S01]  /*8610*/  ISETP.GE.AND P1, PT, R68.reuse, 0x1, PT ;  /* 0x000000014400780c */ /* 0x040fe20003f26270 */
[----:B------:R-:W-:Y:S01]  /*8620*/  UIMAD.WIDE.U32 UR46, UR8, UR4, URZ ;  /* 0x00000004082e72a5 */ /* 0x000fe2000f8e003f */
[----:B------:R-:W-:Y:S01]  /*8630*/  ISETP.GE.AND P3, PT, R68, 0x21, PT ;  /* 0x000000214400780c */ /* 0x000fe20003f66270 */
[----:B------:R-:W-:Y:S01]  /*8640*/  IMAD R0, R236, c[0x0][0x1e4], R0 ;  /* 0x00007900ec007a24 */ /* 0x000fe200078e0200 */
[----:B------:R-:W-:-:S02]  /*8650*/  UIMAD UR5, UR8, UR5, UR22 ;  /* 0x00000005080572a4 */ /* 0x000fc4000f8e0216 */
[----:B------:R-:W-:Y:S02]  /*8660*/  UIADD3 UR22, UR19, -0x1, URZ ;  /* 0xffffffff13167890 */ /* 0x000fe4000fffe03f */
[----:B------:R-:W-:Y:S01]  /*8670*/  UIADD3 UR5, UR47, UR5, URZ ;  /* 0x000000052f057290 */ /* 0x000fe2000fffe03f */
[----:B--2---:R-:W-:-:S04]  /*8680*/  IMAD.WIDE.U32 R6, R236, c[0x0][0x1e0], RZ ;  /* 0x00007800ec067a25 */ /* 0x004fc800078e00ff */
        /* <DEDUP_REMOVED lines=55> */
.L_x_1196:
[----:B------:R-:W-:Y:S01]  /*8a00*/  ULDC.U8 UR4, c[0x0][0x298] ;  /* 0x0000a60000047ab9 */ /* 0x000fe20000000000 */
[----:B--2---:R-:W-:Y:S01]  /*8a10*/  SHF.R.S32.HI R0, RZ, 0x1f, R131 ;  /* 0x0000001fff007819 */ /* 0x004fe20000011483 */
[----:B------:R-:W-:Y:S01]  /*8a20*/  IMAD.WIDE.U32 R12, R131, c[0x0][0x280], RZ ;  /* 0x0000a000830c7a25 */ /* 0x000fe200078e00ff */
        /* <DEDUP_REMOVED lines=68> */
.L_x_1200:
[----:B------:R-:W-:Y:S05]  /*8e70*/  BSYNC B0 ;  /* 0x0000000000007941 */ /* 0x000fea0003800000 */
.L_x_1199:
        /* <DEDUP_REMOVED lines=45> */
.L_x_1202:
[----:B----4-:R-:W-:Y:S05]  /*9150*/  BSYNC B0 ;  /* 0x0000000000007941 */ /* 0x010fea0003800000 */
.L_x_1201:
        /* <DEDUP_REMOVED lines=47> */
.L_x_1204:
[----:B--2---:R-:W-:Y:S05]  /*9450*/  BSYNC B0 ;  /* 0x0000000000007941 */ /* 0x004fea0003800000 */
.L_x_1203:
        /* <DEDUP_REMOVED lines=45> */
.L_x_1206:
[----:B----4-:R-:W-:Y:S05]  /*9730*/  BSYNC B0 ;  /* 0x0000000000007941 */ /* 0x010fea0003800000 */
.L_x_1205:
        /* <DEDUP_REMOVED lines=82> */
.L_x_1210:
[----:B------:R-:W-:Y:S05]  /*9c60*/  BSYNC B0 ;  /* 0x0000000000007941 */ /* 0x000fea0003800000 */
.L_x_1209:
        /* <DEDUP_REMOVED lines=45> */
.L_x_1208:
[----:B------:R-:W-:Y:S05]  /*9f40*/  BSYNC B1 ;  /* 0x0000000000017941 */ /* 0x000fea0003800000 */
.L_x_1207:
        /* <DEDUP_REMOVED lines=49> */
.L_x_1214:
[----:B------:R-:W-:Y:S05]  /*a260*/  BSYNC B0 ;  /* 0x0000000000007941 */ /* 0x000fea0003800000 */
.L_x_1213:
        /* <DEDUP_REMOVED lines=45> */
.L_x_1212:
[----:B------:R-:W-:Y:S05]  /*a540*/  BSYNC B1 ;  /* 0x0000000000017941 */ /* 0x000fea0003800000 */
.L_x_1211:
        /* <DEDUP_REMOVED lines=49> */
.L_x_1218:
[----:B------:R-:W-:Y:S05]  /*a860*/  BSYNC B0 ;  /* 0x0000000000007941 */ /* 0x000fea0003800000 */
.L_x_1217:
        /* <DEDUP_REMOVED lines=45> */
.L_x_1216:
[----:B------:R-:W-:Y:S05]  /*ab40*/  BSYNC B1 ;  /* 0x0000000000017941 */ /* 0x000fea0003800000 */
.L_x_1215:
        /* <DEDUP_REMOVED lines=48> */
.L_x_1221:
[----:B------:R-:W-:Y:S05]  /*ae50*/  BSYNC B0 ;  /* 0x0000000000007941 */ /* 0x000fea0003800000 */
.L_x_1220:
        /* <DEDUP_REMOVED lines=46> */
.L_x_1198:
        /* <DEDUP_REMOVED lines=79> */
.L_x_1223:
[----:B-1-3--:R-:W-:Y:S05]  /*b630*/  BSYNC B0 ;  /* 0x0000000000007941 */ /* 0x00afea0003800000 */
.L_x_1222:
        /* <DEDUP_REMOVED lines=73> */
.L_x_1225:
[----:B-1-3--:R-:W-:Y:S05]  /*bad0*/  BSYNC B0 ;  /* 0x0000000000007941 */ /* 0x00afea0003800000 */
.L_x_1224:
        /* <DEDUP_REMOVED lines=40> */
[----:B------:R-:W-:Y:S01]  /*bd60*/  SHF.R.U64 R42, R16, 0x10, R17 ;  /* 0x00000010102a7819 */ /* 0x000fe20000001211 */
[----:B------:R-:W2:Y:S01]  /*bd70*/  LDS.128 R12, [R36+0x6100] ;  /* 0x00610000240c7984 */ /* 0x000ea20000000c00 */
[----:B------:R-:W-:Y:S01]  /*bd80*/  HADD2.F32 R37, -RZ, R5.H0_H0 ;  /* 0x20000005ff257230 */ /* 0x000fe20000004100 */
[----:B------:R-:W-:Y:S02]  /*bd90*/  SHF.R.U32.HI R27, RZ, 0x10, R23 ;  /* 0x00000010ff1b7819 */ /* 0x000fe40000011617 */
        /* <DEDUP_REMOVED lines=60> */
[----:B------:R-:W-:Y:S02]  /*c160*/  FMUL.FTZ R5, R23, R3 ;  /* 0x0000000317057220 */ /* 0x000fe40000410000 */
        /* <DEDUP_REMOVED lines=14> */
.L_x_1227:
[----:B------:R-:W-:Y:S05]  /*c250*/  BSYNC B0 ;  /* 0x0000000000007941 */ /* 0x000fea0003800000 */
.L_x_1226:
        /* <DEDUP_REMOVED lines=102> */
.L_x_1229:
[----:B------:R-:W-:Y:S05]  /*c8c0*/  BSYNC B0 ;  /* 0x0000000000007941 */ /* 0x000fea0003800000 */
.L_x_1228:
        /* <DEDUP_REMOVED lines=102> */
.L_x_1231:
[----:B------:R-:W-:Y:S05]  /*cf30*/  BSYNC B0 ;  /* 0x0000000000007941 */ /* 0x000fea0003800000 */
.L_x_1230:
        /* <DEDUP_REMOVED lines=101> */
.L_x_1219:
[----:B------:R-:W-:Y:S05]  /*d590*/  BSYNC B2 ;  /* 0x0000000000027941 */ /* 0x000fea0003800000 */
.L_x_1197:
        /* <DEDUP_REMOVED lines=18> */
[----:B------:R-:W-:Y:S01]  /*d6c0*/  UISETP.GT.AND UP0, UPT, UR22, UR18, UPT ;  /* 0x000000121600728c */ /* 0x000fe2000bf04270 */
[----:B------:R-:W-:-:S02]  /*d6d0*/  SHF.R.U32.HI R0, RZ, 0x3, R0 ;  /* 0x00000003ff007819 */ /* 0x000fc40000011600 */
[----:B------:R-:W-:Y:S02]  /*d6e0*/  LOP3.LUT R8, R3, 0x8, R6, 0xf8, !PT ;  /* 0x0000000803087812 */ /* 0x000fe400078ef806 */
[----:B------:R-:W-:Y:S01]  /*d6f0*/  SHF.R.U32.HI R6, RZ, 0x3, R3 ;  /* 0x00000003ff067819 */ /* 0x000fe20000011603 */
[----:B------:R-:W-:Y:S01]  /*d700*/  IMAD R3, R203, 0x400, R201 ;  /* 0x00000400cb037824 */ /* 0x000fe200078e02c9 */
[----:B------:R-:W-:Y:S02]  /*d710*/  LOP3.LUT R0, R5, R0, RZ, 0x3c, !PT ;  /* 0x0000000005007212 */ /* 0x000fe400078e3cff */
[----:B------:R-:W-:Y:S02]  /*d720*/  LOP3.LUT R200, R8, R6, RZ, 0x3c, !PT ;  /* 0x0000000608c87212 */ /* 0x000fe400078e3cff */
[----:B------:R-:W-:Y:S01]  /*d730*/  IADD3 R243, R237, 0x100, RZ ;  /* 0x00000100edf37810 */ /* 0x000fe20007ffe0ff */
[----:B------:R-:W-:Y:S02]  /*d740*/  IMAD R0, R7, 0x200, R0 ;  /* 0x0000020007007824 */ /* 0x000fe400078e0200 */
[----:B------:R-:W-:-:S02]  /*d750*/  IMAD.IADD R3, R200, 0x1, R3 ;  /* 0x00000001c8037824 */ /* 0x000fc400078e0203 */
[----:B------:R-:W-:Y:S01]  /*d760*/  IMAD.SHL.U32 R216, R0, 0x2, RZ ;  /* 0x0000000200d87824 */ /* 0x000fe200078e00ff */
[----:B------:R-:W-:Y:S01]  /*d770*/  BAR.SYNC.DEFER_BLOCKING 0x0 ;  /* 0x0000000000007b1d */ /* 0x000fe20000010000 */
[----:B------:R-:W-:Y:S02]  /*d780*/  IMAD.SHL.U32 R223, R3, 0x2, RZ ;  /* 0x0000000203df7824 */ /* 0x000fe400078e00ff */
[----:B------:R-:W-:Y:S01]  /*d790*/  IMAD R0, R84, c[0x0][0x208], RZ ;  /* 0x0000820054007a24 */ /* 0x000fe200078e02ff */
[----:B------:R-:W-:Y:S01]  /*d7a0*/  IADD3 R5, R216, 0x3100, RZ ;  /* 0x00003100d8057810 */ /* 0x000fe20007ffe0ff */
[----:B------:R-:W-:Y:S01]  /*d7b0*/  IMAD.WIDE.U32 R6, R236, c[0x0][0x208], RZ ;  /* 0x00008200ec067a25 */ /* 0x000fe200078e00ff */
[----:B------:R-:W-:Y:S02]  /*d7c0*/  IADD3 R227, R216, 0x3120, RZ ;  /* 0x00003120d8e37810 */ /* 0x000fe40007ffe0ff */
[----:B------:R-:W-:Y:S01]  /*d7d0*/  @P1 IADD3 R227, R5, -0x20, RZ ;  /* 0xffffffe005e31810 */ /* 0x000fe20007ffe0ff */
[----:B------:R-:W-:Y:S01]  /*d7e0*/  IMAD R0, R236, c[0x0][0x20c], R0 ;  /* 0x00008300ec007a24 */ /* 0x000fe200078e0200 */
[----:B------:R-:W-:Y:S01]  /*d7f0*/  ISETP.GE.AND P1, PT, R70, c[0x0][0x1d4], PT ;  /* 0x0000750046007a0c */ /* 0x000fe20003f26270 */
[----:B------:R-:W-:Y:S01]  /*d800*/  IMAD R3, R85, c[0x0][0x218], RZ ;  /* 0x0000860055037a24 */ /* 0x000fe200078e02ff */
[----:B------:R-:W-:Y:S01]  /*d810*/  IADD3 R232, R227, 0x800, RZ ;  /* 0x00000800e3e87810 */ /* 0x000fe20007ffe0ff */
[----:B------:R-:W-:Y:S01]  /*d820*/  IMAD.IADD R7, R7, 0x1, R0 ;  /* 0x0000000107077824 */ /* 0x000fe200078e0200 */
[C---:B------:R-:W-:Y:S01]  /*d830*/  ISETP.LT.OR P3, PT, R68.reuse, 0x1, P1 ;  /* 0x000000014400780c */ /* 0x040fe20000f61670 */
[C---:B------:R-:W-:Y:S01]  /*d840*/  IMAD R3, R235.reuse, c[0x0][0x21c], R3 ;  /* 0x00008700eb037a24 */ /* 0x040fe200078e0203 */
        /* <DEDUP_REMOVED lines=10> */
[----:B------:R-:W-:Y:S01]  /*d8f0*/  LDSM.16.M88.4 R8, [R223+0x8100] ;  /* 0x00810000df08783b */ /* 0x000fe20000000200 */
[----:B------:R-:W-:Y:S01]  /*d900*/  LEA R3, P0, R0, c[0x0][0x1f8], 0x1 ;  /* 0x00007e0000037a11 */ /* 0x000fe200078008ff */
[----:B------:R-:W-:Y:S01]  /*d910*/  IMAD R225, R2, 0x2, R224 ;  /* 0x0000000202e17824 */ /* 0x000fe200078e02e0 */
[----:B------:R-:W-:Y:S01]  /*d920*/  IADD3 R228, R227, 0x2800, RZ ;  /* 0x00002800e3e47810 */ /* 0x000fe20007ffe0ff */
[----:B------:R-:W1:Y:S01]  /*d930*/  LDSM.16.M88.4 R24, [R216+0x3900] ;  /* 0x00390000d818783b */ /* 0x000e620000000200 */
[----:B------:R-:W-:-:S03]  /*d940*/  LEA.HI.X R0, R0, c[0x0][0x1fc], R6, 0x1, P0 ;  /* 0x00007f0000007a11 */ /* 0x000fc600000f0c06 */
[----:B------:R-:W-:Y:S04]  /*d950*/  LDSM.16.M88.4 R20, [R216+0x4100] ;  /* 0x00410000d814783b */ /* 0x000fe80000000200 */
[----:B------:R-:W-:Y:S04]  /*d960*/  LDSM.16.M88.4 R28, [R216+0x3100] ;  /* 0x00310000d81c783b */ /* 0x000fe80000000200 */
[----:B------:R-:W-:Y:S04]  /*d970*/  LDSM.16.M88.4 R16, [R216+0x4900] ;  /* 0x00490000d810783b */ /* 0x000fe80000000200 */
[----:B------:R-:W-:Y:S04]  /*d980*/  LDSM.16.M88.4 R32, [R216+0x5100] ;  /* 0x00510000d820783b */ /* 0x000fe80000000200 */
[----:B------:R-:W2:Y:S04]  /*d990*/  SHFL.IDX PT, R6, R3, RZ, 0x181f ;  /* 0x00181fff03067589 */ /* 0x000ea800000e0000 */
[----:B------:R-:W-:Y:S04]  /*d9a0*/  SHFL.IDX PT, R7, R3, 0x1, 0x181f ;  /* 0x00381f0003077f89 */ /* 0x000fe800000e0000 */
[----:B------:R-:W-:Y:S04]  /*d9b0*/  SHFL.IDX PT, R5, R3, 0x2, 0x181f ;  /* 0x00581f0003057f89 */ /* 0x000fe800000e0000 */
[----:B------:R-:W-:Y:S04]  /*d9c0*/  LDSM.16.M88.4 R44, [R227] ;  /* 0x00000000e32c783b */ /* 0x000fe80000000200 */
[----:B------:R-:W-:Y:S01]  /*d9d0*/  LDSM.16.M88.4 R40, [R227+0x800] ;  /* 0x00080000e328783b */ /* 0x000fe20000000200 */
[----:B-1----:R-:W-:Y:S03]  /*d9e0*/  HMMA.16816.F32 R168, R12, R24, RZ ;  /* 0x000000180ca8723c */ /* 0x002fe600000018ff */
[----:B------:R-:W-:Y:S01]  /*d9f0*/  LDSM.16.M88.4 R36, [R227+0x1000] ;  /* 0x00100000e324783b */ /* 0x000fe20000000200 */
[----:B--2---:R-:W-:-:S04]  /*da00*/  IADD3 R6, P2, R6, R234, RZ ;  /* 0x000000ea06067210 */ /* 0x004fc80007f5e0ff */
[C---:B------:R-:W-:Y:S08]  /*da10*/  HMMA.16816.F32 R80, R8.reuse, R24, RZ ;  /* 0x000000180850723c */ /* 0x040ff000000018ff */
[-C--:B------:R-:W-:Y:S08]  /*da20*/  HMMA.16816.F32 R96, R8, R26.reuse, RZ ;  /* 0x0000001a0860723c */ /* 0x080ff000000018ff */
[C---:B------:R-:W-:Y:S01]  /*da30*/  HMMA.16816.F32 R136, R12.reuse, R26, RZ ;  /* 0x0000001a0c88723c */ /* 0x040fe200000018ff */
[----:B------:R-:W1:Y:S07]  /*da40*/  LDSM.16.M88.4 R24, [R216+0x5900] ;  /* 0x00590000d818783b */ /* 0x000e6e0000000200 */
[-C--:B------:R-:W-:Y:S08]  /*da50*/  HMMA.16816.F32 R128, R12, R20.reuse, RZ ;  /* 0x000000140c80723c */ /* 0x080ff000000018ff */
[C---:B------:R-:W-:Y:S01]  /*da60*/  HMMA.16816.F32 R72, R8.reuse, R20, RZ ;  /* 0x000000140848723c */ /* 0x040fe200000018ff */
[----:B------:R-:W2:Y:S04]  /*da70*/  SHFL.IDX PT, R20, R0, RZ, 0x181f ;  /* 0x00181fff00147589 */ /* 0x000ea800000e0000 */
[----:B------:R-:W-:Y:S03]  /*da80*/  SHFL.IDX PT, R21, R3, 0x3, 0x181f ;  /* 0x00781f0003157f89 */ /* 0x000fe600000e0000 */
[C---:B------:R-:W-:Y:S08]  /*da90*/  HMMA.16816.F32 R48, R8.reuse, R28, RZ ;  /* 0x0000001c0830723c */ /* 0x040ff000000018ff */
[C---:B------:R-:W-:Y:S08]  /*daa0*/  HMMA.16816.F32 R88, R8.reuse, R30, RZ ;  /* 0x0000001e0858723c */ /* 0x040ff000000018ff */
[C---:B------:R-:W-:Y:S08]  /*dab0*/  HMMA.16816.F32 R92, R8.reuse, R22, RZ ;  /* 0x00000016085c723c */ /* 0x040ff000000018ff */
[C---:B------:R-:W-:Y:S08]  /*dac0*/  HMMA.16816.F32 R64, R8.reuse, R16, RZ ;  /* 0x000000100840723c */ /* 0x040ff000000018ff */
[C---:B------:R-:W-:Y:S08]  /*dad0*/  HMMA.16816.F32 R104, R8.reuse, R18, RZ ;  /* 0x000000120868723c */ /* 0x040ff000000018ff */
[C---:B------:R-:W-:Y:S08]  /*dae0*/  HMMA.16816.F32 R52, R8.reuse, R32, RZ ;  /* 0x000000200834723c */ /* 0x040ff000000018ff */
[C---:B------:R-:W-:Y:S08]  /*daf0*/  HMMA.16816.F32 R148, R8.reuse, R34, RZ ;  /* 0x000000220894723c */ /* 0x040ff000000018ff */
[C---:B-1----:R-:W-:Y:S08]  /*db00*/  HMMA.16816.F32 R76, R8.reuse, R24, RZ ;  /* 0x00000018084c723c */ /* 0x042ff000000018ff */
[----:B------:R-:W-:Y:S01]  /*db10*/  HMMA.16816.F32 R112, R8, R26, RZ ;  /* 0x0000001a0870723c */ /* 0x000fe200000018ff */
[----:B------:R-:W-:Y:S07]  /*db20*/  SHFL.IDX PT, R8, R0, 0x1, 0x181f ;  /* 0x00381f0000087f89 */ /* 0x000fee00000e0000 */
[C---:B------:R-:W-:Y:S08]  /*db30*/  HMMA.16816.F32 R140, R12.reuse, R28, RZ ;  /* 0x0000001c0c8c723c */ /* 0x040ff000000018ff */
[C---:B------:R-:W-:Y:S01]  /*db40*/  HMMA.16816.F32 R144, R12.reuse, R30, RZ ;  /* 0x0000001e0c90723c */ /* 0x040fe200000018ff */
[----:B------:R-:W-:Y:S07]  /*db50*/  LDSM.16.M88.4 R28, [R227+0x2000] ;  /* 0x00200000e31c783b */ /* 0x000fee0000000200 */
        /* <DEDUP_REMOVED lines=11> */
[----:B------:R-:W-:Y:S01]  /*dc10*/  HMMA.16816.F32 R108, R12, R26, RZ ;  /* 0x0000001a0c6c723c */ /* 0x000fe200000018ff */
[----:B------:R-:W3:Y:S04]  /*dc20*/  SHFL.IDX PT, R15, R0, 0x2, 0x181f ;  /* 0x00581f00000f7f89 */ /* 0x000ee800000e0000 */
[----:B------:R-:W4:Y:S02]  /*dc30*/  LDSM.16.M88.4 R24, [R227+0x2800] ;  /* 0x00280000e318783b */ /* 0x000f240000000200 */
[-C--:B------:R-:W-:Y:S01]  /*dc40*/  IADD3 R12, P0, R7, R234.reuse, RZ ;  /* 0x000000ea070c7210 */ /* 0x080fe20007f1e0ff */
[--C-:B--2---:R-:W-:Y:S01]  /*dc50*/  IMAD.X R7, R20, 0x1, R233.reuse, P2 ;  /* 0x0000000114077824 */ /* 0x104fe200010e06e9 */
[----:B------:R-:W-:Y:S01]  /*dc60*/  ISETP.LT.OR P2, PT, R68, 0x21, P1 ;  /* 0x000000214400780c */ /* 0x000fe20000f41670 */
[----:B------:R-:W2:Y:S01]  /*dc70*/  SHFL.IDX PT, R20, R0, 0x4, 0x181f ;  /* 0x00981f0000147f89 */ /* 0x000ea200000e0000 */
[C---:B-1----:R-:W-:Y:S01]  /*dc80*/  HMMA.16816.F32 R100, R16.reuse, R44, R48 ;  /* 0x0000002c1064723c */ /* 0x042fe20000001830 */
[--C-:B------:R-:W-:Y:S01]  /*dc90*/  IMAD.X R13, R8, 0x1, R233.reuse, P0 ;  /* 0x00000001080d7824 */ /* 0x100fe200000e06e9 */
[----:B------:R-:W-:Y:S01]  /*dca0*/  IADD3 R14, P0, R5, R234, RZ ;  /* 0x000000ea050e7210 */ /* 0x000fe20007f1e0ff */
[----:B------:R-:W-:Y:S04]  /*dcb0*/  LDSM.16.M88.4 R8, [R226+0x6100] ;  /* 0x00610000e208783b */ /* 0x000fe80000000200 */
[----:B------:R1:W5:Y:S01]  /*dcc0*/  SHFL.IDX PT, R5, R0, 0x5, 0x181f ;  /* 0x00b81f0000057f89 */ /* 0x00036200000e0000 */
[----:B------:R-:W-:Y:S03]  /*dcd0*/  HMMA.16816.F32 R80, R16, R40, R80 ;  /* 0x000000281050723c */ /* 0x000fe60000001850 */
[----:B------:R-:W-:Y:S01]  /*dce0*/  @!PT LDS RZ, [RZ] ;  /* 0x00000000fffff984 */ /* 0x000fe20000000800 */
[----:B------:R-:W-:Y:S01]  /*dcf0*/  @!PT LDS RZ, [RZ] ;  /* 0x00000000fffff984 */ /* 0x000fe20000000800 */
[----:B------:R2:W-:Y:S01]  /*dd00*/  LDGSTS.E.BYPASS.LTC128B.128 [R237+0x100], [R6.64], !P3 ;  /* 0x0010000006ed7fae */ /* 0x0005e2000d901d4e */
[----:B------:R-:W-:Y:S01]  /*dd10*/  ISETP.LT.OR P3, PT, R68, 0x41, P1 ;  /* 0x000000414400780c */ /* 0x000fe20000f61670 */
[----:B---3--:R-:W-:-:S02]  /*dd20*/  IMAD.X R15, R15, 0x1, R233, P0 ;  /* 0x000000010f0f7824 */ /* 0x008fc400000e06e9 */
[----:B------:R3:W-:Y:S01]  /*dd30*/  LDGSTS.E.BYPASS.LTC128B.128 [R237+0x900], [R12.64], !P4 ;  /* 0x009000000ced7fae */ /* 0x0007e2000e101d4e */
[C---:B------:R-:W-:Y:S01]  /*dd40*/  ISETP.LT.OR P4, PT, R68.reuse, 0x31, P1 ;  /* 0x000000314400780c */ /* 0x040fe20000f81670 */
[----:B------:R-:W-:Y:S01]  /*dd50*/  HMMA.16816.F32 R72, R16, R36, R72 ;  /* 0x000000241048723c */ /* 0x000fe20000001848 */
[----:B------:R-:W-:Y:S01]  /*dd60*/  ISETP.LT.OR P1, PT, R68, 0x51, P1 ;  /* 0x000000514400780c */ /* 0x000fe20000f21670 */
[----:B------:R5:W-:Y:S01]  /*dd70*/  LDGSTS.E.BYPASS.LTC128B.128 [R237+0x1100], [R14.64], !P2 ;  /* 0x011000000eed7fae */ /* 0x000be2000d101d4e */
[----:B------:R-:W-:-:S05]  /*dd80*/  LOP3.LUT P2, RZ, R69, 0x4, RZ, 0xc0, !PT ;  /* 0x0000000445ff7812 */ /* 0x000fca000784c0ff */
[----:B------:R-:W-:Y:S01]  /*dd90*/  HMMA.16816.F32 R64, R16, R32, R64 ;  /* 0x000000201040723c */ /* 0x000fe20000001840 */
[----:B-1----:R-:W-:-:S07]  /*dda0*/  IMAD.MOV.U32 R0, RZ, RZ, 0x40 ;  /* 0x00000040ff007424 */ /* 0x002fce00078e00ff */
[----:B------:R-:W-:Y:S01]  /*ddb0*/  HMMA.16816.F32 R88, R16, R46, R88 ;  /* 0x0000002e1058723c */ /* 0x000fe20000001858 */
[----:B------:R-:W-:Y:S02]  /*ddc0*/  SEL R0, R0, 0xffffffc0, !P2 ;  /* 0xffffffc000007807 */ /* 0x000fe40005000000 */
[----:B--2---:R-:W-:-:S03]  /*ddd0*/  IADD3 R6, P0, R21, R234, RZ ;  /* 0x000000ea15067210 */ /* 0x004fc60007f1e0ff */
[----:B------:R-:W-:Y:S02]  /*dde0*/  IMAD.IADD R222, R216, 0x1, R0 ;  /* 0x00000001d8de7824 */ /* 0x000fe400078e0200 */
[----:B----4-:R-:W-:Y:S01]  /*ddf0*/  HMMA.16816.F32 R76, R16, R24, R76 ;  /* 0x00000018104c723c */ /* 0x010fe2000000184c */
[----:B------:R-:W-:Y:S02]  /*de00*/  IMAD.IADD R221, R0, 0x1, R227 ;  /* 0x0000000100dd7824 */ /* 0x000fe400078e02e3 */
[----:B------:R-:W-:Y:S01]  /*de10*/  IMAD.X R7, R23, 0x1, R233, P0 ;  /* 0x0000000117077824 */ /* 0x000fe200000e06e9 */
[----:B---3--:R-:W-:-:S04]  /*de20*/  IADD3 R12, P0, R22, R234, RZ ;  /* 0x000000ea160c7210 */ /* 0x008fc80007f1e0ff */
[----:B------:R1:W-:Y:S01]  /*de30*/  LDGSTS.E.BYPASS.LTC128B.128 [R237+0x1900], [R6.64], !P4 ;  /* 0x0190000006ed7fae */ /* 0x0003e2000e101d4e */
[----:B------:R-:W-:Y:S01]  /*de40*/  IMAD.X R13, R20, 0x1, R233, P0 ;  /* 0x00000001140d7824 */ /* 0x000fe200000e06e9 */
[C---:B------:R-:W-:Y:S04]  /*de50*/  HMMA.16816.F32 R96, R16.reuse, R42, R96 ;  /* 0x0000002a1060723c */ /* 0x040fe80000001860 */
[----:B------:R2:W-:Y:S04]  /*de60*/  LDGSTS.E.BYPASS.LTC128B.128 [R237+0x2100], [R12.64], !P3 ;  /* 0x021000000ced7fae */ /* 0x0005e8000d901d4e */
[C---:B------:R-:W-:Y:S08]  /*de70*/  HMMA.16816.F32 R92, R16.reuse, R38, R92 ;  /* 0x00000026105c723c */ /* 0x040ff0000000185c */
[C---:B------:R-:W-:Y:S08]  /*de80*/  HMMA.16816.F32 R104, R16.reuse, R34, R104 ;  /* 0x000000221068723c */ /* 0x040ff00000001868 */
[----:B------:R-:W-:Y:S01]  /*de90*/  HMMA.16816.F32 R148, R16, R30, R148 ;  /* 0x0000001e1094723c */ /* 0x000fe20000001894 */
[----:B-1----:R-:W-:-:S05]  /*dea0*/  IADD3 R6, P0, R3, R234, RZ ;  /* 0x000000ea03067210 */ /* 0x002fca0007f1e0ff */
[----:B-----5:R-:W-:Y:S01]  /*deb0*/  IMAD.X R7, R5, 0x1, R233, P0 ;  /* 0x0000000105077824 */ /* 0x020fe200000e06e9 */
[----:B------:R-:W-:Y:S01]  /*dec0*/  PLOP3.LUT P0, PT, PT, PT, UP0, 0x80, 0x0 ;  /* 0x000000000000781c */ /* 0x000fe20003f0f008 */
[C---:B--2---:R-:W-:Y:S03]  /*ded0*/  HMMA.16816.F32 R12, R16.reuse, R28, R52 ;  /* 0x0000001c100c723c */ /* 0x044fe60000001834 */
[----:B------:R1:W-:Y:S04]  /*dee0*/  LDGSTS.E.BYPASS.LTC128B.128 [R237+0x2900], [R6.64], !P1 ;  /* 0x0290000006ed7fae */ /* 0x0003e8000c901d4e */
[----:B------:R-:W-:Y:S01]  /*def0*/  LDSM.16.M88.4 R20, [R224+0x8100] ;  /* 0x00810000e014783b */ /* 0x000fe20000000200 */
[----:B------:R-:W-:Y:S03]  /*df00*/  HMMA.16816.F32 R132, R16, R26, R112 ;  /* 0x0000001a1084723c */ /* 0x000fe60000001870 */
[----:B------:R-:W2:Y:S04]  /*df10*/  LDSM.16.M88.4 R68, [R222+0x5100] ;  /* 0x00510000de44783b */ /* 0x000ea80000000200 */
[----:B------:R-:W-:Y:S01]  /*df20*/  LDSM.16.M88.4 R60, [R222+0x3100] ;  /* 0x00310000de3c783b */ /* 0x000fe20000000200 */
[C---:B------:R-:W-:Y:S03]  /*df30*/  HMMA.16816.F32 R196, R8.reuse, R24, R116 ;  /* 0x0000001808c4723c */ /* 0x040fe60000001874 */
[----:B------:R-:W3:Y:S04]  /*df40*/  LDSM.16.M88.4 R56, [R222+0x3900] ;  /* 0x00390000de38783b */ /* 0x000ee80000000200 */
[----:B------:R-:W-:Y:S01]  /*df50*/  LDSM.16.M88.4 R52, [R222+0x4100] ;  /* 0x00410000de34783b */ /* 0x000fe20000000200 */
[C---:B------:R-:W-:Y:S03]  /*df60*/  HMMA.16816.F32 R140, R8.reuse, R44, R140 ;  /* 0x0000002c088c723c */ /* 0x040fe6000000188c */
[----:B------:R-:W4:Y:S04]  /*df70*/  LDSM.16.M88.4 R84, [R222+0x5900] ;  /* 0x00590000de54783b */ /* 0x000f280000000200 */
[----:B------:R-:W5:Y:S01]  /*df80*/  LDSM.16.M88.4 R48, [R222+0x4900] ;  /* 0x00490000de30783b */ /* 0x000f620000000200 */
[C---:B------:R-:W-:Y:S03]  /*df90*/  HMMA.16816.F32 R168, R8.reuse, R40, R168 ;  /* 0x0000002808a8723c */ /* 0x040fe600000018a8 */
[----:B------:R-:W1:Y:S04]  /*dfa0*/  LDSM.16.M88.4 R16, [R224+0x6100] ;  /* 0x00610000e010783b */ /* 0x000e680000000200 */
[----:B------:R-:W0:Y:S01]  /*dfb0*/  LDGDEPBAR ;  /* 0x00000000000079af */ /* 0x000e220000000000 */
[C---:B------:R-:W-:Y:S03]  /*dfc0*/  HMMA.16816.F32 R116, R8.reuse, R46, R144 ;  /* 0x0000002e0874723c */ /* 0x040fe60000001890 */
[----:B------:R-:W-:Y:S05]  /*dfd0*/  LDSM.16.M88.4 R44, [R221] ;  /* 0x00000000dd2c783b */ /* 0x000fea0000000200 */
[C---:B------:R-:W-:Y:S01]  /*dfe0*/  HMMA.16816.F32 R136, R8.reuse, R42, R136 ;  /* 0x0000002a0888723c */ /* 0x040fe20000001888 */
[----:B------:R-:W-:Y:S07]  /*dff0*/  LDSM.16.M88.4 R40, [R221+0x800] ;  /* 0x00080000dd28783b */ /* 0x000fee0000000200 */
[C---:B------:R-:W-:Y:S08]  /*e000*/  HMMA.16816.F32 R184, R8.reuse, R36, R128 ;  /* 0x0000002408b8723c */ /* 0x040ff00000001880 */
[C---:B------:R-:W-:Y:S08]  /*e010*/  HMMA.16816.F32 R188, R8.reuse, R32, R124 ;  /* 0x0000002008bc723c */ /* 0x040ff0000000187c */
[C---:B------:R-:W-:Y:S01]  /*e020*/  HMMA.16816.F32 R152, R8.reuse, R38, R152 ;  /* 0x000000260898723c */ /* 0x040fe20000001898 */
[----:B------:R-:W-:Y:S07]  /*e030*/  LDSM.16.M88.4 R36, [R221+0x1000] ;  /* 0x00100000dd24783b */ /* 0x000fee0000000200 */
[C---:B------:R-:W-:Y:S01]  /*e040*/  HMMA.16816.F32 R164, R8.reuse, R34, R164 ;  /* 0x0000002208a4723c */ /* 0x040fe200000018a4 */
[----:B------:R-:W-:Y:S07]  /*e050*/  LDSM.16.M88.4 R32, [R221+0x1800] ;  /* 0x00180000dd20783b */ /* 0x000fee0000000200 */
[C---:B------:R-:W-:Y:S08]  /*e060*/  HMMA.16816.F32 R192, R8.reuse, R28, R120 ;  /* 0x0000001c08c0723c */ /* 0x040ff00000001878 */
[C---:B------:R-:W-:Y:S01]  /*e070*/  HMMA.16816.F32 R180, R8.reuse, R30, R180 ;  /* 0x0000001e08b4723c */ /* 0x040fe200000018b4 */
[----:B------:R-:W-:Y:S07]  /*e080*/  LDSM.16.M88.4 R28, [R221+0x2000] ;  /* 0x00200000dd1c783b */ /* 0x000fee0000000200 */
[----:B------:R-:W-:Y:S01]  /*e090*/  HMMA.16816.F32 R176, R8, R26, R108 ;  /* 0x0000001a08b0723c */ /* 0x000fe2000000186c */
[----:B------:R-:W1:Y:S04]  /*e0a0*/  LDSM.16.M88.4 R8, [R225+0x8100] ;  /* 0x00810000e108783b */ /* 0x000e680000000200 */
[----:B------:R-:W-:Y:S03]  /*e0b0*/  LDSM.16.M88.4 R24, [R221+0x2800] ;  /* 0x00280000dd18783b */ /* 0x000fe60000000200 */
[----:B--2---:R-:W-:Y:S01]  /*e0c0*/  HMMA.16816.F32 R128, R20, R68, R12 ;  /* 0x000000441480723c */ /* 0x004fe2000000180c */
[----:B------:R-:W2:Y:S01]  /*e0d0*/  LDSM.16.M88.4 R12, [R225+0x6100] ;  /* 0x00610000e10c783b */ /* 0x000ea20000000200 */
[----:B------:R-:W-:-:S06]  /*e0e0*/  DEPBAR.LE SB0, 0x0 ;  /* 0x000080000000791a */ /* 0x000fcc0000000000 */
[C---:B---3--:R-:W-:Y:S08]  /*e0f0*/  HMMA.16816.F32 R160, R20.reuse, R56, R80 ;  /* 0x0000003814a0723c */ /* 0x048ff00000001850 */
[C---:B----4-:R-:W-:Y:S08]  /*e100*/  HMMA.16816.F32 R124, R20.reuse, R84, R76 ;  /* 0x00000054147c723c */ /* 0x050ff0000000184c */
[C---:B------:R-:W-:Y:S08]  /*e110*/  HMMA.16816.F32 R120, R20.reuse, R62, R88 ;  /* 0x0000003e1478723c */ /* 0x040ff00000001858 */
[C---:B------:R-:W-:Y:S08]  /*e120*/  HMMA.16816.F32 R108, R20.reuse, R54, R92 ;  /* 0x00000036146c723c */ /* 0x040ff0000000185c */
[C---:B------:R-:W-:Y:S08]  /*e130*/  HMMA.16816.F32 R172, R20.reuse, R60, R100 ;  /* 0x0000003c14ac723c */ /* 0x040ff00000001864 */
[C---:B------:R-:W-:Y:S08]  /*e140*/  HMMA.16816.F32 R156, R20.reuse, R52, R72 ;  /* 0x00000034149c723c */ /* 0x040ff00000001848 */
[C---:B-----5:R-:W-:Y:S08]  /*e150*/  HMMA.16816.F32 R144, R20.reuse, R48, R64 ;  /* 0x000000301490723c */ /* 0x060ff00000001840 */
[----:B------:R-:W-:Y:S08]  /*e160*/  HMMA.16816.F32 R112, R20, R58, R96 ;  /* 0x0000003a1470723c */ /* 0x000ff00000001860 */
[C---:B-1----:R-:W-:Y:S08]  /*e170*/  HMMA.16816.F32 R92, R16.reuse, R60, R140 ;  /* 0x0000003c105c723c */ /* 0x042ff0000000188c */
        /* <DEDUP_REMOVED lines=98> */
.L_x_1232:
[----:B------:R-:W-:Y:S01]  /*e7a0*/  LOP3.LUT R0, R202, 0xffffffe0, RZ, 0xc0, !PT ;  /* 0xffffffe0ca007812 */ /* 0x000fe200078ec0ff */
[----:B------:R-:W-:Y:S01]  /*e7b0*/  UISETP.NE.AND UP1, UPT, UR13, URZ, UPT ;  /* 0x0000003f0d00728c */ /* 0x000fe2000bf25270 */
[----:B------:R-:W-:Y:S01]  /*e7c0*/  LEA.HI R3, R205, R204, RZ, 0x2 ;  /* 0x000000cccd037211 */ /* 0x000fe200078f10ff */
[----:B------:R-:W-:Y:S01]  /*e7d0*/  UISETP.NE.AND UP0, UPT, UR12, URZ, UPT ;  /* 0x0000003f0c00728c */ /* 0x000fe2000bf05270 */
[----:B------:R-:W-:Y:S01]  /*e7e0*/  SHF.R.S32.HI R5, RZ, 0x1f, R203 ;  /* 0x0000001fff057819 */ /* 0x000fe200000114cb */
[C---:B------:R-:W-:Y:S01]  /*e7f0*/  IMAD.IADD R0, R204.reuse, 0x1, -R0 ;  /* 0x00000001cc007824 */ /* 0x040fe200078e0a00 */
[----:B------:R-:W-:Y:S01]  /*e800*/  LOP3.LUT R3, R3, 0xfffffffc, RZ, 0xc0, !PT ;  /* 0xfffffffc03037812 */ /* 0x000fe200078ec0ff */
[----:B------:R-:W-:Y:S01]  /*e810*/  ULDC UR4, c[0x0][0x324] ;  /* 0x0000c90000047ab9 */ /* 0x000fe20000000800 */
[----:B------:R-:W-:Y:S01]  /*e820*/  LEA.HI R5, R5, R203, RZ, 0x2 ;  /* 0x000000cb05057211 */ /* 0x000fe200078f10ff */
[----:B------:R-:W-:Y:S01]  /*e830*/  ULOP3.LUT UR4, URZ, UR4, URZ, 0x33, !UPT ;  /* 0x000000043f047292 */ /* 0x000fe2000f8e333f */
[----:B-1----:R-:W-:Y:S01]  /*e840*/  SHF.R.S32.HI R6, RZ, 0x1f, R0 ;  /* 0x0000001fff067819 */ /* 0x002fe20000011400 */
[----:B------:R-:W-:Y:S01]  /*e850*/  IMAD.IADD R3, R204, 0x1, -R3 ;  /* 0x00000001cc037824 */ /* 0x000fe200078e0a03 */
[----:B------:R-:W-:Y:S01]  /*e860*/  LOP3.LUT R7, R5, 0xffffffc, RZ, 0xc0, !PT ;  /* 0x0ffffffc05077812 */ /* 0x000fe200078ec0ff */
[----:B------:R-:W0:Y:S01]  /*e870*/  LDGDEPBAR ;  /* 0x00000000000079af */ /* 0x000e220000000000 */
[----:B------:R-:W-:-:S02]  /*e880*/  LEA.HI R6, R6, R0, RZ, 0x2 ;  /* 0x0000000006067211 */ /* 0x000fc400078f10ff */
[----:B------:R-:W-:Y:S01]  /*e890*/  LEA.HI R5, R3, R3, RZ, 0x1 ;  /* 0x0000000303057211 */ /* 0x000fe200078f08ff */
[----:B------:R-:W-:Y:S01]  /*e8a0*/  IMAD.IADD R8, R203, 0x1, -R7 ;  /* 0x00000001cb087824 */ /* 0x000fe200078e0a07 */
[----:B------:R-:W-:Y:S02]  /*e8b0*/  LEA.HI.SX32 R7, R6, UR17, 0x1e ;  /* 0x0000001106077c11 */ /* 0x000fe4000f8ff2ff */
[----:B------:R-:W-:Y:S01]  /*e8c0*/  PLOP3.LUT P1, PT, PT, PT, UP1, 0x80, 0x0 ;  /* 0x000000000000781c */ /* 0x000fe20003f2f018 */
[C---:B------:R-:W-:Y:S01]  /*e8d0*/  IMAD.SHL.U32 R9, R5.reuse, 0x20, RZ ;  /* 0x0000002005097824 */ /* 0x040fe200078e00ff */
[----:B------:R-:W-:Y:S01]  /*e8e0*/  LOP3.LUT R5, R5, 0x1ffffffe, RZ, 0xc0, !PT ;  /* 0x1ffffffe05057812 */ /* 0x000fe200078ec0ff */
[----:B------:R-:W-:Y:S01]  /*e8f0*/  IMAD R8, R8, 0x10, R7 ;  /* 0x0000001008087824 */ /* 0x000fe200078e0207 */
[----:B------:R-:W-:Y:S02]  /*e900*/  PLOP3.LUT P0, PT, PT, PT, UP1, 0x80, 0x0 ;  /* 0x000000000000781c */ /* 0x000fe40003f0f018 */
[----:B------:R-:W-:Y:S01]  /*e910*/  LOP3.LUT R7, R9, 0xffffffc0, RZ, 0xc0, !PT ;  /* 0xffffffc009077812 */ /* 0x000fe200078ec0ff */
[----:B------:R-:W-:-:S04]  /*e920*/  IMAD.IADD R5, R3, 0x1, -R5 ;  /* 0x0000000103057824 */ /* 0x000fc800078e0a05 */
[----:B------:R-:W-:-:S04]  /*e930*/  IMAD.IADD R3, R7, 0x1, R8 ;  /* 0x0000000107037824 */ /* 0x000fc800078e0208 */
[----:B------:R-:W-:-:S04]  /*e940*/  IMAD R10, R5, 0x8, R3 ;  /* 0x00000008050a7824 */ /* 0x000fc800078e0203 */
[----:B------:R-:W-:Y:S01]  /*e950*/  @P1 IMAD.HI.U32 R3, R10, c[0x0][0x2c8], RZ ;  /* 0x0000b2000a031a27 */ /* 0x000fe200078e00ff */
[----:B------:R1:W-:Y:S03]  /*e960*/  STL [R1+0x18], R10 ;  /* 0x0000180a01007387 */ /* 0x0003e60000100800 */
[----:B------:R-:W-:Y:S01]  /*e970*/  IMAD.MOV.U32 R9, RZ, RZ, R10 ;  /* 0x000000ffff097224 */ /* 0x000fe200078e000a */
[----:B------:R-:W-:Y:S02]  /*e980*/  @P0 SHF.R.U32.HI R9, RZ, c[0x0][0x2cc], R3 ;  /* 0x0000b300ff090a19 */ /* 0x000fe40000011603 */
[----:B------:R-:W-:Y:S02]  /*e990*/  LOP3.LUT R3, R6, 0x7ffffffc, RZ, 0xc0, !PT ;  /* 0x7ffffffc06037812 */ /* 0x000fe400078ec0ff */
[----:B------:R-:W-:Y:S01]  /*e9a0*/  PLOP3.LUT P0, PT, PT, PT, UP0, 0x40, 0x0 ;  /* 0x000000000000781c */ /* 0x000fe20003f0e808 */
[----:B------:R-:W2:Y:S02]  /*e9b0*/  SHFL.IDX PT, R6, R9, RZ, 0x1c1f ;  /* 0x001c1fff09067589 */ /* 0x000ea400000e0000 */
[----:B------:R-:W-:-:S02]  /*e9c0*/  IMAD.IADD R3, R0, 0x1, -R3 ;  /* 0x0000000100037824 */ /* 0x000fc400078e0a03 */
[----:B------:R-:W-:Y:S02]  /*e9d0*/  IMAD.U32 R0, RZ, RZ, UR23 ;  /* 0x00000017ff007e24 */ /* 0x000fe4000f8e00ff */
[----:B------:R-:W-:Y:S02]  /*e9e0*/  IMAD.SHL.U32 R7, R3, 0x2, RZ ;  /* 0x0000000203077824 */ /* 0x000fe400078e00ff */
[----:B------:R-:W-:-:S03]  /*e9f0*/  IMAD.U32 R3, RZ, RZ, UR36 ;  /* 0x00000024ff037e24 */ /* 0x000fc6000f8e00ff */
[----:B------:R3:W-:Y:S01]  /*ea00*/  STL [R1], R7 ;  /* 0x0000000701007387 */ /* 0x0007e20000100800 */
[C---:B------:R-:W-:Y:S02]  /*ea10*/  IADD3 R0, -R7.reuse, 0x1, R0 ;  /* 0x0000000107007810 */ /* 0x040fe40007ffe100 */
[C---:B------:R-:W-:Y:S02]  /*ea20*/  IADD3 R11, -R7.reuse, UR7, R3 ;  /* 0x00000007070b7c10 */ /* 0x040fe4000fffe103 */
[----:B------:R-:W-:Y:S02]  /*ea30*/  IADD3 R0, R0, -UR10, RZ ;  /* 0x8000000a00007c10 */ /* 0x000fe4000fffe0ff */
[----:B------:R-:W-:Y:S02]  /*ea40*/  IADD3 R13, -R7, UR36, RZ ;  /* 0x00000024070d7c10 */ /* 0x000fe4000fffe1ff */
[C---:B-1----:R-:W-:Y:S02]  /*ea50*/  IADD3 R10, R0.reuse, c[0x0][0x328], RZ ;  /* 0x0000ca00000a7a10 */ /* 0x042fe40007ffe0ff */
[----:B------:R-:W-:Y:S01]  /*ea60*/  IADD3 R12, R0, UR4, RZ ;  /* 0x00000004000c7c10 */ /* 0x000fe2000fffe0ff */
[----:B------:R-:W-:-:S02]  /*ea70*/  IMAD.IADD R0, R201, 0x1, R200 ;  /* 0x00000001c9007824 */ /* 0x000fc400078e02c8 */
[--C-:B--2---:R-:W-:Y:S02]  /*ea80*/  IMAD.IADD R5, R10, 0x1, R6.reuse ;  /* 0x000000010a057824 */ /* 0x104fe400078e0206 */
[----:B------:R-:W-:-:S03]  /*ea90*/  IMAD.IADD R3, R12, 0x1, R6 ;  /* 0x000000010c037824 */ /* 0x000fc600078e0206 */
[----:B------:R-:W-:Y:S01]  /*eaa0*/  IMNMX R5, R5, R11, PT ;  /* 0x0000000b05057217 */ /* 0x000fe20003800200 */
[----:B------:R-:W-:Y:S05]  /*eab0*/  @P0 BRA `(.L_x_1233) ;  /* 0x0000015000000947 */ /* 0x000fea0003800000 */
[----:B---3--:R-:W-:Y:S01]  /*eac0*/  IMAD.U32 R7, RZ, RZ, UR10 ;  /* 0x0000000aff077e24 */ /* 0x008fe2000f8e00ff */
        /* <DEDUP_REMOVED lines=11> */
.L_x_1235:
[----:B------:R-:W-:-:S04]  /*eb80*/  MOV R7, c[0x0][0x32c] ;  /* 0x0000cb0000077a02 */ /* 0x000fc80000000f00 */
[----:B------:R-:W-:-:S13]  /*eb90*/  ISETP.NE.AND P0, PT, R7, 0x1, PT ;  /* 0x000000010700780c */ /* 0x000fda0003f05270 */
[----:B------:R-:W-:-:S05]  /*eba0*/  @P0 IMAD.HI.U32 R7, R6, c[0x0][0x330], RZ ;  /* 0x0000cc0006070a27 */ /* 0x000fca00078e00ff */
[----:B------:R-:W-:Y:S02]  /*ebb0*/  @P0 SHF.R.U32.HI R6, RZ, c[0x0][0x334], R7 ;  /* 0x0000cd00ff060a19 */ /* 0x000fe40000011607 */
.L_x_1236:
[----:B------:R-:W-:Y:S05]  /*ebc0*/  BSYNC B0 ;  /* 0x0000000000007941 */ /* 0x000fea0003800000 */
.L_x_1234:
[----:B------:R-:W-:-:S05]  /*ebd0*/  IMAD R6, R6, c[0x0][0x32c], R13 ;  /* 0x0000cb0006067a24 */ /* 0x000fca00078e020d */
[----:B------:R-:W-:Y:S02]  /*ebe0*/  IADD3 R7, R6, c[0x0][0x32c], RZ ;  /* 0x0000cb0006077a10 */ /* 0x000fe40007ffe0ff */
[----:B------:R-:W-:Y:S02]  /*ebf0*/  IMNMX R3, R3, R6, !PT ;  /* 0x0000000603037217 */ /* 0x000fe40007800200 */
[----:B------:R-:W-:Y:S02]  /*ec00*/  IMNMX R5, R5, R7, PT ;  /* 0x0000000705057217 */ /* 0x000fe40003800200 */
.L_x_1233:
[----:B------:R-:W1:Y:S01]  /*ec10*/  SHFL.IDX PT, R8, R9, 0x1, 0x1c1f ;  /* 0x003c1f0009087f89 */ /* 0x000e6200000e0000 */
[----:B------:R-:W-:-:S06]  /*ec20*/  UISETP.NE.AND UP0, UPT, UR12, URZ, UPT ;  /* 0x0000003f0c00728c */ /* 0x000fcc000bf05270 */
[----:B------:R-:W-:Y:S01]  /*ec30*/  PLOP3.LUT P0, PT, PT, PT, UP0, 0x40, 0x0 ;  /* 0x000000000000781c */ /* 0x000fe20003f0e808 */
[--C-:B-1-3--:R-:W-:Y:S02]  /*ec40*/  IMAD.IADD R7, R10, 0x1, R8.reuse ;  /* 0x000000010a077824 */ /* 0x10afe400078e0208 */
        /* <DEDUP_REMOVED lines=15> */
.L_x_1239:
[----:B------:R-:W-:-:S04]  /*ed40*/  MOV R14, c[0x0][0x32c] ;  /* 0x0000cb00000e7a02 */ /* 0x000fc80000000f00 */
[----:B------:R-:W-:-:S13]  /*ed50*/  ISETP.NE.AND P0, PT, R14, 0x1, PT ;  /* 0x000000010e00780c */ /* 0x000fda0003f05270 */
[----:B------:R-:W-:-:S05]  /*ed60*/  @P0 IMAD.HI.U32 R14, R8, c[0x0][0x330], RZ ;  /* 0x0000cc00080e0a27 */ /* 0x000fca00078e00ff */
[----:B------:R-:W-:Y:S02]  /*ed70*/  @P0 SHF.R.U32.HI R8, RZ, c[0x0][0x334], R14 ;  /* 0x0000cd00ff080a19 */ /* 0x000fe4000001160e */
.L_x_1240:
[----:B------:R-:W-:Y:S05]  /*ed80*/  BSYNC B0 ;  /* 0x0000000000007941 */ /* 0x000fea0003800000 */
.L_x_1238:
[----:B------:R-:W-:-:S05]  /*ed90*/  IMAD R8, R8, c[0x0][0x32c], R13 ;  /* 0x0000cb0008087a24 */ /* 0x000fca00078e020d */
[----:B------:R-:W-:Y:S02]  /*eda0*/  IADD3 R14, R8, c[0x0][0x32c], RZ ;  /* 0x0000cb00080e7a10 */ /* 0x000fe40007ffe0ff */
[----:B------:R-:W-:Y:S02]  /*edb0*/  IMNMX R6, R6, R8, !PT ;  /* 0x0000000806067217 */ /* 0x000fe40007800200 */
[----:B------:R-:W-:Y:S02]  /*edc0*/  IMNMX R7, R7, R14, PT ;  /* 0x0000000e07077217 */ /* 0x000fe40003800200 */
.L_x_1237:
[----:B------:R-:W-:Y:S01]  /*edd0*/  UISETP.GE.AND UP0, UPT, UR36, 0x1, UPT ;  /* 0x000000012400788c */ /* 0x000fe2000bf06270 */
[----:B------:R-:W1:Y:S01]  /*ede0*/  SHFL.IDX PT, R8, R9, 0x2, 0x1c1f ;  /* 0x005c1f0009087f89 */ /* 0x000e6200000e0000 */
[----:B------:R-:W-:Y:S02]  /*edf0*/  UISETP.GE.AND UP3, UPT, UR36, 0x2, UPT ;  /* 0x000000022400788c */ /* 0x000fe4000bf66270 */
[----:B------:R-:W-:Y:S02]  /*ee00*/  UISETP.GE.AND UP2, UPT, UR36, 0x9, UPT ;  /* 0x000000092400788c */ /* 0x000fe4000bf46270 */
        /* <DEDUP_REMOVED lines=13> */
[----:B------:R-:W-:Y:S01]  /*eee0*/  PLOP3.LUT P3, PT, PT, PT, UP0, 0x40, 0x0 ;  /* 0x000000000000781c */ /* 0x000fe20003f6e808 */
[----:B------:R-:W-:Y:S01]  /*eef0*/  UISETP.GE.AND UP0, UPT, UR36, 0x12, UPT ;  /* 0x000000122400788c */ /* 0x000fe2000bf06270 */
[C---:B------:R-:W-:Y:S01]  /*ef00*/  ISETP.LT.OR P2, PT, R5.reuse, 0x1, P0 ;  /* 0x000000010500780c */ /* 0x040fe20000741670 */
[----:B------:R-:W-:Y:S01]  /*ef10*/  UP2UR UR33, UPR, URZ, 0x4 ;  /* 0x000000043f217883 */ /* 0x000fe20008000000 */
[----:B------:R-:W-:Y:S01]  /*ef20*/  PLOP3.LUT P0, PT, PT, PT, UP1, 0x40, 0x0 ;  /* 0x000000000000781c */ /* 0x000fe20003f0e818 */
[----:B------:R-:W-:Y:S01]  /*ef30*/  UP2UR UR30, UPR, URZ, 0x1 ;  /* 0x000000013f1e7883 */ /* 0x000fe20008000000 */
[----:B------:R-:W-:Y:S01]  /*ef40*/  ISETP.LT.OR P5, PT, R5, 0x2, P4 ;  /* 0x000000020500780c */ /* 0x000fe200027a1670 */
[----:B------:R-:W-:Y:S01]  /*ef50*/  UP2UR UR32, UPR, URZ, 0x2 ;  /* 0x000000023f207883 */ /* 0x000fe20008000000 */
[----:B------:R-:W-:Y:S01]  /*ef60*/  ISETP.GT.AND P4, PT, R3, 0x9, P0 ;  /* 0x000000090300780c */ /* 0x000fe20000784270 */
[----:B------:R-:W-:Y:S01]  /*ef70*/  UISETP.GE.AND UP2, UPT, UR36, 0x52, UPT ;  /* 0x000000522400788c */ /* 0x000fe2000bf46270 */
[----:B------:R-:W-:Y:S01]  /*ef80*/  PLOP3.LUT P0, PT, PT, PT, UP0, 0x40, 0x0 ;  /* 0x000000000000781c */ /* 0x000fe20003f0e808 */
[----:B------:R-:W-:Y:S01]  /*ef90*/  UISETP.GE.AND UP0, UPT, UR36, 0x19, UPT ;  /* 0x000000192400788c */ /* 0x000fe2000bf06270 */
[----:B------:R-:W-:Y:S01]  /*efa0*/  FSEL R15, R92, -INF , !P2 ;  /* 0xff8000005c0f7808 */ /* 0x000fe20005000000 */
        /* <DEDUP_REMOVED lines=9> */
[----:B------:R-:W-:Y:S01]  /*f040*/  ISETP.LT.OR P5, PT, R5, 0xa, P4 ;  /* 0x0000000a0500780c */ /* 0x000fe200027a1670 */
[----:B------:R-:W-:Y:S01]  /*f050*/  UP2UR UR28, UPR, URZ, 0x1 ;  /* 0x000000013f1c7883 */ /* 0x000fe20008000000 */
[----:B------:R-:W-:Y:S01]  /*f060*/  ISETP.GT.AND P4, PT, R3, 0x11, P0 ;  /* 0x000000110300780c */ /* 0x000fe20000784270 */
[----:B------:R-:W-:Y:S01]  /*f070*/  UISETP.GE.AND UP3, UPT, UR36, 0x51, UPT ;  /* 0x000000512400788c */ /* 0x000fe2000bf66270 */
[----:B------:R-:W-:Y:S01]  /*f080*/  PLOP3.LUT P0, PT, PT, PT, UP0, 0x40, 0x0 ;  /* 0x000000000000781c */ /* 0x000fe20003f0e808 */
[----:B------:R-:W-:Y:S01]  /*f090*/  UISETP.GE.AND UP0, UPT, UR36, 0x21, UPT ;  /* 0x000000212400788c */ /* 0x000fe2000bf06270 */
[----:B------:R-:W-:-:S02]  /*f0a0*/  FSEL R17, R88, -INF , !P2 ;  /* 0xff80000058117808 */ /* 0x000fc40005000000 */
        /* <DEDUP_REMOVED lines=8> */
[----:B------:R-:W-:-:S02]  /*f130*/  ISETP.GT.AND P4, PT, R3, 0x19, P0 ;  /* 0x000000190300780c */ /* 0x000fc40000784270 */
        /* <DEDUP_REMOVED lines=35> */
[----:B------:R-:W-:-:S02]  /*f370*/  FSEL R44, R64, -INF , !P2 ;  /* 0xff800000402c7808 */ /* 0x000fc40005000000 */
[----:B------:R-:W-:Y:S02]  /*f380*/  ISETP.GT.AND P4, PT, R3, 0x31, P0 ;  /* 0x000000310300780c */ /* 0x000fe40000784270 */
[----:B------:R-:W-:Y:S02]  /*f390*/  ISETP.LT.OR P2, PT, R5, 0x31, P1 ;  /* 0x000000310500780c */ /* 0x000fe40000f41670 */
[----:B------:R-:W-:Y:S01]  /*f3a0*/  PLOP3.LUT P0, PT, PT, PT, UP0, 0x40, 0x0 ;  /* 0x000000000000781c */ /* 0x000fe20003f0e808 */
[----:B------:R-:W-:Y:S01]  /*f3b0*/  UISETP.GE.AND UP0, UPT, UR36, 0x41, UPT ;  /* 0x000000412400788c */ /* 0x000fe2000bf06270 */
[----:B------:R-:W-:Y:S02]  /*f3c0*/  ISETP.GT.AND P1, PT, R3, 0x38, P3 ;  /* 0x000000380300780c */ /* 0x000fe40001f24270 */
[----:B------:R-:W-:Y:S01]  /*f3d0*/  FSEL R45, R65, -INF , !P5 ;  /* 0xff800000412d7808 */ /* 0x000fe20006800000 */
[----:B------:R-:W-:Y:S01]  /*f3e0*/  UP2UR UR4, UPR, URZ, 0x1 ;  /* 0x000000013f047883 */ /* 0x000fe20008000000 */
[----:B------:R-:W-:-:S02]  /*f3f0*/  ISETP.LT.OR P5, PT, R5, 0x32, P4 ;  /* 0x000000320500780c */ /* 0x000fc400027a1670 */
[----:B------:R-:W-:Y:S02]  /*f400*/  ISETP.GT.AND P4, PT, R3, 0x39, P0 ;  /* 0x000000390300780c */ /* 0x000fe40000784270 */
[----:B------:R-:W-:Y:S02]  /*f410*/  ISETP.LT.OR P0, PT, R5, 0x39, P1 ;  /* 0x000000390500780c */ /* 0x000fe40000f01670 */
[----:B------:R-:W-:Y:S02]  /*f420*/  FSEL R140, R60, -INF , !P2 ;  /* 0xff8000003c8c7808 */ /* 0x000fe40005000000 */
[----:B------:R-:W-:Y:S01]  /*f430*/  PLOP3.LUT P2, PT, PT, PT, UP6, 0x40, 0x0 ;  /* 0x000000000000781c */ /* 0x000fe20003f4e868 */
[----:B------:R-:W-:Y:S01]  /*f440*/  UISETP.NE.AND UP6, UPT, UR12, URZ, UPT ;  /* 0x0000003f0c00728c */ /* 0x000fe2000bfc5270 */
[----:B------:R-:W-:Y:S02]  /*f450*/  FSEL R144, R56, -INF , !P0 ;  /* 0xff80000038907808 */ /* 0x000fe40004000000 */
[----:B------:R-:W-:-:S02]  /*f460*/  PLOP3.LUT P1, PT, PT, PT, UP5, 0x40, 0x0 ;  /* 0x000000000000781c */ /* 0x000fc40003f2e858 */
[----:B------:R-:W-:Y:S02]  /*f470*/  PLOP3.LUT P0, PT, PT, PT, UP4, 0x40, 0x0 ;  /* 0x000000000000781c */ /* 0x000fe40003f0e848 */
[C---:B------:R-:W-:Y:S02]  /*f480*/  ISETP.GT.AND P2, PT, R3.reuse, 0x41, P2 ;  /* 0x000000410300780c */ /* 0x040fe40001744270 */
[C---:B------:R-:W-:Y:S02]  /*f490*/  ISETP.GT.AND P1, PT, R3.reuse, 0x48, P1 ;  /* 0x000000480300780c */ /* 0x040fe40000f24270 */
[----:B------:R-:W-:Y:S02]  /*f4a0*/  ISETP.GT.AND P0, PT, R3, 0x49, P0 ;  /* 0x000000490300780c */ /* 0x000fe40000704270 */
[----:B------:R-:W-:Y:S01]  /*f4b0*/  PLOP3.LUT P3, PT, PT, PT, UP0, 0x40, 0x0 ;  /* 0x000000000000781c */ /* 0x000fe20003f6e808 */
[----:B------:R-:W-:Y:S01]  /*f4c0*/  UISETP.GE.AND UP0, UPT, UR36, 0x5a, UPT ;  /* 0x0000005a2400788c */ /* 0x000fe2000bf06270 */
[----:B------:R-:W-:-:S02]  /*f4d0*/  ISETP.LT.OR P2, PT, R5, 0x42, P2 ;  /* 0x000000420500780c */ /* 0x000fc40001741670 */
[C---:B------:R-:W-:Y:S02]  /*f4e0*/  ISETP.LT.OR P1, PT, R5.reuse, 0x49, P1 ;  /* 0x000000490500780c */ /* 0x040fe40000f21670 */
[----:B------:R-:W-:Y:S02]  /*f4f0*/  ISETP.LT.OR P0, PT, R5, 0x4a, P0 ;  /* 0x0000004a0500780c */ /* 0x000fe40000701670 */
[----:B------:R-:W-:Y:S02]  /*f500*/  ISETP.GT.AND P3, PT, R3, 0x40, P3 ;  /* 0x000000400300780c */ /* 0x000fe40001f64270 */
[----:B------:R-:W-:Y:S02]  /*f510*/  FSEL R164, R53, -INF , !P2 ;  /* 0xff80000035a47808 */ /* 0x000fe40005000000 */
[----:B------:R-:W-:Y:S02]  /*f520*/  PLOP3.LUT P2, PT, PT, PT, UP2, 0x40, 0x0 ;  /* 0x000000000000781c */ /* 0x000fe40003f4e828 */
[----:B------:R-:W-:-:S02]  /*f530*/  FSEL R163, R48, -INF , !P1 ;  /* 0xff80000030a37808 */ /* 0x000fc40004800000 */
[----:B------:R-:W-:Y:S02]  /*f540*/  PLOP3.LUT P1, PT, PT, PT, UP1, 0x40, 0x0 ;  /* 0x000000000000781c */ /* 0x000fe40003f2e818 */
[----:B------:R-:W-:Y:S02]  /*f550*/  FSEL R167, R49, -INF , !P0 ;  /* 0xff80000031a77808 */ /* 0x000fe40004000000 */
[----:B------:R-:W-:Y:S02]  /*f560*/  PLOP3.LUT P0, PT, PT, PT, UP0, 0x40, 0x0 ;  /* 0x000000000000781c */ /* 0x000fe40003f0e808 */
[----:B------:R-:W-:Y:S02]  /*f570*/  ISETP.LT.OR P3, PT, R5, 0x41, P3 ;  /* 0x000000410500780c */ /* 0x000fe40001f61670 */
[C---:B------:R-:W-:Y:S02]  /*f580*/  ISETP.GT.AND P2, PT, R3.reuse, 0x51, P2 ;  /* 0x000000510300780c */ /* 0x040fe40001744270 */
[----:B------:R-:W-:-:S02]  /*f590*/  ISETP.GT.AND P1, PT, R3, 0x58, P1 ;  /* 0x000000580300780c */ /* 0x000fc40000f24270 */
[----:B------:R-:W-:Y:S02]  /*f5a0*/  ISETP.GT.AND P0, PT, R3, 0x59, P0 ;  /* 0x000000590300780c */ /* 0x000fe40000704270 */
[C---:B------:R-:W-:Y:S02]  /*f5b0*/  ISETP.LT.OR P4, PT, R5.reuse, 0x3a, P4 ;  /* 0x0000003a0500780c */ /* 0x040fe40002781670 */
[----:B------:R-:W-:Y:S02]  /*f5c0*/  FSEL R146, R52, -INF , !P3 ;  /* 0xff80000034927808 */ /* 0x000fe40005800000 */
[C---:B------:R-:W-:Y:S02]  /*f5d0*/  ISETP.LT.OR P3, PT, R5.reuse, 0x52, P2 ;  /* 0x000000520500780c */ /* 0x040fe40001761670 */
[C---:B------:R-:W-:Y:S02]  /*f5e0*/  ISETP.LT.OR P2, PT, R5.reuse, 0x59, P1 ;  /* 0x000000590500780c */ /* 0x040fe40000f41670 */
[----:B------:R-:W-:-:S02]  /*f5f0*/  ISETP.LT.OR P1, PT, R5, 0x5a, P0 ;  /* 0x0000005a0500780c */ /* 0x000fc40000721670 */
[----:B------:R-:W-:Y:S02]  /*f600*/  FSEL R145, R57, -INF , !P4 ;  /* 0xff80000039917808 */ /* 0x000fe40006000000 */
[----:B------:R-:W-:Y:S01]  /*f610*/  PLOP3.LUT P0, PT, PT, PT, UP6, 0x40, 0x0 ;  /* 0x000000000000781c */ /* 0x000fe20003f0e868 */
[----:B------:R-:W-:Y:S01]  /*f620*/  UISETP.NE.AND UP6, UPT, UR37, URZ, UPT ;  /* 0x0000003f2500728c */ /* 0x000fe2000bfc5270 */
[----:B------:R-:W-:Y:S02]  /*f630*/  PLOP3.LUT P4, PT, PT, PT, UP3, 0x40, 0x0 ;  /* 0x000000000000781c */ /* 0x000fe40003f8e838 */
[----:B------:R-:W-:Y:S02]  /*f640*/  FSEL R141, R61, -INF , !P5 ;  /* 0xff8000003d8d7808 */ /* 0x000fe40006800000 */
[----:B------:R-:W-:Y:S01]  /*f650*/  ISETP.GT.AND P4, PT, R3, 0x50, P4 ;  /* 0x000000500300780c */ /* 0x000fe20002784270 */
[----:B-1----:R-:W-:Y:S01]  /*f660*/  IMAD.IADD R3, R12, 0x1, R8 ;  /* 0x000000010c037824 */ /* 0x002fe200078e0208 */
[----:B------:R-:W-:-:S02]  /*f670*/  FSEL R203, R33, -INF , !P3 ;  /* 0xff80000021cb7808 */ /* 0x000fc40005800000 */
[----:B------:R-:W-:Y:S01]  /*f680*/  ISETP.LT.OR P4, PT, R5, 0x51, P4 ;  /* 0x000000510500780c */ /* 0x000fe20002781670 */
[----:B------:R-:W-:Y:S01]  /*f690*/  IMAD.IADD R5, R10, 0x1, R8 ;  /* 0x000000010a057824 */ /* 0x000fe200078e0208 */
[----:B------:R-:W-:Y:S02]  /*f6a0*/  FSEL R202, R28, -INF , !P2 ;  /* 0xff8000001cca7808 */ /* 0x000fe40005000000 */
[----:B------:R-:W-:Y:S02]  /*f6b0*/  FSEL R204, R32, -INF , !P4 ;  /* 0xff80000020cc7808 */ /* 0x000fe40006000000 */
[----:B------:R-:W-:Y:S02]  /*f6c0*/  IMNMX R5, R5, R11, PT ;  /* 0x0000000b05057217 */ /* 0x000fe40003800200 */
        /* <DEDUP_REMOVED lines=14> */
.L_x_1243:
[----:B------:R-:W-:-:S04]  /*f7b0*/  MOV R14, c[0x0][0x32c] ;  /* 0x0000cb00000e7a02 */ /* 0x000fc80000000f00 */
[----:B------:R-:W-:-:S13]  /*f7c0*/  ISETP.NE.AND P0, PT, R14, 0x1, PT ;  /* 0x000000010e00780c */ /* 0x000fda0003f05270 */
[----:B------:R-:W-:-:S05]  /*f7d0*/  @P0 IMAD.HI.U32 R14, R8, c[0x0][0x330], RZ ;  /* 0x0000cc00080e0a27 */ /* 0x000fca00078e00ff */
[----:B------:R-:W-:Y:S02]  /*f7e0*/  @P0 SHF.R.U32.HI R8, RZ, c[0x0][0x334], R14 ;  /* 0x0000cd00ff080a19 */ /* 0x000fe4000001160e */
.L_x_1244:
[----:B------:R-:W-:Y:S05]  /*f7f0*/  BSYNC B0 ;  /* 0x0000000000007941 */ /* 0x000fea0003800000 */
.L_x_1242:
[----:B------:R-:W-:-:S05]  /*f800*/  IMAD R8, R8, c[0x0][0x32c], R13 ;  /* 0x0000cb0008087a24 */ /* 0x000fca00078e020d */
[----:B------:R-:W-:Y:S02]  /*f810*/  IADD3 R14, R8, c[0x0][0x32c], RZ ;  /* 0x0000cb00080e7a10 */ /* 0x000fe40007ffe0ff */
[----:B------:R-:W-:Y:S02]  /*f820*/  IMNMX R3, R3, R8, !PT ;  /* 0x0000000803037217 */ /* 0x000fe40007800200 */
[----:B------:R-:W-:Y:S02]  /*f830*/  IMNMX R5, R5, R14, PT ;  /* 0x0000000e05057217 */ /* 0x000fe40003800200 */
.L_x_1241:
[----:B------:R-:W-:Y:S01]  /*f840*/  UP2UR UR42, UPR, URZ, 0x40 ;  /* 0x000000403f2a7883 */ /* 0x000fe20008000000 */
[----:B------:R-:W1:Y:S01]  /*f850*/  SHFL.IDX PT, R8, R9, 0x3, 0x1c1f ;  /* 0x007c1f0009087f89 */ /* 0x000e6200000e0000 */
[----:B------:R-:W-:Y:S02]  /*f860*/  UISETP.NE.AND UP6, UPT, UR26, URZ, UPT ;  /* 0x0000003f1a00728c */ /* 0x000fe4000bfc5270 */
[----:B------:R-:W-:Y:S02]  /*f870*/  UP2UR UR36, UPR, URZ, 0x1 ;  /* 0x000000013f247883 */ /* 0x000fe40008000000 */
[----:B------:R-:W-:-:S02]  /*f880*/  UP2UR UR43, UPR, URZ, 0x40 ;  /* 0x000000403f2b7883 */ /* 0x000fc40008000000 */
[----:B------:R-:W-:Y:S02]  /*f890*/  UISETP.NE.AND UP6, UPT, UR32, URZ, UPT ;  /* 0x0000003f2000728c */ /* 0x000fe4000bfc5270 */
[----:B------:R-:W-:Y:S02]  /*f8a0*/  UISETP.NE.AND UP0, UPT, UR34, URZ, UPT ;  /* 0x0000003f2200728c */ /* 0x000fe4000bf05270 */
[----:B------:R-:W-:Y:S02]  /*f8b0*/  UP2UR UR44, UPR, URZ, 0x40 ;  /* 0x000000403f2c7883 */ /* 0x000fe40008000000 */
[----:B------:R-:W-:Y:S02]  /*f8c0*/  UISETP.NE.AND UP6, UPT, UR35, URZ, UPT ;  /* 0x0000003f2300728c */ /* 0x000fe4000bfc5270 */
[----:B------:R-:W-:Y:S01]  /*f8d0*/  PLOP3.LUT P0, PT, PT, PT, UP0, 0x40, 0x0 ;  /* 0x000000000000781c */ /* 0x000fe20003f0e808 */
[----:B------:R-:W-:Y:S02]  /*f8e0*/  UP2UR UR41, UPR, URZ, 0x20 ;  /* 0x000000203f297883 */ /* 0x000fe40008000000 */
[----:B------:R-:W-:Y:S01]  /*f8f0*/  UISETP.NE.AND UP5, UPT, UR33, URZ, UPT ;  /* 0x0000003f2100728c */ /* 0x000fe2000bfa5270 */
[----:B------:R-:W-:Y:S01]  /*f900*/  PLOP3.LUT P1, PT, PT, PT, UP6, 0x40, 0x0 ;  /* 0x000000000000781c */ /* 0x000fe20003f2e868 */
[----:B------:R-:W-:Y:S01]  /*f910*/  UISETP.NE.AND UP6, UPT, UR44, URZ, UPT ;  /* 0x0000003f2c00728c */ /* 0x000fe2000bfc5270 */
[C---:B------:R-:W-:Y:S01]  /*f920*/  ISETP.GT.AND P0, PT, R6.reuse, 0x1, P0 ;  /* 0x000000010600780c */ /* 0x040fe20000704270 */
[----:B------:R-:W-:Y:S01]  /*f930*/  UP2UR UR40, UPR, URZ, 0x10 ;  /* 0x000000103f287883 */ /* 0x000fe20008000000 */
[C---:B------:R-:W-:Y:S01]  /*f940*/  ISETP.GT.AND P1, PT, R6.reuse, RZ, P1 ;  /* 0x000000ff0600720c */ /* 0x040fe20000f24270 */
[----:B------:R-:W-:Y:S01]  /*f950*/  UISETP.NE.AND UP4, UPT, UR31, URZ, UPT ;  /* 0x0000003f1f00728c */ /* 0x000fe2000bf85270 */
[C---:B------:R-:W-:Y:S01]  /*f960*/  ISETP.LT.OR P2, PT, R7.reuse, 0x2, P0 ;  /* 0x000000020700780c */ /* 0x040fe20000741670 */
[----:B------:R-:W-:Y:S01]  /*f970*/  UP2UR UR39, UPR, URZ, 0x8 ;  /* 0x000000083f277883 */ /* 0x000fe20008000000 */
[----:B------:R-:W-:Y:S01]  /*f980*/  ISETP.LT.OR P3, PT, R7, 0x1, P1 ;  /* 0x000000010700780c */ /* 0x000fe20000f61670 */
[----:B------:R-:W-:Y:S01]  /*f990*/  UISETP.NE.AND UP3, UPT, UR30, URZ, UPT ;  /* 0x0000003f1e00728c */ /* 0x000fe2000bf65270 */
[----:B------:R-:W-:Y:S01]  /*f9a0*/  PLOP3.LUT P1, PT, PT, PT, UP5, 0x40, 0x0 ;  /* 0x000000000000781c */ /* 0x000fe20003f2e858 */
[----:B------:R-:W-:Y:S01]  /*f9b0*/  UP2UR UR37, UPR, URZ, 0x2 ;  /* 0x000000023f257883 */ /* 0x000fe20008000000 */
[----:B------:R-:W-:Y:S01]  /*f9c0*/  PLOP3.LUT P0, PT, PT, PT, UP6, 0x40, 0x0 ;  /* 0x000000000000781c */ /* 0x000fe20003f0e868 */
[----:B------:R-:W-:Y:S01]  /*f9d0*/  UISETP.NE.AND UP6, UPT, UR29, URZ, UPT ;  /* 0x0000003f1d00728c */ /* 0x000fe2000bfc5270 */
[----:B------:R-:W-:Y:S01]  /*f9e0*/  FSEL R18, R95, -INF , !P2 ;  /* 0xff8000005f127808 */ /* 0x000fe20005000000 */
[----:B------:R-:W-:Y:S01]  /*f9f0*/  UISETP.NE.AND UP1, UPT, UR28, URZ, UPT ;  /* 0x0000003f1c00728c */ /* 0x000fe2000bf25270 */
[C---:B------:R-:W-:Y:S01]  /*fa00*/  ISETP.GT.AND P2, PT, R6.reuse, 0x8, P1 ;  /* 0x000000080600780c */ /* 0x040fe20000f44270 */
[----:B------:R-:W-:Y:S01]  /*fa10*/  UP2UR UR38, UPR, URZ, 0x4 ;  /* 0x000000043f267883 */ /* 0x000fe20008000000 */
[----:B------:R-:W-:Y:S01]  /*fa20*/  ISETP.GT.AND P1, PT, R6, 0x9, P0 ;  /* 0x000000090600780c */ /* 0x000fe20000724270 */
[----:B------:R-:W-:Y:S01]  /*fa30*/  UISETP.NE.AND UP2, UPT, UR27, URZ, UPT ;  /* 0x0000003f1b00728c */ /* 0x000fe2000bf45270 */
[----:B------:R-:W-:Y:S01]  /*fa40*/  PLOP3.LUT P0, PT, PT, PT, UP4, 0x40, 0x0 ;  /* 0x000000000000781c */ /* 0x000fe20003f0e848 */
[----:B------:R-:W-:Y:S01]  /*fa50*/  UP2UR UR44, UPR, URZ, 0x10 ;  /* 0x000000103f2c7883 */ /* 0x000fe20008000000 */
[----:B------:R-:W-:Y:S01]  /*fa60*/  FSEL R14, R94, -INF , !P3 ;  /* 0xff8000005e0e7808 */ /* 0x000fe20005800000 */
[----:B------:R-:W-:Y:S01]  /*fa70*/  UISETP.NE.AND UP4, UPT, UR32, URZ, UPT ;  /* 0x0000003f2000728c */ /* 0x000fe2000bf85270 */
[----:B------:R-:W-:-:S02]  /*fa80*/  PLOP3.LUT P3, PT, PT, PT, UP3, 0x40, 0x0 ;  /* 0x000000000000781c */ /* 0x000fc40003f6e838 */
[C---:B------:R-:W-:Y:S02]  /*fa90*/  ISETP.LT.OR P4, PT, R7.reuse, 0x9, P2 ;  /* 0x000000090700780c */ /* 0x040fe40001781670 */
[C---:B------:R-:W-:Y:S02]  /*faa0*/  ISETP.LT.OR P2, PT, R7.reuse, 0xa, P1 ;  /* 0x0000000a0700780c */ /* 0x040fe40000f41670 */
[C---:B------:R-:W-:Y:S02]  /*fab0*/  ISETP.GT.AND P1, PT, R6.reuse, 0x10, P0 ;  /* 0x000000100600780c */ /* 0x040fe40000724270 */
[----:B------:R-:W-:Y:S02]  /*fac0*/  ISETP.GT.AND P0, PT, R6, 0x11, P3 ;  /* 0x000000110600780c */ /* 0x000fe40001f04270 */
[----:B------:R-:W-:Y:S02]  /*fad0*/  ISETP.LT.OR P3, PT, R7, 0x11, P1 ;  /* 0x000000110700780c */ /* 0x000fe40000f61670 */
[----:B------:R-:W-:-:S02]  /*fae0*/  FSEL R21, R91, -INF , !P2 ;  /* 0xff8000005b157808 */ /* 0x000fc40005000000 */
[----:B------:R-:W-:Y:S01]  /*faf0*/  PLOP3.LUT P1, PT, PT, PT, UP6, 0x40, 0x0 ;  /* 0x000000000000781c */ /* 0x000fe20003f2e868 */
[----:B------:R-:W-:Y:S01]  /*fb00*/  UISETP.NE.AND UP6, UPT, UR43, URZ, UPT ;  /* 0x0000003f2b00728c */ /* 0x000fe2000bfc5270 */
[----:B------:R-:W-:Y:S01]  /*fb10*/  ISETP.LT.OR P2, PT, R7, 0x12, P0 ;  /* 0x000000120700780c */ /* 0x000fe20000741670 */
[----:B------:R-:W-:Y:S01]  /*fb20*/  UP2UR UR43, UPR, URZ, 0x2 ;  /* 0x000000023f2b7883 */ /* 0x000fe20008000000 */
[----:B------:R-:W-:Y:S01]  /*fb30*/  PLOP3.LUT P0, PT, PT, PT, UP1, 0x40, 0x0 ;  /* 0x000000000000781c */ /* 0x000fe20003f0e818 */
[----:B------:R-:W-:Y:S01]  /*fb40*/  UISETP.NE.AND UP1, UPT, UR35, URZ, UPT ;  /* 0x0000003f2300728c */ /* 0x000fe2000bf25270 */
[----:B------:R-:W-:Y:S02]  /*fb50*/  FSEL R27, R83, -INF , !P2 ;  /* 0xff800000531b7808 */ /* 0x000fe40005000000 */
[----:B------:R-:W-:Y:S02]  /*fb60*/  FSEL R25, R82, -INF , !P3 ;  /* 0xff80000052197808 */ /* 0x000fe40005800000 */
[----:B------:R-:W-:-:S02]  /*fb70*/  ISETP.GT.AND P3, PT, R6, 0x18, P1 ;  /* 0x000000180600780c */ /* 0x000fc40000f64270 */
[----:B------:R-:W-:Y:S01]  /*fb80*/  PLOP3.LUT P2, PT, PT, PT, UP1, 0x40, 0x0 ;  /* 0x000000000000781c */ /* 0x000fe20003f4e818 */
[----:B------:R-:W-:Y:S01]  /*fb90*/  UISETP.NE.AND UP1, UPT, UR29, URZ, UPT ;  /* 0x0000003f1d00728c */ /* 0x000fe2000bf25270 */
[----:B------:R-:W-:Y:S02]  /*fba0*/  ISETP.GT.AND P1, PT, R6, 0x19, P0 ;  /* 0x000000190600780c */ /* 0x000fe40000724270 */
[----:B------:R-:W-:Y:S01]  /*fbb0*/  PLOP3.LUT P0, PT, PT, PT, UP0, 0x40, 0x0 ;  /* 0x000000000000781c */ /* 0x000fe20003f0e808 */
[----:B------:R-:W-:Y:S01]  /*fbc0*/  UISETP.NE.AND UP0, UPT, UR25, URZ, UPT ;  /* 0x0000003f1900728c */ /* 0x000fe2000bf05270 */
[----:B------:R-:W-:Y:S02]  /*fbd0*/  FSEL R20, R90, -INF , !P4 ;  /* 0xff8000005a147808 */ /* 0x000fe40006000000 */
[----:B------:R-:W-:Y:S02]  /*fbe0*/  ISETP.GT.AND P2, PT, R3, RZ, P2 ;  /* 0x000000ff0300720c */ /* 0x000fe40001744270 */
[----:B------:R-:W-:-:S02]  /*fbf0*/  ISETP.LT.OR P4, PT, R7, 0x19, P3 ;  /* 0x000000190700780c */ /* 0x000fc40001f81670 */
[----:B------:R-:W-:Y:S02]  /*fc00*/  ISETP.LT.OR P3, PT, R7, 0x1a, P1 ;  /* 0x0000001a0700780c */ /* 0x000fe40000f61670 */
[----:B------:R-:W-:Y:S02]  /*fc10*/  ISETP.GT.AND P0, PT, R3, 0x1, P0 ;  /* 0x000000010300780c */ /* 0x000fe40000704270 */
[----:B------:R-:W-:Y:S02]  /*fc20*/  ISETP.LT.OR P1, PT, R5, 0x1, P2 ;  /* 0x000000010500780c */ /* 0x000fe40001721670 */
[----:B------:R-:W-:Y:S02]  /*fc30*/  PLOP3.LUT P2, PT, PT, PT, UP2, 0x40, 0x0 ;  /* 0x000000000000781c */ /* 0x000fe40003f4e828 */
[----:B------:R-:W-:Y:S02]  /*fc40*/  FSEL R37, R79, -INF , !P3 ;  /* 0xff8000004f257808 */ /* 0x000fe40005800000 */
[----:B------:R-:W-:-:S02]  /*fc50*/  ISETP.LT.OR P3, PT, R5, 0x2, P0 ;  /* 0x000000020500780c */ /* 0x000fc40000761670 */
[----:B------:R-:W-:Y:S02]  /*fc60*/  FSEL R91, R172, -INF , !P1 ;  /* 0xff800000ac5b7808 */ /* 0x000fe40004800000 */
[----:B------:R-:W-:Y:S02]  /*fc70*/  PLOP3.LUT P0, PT, PT, PT, UP6, 0x40, 0x0 ;  /* 0x000000000000781c */ /* 0x000fe40003f0e868 */
[C---:B------:R-:W-:Y:S02]  /*fc80*/  ISETP.GT.AND P1, PT, R6.reuse, 0x20, P2 ;  /* 0x000000200600780c */ /* 0x040fe40001724270 */
[----:B------:R-:W-:Y:S02]  /*fc90*/  FSEL R93, R173, -INF , !P3 ;  /* 0xff800000ad5d7808 */ /* 0x000fe40005800000 */
[----:B------:R-:W-:Y:S02]  /*fca0*/  ISETP.GT.AND P3, PT, R6, 0x21, P0 ;  /* 0x000000210600780c */ /* 0x000fe40000764270 */
[----:B------:R-:W-:-:S02]  /*fcb0*/  ISETP.LT.OR P0, PT, R7, 0x21, P1 ;  /* 0x000000210700780c */ /* 0x000fc40000f01670 */
[----:B------:R-:W-:Y:S01]  /*fcc0*/  PLOP3.LUT P1, PT, PT, PT, UP4, 0x40, 0x0 ;  /* 0x000000000000781c */ /* 0x000fe20003f2e848 */
[----:B------:R-:W-:Y:S01]  /*fcd0*/  UISETP.NE.AND UP4, UPT, UR44, URZ, UPT ;  /* 0x0000003f2c00728c */ /* 0x000fe2000bf85270 */
[----:B------:R-:W-:Y:S01]  /*fce0*/  PLOP3.LUT P2, PT, PT, PT, UP5, 0x40, 0x0 ;  /* 0x000000000000781c */ /* 0x000fe20003f4e858 */
[----:B------:R-:W-:Y:S01]  /*fcf0*/  UISETP.NE.AND UP5, UPT, UR24, URZ, UPT ;  /* 0x0000003f1800728c */ /* 0x000fe2000bfa5270 */
[----:B------:R-:W-:Y:S02]  /*fd00*/  FSEL R88, R74, -INF , !P0 ;  /* 0xff8000004a587808 */ /* 0x000fe40004000000 */
[----:B------:R-:W-:Y:S02]  /*fd10*/  ISETP.GT.AND P2, PT, R3, 0x8, P2 ;  /* 0x000000080300780c */ /* 0x000fe40001744270 */
[----:B------:R-:W-:Y:S01]  /*fd20*/  PLOP3.LUT P0, PT, PT, PT, UP4, 0x40, 0x0 ;  /* 0x000000000000781c */ /* 0x000fe20003f0e848 */
[----:B------:R-:W-:Y:S01]  /*fd30*/  UISETP.NE.AND UP4, UPT, UR23, URZ, UPT ;  /* 0x0000003f1700728c */ /* 0x000fe2000bf85270 */
[----:B------:R-:W-:-:S02]  /*fd40*/  FSEL R36, R78, -INF , !P4 ;  /* 0xff8000004e247808 */ /* 0x000fc40006000000 */
[----:B------:R-:W-:Y:S02]  /*fd50*/  ISETP.GT.AND P1, PT, R3, 0x9, P1 ;  /* 0x000000090300780c */ /* 0x000fe40000f24270 */
[----:B------:R-:W-:Y:S02]  /*fd60*/  ISETP.LT.OR P4, PT, R7, 0x22, P3 ;  /* 0x000000220700780c */ /* 0x000fe40001f81670 */
[----:B------:R-:W-:Y:S02]  /*fd70*/  ISETP.LT.OR P3, PT, R5, 0x9, P2 ;  /* 0x000000090500780c */ /* 0x000fe40001761670 */
[----:B------:R-:W-:Y:S02]  /*fd80*/  ISETP.GT.AND P2, PT, R3, 0x10, P0 ;  /* 0x000000100300780c */ /* 0x000fe40000744270 */
[----:B------:R-:W-:Y:S02]  /*fd90*/  ISETP.LT.OR P0, PT, R5, 0xa, P1 ;  /* 0x0000000a0500780c */ /* 0x000fe40000f01670 */
[----:B------:R-:W-:-:S02]  /*fda0*/  PLOP3.LUT P1, PT, PT, PT, UP0, 0x40, 0x0 ;  /* 0x000000000000781c */ /* 0x000fc40003f2e808 */
[----:B------:R-:W-:Y:S02]  /*fdb0*/  FSEL R95, R85, -INF , !P0 ;  /* 0xff800000555f7808 */ /* 0x000fe40004000000 */
[----:B------:R-:W-:Y:S02]  /*fdc0*/  PLOP3.LUT P0, PT, PT, PT, UP5, 0x40, 0x0 ;  /* 0x000000000000781c */ /* 0x000fe40003f0e858 */
[----:B------:R-:W-:Y:S02]  /*fdd0*/  ISETP.GT.AND P1, PT, R6, 0x28, P1 ;  /* 0x000000280600780c */ /* 0x000fe40000f24270 */
[----:B------:R-:W-:Y:S02]  /*fde0*/  FSEL R94, R84, -INF , !P3 ;  /* 0xff800000545e7808 */ /* 0x000fe40005800000 */
[----:B------:R-:W-:Y:S02]  /*fdf0*/  ISETP.LT.OR P2, PT, R5, 0x11, P2 ;  /* 0x000000110500780c */ /* 0x000fe40001741670 */
[----:B------:R-:W-:-:S02]  /*fe00*/  ISETP.GT.AND P3, PT, R6, 0x29, P0 ;  /* 0x000000290600780c */ /* 0x000fc40000764270 */
[----:B------:R-:W-:Y:S02]  /*fe10*/  ISETP.LT.OR P0, PT, R7, 0x29, P1 ;  /* 0x000000290700780c */ /* 0x000fe40000f01670 */
[----:B------:R-:W-:Y:S01]  /*fe20*/  PLOP3.LUT P1, PT, PT, PT, UP1, 0x40, 0x0 ;  /* 0x000000000000781c */ /* 0x000fe20003f2e818 */
[----:B------:R-:W-:Y:S01]  /*fe30*/  UISETP.NE.AND UP1, UPT, UR43, URZ, UPT ;  /* 0x0000003f2b00728c */ /* 0x000fe2000bf25270 */
[----:B------:R-:W-:Y:S02]  /*fe40*/  FSEL R112, R120, -INF , !P2 ;  /* 0xff80000078707808 */ /* 0x000fe40005000000 */
[----:B------:R-:W-:Y:S01]  /*fe50*/  PLOP3.LUT P2, PT, PT, PT, UP3, 0x40, 0x0 ;  /* 0x000000000000781c */ /* 0x000fe20003f4e838 */
[----:B------:R-:W-:Y:S01]  /*fe60*/  UISETP.NE.AND UP3, UPT, UR22, URZ, UPT ;  /* 0x0000003f1600728c */ /* 0x000fe2000bf65270 */
[----:B------:R-:W-:Y:S02]  /*fe70*/  FSEL R90, R66, -INF , !P0 ;  /* 0xff800000425a7808 */ /* 0x000fe40004000000 */
[----:B------:R-:W-:-:S02]  /*fe80*/  ISETP.GT.AND P2, PT, R3, 0x11, P2 ;  /* 0x000000110300780c */ /* 0x000fc40001744270 */
[----:B------:R-:W-:Y:S01]  /*fe90*/  PLOP3.LUT P0, PT, PT, PT, UP1, 0x40, 0x0 ;  /* 0x000000000000781c */ /* 0x000fe20003f0e818 */
[----:B------:R-:W-:Y:S01]  /*fea0*/  UISETP.NE.AND UP1, UPT, UR20, URZ, UPT ;  /* 0x0000003f1400728c */ /* 0x000fe2000bf25270 */
[----:B------:R-:W-:Y:S02]  /*feb0*/  FSEL R89, R75, -INF , !P4 ;  /* 0xff8000004b597808 */ /* 0x000fe40006000000 */
[----:B------:R-:W-:Y:S02]  /*fec0*/  ISETP.GT.AND P1, PT, R3, 0x18, P1 ;  /* 0x000000180300780c */ /* 0x000fe40000f24270 */
[----:B------:R-:W-:Y:S02]  /*fed0*/  ISETP.LT.OR P4, PT, R7, 0x2a, P3 ;  /* 0x0000002a0700780c */ /* 0x000fe40001f81670 */
[----:B------:R-:W-:Y:S02]  /*fee0*/  ISETP.LT.OR P3, PT, R5, 0x12, P2 ;  /* 0x000000120500780c */ /* 0x000fe40001761670 */
[----:B------:R-:W-:-:S02]  /*fef0*/  ISETP.GT.AND P2, PT, R3, 0x19, P0 ;  /* 0x000000190300780c */ /* 0x000fc40000744270 */
[C---:B------:R-:W-:Y:S02]  /*ff00*/  ISETP.LT.OR P0, PT, R5.reuse, 0x19, P1 ;  /* 0x000000190500780c */ /* 0x040fe40000f01670 */
[----:B------:R-:W-:Y:S02]  /*ff10*/  PLOP3.LUT P1, PT, PT, PT, UP4, 0x40, 0x0 ;  /* 0x000000000000781c */ /* 0x000fe40003f2e848 */
[----:B------:R-:W-:Y:S02]  /*ff20*/  FSEL R114, R116, -INF , !P0 ;  /* 0xff80000074727808 */ /* 0x000fe40004000000 */
[----:B------:R-:W-:Y:S02]  /*ff30*/  ISETP.LT.OR P2, PT, R5, 0x1a, P2 ;  /* 0x0000001a0500780c */ /* 0x000fe40001741670 */
[----:B------:R-:W-:Y:S02]  /*ff40*/  PLOP3.LUT P0, PT, PT, PT, UP3, 0x40, 0x0 ;  /* 0x000000000000781c */ /* 0x000fe40003f0e838 */
[----:B------:R-:W-:-:S02]  /*ff50*/  ISETP.GT.AND P1, PT, R6, 0x30, P1 ;  /* 0x000000300600780c */ /* 0x000fc40000f24270 */
[----:B------:R-:W-:Y:S02]  /*ff60*/  FSEL R113, R121, -INF , !P3 ;  /* 0xff80000079717808 */ /* 0x000fe40005800000 */
[----:B------:R-:W-:Y:S02]  /*ff70*/  FSEL R115, R117, -INF , !P2 ;  /* 0xff80000075737808 */ /* 0x000fe40005000000 */
[----:B------:R-:W-:Y:S02]  /*ff80*/  ISETP.GT.AND P3, PT, R6, 0x31, P0 ;  /* 0x000000310600780c */ /* 0x000fe40000764270 */
[----:B------:R-:W-:Y:S01]  /*ff90*/  PLOP3.LUT P2, PT, PT, PT, UP2, 0x40, 0x0 ;  /* 0x000000000000781c */ /* 0x000fe20003f4e828 */
[----:B------:R-:W-:Y:S01]  /*ffa0*/  UISETP.NE.AND UP2, UPT, UR21, URZ, UPT ;  /* 0x0000003f1500728c */ /* 0x000fe2000bf45270 */
[----:B------:R-:W-:Y:S02]  /*ffb0*/  ISETP.LT.OR P0, PT, R7, 0x31, P1 ;  /* 0x000000310700780c */ /* 0x000fe40000f01670 */
[----:B------:R-:W-:Y:S01]  /*ffc0*/  PLOP3.LUT P1, PT, PT, PT, UP6, 0x40, 0x0 ;  /* 0x000000000000781c */ /* 0x000fe20003f2e868 */
[----:B------:R-:W-:Y:S01]  /*ffd0*/  UISETP.NE.AND UP6, UPT, UR42, URZ, UPT ;  /* 0x0000003f2a00728c */ /* 0x000fe2000bfc5270 */
[----:B------:R-:W-:-:S02]  /*ffe0*/  ISETP.GT.AND P2, PT, R3, 0x20, P2 ;  /* 0x000000200300780c */ /* 0x000fc40001744270 */
[----:B------:R-:W-:Y:S02]  /*fff0*/  FSEL R131, R62, -INF , !P0 ;  /* 0xff8000003e837808 */ /* 0x000fe40004000000 */
[----:B------:R-:W-:Y:S01]  /*10000*/  PLOP3.LUT P0, PT, PT, PT, UP0, 0x40, 0x0 ;  /* 0x000000000000781c */ /* 0x000fe20003f0e808 */
[----:B------:R-:W-:Y:S01]  /*10010*/  UISETP.NE.AND UP0, UPT, UR4, URZ, UPT ;  /* 0x0000003f0400728c */ /* 0x000fe2000bf05270 */
[----:B------:R-:W-:Y:S02]  /*10020*/  FSEL R92, R67, -INF , !P4 ;  /* 0xff800000435c7808 */ /* 0x000fe40006000000 */
[----:B------:R-:W-:Y:S02]  /*10030*/  ISETP.GT.AND P1, PT, R3, 0x21, P1 ;  /* 0x000000210300780c */ /* 0x000fe40000f24270 */
[----:B------:R-:W-:Y:S02]  /*10040*/  ISETP.LT.OR P4, PT, R7, 0x32, P3 ;  /* 0x000000320700780c */ /* 0x000fe40001f81670 */
[----:B------:R-:W-:-:S02]  /*10050*/  ISETP.LT.OR P3, PT, R5, 0x21, P2 ;  /* 0x000000210500780c */ /* 0x000fc40001761670 */
[----:B------:R-:W-:Y:S02]  /*10060*/  ISETP.GT.AND P2, PT, R3, 0x28, P0 ;  /* 0x000000280300780c */ /* 0x000fe40000744270 */
[----:B------:R-:W-:Y:S02]  /*10070*/  ISETP.LT.OR P0, PT, R5, 0x22, P1 ;  /* 0x000000220500780c */ /* 0x000fe40000f01670 */
[----:B------:R-:W-:Y:S02]  /*10080*/  PLOP3.LUT P1, PT, PT, PT, UP2, 0x40, 0x0 ;  /* 0x000000000000781c */ /* 0x000fe40003f2e828 */
[----:B------:R-:W-:Y:S02]  /*10090*/  FSEL R166, R157, -INF , !P0 ;  /* 0xff8000009da67808 */ /* 0x000fe40004000000 */
[----:B------:R-:W-:Y:S02]  /*100a0*/  ISETP.LT.OR P2, PT, R5, 0x29, P2 ;  /* 0x000000290500780c */ /* 0x000fe40001741670 */
[----:B------:R-:W-:-:S02]  /*100b0*/  PLOP3.LUT P0, PT, PT, PT, UP1, 0x40, 0x0 ;  /* 0x000000000000781c */ /* 0x000fc40003f0e818 */
[----:B------:R-:W-:Y:S02]  /*100c0*/  ISETP.GT.AND P1, PT, R6, 0x38, P1 ;  /* 0x000000380600780c */ /* 0x000fe40000f24270 */
[----:B------:R-:W-:Y:S02]  /*100d0*/  FSEL R165, R156, -INF , !P3 ;  /* 0xff8000009ca57808 */ /* 0x000fe40005800000 */
[----:B------:R-:W-:Y:S02]  /*100e0*/  FSEL R168, R108, -INF , !P2 ;  /* 0xff8000006ca87808 */ /* 0x000fe40005000000 */
[----:B------:R-:W-:Y:S02]  /*100f0*/  ISETP.GT.AND P3, PT, R6, 0x39, P0 ;  /* 0x000000390600780c */ /* 0x000fe40000764270 */
[----:B------:R-:W-:Y:S01]  /*10100*/  PLOP3.LUT P2, PT, PT, PT, UP5, 0x40, 0x0 ;  /* 0x000000000000781c */ /* 0x000fe20003f4e858 */
[----:B------:R-:W-:Y:S01]  /*10110*/  UISETP.NE.AND UP5, UPT, UR41, URZ, UPT ;  /* 0x0000003f2900728c */ /* 0x000fe2000bfa5270 */
[----:B------:R-:W-:-:S02]  /*10120*/  ISETP.LT.OR P0, PT, R7, 0x39, P1 ;  /* 0x000000390700780c */ /* 0x000fc40000f01670 */
[----:B------:R-:W-:Y:S01]  /*10130*/  PLOP3.LUT P1, PT, PT, PT, UP4, 0x40, 0x0 ;  /* 0x000000000000781c */ /* 0x000fe20003f2e848 */
[----:B------:R-:W-:Y:S01]  /*10140*/  UISETP.NE.AND UP4, UPT, UR40, URZ, UPT ;  /* 0x0000003f2800728c */ /* 0x000fe2000bf85270 */
[----:B------:R-:W-:Y:S02]  /*10150*/  ISETP.GT.AND P2, PT, R3, 0x29, P2 ;  /* 0x000000290300780c */ /* 0x000fe40001744270 */
[----:B------:R-:W-:Y:S02]  /*10160*/  FSEL R148, R58, -INF , !P0 ;  /* 0xff8000003a947808 */ /* 0x000fe40004000000 */
[----:B------:R-:W-:Y:S01]  /*10170*/  PLOP3.LUT P0, PT, PT, PT, UP3, 0x40, 0x0 ;  /* 0x000000000000781c */ /* 0x000fe20003f0e838 */
[----:B------:R-:W-:Y:S01]  /*10180*/  UISETP.NE.AND UP3, UPT, UR39, URZ, UPT ;  /* 0x0000003f2700728c */ /* 0x000fe2000bf65270 */
[----:B------:R-:W-:Y:S02]  /*10190*/  FSEL R149, R63, -INF , !P4 ;  /* 0xff8000003f957808 */ /* 0x000fe40006000000 */
[----:B------:R-:W-:-:S02]  /*101a0*/  ISETP.GT.AND P1, PT, R3, 0x30, P1 ;  /* 0x000000300300780c */ /* 0x000fc40000f24270 */
[----:B------:R-:W-:Y:S02]  /*101b0*/  ISETP.LT.OR P4, PT, R7, 0x3a, P3 ;  /* 0x0000003a0700780c */ /* 0x000fe40001f81670 */
[----:B------:R-:W-:Y:S02]  /*101c0*/  ISETP.LT.OR P3, PT, R5, 0x2a, P2 ;  /* 0x0000002a0500780c */ /* 0x000fe40001761670 */
[----:B------:R-:W-:Y:S02]  /*101d0*/  ISETP.GT.AND P2, PT, R3, 0x31, P0 ;  /* 0x000000310300780c */ /* 0x000fe40000744270 */
[----:B------:R-:W-:Y:S02]  /*101e0*/  ISETP.LT.OR P0, PT, R5, 0x31, P1 ;  /* 0x000000310500780c */ /* 0x000fe40000f01670 */
[----:B------:R-:W-:Y:S02]  /*101f0*/  PLOP3.LUT P1, PT, PT, PT, UP0, 0x40, 0x0 ;  /* 0x000000000000781c */ /* 0x000fe40003f2e808 */
[----:B------:R-:W-:-:S02]  /*10200*/  FSEL R199, R68, -INF , !P0 ;  /* 0xff80000044c77808 */ /* 0x000fc40004000000 */
[----:B------:R-:W-:Y:S02]  /*10210*/  ISETP.LT.OR P2, PT, R5, 0x32, P2 ;  /* 0x000000320500780c */ /* 0x000fe40001741670 */
[----:B------:R-:W-:Y:S02]  /*10220*/  PLOP3.LUT P0, PT, PT, PT, UP6, 0x40, 0x0 ;  /* 0x000000000000781c */ /* 0x000fe40003f0e868 */
[C---:B------:R-:W-:Y:S02]  /*10230*/  ISETP.GT.AND P1, PT, R6.reuse, 0x40, P1 ;  /* 0x000000400600780c */ /* 0x040fe40000f24270 */
[----:B------:R-:W-:Y:S02]  /*10240*/  FSEL R169, R109, -INF , !P3 ;  /* 0xff8000006da97808 */ /* 0x000fe40005800000 */
[----:B------:R-:W-:Y:S02]  /*10250*/  FSEL R198, R69, -INF , !P2 ;  /* 0xff80000045c67808 */ /* 0x000fe40005000000 */
[----:B------:R-:W-:-:S02]  /*10260*/  ISETP.GT.AND P3, PT, R6, 0x41, P0 ;  /* 0x000000410600780c */ /* 0x000fc40000764270 */
[----:B------:R-:W-:Y:S01]  /*10270*/  PLOP3.LUT P2, PT, PT, PT, UP2, 0x40, 0x0 ;  /* 0x000000000000781c */ /* 0x000fe20003f4e828 */
[----:B------:R-:W-:Y:S01]  /*10280*/  UISETP.NE.AND UP2, UPT, UR38, URZ, UPT ;  /* 0x0000003f2600728c */ /* 0x000fe2000bf45270 */
[----:B------:R-:W-:Y:S02]  /*10290*/  ISETP.LT.OR P0, PT, R7, 0x41, P1 ;  /* 0x000000410700780c */ /* 0x000fe40000f01670 */
[----:B------:R-:W-:Y:S01]  /*102a0*/  PLOP3.LUT P1, PT, PT, PT, UP1, 0x40, 0x0 ;  /* 0x000000000000781c */ /* 0x000fe20003f2e818 */
[----:B------:R-:W-:Y:S01]  /*102b0*/  UISETP.NE.AND UP1, UPT, UR37, URZ, UPT ;  /* 0x0000003f2500728c */ /* 0x000fe2000bf25270 */
[----:B------:R-:W-:Y:S02]  /*102c0*/  ISETP.GT.AND P2, PT, R3, 0x38, P2 ;  /* 0x000000380300780c */ /* 0x000fe40001744270 */
[----:B------:R-:W-:Y:S02]  /*102d0*/  FSEL R152, R54, -INF , !P0 ;  /* 0xff80000036987808 */ /* 0x000fe40004000000 */
[----:B------:R-:W-:Y:S01]  /*102e0*/  PLOP3.LUT P0, PT, PT, PT, UP0, 0x40, 0x0 ;  /* 0x000000000000781c */ /* 0x000fe20003f0e808 */
[----:B------:R-:W-:Y:S01]  /*102f0*/  UISETP.NE.AND UP0, UPT, UR36, URZ, UPT ;  /* 0x0000003f2400728c */ /* 0x000fe2000bf05270 */
[----:B------:R-:W-:Y:S01]  /*10300*/  FSEL R150, R59, -INF , !P4 ;  /* 0xff8000003b967808 */ /* 0x000fe20006000000 */
[----:B------:R-:W-:Y:S01]  /*10310*/  UP2UR UR36, UPR, URZ, 0x40 ;  /* 0x000000403f247883 */ /* 0x000fe20008000000 */
[----:B------:R-:W-:-:S02]  /*10320*/  ISETP.GT.AND P1, PT, R3, 0x39, P1 ;  /* 0x000000390300780c */ /* 0x000fc40000f24270 */
[----:B------:R-:W-:Y:S02]  /*10330*/  ISETP.LT.OR P4, PT, R7, 0x42, P3 ;  /* 0x000000420700780c */ /* 0x000fe40001f81670 */
[----:B------:R-:W-:Y:S02]  /*10340*/  ISETP.LT.OR P3, PT, R5, 0x39, P2 ;  /* 0x000000390500780c */ /* 0x000fe40001761670 */
[----:B------:R-:W-:Y:S02]  /*10350*/  ISETP.GT.AND P2, PT, R3, 0x40, P0 ;  /* 0x000000400300780c */ /* 0x000fe40000744270 */
[----:B------:R-:W-:Y:S02]  /*10360*/  ISETP.LT.OR P0, PT, R5, 0x3a, P1 ;  /* 0x0000003a0500780c */ /* 0x000fe40000f01670 */
[----:B------:R-:W-:Y:S02]  /*10370*/  PLOP3.LUT P1, PT, PT, PT, UP5, 0x40, 0x0 ;  /* 0x000000000000781c */ /* 0x000fe40003f2e858 */
[----:B------:R-:W-:-:S02]  /*10380*/  FSEL R200, R105, -INF , !P0 ;  /* 0xff80000069c87808 */ /* 0x000fc40004000000 */
[----:B------:R-:W-:Y:S02]  /*10390*/  PLOP3.LUT P0, PT, PT, PT, UP4, 0x40, 0x0 ;  /* 0x000000000000781c */ /* 0x000fe40003f0e848 */
[----:B------:R-:W-:Y:S02]  /*103a0*/  ISETP.GT.AND P1, PT, R6, 0x48, P1 ;  /* 0x000000480600780c */ /* 0x000fe40000f24270 */
[----:B------:R-:W-:Y:S02]  /*103b0*/  ISETP.LT.OR P2, PT, R5, 0x41, P2 ;  /* 0x000000410500780c */ /* 0x000fe40001741670 */
[----:B------:R-:W-:Y:S02]  /*103c0*/  FSEL R195, R104, -INF , !P3 ;  /* 0xff80000068c37808 */ /* 0x000fe40005800000 */
[----:B------:R-:W-:Y:S02]  /*103d0*/  ISETP.GT.AND P3, PT, R6, 0x49, P0 ;  /* 0x000000490600780c */ /* 0x000fe40000764270 */
[----:B------:R-:W-:-:S02]  /*103e0*/  ISETP.LT.OR P1, PT, R7, 0x49, P1 ;  /* 0x000000490700780c */ /* 0x000fc40000f21670 */
[----:B------:R-:W-:Y:S02]  /*103f0*/  FSEL R212, R132, -INF , !P2 ;  /* 0xff80000084d47808 */ /* 0x000fe40005000000 */
[----:B------:R-:W-:Y:S01]  /*10400*/  PLOP3.LUT P2, PT, PT, PT, UP6, 0x40, 0x0 ;  /* 0x000000000000781c */ /* 0x000fe20003f4e868 */
[----:B------:R-:W-:Y:S01]  /*10410*/  UISETP.NE.AND UP6, UPT, UR12, URZ, UPT ;  /* 0x0000003f0c00728c */ /* 0x000fe2000bfc5270 */
[----:B------:R-:W-:Y:S02]  /*10420*/  PLOP3.LUT P0, PT, PT, PT, UP5, 0x40, 0x0 ;  /* 0x000000000000781c */ /* 0x000fe40003f0e858 */
[----:B------:R-:W-:Y:S02]  /*10430*/  ISETP.LT.OR P3, PT, R7, 0x4a, P3 ;  /* 0x0000004a0700780c */ /* 0x000fe40001f61670 */
[----:B------:R-:W-:Y:S02]  /*10440*/  FSEL R160, R50, -INF , !P1 ;  /* 0xff80000032a07808 */ /* 0x000fe40004800000 */
[----:B------:R-:W-:-:S02]  /*10450*/  PLOP3.LUT P1, PT, PT, PT, UP3, 0x40, 0x0 ;  /* 0x000000000000781c */ /* 0x000fc40003f2e838 */
[C---:B------:R-:W-:Y:S02]  /*10460*/  ISETP.GT.AND P2, PT, R3.reuse, 0x41, P2 ;  /* 0x000000410300780c */ /* 0x040fe40001744270 */
[----:B------:R-:W-:Y:S02]  /*10470*/  ISETP.GT.AND P0, PT, R3, 0x48, P0 ;  /* 0x000000480300780c */ /* 0x000fe40000704270 */
[----:B------:R-:W-:Y:S02]  /*10480*/  FSEL R161, R51, -INF , !P3 ;  /* 0xff80000033a17808 */ /* 0x000fe40005800000 */
[----:B------:R-:W-:Y:S02]  /*10490*/  ISETP.GT.AND P3, PT, R6, 0x50, P1 ;  /* 0x000000500600780c */ /* 0x000fe40000f64270 */
[C---:B------:R-:W-:Y:S02]  /*104a0*/  ISETP.LT.OR P2, PT, R5.reuse, 0x42, P2 ;  /* 0x000000420500780c */ /* 0x040fe40001741670 */
[----:B------:R-:W-:-:S02]  /*104b0*/  ISETP.LT.OR P1, PT, R5, 0x49, P0 ;  /* 0x000000490500780c */ /* 0x000fc40000721670 */
[----:B------:R-:W-:Y:S02]  /*104c0*/  PLOP3.LUT P0, PT, PT, PT, UP2, 0x40, 0x0 ;  /* 0x000000000000781c */ /* 0x000fe40003f0e828 */
[----:B------:R-:W-:Y:S02]  /*104d0*/  FSEL R208, R133, -INF , !P2 ;  /* 0xff80000085d07808 */ /* 0x000fe40005000000 */
[----:B------:R-:W-:Y:S02]  /*104e0*/  ISETP.LT.OR P3, PT, R7, 0x51, P3 ;  /* 0x000000510700780c */ /* 0x000fe40001f61670 */
[----:B------:R-:W-:Y:S02]  /*104f0*/  FSEL R211, R100, -INF , !P1 ;  /* 0xff80000064d37808 */ /* 0x000fe40004800000 */
[----:B------:R-:W-:Y:S02]  /*10500*/  FSEL R154, R55, -INF , !P4 ;  /* 0xff800000379a7808 */ /* 0x000fe40006000000 */
[----:B------:R-:W-:-:S02]  /*10510*/  PLOP3.LUT P2, PT, PT, PT, UP4, 0x40, 0x0 ;  /* 0x000000000000781c */ /* 0x000fc40003f4e848 */
[----:B------:R-:W-:Y:S02]  /*10520*/  ISETP.GT.AND P1, PT, R6, 0x51, P0 ;  /* 0x000000510600780c */ /* 0x000fe40000724270 */
[----:B------:R-:W-:Y:S02]  /*10530*/  PLOP3.LUT P4, PT, PT, PT, UP3, 0x40, 0x0 ;  /* 0x000000000000781c */ /* 0x000fe40003f8e838 */
[----:B------:R-:W-:Y:S02]  /*10540*/  PLOP3.LUT P0, PT, PT, PT, UP2, 0x40, 0x0 ;  /* 0x000000000000781c */ /* 0x000fe40003f0e828 */
[----:B------:R-:W-:Y:S02]  /*10550*/  FSEL R192, R34, -INF , !P3 ;  /* 0xff80000022c07808 */ /* 0x000fe40005800000 */
[----:B------:R-:W-:Y:S02]  /*10560*/  ISETP.GT.AND P2, PT, R3, 0x49, P2 ;  /* 0x000000490300780c */ /* 0x000fe40001744270 */
[----:B------:R-:W-:-:S02]  /*10570*/  ISETP.LT.OR P3, PT, R7, 0x52, P1 ;  /* 0x000000520700780c */ /* 0x000fc40000f61670 */
[C---:B------:R-:W-:Y:S02]  /*10580*/  ISETP.GT.AND P1, PT, R3.reuse, 0x50, P4 ;  /* 0x000000500300780c */ /* 0x040fe40002724270 */
[----:B------:R-:W-:Y:S02]  /*10590*/  ISETP.GT.AND P0, PT, R3, 0x51, P0 ;  /* 0x000000510300780c */ /* 0x000fe40000704270 */
[C---:B------:R-:W-:Y:S02]  /*105a0*/  ISETP.LT.OR P2, PT, R5.reuse, 0x4a, P2 ;  /* 0x0000004a0500780c */ /* 0x040fe40001741670 */
[C---:B------:R-:W-:Y:S02]  /*105b0*/  ISETP.LT.OR P1, PT, R5.reuse, 0x51, P1 ;  /* 0x000000510500780c */ /* 0x040fe40000f21670 */
[----:B------:R-:W-:Y:S02]  /*105c0*/  ISETP.LT.OR P0, PT, R5, 0x52, P0 ;  /* 0x000000520500780c */ /* 0x000fe40000701670 */
[----:B------:R-:W-:-:S02]  /*105d0*/  FSEL R205, R101, -INF , !P2 ;  /* 0xff80000065cd7808 */ /* 0x000fc40005000000 */
[----:B------:R-:W-:Y:S02]  /*105e0*/  PLOP3.LUT P2, PT, PT, PT, UP1, 0x40, 0x0 ;  /* 0x000000000000781c */ /* 0x000fe40003f4e818 */
[----:B------:R-:W-:Y:S02]  /*105f0*/  FSEL R207, R124, -INF , !P1 ;  /* 0xff8000007ccf7808 */ /* 0x000fe40004800000 */
[----:B------:R-:W-:Y:S02]  /*10600*/  PLOP3.LUT P1, PT, PT, PT, UP1, 0x40, 0x0 ;  /* 0x000000000000781c */ /* 0x000fe40003f2e818 */
[----:B------:R-:W-:Y:S02]  /*10610*/  FSEL R210, R125, -INF , !P0 ;  /* 0xff8000007dd27808 */ /* 0x000fe40004000000 */
[----:B------:R-:W-:Y:S02]  /*10620*/  PLOP3.LUT P0, PT, PT, PT, UP0, 0x40, 0x0 ;  /* 0x000000000000781c */ /* 0x000fe40003f0e808 */
[----:B------:R-:W-:-:S02]  /*10630*/  FSEL R191, R35, -INF , !P3 ;  /* 0xff80000023bf7808 */ /* 0x000fc40005800000 */
[----:B------:R-:W-:Y:S02]  /*10640*/  PLOP3.LUT P3, PT, PT, PT, UP0, 0x40, 0x0 ;  /* 0x000000000000781c */ /* 0x000fe40003f6e808 */
[C---:B------:R-:W-:Y:S02]  /*10650*/  ISETP.GT.AND P4, PT, R3.reuse, 0x58, P2 ;  /* 0x000000580300780c */ /* 0x040fe40001784270 */
[----:B------:R-:W-:Y:S02]  /*10660*/  ISETP.GT.AND P2, PT, R6, 0x58, P1 ;  /* 0x000000580600780c */ /* 0x000fe40000f44270 */
[----:B------:R-:W-:Y:S01]  /*10670*/  ISETP.GT.AND P0, PT, R3, 0x59, P0 ;  /* 0x000000590300780c */ /* 0x000fe20000704270 */
[----:B-1----:R-:W-:Y:S01]  /*10680*/  IMAD.IADD R3, R10, 0x1, R8 ;  /* 0x000000010a037824 */ /* 0x002fe200078e0208 */
[----:B------:R-:W-:Y:S02]  /*10690*/  ISETP.GT.AND P1, PT, R6, 0x59, P3 ;  /* 0x000000590600780c */ /* 0x000fe40001f24270 */
[----:B------:R-:W-:-:S02]  /*106a0*/  ISETP.LT.OR P3, PT, R7, 0x59, P2 ;  /* 0x000000590700780c */ /* 0x000fc40001761670 */
[C---:B------:R-:W-:Y:S02]  /*106b0*/  ISETP.LT.OR P2, PT, R5.reuse, 0x5a, P0 ;  /* 0x0000005a0500780c */ /* 0x040fe40000741670 */
[----:B------:R-:W-:Y:S01]  /*106c0*/  PLOP3.LUT P0, PT, PT, PT, UP6, 0x40, 0x0 ;  /* 0x000000000000781c */ /* 0x000fe20003f0e868 */
[----:B------:R-:W-:Y:S01]  /*106d0*/  UISETP.NE.AND UP6, UPT, UR36, URZ, UPT ;  /* 0x0000003f2400728c */ /* 0x000fe2000bfc5270 */
[----:B------:R-:W-:Y:S02]  /*106e0*/  ISETP.LT.OR P4, PT, R5, 0x59, P4 ;  /* 0x000000590500780c */ /* 0x000fe40002781670 */
[----:B------:R-:W-:Y:S02]  /*106f0*/  ISETP.LT.OR P1, PT, R7, 0x5a, P1 ;  /* 0x0000005a0700780c */ /* 0x000fe40000f21670 */
[----:B------:R-:W-:Y:S01]  /*10700*/  IMNMX R5, R3, R11, PT ;  /* 0x0000000b03057217 */ /* 0x000fe20003800200 */
[----:B------:R-:W-:Y:S01]  /*10710*/  IMAD.IADD R3, R12, 0x1, R8 ;  /* 0x000000010c037824 */ /* 0x000fe200078e0208 */
[----:B------:R-:W-:-:S02]  /*10720*/  FSEL R190, R30, -INF , !P3 ;  /* 0xff8000001ebe7808 */ /* 0x000fc40005800000 */
        /* <DEDUP_REMOVED lines=16> */
.L_x_1247:
[----:B------:R-:W-:-:S04]  /*10830*/  MOV R7, c[0x0][0x32c] ;  /* 0x0000cb0000077a02 */ /* 0x000fc80000000f00 */
[----:B------:R-:W-:-:S13]  /*10840*/  ISETP.NE.AND P0, PT, R7, 0x1, PT ;  /* 0x000000010700780c */ /* 0x000fda0003f05270 */
[----:B------:R-:W-:-:S05]  /*10850*/  @P0 IMAD.HI.U32 R7, R6, c[0x0][0x330], RZ ;  /* 0x0000cc0006070a27 */ /* 0x000fca00078e00ff */
[----:B------:R-:W-:Y:S02]  /*10860*/  @P0 SHF.R.U32.HI R6, RZ, c[0x0][0x334], R7 ;  /* 0x0000cd00ff060a19 */ /* 0x000fe40000011607 */
.L_x_1248:
[----:B------:R-:W-:Y:S05]  /*10870*/  BSYNC B0 ;  /* 0x0000000000007941 */ /* 0x000fea0003800000 */
.L_x_1246:
[----:B------:R-:W-:-:S05]  /*10880*/  IMAD R6, R6, c[0x0][0x32c], R13 ;  /* 0x0000cb0006067a24 */ /* 0x000fca00078e020d */
[----:B------:R-:W-:Y:S02]  /*10890*/  IADD3 R7, R6, c[0x0][0x32c], RZ ;  /* 0x0000cb0006077a10 */ /* 0x000fe40007ffe0ff */
[----:B------:R-:W-:Y:S02]  /*108a0*/  IMNMX R3, R3, R6, !PT ;  /* 0x0000000603037217 */ /* 0x000fe40007800200 */
[----:B------:R-:W-:Y:S02]  /*108b0*/  IMNMX R5, R5, R7, PT ;  /* 0x0000000705057217 */ /* 0x000fe40003800200 */
.L_x_1245:
[----:B------:R-:W-:Y:S01]  /*108c0*/  FMNMX.FTZ R130, R15, R16, !PT ;  /* 0x000000100f827209 */ /* 0x000fe20007810000 */
[----:B------:R-:W-:Y:S01]  /*108d0*/  UP2UR UR36, UPR, URZ, 0x10 ;  /* 0x000000103f247883 */ /* 0x000fe20008000000 */
[----:B------:R-:W-:Y:S01]  /*108e0*/  STL [R1+0x3c], R225 ;  /* 0x00003ce101007387 */ /* 0x000fe20000100800 */
[----:B------:R-:W-:Y:S01]  /*108f0*/  UISETP.NE.AND UP4, UPT, UR33, URZ, UPT ;  /* 0x0000003f2100728c */ /* 0x000fe2000bf85270 */
[----:B------:R-:W-:Y:S01]  /*10900*/  FMNMX.FTZ R130, R17, R130, !PT ;  /* 0x0000008211827209 */ /* 0x000fe20007810000 */
[----:B------:R-:W-:Y:S01]  /*10910*/  UP2UR UR33, UPR, URZ, 0x8 ;  /* 0x000000083f217883 */ /* 0x000fe20008000000 */
[----:B------:R-:W-:Y:S01]  /*10920*/  STL [R1+0x38], R224 ;  /* 0x000038e001007387 */ /* 0x000fe20000100800 */
[----:B------:R-:W-:Y:S01]  /*10930*/  UISETP.NE.AND UP3, UPT, UR34, URZ, UPT ;  /* 0x0000003f2200728c */ /* 0x000fe2000bf65270 */
[----:B------:R-:W-:Y:S01]  /*10940*/  FMNMX.FTZ R130, R19, R130, !PT ;  /* 0x0000008213827209 */ /* 0x000fe20007810000 */
[----:B------:R-:W-:Y:S01]  /*10950*/  UP2UR UR34, UPR, URZ, 0x4 ;  /* 0x000000043f227883 */ /* 0x000fe20008000000 */
[----:B------:R-:W-:Y:S01]  /*10960*/  PLOP3.LUT P3, PT, PT, PT, UP4, 0x40, 0x0 ;  /* 0x000000000000781c */ /* 0x000fe20003f6e848 */
[----:B------:R-:W-:Y:S01]  /*10970*/  UISETP.NE.AND UP2, UPT, UR35, URZ, UPT ;  /* 0x0000003f2300728c */ /* 0x000fe2000bf45270 */
[----:B------:R-:W-:Y:S01]  /*10980*/  FMNMX.FTZ R130, R22, R130, !PT ;  /* 0x0000008216827209 */ /* 0x000fe20007810000 */
[----:B------:R-:W-:Y:S01]  /*10990*/  UP2UR UR35, UPR, URZ, 0x1 ;  /* 0x000000013f237883 */ /* 0x000fe20008000000 */
[----:B------:R-:W-:Y:S01]  /*109a0*/  PLOP3.LUT P2, PT, PT, PT, UP3, 0x40, 0x0 ;  /* 0x000000000000781c */ /* 0x000fe20003f4e838 */
[----:B------:R-:W-:Y:S01]  /*109b0*/  UISETP.NE.AND UP0, UPT, UR32, URZ, UPT ;  /* 0x0000003f2000728c */ /* 0x000fe2000bf05270 */
[----:B------:R-:W-:Y:S01]  /*109c0*/  FMNMX.FTZ R130, R23, R130, !PT ;  /* 0x0000008217827209 */ /* 0x000fe20007810000 */
[----:B------:R-:W-:Y:S01]  /*109d0*/  UISETP.NE.AND UP3, UPT, UR31, URZ, UPT ;  /* 0x0000003f1f00728c */ /* 0x000fe2000bf65270 */
[----:B------:R-:W-:Y:S01]  /*109e0*/  PLOP3.LUT P0, PT, PT, PT, UP2, 0x40, 0x0 ;  /* 0x000000000000781c */ /* 0x000fe20003f0e828 */
[----:B------:R-:W-:Y:S01]  /*109f0*/  UISETP.NE.AND UP2, UPT, UR30, URZ, UPT ;  /* 0x0000003f1e00728c */ /* 0x000fe2000bf45270 */
[----:B------:R-:W-:Y:S01]  /*10a00*/  FMNMX.FTZ R130, R24, R130, !PT ;  /* 0x0000008218827209 */ /* 0x000fe20007810000 */
[----:B------:R-:W-:Y:S01]  /*10a10*/  UP2UR UR37, UPR, URZ, 0x2 ;  /* 0x000000023f257883 */ /* 0x000fe20008000000 */
[----:B------:R-:W-:Y:S01]  /*10a20*/  ISETP.GT.AND P0, PT, R3, RZ, P0 ;  /* 0x000000ff0300720c */ /* 0x000fe20000704270 */
[----:B------:R-:W-:Y:S01]  /*10a30*/  UISETP.NE.AND UP1, UPT, UR29, URZ, UPT ;  /* 0x0000003f1d00728c */ /* 0x000fe2000bf25270 */
[----:B------:R-:W-:Y:S01]  /*10a40*/  FMNMX.FTZ R130, R26, R130, !PT ;  /* 0x000000821a827209 */ /* 0x000fe20007810000 */
[----:B------:R-:W-:Y:S01]  /*10a50*/  UISETP.NE.AND UP4, UPT, UR23, URZ, UPT ;  /* 0x0000003f1700728c */ /* 0x000fe2000bf85270 */
[----:B------:R-:W-:Y:S01]  /*10a60*/  ISETP.LT.OR P0, PT, R5, 0x1, P0 ;  /* 0x000000010500780c */ /* 0x000fe20000701670 */
[----:B------:R-:W-:Y:S01]  /*10a70*/  STL [R1+0x34], R223 ;  /* 0x000034df01007387 */ /* 0x000fe20000100800 */
[----:B------:R-:W-:Y:S01]  /*10a80*/  FMNMX.FTZ R130, R38, R130, !PT ;  /* 0x0000008226827209 */ /* 0x000fe20007810000 */
[----:B------:R-:W-:Y:S01]  /*10a90*/  IMAD.SHL.U32 R217, R0, 0x2, RZ ;  /* 0x0000000200d97824 */ /* 0x000fe200078e00ff */
[----:B------:R-:W-:Y:S01]  /*10aa0*/  FSEL R84, R174, -INF , !P0 ;  /* 0xff800000ae547808 */ /* 0x000fe20004000000 */
[----:B------:R-:W-:Y:S01]  /*10ab0*/  STL [R1+0x30], R222 ;  /* 0x000030de01007387 */ /* 0x000fe20000100800 */
[----:B------:R-:W-:Y:S01]  /*10ac0*/  FMNMX.FTZ R130, R40, R130, !PT ;  /* 0x0000008228827209 */ /* 0x000fe20007810000 */
[--C-:B------:R-:W-:Y:S01]  /*10ad0*/  IMAD R218, R4, 0x2, R217.reuse ;  /* 0x0000000204da7824 */ /* 0x100fe200078e02d9 */
[----:B------:R-:W-:Y:S01]  /*10ae0*/  ISETP.GT.AND P0, PT, R3, 0x1, P2 ;  /* 0x000000010300780c */ /* 0x000fe20001704270 */
[----:B------:R-:W-:Y:S01]  /*10af0*/  STL [R1+0x2c], R221 ;  /* 0x00002cdd01007387 */ /* 0x000fe20000100800 */
[----:B------:R-:W-:Y:S01]  /*10b00*/  FMNMX.FTZ R130, R44, R130, !PT ;  /* 0x000000822c827209 */ /* 0x000fe20007810000 */
[----:B------:R-:W-:Y:S01]  /*10b10*/  IMAD R220, R2, 0x2, R217 ;  /* 0x0000000202dc7824 */ /* 0x000fe200078e02d9 */
[----:B------:R-:W-:Y:S01]  /*10b20*/  ISETP.LT.OR P0, PT, R5, 0x2, P0 ;  /* 0x000000020500780c */ /* 0x000fe20000701670 */
[----:B------:R-:W-:Y:S01]  /*10b30*/  STL [R1+0x28], R216 ;  /* 0x000028d801007387 */ /* 0x000fe20000100800 */
[----:B------:R-:W-:-:S02]  /*10b40*/  FMNMX.FTZ R130, R45, R130, !PT ;  /* 0x000000822d827209 */ /* 0x000fc40007810000 */
[----:B------:R-:W-:Y:S01]  /*10b50*/  FSEL R85, R175, -INF , !P0 ;  /* 0xff800000af557808 */ /* 0x000fe20004000000 */
[----:B------:R-:W-:Y:S01]  /*10b60*/  LDSM.16.MT88.4 R72, [R220+0x100] ;  /* 0x00010000dc48783b */ /* 0x000fe20000004200 */
[----:B------:R-:W-:Y:S02]  /*10b70*/  FMNMX.FTZ R130, R140, R130, !PT ;  /* 0x000000828c827209 */ /* 0x000fe40007810000 */
[----:B------:R-:W-:Y:S01]  /*10b80*/  ISETP.GT.AND P0, PT, R3, 0x8, P3 ;  /* 0x000000080300780c */ /* 0x000fe20001f04270 */
[----:B------:R-:W-:Y:S01]  /*10b90*/  LDSM.16.MT88.4 R76, [R218+0x100] ;  /* 0x00010000da4c783b */ /* 0x000fe20000004200 */
[----:B------:R-:W-:Y:S02]  /*10ba0*/  FMNMX.FTZ R130, R141, R130, !PT ;  /* 0x000000828d827209 */ /* 0x000fe40007810000 */
[----:B------:R-:W-:Y:S01]  /*10bb0*/  ISETP.LT.OR P0, PT, R5, 0x9, P0 ;  /* 0x000000090500780c */ /* 0x000fe20000701670 */
[----:B------:R-:W-:Y:S01]  /*10bc0*/  LDSM.16.MT88.4 R64, [R217+0x900] ;  /* 0x00090000d940783b */ /* 0x000fe20000004200 */
[----:B------:R-:W-:-:S02]  /*10bd0*/  FMNMX.FTZ R130, R144, R130, !PT ;  /* 0x0000008290827209 */ /* 0x000fc40007810000 */
[----:B------:R-:W-:Y:S01]  /*10be0*/  PLOP3.LUT P5, PT, PT, PT, UP0, 0x40, 0x0 ;  /* 0x000000000000781c */ /* 0x000fe20003fae808 */
[----:B------:R-:W-:Y:S01]  /*10bf0*/  UISETP.NE.AND UP0, UPT, UR28, URZ, UPT ;  /* 0x0000003f1c00728c */ /* 0x000fe2000bf05270 */
[----:B------:R-:W-:Y:S01]  /*10c00*/  FMNMX.FTZ R130, R145, R130, !PT ;  /* 0x0000008291827209 */ /* 0x000fe20007810000 */
[----:B------:R-:W-:Y:S01]  /*10c10*/  LDSM.16.MT88.4 R60, [R220+0x900] ;  /* 0x00090000dc3c783b */ /* 0x000fe20000004200 */
[----:B------:R-:W-:Y:S02]  /*10c20*/  FSEL R86, R86, -INF , !P0 ;  /* 0xff80000056567808 */ /* 0x000fe40004000000 */
[----:B------:R-:W-:Y:S01]  /*10c30*/  FMNMX.FTZ R130, R146, R130, !PT ;  /* 0x0000008292827209 */ /* 0x000fe20007810000 */
[----:B------:R-:W-:Y:S01]  /*10c40*/  LDSM.16.MT88.4 R56, [R218+0x900] ;  /* 0x00090000da38783b */ /* 0x000fe20000004200 */
[----:B------:R-:W-:Y:S02]  /*10c50*/  ISETP.GT.AND P0, PT, R3, 0x9, P5 ;  /* 0x000000090300780c */ /* 0x000fe40002f04270 */
[----:B------:R-:W-:-:S02]  /*10c60*/  FMNMX.FTZ R130, R164, R130, !PT ;  /* 0x00000082a4827209 */ /* 0x000fc40007810000 */
[----:B------:R-:W-:Y:S02]  /*10c70*/  ISETP.LT.OR P0, PT, R5, 0xa, P0 ;  /* 0x0000000a0500780c */ /* 0x000fe40000701670 */
[----:B------:R-:W-:Y:S02]  /*10c80*/  FMNMX.FTZ R130, R163, R130, !PT ;  /* 0x00000082a3827209 */ /* 0x000fe40007810000 */
[----:B------:R-:W-:Y:S01]  /*10c90*/  PLOP3.LUT P4, PT, PT, PT, UP3, 0x40, 0x0 ;  /* 0x000000000000781c */ /* 0x000fe20003f8e838 */
[----:B------:R-:W-:Y:S01]  /*10ca0*/  UISETP.NE.AND UP3, UPT, UR27, URZ, UPT ;  /* 0x0000003f1b00728c */ /* 0x000fe2000bf65270 */
[----:B------:R-:W-:Y:S02]  /*10cb0*/  FMNMX.FTZ R130, R167, R130, !PT ;  /* 0x00000082a7827209 */ /* 0x000fe40007810000 */
[----:B------:R-:W-:Y:S02]  /*10cc0*/  FSEL R87, R87, -INF , !P0 ;  /* 0xff80000057577808 */ /* 0x000fe40004000000 */
[----:B------:R-:W-:-:S02]  /*10cd0*/  FMNMX.FTZ R130, R204, R130, !PT ;  /* 0x00000082cc827209 */ /* 0x000fc40007810000 */
[----:B------:R-:W-:Y:S02]  /*10ce0*/  ISETP.GT.AND P0, PT, R3, 0x10, P4 ;  /* 0x000000100300780c */ /* 0x000fe40002704270 */
[----:B------:R-:W-:Y:S02]  /*10cf0*/  FMNMX.FTZ R130, R203, R130, !PT ;  /* 0x00000082cb827209 */ /* 0x000fe40007810000 */
[----:B------:R-:W-:Y:S02]  /*10d00*/  ISETP.LT.OR P0, PT, R5, 0x11, P0 ;  /* 0x000000110500780c */ /* 0x000fe40000701670 */
[----:B------:R-:W-:Y:S02]  /*10d10*/  FMNMX.FTZ R130, R202, R130, !PT ;  /* 0x00000082ca827209 */ /* 0x000fe40007810000 */
[----:B------:R-:W-:Y:S02]  /*10d20*/  FSEL R96, R122, -INF , !P0 ;  /* 0xff8000007a607808 */ /* 0x000fe40004000000 */
[----:B------:R-:W-:-:S02]  /*10d30*/  FMNMX.FTZ R130, R201, R130, !PT ;  /* 0x00000082c9827209 */ /* 0x000fc40007810000 */
[----:B------:R-:W-:Y:S01]  /*10d40*/  PLOP3.LUT P2, PT, PT, PT, UP1, 0x40, 0x0 ;  /* 0x000000000000781c */ /* 0x000fe20003f4e818 */
[----:B------:R-:W-:Y:S01]  /*10d50*/  UISETP.NE.AND UP1, UPT, UR25, URZ, UPT ;  /* 0x0000003f1900728c */ /* 0x000fe2000bf25270 */
[----:B------:R-:W-:Y:S01]  /*10d60*/  PLOP3.LUT P5, PT, PT, PT, UP0, 0x40, 0x0 ;  /* 0x000000000000781c */ /* 0x000fe20003fae808 */
[----:B------:R-:W1:Y:S01]  /*10d70*/  SHFL.BFLY PT, R6, R130, 0x2, 0x1f ;  /* 0x0c401f0082067f89 */ /* 0x000e6200000e0000 */
[----:B------:R-:W-:Y:S01]  /*10d80*/  PLOP3.LUT P3, PT, PT, PT, UP3, 0x40, 0x0 ;  /* 0x000000000000781c */ /* 0x000fe20003f6e838 */
[----:B------:R-:W-:Y:S01]  /*10d90*/  UISETP.NE.AND UP0, UPT, UR24, URZ, UPT ;  /* 0x0000003f1800728c */ /* 0x000fe2000bf05270 */
[----:B------:R-:W-:Y:S01]  /*10da0*/  LEA R219, R2, R218, 0x1 ;  /* 0x000000da02db7211 */ /* 0x000fe200078e08ff */
[----:B------:R-:W-:-:S04]  /*10db0*/  UISETP.NE.AND UP3, UPT, UR22, URZ, UPT ;  /* 0x0000003f1600728c */ /* 0x000fc8000bf65270 */
[----:B------:R-:W-:Y:S01]  /*10dc0*/  PLOP3.LUT P4, PT, PT, PT, UP0, 0x40, 0x0 ;  /* 0x000000000000781c */ /* 0x000fe20003f8e808 */
[----:B------:R-:W-:Y:S01]  /*10dd0*/  UISETP.NE.AND UP0, UPT, UR4, URZ, UPT ;  /* 0x0000003f0400728c */ /* 0x000fe2000bf05270 */
[----:B------:R-:W-:Y:S04]  /*10de0*/  LDSM.16.MT88.4 R80, [R219+0x100] ;  /* 0x00010000db50783b */ /* 0x000fe80000004200 */
[----:B------:R-:W-:Y:S04]  /*10df0*/  LDSM.16.MT88.4 R52, [R219+0x900] ;  /* 0x00090000db34783b */ /* 0x000fe80000004200 */
[----:B------:R-:W-:Y:S01]  /*10e00*/  LDSM.16.MT88.4 R136, [R219+0x1100] ;  /* 0x00110000db88783b */ /* 0x000fe20000004200 */
[----:B-1----:R-:W-:-:S05]  /*10e10*/  FMNMX.FTZ R130, R130, R6, !PT ;  /* 0x0000000682827209 */ /* 0x002fca0007810000 */
[----:B------:R-:W1:Y:S02]  /*10e20*/  SHFL.BFLY PT, R6, R130, 0x1, 0x1f ;  /* 0x0c201f0082067f89 */ /* 0x000e6400000e0000 */
[----:B-1----:R-:W-:-:S04]  /*10e30*/  FMNMX.FTZ R130, R130, R6, !PT ;  /* 0x0000000682827209 */ /* 0x002fc80007810000 */
[C---:B------:R-:W-:Y:S01]  /*10e40*/  FSETP.NEU.FTZ.AND P1, PT, R130.reuse, -INF , PT ;  /* 0xff8000008200780b */ /* 0x040fe20003f3d000 */
[----:B------:R-:W-:-:S05]  /*10e50*/  FMUL.FTZ R7, R130, c[0x0][0x2d0] ;  /* 0x0000b40082077a20 */ /* 0x000fca0000410000 */
[----:B------:R-:W-:Y:S02]  /*10e60*/  FSEL R7, R7, RZ, P1 ;  /* 0x000000ff07077208 */ /* 0x000fe40000800000 */
[----:B------:R-:W-:Y:S01]  /*10e70*/  PLOP3.LUT P1, PT, PT, PT, UP2, 0x40, 0x0 ;  /* 0x000000000000781c */ /* 0x000fe20003f2e828 */
[----:B------:R-:W-:Y:S02]  /*10e80*/  UISETP.NE.AND UP2, UPT, UR26, URZ, UPT ;  /* 0x0000003f1a00728c */ /* 0x000fe4000bf45270 */
[----:B------:R-:W-:Y:S01]  /*10e90*/  FFMA.FTZ R9, R17, c[0x0][0x2d0], -R7 ;  /* 0x0000b40011097a23 */ /* 0x000fe20000010807 */
[----:B------:R-:W-:-:S03]  /*10ea0*/  ISETP.GT.AND P0, PT, R3, 0x11, P1 ;  /* 0x000000110300780c */ /* 0x000fc60000f04270 */
[----:B------:R-:W-:Y:S01]  /*10eb0*/  PLOP3.LUT P1, PT, PT, PT, UP2, 0x40, 0x0 ;  /* 0x000000000000781c */ /* 0x000fe20003f2e828 */
[----:B------:R-:W-:Y:S01]  /*10ec0*/  UISETP.NE.AND UP2, UPT, UR21, URZ, UPT ;  /* 0x0000003f1500728c */ /* 0x000fe2000bf45270 */
[----:B------:R-:W-:Y:S01]  /*10ed0*/  ISETP.LT.OR P0, PT, R5, 0x12, P0 ;  /* 0x000000120500780c */ /* 0x000fe20000701670 */
[----:B------:R-:W-:Y:S03]  /*10ee0*/  MUFU.EX2 R216, R9 ;  /* 0x0000000900d87308 */ /* 0x000fe60000000800 */
[----:B------:R-:W-:Y:S02]  /*10ef0*/  FSEL R97, R123, -INF , !P0 ;  /* 0xff8000007b617808 */ /* 0x000fe40004000000 */
[----:B------:R-:W-:Y:S01]  /*10f00*/  ISETP.GT.AND P0, PT, R3, 0x18, P2 ;  /* 0x000000180300780c */ /* 0x000fe20001704270 */
[----:B------:R-:W-:Y:S01]  /*10f10*/  LDSM.16.MT88.4 R120, [R220+0x1100] ;  /* 0x00110000dc78783b */ /* 0x000fe20000004200 */
[----:B------:R-:W-:Y:S01]  /*10f20*/  PLOP3.LUT P2, PT, PT, PT, UP1, 0x40, 0x0 ;  /* 0x000000000000781c */ /* 0x000fe20003f4e818 */
[----:B------:R-:W-:Y:S01]  /*10f30*/  UISETP.NE.AND UP1, UPT, UR20, URZ, UPT ;  /* 0x0000003f1400728c */ /* 0x000fe2000bf25270 */
[----:B------:R-:W-:-:S02]  /*10f40*/  ISETP.LT.OR P0, PT, R5, 0x19, P0 ;  /* 0x000000190500780c */ /* 0x000fc40000701670 */
[----:B------:R-:W-:Y:S02]  /*10f50*/  ULDC.64 UR20, c[0x0][0x2c8] ;  /* 0x0000b20000147ab9 */ /* 0x000fe40000000a00 */
        /* <DEDUP_REMOVED lines=25> */
[----:B------:R-:W-:Y:S02]  /*110f0*/  P2R R6, PR, RZ, 0x10 ;  /* 0x00000010ff067803 */ /* 0x000fe40000000000 */
[----:B------:R-:W-:-:S02]  /*11100*/  FSEL R162, R111, -INF , !P0 ;  /* 0xff8000006fa27808 */ /* 0x000fc40004000000 */
[----:B------:R-:W-:Y:S02]  /*11110*/  ISETP.GT.AND P0, PT, R3, 0x30, P3 ;  /* 0x000000300300780c */ /* 0x000fe40001f04270 */
[----:B------:R-:W-:Y:S01]  /*11120*/  PLOP3.LUT P3, PT, PT, PT, UP6, 0x40, 0x0 ;  /* 0x000000000000781c */ /* 0x000fe20003f6e868 */
[----:B------:R-:W-:Y:S01]  /*11130*/  UISETP.NE.AND UP6, UPT, UR12, URZ, UPT ;  /* 0x0000003f0c00728c */ /* 0x000fe2000bfc5270 */
[----:B------:R-:W-:Y:S02]  /*11140*/  ISETP.LT.OR P0, PT, R5, 0x31, P0 ;  /* 0x000000310500780c */ /* 0x000fe40000701670 */
[----:B------:R-:W-:Y:S01]  /*11150*/  PLOP3.LUT P4, PT, PT, PT, UP5, 0x40, 0x0 ;  /* 0x000000000000781c */ /* 0x000fe20003f8e858 */
[----:B------:R-:W-:Y:S01]  /*11160*/  UISETP.NE.AND UP5, UPT, UR13, URZ, UPT ;  /* 0x0000003f0d00728c */ /* 0x000fe2000bfa5270 */
[----:B------:R-:W-:Y:S02]  /*11170*/  FSEL R170, R70, -INF , !P0 ;  /* 0xff80000046aa7808 */ /* 0x000fe40004000000 */
[----:B------:R-:W-:-:S02]  /*11180*/  ISETP.GT.AND P0, PT, R3, 0x31, P1 ;  /* 0x000000310300780c */ /* 0x000fc40000f04270 */
[----:B------:R-:W-:Y:S02]  /*11190*/  ISETP.NE.AND P1, PT, R6, RZ, PT ;  /* 0x000000ff0600720c */ /* 0x000fe40003f25270 */
[----:B------:R-:W-:Y:S02]  /*111a0*/  FMNMX.FTZ R6, R14, R18, !PT ;  /* 0x000000120e067209 */ /* 0x000fe40007810000 */
[----:B------:R-:W-:Y:S02]  /*111b0*/  ISETP.LT.OR P0, PT, R5, 0x32, P0 ;  /* 0x000000320500780c */ /* 0x000fe40000701670 */
[----:B------:R-:W-:Y:S02]  /*111c0*/  FMNMX.FTZ R6, R20, R6, !PT ;  /* 0x0000000614067209 */ /* 0x000fe40007810000 */
[----:B------:R-:W-:Y:S02]  /*111d0*/  FSEL R171, R71, -INF , !P0 ;  /* 0xff80000047ab7808 */ /* 0x000fe40004000000 */
[----:B------:R-:W-:Y:S01]  /*111e0*/  FMNMX.FTZ R6, R21, R6, !PT ;  /* 0x0000000615067209 */ /* 0x000fe20007810000 */
[----:B------:R-:W-:Y:S01]  /*111f0*/  LDSM.16.MT88.4 R68, [R217+0x100] ;  /* 0x00010000d944783b */ /* 0x000fe20000004200 */
[----:B------:R-:W-:-:S02]  /*11200*/  ISETP.GT.AND P0, PT, R3, 0x38, P2 ;  /* 0x000000380300780c */ /* 0x000fc40001704270 */
[----:B------:R-:W-:Y:S02]  /*11210*/  FMNMX.FTZ R6, R25, R6, !PT ;  /* 0x0000000619067209 */ /* 0x000fe40007810000 */
[----:B------:R-:W-:Y:S02]  /*11220*/  ISETP.LT.OR P0, PT, R5, 0x39, P0 ;  /* 0x000000390500780c */ /* 0x000fe40000701670 */
[----:B------:R-:W-:Y:S02]  /*11230*/  FMNMX.FTZ R6, R27, R6, !PT ;  /* 0x000000061b067209 */ /* 0x000fe40007810000 */
[----:B------:R-:W-:Y:S02]  /*11240*/  FSEL R188, R106, -INF , !P0 ;  /* 0xff8000006abc7808 */ /* 0x000fe40004000000 */
[----:B------:R-:W-:Y:S02]  /*11250*/  FMNMX.FTZ R6, R36, R6, !PT ;  /* 0x0000000624067209 */ /* 0x000fe40007810000 */
[----:B------:R-:W-:-:S02]  /*11260*/  ISETP.GT.AND P0, PT, R3, 0x39, P1 ;  /* 0x000000390300780c */ /* 0x000fc40000f04270 */
[----:B------:R-:W-:Y:S02]  /*11270*/  FMNMX.FTZ R6, R37, R6, !PT ;  /* 0x0000000625067209 */ /* 0x000fe40007810000 */
[----:B------:R-:W-:Y:S02]  /*11280*/  ISETP.LT.OR P2, PT, R5, 0x3a, P0 ;  /* 0x0000003a0500780c */ /* 0x000fe40000741670 */
[----:B------:R-:W-:Y:S02]  /*11290*/  FMNMX.FTZ R6, R88, R6, !PT ;  /* 0x0000000658067209 */ /* 0x000fe40007810000 */
[----:B------:R-:W-:Y:S02]  /*112a0*/  ISETP.GT.AND P1, PT, R3, 0x40, P5 ;  /* 0x000000400300780c */ /* 0x000fe40002f24270 */
[----:B------:R-:W-:Y:S02]  /*112b0*/  FMNMX.FTZ R6, R89, R6, !PT ;  /* 0x0000000659067209 */ /* 0x000fe40007810000 */
[----:B------:R-:W-:-:S02]  /*112c0*/  ISETP.GT.AND P0, PT, R3, 0x41, P3 ;  /* 0x000000410300780c */ /* 0x000fc40001f04270 */
[----:B------:R-:W-:Y:S02]  /*112d0*/  FMNMX.FTZ R6, R90, R6, !PT ;  /* 0x000000065a067209 */ /* 0x000fe40007810000 */
[----:B------:R-:W-:Y:S02]  /*112e0*/  FSEL R183, R107, -INF , !P2 ;  /* 0xff8000006bb77808 */ /* 0x000fe40005000000 */
[----:B------:R-:W-:Y:S02]  /*112f0*/  FMNMX.FTZ R6, R92, R6, !PT ;  /* 0x000000065c067209 */ /* 0x000fe40007810000 */
[----:B------:R-:W-:Y:S02]  /*11300*/  ISETP.LT.OR P2, PT, R5, 0x41, P1 ;  /* 0x000000410500780c */ /* 0x000fe40000f41670 */
[----:B------:R-:W-:Y:S02]  /*11310*/  FMNMX.FTZ R6, R131, R6, !PT ;  /* 0x0000000683067209 */ /* 0x000fe40007810000 */
[----:B------:R-:W-:-:S02]  /*11320*/  ISETP.LT.OR P1, PT, R5, 0x42, P0 ;  /* 0x000000420500780c */ /* 0x000fc40000721670 */
[----:B------:R-:W-:Y:S02]  /*11330*/  FMNMX.FTZ R6, R149, R6, !PT ;  /* 0x0000000695067209 */ /* 0x000fe40007810000 */
[----:B------:R-:W-:Y:S02]  /*11340*/  PLOP3.LUT P0, PT, PT, PT, UP4, 0x40, 0x0 ;  /* 0x000000000000781c */ /* 0x000fe40003f0e848 */
[----:B------:R-:W-:Y:S02]  /*11350*/  FMNMX.FTZ R6, R148, R6, !PT ;  /* 0x0000000694067209 */ /* 0x000fe40007810000 */
[----:B------:R-:W-:Y:S02]  /*11360*/  ISETP.GT.AND P0, PT, R3, 0x49, P0 ;  /* 0x000000490300780c */ /* 0x000fe40000704270 */
[----:B------:R-:W-:Y:S02]  /*11370*/  FMNMX.FTZ R6, R150, R6, !PT ;  /* 0x0000000696067209 */ /* 0x000fe40007810000 */
[----:B------:R-:W-:-:S02]  /*11380*/  ISETP.LT.OR P0, PT, R5, 0x4a, P0 ;  /* 0x0000004a0500780c */ /* 0x000fc40000701670 */
[----:B------:R-:W-:Y:S02]  /*11390*/  FMNMX.FTZ R6, R152, R6, !PT ;  /* 0x0000000698067209 */ /* 0x000fe40007810000 */
[----:B------:R-:W-:Y:S02]  /*113a0*/  FSEL R194, R103, -INF , !P0 ;  /* 0xff80000067c27808 */ /* 0x000fe40004000000 */
[----:B------:R-:W-:Y:S02]  /*113b0*/  FMNMX.FTZ R6, R154, R6, !PT ;  /* 0x000000069a067209 */ /* 0x000fe40007810000 */
[----:B------:R-:W-:Y:S02]  /*113c0*/  FSEL R197, R135, -INF , !P1 ;  /* 0xff80000087c57808 */ /* 0x000fe40004800000 */
[----:B------:R-:W-:Y:S02]  /*113d0*/  FMNMX.FTZ R6, R160, R6, !PT ;  /* 0x00000006a0067209 */ /* 0x000fe40007810000 */
[----:B------:R-:W-:-:S02]  /*113e0*/  ISETP.GT.AND P1, PT, R3, 0x48, P4 ;  /* 0x000000480300780c */ /* 0x000fc40002724270 */
[----:B------:R-:W-:Y:S02]  /*113f0*/  FMNMX.FTZ R6, R161, R6, !PT ;  /* 0x00000006a1067209 */ /* 0x000fe40007810000 */
[----:B------:R-:W-:Y:S02]  /*11400*/  ISETP.LT.OR P1, PT, R5, 0x49, P1 ;  /* 0x000000490500780c */ /* 0x000fe40000f21670 */
[----:B------:R-:W-:Y:S02]  /*11410*/  FMNMX.FTZ R6, R192, R6, !PT ;  /* 0x00000006c0067209 */ /* 0x000fe40007810000 */
[----:B------:R-:W-:Y:S02]  /*11420*/  FSEL R196, R134, -INF , !P2 ;  /* 0xff80000086c47808 */ /* 0x000fe40005000000 */
[----:B------:R-:W-:Y:S01]  /*11430*/  FMNMX.FTZ R6, R191, R6, !PT ;  /* 0x00000006bf067209 */ /* 0x000fe20007810000 */
[----:B------:R-:W-:Y:S01]  /*11440*/  LDSM.16.MT88.4 R132, [R218+0x1100] ;  /* 0x00110000da84783b */ /* 0x000fe20000004200 */
[----:B------:R-:W-:-:S02]  /*11450*/  FSEL R193, R102, -INF , !P1 ;  /* 0xff80000066c17808 */ /* 0x000fc40004800000 */
[----:B------:R-:W-:Y:S02]  /*11460*/  FMNMX.FTZ R6, R190, R6, !PT ;  /* 0x00000006be067209 */ /* 0x000fe40007810000 */
[----:B------:R-:W-:Y:S02]  /*11470*/  PLOP3.LUT P2, PT, PT, PT, UP3, 0x40, 0x0 ;  /* 0x000000000000781c */ /* 0x000fe40003f4e838 */
[----:B------:R-:W-:Y:S02]  /*11480*/  FMNMX.FTZ R6, R189, R6, !PT ;  /* 0x00000006bd067209 */ /* 0x000fe40007810000 */
[----:B------:R-:W-:Y:S02]  /*11490*/  PLOP3.LUT P1, PT, PT, PT, UP2, 0x40, 0x0 ;  /* 0x000000000000781c */ /* 0x000fe40003f2e828 */
[----:B------:R-:W-:Y:S01]  /*114a0*/  PLOP3.LUT P3, PT, PT, PT, UP0, 0x40, 0x0 ;  /* 0x000000000000781c */ /* 0x000fe20003f6e808 */
[----:B------:R-:W1:Y:S01]  /*114b0*/  SHFL.BFLY PT, R8, R6, 0x2, 0x1f ;  /* 0x0c401f0006087f89 */ /* 0x000e6200000e0000 */
[----:B------:R-:W-:-:S02]  /*114c0*/  ISETP.GT.AND P4, PT, R3, 0x50, P2 ;  /* 0x000000500300780c */ /* 0x000fc40001784270 */
[----:B------:R-:W-:-:S04]  /*114d0*/  ISETP.GT.AND P2, PT, R3, 0x51, P1 ;  /* 0x000000510300780c */ /* 0x000fc80000f44270 */
[----:B------:R-:W-:-:S04]  /*114e0*/  ISETP.LT.OR P2, PT, R5, 0x52, P2 ;  /* 0x000000520500780c */ /* 0x000fc80001741670 */
[----:B------:R-:W-:Y:S02]  /*114f0*/  FSEL R185, R127, -INF , !P2 ;  /* 0xff8000007fb97808 */ /* 0x000fe40005000000 */
[----:B-1----:R-:W-:Y:S01]  /*11500*/  FMNMX.FTZ R6, R6, R8, !PT ;  /* 0x0000000806067209 */ /* 0x002fe20007810000 */
[----:B------:R-:W-:-:S04]  /*11510*/  FFMA.FTZ R8, R15, c[0x0][0x2d0], -R7 ;  /* 0x0000b4000f087a23 */ /* 0x000fc80000010807 */
[----:B------:R-:W1:Y:S01]  /*11520*/  SHFL.BFLY PT, R129, R6, 0x1, 0x1f ;  /* 0x0c201f0006817f89 */ /* 0x000e6200000e0000 */
[----:B------:R2:W-:Y:S02]  /*11530*/  MUFU.EX2 R238, R8 ;  /* 0x0000000800ee7308 */ /* 0x0005e40000000800 */
[----:B--2---:R-:W-:-:S04]  /*11540*/  FMNMX.FTZ R8, R91, R93, !PT ;  /* 0x0000005d5b087209 */ /* 0x004fc80007810000 */
[----:B------:R-:W-:Y:S02]  /*11550*/  FMNMX.FTZ R8, R94, R8, !PT ;  /* 0x000000085e087209 */ /* 0x000fe40007810000 */
[----:B-1----:R-:W-:Y:S01]  /*11560*/  FMNMX.FTZ R129, R6, R129, !PT ;  /* 0x0000008106817209 */ /* 0x002fe20007810000 */
[--C-:B------:R-:W-:Y:S01]  /*11570*/  FFMA.FTZ R6, R16, c[0x0][0x2d0], -R7.reuse ;  /* 0x0000b40010067a23 */ /* 0x100fe20000010807 */
[----:B------:R-:W-:Y:S01]  /*11580*/  FMNMX.FTZ R9, R95, R8, !PT ;  /* 0x000000085f097209 */ /* 0x000fe20007810000 */
[----:B------:R-:W-:Y:S01]  /*11590*/  FFMA.FTZ R8, R19, c[0x0][0x2d0], -R7 ;  /* 0x0000b40013087a23 */ /* 0x000fe20000010807 */
[----:B------:R-:W-:Y:S01]  /*115a0*/  FSETP.NEU.FTZ.AND P0, PT, R129, -INF , PT ;  /* 0xff8000008100780b */ /* 0x000fe20003f1d000 */
[----:B------:R1:W-:Y:S01]  /*115b0*/  MUFU.EX2 R214, R6 ;  /* 0x0000000600d67308 */ /* 0x0003e20000000800 */
[----:B------:R-:W-:-:S04]  /*115c0*/  FMNMX.FTZ R9, R112, R9, !PT ;  /* 0x0000000970097209 */ /* 0x000fc80007810000 */
[----:B------:R-:W-:Y:S02]  /*115d0*/  FMNMX.FTZ R0, R113, R9, !PT ;  /* 0x0000000971007209 */ /* 0x000fe40007810000 */
[----:B------:R-:W-:Y:S01]  /*115e0*/  FMNMX.FTZ R9, R84, R85, !PT ;  /* 0x0000005554097209 */ /* 0x000fe20007810000 */
[----:B------:R2:W3:Y:S01]  /*115f0*/  MUFU.EX2 R240, R8 ;  /* 0x0000000800f07308 */ /* 0x0004e20000000800 */
[----:B------:R-:W-:Y:S02]  /*11600*/  FMNMX.FTZ R0, R114, R0, !PT ;  /* 0x0000000072007209 */ /* 0x000fe40007810000 */
[----:B------:R-:W-:Y:S02]  /*11610*/  FMNMX.FTZ R9, R86, R9, !PT ;  /* 0x0000000956097209 */ /* 0x000fe40007810000 */
[----:B------:R-:W-:Y:S02]  /*11620*/  FMNMX.FTZ R0, R115, R0, !PT ;  /* 0x0000000073007209 */ /* 0x000fe40007810000 */
[----:B------:R-:W-:Y:S01]  /*11630*/  FMNMX.FTZ R9, R87, R9, !PT ;  /* 0x0000000957097209 */ /* 0x000fe20007810000 */
[----:B-1----:R-:W-:Y:S01]  /*11640*/  FMUL.FTZ R6, R129, c[0x0][0x2d0] ;  /* 0x0000b40081067a20 */ /* 0x002fe20000410000 */
[----:B------:R-:W-:-:S02]  /*11650*/  FMNMX.FTZ R0, R165, R0, !PT ;  /* 0x00000000a5007209 */ /* 0x000fc40007810000 */
[----:B------:R-:W-:Y:S02]  /*11660*/  FMNMX.FTZ R9, R96, R9, !PT ;  /* 0x0000000960097209 */ /* 0x000fe40007810000 */
[----:B------:R-:W-:Y:S02]  /*11670*/  FSEL R6, R6, RZ, P0 ;  /* 0x000000ff06067208 */ /* 0x000fe40000000000 */
[----:B------:R-:W-:Y:S02]  /*11680*/  FMNMX.FTZ R0, R166, R0, !PT ;  /* 0x00000000a6007209 */ /* 0x000fe40007810000 */
[----:B------:R-:W-:Y:S01]  /*11690*/  FMNMX.FTZ R4, R97, R9, !PT ;  /* 0x0000000961047209 */ /* 0x000fe20007810000 */
[----:B--2---:R-:W-:Y:S01]  /*116a0*/  FFMA.FTZ R8, R14, c[0x0][0x2d0], -R6 ;  /* 0x0000b4000e087a23 */ /* 0x004fe20000010806 */
[----:B------:R-:W-:Y:S02]  /*116b0*/  FMNMX.FTZ R0, R168, R0, !PT ;  /* 0x00000000a8007209 */ /* 0x000fe40007810000 */
[----:B------:R-:W-:Y:S01]  /*116c0*/  PLOP3.LUT P0, PT, PT, PT, UP1, 0x40, 0x0 ;  /* 0x000000000000781c */ /* 0x000fe20003f0e818 */
[----:B------:R1:W-:Y:S01]  /*116d0*/  MUFU.EX2 R223, R8 ;  /* 0x0000000800df7308 */ /* 0x0003e20000000800 */
[----:B------:R-:W-:-:S02]  /*116e0*/  FMNMX.FTZ R0, R169, R0, !PT ;  /* 0x00000000a9007209 */ /* 0x000fc40007810000 */
[----:B------:R-:W-:Y:S02]  /*116f0*/  ISETP.GT.AND P1, PT, R3, 0x58, P0 ;  /* 0x000000580300780c */ /* 0x000fe40000724270 */
[----:B------:R-:W-:Y:S02]  /*11700*/  FMNMX.FTZ R0, R199, R0, !PT ;  /* 0x00000000c7007209 */ /* 0x000fe40007810000 */
[----:B------:R-:W-:Y:S02]  /*11710*/  ISETP.GT.AND P0, PT, R3, 0x59, P3 ;  /* 0x000000590300780c */ /* 0x000fe40001f04270 */
[----:B------:R-:W-:Y:S02]  /*11720*/  FMNMX.FTZ R0, R198, R0, !PT ;  /* 0x00000000c6007209 */ /* 0x000fe40007810000 */
[----:B------:R-:W-:Y:S02]  /*11730*/  ISETP.LT.OR P3, PT, R5, 0x51, P4 ;  /* 0x000000510500780c */ /* 0x000fe40002761670 */
[----:B------:R-:W-:-:S02]  /*11740*/  FMNMX.FTZ R0, R195, R0, !PT ;  /* 0x00000000c3007209 */ /* 0x000fc40007810000 */
[----:B------:R-:W-:Y:S01]  /*11750*/  FSEL R184, R126, -INF , !P3 ;  /* 0xff8000007eb87808 */ /* 0x000fe20005800000 */
[--C-:B-1----:R-:W-:Y:S01]  /*11760*/  FFMA.FTZ R8, R18, c[0x0][0x2d0], -R6.reuse ;  /* 0x0000b40012087a23 */ /* 0x102fe20000010806 */
[C---:B------:R-:W-:Y:S01]  /*11770*/  ISETP.LT.OR P1, PT, R5.reuse, 0x59, P1 ;  /* 0x000000590500780c */ /* 0x040fe20000f21670 */
[----:B------:R-:W-:Y:S01]  /*11780*/  LDSM.16.MT88.4 R124, [R217+0x1100] ;  /* 0x00110000d97c783b */ /* 0x000fe20000004200 */
[----:B------:R-:W-:Y:S01]  /*11790*/  ISETP.LT.OR P0, PT, R5, 0x5a, P0 ;  /* 0x0000005a0500780c */ /* 0x000fe20000701670 */
[----:B------:R1:W2:Y:S01]  /*117a0*/  MUFU.EX2 R224, R8 ;  /* 0x0000000800e07308 */ /* 0x0002a20000000800 */
[----:B------:R-:W-:Y:S02]  /*117b0*/  FSEL R186, R186, -INF , !P1 ;  /* 0xff800000baba7808 */ /* 0x000fe40004800000 */
[----:B------:R-:W-:Y:S02]  /*117c0*/  FSEL R187, R187, -INF , !P0 ;  /* 0xff800000bbbb7808 */ /* 0x000fe40004000000 */
[----:B---3--:R-:W-:Y:S01]  /*117d0*/  F2FP.PACK_AB R10, R240, R216 ;  /* 0x000000d8f00a723e */ /* 0x008fe200000000ff */
[----:B-1----:R-:W-:Y:S01]  /*117e0*/  FFMA.FTZ R8, R20, c[0x0][0x2d0], -R6 ;  /* 0x0000b40014087a23 */ /* 0x002fe20000010806 */
[----:B--2---:R-:W-:-:S03]  /*117f0*/  F2FP.PACK_AB R9, R224, R223 ;  /* 0x000000dfe009723e */ /* 0x004fc600000000ff */
[----:B------:R1:W-:Y:S02]  /*11800*/  MUFU.EX2 R239, R8 ;  /* 0x0000000800ef7308 */ /* 0x0003e40000000800 */
[----:B-1----:R-:W-:Y:S01]  /*11810*/  FMNMX.FTZ R8, R98, R4, !PT ;  /* 0x0000000462087209 */ /* 0x002fe20007810000 */
[----:B------:R-:W-:-:S03]  /*11820*/  FFMA.FTZ R4, R21, c[0x0][0x2d0], -R6 ;  /* 0x0000b40015047a23 */ /* 0x000fc60000010806 */
[----:B------:R-:W-:Y:S02]  /*11830*/  FMNMX.FTZ R2, R99, R8, !PT ;  /* 0x0000000863027209 */ /* 0x000fe40007810000 */
[----:B------:R1:W2:Y:S01]  /*11840*/  MUFU.EX2 R215, R4 ;  /* 0x0000000400d77308 */ /* 0x0002a20000000800 */
[----:B------:R-:W-:Y:S02]  /*11850*/  F2FP.PACK_AB R8, R214, R238 ;  /* 0x000000eed608723e */ /* 0x000fe400000000ff */
[----:B------:R-:W-:-:S04]  /*11860*/  FMNMX.FTZ R2, R151, R2, !PT ;  /* 0x0000000297027209 */ /* 0x000fc80007810000 */
[----:B------:R-:W-:-:S04]  /*11870*/  FMNMX.FTZ R2, R153, R2, !PT ;  /* 0x0000000299027209 */ /* 0x000fc80007810000 */
[----:B------:R-:W-:Y:S02]  /*11880*/  FMNMX.FTZ R3, R155, R2, !PT ;  /* 0x000000029b037209 */ /* 0x000fe40007810000 */
[----:B------:R-:W-:Y:S01]  /*11890*/  FMNMX.FTZ R2, R200, R0, !PT ;  /* 0x00000000c8027209 */ /* 0x000fe20007810000 */
[--C-:B------:R-:W-:Y:S01]  /*118a0*/  FFMA.FTZ R0, R23, c[0x0][0x2d0], -R7.reuse ;  /* 0x0000b40017007a23 */ /* 0x100fe20000010807 */
[----:B------:R-:W-:Y:S01]  /*118b0*/  FMNMX.FTZ R3, R162, R3, !PT ;  /* 0x00000003a2037209 */ /* 0x000fe20007810000 */
[----:B-1----:R-:W-:Y:S01]  /*118c0*/  FFMA.FTZ R4, R22, c[0x0][0x2d0], -R7 ;  /* 0x0000b40016047a23 */ /* 0x002fe20000010807 */
[----:B------:R-:W-:Y:S01]  /*118d0*/  FMNMX.FTZ R2, R212, R2, !PT ;  /* 0x00000002d4027209 */ /* 0x000fe20007810000 */
[----:B------:R1:W-:Y:S01]  /*118e0*/  MUFU.EX2 R178, R0 ;  /* 0x0000000000b27308 */ /* 0x0003e20000000800 */
[----:B------:R-:W-:Y:S02]  /*118f0*/  FMNMX.FTZ R3, R170, R3, !PT ;  /* 0x00000003aa037209 */ /* 0x000fe40007810000 */
[----:B------:R-:W-:-:S02]  /*11900*/  FMNMX.FTZ R2, R208, R2, !PT ;  /* 0x00000002d0027209 */ /* 0x000fc40007810000 */
[----:B------:R-:W-:Y:S02]  /*11910*/  FMNMX.FTZ R3, R171, R3, !PT ;  /* 0x00000003ab037209 */ /* 0x000fe40007810000 */
[----:B--2---:R-:W-:Y:S01]  /*11920*/  F2FP.PACK_AB R11, R215, R239 ;  /* 0x000000efd70b723e */ /* 0x004fe200000000ff */
[----:B------:R-:W2:Y:S01]  /*11930*/  MUFU.EX2 R156, R4 ;  /* 0x00000004009c7308 */ /* 0x000ea20000000800 */
[----:B------:R-:W-:-:S04]  /*11940*/  FMNMX.FTZ R3, R188, R3, !PT ;  /* 0x00000003bc037209 */ /* 0x000fc80007810000 */
[----:B------:R-:W-:Y:S01]  /*11950*/  FMNMX.FTZ R3, R183, R3, !PT ;  /* 0x00000003b7037209 */ /* 0x000fe20007810000 */
[C---:B------:R-:W-:Y:S01]  /*11960*/  HMMA.16816.F32 R32, R8.reuse, R68, RZ ;  /* 0x000000440820723c */ /* 0x040fe200000018ff */
[----:B-1----:R-:W-:Y:S02]  /*11970*/  FFMA.FTZ R0, R24, c[0x0][0x2d0], -R7 ;  /* 0x0000b40018007a23 */ /* 0x002fe40000010807 */
[----:B------:R-:W-:Y:S02]  /*11980*/  FMNMX.FTZ R3, R196, R3, !PT ;  /* 0x00000003c4037209 */ /* 0x000fe40007810000 */
[----:B------:R1:W-:Y:S02]  /*11990*/  MUFU.EX2 R245, R0 ;  /* 0x0000000000f57308 */ /* 0x0003e40000000800 */
[----:B------:R-:W-:Y:S01]  /*119a0*/  FMNMX.FTZ R3, R197, R3, !PT ;  /* 0x00000003c5037209 */ /* 0x000fe20007810000 */
[----:B------:R-:W-:Y:S01]  /*119b0*/  HMMA.16816.F32 R28, R8, R72, RZ ;  /* 0x00000048081c723c */ /* 0x000fe200000018ff */
[----:B--2---:R-:W-:-:S02]  /*119c0*/  F2FP.PACK_AB R12, R178, R156 ;  /* 0x0000009cb20c723e */ /* 0x004fc400000000ff */
[----:B------:R-:W-:-:S04]  /*119d0*/  FMNMX.FTZ R3, R193, R3, !PT ;  /* 0x00000003c1037209 */ /* 0x000fc80007810000 */
[----:B------:R-:W-:Y:S01]  /*119e0*/  FMNMX.FTZ R3, R194, R3, !PT ;  /* 0x00000003c2037209 */ /* 0x000fe20007810000 */
[C---:B------:R-:W-:Y:S03]  /*119f0*/  HMMA.16816.F32 R16, R8.reuse, R80, RZ ;  /* 0x000000500810723c */ /* 0x040fe600000018ff */
[----:B------:R-:W-:Y:S02]  /*11a00*/  FMNMX.FTZ R3, R184, R3, !PT ;  /* 0x00000003b8037209 */ /* 0x000fe40007810000 */
[----:B-1----:R-:W-:Y:S01]  /*11a10*/  FMNMX.FTZ R0, R211, R2, !PT ;  /* 0x00000002d3007209 */ /* 0x002fe20007810000 */
[----:B------:R-:W-:Y:S01]  /*11a20*/  FFMA.FTZ R2, R26, c[0x0][0x2d0], -R7 ;  /* 0x0000b4001a027a23 */ /* 0x000fe20000010807 */
[----:B------:R-:W-:Y:S01]  /*11a30*/  FMNMX.FTZ R3, R185, R3, !PT ;  /* 0x00000003b9037209 */ /* 0x000fe20007810000 */
[----:B------:R-:W-:Y:S01]  /*11a40*/  HMMA.16816.F32 R20, R8, R70, RZ ;  /* 0x000000460814723c */ /* 0x000fe200000018ff */
[----:B------:R-:W-:Y:S01]  /*11a50*/  FMNMX.FTZ R0, R205, R0, !PT ;  /* 0x00000000cd007209 */ /* 0x000fe20007810000 */
[----:B------:R1:W2:Y:S01]  /*11a60*/  MUFU.EX2 R247, R2 ;  /* 0x0000000200f77308 */ /* 0x0002a20000000800 */
[----:B------:R-:W-:-:S02]  /*11a70*/  FMNMX.FTZ R3, R186, R3, !PT ;  /* 0x00000003ba037209 */ /* 0x000fc40007810000 */
[----:B------:R-:W-:Y:S02]  /*11a80*/  FMNMX.FTZ R0, R207, R0, !PT ;  /* 0x00000000cf007209 */ /* 0x000fe40007810000 */
[----:B------:R-:W-:Y:S02]  /*11a90*/  FMNMX.FTZ R3, R187, R3, !PT ;  /* 0x00000003bb037209 */ /* 0x000fe40007810000 */
[----:B------:R-:W-:-:S03]  /*11aa0*/  FMNMX.FTZ R0, R210, R0, !PT ;  /* 0x00000000d2007209 */ /* 0x000fc60007810000 */
[----:B------:R-:W3:Y:S01]  /*11ab0*/  SHFL.BFLY PT, R5, R3, 0x2, 0x1f ;  /* 0x0c401f0003057f89 */ /* 0x000ee200000e0000 */
[----:B------:R-:W-:-:S04]  /*11ac0*/  FMNMX.FTZ R0, R206, R0, !PT ;  /* 0x00000000ce007209 */ /* 0x000fc80007810000 */
[----:B------:R-:W-:Y:S01]  /*11ad0*/  FMNMX.FTZ R0, R209, R0, !PT ;  /* 0x00000000d1007209 */ /* 0x000fe20007810000 */
[----:B-1----:R-:W-:Y:S01]  /*11ae0*/  FFMA.FTZ R2, R25, c[0x0][0x2d0], -R6 ;  /* 0x0000b40019027a23 */ /* 0x002fe20000010806 */
[----:B--2---:R-:W-:-:S03]  /*11af0*/  F2FP.PACK_AB R14, R247, R245 ;  /* 0x000000f5f70e723e */ /* 0x004fc600000000ff */
[----:B------:R-:W1:Y:S01]  /*11b00*/  SHFL.BFLY PT, R4, R0, 0x2, 0x1f ;  /* 0x0c401f0000047f89 */ /* 0x000e6200000e0000 */
[----:B------:R2:W-:Y:S01]  /*11b10*/  MUFU.EX2 R173, R2 ;  /* 0x0000000200ad7308 */ /* 0x0005e20000000800 */
[----:B---3--:R-:W-:Y:S01]  /*11b20*/  FMNMX.FTZ R3, R3, R5, !PT ;  /* 0x0000000503037209 */ /* 0x008fe20007810000 */
[----:B--2---:R-:W-:-:S04]  /*11b30*/  FFMA.FTZ R2, R27, c[0x0][0x2d0], -R6 ;  /* 0x0000b4001b027a23 */ /* 0x004fc80000010806 */
[----:B------:R-:W2:Y:S01]  /*11b40*/  SHFL.BFLY PT, R5, R3, 0x1, 0x1f ;  /* 0x0c201f0003057f89 */ /* 0x000ea200000e0000 */
[----:B------:R-:W-:Y:S01]  /*11b50*/  HMMA.16816.F32 R24, R8, R76, RZ ;  /* 0x0000004c0818723c */ /* 0x000fe200000018ff */
[----:B------:R3:W4:Y:S01]  /*11b60*/  MUFU.EX2 R244, R2 ;  /* 0x0000000200f47308 */ /* 0x0007220000000800 */
[----:B-1----:R-:W-:-:S05]  /*11b70*/  FMNMX.FTZ R0, R0, R4, !PT ;  /* 0x0000000400007209 */ /* 0x002fca0007810000 */
[----:B------:R-:W1:Y:S01]  /*11b80*/  SHFL.BFLY PT, R4, R0, 0x1, 0x1f ;  /* 0x0c201f0000047f89 */ /* 0x000e6200000e0000 */
[----:B---3--:R-:W-:Y:S01]  /*11b90*/  FFMA.FTZ R2, R36, c[0x0][0x2d0], -R6 ;  /* 0x0000b40024027a23 */ /* 0x008fe20000010806 */
[----:B----4-:R-:W-:-:S03]  /*11ba0*/  F2FP.PACK_AB R13, R244, R173 ;  /* 0x000000adf40d723e */ /* 0x010fc600000000ff */
[----:B------:R3:W-:Y:S01]  /*11bb0*/  MUFU.EX2 R143, R2 ;  /* 0x00000002008f7308 */ /* 0x0007e20000000800 */
[----:B--2---:R-:W-:Y:S01]  /*11bc0*/  FMNMX.FTZ R3, R5, R3, !PT ;  /* 0x0000000305037209 */ /* 0x004fe20007810000 */
[----:B------:R-:W-:Y:S01]  /*11bd0*/  IMAD.MOV.U32 R5, RZ, RZ, R178 ;  /* 0x000000ffff057224 */ /* 0x000fe200078e00b2 */
[----:B-1----:R-:W-:Y:S01]  /*11be0*/  FMNMX.FTZ R128, R0, R4, !PT ;  /* 0x0000000400807209 */ /* 0x002fe20007810000 */
[--C-:B------:R-:W-:Y:S02]  /*11bf0*/  FFMA.FTZ R0, R90, c[0x0][0x2d0], -R6.reuse ;  /* 0x0000b4005a007a23 */ /* 0x100fe40000010806 */
[--C-:B---3--:R-:W-:Y:S01]  /*11c00*/  FFMA.FTZ R2, R37, c[0x0][0x2d0], -R6.reuse ;  /* 0x0000b40025027a23 */ /* 0x108fe20000010806 */
[----:B------:R-:W-:Y:S01]  /*11c10*/  FSETP.NEU.FTZ.AND P0, PT, R128, -INF , PT ;  /* 0xff8000008000780b */ /* 0x000fe20003f1d000 */
[----:B------:R1:W-:Y:S08]  /*11c20*/  MUFU.EX2 R246, R0 ;  /* 0x0000000000f67308 */ /* 0x0003f00000000800 */
[----:B------:R2:W3:Y:S01]  /*11c30*/  MUFU.EX2 R157, R2 ;  /* 0x00000002009d7308 */ /* 0x0004e20000000800 */
[----:B-1----:R-:W-:-:S07]  /*11c40*/  FFMA.FTZ R0, R92, c[0x0][0x2d0], -R6 ;  /* 0x0000b4005c007a23 */ /* 0x002fce0000010806 */
[----:B------:R-:W-:Y:S01]  /*11c50*/  MUFU.EX2 R213, R0 ;  /* 0x0000000000d57308 */ /* 0x000fe20000000800 */
[--C-:B--2---:R-:W-:Y:S01]  /*11c60*/  FFMA.FTZ R2, R38, c[0x0][0x2d0], -R7.reuse ;  /* 0x0000b40026027a23 */ /* 0x104fe20000010807 */
[----:B---3--:R-:W-:Y:S01]  /*11c70*/  F2FP.PACK_AB R15, R157, R143 ;  /* 0x0000008f9d0f723e */ /* 0x008fe200000000ff */
[----:B------:R-:W-:Y:S05]  /*11c80*/  HMMA.16816.F32 R36, R8, R74, RZ ;  /* 0x0000004a0824723c */ /* 0x000fea00000018ff */
[----:B------:R1:W-:Y:S03]  /*11c90*/  MUFU.EX2 R142, R2 ;  /* 0x00000002008e7308 */ /* 0x0003e60000000800 */
[C---:B------:R-:W-:Y:S08]  /*11ca0*/  HMMA.16816.F32 R48, R12.reuse, R64, R32 ;  /* 0x000000400c30723c */ /* 0x040ff00000001820 */
[----:B------:R-:W-:Y:S01]  /*11cb0*/  HMMA.16816.F32 R32, R12, R56, R24 ;  /* 0x000000380c20723c */ /* 0x000fe20000001818 */
[----:B-1----:R-:W-:-:S04]  /*11cc0*/  FFMA.FTZ R2, R40, c[0x0][0x2d0], -R7 ;  /* 0x0000b40028027a23 */ /* 0x002fc80000010807 */
[----:B------:R1:W2:Y:S03]  /*11cd0*/  MUFU.EX2 R147, R2 ;  /* 0x0000000200937308 */ /* 0x0002a60000000800 */
[C---:B------:R-:W-:Y:S08]  /*11ce0*/  HMMA.16816.F32 R40, R8.reuse, R78, RZ ;  /* 0x0000004e0828723c */ /* 0x040ff000000018ff */
[----:B------:R-:W-:Y:S01]  /*11cf0*/  HMMA.16816.F32 R8, R8, R82, RZ ;  /* 0x000000520808723c */ /* 0x000fe200000018ff */
[----:B-1----:R-:W-:-:S07]  /*11d00*/  FFMA.FTZ R2, R44, c[0x0][0x2d0], -R7 ;  /* 0x0000b4002c027a23 */ /* 0x002fce0000010807 */
[C---:B------:R-:W-:Y:S01]  /*11d10*/  HMMA.16816.F32 R24, R12.reuse, R66, R20 ;  /* 0x000000420c18723c */ /* 0x040fe20000001814 */
[----:B------:R1:W-:Y:S07]  /*11d20*/  MUFU.EX2 R248, R2 ;  /* 0x0000000200f87308 */ /* 0x0003ee0000000800 */
[----:B------:R-:W-:Y:S01]  /*11d30*/  HMMA.16816.F32 R20, R12, R62, R36 ;  /* 0x0000003e0c14723c */ /* 0x000fe20000001824 */
[----:B-1----:R-:W-:-:S07]  /*11d40*/  FFMA.FTZ R2, R45, c[0x0][0x2d0], -R7 ;  /* 0x0000b4002d027a23 */ /* 0x002fce0000010807 */
[C---:B------:R-:W-:Y:S01]  /*11d50*/  HMMA.16816.F32 R44, R12.reuse, R60, R28 ;  /* 0x0000003c0c2c723c */ /* 0x040fe2000000181c */
[----:B------:R1:W3:Y:S07]  /*11d60*/  MUFU.EX2 R249, R2 ;  /* 0x0000000200f97308 */ /* 0x0002ee0000000800 */
[C---:B------:R-:W-:Y:S08]  /*11d70*/  HMMA.16816.F32 R28, R12.reuse, R52, R16 ;  /* 0x000000340c1c723c */ /* 0x040ff00000001810 */
[----:B------:R-:W-:Y:S01]  /*11d80*/  HMMA.16816.F32 R16, R12, R58, R40 ;  /* 0x0000003a0c10723c */ /* 0x000fe20000001828 */
[----:B-1----:R-:W-:-:S04]  /*11d90*/  FFMA.FTZ R2, R88, c[0x0][0x2d0], -R6 ;  /* 0x0000b40058027a23 */ /* 0x002fc80000010806 */
[----:B------:R1:W-:Y:S03]  /*11da0*/  MUFU.EX2 R175, R2 ;  /* 0x0000000200af7308 */ /* 0x0003e60000000800 */
[----:B------:R-:W-:Y:S07]  /*11db0*/  HMMA.16816.F32 R12, R12, R54, R8 ;  /* 0x000000360c0c723c */ /* 0x000fee0000001808 */
[----:B--2---:R-:W-:-:S02]  /*11dc0*/  F2FP.PACK_AB R8, R147, R142 ;  /* 0x0000008e9308723e */ /* 0x004fc400000000ff */
[----:B---3--:R-:W-:Y:S02]  /*11dd0*/  F2FP.PACK_AB R10, R249, R248 ;  /* 0x000000f8f90a723e */ /* 0x008fe400000000ff */
[----:B------:R-:W-:Y:S01]  /*11de0*/  F2FP.PACK_AB R11, R213, R246 ;  /* 0x000000f6d50b723e */ /* 0x000fe200000000ff */
[----:B-1----:R-:W-:-:S04]  /*11df0*/  FFMA.FTZ R2, R89, c[0x0][0x2d0], -R6 ;  /* 0x0000b40059027a23 */ /* 0x002fc80000010806 */
[----:B------:R1:W2:Y:S02]  /*11e00*/  MUFU.EX2 R174, R2 ;  /* 0x0000000200ae7308 */ /* 0x0002a40000000800 */
[----:B-1----:R-:W-:Y:S01]  /*11e10*/  FMUL.FTZ R2, R128, c[0x0][0x2d0] ;  /* 0x0000b40080027a20 */ /* 0x002fe20000410000 */
[----:B--2---:R-:W-:-:S04]  /*11e20*/  F2FP.PACK_AB R9, R174, R175 ;  /* 0x000000afae09723e */ /* 0x004fc800000000ff */
[----:B------:R-:W-:Y:S02]  /*11e30*/  FSEL R2, R2, RZ, P0 ;  /* 0x000000ff02027208 */ /* 0x000fe40000000000 */
[----:B------:R-:W-:Y:S01]  /*11e40*/  FSETP.NEU.FTZ.AND P0, PT, R3, -INF , PT ;  /* 0xff8000000300780b */ /* 0x000fe20003f1d000 */
[C---:B------:R-:W-:Y:S02]  /*11e50*/  HMMA.16816.F32 R100, R8.reuse, R124, R48 ;  /* 0x0000007c0864723c */ /* 0x040fe40000001830 */
[--C-:B------:R-:W-:Y:S02]  /*11e60*/  FFMA.FTZ R0, R91, c[0x0][0x2d0], -R2.reuse ;  /* 0x0000b4005b007a23 */ /* 0x100fe40000010802 */
[----:B------:R-:W-:Y:S02]  /*11e70*/  FFMA.FTZ R4, R95, c[0x0][0x2d0], -R2 ;  /* 0x0000b4005f047a23 */ /* 0x000fe40000010802 */
[----:B------:R1:W-:Y:S01]  /*11e80*/  MUFU.EX2 R221, R0 ;  /* 0x0000000000dd7308 */ /* 0x0003e20000000800 */
[----:B------:R-:W-:Y:S01]  /*11e90*/  IMAD.MOV.U32 R51, RZ, RZ, R142 ;  /* 0x000000ffff337224 */ /* 0x000fe200078e008e */
[C---:B------:R-:W-:Y:S06]  /*11ea0*/  HMMA.16816.F32 R104, R8.reuse, R120, R44 ;  /* 0x000000780868723c */ /* 0x040fec000000182c */
[----:B------:R-:W-:Y:S02]  /*11eb0*/  MUFU.EX2 R172, R4 ;  /* 0x0000000400ac7308 */ /* 0x000fe40000000800 */
[----:B------:R-:W-:Y:S01]  /*11ec0*/  HMMA.16816.F32 R108, R8, R132, R32 ;  /* 0x00000084086c723c */ /* 0x000fe20000001820 */
[----:B-1----:R-:W-:-:S07]  /*11ed0*/  FFMA.FTZ R0, R93, c[0x0][0x2d0], -R2 ;  /* 0x0000b4005d007a23 */ /* 0x002fce0000010802 */
[C---:B------:R-:W-:Y:S01]  /*11ee0*/  HMMA.16816.F32 R116, R8.reuse, R136, R28 ;  /* 0x000000880874723c */ /* 0x040fe2000000181c */
[----:B------:R1:W2:Y:S07]  /*11ef0*/  MUFU.EX2 R222, R0 ;  /* 0x0000000000de7308 */ /* 0x0002ae0000000800 */
[C---:B------:R-:W-:Y:S08]  /*11f00*/  HMMA.16816.F32 R44, R8.reuse, R126, R24 ;  /* 0x0000007e082c723c */ /* 0x040ff00000001818 */
[----:B------:R-:W-:Y:S01]  /*11f10*/  HMMA.16816.F32 R88, R8, R134, R16 ;  /* 0x000000860858723c */ /* 0x000fe20000001810 */
[----:B-1----:R-:W-:-:S04]  /*11f20*/  FFMA.FTZ R0, R94, c[0x0][0x2d0], -R2 ;  /* 0x0000b4005e007a23 */ /* 0x002fc80000010802 */
[----:B------:R1:W3:Y:S03]  /*11f30*/  MUFU.EX2 R241, R0 ;  /* 0x0000000000f17308 */ /* 0x0002e60000000800 */
[----:B------:R-:W-:Y:S01]  /*11f40*/  HMMA.16816.F32 R92, R8, R138, R12 ;  /* 0x0000008a085c723c */ /* 0x000fe2000000180c */
[----:B-1----:R-:W-:-:S05]  /*11f50*/  FMUL.FTZ R0, R3, c[0x0][0x2d0] ;  /* 0x0000b40003007a20 */ /* 0x002fca0000410000 */
[----:B------:R-:W-:-:S05]  /*11f60*/  FSEL R0, R0, RZ, P0 ;  /* 0x000000ff00007208 */ /* 0x000fca0000000000 */
[----:B------:R-:W-:-:S04]  /*11f70*/  FFMA.FTZ R4, R84, c[0x0][0x2d0], -R0 ;  /* 0x0000b40054047a23 */ /* 0x000fc80000010800 */
[----:B------:R1:W-:Y:S02]  /*11f80*/  MUFU.EX2 R182, R4 ;  /* 0x0000000400b67308 */ /* 0x0003e40000000800 */
[----:B-1----:R-:W-:-:S06]  /*11f90*/  FFMA.FTZ R4, R85, c[0x0][0x2d0], -R0 ;  /* 0x0000b40055047a23 */ /* 0x002fcc0000010800 */
[----:B------:R1:W4:Y:S02]  /*11fa0*/  MUFU.EX2 R181, R4 ;  /* 0x0000000400b57308 */ /* 0x0003240000000800 */
[----:B-1----:R-:W-:-:S06]  /*11fb0*/  FFMA.FTZ R4, R86, c[0x0][0x2d0], -R0 ;  /* 0x0000b40056047a23 */ /* 0x002fcc0000010800 */
[----:B------:R1:W-:Y:S02]  /*11fc0*/  MUFU.EX2 R242, R4 ;  /* 0x0000000400f27308 */ /* 0x0003e40000000800 */
[----:B-1----:R-:W-:Y:S02]  /*11fd0*/  FFMA.FTZ R4, R87, c[0x0][0x2d0], -R0 ;  /* 0x0000b40057047a23 */ /* 0x002fe40000010800 */
[----:B------:R-:W-:Y:S04]  /*11fe0*/  HMMA.16816.F32 R84, R8, R122, R20 ;  /* 0x0000007a0854723c */ /* 0x000fe80000001814 */
[----:B------:R1:W1:Y:S03]  /*11ff0*/  MUFU.EX2 R180, R4 ;  /* 0x0000000400b47308 */ /* 0x0002660000000800 */
[----:B--2---:R-:W-:-:S02]  /*12000*/  F2FP.PACK_AB R8, R222, R221 ;  /* 0x000000ddde08723e */ /* 0x004fc400000000ff */
[----:B---3--:R-:W-:Y:S02]  /*12010*/  F2FP.PACK_AB R10, R172, R241 ;  /* 0x000000f1ac0a723e */ /* 0x008fe400000000ff */
[----:B----4-:R-:W-:Y:S01]  /*12020*/  F2FP.PACK_AB R9, R181, R182 ;  /* 0x000000b6b509723e */ /* 0x010fe200000000ff */
[----:B-1----:R-:W-:Y:S01]  /*12030*/  FFMA.FTZ R4, R112, c[0x0][0x2d0], -R2 ;  /* 0x0000b40070047a23 */ /* 0x002fe20000010802 */
[----:B------:R-:W-:-:S03]  /*12040*/  F2FP.PACK_AB R11, R180, R242 ;  /* 0x000000f2b40b723e */ /* 0x000fc600000000ff */
[----:B------:R1:W-:Y:S04]  /*12050*/  MUFU.EX2 R176, R4 ;  /* 0x0000000400b07308 */ /* 0x0003e80000000800 */
[C---:B------:R-:W-:Y:S08]  /*12060*/  HMMA.16816.F32 R16, R8.reuse, R76, RZ ;  /* 0x0000004c0810723c */ /* 0x040ff000000018ff */
[----:B------:R-:W-:Y:S01]  /*12070*/  HMMA.16816.F32 R32, R8, R78, RZ ;  /* 0x0000004e0820723c */ /* 0x000fe200000018ff */
[----:B-1----:R-:W-:-:S06]  /*12080*/  FFMA.FTZ R4, R113, c[0x0][0x2d0], -R2 ;  /* 0x0000b40071047a23 */ /* 0x002fcc0000010802 */
[----:B------:R-:W-:Y:S01]  /*12090*/  MOV R79, R143 ;  /* 0x0000008f004f7202 */ /* 0x000fe20000000f00 */
[----:B------:R1:W2:Y:S01]  /*120a0*/  MUFU.EX2 R179, R4 ;  /* 0x0000000400b37308 */ /* 0x0002a20000000800 */
[C---:B------:R-:W-:Y:S08]  /*120b0*/  HMMA.16816.F32 R24, R8.reuse, R72, RZ ;  /* 0x000000480818723c */ /* 0x040ff000000018ff */
        /* <DEDUP_REMOVED lines=8> */
[----:B------:R1:W2:Y:S03]  /*12140*/  MUFU.EX2 R50, R4 ;  /* 0x0000000400327308 */ /* 0x0002a60000000800 */
[----:B------:R-:W-:Y:S01]  /*12150*/  HMMA.16816.F32 R20, R8, R82, RZ ;  /* 0x000000520814723c */ /* 0x000fe200000018ff */
[----:B-1----:R-:W-:-:S06]  /*12160*/  FFMA.FTZ R4, R96, c[0x0][0x2d0], -R0 ;  /* 0x0000b40060047a23 */ /* 0x002fcc0000010800 */
[----:B--2---:R-:W-:Y:S01]  /*12170*/  F2FP.PACK_AB R10, R50, R225 ;  /* 0x000000e1320a723e */ /* 0x004fe200000000ff */
[----:B------:R-:W-:Y:S01]  /*12180*/  IMAD.MOV.U32 R96, RZ, RZ, R176 ;  /* 0x000000ffff607224 */ /* 0x000fe200078e00b0 */
[----:B------:R1:W-:Y:S04]  /*12190*/  MUFU.EX2 R177, R4 ;  /* 0x0000000400b17308 */ /* 0x0003e80000000800 */
[----:B------:R-:W-:Y:S01]  /*121a0*/  F2FP.PACK_AB R8, R76, R96 ;  /* 0x000000604c08723e */ /* 0x000fe200000000ff */
        /* <DEDUP_REMOVED lines=11> */
[----:B--2---:R-:W-:-:S05]  /*12260*/  F2FP.PACK_AB R11, R178, R179 ;  /* 0x000000b3b20b723e */ /* 0x004fca00000000ff */
[----:B------:R1:W2:Y:S02]  /*12270*/  MUFU.EX2 R49, R4 ;  /* 0x0000000400317308 */ /* 0x0002a40000000800 */
[C---:B------:R-:W-:Y:S07]  /*12280*/  HMMA.16816.F32 R156, R8.reuse, R60, R24 ;  /* 0x0000003c089c723c */ /* 0x040fee0000001818 */
[----:B------:R-:W-:Y:S01]  /*12290*/  IMAD.MOV.U32 R24, RZ, RZ, R50 ;  /* 0x000000ffff187224 */ /* 0x000fe200078e0032 */
[----:B------:R-:W-:Y:S01]  /*122a0*/  MOV R60, R247 ;  /* 0x000000f7003c7202 */ /* 0x000fe20000000f00 */
[----:B------:R-:W-:Y:S01]  /*122b0*/  IMAD.MOV.U32 R61, RZ, RZ, R51 ;  /* 0x000000ffff3d7224 */ /* 0x000fe200078e0033 */
[----:B------:R-:W-:Y:S01]  /*122c0*/  HMMA.16816.F32 R68, R8, R66, R40 ;  /* 0x000000420844723c */ /* 0x000fe20000001828 */
[----:B------:R-:W-:Y:S01]  /*122d0*/  IMAD.MOV.U32 R25, RZ, RZ, R97 ;  /* 0x000000ffff197224 */ /* 0x000fe200078e0061 */
[----:B------:R-:W-:Y:S01]  /*122e0*/  MOV R26, R96 ;  /* 0x00000060001a7202 */ /* 0x000fe20000000f00 */
[----:B-1----:R-:W-:-:S02]  /*122f0*/  FFMA.FTZ R4, R141, c[0x0][0x2d0], -R7 ;  /* 0x0000b4008d047a23 */ /* 0x002fc40000010807 */
[----:B------:R-:W-:Y:S02]  /*12300*/  IMAD.MOV.U32 R27, RZ, RZ, R5 ;  /* 0x000000ffff1b7224 */ /* 0x000fe400078e0005 */
[----:B------:R1:W-:Y:S01]  /*12310*/  MUFU.EX2 R78, R4 ;  /* 0x00000004004e7308 */ /* 0x0003e20000000800 */
[----:B------:R-:W-:Y:S01]  /*12320*/  HMMA.16816.F32 R140, R8, R64, R28 ;  /* 0x00000040088c723c */ /* 0x000fe2000000181c */
[----:B------:R-:W-:Y:S01]  /*12330*/  LDSM.16.MT88.4 R64, [R217+0x1900] ;  /* 0x00190000d940783b */ /* 0x000fe20000004200 */
[----:B------:R-:W-:-:S05]  /*12340*/  IMAD.MOV.U32 R5, RZ, RZ, R245 ;  /* 0x000000ffff057224 */ /* 0x000fca00078e00f5 */
[----:B------:R-:W-:Y:S01]  /*12350*/  MOV R28, R248 ;  /* 0x000000f8001c7202 */ /* 0x000fe20000000f00 */
[----:B------:R-:W-:Y:S01]  /*12360*/  IMAD.MOV.U32 R30, RZ, RZ, R98 ;  /* 0x000000ffff1e7224 */ /* 0x000fe200078e0062 */
[----:B------:R-:W-:Y:S01]  /*12370*/  MOV R31, R99 ;  /* 0x00000063001f7202 */ /* 0x000fe20000000f00 */
[----:B------:R-:W-:Y:S01]  /*12380*/  IMAD.MOV.U32 R29, RZ, RZ, R246 ;  /* 0x000000ffff1d7224 */ /* 0x000fe200078e00f6 */
[----:B------:R-:W-:Y:S01]  /*12390*/  HMMA.16816.F32 R96, R8, R54, R20 ;  /* 0x000000360860723c */ /* 0x000fe20000001814 */
[----:B-1----:R-:W-:-:S04]  /*123a0*/  FFMA.FTZ R4, R144, c[0x0][0x2d0], -R7 ;  /* 0x0000b40090047a23 */ /* 0x002fc80000010807 */
[----:B------:R1:W-:Y:S03]  /*123b0*/  MUFU.EX2 R77, R4 ;  /* 0x00000004004d7308 */ /* 0x0003e60000000800 */
[C---:B------:R-:W-:Y:S08]  /*123c0*/  HMMA.16816.F32 R112, R8.reuse, R56, R16 ;  /* 0x000000380870723c */ /* 0x040ff00000001810 */
[----:B------:R-:W-:Y:S01]  /*123d0*/  HMMA.16816.F32 R72, R8, R62, R36 ;  /* 0x0000003e0848723c */ /* 0x000fe20000001824 */
[----:B-1----:R-:W-:-:S07]  /*123e0*/  FFMA.FTZ R4, R145, c[0x0][0x2d0], -R7 ;  /* 0x0000b40091047a23 */ /* 0x002fce0000010807 */
[C---:B------:R-:W-:Y:S01]  /*123f0*/  HMMA.16816.F32 R80, R8.reuse, R58, R32 ;  /* 0x0000003a0850723c */ /* 0x040fe20000001820 */
[----:B------:R-:W-:Y:S01]  /*12400*/  IMAD.MOV.U32 R63, RZ, RZ, R61 ;  /* 0x000000ffff3f7224 */ /* 0x000fe200078e003d */
[----:B------:R-:W-:Y:S01]  /*12410*/  LDSM.16.MT88.4 R56, [R218+0x1900] ;  /* 0x00190000da38783b */ /* 0x000fe20000004200 */
[----:B------:R1:W3:Y:S01]  /*12420*/  MUFU.EX2 R48, R4 ;  /* 0x0000000400307308 */ /* 0x0002e20000000800 */
[----:B------:R-:W-:Y:S02]  /*12430*/  IMAD.MOV.U32 R62, RZ, RZ, R24 ;  /* 0x000000ffff3e7224 */ /* 0x000fe400078e0018 */
[----:B-1----:R-:W-:Y:S02]  /*12440*/  FFMA.FTZ R4, R146, c[0x0][0x2d0], -R7 ;  /* 0x0000b40092047a23 */ /* 0x002fe40000010807 */
[----:B------:R-:W-:Y:S01]  /*12450*/  HMMA.16816.F32 R144, R8, R52, R12 ;  /* 0x000000340890723c */ /* 0x000fe2000000180c */
[----:B------:R-:W-:Y:S02]  /*12460*/  LDSM.16.MT88.4 R52, [R219+0x1900] ;  /* 0x00190000db34783b */ /* 0x000fe40000004200 */
[----:B------:R1:W-:Y:S04]  /*12470*/  MUFU.EX2 R252, R4 ;  /* 0x0000000400fc7308 */ /* 0x0003e80000000800 */
[----:B--2---:R-:W-:Y:S01]  /*12480*/  IMAD.MOV.U32 R12, RZ, RZ, R49 ;  /* 0x000000ffff0c7224 */ /* 0x004fe200078e0031 */
[----:B------:R-:W-:Y:S01]  /*12490*/  MOV R15, R30 ;  /* 0x0000001e000f7202 */ /* 0x000fe20000000f00 */
[----:B------:R-:W-:-:S02]  /*124a0*/  IMAD.MOV.U32 R13, RZ, RZ, R28 ;  /* 0x000000ffff0d7224 */ /* 0x000fc400078e001c */
[----:B------:R-:W-:Y:S02]  /*124b0*/  IMAD.MOV.U32 R14, RZ, RZ, R29 ;  /* 0x000000ffff0e7224 */ /* 0x000fe400078e001d */
[----:B-1----:R-:W-:Y:S01]  /*124c0*/  FFMA.FTZ R4, R131, c[0x0][0x2d0], -R6 ;  /* 0x0000b40083047a23 */ /* 0x002fe20000010806 */
[----:B------:R-:W-:-:S03]  /*124d0*/  MOV R131, R27 ;  /* 0x0000001b00837202 */ /* 0x000fc60000000f00 */
[----:B------:R1:W-:Y:S02]  /*124e0*/  MUFU.EX2 R251, R4 ;  /* 0x0000000400fb7308 */ /* 0x0003e40000000800 */
[----:B-1----:R-:W-:Y:S02]  /*124f0*/  FFMA.FTZ R4, R149, c[0x0][0x2d0], -R6 ;  /* 0x0000b40095047a23 */ /* 0x002fe40000010806 */
[----:B------:R-:W-:-:S04]  /*12500*/  IMAD.MOV.U32 R149, RZ, RZ, R26 ;  /* 0x000000ffff957224 */ /* 0x000fc800078e001a */
[----:B------:R1:W2:Y:S02]  /*12510*/  MUFU.EX2 R250, R4 ;  /* 0x0000000400fa7308 */ /* 0x0002a40000000800 */
[--C-:B-1----:R-:W-:Y:S01]  /*12520*/  FFMA.FTZ R4, R148, c[0x0][0x2d0], -R6.reuse ;  /* 0x0000b40094047a23 */ /* 0x102fe20000010806 */
[----:B---3--:R-:W-:Y:S02]  /*12530*/  MOV R148, R48 ;  /* 0x0000003000947202 */ /* 0x008fe40000000f00 */
[----:B------:R-:W1:Y:S03]  /*12540*/  LDSM.16.MT88.4 R48, [R220+0x1900] ;  /* 0x00190000dc30783b */ /* 0x000e660000004200 */
[----:B------:R3:W-:Y:S01]  /*12550*/  MUFU.EX2 R247, R4 ;  /* 0x0000000400f77308 */ /* 0x0007e20000000800 */
[----:B--2---:R-:W-:Y:S02]  /*12560*/  F2FP.PACK_AB R9, R250, R251 ;  /* 0x000000fbfa09723e */ /* 0x004fe400000000ff */
[----:B------:R-:W-:Y:S01]  /*12570*/  F2FP.PACK_AB R10, R148, R77 ;  /* 0x0000004d940a723e */ /* 0x000fe200000000ff */
[----:B---3--:R-:W-:-:S02]  /*12580*/  FFMA.FTZ R4, R150, c[0x0][0x2d0], -R6 ;  /* 0x0000b40096047a23 */ /* 0x008fc40000010806 */
[----:B------:R-:W-:Y:S02]  /*12590*/  IMAD.MOV.U32 R150, RZ, RZ, R78 ;  /* 0x000000ffff967224 */ /* 0x000fe400078e004e */
[----:B------:R-:W-:Y:S02]  /*125a0*/  IMAD.MOV.U32 R78, RZ, RZ, R79 ;  /* 0x000000ffff4e7224 */ /* 0x000fe400078e004f */
[----:B------:R-:W-:Y:S01]  /*125b0*/  IMAD.MOV.U32 R79, RZ, RZ, R249 ;  /* 0x000000ffff4f7224 */ /* 0x000fe200078e00f9 */
[----:B------:R-:W-:Y:S01]  /*125c0*/  F2FP.PACK_AB R8, R150, R12 ;  /* 0x0000000c9608723e */ /* 0x000fe200000000ff */
[----:B------:R2:W3:Y:S01]  /*125d0*/  MUFU.EX2 R249, R4 ;  /* 0x0000000400f97308 */ /* 0x0004e20000000800 */
[----:B------:R-:W-:Y:S01]  /*125e0*/  IMAD.MOV.U32 R61, RZ, RZ, R78 ;  /* 0x000000ffff3d7224 */ /* 0x000fe200078e004e */
[----:B------:R-:W-:Y:S01]  /*125f0*/  MOV R78, R242 ;  /* 0x000000f2004e7202 */ /* 0x000fe20000000f00 */
[----:B--2---:R-:W-:Y:S01]  /*12600*/  FFMA.FTZ R4, R164, c[0x0][0x2d0], -R7 ;  /* 0x0000b400a4047a23 */ /* 0x004fe20000010807 */
[----:B------:R-:W-:-:S02]  /*12610*/  MOV R164, R244 ;  /* 0x000000f400a47202 */ /* 0x000fc40000000f00 */
[----:B---3--:R-:W-:Y:S02]  /*12620*/  F2FP.PACK_AB R11, R249, R247 ;  /* 0x000000f7f90b723e */ /* 0x008fe400000000ff */
[----:B------:R2:W3:Y:S05]  /*12630*/  MUFU.EX2 R248, R4 ;  /* 0x0000000400f87308 */ /* 0x0004ea0000000800 */
[C---:B-1----:R-:W-:Y:S07]  /*12640*/  HMMA.16816.F32 R32, R8.reuse, R48, R104 ;  /* 0x000000300820723c */ /* 0x042fee0000001868 */
[----:B------:R-:W-:Y:S01]  /*12650*/  IMAD.MOV.U32 R106, RZ, RZ, R77 ;  /* 0x000000ffff6a7224 */ /* 0x000fe200078e004d */
[----:B------:R-:W-:Y:S01]  /*12660*/  MOV R105, R240 ;  /* 0x000000f000697202 */ /* 0x000fe20000000f00 */
[----:B------:R-:W-:Y:S01]  /*12670*/  IMAD.MOV.U32 R77, RZ, RZ, R241 ;  /* 0x000000ffff4d7224 */ /* 0x000fe200078e00f1 */
[----:B------:R-:W-:Y:S01]  /*12680*/  HMMA.16816.F32 R36, R8, R66, R44 ;  /* 0x000000420824723c */ /* 0x000fe2000000182c */
[----:B--2---:R-:W-:Y:S01]  /*12690*/  FFMA.FTZ R4, R163, c[0x0][0x2d0], -R7 ;  /* 0x0000b400a3047a23 */ /* 0x004fe20000010807 */
[----:B------:R-:W-:Y:S01]  /*126a0*/  MOV R163, R149 ;  /* 0x0000009500a37202 */ /* 0x000fe20000000f00 */
[----:B------:R-:W-:-:S02]  /*126b0*/  IMAD.MOV.U32 R104, RZ, RZ, R215 ;  /* 0x000000ffff687224 */ /* 0x000fc400078e00d7 */
[----:B------:R1:W-:Y:S01]  /*126c0*/  MUFU.EX2 R246, R4 ;  /* 0x0000000400f67308 */ /* 0x0003e20000000800 */
[----:B------:R-:W-:Y:S01]  /*126d0*/  IMAD.MOV.U32 R107, RZ, RZ, R15 ;  /* 0x000000ffff6b7224 */ /* 0x000fe200078e000f */
[----:B------:R-:W-:Y:S01]  /*126e0*/  MOV R46, R239 ;  /* 0x000000ef002e7202 */ /* 0x000fe20000000f00 */
[----:B------:R-:W-:Y:S01]  /*126f0*/  IMAD.MOV.U32 R47, RZ, RZ, R238 ;  /* 0x000000ffff2f7224 */ /* 0x000fe200078e00ee */
[C---:B------:R-:W-:Y:S01]  /*12700*/  HMMA.16816.F32 R40, R8.reuse, R64, R100 ;  /* 0x000000400828723c */ /* 0x040fe20000001864 */
        /* <DEDUP_REMOVED lines=8> */
[----:B-1----:R-:W-:Y:S02]  /*12790*/  FFMA.FTZ R4, R167, c[0x0][0x2d0], -R7 ;  /* 0x0000b400a7047a23 */ /* 0x002fe40000010807 */
[----:B------:R-:W-:Y:S01]  /*127a0*/  IMAD.MOV.U32 R119, RZ, RZ, R164 ;  /* 0x000000ffff777224 */ /* 0x000fe200078e00a4 */
[----:B------:R-:W-:Y:S01]  /*127b0*/  MOV R118, R62 ;  /* 0x0000003e00767202 */ /* 0x000fe20000000f00 */
[----:B------:R1:W2:Y:S01]  /*127c0*/  MUFU.EX2 R245, R4 ;  /* 0x0000000400f57308 */ /* 0x0002a20000000800 */
[----:B------:R-:W-:Y:S01]  /*127d0*/  IMAD.MOV.U32 R116, RZ, RZ, R148 ;  /* 0x000000ffff747224 */ /* 0x000fe200078e0094 */
[----:B------:R-:W-:Y:S01]  /*127e0*/  MOV R164, R79 ;  /* 0x0000004f00a47202 */ /* 0x000fe20000000f00 */
[----:B------:R-:W-:Y:S01]  /*127f0*/  IMAD.MOV.U32 R167, RZ, RZ, R131 ;  /* 0x000000ffffa77224 */ /* 0x000fe200078e0083 */
[----:B------:R-:W-:Y:S01]  /*12800*/  HMMA.16816.F32 R12, R8, R54, R92 ;  /* 0x00000036080c723c */ /* 0x000fe2000000185c */
[----:B------:R-:W-:Y:S01]  /*12810*/  IMAD.MOV.U32 R117, RZ, RZ, R63 ;  /* 0x000000ffff757224 */ /* 0x000fe200078e003f */
[----:B------:R-:W-:Y:S01]  /*12820*/  LDSM.16.MT88.4 R92, [R219+0x2100] ;  /* 0x00210000db5c783b */ /* 0x000fe20000004200 */
[----:B------:R-:W-:-:S03]  /*12830*/  IMAD.MOV.U32 R148, RZ, RZ, R78 ;  /* 0x000000ffff947224 */ /* 0x000fc600078e004e */
[----:B------:R-:W-:Y:S02]  /*12840*/  LDSM.16.MT88.4 R76, [R220+0x2100] ;  /* 0x00210000dc4c783b */ /* 0x000fe40000004200 */
[C---:B------:R-:W-:Y:S02]  /*12850*/  HMMA.16816.F32 R20, R8.reuse, R58, R88 ;  /* 0x0000003a0814723c */ /* 0x040fe40000001858 */
[----:B------:R-:W-:Y:S01]  /*12860*/  LDSM.16.MT88.4 R88, [R219+0x2900] ;  /* 0x00290000db58783b */ /* 0x000fe20000004200 */
[----:B-1----:R-:W-:Y:S01]  /*12870*/  FFMA.FTZ R4, R152, c[0x0][0x2d0], -R6 ;  /* 0x0000b40098047a23 */ /* 0x002fe20000010806 */
[----:B------:R-:W-:Y:S01]  /*12880*/  MOV R152, R60 ;  /* 0x0000003c00987202 */ /* 0x000fe20000000f00 */
[----:B------:R-:W-:Y:S02]  /*12890*/  IMAD.MOV.U32 R60, RZ, RZ, R31 ;  /* 0x000000ffff3c7224 */ /* 0x000fe400078e001f */
[----:B------:R1:W-:Y:S01]  /*128a0*/  MUFU.EX2 R244, R4 ;  /* 0x0000000400f47308 */ /* 0x0003e20000000800 */
[----:B------:R-:W-:Y:S01]  /*128b0*/  HMMA.16816.F32 R28, R8, R50, R84 ;  /* 0x00000032081c723c */ /* 0x000fe20000001854 */
[----:B------:R-:W-:Y:S01]  /*128c0*/  LDSM.16.MT88.4 R84, [R218+0x2100] ;  /* 0x00210000da54783b */ /* 0x000fe20000004200 */
[----:B------:R-:W-:-:S03]  /*128d0*/  MOV R131, R60 ;  /* 0x0000003c00837202 */ /* 0x000fc60000000f00 */
[----:B------:R-:W4:Y:S01]  /*128e0*/  LDSM.16.MT88.4 R60, [R217+0x2100] ;  /* 0x00210000d93c783b */ /* 0x000f220000004200 */
[----:B-1----:R-:W-:Y:S02]  /*128f0*/  FFMA.FTZ R4, R154, c[0x0][0x2d0], -R6 ;  /* 0x0000b4009a047a23 */ /* 0x002fe40000010806 */
[----:B------:R-:W-:Y:S02]  /*12900*/  IMAD.MOV.U32 R154, RZ, RZ, R25 ;  /* 0x000000ffff9a7224 */ /* 0x000fe400078e0019 */
[----:B------:R1:W1:Y:S01]  /*12910*/  MUFU.EX2 R242, R4 ;  /* 0x0000000400f27308 */ /* 0x0002620000000800 */
[----:B------:R-:W-:Y:S07]  /*12920*/  HMMA.16816.F32 R24, R8, R56, R108 ;  /* 0x000000380818723c */ /* 0x000fee000000186c */
[----:B---3--:R-:W-:Y:S01]  /*12930*/  F2FP.PACK_AB R8, R248, R252 ;  /* 0x000000fcf808723e */ /* 0x008fe200000000ff */
[----:B------:R-:W-:Y:S01]  /*12940*/  IMAD.MOV.U32 R110, RZ, RZ, R45 ;  /* 0x000000ffff6e7224 */ /* 0x000fe200078e002d */
[----:B--2---:R-:W-:Y:S01]  /*12950*/  F2FP.PACK_AB R10, R245, R246 ;  /* 0x000000f6f50a723e */ /* 0x004fe200000000ff */
[----:B------:R-:W-:Y:S01]  /*12960*/  IMAD.MOV.U32 R111, RZ, RZ, R46 ;  /* 0x000000ffff6f7224 */ /* 0x000fe200078e002e */
[----:B------:R-:W-:Y:S01]  /*12970*/  MOV R109, R44 ;  /* 0x0000002c006d7202 */ /* 0x000fe20000000f00 */
[----:B-1----:R-:W-:Y:S01]  /*12980*/  FFMA.FTZ R4, R160, c[0x0][0x2d0], -R6 ;  /* 0x0000b400a0047a23 */ /* 0x002fe20000010806 */
[----:B------:R-:W-:Y:S01]  /*12990*/  F2FP.PACK_AB R9, R242, R244 ;  /* 0x000000f4f209723e */ /* 0x000fe200000000ff */
[----:B------:R-:W-:Y:S01]  /*129a0*/  IMAD.MOV.U32 R160, RZ, RZ, R100 ;  /* 0x000000ffffa07224 */ /* 0x000fe200078e0064 */
[----:B------:R-:W-:Y:S01]  /*129b0*/  MOV R100, R102 ;  /* 0x0000006600647202 */ /* 0x000fe20000000f00 */
[----:B------:R1:W-:Y:S01]  /*129c0*/  MUFU.EX2 R241, R4 ;  /* 0x0000000400f17308 */ /* 0x0003e20000000800 */
[----:B------:R-:W-:Y:S01]  /*129d0*/  MOV R102, R163 ;  /* 0x000000a300667202 */ /* 0x000fe20000000f00 */
[----:B------:R-:W-:-:S02]  /*129e0*/  IMAD.MOV.U32 R163, RZ, RZ, R173 ;  /* 0x000000ffffa37224 */ /* 0x000fc400078e00ad */
[----:B-1----:R-:W-:Y:S01]  /*129f0*/  FFMA.FTZ R4, R161, c[0x0][0x2d0], -R6 ;  /* 0x0000b400a1047a23 */ /* 0x002fe20000010806 */
[----:B------:R-:W-:-:S03]  /*12a00*/  MOV R161, R47 ;  /* 0x0000002f00a17202 */ /* 0x000fc60000000f00 */
[----:B------:R1:W2:Y:S02]  /*12a10*/  MUFU.EX2 R240, R4 ;  /* 0x0000000400f07308 */ /* 0x0002a40000000800 */
[----:B-1----:R-:W-:Y:S01]  /*12a20*/  FFMA.FTZ R4, R165, c[0x0][0x2d0], -R2 ;  /* 0x0000b400a5047a23 */ /* 0x002fe20000010802 */
[----:B--2---:R-:W-:-:S05]  /*12a30*/  F2FP.PACK_AB R11, R240, R241 ;  /* 0x000000f1f00b723e */ /* 0x004fca00000000ff */
[----:B------:R1:W-:Y:S02]  /*12a40*/  MUFU.EX2 R215, R4 ;  /* 0x0000000400d77308 */ /* 0x0003e40000000800 */
[C---:B----4-:R-:W-:Y:S08]  /*12a50*/  HMMA.16816.F32 R40, R8.reuse, R60, R40 ;  /* 0x0000003c0828723c */ /* 0x050ff00000001828 */
        /* <DEDUP_REMOVED lines=13> */
[----:B--2---:R-:W-:Y:S01]  /*12b30*/  F2FP.PACK_AB R8, R238, R215 ;  /* 0x000000d7ee08723e */ /* 0x004fe200000000ff */
[----:B-1----:R-:W-:Y:S01]  /*12b40*/  FFMA.FTZ R4, R151, c[0x0][0x2d0], -R0 ;  /* 0x0000b40097047a23 */ /* 0x002fe20000010800 */
[----:B------:R-:W-:-:S02]  /*12b50*/  MOV R151, R172 ;  /* 0x000000ac00977202 */ /* 0x000fc40000000f00 */
[----:B---3--:R-:W-:Y:S01]  /*12b60*/  F2FP.PACK_AB R10, R239, R214 ;  /* 0x000000d6ef0a723e */ /* 0x008fe200000000ff */
[----:B------:R1:W-:Y:S02]  /*12b70*/  MUFU.EX2 R172, R4 ;  /* 0x0000000400ac7308 */ /* 0x0003e40000000800 */
[----:B-1----:R-:W-:Y:S02]  /*12b80*/  FFMA.FTZ R4, R153, c[0x0][0x2d0], -R0 ;  /* 0x0000b40099047a23 */ /* 0x002fe40000010800 */
[----:B------:R-:W-:-:S04]  /*12b90*/  IMAD.MOV.U32 R153, RZ, RZ, R175 ;  /* 0x000000ffff997224 */ /* 0x000fc800078e00af */
[----:B------:R1:W2:Y:S02]  /*12ba0*/  MUFU.EX2 R175, R4 ;  /* 0x0000000400af7308 */ /* 0x0002a40000000800 */
[----:B-1----:R-:W-:Y:S01]  /*12bb0*/  FFMA.FTZ R4, R155, c[0x0][0x2d0], -R0 ;  /* 0x0000b4009b047a23 */ /* 0x002fe20000010800 */
[----:B--2---:R-:W-:Y:S01]  /*12bc0*/  F2FP.PACK_AB R9, R175, R172 ;  /* 0x000000acaf09723e */ /* 0x004fe200000000ff */
[----:B------:R-:W-:Y:S02]  /*12bd0*/  IMAD.MOV.U32 R155, RZ, RZ, R107 ;  /* 0x000000ffff9b7224 */ /* 0x000fe400078e006b */
[----:B------:R-:W-:Y:S02]  /*12be0*/  IMAD.MOV.U32 R107, RZ, RZ, R101 ;  /* 0x000000ffff6b7224 */ /* 0x000fe400078e0065 */
[----:B------:R-:W-:Y:S02]  /*12bf0*/  IMAD.MOV.U32 R101, RZ, RZ, R103 ;  /* 0x000000ffff657224 */ /* 0x000fe400078e0067 */
[----:B------:R-:W-:-:S02]  /*12c00*/  IMAD.MOV.U32 R103, RZ, RZ, R167 ;  /* 0x000000ffff677224 */ /* 0x000fc400078e00a7 */
[----:B------:R-:W-:Y:S02]  /*12c10*/  IMAD.MOV.U32 R167, RZ, RZ, R174 ;  /* 0x000000ffffa77224 */ /* 0x000fe400078e00ae */
        /* <DEDUP_REMOVED lines=9> */
[----:B------:R-:W-:-:S02]  /*12cb0*/  IMAD.MOV.U32 R127, RZ, RZ, R111 ;  /* 0x000000ffff7f7224 */ /* 0x000fc400078e006f */
[----:B-1----:R-:W-:-:S04]  /*12cc0*/  FFMA.FTZ R4, R203, c[0x0][0x2d0], -R7 ;  /* 0x0000b400cb047a23 */ /* 0x002fc80000010807 */
[----:B------:R-:W-:Y:S01]  /*12cd0*/  MOV R120, R109 ;  /* 0x0000006d00787202 */ /* 0x000fe20000000f00 */
[----:B------:R1:W2:Y:S01]  /*12ce0*/  MUFU.EX2 R203, R4 ;  /* 0x0000000400cb7308 */ /* 0x0002a20000000800 */
[----:B------:R-:W-:Y:S01]  /*12cf0*/  HMMA.16816.F32 R108, R8, R132, R112 ;  /* 0x00000084086c723c */ /* 0x000fe20000001870 */
[----:B------:R-:W-:-:S06]  /*12d00*/  IMAD.MOV.U32 R121, RZ, RZ, R131 ;  /* 0x000000ffff797224 */ /* 0x000fcc00078e0083 */
[----:B------:R-:W-:Y:S01]  /*12d10*/  MOV R114, R213 ;  /* 0x000000d500727202 */ /* 0x000fe20000000f00 */
[----:B------:R-:W-:Y:S01]  /*12d20*/  HMMA.16816.F32 R80, R8, R134, R80 ;  /* 0x000000860850723c */ /* 0x000fe20000001850 */
[----:B------:R-:W-:Y:S02]  /*12d30*/  IMAD.MOV.U32 R115, RZ, RZ, R164 ;  /* 0x000000ffff737224 */ /* 0x000fe400078e00a4 */
[----:B-1----:R-:W-:-:S05]  /*12d40*/  FFMA.FTZ R4, R202, c[0x0][0x2d0], -R7 ;  /* 0x0000b400ca047a23 */ /* 0x002fca0000010807 */
[C---:B------:R-:W-:Y:S01]  /*12d50*/  HMMA.16816.F32 R68, R8.reuse, R122, R72 ;  /* 0x0000007a0844723c */ /* 0x040fe20000001848 */
[----:B------:R-:W-:Y:S01]  /*12d60*/  FFMA.FTZ R7, R201, c[0x0][0x2d0], -R7 ;  /* 0x0000b400c9077a23 */ /* 0x000fe20000010807 */
[----:B--2---:R-:W-:Y:S01]  /*12d70*/  F2FP.PACK_AB R168, R203, R204 ;  /* 0x000000cccba8723e */ /* 0x004fe200000000ff */
[----:B------:R1:W-:Y:S04]  /*12d80*/  MUFU.EX2 R213, R4 ;  /* 0x0000000400d57308 */ /* 0x0003e80000000800 */
[----:B------:R-:W-:Y:S01]  /*12d90*/  MOV R122, R100 ;  /* 0x00000064007a7202 */ /* 0x000fe20000000f00 */
[----:B------:R-:W-:Y:S01]  /*12da0*/  HMMA.16816.F32 R72, R8, R136, R144 ;  /* 0x000000880848723c */ /* 0x000fe20000001890 */
[----:B------:R-:W2:Y:S01]  /*12db0*/  LDSM.16.MT88.4 R144, [R217+0x2900] ;  /* 0x00290000d990783b */ /* 0x000ea20000004200 */
[----:B------:R-:W-:Y:S01]  /*12dc0*/  IMAD.MOV.U32 R123, RZ, RZ, R107 ;  /* 0x000000ffff7b7224 */ /* 0x000fe200078e006b */
[----:B------:R-:W-:Y:S01]  /*12dd0*/  MUFU.EX2 R202, R7 ;  /* 0x0000000700ca7308 */ /* 0x000fe20000000800 */
[----:B------:R-:W-:Y:S01]  /*12de0*/  MOV R100, R163 ;  /* 0x000000a300647202 */ /* 0x000fe20000000f00 */
[----:B------:R-:W-:-:S02]  /*12df0*/  IMAD.MOV.U32 R107, RZ, RZ, R101 ;  /* 0x000000ffff6b7224 */ /* 0x000fc400078e0065 */
[----:B------:R-:W-:Y:S01]  /*12e00*/  IMAD.MOV.U32 R101, RZ, RZ, R167 ;  /* 0x000000ffff657224 */ /* 0x000fe200078e00a7 */
[----:B------:R-:W-:Y:S01]  /*12e10*/  HMMA.16816.F32 R140, R8, R124, R140 ;  /* 0x0000007c088c723c */ /* 0x000fe2000000188c */
[----:B------:R-:W-:Y:S01]  /*12e20*/  LDSM.16.MT88.4 R164, [R218+0x2900] ;  /* 0x00290000daa4783b */ /* 0x000fe20000004200 */
[----:B-1----:R-:W-:-:S04]  /*12e30*/  FFMA.FTZ R4, R192, c[0x0][0x2d0], -R6 ;  /* 0x0000b400c0047a23 */ /* 0x002fc80000010806 */
[----:B------:R1:W-:Y:S01]  /*12e40*/  MUFU.EX2 R192, R4 ;  /* 0x0000000400c07308 */ /* 0x0003e20000000800 */
[----:B------:R-:W-:Y:S01]  /*12e50*/  MOV R124, R161 ;  /* 0x000000a1007c7202 */ /* 0x000fe20000000f00 */
[----:B------:R-:W-:Y:S01]  /*12e60*/  IMAD.MOV.U32 R125, RZ, RZ, R160 ;  /* 0x000000ffff7d7224 */ /* 0x000fe200078e00a0 */
[----:B------:R-:W-:Y:S01]  /*12e70*/  HMMA.16816.F32 R96, R8, R138, R96 ;  /* 0x0000008a0860723c */ /* 0x000fe20000001860 */
[----:B------:R-:W3:Y:S01]  /*12e80*/  LDSM.16.MT88.4 R160, [R220+0x2900] ;  /* 0x00290000dca0783b */ /* 0x000ee20000004200 */
[----:B-1----:R-:W-:-:S04]  /*12e90*/  FFMA.FTZ R4, R191, c[0x0][0x2d0], -R6 ;  /* 0x0000b400bf047a23 */ /* 0x002fc80000010806 */
[----:B------:R1:W4:Y:S02]  /*12ea0*/  MUFU.EX2 R191, R4 ;  /* 0x0000000400bf7308 */ /* 0x0003240000000800 */
[--C-:B-1----:R-:W-:Y:S01]  /*12eb0*/  FFMA.FTZ R4, R190, c[0x0][0x2d0], -R6.reuse ;  /* 0x0000b400be047a23 */ /* 0x102fe20000010806 */
[----:B----4-:R-:W-:Y:S01]  /*12ec0*/  F2FP.PACK_AB R169, R191, R192 ;  /* 0x000000c0bfa9723e */ /* 0x010fe200000000ff */
[----:B------:R-:W-:-:S04]  /*12ed0*/  FFMA.FTZ R6, R189, c[0x0][0x2d0], -R6 ;  /* 0x0000b400bd067a23 */ /* 0x000fc80000010806 */
[----:B------:R1:W-:Y:S08]  /*12ee0*/  MUFU.EX2 R201, R4 ;  /* 0x0000000400c97308 */ /* 0x0003f00000000800 */
[----:B------:R-:W4:Y:S01]  /*12ef0*/  MUFU.EX2 R190, R6 ;  /* 0x0000000600be7308 */ /* 0x000f220000000800 */
[----:B-1----:R-:W-:-:S07]  /*12f00*/  FFMA.FTZ R4, R199, c[0x0][0x2d0], -R2 ;  /* 0x0000b400c7047a23 */ /* 0x002fce0000010802 */
[----:B------:R1:W-:Y:S02]  /*12f10*/  MUFU.EX2 R135, R4 ;  /* 0x0000000400877308 */ /* 0x0003e40000000800 */
[----:B-1----:R-:W-:-:S06]  /*12f20*/  FFMA.FTZ R4, R198, c[0x0][0x2d0], -R2 ;  /* 0x0000b400c6047a23 */ /* 0x002fcc0000010802 */
[----:B------:R1:W-:Y:S02]  /*12f30*/  MUFU.EX2 R189, R4 ;  /* 0x0000000400bd7308 */ /* 0x0003e40000000800 */
[----:B-1----:R-:W-:-:S06]  /*12f40*/  FFMA.FTZ R4, R195, c[0x0][0x2d0], -R2 ;  /* 0x0000b400c3047a23 */ /* 0x002fcc0000010802 */
[----:B------:R1:W-:Y:S02]  /*12f50*/  MUFU.EX2 R133, R4 ;  /* 0x0000000400857308 */ /* 0x0003e40000000800 */
[----:B-1----:R-:W-:-:S06]  /*12f60*/  FFMA.FTZ R4, R200, c[0x0][0x2d0], -R2 ;  /* 0x0000b400c8047a23 */ /* 0x002fcc0000010802 */
[----:B------:R1:W-:Y:S02]  /*12f70*/  MUFU.EX2 R134, R4 ;  /* 0x0000000400867308 */ /* 0x0003e40000000800 */
[----:B-1----:R-:W-:Y:S01]  /*12f80*/  FFMA.FTZ R4, R170, c[0x0][0x2d0], -R0 ;  /* 0x0000b400aa047a23 */ /* 0x002fe20000010800 */
[----:B------:R-:W-:-:S05]  /*12f90*/  F2FP.PACK_AB R170, R202, R213 ;  /* 0x000000d5caaa723e */ /* 0x000fca00000000ff */
[----:B------:R1:W-:Y:S02]  /*12fa0*/  MUFU.EX2 R131, R4 ;  /* 0x0000000400837308 */ /* 0x0003e40000000800 */
[----:B-1----:R-:W-:Y:S01]  /*12fb0*/  FFMA.FTZ R4, R171, c[0x0][0x2d0], -R0 ;  /* 0x0000b400ab047a23 */ /* 0x002fe20000010800 */
[----:B----4-:R-:W-:-:S05]  /*12fc0*/  F2FP.PACK_AB R171, R190, R201 ;  /* 0x000000c9beab723e */ /* 0x010fca00000000ff */
[----:B------:R1:W4:Y:S02]  /*12fd0*/  MUFU.EX2 R132, R4 ;  /* 0x0000000400847308 */ /* 0x0003240000000800 */
        /* <DEDUP_REMOVED lines=19> */
[----:B------:R-:W-:Y:S01]  /*13110*/  IMAD.MOV.U32 R150, RZ, RZ, R225 ;  /* 0x000000ffff967224 */ /* 0x000fe200078e00e1 */
[----:B--2---:R-:W-:Y:S01]  /*13120*/  HMMA.16816.F32 R136, R168, R144, R40 ;  /* 0x00000090a888723c */ /* 0x004fe20000001828 */
[----:B------:R1:W-:Y:S01]  /*13130*/  MUFU.EX2 R40, R4 ;  /* 0x0000000400287308 */ /* 0x0003e20000000800 */
[----:B------:R-:W-:Y:S01]  /*13140*/  IMAD.MOV.U32 R198, RZ, RZ, R122 ;  /* 0x000000ffffc67224 */ /* 0x000fe200078e007a */
[----:B------:R-:W-:Y:S01]  /*13150*/  MOV R195, R115 ;  /* 0x0000007300c37202 */ /* 0x000fe20000000f00 */
[----:B------:R-:W-:Y:S01]  /*13160*/  IMAD.MOV.U32 R122, RZ, RZ, R116 ;  /* 0x000000ffff7a7224 */ /* 0x000fe200078e0074 */
[----:B------:R-:W-:Y:S01]  /*13170*/  MOV R116, R105 ;  /* 0x0000006900747202 */ /* 0x000fe20000000f00 */
[----:B------:R-:W-:Y:S02]  /*13180*/  IMAD.MOV.U32 R112, RZ, RZ, R117 ;  /* 0x000000ffff707224 */ /* 0x000fe400078e0075 */
[----:B------:R-:W-:Y:S01]  /*13190*/  IMAD.MOV.U32 R199, RZ, RZ, R123 ;  /* 0x000000ffffc77224 */ /* 0x000fe200078e007b */
[----:B------:R-:W-:Y:S01]  /*131a0*/  MOV R123, R151 ;  /* 0x00000097007b7202 */ /* 0x000fe20000000f00 */
        /* <DEDUP_REMOVED lines=8> */
[----:B-1----:R-:W-:Y:S01]  /*13230*/  FFMA.FTZ R4, R183, c[0x0][0x2d0], -R0 ;  /* 0x0000b400b7047a23 */ /* 0x002fe20000010800 */
[----:B------:R-:W-:Y:S01]  /*13240*/  MOV R10, R107 ;  /* 0x0000006b000a7202 */ /* 0x000fe20000000f00 */
[----:B------:R-:W-:Y:S01]  /*13250*/  IMAD.MOV.U32 R105, RZ, RZ, R148 ;  /* 0x000000ffff697224 */ /* 0x000fe200078e0094 */
[----:B------:R1:W5:Y:S01]  /*13260*/  LDL.LU R225, [R1+0x3c] ;  /* 0x00003c0001e17983 */ /* 0x0003620000300800 */
[C---:B------:R-:W-:Y:S01]  /*13270*/  HMMA.16816.F32 R148, R168.reuse, R146, R36 ;  /* 0x00000092a894723c */ /* 0x040fe20000001824 */
[----:B------:R2:W2:Y:S01]  /*13280*/  MUFU.EX2 R36, R4 ;  /* 0x0000000400247308 */ /* 0x0004a20000000800 */
[----:B----4-:R-:W-:Y:S01]  /*13290*/  F2FP.PACK_AB R5, R132, R131 ;  /* 0x000000838405723e */ /* 0x010fe200000000ff */
[----:B------:R-:W-:Y:S01]  /*132a0*/  IMAD.MOV.U32 R8, RZ, RZ, R105 ;  /* 0x000000ffff087224 */ /* 0x000fe200078e0069 */
[----:B------:R-:W-:Y:S01]  /*132b0*/  MOV R42, R117 ;  /* 0x00000075002a7202 */ /* 0x000fe20000000f00 */
[----:B------:R-:W-:Y:S01]  /*132c0*/  IMAD.MOV.U32 R183, RZ, RZ, R114 ;  /* 0x000000ffffb77224 */ /* 0x000fe200078e0072 */
[----:B------:R-:W-:Y:S01]  /*132d0*/  MOV R200, R104 ;  /* 0x0000006800c87202 */ /* 0x000fe20000000f00 */
[----:B------:R-:W-:Y:S01]  /*132e0*/  IMAD.MOV.U32 R37, RZ, RZ, R6 ;  /* 0x000000ffff257224 */ /* 0x000fe200078e0006 */
[----:B------:R-:W-:Y:S01]  /*132f0*/  MOV R38, R7 ;  /* 0x0000000700267202 */ /* 0x000fe20000000f00 */
[----:B------:R-:W-:Y:S01]  /*13300*/  IMAD.MOV.U32 R114, RZ, RZ, R119 ;  /* 0x000000ffff727224 */ /* 0x000fe200078e0077 */
[----:B------:R-:W-:Y:S01]  /*13310*/  F2FP.PACK_AB R6, R134, R133 ;  /* 0x000000858606723e */ /* 0x000fe200000000ff */
[----:B------:R-:W-:Y:S01]  /*13320*/  IMAD.MOV.U32 R120, RZ, RZ, R155 ;  /* 0x000000ffff787224 */ /* 0x000fe200078e009b */
[----:B------:R-:W-:Y:S01]  /*13330*/  MOV R119, R152 ;  /* 0x0000009800777202 */ /* 0x000fe20000000f00 */
[----:B------:R-:W-:Y:S01]  /*13340*/  IMAD.MOV.U32 R118, RZ, RZ, R154 ;  /* 0x000000ffff767224 */ /* 0x000fe200078e009a */
[----:B------:R-:W-:Y:S01]  /*13350*/  MOV R39, R114 ;  /* 0x0000007200277202 */ /* 0x000fe20000000f00 */
[----:B---3--:R-:W-:Y:S01]  /*13360*/  HMMA.16816.F32 R152, R168, R160, R32 ;  /* 0x000000a0a898723c */ /* 0x008fe20000001820 */
[----:B------:R-:W-:Y:S01]  /*13370*/  IMAD.MOV.U32 R41, RZ, RZ, R115 ;  /* 0x000000ffff297224 */ /* 0x000fe200078e0073 */
[----:B--2---:R-:W-:Y:S01]  /*13380*/  F2FP.PACK_AB R4, R189, R135 ;  /* 0x00000087bd04723e */ /* 0x004fe200000000ff */
[----:B------:R-:W-:Y:S01]  /*13390*/  IMAD.MOV.U32 R43, RZ, RZ, R118 ;  /* 0x000000ffff2b7224 */ /* 0x000fe200078e0076 */
[----:B------:R-:W-:Y:S01]  /*133a0*/  F2FP.PACK_AB R7, R36, R40 ;  /* 0x000000282407723e */ /* 0x000fe200000000ff */
[----:B------:R-:W-:-:S02]  /*133b0*/  IMAD.MOV.U32 R9, RZ, RZ, R106 ;  /* 0x000000ffff097224 */ /* 0x000fc400078e006a */
[----:B------:R-:W-:Y:S01]  /*133c0*/  IMAD.MOV.U32 R35, RZ, RZ, R100 ;  /* 0x000000ffff237224 */ /* 0x000fe200078e0064 */
[----:B------:R-:W-:Y:S01]  /*133d0*/  MOV R33, R102 ;  /* 0x0000006600217202 */ /* 0x000fe20000000f00 */
[----:B------:R-:W-:Y:S01]  /*133e0*/  IMAD.MOV.U32 R34, RZ, RZ, R101 ;  /* 0x000000ffff227224 */ /* 0x000fe200078e0065 */
[----:B------:R-:W-:Y:S01]  /*133f0*/  HMMA.16816.F32 R104, R168, R164, R24 ;  /* 0x000000a4a868723c */ /* 0x000fe20000001818 */
[----:B------:R-:W-:-:S07]  /*13400*/  IMAD.MOV.U32 R32, RZ, RZ, R103 ;  /* 0x000000ffff207224 */ /* 0x000fce00078e0067 */
[C---:B------:R-:W-:Y:S07]  /*13410*/  HMMA.16816.F32 R156, R4.reuse, R48, R156 ;  /* 0x00000030049c723c */ /* 0x040fee000000189c */
[----:B------:R-:W-:Y:S01]  /*13420*/  IMAD.MOV.U32 R49, RZ, RZ, R8 ;  /* 0x000000ffff317224 */ /* 0x000fe200078e0008 */
[----:B------:R-:W-:Y:S01]  /*13430*/  HMMA.16816.F32 R108, R4, R56, R108 ;  /* 0x00000038046c723c */ /* 0x000fe2000000186c */
[----:B------:R-:W-:Y:S01]  /*13440*/  FFMA.FTZ R8, R212, c[0x0][0x2d0], -R2 ;  /* 0x0000b400d4087a23 */ /* 0x000fe20000010802 */
[----:B------:R-:W-:-:S05]  /*13450*/  MOV R48, R9 ;  /* 0x0000000900307202 */ /* 0x000fca0000000f00 */
[----:B------:R-:W-:Y:S01]  /*13460*/  IMAD.MOV.U32 R57, RZ, RZ, R37 ;  /* 0x000000ffff397224 */ /* 0x000fe200078e0025 */
[----:B------:R-:W-:Y:S01]  /*13470*/  HMMA.16816.F32 R100, R168, R162, R28 ;  /* 0x000000a2a864723c */ /* 0x000fe2000000181c */
[----:B------:R2:W-:Y:S01]  /*13480*/  MUFU.EX2 R37, R8 ;  /* 0x0000000800257308 */ /* 0x0005e20000000800 */
[----:B------:R-:W-:-:S05]  /*13490*/  IMAD.MOV.U32 R56, RZ, RZ, R38 ;  /* 0x000000ffff387224 */ /* 0x000fca00078e0026 */
[----:B------:R-:W-:Y:S01]  /*134a0*/  IMAD.MOV.U32 R28, RZ, RZ, R199 ;  /* 0x000000ffff1c7224 */ /* 0x000fe200078e00c7 */
[----:B------:R-:W-:Y:S01]  /*134b0*/  MOV R30, R198 ;  /* 0x000000c6001e7202 */ /* 0x000fe20000000f00 */
[----:B------:R-:W-:Y:S01]  /*134c0*/  IMAD.MOV.U32 R199, RZ, RZ, R112 ;  /* 0x000000ffffc77224 */ /* 0x000fe200078e0070 */
[----:B------:R-:W-:Y:S01]  /*134d0*/  HMMA.16816.F32 R140, R4, R64, R140 ;  /* 0x00000040048c723c */ /* 0x000fe2000000188c */
[----:B------:R-:W-:Y:S02]  /*134e0*/  IMAD.MOV.U32 R29, RZ, RZ, R113 ;  /* 0x000000ffff1d7224 */ /* 0x000fe400078e0071 */
[----:B------:R-:W-:Y:S02]  /*134f0*/  IMAD.MOV.U32 R31, RZ, RZ, R195 ;  /* 0x000000ffff1f7224 */ /* 0x000fe400078e00c3 */
[----:B------:R-:W-:Y:S02]  /*13500*/  IMAD.MOV.U32 R198, RZ, RZ, R116 ;  /* 0x000000ffffc67224 */ /* 0x000fe400078e0074 */
[----:B--2---:R-:W-:Y:S01]  /*13510*/  FFMA.FTZ R8, R208, c[0x0][0x2d0], -R2 ;  /* 0x0000b400d0087a23 */ /* 0x004fe20000010802 */
[----:B------:R-:W-:Y:S01]  /*13520*/  HMMA.16816.F32 R112, R168, R166, R20 ;  /* 0x000000a6a870723c */ /* 0x000fe20000001814 */
[----:B------:R-:W-:-:S02]  /*13530*/  IMAD.MOV.U32 R195, RZ, RZ, R119 ;  /* 0x000000ffffc37224 */ /* 0x000fc400078e0077 */
[----:B------:R2:W-:Y:S01]  /*13540*/  MUFU.EX2 R38, R8 ;  /* 0x0000000800267308 */ /* 0x0005e20000000800 */
[----:B------:R-:W-:Y:S02]  /*13550*/  IMAD.MOV.U32 R64, RZ, RZ, R31 ;  /* 0x000000ffff407224 */ /* 0x000fe400078e001f */
[----:B------:R-:W-:Y:S02]  /*13560*/  IMAD.MOV.U32 R65, RZ, RZ, R30 ;  /* 0x000000ffff417224 */ /* 0x000fe400078e001e */
[----:B------:R-:W-:Y:S07]  /*13570*/  HMMA.16816.F32 R20, R4, R58, R80 ;  /* 0x0000003a0414723c */ /* 0x000fee0000001850 */
[----:B------:R-:W-:Y:S01]  /*13580*/  IMAD.MOV.U32 R82, RZ, RZ, R41 ;  /* 0x000000ffff527224 */ /* 0x000fe200078e0029 */
[----:B------:R-:W-:Y:S01]  /*13590*/  HMMA.16816.F32 R116, R168, R88, R16 ;  /* 0x00000058a874723c */ /* 0x000fe20000001810 */
[----:B------:R-:W-:Y:S01]  /*135a0*/  MOV R83, R39 ;  /* 0x0000002700537202 */ /* 0x000fe20000000f00 */
[----:B------:R-:W-:Y:S01]  /*135b0*/  IMAD.MOV.U32 R59, RZ, RZ, R124 ;  /* 0x000000ffff3b7224 */ /* 0x000fe200078e007c */
[----:B------:R-:W-:Y:S01]  /*135c0*/  MOV R58, R125 ;  /* 0x0000007d003a7202 */ /* 0x000fe20000000f00 */
[----:B--2---:R-:W-:Y:S01]  /*135d0*/  FFMA.FTZ R8, R211, c[0x0][0x2d0], -R2 ;  /* 0x0000b400d3087a23 */ /* 0x004fe20000010802 */
[----:B------:R-:W-:Y:S01]  /*135e0*/  MOV R81, R126 ;  /* 0x0000007e00517202 */ /* 0x000fe20000000f00 */
[----:B------:R-:W-:-:S02]  /*135f0*/  IMAD.MOV.U32 R80, RZ, RZ, R127 ;  /* 0x000000ffff507224 */ /* 0x000fc400078e007f */
[----:B------:R2:W-:Y:S01]  /*13600*/  MUFU.EX2 R41, R8 ;  /* 0x0000000800297308 */ /* 0x0005e20000000800 */
[----:B------:R-:W-:Y:S08]  /*13610*/  HMMA.16816.F32 R168, R168, R90, R12 ;  /* 0x0000005aa8a8723c */ /* 0x000ff0000000180c */
[----:B------:R-:W-:Y:S01]  /*13620*/  HMMA.16816.F32 R12, R4, R66, R44 ;  /* 0x00000042040c723c */ /* 0x000fe2000000182c */
[----:B--2---:R-:W-:-:S07]  /*13630*/  FFMA.FTZ R8, R205, c[0x0][0x2d0], -R2 ;  /* 0x0000b400cd087a23 */ /* 0x004fce0000010802 */
[C---:B------:R-:W-:Y:S01]  /*13640*/  HMMA.16816.F32 R16, R4.reuse, R50, R68 ;  /* 0x000000320410723c */ /* 0x040fe20000001844 */
[----:B------:R-:W-:Y:S01]  /*13650*/  IMAD.MOV.U32 R46, RZ, RZ, R42 ;  /* 0x000000ffff2e7224 */ /* 0x000fe200078e002a */
[----:B------:R-:W-:Y:S01]  /*13660*/  MOV R67, R43 ;  /* 0x0000002b00437202 */ /* 0x000fe20000000f00 */
[----:B------:R2:W-:Y:S01]  /*13670*/  MUFU.EX2 R42, R8 ;  /* 0x00000008002a7308 */ /* 0x0005e20000000800 */
[----:B------:R-:W-:Y:S02]  /*13680*/  IMAD.MOV.U32 R47, RZ, RZ, R34 ;  /* 0x000000ffff2f7224 */ /* 0x000fe400078e0022 */
[----:B------:R-:W-:Y:S01]  /*13690*/  IMAD.MOV.U32 R66, RZ, RZ, R200 ;  /* 0x000000ffff427224 */ /* 0x000fe200078e00c8 */
[----:B------:R-:W-:Y:S01]  /*136a0*/  MOV R68, R32 ;  /* 0x0000002000447202 */ /* 0x000fe20000000f00 */
[----:B------:R-:W-:Y:S01]  /*136b0*/  IMAD.MOV.U32 R51, RZ, RZ, R33 ;  /* 0x000000ffff337224 */ /* 0x000fe200078e0021 */
[----:B------:R-:W-:Y:S01]  /*136c0*/  MOV R50, R35 ;  /* 0x0000002300327202 */ /* 0x000fe20000000f00 */
[----:B------:R-:W-:Y:S01]  /*136d0*/  IMAD.MOV.U32 R200, RZ, RZ, R10 ;  /* 0x000000ffffc87224 */ /* 0x000fe200078e000a */
[----:B------:R-:W-:Y:S01]  /*136e0*/  HMMA.16816.F32 R24, R4, R52, R72 ;  /* 0x000000340418723c */ /* 0x000fe20000001848 */
[----:B------:R-:W-:Y:S01]  /*136f0*/  IMAD.MOV.U32 R71, RZ, RZ, R11 ;  /* 0x000000ffff477224 */ /* 0x000fe200078e000b */
[----:B------:R-:W-:Y:S01]  /*13700*/  MOV R69, R29 ;  /* 0x0000001d00457202 */ /* 0x000fe20000000f00 */
[----:B------:R-:W-:-:S02]  /*13710*/  IMAD.MOV.U32 R70, RZ, RZ, R28 ;  /* 0x000000ffff467224 */ /* 0x000fc400078e001c */
[----:B--2---:R-:W-:-:S04]  /*13720*/  FFMA.FTZ R8, R207, c[0x0][0x2d0], -R2 ;  /* 0x0000b400cf087a23 */ /* 0x004fc80000010802 */
[----:B------:R2:W-:Y:S02]  /*13730*/  MUFU.EX2 R44, R8 ;  /* 0x00000008002c7308 */ /* 0x0005e40000000800 */
[----:B--2---:R-:W-:-:S06]  /*13740*/  FFMA.FTZ R8, R210, c[0x0][0x2d0], -R2 ;  /* 0x0000b400d2087a23 */ /* 0x004fcc0000010802 */
[----:B------:R2:W3:Y:S02]  /*13750*/  MUFU.EX2 R45, R8 ;  /* 0x00000008002d7308 */ /* 0x0004e40000000800 */
[----:B--2---:R-:W-:Y:S01]  /*13760*/  FFMA.FTZ R8, R196, c[0x0][0x2d0], -R0 ;  /* 0x0000b400c4087a23 */ /* 0x004fe20000010800 */
[----:B------:R-:W-:Y:S01]  /*13770*/  UIMAD.WIDE.U32 UR22, UR17, UR20, URZ ;  /* 0x00000014111672a5 */ /* 0x000fe2000f8e003f */
[----:B------:R-:W-:-:S04]  /*13780*/  PLOP3.LUT P0, PT, PT, PT, UP6, 0x40, 0x0 ;  /* 0x000000000000781c */ /* 0x000fc80003f0e868 */
[----:B------:R2:W-:Y:S01]  /*13790*/  MUFU.EX2 R32, R8 ;  /* 0x0000000800207308 */ /* 0x0005e20000000800 */
[----:B---3--:R-:W-:Y:S01]  /*137a0*/  F2FP.PACK_AB R124, R45, R44 ;  /* 0x0000002c2d7c723e */ /* 0x008fe200000000ff */
[----:B--2---:R-:W-:-:S06]  /*137b0*/  FFMA.FTZ R8, R197, c[0x0][0x2d0], -R0 ;  /* 0x0000b400c5087a23 */ /* 0x004fcc0000010800 */
[----:B------:R2:W3:Y:S02]  /*137c0*/  MUFU.EX2 R33, R8 ;  /* 0x0000000800217308 */ /* 0x0004e40000000800 */
[----:B--2---:R-:W-:-:S06]  /*137d0*/  FFMA.FTZ R8, R193, c[0x0][0x2d0], -R0 ;  /* 0x0000b400c1087a23 */ /* 0x004fcc0000010800 */
[----:B------:R2:W-:Y:S02]  /*137e0*/  MUFU.EX2 R34, R8 ;  /* 0x0000000800227308 */ /* 0x0005e40000000800 */
[----:B--2---:R-:W-:-:S06]  /*137f0*/  FFMA.FTZ R8, R194, c[0x0][0x2d0], -R0 ;  /* 0x0000b400c2087a23 */ /* 0x004fcc0000010800 */
[----:B------:R2:W4:Y:S02]  /*13800*/  MUFU.EX2 R35, R8 ;  /* 0x0000000800237308 */ /* 0x0005240000000800 */
[--C-:B--2---:R-:W-:Y:S02]  /*13810*/  FFMA.FTZ R8, R206, c[0x0][0x2d0], -R2.reuse ;  /* 0x0000b400ce087a23 */ /* 0x104fe40000010802 */
[----:B------:R-:W-:-:S04]  /*13820*/  FFMA.FTZ R2, R209, c[0x0][0x2d0], -R2 ;  /* 0x0000b400d1027a23 */ /* 0x000fc80000010802 */
[----:B------:R2:W-:Y:S08]  /*13830*/  MUFU.EX2 R43, R8 ;  /* 0x00000008002b7308 */ /* 0x0005f00000000800 */
[----:B------:R1:W1:Y:S01]  /*13840*/  MUFU.EX2 R39, R2 ;  /* 0x0000000200277308 */ /* 0x0002620000000800 */
[----:B--2---:R-:W-:Y:S07]  /*13850*/  HMMA.16816.F32 R8, R4, R54, R96 ;  /* 0x000000360408723c */ /* 0x004fee0000001860 */
[----:B------:R-:W-:Y:S01]  /*13860*/  F2FP.PACK_AB R4, R38, R37 ;  /* 0x000000252604723e */ /* 0x000fe200000000ff */
[----:B-1----:R-:W-:Y:S01]  /*13870*/  FFMA.FTZ R2, R184, c[0x0][0x2d0], -R0 ;  /* 0x0000b400b8027a23 */ /* 0x002fe20000010800 */
[----:B------:R-:W-:-:S02]  /*13880*/  F2FP.PACK_AB R6, R42, R41 ;  /* 0x000000292a06723e */ /* 0x000fc400000000ff */
[----:B---3--:R-:W-:Y:S01]  /*13890*/  F2FP.PACK_AB R5, R33, R32 ;  /* 0x000000202105723e */ /* 0x008fe200000000ff */
[----:B------:R1:W-:Y:S01]  /*138a0*/  MUFU.EX2 R31, R2 ;  /* 0x00000002001f7308 */ /* 0x0003e20000000800 */
[----:B----4-:R-:W-:Y:S01]  /*138b0*/  F2FP.PACK_AB R7, R35, R34 ;  /* 0x000000222307723e */ /* 0x010fe200000000ff */
[----:B------:R-:W-:Y:S01]  /*138c0*/  @UP5 USHF.R.U32.HI UR17, URZ, UR21, UR23 ;  /* 0x000000153f115299 */ /* 0x000fe20008011617 */
        /* <DEDUP_REMOVED lines=28> */
[----:B------:R-:W-:Y:S01]  /*13a90*/  UIADD3 UR16, UR16, UR17, URZ ;  /* 0x0000001110107290 */ /* 0x000fe2000fffe03f */
        /* <DEDUP_REMOVED lines=19> */
[----:B------:R-:W-:Y:S01]  /*13bd0*/  ULDC UR4, c[0x0][0x328] ;  /* 0x0000ca0000047ab9 */ /* 0x000fe20000000800 */
[----:B------:R-:W-:Y:S01]  /*13be0*/  FADD.FTZ R5, R67, R4 ;  /* 0x0000000443057221 */ /* 0x000fe20000010000 */
[----:B------:R-:W-:Y:S01]  /*13bf0*/  HMMA.16816.F32 R144, R124, R146, R12 ;  /* 0x000000927c90723c */ /* 0x000fe2000000180c */
        /* <DEDUP_REMOVED lines=94> */
.L_x_1250:
[----:B------:R-:W-:Y:S02]  /*141e0*/  UMOV UR17, 0x1 ;  /* 0x0000000100117882 */ /* 0x000fe40000000000 */
[----:B------:R-:W-:Y:S02]  /*141f0*/  ULDC UR16, c[0x0][0x32c] ;  /* 0x0000cb0000107ab9 */ /* 0x000fe40000000800 */
[----:B------:R-:W-:-:S03]  /*14200*/  UISETP.NE.AND UP0, UPT, UR17, UR16, UPT ;  /* 0x000000101100728c */ /* 0x000fc6000bf05270 */
[----:B------:R-:W-:Y:S02]  /*14210*/  ULDC.64 UR16, c[0x0][0x330] ;  /* 0x0000cc0000107ab9 */ /* 0x000fe40000000a00 */
[----:B------:R-:W-:-:S07]  /*14220*/  UIMAD.WIDE.U32 UR22, UR20, UR16, URZ ;  /* 0x00000010141672a5 */ /* 0x000fce000f8e003f */
[----:B------:R-:W-:Y:S02]  /*14230*/  @UP0 UMOV UR21, UR23 ;  /* 0x0000001700150c82 */ /* 0x000fe40008000000 */
[----:B------:R-:W-:Y:S02]  /*14240*/  @UP0 USHF.R.U32.HI UR20, URZ, UR17, UR21 ;  /* 0x000000113f140299 */ /* 0x000fe40008011615 */
.L_x_1251:
[----:B------:R-:W-:Y:S02]  /*14250*/  ULDC UR16, c[0x0][0x32c] ;  /* 0x0000cb0000107ab9 */ /* 0x000fe40000000800 */
[----:B------:R-:W-:-:S04]  /*14260*/  UIMAD UR16, UR20, UR16, UR16 ;  /* 0x00000010141072a4 */ /* 0x000fc8000f8e0210 */
[----:B------:R-:W-:-:S04]  /*14270*/  UISETP.LT.AND UP0, UPT, UR4, UR16, UPT ;  /* 0x000000100400728c */ /* 0x000fc8000bf01270 */
[----:B------:R-:W-:-:S04]  /*14280*/  USEL UR4, UR4, UR16, UP0 ;  /* 0x0000001004047287 */ /* 0x000fc80008000000 */
.L_x_1249:
        /* <DEDUP_REMOVED lines=14> */
.L_x_1271:
        /* <DEDUP_REMOVED lines=34> */
[----:B------:R-:W2:Y:S04]  /*14590*/  SHFL.IDX PT, R4, R2, RZ, 0x181f ;  /* 0x00181fff02047589 */ /* 0x000ea800000e0000 */
[----:B------:R-:W-:Y:S04]  /*145a0*/  SHFL.IDX PT, R3, R0, RZ, 0x181f ;  /* 0x00181fff00037589 */ /* 0x000fe800000e0000 */
[----:B------:R-:W-:Y:S04]  /*145b0*/  SHFL.IDX PT, R10, R2, 0x1, 0x181f ;  /* 0x00381f00020a7f89 */ /* 0x000fe800000e0000 */
[----:B------:R-:W3:Y:S04]  /*145c0*/  SHFL.IDX PT, R8, R2, 0x2, 0x181f ;  /* 0x00581f0002087f89 */ /* 0x000ee800000e0000 */
[----:B------:R-:W-:Y:S04]  /*145d0*/  SHFL.IDX PT, R7, R0, 0x1, 0x181f ;  /* 0x00381f0000077f89 */ /* 0x000fe800000e0000 */
[----:B------:R-:W4:Y:S04]  /*145e0*/  SHFL.IDX PT, R6, R2, 0x3, 0x181f ;  /* 0x00781f0002067f89 */ /* 0x000f2800000e0000 */
[----:B------:R-:W-:Y:S04]  /*145f0*/  SHFL.IDX PT, R9, R2, 0x4, 0x181f ;  /* 0x00981f0002097f89 */ /* 0x000fe800000e0000 */
[----:B------:R-:W-:Y:S04]  /*14600*/  SHFL.IDX PT, R14, R0, 0x2, 0x181f ;  /* 0x00581f00000e7f89 */ /* 0x000fe800000e0000 */
[----:B------:R-:W5:Y:S04]  /*14610*/  SHFL.IDX PT, R13, R0, 0x3, 0x181f ;  /* 0x00781f00000d7f89 */ /* 0x000f6800000e0000 */
[----:B------:R-:W1:Y:S04]  /*14620*/  SHFL.IDX PT, R2, R2, 0x5, 0x181f ;  /* 0x00b81f0002027f89 */ /* 0x000e6800000e0000 */
[----:B------:R-:W-:Y:S04]  /*14630*/  SHFL.IDX PT, R12, R0, 0x4, 0x181f ;  /* 0x00981f00000c7f89 */ /* 0x000fe800000e0000 */
[----:B------:R-:W1:Y:S01]  /*14640*/  SHFL.IDX PT, R0, R0, 0x5, 0x181f ;  /* 0x00b81f0000007f89 */ /* 0x000e6200000e0000 */
[-C--:B--2---:R-:W-:Y:S02]  /*14650*/  IADD3 R4, P0, R4, R234.reuse, RZ ;  /* 0x000000ea04047210 */ /* 0x084fe40007f1e0ff */
[-C--:B---3--:R-:W-:Y:S02]  /*14660*/  IADD3 R8, P3, R8, R234.reuse, RZ ;  /* 0x000000ea08087210 */ /* 0x088fe40007f7e0ff */
[-C--:B----4-:R-:W-:Y:S01]  /*14670*/  IADD3 R6, P2, R6, R234.reuse, RZ ;  /* 0x000000ea06067210 */ /* 0x090fe20007f5e0ff */
[--C-:B------:R-:W-:Y:S01]  /*14680*/  IMAD.X R5, R3, 0x1, R233.reuse, P0 ;  /* 0x0000000103057824 */ /* 0x100fe200000e06e9 */
[-C--:B------:R-:W-:Y:S04]  /*14690*/  IADD3 R10, P0, R10, R234.reuse, RZ ;  /* 0x000000ea0a0a7210 */ /* 0x080fe80007f1e0ff */
[----:B------:R2:W-:Y:S01]  /*146a0*/  LDGSTS.E.BYPASS.LTC128B.128 [R243], [R4.64], !P6 ;  /* 0x0000000004f37fae */ /* 0x0005e2000f101d4e */
[--C-:B------:R-:W-:Y:S02]  /*146b0*/  IMAD.X R11, R7, 0x1, R233.reuse, P0 ;  /* 0x00000001070b7824 */ /* 0x100fe400000e06e9 */
[--C-:B-----5:R-:W-:Y:S01]  /*146c0*/  IMAD.X R7, R13, 0x1, R233.reuse, P2 ;  /* 0x000000010d077824 */ /* 0x120fe200010e06e9 */
[-C--:B-1----:R-:W-:Y:S02]  /*146d0*/  IADD3 R2, P0, R2, R234.reuse, RZ ;  /* 0x000000ea02027210 */ /* 0x082fe40007f1e0ff */
[----:B------:R1:W-:Y:S02]  /*146e0*/  LDGSTS.E.BYPASS.LTC128B.128 [R243+0x800], [R10.64], !P6 ;  /* 0x008000000af37fae */ /* 0x0003e4000f101d4e */
[-C--:B------:R-:W-:Y:S02]  /*146f0*/  IADD3.X R3, R0, R233.reuse, RZ, P0, !PT ;  /* 0x000000e900037210 */ /* 0x080fe400007fe4ff */
[----:B--2---:R-:W-:Y:S02]  /*14700*/  IADD3 R4, P1, R9, R234, RZ ;  /* 0x000000ea09047210 */ /* 0x004fe40007f3e0ff */
[----:B------:R-:W-:Y:S03]  /*14710*/  IADD3.X R9, R14, R233, RZ, P3, !PT ;  /* 0x000000e90e097210 */ /* 0x000fe60001ffe4ff */
[----:B------:R-:W-:Y:S02]  /*14720*/  IMAD.X R5, R12, 0x1, R233, P1 ;  /* 0x000000010c057824 */ /* 0x000fe400008e06e9 */
[----:B------:R1:W-:Y:S04]  /*14730*/  LDGSTS.E.BYPASS.LTC128B.128 [R243+0x1000], [R8.64], !P6 ;  /* 0x0100000008f37fae */ /* 0x0003e8000f101d4e */
[----:B------:R1:W-:Y:S04]  /*14740*/  LDGSTS.E.BYPASS.LTC128B.128 [R243+0x1800], [R6.64], !P6 ;  /* 0x0180000006f37fae */ /* 0x0003e8000f101d4e */
[----:B------:R1:W-:Y:S04]  /*14750*/  LDGSTS.E.BYPASS.LTC128B.128 [R243+0x2000], [R4.64], !P6 ;  /* 0x0200000004f37fae */ /* 0x0003e8000f101d4e */
[----:B------:R1:W-:Y:S02]  /*14760*/  LDGSTS.E.BYPASS.LTC128B.128 [R243+0x2800], [R2.64], !P6 ;  /* 0x0280000002f37fae */ /* 0x0003e4000f101d4e */
.L_x_1253:
[-C--:B-1234-:R-:W-:Y:S01]  /*14770*/  HMMA.16816.F32 R4, R96, R16.reuse, RZ ;  /* 0x000000106004723c */ /* 0x09efe200000018ff */
[----:B------:R-:W-:Y:S01]  /*14780*/  LDSM.16.M88.4 R208, [R222+0x4100] ;  /* 0x00410000ded0783b */ /* 0x000fe20000000200 */
[----:B------:R-:W-:Y:S06]  /*14790*/  UISETP.GT.AND UP0, UPT, UR19, UR18, UPT ;  /* 0x000000121300728c */ /* 0x000fec000bf04270 */
[C---:B------:R-:W-:Y:S01]  /*147a0*/  HMMA.16816.F32 R8, R92.reuse, R16, RZ ;  /* 0x000000105c08723c */ /* 0x040fe200000018ff */
        /* <DEDUP_REMOVED lines=114> */
[----:B------:R-:W2:Y:S01]  /*14ed0*/  LDL R0, [R1+0x14] ;  /* 0x0000140001007983 */ /* 0x000ea20000100800 */
[----:B------:R-:W-:Y:S01]  /*14ee0*/  IMAD.MOV.U32 R235, RZ, RZ, RZ ;  /* 0x000000ffffeb7224 */ /* 0x000fe200078e00ff */
[----:B------:R-:W-:Y:S01]  /*14ef0*/  UIMAD UR16, UR19, 0x60, UR9 ;  /* 0x00000060131078a4 */ /* 0x000fe2000f8e0209 */
[----:B------:R-:W-:Y:S01]  /*14f00*/  IMAD.MOV.U32 R2, RZ, RZ, c[0x0][0x2b8] ;  /* 0x0000ae00ff027624 */ /* 0x000fe200078e00ff */
[----:B------:R-:W3:Y:S04]  /*14f10*/  LDL.64 R238, [R1+0x20] ;  /* 0x0000200001ee7983 */ /* 0x000ee80000100a00 */
[----:B------:R-:W4:Y:S01]  /*14f20*/  LDL R128, [R1+0x1c] ;  /* 0x00001c0001807983 */ /* 0x000f220000100800 */
[----:B------:R-:W-:Y:S01]  /*14f30*/  ISETP.NE.AND P2, PT, R2, 0x1, PT ;  /* 0x000000010200780c */ /* 0x000fe20003f45270 */
[----:B------:R-:W-:Y:S05]  /*14f40*/  IMAD.U32 R2, RZ, RZ, UR16 ;  /* 0x00000010ff027e24 */ /* 0x000fea000f8e00ff */
        /* <DEDUP_REMOVED lines=33> */
[----:B------:R-:W-:Y:S02]  /*15160*/  SHFL.IDX PT, R135, R2, 0x4, 0x181f ;  /* 0x00981f0002877f89 */ /* 0x000fe400000e0000 */
[--C-:B--2---:R-:W-:Y:S02]  /*15170*/  IMAD.X R129, R3, 0x1, R233.reuse, P0 ;  /* 0x0000000103817824 */ /* 0x104fe400000e06e9 */
[----:B------:R-:W1:Y:S01]  /*15180*/  SHFL.IDX PT, R173, R0, 0x3, 0x181f ;  /* 0x00781f0000ad7f89 */ /* 0x000e6200000e0000 */
[-C--:B---3--:R-:W-:Y:S03]  /*15190*/  IADD3 R176, P0, R176, R234.reuse, RZ ;  /* 0x000000eab0b07210 */ /* 0x088fe60007f1e0ff */
[----:B------:R2:W-:Y:S01]  /*151a0*/  LDGSTS.E.BYPASS.LTC128B.128 [R237+0x3100], [R128.64], !P6 ;  /* 0x0310000080ed7fae */ /* 0x0005e2000f101d4e */
[-C--:B----4-:R-:W-:Y:S03]  /*151b0*/  IADD3 R174, P3, R174, R234.reuse, RZ ;  /* 0x000000eaaeae7210 */ /* 0x090fe60007f7e0ff */
[----:B------:R-:W3:Y:S01]  /*151c0*/  SHFL.IDX PT, R2, R2, 0x5, 0x181f ;  /* 0x00b81f0002027f89 */ /* 0x000ee200000e0000 */
[--C-:B-----5:R-:W-:Y:S03]  /*151d0*/  IMAD.X R177, R130, 0x1, R233.reuse, P0 ;  /* 0x0000000182b17824 */ /* 0x120fe600000e06e9 */
[----:B------:R-:W4:Y:S01]  /*151e0*/  SHFL.IDX PT, R178, R0, 0x4, 0x181f ;  /* 0x00981f0000b27f89 */ /* 0x000f2200000e0000 */
[-C--:B------:R-:W-:Y:S03]  /*151f0*/  IADD3 R172, P2, R172, R234.reuse, RZ ;  /* 0x000000eaacac7210 */ /* 0x080fe60007f5e0ff */
[----:B------:R-:W5:Y:S01]  /*15200*/  SHFL.IDX PT, R0, R0, 0x5, 0x181f ;  /* 0x00b81f0000007f89 */ /* 0x000f6200000e0000 */
[--C-:B------:R-:W-:Y:S03]  /*15210*/  IMAD.X R175, R175, 0x1, R233.reuse, P3 ;  /* 0x00000001afaf7824 */ /* 0x100fe600018e06e9 */
[----:B------:R5:W-:Y:S04]  /*15220*/  LDGSTS.E.BYPASS.LTC128B.128 [R237+0x3900], [R176.64], !P6 ;  /* 0x03900000b0ed7fae */ /* 0x000be8000f101d4e */
[----:B------:R5:W-:Y:S01]  /*15230*/  LDGSTS.E.BYPASS.LTC128B.128 [R237+0x4100], [R174.64], !P6 ;  /* 0x04100000aeed7fae */ /* 0x000be2000f101d4e */
[--C-:B-1----:R-:W-:Y:S05]  /*15240*/  IMAD.X R173, R173, 0x1, R233.reuse, P2 ;  /* 0x00000001adad7824 */ /* 0x102fea00010e06e9 */
[----:B------:R1:W-:Y:S01]  /*15250*/  LDGSTS.E.BYPASS.LTC128B.128 [R237+0x4900], [R172.64], !P6 ;  /* 0x04900000aced7fae */ /* 0x0003e2000f101d4e */
[-C--:B--2---:R-:W-:Y:S02]  /*15260*/  IADD3 R128, P1, R135, R234.reuse, RZ ;  /* 0x000000ea87807210 */ /* 0x084fe40007f3e0ff */
[----:B---3--:R-:W-:Y:S03]  /*15270*/  IADD3 R2, P0, R2, R234, RZ ;  /* 0x000000ea02027210 */ /* 0x008fe60007f1e0ff */
[--C-:B----4-:R-:W-:Y:S02]  /*15280*/  IMAD.X R129, R178, 0x1, R233.reuse, P1 ;  /* 0x00000001b2817824 */ /* 0x110fe400008e06e9 */
[----:B-----5:R-:W-:Y:S03]  /*15290*/  IMAD.X R3, R0, 0x1, R233, P0 ;  /* 0x0000000100037824 */ /* 0x020fe600000e06e9 */
[----:B------:R1:W-:Y:S04]  /*152a0*/  LDGSTS.E.BYPASS.LTC128B.128 [R237+0x5100], [R128.64], !P6 ;  /* 0x0510000080ed7fae */ /* 0x0003e8000f101d4e */
[----:B------:R1:W-:Y:S02]  /*152b0*/  LDGSTS.E.BYPASS.LTC128B.128 [R237+0x5900], [R2.64], !P6 ;  /* 0x0590000002ed7fae */ /* 0x0003e4000f101d4e */
.L_x_1254:
[----:B-1----:R-:W2:Y:S01]  /*152c0*/  LDL R2, [R1+0x18] ;  /* 0x0000180001027983 */ /* 0x002ea20000100800 */
[----:B------:R-:W-:Y:S01]  /*152d0*/  UISETP.NE.AND UP1, UPT, UR13, URZ, UPT ;  /* 0x0000003f0d00728c */ /* 0x000fe2000bf25270 */
[----:B------:R-:W-:Y:S01]  /*152e0*/  IMAD.U32 R174, RZ, RZ, UR10 ;  /* 0x0000000affae7e24 */ /* 0x000fe2000f8e00ff */
[----:B------:R-:W-:Y:S01]  /*152f0*/  UIMAD UR16, UR19, -0x60, URZ ;  /* 0xffffffa0131078a4 */ /* 0x000fe2000f8e023f */
[----:B------:R-:W3:Y:S01]  /*15300*/  LDL R194, [R1] ;  /* 0x0000000001c27983 */ /* 0x000ee20000100800 */
        /* <DEDUP_REMOVED lines=31> */
.L_x_1257:
[----:B------:R-:W-:Y:S04]  /*15500*/  MOV R2, c[0x0][0x32c] ;  /* 0x0000cb0000027a02 */ /* 0x000fe80000000f00 */
[----:B------:R-:W-:Y:S11]  /*15510*/  ISETP.NE.AND P0, PT, R2, 0x1, PT ;  /* 0x000000010200780c */ /* 0x000ff60003f05270 */
[----:B------:R-:W-:Y:S02]  /*15520*/  @!UPT UIADD3 URZ, URZ, URZ, URZ ;  /* 0x0000003f3f3ff290 */ /* 0x000fe4000fffe03f */
[----:B------:R-:W-:Y:S05]  /*15530*/  @P0 IMAD.HI.U32 R2, R0, c[0x0][0x330], RZ ;  /* 0x0000cc0000020a27 */ /* 0x000fea00078e00ff */
[----:B------:R-:W-:Y:S02]  /*15540*/  @P0 SHF.R.U32.HI R0, RZ, c[0x0][0x334], R2 ;  /* 0x0000cd00ff000a19 */ /* 0x000fe40000011602 */
.L_x_1258:
[----:B------:R-:W-:Y:S05]  /*15550*/  BSYNC B0 ;  /* 0x0000000000007941 */ /* 0x000fea0003800000 */
.L_x_1256:
[----:B------:R-:W-:Y:S05]  /*15560*/  IADD3 R2, -R194, UR16, RZ ;  /* 0x00000010c2027c10 */ /* 0x000fea000fffe1ff */
[----:B------:R-:W-:Y:S05]  /*15570*/  IMAD R0, R0, c[0x0][0x32c], R2 ;  /* 0x0000cb0000007a24 */ /* 0x000fea00078e0202 */
[----:B------:R-:W-:Y:S02]  /*15580*/  IADD3 R2, R0, c[0x0][0x32c], RZ ;  /* 0x0000cb0000027a10 */ /* 0x000fe40007ffe0ff */
[----:B------:R-:W-:Y:S02]  /*15590*/  IMNMX R129, R129, R0, !PT ;  /* 0x0000000081817217 */ /* 0x000fe40007800200 */
[----:B------:R-:W-:Y:S02]  /*155a0*/  IMNMX R130, R130, R2, PT ;  /* 0x0000000282827217 */ /* 0x000fe40003800200 */
.L_x_1255:
        /* <DEDUP_REMOVED lines=20> */
.L_x_1261:
[----:B------:R-:W-:Y:S04]  /*156f0*/  MOV R2, c[0x0][0x32c] ;  /* 0x0000cb0000027a02 */ /* 0x000fe80000000f00 */
[----:B------:R-:W-:Y:S11]  /*15700*/  ISETP.NE.AND P0, PT, R2, 0x1, PT ;  /* 0x000000010200780c */ /* 0x000ff60003f05270 */
[----:B------:R-:W-:Y:S02]  /*15710*/  @!UPT UIADD3 URZ, URZ, URZ, URZ ;  /* 0x0000003f3f3ff290 */ /* 0x000fe4000fffe03f */
[----:B------:R-:W-:Y:S05]  /*15720*/  @P0 IMAD.HI.U32 R2, R0, c[0x0][0x330], RZ ;  /* 0x0000cc0000020a27 */ /* 0x000fea00078e00ff */
[----:B------:R-:W-:Y:S02]  /*15730*/  @P0 SHF.R.U32.HI R0, RZ, c[0x0][0x334], R2 ;  /* 0x0000cd00ff000a19 */ /* 0x000fe40000011602 */
.L_x_1262:
[----:B------:R-:W-:Y:S05]  /*15740*/  BSYNC B0 ;  /* 0x0000000000007941 */ /* 0x000fea0003800000 */
.L_x_1260:
[----:B------:R-:W-:Y:S05]  /*15750*/  IADD3 R2, -R194, UR16, RZ ;  /* 0x00000010c2027c10 */ /* 0x000fea000fffe1ff */
[----:B------:R-:W-:Y:S05]  /*15760*/  IMAD R0, R0, c[0x0][0x32c], R2 ;  /* 0x0000cb0000007a24 */ /* 0x000fea00078e0202 */
[----:B------:R-:W-:Y:S02]  /*15770*/  IADD3 R2, R0, c[0x0][0x32c], RZ ;  /* 0x0000cb0000027a10 */ /* 0x000fe40007ffe0ff */
[----:B------:R-:W-:Y:S02]  /*15780*/  IMNMX R3, R3, R0, !PT ;  /* 0x0000000003037217 */ /* 0x000fe40007800200 */
[----:B------:R-:W-:Y:S02]  /*15790*/  IMNMX R128, R128, R2, PT ;  /* 0x0000000280807217 */ /* 0x000fe40003800200 */
.L_x_1259:
        /* <DEDUP_REMOVED lines=20> */
.L_x_1265:
[----:B------:R-:W-:Y:S04]  /*158e0*/  MOV R175, c[0x0][0x32c] ;  /* 0x0000cb0000af7a02 */ /* 0x000fe80000000f00 */
[----:B------:R-:W-:Y:S11]  /*158f0*/  ISETP.NE.AND P0, PT, R175, 0x1, PT ;  /* 0x00000001af00780c */ /* 0x000ff60003f05270 */
[----:B------:R-:W-:Y:S02]  /*15900*/  @!UPT UIADD3 URZ, URZ, URZ, URZ ;  /* 0x0000003f3f3ff290 */ /* 0x000fe4000fffe03f */
[----:B------:R-:W-:Y:S05]  /*15910*/  @P0 IMAD.HI.U32 R175, R135, c[0x0][0x330], RZ ;  /* 0x0000cc0087af0a27 */ /* 0x000fea00078e00ff */
[----:B------:R-:W-:Y:S02]  /*15920*/  @P0 SHF.R.U32.HI R135, RZ, c[0x0][0x334], R175 ;  /* 0x0000cd00ff870a19 */ /* 0x000fe400000116af */
.L_x_1266:
[----:B------:R-:W-:Y:S05]  /*15930*/  BSYNC B0 ;  /* 0x0000000000007941 */ /* 0x000fea0003800000 */
.L_x_1264:
[----:B------:R-:W-:Y:S05]  /*15940*/  IADD3 R175, -R194, UR16, RZ ;  /* 0x00000010c2af7c10 */ /* 0x000fea000fffe1ff */
[----:B------:R-:W-:Y:S05]  /*15950*/  IMAD R135, R135, c[0x0][0x32c], R175 ;  /* 0x0000cb0087877a24 */ /* 0x000fea00078e02af */
[----:B------:R-:W-:Y:S02]  /*15960*/  IADD3 R175, R135, c[0x0][0x32c], RZ ;  /* 0x0000cb0087af7a10 */ /* 0x000fe40007ffe0ff */
[----:B------:R-:W-:Y:S02]  /*15970*/  IMNMX R0, R0, R135, !PT ;  /* 0x0000008700007217 */ /* 0x000fe40007800200 */
[----:B------:R-:W-:Y:S02]  /*15980*/  IMNMX R2, R2, R175, PT ;  /* 0x000000af02027217 */ /* 0x000fe40003800200 */
.L_x_1263:
        /* <DEDUP_REMOVED lines=15> */
[C---:B------:R-:W-:Y:S01]  /*15a80*/  ISETP.GT.AND P5, PT, R129.reuse, RZ, P3 ;  /* 0x000000ff8100720c */ /* 0x040fe20001fa4270 */
[----:B------:R-:W-:Y:S01]  /*15a90*/  UISETP.GE.AND UP5, UPT, UR16, 0x49, UPT ;  /* 0x000000491000788c */ /* 0x000fe2000bfa6270 */
[----:B------:R-:W-:Y:S01]  /*15aa0*/  ISETP.GT.AND P4, PT, R129, 0x1, P2 ;  /* 0x000000018100780c */ /* 0x000fe20001784270 */
[----:B------:R-:W-:Y:S01]  /*15ab0*/  UISETP.GE.AND UP4, UPT, UR16, 0x4a, UPT ;  /* 0x0000004a1000788c */ /* 0x000fe2000bf86270 */
[C---:B------:R-:W-:Y:S01]  /*15ac0*/  ISETP.LT.OR P3, PT, R128.reuse, 0x1, P1 ;  /* 0x000000018000780c */ /* 0x040fe20000f61670 */
[----:B------:R-:W-:Y:S01]  /*15ad0*/  UP2UR UR36, UPR, URZ, 0x8 ;  /* 0x000000083f247883 */ /* 0x000fe20008000000 */
[----:B------:R-:W-:Y:S01]  /*15ae0*/  ISETP.LT.OR P0, PT, R128, 0x2, P0 ;  /* 0x000000028000780c */ /* 0x000fe20000701670 */
[----:B------:R-:W-:Y:S01]  /*15af0*/  UP2UR UR34, UPR, URZ, 0x4 ;  /* 0x000000043f227883 */ /* 0x000fe20008000000 */
[C---:B------:R-:W-:Y:S01]  /*15b00*/  ISETP.LT.OR P2, PT, R130.reuse, 0x1, P5 ;  /* 0x000000018200780c */ /* 0x040fe20002f41670 */
[----:B------:R-:W-:Y:S01]  /*15b10*/  UISETP.GE.AND UP3, UPT, UR16, 0x51, UPT ;  /* 0x000000511000788c */ /* 0x000fe2000bf66270 */
[----:B------:R-:W-:Y:S01]  /*15b20*/  ISETP.LT.OR P1, PT, R130, 0x2, P4 ;  /* 0x000000028200780c */ /* 0x000fe20002721670 */
[----:B------:R-:W-:Y:S01]  /*15b30*/  UP2UR UR38, UPR, URZ, 0x20 ;  /* 0x000000203f267883 */ /* 0x000fe20008000000 */
[----:B------:R-:W-:Y:S01]  /*15b40*/  FSEL R175, R6, -INF , !P3 ;  /* 0xff80000006af7808 */ /* 0x000fe20005800000 */
[----:B------:R-:W-:Y:S01]  /*15b50*/  UP2UR UR37, UPR, URZ, 0x40 ;  /* 0x000000403f257883 */ /* 0x000fe20008000000 */
[----:B------:R-:W-:Y:S01]  /*15b60*/  FSEL R176, R7, -INF , !P0 ;  /* 0xff80000007b07808 */ /* 0x000fe20004000000 */
[----:B------:R-:W-:Y:S01]  /*15b70*/  UP2UR UR40, UPR, URZ, 0x8 ;  /* 0x000000083f287883 */ /* 0x000fe20008000000 */
[----:B------:R-:W-:Y:S01]  /*15b80*/  FSEL R7, R4, -INF , !P2 ;  /* 0xff80000004077808 */ /* 0x000fe20005000000 */
[----:B------:R-:W-:Y:S01]  /*15b90*/  UP2UR UR39, UPR, URZ, 0x10 ;  /* 0x000000103f277883 */ /* 0x000fe20008000000 */
[----:B------:R-:W-:Y:S02]  /*15ba0*/  FSEL R135, R5, -INF , !P1 ;  /* 0xff80000005877808 */ /* 0x000fe40004800000 */
[----:B------:R-:W-:Y:S02]  /*15bb0*/  PLOP3.LUT P1, PT, PT, PT, UP2, 0x40, 0x0 ;  /* 0x000000000000781c */ /* 0x000fe40003f2e828 */
[----:B------:R-:W-:Y:S02]  /*15bc0*/  PLOP3.LUT P0, PT, PT, PT, UP0, 0x40, 0x0 ;  /* 0x000000000000781c */ /* 0x000fe40003f0e808 */
[----:B------:R-:W-:Y:S01]  /*15bd0*/  PLOP3.LUT P3, PT, PT, PT, UP2, 0x40, 0x0 ;  /* 0x000000000000781c */ /* 0x000fe20003f6e828 */
[----:B------:R-:W-:Y:S01]  /*15be0*/  UISETP.GE.AND UP2, UPT, UR16, 0x52, UPT ;  /* 0x000000521000788c */ /* 0x000fe2000bf46270 */
[----:B------:R-:W-:Y:S01]  /*15bf0*/  PLOP3.LUT P2, PT, PT, PT, UP0, 0x40, 0x0 ;  /* 0x000000000000781c */ /* 0x000fe20003f4e808 */
[----:B------:R-:W-:Y:S01]  /*15c00*/  UISETP.GE.AND UP0, UPT, UR16, 0x12, UPT ;  /* 0x000000121000788c */ /* 0x000fe2000bf06270 */
[C---:B------:R-:W-:Y:S01]  /*15c10*/  ISETP.GT.AND P1, PT, R3.reuse, 0x8, P1 ;  /* 0x000000080300780c */ /* 0x040fe20000f24270 */
[----:B------:R-:W-:Y:S01]  /*15c20*/  UP2UR UR41, UPR, URZ, 0x4 ;  /* 0x000000043f297883 */ /* 0x000fe20008000000 */
        /* <DEDUP_REMOVED lines=9> */
[----:B------:R-:W-:Y:S02]  /*15cc0*/  FSEL R19, R19, -INF , !P0 ;  /* 0xff80000013137808 */ /* 0x000fe40004000000 */
[----:B------:R-:W-:Y:S02]  /*15cd0*/  FSEL R16, R16, -INF , !P2 ;  /* 0xff80000010107808 */ /* 0x000fe40005000000 */
        /* <DEDUP_REMOVED lines=126> */
[----:B------:R-:W-:Y:S01]  /*164c0*/  UISETP.NE.AND UP6, UPT, UR34, URZ, UPT ;  /* 0x0000003f2200728c */ /* 0x000fe2000bfc5270 */
[C---:B------:R-:W-:Y:S01]  /*164d0*/  ISETP.GT.AND P1, PT, R3.reuse, 0x40, P1 ;  /* 0x000000400300780c */ /* 0x040fe20000f24270 */
[----:B------:R-:W-:Y:S01]  /*164e0*/  UP2UR UR43, UPR, URZ, 0x1 ;  /* 0x000000013f2b7883 */ /* 0x000fe20008000000 */
        /* <DEDUP_REMOVED lines=14> */
[----:B------:R-:W-:Y:S01]  /*165d0*/  UISETP.NE.AND UP5, UPT, UR36, URZ, UPT ;  /* 0x0000003f2400728c */ /* 0x000fe2000bfa5270 */
        /* <DEDUP_REMOVED lines=31> */
[----:B------:R-:W-:Y:S02]  /*167d0*/  PLOP3.LUT P1, PT, PT, PT, UP1, 0x40, 0x0 ;  /* 0x000000000000781c */ /* 0x000fe40003f2e818 */
[----:B------:R-:W-:Y:S02]  /*167e0*/  PLOP3.LUT P0, PT, PT, PT, UP0, 0x40, 0x0 ;  /* 0x000000000000781c */ /* 0x000fe40003f0e808 */
[----:B------:R-:W-:Y:S01]  /*167f0*/  PLOP3.LUT P2, PT, PT, PT, UP0, 0x40, 0x0 ;  /* 0x000000000000781c */ /* 0x000fe20003f4e808 */
[----:B------:R-:W-:Y:S01]  /*16800*/  UISETP.NE.AND UP0, UPT, UR35, URZ, UPT ;  /* 0x0000003f2300728c */ /* 0x000fe2000bf05270 */
[----:B------:R-:W-:Y:S02]  /*16810*/  FSEL R248, R86, -INF , !P3 ;  /* 0xff80000056f87808 */ /* 0x000fe40005800000 */
[----:B------:R-:W-:Y:S01]  /*16820*/  PLOP3.LUT P3, PT, PT, PT, UP1, 0x40, 0x0 ;  /* 0x000000000000781c */ /* 0x000fe20003f6e818 */
[----:B------:R-:W-:Y:S01]  /*16830*/  UISETP.NE.AND UP1, UPT, UR33, URZ, UPT ;  /* 0x0000003f2100728c */ /* 0x000fe2000bf25270 */
[C---:B------:R-:W-:Y:S02]  /*16840*/  ISETP.GT.AND P4, PT, R3.reuse, 0x58, P1 ;  /* 0x000000580300780c */ /* 0x040fe40000f84270 */
[----:B------:R-:W-:Y:S02]  /*16850*/  ISETP.GT.AND P0, PT, R3, 0x59, P0 ;  /* 0x000000590300780c */ /* 0x000fe40000704270 */
[C---:B------:R-:W-:Y:S01]  /*16860*/  ISETP.GT.AND P1, PT, R129.reuse, 0x59, P2 ;  /* 0x000000598100780c */ /* 0x040fe20001724270 */
[----:B------:R-:W1:Y:S01]  /*16870*/  SHFL.IDX PT, R3, R172, 0x3, 0x1c1f ;  /* 0x007c1f00ac037f89 */ /* 0x000e6200000e0000 */
[----:B------:R-:W-:Y:S02]  /*16880*/  ISETP.GT.AND P5, PT, R129, 0x58, P3 ;  /* 0x000000588100780c */ /* 0x000fe40001fa4270 */
[----:B------:R-:W-:Y:S02]  /*16890*/  ISETP.LT.OR P2, PT, R128, 0x5a, P0 ;  /* 0x0000005a8000780c */ /* 0x000fe40000741670 */
[----:B------:R-:W-:Y:S02]  /*168a0*/  ISETP.LT.OR P0, PT, R130, 0x5a, P1 ;  /* 0x0000005a8200780c */ /* 0x000fe40000f01670 */
[----:B------:R-:W-:Y:S02]  /*168b0*/  ISETP.LT.OR P3, PT, R128, 0x59, P4 ;  /* 0x000000598000780c */ /* 0x000fe40002761670 */
[----:B------:R-:W-:Y:S02]  /*168c0*/  ISETP.LT.OR P4, PT, R130, 0x59, P5 ;  /* 0x000000598200780c */ /* 0x000fe40002f81670 */
[----:B------:R-:W-:Y:S02]  /*168d0*/  FSEL R251, R97, -INF , !P0 ;  /* 0xff80000061fb7808 */ /* 0x000fe40004000000 */
[----:B------:R-:W-:Y:S01]  /*168e0*/  PLOP3.LUT P0, PT, PT, PT, UP0, 0x40, 0x0 ;  /* 0x000000000000781c */ /* 0x000fe20003f0e808 */
[----:B------:R-:W-:Y:S01]  /*168f0*/  UISETP.NE.AND UP0, UPT, UR26, URZ, UPT ;  /* 0x0000003f1a00728c */ /* 0x000fe2000bf05270 */
[----:B------:R-:W-:Y:S01]  /*16900*/  PLOP3.LUT P1, PT, PT, PT, UP5, 0x40, 0x0 ;  /* 0x000000000000781c */ /* 0x000fe20003f2e858 */
[----:B------:R-:W-:Y:S01]  /*16910*/  UISETP.NE.AND UP5, UPT, UR29, URZ, UPT ;  /* 0x0000003f1d00728c */ /* 0x000fe2000bfa5270 */
[----:B------:R-:W-:Y:S01]  /*16920*/  FSEL R250, R96, -INF , !P4 ;  /* 0xff80000060fa7808 */ /* 0x000fe20006000000 */
[----:B------:R-:W-:Y:S01]  /*16930*/  UP2UR UR44, UPR, URZ, 0x1 ;  /* 0x000000013f2c7883 */ /* 0x000fe20008000000 */
[----:B------:R-:W-:Y:S01]  /*16940*/  ISETP.GT.AND P4, PT, R0, 0x1, P0 ;  /* 0x000000010000780c */ /* 0x000fe20000784270 */
[----:B------:R-:W-:Y:S01]  /*16950*/  UISETP.NE.AND UP0, UPT, UR27, URZ, UPT ;  /* 0x0000003f1b00728c */ /* 0x000fe2000bf05270 */
[----:B------:R-:W-:Y:S01]  /*16960*/  PLOP3.LUT P0, PT, PT, PT, UP1, 0x40, 0x0 ;  /* 0x000000000000781c */ /* 0x000fe20003f0e818 */
[----:B------:R-:W-:Y:S01]  /*16970*/  UISETP.NE.AND UP1, UPT, UR25, URZ, UPT ;  /* 0x0000003f1900728c */ /* 0x000fe2000bf25270 */
[----:B------:R-:W-:Y:S02]  /*16980*/  FSEL R203, R98, -INF , !P3 ;  /* 0xff80000062cb7808 */ /* 0x000fe40005800000 */
[----:B------:R-:W-:Y:S02]  /*16990*/  ISETP.GT.AND P1, PT, R0, RZ, P1 ;  /* 0x000000ff0000720c */ /* 0x000fe40000f24270 */
[----:B------:R-:W-:Y:S01]  /*169a0*/  PLOP3.LUT P3, PT, PT, PT, UP6, 0x40, 0x0 ;  /* 0x000000000000781c */ /* 0x000fe20003f6e868 */
[----:B------:R-:W-:Y:S01]  /*169b0*/  UISETP.NE.AND UP6, UPT, UR28, URZ, UPT ;  /* 0x0000003f1c00728c */ /* 0x000fe2000bfc5270 */
[----:B------:R-:W-:Y:S02]  /*169c0*/  ISETP.LT.OR P5, PT, R2, 0x2, P4 ;  /* 0x000000020200780c */ /* 0x000fe400027a1670 */
[----:B------:R-:W-:Y:S02]  /*169d0*/  ISETP.GT.AND P4, PT, R0, 0x9, P0 ;  /* 0x000000090000780c */ /* 0x000fe40000784270 */
[----:B------:R-:W-:Y:S01]  /*169e0*/  PLOP3.LUT P0, PT, PT, PT, UP3, 0x40, 0x0 ;  /* 0x000000000000781c */ /* 0x000fe20003f0e838 */
[----:B------:R-:W-:Y:S01]  /*169f0*/  UISETP.NE.AND UP3, UPT, UR23, URZ, UPT ;  /* 0x0000003f1700728c */ /* 0x000fe2000bf65270 */
[----:B------:R-:W-:Y:S02]  /*16a00*/  FSEL R198, R99, -INF , !P2 ;  /* 0xff80000063c67808 */ /* 0x000fe40005000000 */
        /* <DEDUP_REMOVED lines=52> */
[----:B------:R-:W-:Y:S02]  /*16d50*/  ISETP.LT.OR P4, PT, R2, 0x2a, P4 ;  /* 0x0000002a0200780c */ /* 0x000fe40002781670 */
[C---:B------:R-:W-:Y:S02]  /*16d60*/  ISETP.GT.AND P3, PT, R0.reuse, 0x30, P3 ;  /* 0x000000300000780c */ /* 0x040fe40001f64270 */
[----:B------:R-:W-:Y:S02]  /*16d70*/  ISETP.GT.AND P1, PT, R0, 0x38, P1 ;  /* 0x000000380000780c */ /* 0x000fe40000f24270 */
[----:B------:R-:W-:Y:S02]  /*16d80*/  ISETP.LT.OR P2, PT, R2, 0x32, P2 ;  /* 0x000000320200780c */ /* 0x000fe40001741670 */
[----:B------:R-:W-:Y:S02]  /*16d90*/  ISETP.GT.AND P0, PT, R0, 0x39, P0 ;  /* 0x000000390000780c */ /* 0x000fe40000704270 */
[----:B------:R-:W-:Y:S02]  /*16da0*/  FSEL R188, R45, -INF , !P4 ;  /* 0xff8000002dbc7808 */ /* 0x000fe40006000000 */
[----:B------:R-:W-:Y:S01]  /*16db0*/  PLOP3.LUT P4, PT, PT, PT, UP6, 0x40, 0x0 ;  /* 0x000000000000781c */ /* 0x000fe20003f8e868 */
[----:B------:R-:W-:Y:S01]  /*16dc0*/  UISETP.NE.AND UP6, UPT, UR37, URZ, UPT ;  /* 0x0000003f2500728c */ /* 0x000fe2000bfc5270 */
[C---:B------:R-:W-:Y:S02]  /*16dd0*/  ISETP.LT.OR P3, PT, R2.reuse, 0x31, P3 ;  /* 0x000000310200780c */ /* 0x040fe40001f61670 */
        /* <DEDUP_REMOVED lines=59> */
.L_x_1269:
[----:B------:R-:W-:Y:S04]  /*17190*/  MOV R2, c[0x0][0x32c] ;  /* 0x0000cb0000027a02 */ /* 0x000fe80000000f00 */
[----:B------:R-:W-:Y:S11]  /*171a0*/  ISETP.NE.AND P0, PT, R2, 0x1, PT ;  /* 0x000000010200780c */ /* 0x000ff60003f05270 */
[----:B------:R-:W-:Y:S02]  /*171b0*/  @!UPT UIADD3 URZ, URZ, URZ, URZ ;  /* 0x0000003f3f3ff290 */ /* 0x000fe4000fffe03f */
[----:B------:R-:W-:Y:S05]  /*171c0*/  @P0 IMAD.HI.U32 R2, R0, c[0x0][0x330], RZ ;  /* 0x0000cc0000020a27 */ /* 0x000fea00078e00ff */
[----:B------:R-:W-:Y:S02]  /*171d0*/  @P0 SHF.R.U32.HI R0, RZ, c[0x0][0x334], R2 ;  /* 0x0000cd00ff000a19 */ /* 0x000fe40000011602 */
.L_x_1270:
[----:B------:R-:W-:Y:S05]  /*171e0*/  BSYNC B0 ;  /* 0x0000000000007941 */ /* 0x000fea0003800000 */
.L_x_1268:
        /* <DEDUP_REMOVED lines=11> */
.L_x_1267:
        /* <DEDUP_REMOVED lines=24> */
[----:B------:R-:W-:Y:S01]  /*17420*/  FMNMX.FTZ R130, R34, R130, !PT ;  /* 0x0000008222827209 */ /* 0x000fe20007810000 */
[----:B------:R-:W-:Y:S01]  /*17430*/  IMAD.MOV.U32 R40, RZ, RZ, R203 ;  /* 0x000000ffff287224 */ /* 0x000fe200078e00cb */
[----:B------:R-:W-:Y:S01]  /*17440*/  PLOP3.LUT P1, PT, PT, PT, UP1, 0x40, 0x0 ;  /* 0x000000000000781c */ /* 0x000fe20003f2e818 */
[----:B------:R-:W-:Y:S01]  /*17450*/  UISETP.NE.AND UP1, UPT, UR30, URZ, UPT ;  /* 0x0000003f1e00728c */ /* 0x000fe2000bf25270 */
[----:B------:R-:W-:Y:S01]  /*17460*/  FMNMX.FTZ R130, R33, R130, !PT ;  /* 0x0000008221827209 */ /* 0x000fe20007810000 */
[----:B------:R-:W-:Y:S01]  /*17470*/  UISETP.NE.AND UP5, UPT, UR16, URZ, UPT ;  /* 0x0000003f1000728c */ /* 0x000fe2000bfa5270 */
[----:B------:R-:W-:Y:S01]  /*17480*/  ISETP.GT.AND P0, PT, R0, 0x1, P1 ;  /* 0x000000010000780c */ /* 0x000fe20000f04270 */
[----:B------:R-:W-:Y:S01]  /*17490*/  LDSM.16.MT88.4 R36, [R220+0x100] ;  /* 0x00010000dc24783b */ /* 0x000fe20000004200 */
[----:B------:R-:W-:Y:S02]  /*174a0*/  FMNMX.FTZ R130, R181, R130, !PT ;  /* 0x00000082b5827209 */ /* 0x000fe40007810000 */
[----:B------:R-:W-:Y:S02]  /*174b0*/  ISETP.LT.OR P0, PT, R2, 0x2, P0 ;  /* 0x000000020200780c */ /* 0x000fe40000701670 */
[----:B------:R-:W-:Y:S02]  /*174c0*/  FMNMX.FTZ R130, R182, R130, !PT ;  /* 0x00000082b6827209 */ /* 0x000fe40007810000 */
[----:B------:R-:W-:Y:S01]  /*174d0*/  PLOP3.LUT P2, PT, PT, PT, UP0, 0x40, 0x0 ;  /* 0x000000000000781c */ /* 0x000fe20003f4e808 */
[----:B------:R-:W-:Y:S01]  /*174e0*/  UISETP.NE.AND UP0, UPT, UR29, URZ, UPT ;  /* 0x0000003f1d00728c */ /* 0x000fe2000bf05270 */
[----:B------:R-:W-:Y:S01]  /*174f0*/  FMNMX.FTZ R130, R187, R130, !PT ;  /* 0x00000082bb827209 */ /* 0x000fe20007810000 */
[----:B------:R-:W-:Y:S01]  /*17500*/  LDSM.16.MT88.4 R52, [R218+0x100] ;  /* 0x00010000da34783b */ /* 0x000fe20000004200 */
[----:B------:R-:W-:Y:S02]  /*17510*/  FSEL R11, R11, -INF , !P0 ;  /* 0xff8000000b0b7808 */ /* 0x000fe40004000000 */
[----:B------:R-:W-:Y:S02]  /*17520*/  FMNMX.FTZ R130, R189, R130, !PT ;  /* 0x00000082bd827209 */ /* 0x000fe40007810000 */
        /* <DEDUP_REMOVED lines=61> */
[----:B------:R-:W-:Y:S01]  /*17900*/  FMNMX.FTZ R4, R48, R4, !PT ;  /* 0x0000000430047209 */ /* 0x000fe20007810000 */
[----:B------:R-:W1:Y:S01]  /*17910*/  SHFL.BFLY PT, R5, R130, 0x2, 0x1f ;  /* 0x0c401f0082057f89 */ /* 0x000e6200000e0000 */
        /* <DEDUP_REMOVED lines=32> */
[----:B-1----:R-:W-:Y:S02]  /*17b20*/  FMNMX.FTZ R130, R130, R5, !PT ;  /* 0x0000000582827209 */ /* 0x002fe40007810000 */
[----:B------:R-:W-:Y:S02]  /*17b30*/  FSEL R172, R47, -INF , !P0 ;  /* 0xff8000002fac7808 */ /* 0x000fe40004000000 */
[----:B------:R-:W-:Y:S01]  /*17b40*/  ISETP.GT.AND P0, PT, R0, 0x30, P4 ;  /* 0x000000300000780c */ /* 0x000fe20002704270 */
[----:B------:R-:W1:Y:S01]  /*17b50*/  SHFL.BFLY PT, R5, R130, 0x1, 0x1f ;  /* 0x0c201f0082057f89 */ /* 0x000e6200000e0000 */
[----:B------:R-:W-:Y:S02]  /*17b60*/  MOV R41, R198 ;  /* 0x000000c600297202 */ /* 0x000fe40000000f00 */
[----:B------:R-:W-:Y:S02]  /*17b70*/  FMNMX.FTZ R3, R40, R3, !PT ;  /* 0x0000000328037209 */ /* 0x000fe40007810000 */
[----:B------:R-:W-:Y:S02]  /*17b80*/  FMNMX.FTZ R4, R199, R4, !PT ;  /* 0x00000004c7047209 */ /* 0x000fe40007810000 */
[----:B------:R-:W-:Y:S02]  /*17b90*/  ISETP.LT.OR P0, PT, R2, 0x31, P0 ;  /* 0x000000310200780c */ /* 0x000fe40000701670 */
[----:B------:R-:W-:Y:S01]  /*17ba0*/  PLOP3.LUT P3, PT, PT, PT, UP3, 0x40, 0x0 ;  /* 0x000000000000781c */ /* 0x000fe20003f6e838 */
[----:B------:R-:W-:Y:S01]  /*17bb0*/  UISETP.NE.AND UP3, UPT, UR31, URZ, UPT ;  /* 0x0000003f1f00728c */ /* 0x000fe2000bf65270 */
[----:B------:R-:W-:Y:S02]  /*17bc0*/  FMNMX.FTZ R129, R41, R3, !PT ;  /* 0x0000000329817209 */ /* 0x000fe40007810000 */
[----:B------:R-:W-:Y:S02]  /*17bd0*/  FMNMX.FTZ R3, R202, R4, !PT ;  /* 0x00000004ca037209 */ /* 0x000fe40007810000 */
[----:B------:R-:W-:Y:S01]  /*17be0*/  FSEL R174, R58, -INF , !P0 ;  /* 0xff8000003aae7808 */ /* 0x000fe20004000000 */
[----:B------:R-:W2:Y:S01]  /*17bf0*/  SHFL.BFLY PT, R6, R129, 0x2, 0x1f ;  /* 0x0c401f0081067f89 */ /* 0x000ea200000e0000 */
[----:B------:R-:W-:Y:S02]  /*17c00*/  ISETP.GT.AND P0, PT, R0, 0x31, P3 ;  /* 0x000000310000780c */ /* 0x000fe40001f04270 */
[----:B------:R-:W-:Y:S02]  /*17c10*/  FMNMX.FTZ R3, R204, R3, !PT ;  /* 0x00000003cc037209 */ /* 0x000fe40007810000 */
[----:B------:R-:W-:Y:S02]  /*17c20*/  ISETP.LT.OR P0, PT, R2, 0x32, P0 ;  /* 0x000000320200780c */ /* 0x000fe40000701670 */
[----:B------:R-:W-:Y:S01]  /*17c30*/  PLOP3.LUT P1, PT, PT, PT, UP2, 0x40, 0x0 ;  /* 0x000000000000781c */ /* 0x000fe20003f2e828 */
[----:B------:R-:W-:Y:S01]  /*17c40*/  UISETP.NE.AND UP2, UPT, UR32, URZ, UPT ;  /* 0x0000003f2000728c */ /* 0x000fe2000bf45270 */
[----:B------:R-:W-:Y:S02]  /*17c50*/  FMNMX.FTZ R4, R10, R134, !PT ;  /* 0x000000860a047209 */ /* 0x000fe40007810000 */
[----:B------:R-:W-:Y:S02]  /*17c60*/  FMNMX.FTZ R3, R214, R3, !PT ;  /* 0x00000003d6037209 */ /* 0x000fe40007810000 */
[----:B------:R-:W-:Y:S01]  /*17c70*/  FSEL R194, R59, -INF , !P0 ;  /* 0xff8000003bc27808 */ /* 0x000fe20004000000 */
[----:B------:R-:W-:Y:S01]  /*17c80*/  IMAD.MOV.U32 R59, RZ, RZ, R92 ;  /* 0x000000ffff3b7224 */ /* 0x000fe200078e005c */
        /* <DEDUP_REMOVED lines=12> */
[----:B-1----:R-:W-:Y:S02]  /*17d50*/  FMNMX.FTZ R130, R130, R5, !PT ;  /* 0x0000000582827209 */ /* 0x002fe40007810000 */
[----:B------:R-:W-:Y:S02]  /*17d60*/  ISETP.LT.OR P0, PT, R2, 0x3a, P0 ;  /* 0x0000003a0200780c */ /* 0x000fe40000701670 */
[----:B------:R-:W-:Y:S01]  /*17d70*/  PLOP3.LUT P2, PT, PT, PT, UP0, 0x40, 0x0 ;  /* 0x000000000000781c */ /* 0x000fe20003f4e808 */
[----:B------:R-:W-:Y:S01]  /*17d80*/  FMUL.FTZ R71, R130, c[0x0][0x2d0] ;  /* 0x0000b40082477a20 */ /* 0x000fe20000410000 */
[----:B------:R-:W-:Y:S01]  /*17d90*/  MOV R62, R89 ;  /* 0x00000059003e7202 */ /* 0x000fe20000000f00 */
[----:B------:R-:W-:Y:S01]  /*17da0*/  UISETP.NE.AND UP0, UPT, UR35, URZ, UPT ;  /* 0x0000003f2300728c */ /* 0x000fe2000bf05270 */
[----:B------:R-:W-:Y:S02]  /*17db0*/  FMNMX.FTZ R4, R56, R4, !PT ;  /* 0x0000000438047209 */ /* 0x000fe40007810000 */
[----:B------:R-:W-:Y:S02]  /*17dc0*/  FMNMX.FTZ R3, R252, R3, !PT ;  /* 0x00000003fc037209 */ /* 0x000fe40007810000 */
[----:B------:R-:W-:Y:S02]  /*17dd0*/  FSEL R173, R63, -INF , !P0 ;  /* 0xff8000003fad7808 */ /* 0x000fe40004000000 */
[----:B------:R-:W-:Y:S02]  /*17de0*/  ISETP.GT.AND P0, PT, R0, 0x40, P2 ;  /* 0x000000400000780c */ /* 0x000fe40001704270 */
[----:B------:R-:W-:Y:S02]  /*17df0*/  FSETP.NEU.FTZ.AND P2, PT, R130, -INF , PT ;  /* 0xff8000008200780b */ /* 0x000fe40003f5d000 */
[----:B------:R-:W-:Y:S02]  /*17e00*/  FMNMX.FTZ R3, R62, R3, !PT ;  /* 0x000000033e037209 */ /* 0x000fe40007810000 */
[----:B------:R-:W-:Y:S02]  /*17e10*/  FMNMX.FTZ R4, R57, R4, !PT ;  /* 0x0000000439047209 */ /* 0x000fe40007810000 */
[----:B------:R-:W-:Y:S02]  /*17e20*/  FSEL R71, R71, RZ, P2 ;  /* 0x000000ff47477208 */ /* 0x000fe40001000000 */
[----:B------:R-:W-:Y:S02]  /*17e30*/  FMNMX.FTZ R3, R59, R3, !PT ;  /* 0x000000033b037209 */ /* 0x000fe40007810000 */
[----:B------:R-:W-:Y:S02]  /*17e40*/  FMNMX.FTZ R4, R60, R4, !PT ;  /* 0x000000043c047209 */ /* 0x000fe40007810000 */
[----:B------:R-:W-:Y:S02]  /*17e50*/  MOV R58, R93 ;  /* 0x0000005d003a7202 */ /* 0x000fe40000000f00 */
[----:B--2---:R-:W-:Y:S02]  /*17e60*/  FMNMX.FTZ R129, R129, R6, !PT ;  /* 0x0000000681817209 */ /* 0x004fe40007810000 */
[----:B------:R-:W-:Y:S02]  /*17e70*/  FMNMX.FTZ R128, R58, R3, !PT ;  /* 0x000000033a807209 */ /* 0x000fe40007810000 */
[----:B------:R-:W-:Y:S01]  /*17e80*/  FMNMX.FTZ R3, R84, R4, !PT ;  /* 0x0000000454037209 */ /* 0x000fe20007810000 */
[--C-:B------:R-:W-:Y:S01]  /*17e90*/  FFMA.FTZ R4, R7, c[0x0][0x2d0], -R71.reuse ;  /* 0x0000b40007047a23 */ /* 0x100fe20000010847 */
[----:B------:R-:W-:Y:S01]  /*17ea0*/  ISETP.LT.OR P0, PT, R2, 0x41, P0 ;  /* 0x000000410200780c */ /* 0x000fe20000701670 */
[----:B------:R-:W1:Y:S01]  /*17eb0*/  SHFL.BFLY PT, R6, R129, 0x1, 0x1f ;  /* 0x0c201f0081067f89 */ /* 0x000e6200000e0000 */
[----:B------:R-:W-:Y:S01]  /*17ec0*/  FMNMX.FTZ R3, R96, R3, !PT ;  /* 0x0000000360037209 */ /* 0x000fe20007810000 */
[----:B------:R2:W-:Y:S01]  /*17ed0*/  MUFU.EX2 R87, R4 ;  /* 0x0000000400577308 */ /* 0x0005e20000000800 */
[----:B------:R-:W-:Y:S02]  /*17ee0*/  FSEL R198, R74, -INF , !P0 ;  /* 0xff8000004ac67808 */ /* 0x000fe40004000000 */
[----:B------:R-:W-:Y:S02]  /*17ef0*/  FMNMX.FTZ R3, R97, R3, !PT ;  /* 0x0000000361037209 */ /* 0x000fe40007810000 */
[----:B------:R-:W-:Y:S01]  /*17f00*/  PLOP3.LUT P0, PT, PT, PT, UP4, 0x40, 0x0 ;  /* 0x000000000000781c */ /* 0x000fe20003f0e848 */
[----:B------:R-:W3:Y:S01]  /*17f10*/  SHFL.BFLY PT, R5, R128, 0x2, 0x1f ;  /* 0x0c401f0080057f89 */ /* 0x000ee200000e0000 */
[----:B------:R-:W-:Y:S02]  /*17f20*/  FMNMX.FTZ R3, R98, R3, !PT ;  /* 0x0000000362037209 */ /* 0x000fe40007810000 */
[----:B------:R-:W-:Y:S02]  /*17f30*/  PLOP3.LUT P3, PT, PT, PT, UP6, 0x40, 0x0 ;  /* 0x000000000000781c */ /* 0x000fe40003f6e868 */
[----:B------:R-:W-:Y:S02]  /*17f40*/  FMNMX.FTZ R3, R172, R3, !PT ;  /* 0x00000003ac037209 */ /* 0x000fe40007810000 */
[----:B------:R-:W-:Y:S02]  /*17f50*/  PLOP3.LUT P1, PT, PT, PT, UP5, 0x40, 0x0 ;  /* 0x000000000000781c */ /* 0x000fe40003f2e858 */
[----:B------:R-:W-:Y:S02]  /*17f60*/  FMNMX.FTZ R3, R174, R3, !PT ;  /* 0x00000003ae037209 */ /* 0x000fe40007810000 */
[----:B------:R-:W-:Y:S02]  /*17f70*/  ISETP.GT.AND P0, PT, R0, 0x49, P0 ;  /* 0x000000490000780c */ /* 0x000fe40000704270 */
[----:B------:R-:W-:Y:S02]  /*17f80*/  FMNMX.FTZ R3, R194, R3, !PT ;  /* 0x00000003c2037209 */ /* 0x000fe40007810000 */
[C---:B------:R-:W-:Y:S02]  /*17f90*/  ISETP.GT.AND P3, PT, R0.reuse, 0x41, P3 ;  /* 0x000000410000780c */ /* 0x040fe40001f64270 */
[----:B------:R-:W-:Y:S01]  /*17fa0*/  ISETP.GT.AND P1, PT, R0, 0x48, P1 ;  /* 0x000000480000780c */ /* 0x000fe20000f24270 */
[--C-:B--2---:R-:W-:Y:S01]  /*17fb0*/  FFMA.FTZ R4, R135, c[0x0][0x2d0], -R71.reuse ;  /* 0x0000b40087047a23 */ /* 0x104fe20000010847 */
[C---:B------:R-:W-:Y:S02]  /*17fc0*/  ISETP.LT.OR P0, PT, R2.reuse, 0x4a, P0 ;  /* 0x0000004a0200780c */ /* 0x040fe40000701670 */
[C---:B------:R-:W-:Y:S01]  /*17fd0*/  ISETP.LT.OR P1, PT, R2.reuse, 0x49, P1 ;  /* 0x000000490200780c */ /* 0x040fe20000f21670 */
[----:B------:R2:W4:Y:S01]  /*17fe0*/  MUFU.EX2 R88, R4 ;  /* 0x0000000400587308 */ /* 0x0005220000000800 */
[----:B------:R-:W-:Y:S02]  /*17ff0*/  ISETP.LT.OR P3, PT, R2, 0x42, P3 ;  /* 0x000000420200780c */ /* 0x000fe40001f61670 */
[----:B-1----:R-:W-:Y:S02]  /*18000*/  FMNMX.FTZ R129, R129, R6, !PT ;  /* 0x0000000681817209 */ /* 0x002fe40007810000 */
[----:B------:R-:W-:Y:S02]  /*18010*/  FSEL R205, R79, -INF , !P0 ;  /* 0xff8000004fcd7808 */ /* 0x000fe40004000000 */
[----:B------:R-:W-:Y:S01]  /*18020*/  FSEL R135, R75, -INF , !P3 ;  /* 0xff8000004b877808 */ /* 0x000fe20005800000 */
[C---:B------:R-:W-:Y:S01]  /*18030*/  FMUL.FTZ R92, R129.reuse, c[0x0][0x2d0] ;  /* 0x0000b400815c7a20 */ /* 0x040fe20000410000 */
[----:B------:R-:W-:Y:S02]  /*18040*/  PLOP3.LUT P3, PT, PT, PT, UP2, 0x40, 0x0 ;  /* 0x000000000000781c */ /* 0x000fe40003f6e828 */
[----:B------:R-:W-:Y:S02]  /*18050*/  PLOP3.LUT P0, PT, PT, PT, UP3, 0x40, 0x0 ;  /* 0x000000000000781c */ /* 0x000fe40003f0e838 */
[----:B---3--:R-:W-:Y:S02]  /*18060*/  FMNMX.FTZ R128, R128, R5, !PT ;  /* 0x0000000580807209 */ /* 0x008fe40007810000 */
[----:B------:R-:W-:Y:S02]  /*18070*/  FSEL R203, R78, -INF , !P1 ;  /* 0xff8000004ecb7808 */ /* 0x000fe40004800000 */
[----:B------:R-:W-:Y:S01]  /*18080*/  FSETP.NEU.FTZ.AND P1, PT, R129, -INF , PT ;  /* 0xff8000008100780b */ /* 0x000fe20003f3d000 */
[----:B------:R-:W1:Y:S01]  /*18090*/  SHFL.BFLY PT, R5, R128, 0x1, 0x1f ;  /* 0x0c201f0080057f89 */ /* 0x000e6200000e0000 */
[C---:B------:R-:W-:Y:S02]  /*180a0*/  ISETP.GT.AND P4, PT, R0.reuse, 0x50, P0 ;  /* 0x000000500000780c */ /* 0x040fe40000784270 */
[----:B------:R-:W-:Y:S02]  /*180b0*/  ISETP.GT.AND P0, PT, R0, 0x51, P3 ;  /* 0x000000510000780c */ /* 0x000fe40001f04270 */
[----:B------:R-:W-:Y:S01]  /*180c0*/  FSEL R92, R92, RZ, P1 ;  /* 0x000000ff5c5c7208 */ /* 0x000fe20000800000 */
[--C-:B--2---:R-:W-:Y:S01]  /*180d0*/  FFMA.FTZ R4, R16, c[0x0][0x2d0], -R71.reuse ;  /* 0x0000b40010047a23 */ /* 0x104fe20000010847 */
[----:B----4-:R-:W-:Y:S01]  /*180e0*/  F2FP.PACK_AB R72, R88, R87 ;  /* 0x000000575848723e */ /* 0x010fe200000000ff */
[----:B------:R-:W-:Y:S01]  /*180f0*/  LDSM.16.MT88.4 R76, [R219+0x100] ;  /* 0x00010000db4c783b */ /* 0x000fe20000004200 */
[C---:B------:R-:W-:Y:S01]  /*18100*/  ISETP.LT.OR P3, PT, R2.reuse, 0x51, P4 ;  /* 0x000000510200780c */ /* 0x040fe20002761670 */
[----:B------:R2:W-:Y:S01]  /*18110*/  MUFU.EX2 R83, R4 ;  /* 0x0000000400537308 */ /* 0x0005e20000000800 */
[----:B------:R-:W-:Y:S01]  /*18120*/  ISETP.LT.OR P0, PT, R2, 0x52, P0 ;  /* 0x000000520200780c */ /* 0x000fe20000701670 */
[--C-:B------:R-:W-:Y:S01]  /*18130*/  FFMA.FTZ R16, R34, c[0x0][0x2d0], -R71.reuse ;  /* 0x0000b40022107a23 */ /* 0x100fe20000010847 */
[----:B------:R-:W-:Y:S01]  /*18140*/  MOV R63, R41 ;  /* 0x00000029003f7202 */ /* 0x000fe20000000f00 */
[--C-:B------:R-:W-:Y:S01]  /*18150*/  FFMA.FTZ R28, R35, c[0x0][0x2d0], -R92.reuse ;  /* 0x0000b400231c7a23 */ /* 0x100fe2000001085c */
[----:B------:R-:W-:Y:S02]  /*18160*/  FSEL R211, R91, -INF , !P0 ;  /* 0xff8000005bd37808 */ /* 0x000fe40004000000 */
[----:B------:R-:W-:Y:S01]  /*18170*/  PLOP3.LUT P0, PT, PT, PT, UP0, 0x40, 0x0 ;  /* 0x000000000000781c */ /* 0x000fe20003f0e808 */
[----:B------:R-:W-:Y:S02]  /*18180*/  UISETP.GT.AND UP0, UPT, UR19, UR17, UPT ;  /* 0x000000111300728c */ /* 0x000fe4000bf04270 */
[----:B------:R-:W-:Y:S01]  /*18190*/  MUFU.EX2 R42, R16 ;  /* 0x00000010002a7308 */ /* 0x000fe20000000800 */
[----:B------:R-:W-:Y:S01]  /*181a0*/  ISETP.GT.AND P0, PT, R0, 0x59, P0 ;  /* 0x000000590000780c */ /* 0x000fe20000704270 */
[----:B------:R-:W-:Y:S01]  /*181b0*/  UIADD3 UR19, UR19, -0x1, URZ ;  /* 0xffffffff13137890 */ /* 0x000fe2000fffe03f */
[----:B-1----:R-:W-:Y:S02]  /*181c0*/  FMNMX.FTZ R128, R128, R5, !PT ;  /* 0x0000000580807209 */ /* 0x002fe40007810000 */
[----:B------:R-:W-:Y:S03]  /*181d0*/  ISETP.LT.OR P0, PT, R2, 0x5a, P0 ;  /* 0x0000005a0200780c */ /* 0x000fe60000701670 */
[C---:B------:R-:W-:Y:S01]  /*181e0*/  FMUL.FTZ R93, R128.reuse, c[0x0][0x2d0] ;  /* 0x0000b400805d7a20 */ /* 0x040fe20000410000 */
[----:B------:R-:W-:Y:S02]  /*181f0*/  FSEL R70, R95, -INF , !P0 ;  /* 0xff8000005f467808 */ /* 0x000fe40004000000 */
[----:B------:R-:W-:Y:S02]  /*18200*/  FSETP.NEU.FTZ.AND P0, PT, R128, -INF , PT ;  /* 0xff8000008000780b */ /* 0x000fe40003f1d000 */
[----:B--2---:R-:W-:Y:S01]  /*18210*/  FMNMX.FTZ R4, R196, R3, !PT ;  /* 0x00000003c4047209 */ /* 0x004fe20007810000 */
[----:B------:R-:W-:Y:S01]  /*18220*/  FFMA.FTZ R3, R17, c[0x0][0x2d0], -R71 ;  /* 0x0000b40011037a23 */ /* 0x000fe20000010847 */
[----:B------:R-:W-:Y:S02]  /*18230*/  FSEL R93, R93, RZ, P0 ;  /* 0x000000ff5d5d7208 */ /* 0x000fe40000000000 */
[----:B------:R-:W-:Y:S01]  /*18240*/  FMNMX.FTZ R4, R173, R4, !PT ;  /* 0x00000004ad047209 */ /* 0x000fe20007810000 */
[----:B------:R1:W2:Y:S02]  /*18250*/  MUFU.EX2 R51, R3 ;  /* 0x0000000300337308 */ /* 0x0002a40000000800 */
[--C-:B------:R-:W-:Y:S02]  /*18260*/  FFMA.FTZ R32, R32, c[0x0][0x2d0], -R93.reuse ;  /* 0x0000b40020207a23 */ /* 0x100fe4000001085d */
[--C-:B------:R-:W-:Y:S01]  /*18270*/  FFMA.FTZ R44, R50, c[0x0][0x2d0], -R93.reuse ;  /* 0x0000b400322c7a23 */ /* 0x100fe2000001085d */
[----:B-1----:R-:W-:Y:S01]  /*18280*/  FMNMX.FTZ R3, R198, R4, !PT ;  /* 0x00000004c6037209 */ /* 0x002fe20007810000 */
[----:B------:R-:W-:Y:S01]  /*18290*/  FFMA.FTZ R4, R175, c[0x0][0x2d0], -R92 ;  /* 0x0000b400af047a23 */ /* 0x000fe2000001085c */
[----:B------:R-:W-:Y:S01]  /*182a0*/  FSEL R175, R90, -INF , !P3 ;  /* 0xff8000005aaf7808 */ /* 0x000fe20005800000 */
[----:B------:R-:W-:Y:S01]  /*182b0*/  IMAD.MOV.U32 R90, RZ, RZ, R40 ;  /* 0x000000ffff5a7224 */ /* 0x000fe200078e0028 */
[----:B------:R-:W-:Y:S01]  /*182c0*/  FMNMX.FTZ R3, R135, R3, !PT ;  /* 0x0000000387037209 */ /* 0x000fe20007810000 */
[----:B------:R1:W-:Y:S01]  /*182d0*/  MUFU.EX2 R61, R4 ;  /* 0x00000004003d7308 */ /* 0x0003e20000000800 */
[----:B------:R-:W-:Y:S01]  /*182e0*/  PLOP3.LUT P3, PT, PT, PT, UP1, 0x40, 0x0 ;  /* 0x000000000000781c */ /* 0x000fe20003f6e818 */
[--C-:B------:R-:W-:Y:S01]  /*182f0*/  FFMA.FTZ R40, R49, c[0x0][0x2d0], -R93.reuse ;  /* 0x0000b40031287a23 */ /* 0x100fe2000001085d */
[----:B------:R-:W-:Y:S02]  /*18300*/  FMNMX.FTZ R3, R203, R3, !PT ;  /* 0x00000003cb037209 */ /* 0x000fe40007810000 */
[----:B------:R-:W-:Y:S02]  /*18310*/  ISETP.GT.AND P3, PT, R0, 0x58, P3 ;  /* 0x000000580000780c */ /* 0x000fe40001f64270 */
[----:B------:R-:W-:Y:S02]  /*18320*/  FMNMX.FTZ R3, R205, R3, !PT ;  /* 0x00000003cd037209 */ /* 0x000fe40007810000 */
[----:B------:R-:W-:Y:S01]  /*18330*/  ISETP.LT.OR P3, PT, R2, 0x59, P3 ;  /* 0x000000590200780c */ /* 0x000fe20001f61670 */
[--C-:B------:R-:W-:Y:S01]  /*18340*/  FFMA.FTZ R2, R18, c[0x0][0x2d0], -R92.reuse ;  /* 0x0000b40012027a23 */ /* 0x100fe2000001085c */
[----:B------:R-:W-:Y:S01]  /*18350*/  FMNMX.FTZ R0, R175, R3, !PT ;  /* 0x00000003af007209 */ /* 0x000fe20007810000 */
[--C-:B------:R-:W-:Y:S01]  /*18360*/  FFMA.FTZ R3, R19, c[0x0][0x2d0], -R92.reuse ;  /* 0x0000b40013037a23 */ /* 0x100fe2000001085c */
[----:B--2---:R-:W-:Y:S01]  /*18370*/  F2FP.PACK_AB R74, R51, R83 ;  /* 0x00000053334a723e */ /* 0x004fe200000000ff */
[----:B------:R2:W-:Y:S01]  /*18380*/  MUFU.EX2 R82, R2 ;  /* 0x0000000200527308 */ /* 0x0005e20000000800 */
[----:B------:R-:W-:Y:S09]  /*18390*/  FMNMX.FTZ R0, R211, R0, !PT ;  /* 0x00000000d3007209 */ /* 0x000ff20007810000 */
[----:B------:R3:W4:Y:S01]  /*183a0*/  MUFU.EX2 R80, R3 ;  /* 0x0000000300507308 */ /* 0x0007220000000800 */
[--C-:B-1----:R-:W-:Y:S01]  /*183b0*/  FFMA.FTZ R4, R176, c[0x0][0x2d0], -R92.reuse ;  /* 0x0000b400b0047a23 */ /* 0x102fe2000001085c */
[----:B------:R-:W-:Y:S04]  /*183c0*/  FSEL R176, R94, -INF , !P3 ;  /* 0xff8000005eb07808 */ /* 0x000fe80005800000 */
[----:B------:R-:W-:Y:S04]  /*183d0*/  FMNMX.FTZ R0, R176, R0, !PT ;  /* 0x00000000b0007209 */ /* 0x000fe80007810000 */
[----:B------:R1:W5:Y:S01]  /*183e0*/  MUFU.EX2 R89, R4 ;  /* 0x0000000400597308 */ /* 0x0003620000000800 */
[----:B------:R-:W-:Y:S05]  /*183f0*/  FMNMX.FTZ R0, R70, R0, !PT ;  /* 0x0000000046007209 */ /* 0x000fea0007810000 */
[----:B--2---:R-:W2:Y:S01]  /*18400*/  SHFL.BFLY PT, R2, R0, 0x2, 0x1f ;  /* 0x0c401f0000027f89 */ /* 0x004ea200000e0000 */
[----:B---3--:R-:W-:Y:S01]  /*18410*/  FFMA.FTZ R3, R8, c[0x0][0x2d0], -R93 ;  /* 0x0000b40008037a23 */ /* 0x008fe2000001085d */
[----:B----4-:R-:W-:Y:S01]  /*18420*/  F2FP.PACK_AB R75, R80, R82 ;  /* 0x00000052504b723e */ /* 0x010fe200000000ff */
[--C-:B------:R-:W-:Y:S02]  /*18430*/  FFMA.FTZ R8, R178, c[0x0][0x2d0], -R92.reuse ;  /* 0x0000b400b2087a23 */ /* 0x100fe4000001085c */
[----:B------:R3:W-:Y:S01]  /*18440*/  MUFU.EX2 R86, R3 ;  /* 0x0000000300567308 */ /* 0x0007e20000000800 */
[----:B------:R-:W-:Y:S02]  /*18450*/  IMAD.MOV.U32 R178, RZ, RZ, R59 ;  /* 0x000000ffffb27224 */ /* 0x000fe400078e003b */
[--C-:B-1----:R-:W-:Y:S01]  /*18460*/  FFMA.FTZ R4, R13, c[0x0][0x2d0], -R93.reuse ;  /* 0x0000b4000d047a23 */ /* 0x102fe2000001085d */
[----:B-----5:R-:W-:Y:S06]  /*18470*/  F2FP.PACK_AB R73, R89, R61 ;  /* 0x0000003d5949723e */ /* 0x020fec00000000ff */
[----:B------:R-:W-:Y:S10]  /*18480*/  MUFU.EX2 R24, R4 ;  /* 0x0000000400187308 */ /* 0x000ff40000000800 */
[----:B------:R-:W-:Y:S01]  /*18490*/  MUFU.EX2 R91, R8 ;  /* 0x00000008005b7308 */ /* 0x000fe20000000800 */
[--C-:B---3--:R-:W-:Y:S09]  /*184a0*/  FFMA.FTZ R3, R9, c[0x0][0x2d0], -R93.reuse ;  /* 0x0000b40009037a23 */ /* 0x108ff2000001085d */
[----:B------:R1:W3:Y:S02]  /*184b0*/  MUFU.EX2 R85, R3 ;  /* 0x0000000300557308 */ /* 0x0002e40000000800 */
[----:B-1----:R-:W-:Y:S01]  /*184c0*/  FFMA.FTZ R3, R12, c[0x0][0x2d0], -R93 ;  /* 0x0000b4000c037a23 */ /* 0x002fe2000001085d */
[----:B---3--:R-:W-:Y:S01]  /*184d0*/  F2FP.PACK_AB R64, R85, R86 ;  /* 0x000000565540723e */ /* 0x008fe200000000ff */
[----:B------:R-:W-:Y:S01]  /*184e0*/  FFMA.FTZ R12, R179, c[0x0][0x2d0], -R92 ;  /* 0x0000b400b30c7a23 */ /* 0x000fe2000001085c */
[----:B------:R-:W-:Y:S05]  /*184f0*/  MOV R179, R58 ;  /* 0x0000003a00b37202 */ /* 0x000fea0000000f00 */
[----:B------:R2:W-:Y:S02]  /*18500*/  MUFU.EX2 R81, R3 ;  /* 0x0000000300517308 */ /* 0x0005e40000000800 */
[----:B--2---:R-:W-:Y:S01]  /*18510*/  FMNMX.FTZ R3, R0, R2, !PT ;  /* 0x0000000200037209 */ /* 0x004fe20007810000 */
[----:B------:R-:W-:Y:S01]  /*18520*/  FFMA.FTZ R2, R20, c[0x0][0x2d0], -R71 ;  /* 0x0000b40014027a23 */ /* 0x000fe20000010847 */
[----:B------:R-:W-:Y:S01]  /*18530*/  FSEL R0, R130, RZ, P2 ;  /* 0x000000ff82007208 */ /* 0x000fe20001000000 */
[----:B------:R-:W-:Y:S05]  /*18540*/  LDSM.16.MT88.4 R20, [R217+0x100] ;  /* 0x00010000d914783b */ /* 0x000fea0000004200 */
[----:B------:R1:W-:Y:S01]  /*18550*/  MUFU.EX2 R95, R2 ;  /* 0x00000002005f7308 */ /* 0x0003e20000000800 */
[----:B------:R-:W-:Y:S04]  /*18560*/  FADD.FTZ R0, -R0, R131 ;  /* 0x0000008300007221 */ /* 0x000fe80000010100 */
[----:B------:R-:W-:Y:S01]  /*18570*/  FMUL.FTZ R0, R0, c[0x0][0x2d0] ;  /* 0x0000b40000007a20 */ /* 0x000fe20000410000 */
[----:B------:R-:W2:Y:S04]  /*18580*/  SHFL.BFLY PT, R4, R3, 0x1, 0x1f ;  /* 0x0c201f0003047f89 */ /* 0x000ea800000e0000 */
[----:B------:R3:W4:Y:S01]  /*18590*/  MUFU.EX2 R69, R0 ;  /* 0x0000000000457308 */ /* 0x0007220000000800 */
[----:B-1----:R-:W-:Y:S05]  /*185a0*/  FSEL R2, R129, RZ, P1 ;  /* 0x000000ff81027208 */ /* 0x002fea0000800000 */
[----:B------:R-:W-:Y:S01]  /*185b0*/  FADD.FTZ R2, -R2, R132 ;  /* 0x0000008402027221 */ /* 0x000fe20000010100 */
[----:B--2---:R-:W-:Y:S03]  /*185c0*/  FMNMX.FTZ R3, R4, R3, !PT ;  /* 0x0000000304037209 */ /* 0x004fe60007810000 */
[----:B------:R-:W-:Y:S01]  /*185d0*/  FMUL.FTZ R2, R2, c[0x0][0x2d0] ;  /* 0x0000b40002027a20 */ /* 0x000fe20000410000 */
[----:B---3--:R-:W-:Y:S01]  /*185e0*/  FSEL R0, R128, RZ, P0 ;  /* 0x000000ff80007208 */ /* 0x008fe20000000000 */
[----:B----4-:R-:W-:Y:S01]  /*185f0*/  FMUL.FTZ R16, R69, R148 ;  /* 0x0000009445107220 */ /* 0x010fe20000410000 */
[----:B------:R-:W-:Y:S01]  /*18600*/  MOV R148, R81 ;  /* 0x0000005100947202 */ /* 0x000fe20000000f00 */
[----:B------:R-:W1:Y:S01]  /*18610*/  MUFU.EX2 R68, R2 ;  /* 0x0000000200447308 */ /* 0x000e620000000800 */
[C---:B------:R-:W-:Y:S01]  /*18620*/  FMUL.FTZ R94, R3.reuse, c[0x0][0x2d0] ;  /* 0x0000b400035e7a20 */ /* 0x040fe20000410000 */
[----:B------:R-:W-:Y:S01]  /*18630*/  FSETP.NEU.FTZ.AND P0, PT, R3, -INF , PT ;  /* 0xff8000000300780b */ /* 0x000fe20003f1d000 */
[----:B------:R-:W-:Y:S02]  /*18640*/  FADD.FTZ R0, -R0, R133 ;  /* 0x0000008500007221 */ /* 0x000fe40000010100 */
[C---:B------:R-:W-:Y:S01]  /*18650*/  FMUL.FTZ R5, R69.reuse, R137 ;  /* 0x0000008945057220 */ /* 0x040fe20000410000 */
[----:B------:R-:W-:Y:S01]  /*18660*/  FSEL R94, R94, RZ, P0 ;  /* 0x000000ff5e5e7208 */ /* 0x000fe20000000000 */
[----:B------:R-:W-:Y:S02]  /*18670*/  FMUL.FTZ R0, R0, c[0x0][0x2d0] ;  /* 0x0000b40000007a20 */ /* 0x000fe40000410000 */
[----:B------:R-:W-:Y:S02]  /*18680*/  FMUL.FTZ R17, R69, R149 ;  /* 0x0000009545117220 */ /* 0x000fe40000410000 */
[----:B------:R2:W3:Y:S01]  /*18690*/  MUFU.EX2 R2, R0 ;  /* 0x0000000000027308 */ /* 0x0004e20000000800 */
[----:B------:R-:W-:Y:S02]  /*186a0*/  FFMA.FTZ R4, R14, c[0x0][0x2d0], -R94 ;  /* 0x0000b4000e047a23 */ /* 0x000fe4000001085e */
[----:B------:R-:W-:Y:S02]  /*186b0*/  IMAD.MOV.U32 R149, RZ, RZ, R82 ;  /* 0x000000ffff957224 */ /* 0x000fe400078e0052 */
[----:B------:R-:W-:Y:S02]  /*186c0*/  FFMA.FTZ R58, R57, c[0x0][0x2d0], -R94 ;  /* 0x0000b400393a7a23 */ /* 0x000fe4000001085e */
[----:B------:R-:W-:Y:S03]  /*186d0*/  FMUL.FTZ R49, R69, R113 ;  /* 0x0000007145317220 */ /* 0x000fe60000410000 */
[----:B------:R4:W-:Y:S01]  /*186e0*/  MUFU.EX2 R133, R4 ;  /* 0x0000000400857308 */ /* 0x0009e20000000800 */
[C---:B-1----:R-:W-:Y:S02]  /*186f0*/  FMUL.FTZ R7, R68.reuse, R139 ;  /* 0x0000008b44077220 */ /* 0x042fe40000410000 */
[----:B------:R-:W-:Y:S02]  /*18700*/  FMUL.FTZ R6, R68, R138 ;  /* 0x0000008a44067220 */ /* 0x000fe40000410000 */
[----:B------:R-:W-:Y:S02]  /*18710*/  IMAD.MOV.U32 R138, RZ, RZ, R24 ;  /* 0x000000ffff8a7224 */ /* 0x000fe400078e0018 */
[----:B------:R-:W-:Y:S02]  /*18720*/  FFMA.FTZ R24, R180, c[0x0][0x2d0], -R92 ;  /* 0x0000b400b4187a23 */ /* 0x000fe4000001085c */
[----:B------:R-:W-:Y:S01]  /*18730*/  IMAD.MOV.U32 R180, RZ, RZ, R89 ;  /* 0x000000ffffb47224 */ /* 0x000fe200078e0059 */
[----:B------:R-:W-:Y:S01]  /*18740*/  F2FP.PACK_AB R66, R138, R81 ;  /* 0x000000518a42723e */ /* 0x000fe200000000ff */
[----:B------:R1:W-:Y:S01]  /*18750*/  MUFU.EX2 R31, R24 ;  /* 0x00000018001f7308 */ /* 0x0003e20000000800 */
[----:B--2---:R-:W-:Y:S02]  /*18760*/  FFMA.FTZ R0, R10, c[0x0][0x2d0], -R94 ;  /* 0x0000b4000a007a23 */ /* 0x004fe4000001085e */
[C---:B---3--:R-:W-:Y:S02]  /*18770*/  FMUL.FTZ R8, R2.reuse, R140 ;  /* 0x0000008c02087220 */ /* 0x048fe40000410000 */
[----:B------:R-:W-:Y:S02]  /*18780*/  IMAD.MOV.U32 R140, RZ, RZ, R80 ;  /* 0x000000ffff8c7224 */ /* 0x000fe400078e0050 */
[C---:B------:R-:W-:Y:S01]  /*18790*/  FMUL.FTZ R9, R2.reuse, R141 ;  /* 0x0000008d02097220 */ /* 0x040fe20000410000 */
[----:B------:R-:W-:Y:S01]  /*187a0*/  MOV R141, R95 ;  /* 0x0000005f008d7202 */ /* 0x000fe20000000f00 */
[----:B------:R-:W-:Y:S01]  /*187b0*/  FMUL.FTZ R13, R2, R145 ;  /* 0x00000091020d7220 */ /* 0x000fe20000410000 */
[----:B------:R2:W-:Y:S01]  /*187c0*/  MUFU.EX2 R131, R0 ;  /* 0x0000000000837308 */ /* 0x0005e20000000800 */
[--C-:B----4-:R-:W-:Y:S01]  /*187d0*/  FFMA.FTZ R4, R15, c[0x0][0x2d0], -R94.reuse ;  /* 0x0000b4000f047a23 */ /* 0x110fe2000001085e */
[----:B------:R-:W-:Y:S01]  /*187e0*/  MOV R95, R90 ;  /* 0x0000005a005f7202 */ /* 0x000fe20000000f00 */
[C---:B------:R-:W-:Y:S01]  /*187f0*/  FMUL.FTZ R18, R68.reuse, R150 ;  /* 0x0000009644127220 */ /* 0x040fe20000410000 */
[----:B------:R-:W-:Y:S01]  /*18800*/  MOV R150, R83 ;  /* 0x0000005300967202 */ /* 0x000fe20000000f00 */
[----:B------:R-:W-:Y:S01]  /*18810*/  FMUL.FTZ R19, R68, R151 ;  /* 0x0000009744137220 */ /* 0x000fe20000410000 */
[----:B------:R-:W3:Y:S01]  /*18820*/  LDSM.16.MT88.4 R80, [R217+0x900] ;  /* 0x00090000d950783b */ /* 0x000ee20000004200 */
[----:B------:R-:W-:Y:S01]  /*18830*/  IMAD.MOV.U32 R151, RZ, RZ, R85 ;  /* 0x000000ffff977224 */ /* 0x000fe200078e0055 */
[----:B------:R-:W-:Y:S01]  /*18840*/  MOV R145, R61 ;  /* 0x0000003d00917202 */ /* 0x000fe20000000f00 */
[C---:B------:R-:W-:Y:S01]  /*18850*/  FMUL.FTZ R25, R2.reuse, R157 ;  /* 0x0000009d02197220 */ /* 0x040fe20000410000 */
[----:B------:R4:W5:Y:S01]  /*18860*/  MUFU.EX2 R213, R4 ;  /* 0x0000000400d57308 */ /* 0x0009620000000800 */
[----:B------:R-:W-:Y:S02]  /*18870*/  FMUL.FTZ R29, R2, R161 ;  /* 0x000000a1021d7220 */ /* 0x000fe40000410000 */
[----:B------:R-:W-:Y:S01]  /*18880*/  FMUL.FTZ R35, R68, R103 ;  /* 0x0000006744237220 */ /* 0x000fe20000410000 */
[----:B------:R-:W-:Y:S01]  /*18890*/  MOV R103, R179 ;  /* 0x000000b300677202 */ /* 0x000fe20000000f00 */
[C---:B-1----:R-:W-:Y:S02]  /*188a0*/  FMUL.FTZ R24, R2.reuse, R156 ;  /* 0x0000009c02187220 */ /* 0x042fe40000410000 */
[C---:B------:R-:W-:Y:S02]  /*188b0*/  FMUL.FTZ R41, R2.reuse, R109 ;  /* 0x0000006d02297220 */ /* 0x040fe40000410000 */
[----:B------:R-:W-:Y:S01]  /*188c0*/  FMUL.FTZ R45, R2, R165 ;  /* 0x000000a5022d7220 */ /* 0x000fe20000410000 */
[----:B------:R1:W-:Y:S01]  /*188d0*/  MUFU.EX2 R156, R32 ;  /* 0x00000020009c7308 */ /* 0x0003e20000000800 */
[C---:B------:R-:W-:Y:S02]  /*188e0*/  FMUL.FTZ R34, R68.reuse, R102 ;  /* 0x0000006644227220 */ /* 0x040fe40000410000 */
[----:B------:R-:W-:Y:S02]  /*188f0*/  FMUL.FTZ R50, R68, R114 ;  /* 0x0000007244327220 */ /* 0x000fe40000410000 */
[----:B--2---:R-:W-:Y:S02]  /*18900*/  FFMA.FTZ R0, R11, c[0x0][0x2d0], -R94 ;  /* 0x0000b4000b007a23 */ /* 0x004fe4000001085e */
[C---:B------:R-:W-:Y:S02]  /*18910*/  FMUL.FTZ R57, R2.reuse, R121 ;  /* 0x0000007902397220 */ /* 0x040fe40000410000 */
[----:B------:R-:W-:Y:S01]  /*18920*/  FMUL.FTZ R61, R2, R125 ;  /* 0x0000007d023d7220 */ /* 0x000fe20000410000 */
[----:B------:R2:W2:Y:S01]  /*18930*/  MUFU.EX2 R132, R0 ;  /* 0x0000000000847308 */ /* 0x0004a20000000800 */
[----:B------:R-:W-:Y:S02]  /*18940*/  IMAD.MOV.U32 R125, RZ, RZ, R150 ;  /* 0x000000ffff7d7224 */ /* 0x000fe400078e0096 */
[----:B----4-:R-:W-:Y:S01]  /*18950*/  FFMA.FTZ R4, R177, c[0x0][0x2d0], -R71 ;  /* 0x0000b400b1047a23 */ /* 0x010fe20000010847 */
[----:B-----5:R-:W-:Y:S02]  /*18960*/  F2FP.PACK_AB R67, R213, R133 ;  /* 0x00000085d543723e */ /* 0x020fe400000000ff */
[----:B------:R-:W-:Y:S01]  /*18970*/  MOV R177, R62 ;  /* 0x0000003e00b17202 */ /* 0x000fe20000000f00 */
[----:B------:R-:W-:Y:S02]  /*18980*/  FFMA.FTZ R62, R60, c[0x0][0x2d0], -R94 ;  /* 0x0000b4003c3e7a23 */ /* 0x000fe4000001085e */
[----:B------:R-:W-:Y:S02]  /*18990*/  FMUL.FTZ R60, R2, R124 ;  /* 0x0000007c023c7220 */ /* 0x000fe40000410000 */
[----:B------:R-:W-:Y:S02]  /*189a0*/  IMAD.MOV.U32 R124, RZ, RZ, R95 ;  /* 0x000000ffff7c7224 */ /* 0x000fe400078e005f */
[----:B-1----:R-:W-:Y:S02]  /*189b0*/  FMUL.FTZ R32, R69, R100 ;  /* 0x0000006445207220 */ /* 0x002fe40000410000 */
[----:B------:R-:W-:Y:S01]  /*189c0*/  IMAD.MOV.U32 R100, RZ, RZ, R87 ;  /* 0x000000ffff647224 */ /* 0x000fe200078e0057 */
[----:B--2---:R-:W-:Y:S02]  /*189d0*/  FSEL R0, R3, RZ, P0 ;  /* 0x000000ff03007208 */ /* 0x004fe40000000000 */
[----:B------:R-:W-:Y:S02]  /*189e0*/  F2FP.PACK_AB R65, R132, R131 ;  /* 0x000000838441723e */ /* 0x000fe400000000ff */
[----:B------:R-:W-:Y:S01]  /*189f0*/  PLOP3.LUT P0, PT, PT, PT, UP0, 0x80, 0x0 ;  /* 0x000000000000781c */ /* 0x000fe20003f0f008 */
[----:B------:R-:W-:Y:S02]  /*18a00*/  FADD.FTZ R0, -R0, R134 ;  /* 0x0000008600007221 */ /* 0x000fe40000010100 */
[----:B------:R1:W2:Y:S02]  /*18a10*/  MUFU.EX2 R134, R4 ;  /* 0x0000000400867308 */ /* 0x0002a40000000800 */
[----:B------:R-:W-:Y:S08]  /*18a20*/  FMUL.FTZ R0, R0, c[0x0][0x2d0] ;  /* 0x0000b40000007a20 */ /* 0x000ff00000410000 */
[----:B------:R-:W4:Y:S01]  /*18a30*/  MUFU.EX2 R0, R0 ;  /* 0x0000000000007308 */ /* 0x000f220000000800 */
[----:B-1----:R-:W-:Y:S09]  /*18a40*/  FMUL.FTZ R4, R69, R136 ;  /* 0x0000008845047220 */ /* 0x002ff20000410000 */
[----:B------:R-:W1:Y:S01]  /*18a50*/  MUFU.EX2 R136, R12 ;  /* 0x0000000c00887308 */ /* 0x000e620000000800 */
[----:B--2---:R-:W-:Y:S02]  /*18a60*/  IMAD.MOV.U32 R114, RZ, RZ, R134 ;  /* 0x000000ffff727224 */ /* 0x004fe400078e0086 */
[----:B------:R-:W-:Y:S01]  /*18a70*/  IMAD.MOV.U32 R134, RZ, RZ, R63 ;  /* 0x000000ffff867224 */ /* 0x000fe200078e003f */
[-C--:B------:R-:W-:Y:S01]  /*18a80*/  HMMA.16816.F32 R4, R72, R20.reuse, R4 ;  /* 0x000000144804723c */ /* 0x080fe20000001804 */
[C---:B----4-:R-:W-:Y:S02]  /*18a90*/  FMUL.FTZ R11, R0.reuse, R143 ;  /* 0x0000008f000b7220 */ /* 0x050fe40000410000 */
[C---:B------:R-:W-:Y:S02]  /*18aa0*/  FMUL.FTZ R10, R0.reuse, R142 ;  /* 0x0000008e000a7220 */ /* 0x040fe40000410000 */
[----:B------:R-:W-:Y:S02]  /*18ab0*/  IMAD.MOV.U32 R143, RZ, RZ, R91 ;  /* 0x000000ffff8f7224 */ /* 0x000fe400078e005b */
[C---:B------:R-:W-:Y:S03]  /*18ac0*/  FMUL.FTZ R63, R0.reuse, R127 ;  /* 0x0000007f003f7220 */ /* 0x040fe60000410000 */
[C---:B------:R-:W-:Y:S02]  /*18ad0*/  HMMA.16816.F32 R8, R64.reuse, R20, R8 ;  /* 0x000000144008723c */ /* 0x040fe40000001808 */
[C---:B------:R-:W-:Y:S01]  /*18ae0*/  FMUL.FTZ R15, R0.reuse, R147 ;  /* 0x00000093000f7220 */ /* 0x040fe20000410000 */
[----:B------:R-:W-:Y:S01]  /*18af0*/  MOV R127, R100 ;  /* 0x00000064007f7202 */ /* 0x000fe20000000f00 */
[C---:B------:R-:W-:Y:S02]  /*18b00*/  FMUL.FTZ R14, R0.reuse, R146 ;  /* 0x00000092000e7220 */ /* 0x040fe40000410000 */
[----:B------:R2:W-:Y:S01]  /*18b10*/  MUFU.EX2 R146, R28 ;  /* 0x0000001c00927308 */ /* 0x0005e20000000800 */
[----:B------:R-:W-:Y:S01]  /*18b20*/  FMUL.FTZ R26, R0, R158 ;  /* 0x0000009e001a7220 */ /* 0x000fe20000410000 */
[----:B-1----:R-:W-:Y:S01]  /*18b30*/  MOV R113, R136 ;  /* 0x0000008800717202 */ /* 0x002fe20000000f00 */
[----:B------:R-:W-:Y:S03]  /*18b40*/  FFMA.FTZ R20, R33, c[0x0][0x2d0], -R71 ;  /* 0x0000b40021147a23 */ /* 0x000fe60000010847 */
[----:B------:R-:W-:Y:S02]  /*18b50*/  FMUL.FTZ R12, R2, R144 ;  /* 0x00000090020c7220 */ /* 0x000fe40000410000 */
[C---:B------:R-:W-:Y:S02]  /*18b60*/  FMUL.FTZ R33, R69.reuse, R101 ;  /* 0x0000006545217220 */ /* 0x040fe40000410000 */
[----:B------:R1:W-:Y:S01]  /*18b70*/  MUFU.EX2 R147, R20 ;  /* 0x0000001400937308 */ /* 0x0003e20000000800 */
[----:B------:R-:W-:Y:S01]  /*18b80*/  MOV R101, R88 ;  /* 0x0000005800657202 */ /* 0x000fe20000000f00 */
[----:B------:R-:W-:Y:S01]  /*18b90*/  FFMA.FTZ R88, R186, c[0x0][0x2d0], -R92 ;  /* 0x0000b400ba587a23 */ /* 0x000fe2000001085c */
[-C--:B------:R-:W-:Y:S01]  /*18ba0*/  HMMA.16816.F32 R12, R64, R22.reuse, R12 ;  /* 0x00000016400c723c */ /* 0x080fe2000000180c */
[C---:B------:R-:W-:Y:S02]  /*18bb0*/  FMUL.FTZ R21, R69.reuse, R153 ;  /* 0x0000009945157220 */ /* 0x040fe40000410000 */
[C---:B------:R-:W-:Y:S02]  /*18bc0*/  FMUL.FTZ R27, R0.reuse, R159 ;  /* 0x0000009f001b7220 */ /* 0x040fe40000410000 */
[C---:B------:R-:W-:Y:S02]  /*18bd0*/  FMUL.FTZ R30, R0.reuse, R162 ;  /* 0x000000a2001e7220 */ /* 0x040fe40000410000 */
[----:B------:R4:W-:Y:S01]  /*18be0*/  MUFU.EX2 R136, R88 ;  /* 0x0000005800887308 */ /* 0x0009e20000000800 */
[----:B------:R-:W-:Y:S01]  /*18bf0*/  MOV R162, R31 ;  /* 0x0000001f00a27202 */ /* 0x000fe20000000f00 */
[C---:B------:R-:W-:Y:S03]  /*18c00*/  HMMA.16816.F32 R16, R72.reuse, R22, R16 ;  /* 0x000000164810723c */ /* 0x040fe60000001810 */
[----:B------:R-:W-:Y:S02]  /*18c10*/  FMUL.FTZ R31, R0, R163 ;  /* 0x000000a3001f7220 */ /* 0x000fe40000410000 */
[----:B--2---:R-:W-:Y:S02]  /*18c20*/  FMUL.FTZ R28, R2, R160 ;  /* 0x000000a0021c7220 */ /* 0x004fe40000410000 */
[----:B------:R-:W-:Y:S02]  /*18c30*/  IMAD.MOV.U32 R163, RZ, RZ, R42 ;  /* 0x000000ffffa37224 */ /* 0x000fe400078e002a */
[C---:B------:R-:W-:Y:S01]  /*18c40*/  FMUL.FTZ R22, R68.reuse, R154 ;  /* 0x0000009a44167220 */ /* 0x040fe20000410000 */
[----:B------:R2:W-:Y:S02]  /*18c50*/  MUFU.EX2 R160, R40 ;  /* 0x0000002800a07308 */ /* 0x0005e40000000800 */
[C---:B-1----:R-:W-:Y:S01]  /*18c60*/  FMUL.FTZ R20, R69.reuse, R152 ;  /* 0x0000009845147220 */ /* 0x042fe20000410000 */
[----:B------:R-:W-:Y:S01]  /*18c70*/  MOV R154, R86 ;  /* 0x00000056009a7202 */ /* 0x000fe20000000f00 */
[----:B------:R-:W-:Y:S02]  /*18c80*/  FMUL.FTZ R23, R68, R155 ;  /* 0x0000009b44177220 */ /* 0x000fe40000410000 */
[C---:B------:R-:W-:Y:S02]  /*18c90*/  FMUL.FTZ R42, R0.reuse, R110 ;  /* 0x0000006e002a7220 */ /* 0x040fe40000410000 */
[C---:B------:R-:W-:Y:S02]  /*18ca0*/  FMUL.FTZ R43, R0.reuse, R111 ;  /* 0x0000006f002b7220 */ /* 0x040fe40000410000 */
[----:B------:R1:W-:Y:S01]  /*18cb0*/  MUFU.EX2 R155, R44 ;  /* 0x0000002c009b7308 */ /* 0x0003e20000000800 */
[C---:B------:R-:W-:Y:S01]  /*18cc0*/  FMUL.FTZ R46, R0.reuse, R166 ;  /* 0x000000a6002e7220 */ /* 0x040fe20000410000 */
[-C--:B------:R-:W-:Y:S01]  /*18cd0*/  HMMA.16816.F32 R20, R72, R36.reuse, R20 ;  /* 0x000000244814723c */ /* 0x080fe20000001814 */
[----:B----4-:R-:W-:Y:S01]  /*18ce0*/  LDSM.16.MT88.4 R88, [R218+0x900] ;  /* 0x00090000da58783b */ /* 0x010fe20000004200 */
[C---:B------:R-:W-:Y:S02]  /*18cf0*/  FMUL.FTZ R47, R0.reuse, R167 ;  /* 0x000000a7002f7220 */ /* 0x040fe40000410000 */
[----:B------:R-:W-:Y:S02]  /*18d00*/  FMUL.FTZ R59, R0, R123 ;  /* 0x0000007b003b7220 */ /* 0x000fe40000410000 */
[----:B------:R-:W-:Y:S02]  /*18d10*/  IMAD.MOV.U32 R144, RZ, RZ, R51 ;  /* 0x000000ffff907224 */ /* 0x000fe400078e0033 */
[C---:B------:R-:W-:Y:S01]  /*18d20*/  HMMA.16816.F32 R24, R64.reuse, R36, R24 ;  /* 0x000000244018723c */ /* 0x040fe20000001818 */
[----:B------:R-:W-:Y:S03]  /*18d30*/  FMUL.FTZ R51, R68, R115 ;  /* 0x0000007344337220 */ /* 0x000fe60000410000 */
[----:B--2---:R-:W-:Y:S01]  /*18d40*/  FMUL.FTZ R40, R2, R108 ;  /* 0x0000006c02287220 */ /* 0x004fe20000410000 */
[----:B------:R-:W-:Y:S02]  /*18d50*/  MOV R115, R177 ;  /* 0x000000b100737202 */ /* 0x000fe40000000f00 */
[----:B------:R-:W-:Y:S01]  /*18d60*/  FFMA.FTZ R36, R48, c[0x0][0x2d0], -R93 ;  /* 0x0000b40030247a23 */ /* 0x000fe2000001085d */
[-C--:B------:R-:W-:Y:S01]  /*18d70*/  HMMA.16816.F32 R28, R64, R38.reuse, R28 ;  /* 0x00000026401c723c */ /* 0x080fe2000000181c */
[----:B------:R-:W-:Y:S02]  /*18d80*/  FMUL.FTZ R37, R69, R105 ;  /* 0x0000006945257220 */ /* 0x000fe40000410000 */
[----:B------:R2:W-:Y:S01]  /*18d90*/  MUFU.EX2 R161, R36 ;  /* 0x0000002400a17308 */ /* 0x0005e20000000800 */
[--C-:B------:R-:W-:Y:S02]  /*18da0*/  FFMA.FTZ R48, R181, c[0x0][0x2d0], -R71.reuse ;  /* 0x0000b400b5307a23 */ /* 0x100fe40000010847 */
[----:B-1----:R-:W-:Y:S02]  /*18db0*/  FMUL.FTZ R44, R2, R164 ;  /* 0x000000a4022c7220 */ /* 0x002fe40000410000 */
[C---:B------:R-:W-:Y:S05]  /*18dc0*/  HMMA.16816.F32 R32, R72.reuse, R38, R32 ;  /* 0x000000264820723c */ /* 0x040fea0000001820 */
[----:B------:R1:W-:Y:S02]  /*18dd0*/  MUFU.EX2 R153, R48 ;  /* 0x0000003000997308 */ /* 0x0003e40000000800 */
[C---:B------:R-:W-:Y:S02]  /*18de0*/  FMUL.FTZ R38, R68.reuse, R106 ;  /* 0x0000006a44267220 */ /* 0x040fe40000410000 */
[----:B------:R-:W-:Y:S06]  /*18df0*/  FMUL.FTZ R39, R68, R107 ;  /* 0x0000006b44277220 */ /* 0x000fec0000410000 */
[----:B------:R4:W-:Y:S01]  /*18e00*/  MUFU.EX2 R105, R58 ;  /* 0x0000003a00697308 */ /* 0x0009e20000000800 */
[C---:B--2---:R-:W-:Y:S09]  /*18e10*/  FMUL.FTZ R36, R69.reuse, R104 ;  /* 0x0000006845247220 */ /* 0x044ff20000410000 */
[----:B------:R2:W-:Y:S01]  /*18e20*/  MUFU.EX2 R104, R62 ;  /* 0x0000003e00687308 */ /* 0x0005e20000000800 */
[-C--:B------:R-:W-:Y:S01]  /*18e30*/  HMMA.16816.F32 R36, R72, R52.reuse, R36 ;  /* 0x000000344824723c */ /* 0x080fe20000001824 */
[C---:B-1----:R-:W-:Y:S02]  /*18e40*/  FMUL.FTZ R48, R69.reuse, R112 ;  /* 0x0000007045307220 */ /* 0x042fe40000410000 */
[----:B------:R-:W-:Y:S05]  /*18e50*/  IMAD.MOV.U32 R112, RZ, RZ, R178 ;  /* 0x000000ffff707224 */ /* 0x000fea00078e00b2 */
[C---:B------:R-:W-:Y:S01]  /*18e60*/  HMMA.16816.F32 R40, R64.reuse, R52, R40 ;  /* 0x000000344028723c */ /* 0x040fe20000001828 */
[----:B----4-:R-:W-:Y:S06]  /*18e70*/  FMUL.FTZ R58, R0, R122 ;  /* 0x0000007a003a7220 */ /* 0x010fec0000410000 */
[--C-:B------:R-:W-:Y:S01]  /*18e80*/  FFMA.FTZ R52, R56, c[0x0][0x2d0], -R94.reuse ;  /* 0x0000b40038347a23 */ /* 0x100fe2000001085e */
[-C--:B------:R-:W-:Y:S01]  /*18e90*/  HMMA.16816.F32 R44, R64, R54.reuse, R44 ;  /* 0x00000036402c723c */ /* 0x080fe2000000182c */
[----:B------:R-:W-:Y:S02]  /*18ea0*/  FMUL.FTZ R56, R2, R120 ;  /* 0x0000007802387220 */ /* 0x000fe40000410000 */
[----:B------:R1:W4:Y:S01]  /*18eb0*/  MUFU.EX2 R106, R52 ;  /* 0x00000034006a7308 */ /* 0x0003220000000800 */
[C---:B------:R-:W-:Y:S02]  /*18ec0*/  FMUL.FTZ R53, R69.reuse, R117 ;  /* 0x0000007545357220 */ /* 0x040fe40000410000 */
[----:B--2---:R-:W-:Y:S02]  /*18ed0*/  FMUL.FTZ R62, R0, R126 ;  /* 0x0000007e003e7220 */ /* 0x004fe40000410000 */
[C---:B------:R-:W-:Y:S01]  /*18ee0*/  HMMA.16816.F32 R48, R72.reuse, R54, R48 ;  /* 0x000000364830723c */ /* 0x040fe20000001830 */
[----:B------:R-:W-:Y:S06]  /*18ef0*/  MOV R126, R151 ;  /* 0x00000097007e7202 */ /* 0x000fec0000000f00 */
[C---:B------:R-:W-:Y:S02]  /*18f00*/  FMUL.FTZ R54, R68.reuse, R118 ;  /* 0x0000007644367220 */ /* 0x040fe40000410000 */
[----:B------:R-:W-:Y:S03]  /*18f10*/  FMUL.FTZ R55, R68, R119 ;  /* 0x0000007744377220 */ /* 0x000fe60000410000 */
[----:B-1----:R-:W-:Y:S07]  /*18f20*/  FMUL.FTZ R52, R69, R116 ;  /* 0x0000007445347220 */ /* 0x002fee0000410000 */
[-C--:B------:R-:W-:Y:S08]  /*18f30*/  HMMA.16816.F32 R52, R72, R76.reuse, R52 ;  /* 0x0000004c4834723c */ /* 0x080ff00000001834 */
[C---:B------:R-:W-:Y:S07]  /*18f40*/  HMMA.16816.F32 R56, R64.reuse, R76, R56 ;  /* 0x0000004c4038723c */ /* 0x040fee0000001838 */
[----:B------:R-:W-:Y:S01]  /*18f50*/  FFMA.FTZ R76, R84, c[0x0][0x2d0], -R94 ;  /* 0x0000b400544c7a23 */ /* 0x000fe2000001085e */
[-C--:B------:R-:W-:Y:S01]  /*18f60*/  HMMA.16816.F32 R60, R64, R78.reuse, R60 ;  /* 0x0000004e403c723c */ /* 0x080fe2000000183c */
[----:B----4-:R-:W-:Y:S01]  /*18f70*/  F2FP.PACK_AB R77, R105, R106 ;  /* 0x0000006a694d723e */ /* 0x010fe200000000ff */
[----:B------:R-:W1:Y:S01]  /*18f80*/  LDSM.16.MT88.4 R84, [R220+0x900] ;  /* 0x00090000dc54783b */ /* 0x000e620000004200 */
[----:B------:R2:W4:Y:S04]  /*18f90*/  MUFU.EX2 R109, R76 ;  /* 0x0000004c006d7308 */ /* 0x0005280000000800 */
[C---:B------:R-:W-:Y:S02]  /*18fa0*/  FMUL.FTZ R64, R69.reuse, R168 ;  /* 0x000000a845407220 */ /* 0x040fe40000410000 */
[----:B------:R-:W-:Y:S03]  /*18fb0*/  FMUL.FTZ R65, R69, R169 ;  /* 0x000000a945417220 */ /* 0x000fe60000410000 */
[C---:B------:R-:W-:Y:S02]  /*18fc0*/  FMUL.FTZ R66, R68.reuse, R170 ;  /* 0x000000aa44427220 */ /* 0x040fe40000410000 */
[----:B------:R-:W-:Y:S07]  /*18fd0*/  FMUL.FTZ R67, R68, R171 ;  /* 0x000000ab44437220 */ /* 0x000fee0000410000 */
[----:B------:R-:W-:Y:S01]  /*18fe0*/  HMMA.16816.F32 R64, R72, R78, R64 ;  /* 0x0000004e4840723c */ /* 0x000fe20000001840 */
[--C-:B--2---:R-:W-:Y:S06]  /*18ff0*/  FFMA.FTZ R76, R182, c[0x0][0x2d0], -R71.reuse ;  /* 0x0000b400b64c7a23 */ /* 0x104fec0000010847 */
[----:B------:R-:W-:Y:S02]  /*19000*/  F2FP.PACK_AB R72, R114, R141 ;  /* 0x0000008d7248723e */ /* 0x000fe400000000ff */
[----:B------:R-:W-:Y:S01]  /*19010*/  F2FP.PACK_AB R73, R113, R143 ;  /* 0x0000008f7149723e */ /* 0x000fe200000000ff */
[----:B------:R2:W-:Y:S02]  /*19020*/  MUFU.EX2 R137, R76 ;  /* 0x0000004c00897308 */ /* 0x0005e40000000800 */
[----:B------:R-:W-:Y:S02]  /*19030*/  F2FP.PACK_AB R74, R147, R163 ;  /* 0x000000a3934a723e */ /* 0x000fe400000000ff */
[----:B------:R-:W-:Y:S02]  /*19040*/  F2FP.PACK_AB R75, R146, R162 ;  /* 0x000000a2924b723e */ /* 0x000fe400000000ff */
[----:B------:R-:W-:Y:S02]  /*19050*/  F2FP.PACK_AB R78, R155, R160 ;  /* 0x000000a09b4e723e */ /* 0x000fe400000000ff */
[----:B----4-:R-:W-:Y:S03]  /*19060*/  F2FP.PACK_AB R79, R109, R104 ;  /* 0x000000686d4f723e */ /* 0x010fe600000000ff */
[-C--:B---3--:R-:W-:Y:S01]  /*19070*/  HMMA.16816.F32 R4, R72, R80.reuse, R4 ;  /* 0x000000504804723c */ /* 0x088fe20000001804 */
[--C-:B--2---:R-:W-:Y:S04]  /*19080*/  FFMA.FTZ R76, R183, c[0x0][0x2d0], -R92.reuse ;  /* 0x0000b400b74c7a23 */ /* 0x104fe8000001085c */
[----:B------:R2:W-:Y:S02]  /*19090*/  MUFU.EX2 R152, R76 ;  /* 0x0000004c00987308 */ /* 0x0005e40000000800 */
[----:B--2---:R-:W-:Y:S07]  /*190a0*/  F2FP.PACK_AB R76, R161, R156 ;  /* 0x0000009ca14c723e */ /* 0x004fee00000000ff */
[C---:B------:R-:W-:Y:S07]  /*190b0*/  HMMA.16816.F32 R8, R76.reuse, R80, R8 ;  /* 0x000000504c08723c */ /* 0x040fee0000001808 */
[--C-:B------:R-:W-:Y:S01]  /*190c0*/  FFMA.FTZ R80, R187, c[0x0][0x2d0], -R71.reuse ;  /* 0x0000b400bb507a23 */ /* 0x100fe20000010847 */
[-C--:B------:R-:W-:Y:S03]  /*190d0*/  HMMA.16816.F32 R12, R76, R82.reuse, R12 ;  /* 0x000000524c0c723c */ /* 0x080fe6000000180c */
[----:B------:R2:W-:Y:S05]  /*190e0*/  MUFU.EX2 R142, R80 ;  /* 0x00000050008e7308 */ /* 0x0005ea0000000800 */
[C---:B------:R-:W-:Y:S08]  /*190f0*/  HMMA.16816.F32 R16, R72.reuse, R82, R16 ;  /* 0x000000524810723c */ /* 0x040ff00000001810 */
[-C--:B-1----:R-:W-:Y:S08]  /*19100*/  HMMA.16816.F32 R20, R72, R84.reuse, R20 ;  /* 0x000000544814723c */ /* 0x082ff00000001814 */
[C---:B------:R-:W-:Y:S01]  /*19110*/  HMMA.16816.F32 R24, R76.reuse, R84, R24 ;  /* 0x000000544c18723c */ /* 0x040fe20000001818 */
[----:B--2---:R-:W-:Y:S06]  /*19120*/  FFMA.FTZ R80, R189, c[0x0][0x2d0], -R71 ;  /* 0x0000b400bd507a23 */ /* 0x004fec0000010847 */
        /* <DEDUP_REMOVED lines=11> */
[--C-:B--2---:R-:W-:Y:S06]  /*191e0*/  FFMA.FTZ R84, R185, c[0x0][0x2d0], -R93.reuse ;  /* 0x0000b400b9547a23 */ /* 0x104fec000001085d */
        /* <DEDUP_REMOVED lines=51> */
[----:B------:R-:W-:Y:S01]  /*19520*/  FFMA.FTZ R80, R197, c[0x0][0x2d0], -R93 ;  /* 0x0000b400c5507a23 */ /* 0x000fe2000001085d */
[----:B------:R1:W-:Y:S02]  /*19530*/  MUFU.EX2 R200, R84 ;  /* 0x0000005400c87308 */ /* 0x0003e40000000800 */
[----:B------:R-:W-:Y:S04]  /*19540*/  IMAD.MOV.U32 R197, RZ, RZ, R141 ;  /* 0x000000ffffc57224 */ /* 0x000fe800078e008d */
[C---:B------:R-:W-:Y:S04]  /*19550*/  HMMA.16816.F32 R32, R72.reuse, R82, R32 ;  /* 0x000000524820723c */ /* 0x040fe80000001820 */
[----:B------:R2:W-:Y:S04]  /*19560*/  MUFU.EX2 R164, R80 ;  /* 0x0000005000a47308 */ /* 0x0005e80000000800 */
[-C--:B------:R-:W-:Y:S08]  /*19570*/  HMMA.16816.F32 R36, R72, R88.reuse, R36 ;  /* 0x000000584824723c */ /* 0x080ff00000001824 */
[C---:B------:R-:W-:Y:S01]  /*19580*/  HMMA.16816.F32 R40, R76.reuse, R88, R40 ;  /* 0x000000584c28723c */ /* 0x040fe20000001828 */
[----:B-1----:R-:W-:Y:S03]  /*19590*/  FFMA.FTZ R84, R207, c[0x0][0x2d0], -R92 ;  /* 0x0000b400cf547a23 */ /* 0x002fe6000001085c */
[----:B------:R-:W-:Y:S04]  /*195a0*/  IMAD.MOV.U32 R207, RZ, RZ, R143 ;  /* 0x000000ffffcf7224 */ /* 0x000fe800078e008f */
[-C--:B------:R-:W-:Y:S01]  /*195b0*/  HMMA.16816.F32 R44, R76, R90.reuse, R44 ;  /* 0x0000005a4c2c723c */ /* 0x080fe2000000182c */
[----:B------:R1:W-:Y:S03]  /*195c0*/  MUFU.EX2 R193, R84 ;  /* 0x0000005400c17308 */ /* 0x0003e60000000800 */
[--C-:B--2---:R-:W-:Y:S02]  /*195d0*/  FFMA.FTZ R80, R199, c[0x0][0x2d0], -R93.reuse ;  /* 0x0000b400c7507a23 */ /* 0x104fe4000001085d */
[----:B------:R-:W-:Y:S02]  /*195e0*/  FFMA.FTZ R88, R194, c[0x0][0x2d0], -R94 ;  /* 0x0000b400c2587a23 */ /* 0x000fe4000001085e */
[C---:B------:R-:W-:Y:S01]  /*195f0*/  HMMA.16816.F32 R48, R72.reuse, R90, R48 ;  /* 0x0000005a4830723c */ /* 0x040fe20000001830 */
[----:B------:R-:W-:Y:S02]  /*19600*/  IMAD.MOV.U32 R199, RZ, RZ, R136 ;  /* 0x000000ffffc77224 */ /* 0x000fe400078e0088 */
[----:B------:R2:W-:Y:S01]  /*19610*/  MUFU.EX2 R192, R80 ;  /* 0x0000005000c07308 */ /* 0x0005e20000000800 */
[----:B------:R-:W-:Y:S09]  /*19620*/  IMAD.MOV.U32 R194, RZ, RZ, R146 ;  /* 0x000000ffffc27224 */ /* 0x000ff200078e0092 */
[----:B------:R3:W-:Y:S01]  /*19630*/  MUFU.EX2 R117, R88 ;  /* 0x0000005800757308 */ /* 0x0007e20000000800 */
[----:B-1----:R-:W-:Y:S01]  /*19640*/  FFMA.FTZ R84, R208, c[0x0][0x2d0], -R92 ;  /* 0x0000b400d0547a23 */ /* 0x002fe2000001085c */
[----:B------:R-:W-:Y:S08]  /*19650*/  MOV R208, R142 ;  /* 0x0000008e00d07202 */ /* 0x000ff00000000f00 */
[----:B------:R1:W-:Y:S01]  /*19660*/  MUFU.EX2 R195, R84 ;  /* 0x0000005400c37308 */ /* 0x0003e20000000800 */
[--C-:B--2---:R-:W-:Y:S01]  /*19670*/  FFMA.FTZ R80, R202, c[0x0][0x2d0], -R93.reuse ;  /* 0x0000b400ca507a23 */ /* 0x104fe2000001085d */
[----:B------:R-:W-:Y:S08]  /*19680*/  MOV R202, R137 ;  /* 0x0000008900ca7202 */ /* 0x000ff00000000f00 */
[----:B------:R2:W-:Y:S01]  /*19690*/  MUFU.EX2 R190, R80 ;  /* 0x0000005000be7308 */ /* 0x0005e20000000800 */
[----:B---3--:R-:W-:Y:S01]  /*196a0*/  FFMA.FTZ R88, R196, c[0x0][0x2d0], -R94 ;  /* 0x0000b400c4587a23 */ /* 0x008fe2000001085e */
[----:B------:R-:W-:Y:S08]  /*196b0*/  MOV R196, R147 ;  /* 0x0000009300c47202 */ /* 0x000ff00000000f00 */
[----:B------:R3:W-:Y:S01]  /*196c0*/  MUFU.EX2 R116, R88 ;  /* 0x0000005800747308 */ /* 0x0007e20000000800 */
[----:B-1----:R-:W1:Y:S01]  /*196d0*/  LDSM.16.MT88.4 R84, [R219+0x1100] ;  /* 0x00110000db54783b */ /* 0x002e620000004200 */
[----:B--2---:R-:W-:Y:S01]  /*196e0*/  FFMA.FTZ R80, R204, c[0x0][0x2d0], -R93 ;  /* 0x0000b400cc507a23 */ /* 0x004fe2000001085d */
[----:B------:R-:W-:Y:S07]  /*196f0*/  MOV R204, R138 ;  /* 0x0000008a00cc7202 */ /* 0x000fee0000000f00 */
[----:B------:R2:W4:Y:S01]  /*19700*/  MUFU.EX2 R191, R80 ;  /* 0x0000005000bf7308 */ /* 0x0005220000000800 */
[----:B---3--:R-:W-:Y:S02]  /*19710*/  FFMA.FTZ R88, R215, c[0x0][0x2d0], -R92 ;  /* 0x0000b400d7587a23 */ /* 0x008fe4000001085c */
[----:B------:R-:W-:Y:S07]  /*19720*/  IMAD.MOV.U32 R215, RZ, RZ, R125 ;  /* 0x000000ffffd77224 */ /* 0x000fee00078e007d */
[----:B------:R3:W-:Y:S01]  /*19730*/  MUFU.EX2 R187, R88 ;  /* 0x0000005800bb7308 */ /* 0x0007e20000000800 */
[----:B--2---:R-:W-:Y:S01]  /*19740*/  FFMA.FTZ R80, R209, c[0x0][0x2d0], -R71 ;  /* 0x0000b400d1507a23 */ /* 0x004fe20000010847 */
[-C--:B-1----:R-:W-:Y:S01]  /*19750*/  HMMA.16816.F32 R52, R72, R84.reuse, R52 ;  /* 0x000000544834723c */ /* 0x082fe20000001834 */
[----:B------:R-:W-:Y:S07]  /*19760*/  IMAD.MOV.U32 R209, RZ, RZ, R139 ;  /* 0x000000ffffd17224 */ /* 0x000fee00078e008b */
[----:B------:R1:W-:Y:S01]  /*19770*/  MUFU.EX2 R189, R80 ;  /* 0x0000005000bd7308 */ /* 0x0003e20000000800 */
[C---:B------:R-:W-:Y:S01]  /*19780*/  HMMA.16816.F32 R56, R76.reuse, R84, R56 ;  /* 0x000000544c38723c */ /* 0x040fe20000001838 */
[----:B---3--:R-:W-:Y:S06]  /*19790*/  LDSM.16.MT88.4 R88, [R218+0x1900] ;  /* 0x00190000da58783b */ /* 0x008fec0000004200 */
[--C-:B------:R-:W-:Y:S01]  /*197a0*/  FFMA.FTZ R84, R173, c[0x0][0x2d0], -R94.reuse ;  /* 0x0000b400ad547a23 */ /* 0x100fe2000001085e */
[-C--:B------:R-:W-:Y:S03]  /*197b0*/  HMMA.16816.F32 R60, R76, R86.reuse, R60 ;  /* 0x000000564c3c723c */ /* 0x080fe6000000183c */
[----:B------:R-:W2:Y:S04]  /*197c0*/  MUFU.EX2 R99, R84 ;  /* 0x0000005400637308 */ /* 0x000ea80000000800 */
[--C-:B------:R-:W-:Y:S01]  /*197d0*/  FFMA.FTZ R76, R210, c[0x0][0x2d0], -R71.reuse ;  /* 0x0000b400d24c7a23 */ /* 0x100fe20000010847 */
[----:B------:R-:W-:Y:S01]  /*197e0*/  HMMA.16816.F32 R64, R72, R86, R64 ;  /* 0x000000564840723c */ /* 0x000fe20000001840 */
[----:B----4-:R-:W-:Y:S03]  /*197f0*/  F2FP.PACK_AB R78, R191, R190 ;  /* 0x000000bebf4e723e */ /* 0x010fe600000000ff */
[----:B-1----:R-:W-:Y:S01]  /*19800*/  FFMA.FTZ R80, R174, c[0x0][0x2d0], -R94 ;  /* 0x0000b400ae507a23 */ /* 0x002fe2000001085e */
[----:B------:R1:W-:Y:S02]  /*19810*/  MUFU.EX2 R188, R76 ;  /* 0x0000004c00bc7308 */ /* 0x0003e40000000800 */
[----:B------:R-:W-:Y:S02]  /*19820*/  F2FP.PACK_AB R72, R167, R206 ;  /* 0x000000cea748723e */ /* 0x000fe400000000ff */
[----:B------:R-:W-:Y:S03]  /*19830*/  F2FP.PACK_AB R73, R165, R166 ;  /* 0x000000a6a549723e */ /* 0x000fe600000000ff */
[----:B------:R-:W-:Y:S02]  /*19840*/  F2FP.PACK_AB R74, R200, R201 ;  /* 0x000000c9c84a723e */ /* 0x000fe400000000ff */
[----:B------:R-:W-:Y:S01]  /*19850*/  F2FP.PACK_AB R75, R195, R193 ;  /* 0x000000c1c34b723e */ /* 0x000fe200000000ff */
[----:B------:R3:W4:Y:S01]  /*19860*/  MUFU.EX2 R118, R80 ;  /* 0x0000005000767308 */ /* 0x0007220000000800 */
[----:B--2---:R-:W-:Y:S01]  /*19870*/  F2FP.PACK_AB R79, R99, R116 ;  /* 0x00000074634f723e */ /* 0x004fe200000000ff */
[----:B------:R-:W-:Y:S01]  /*19880*/  LDSM.16.MT88.4 R84, [R220+0x1900] ;  /* 0x00190000dc54783b */ /* 0x000fe20000004200 */
[----:B-1----:R-:W-:Y:S07]  /*19890*/  FFMA.FTZ R76, R212, c[0x0][0x2d0], -R92 ;  /* 0x0000b400d44c7a23 */ /* 0x002fee000001085c */
[----:B------:R1:W-:Y:S01]  /*198a0*/  MUFU.EX2 R185, R76 ;  /* 0x0000004c00b97308 */ /* 0x0003e20000000800 */
[----:B---3--:R-:W2:Y:S01]  /*198b0*/  LDSM.16.MT88.4 R80, [R217+0x1900] ;  /* 0x00190000d950783b */ /* 0x008ea20000004200 */
[----:B----4-:R-:W-:Y:S02]  /*198c0*/  F2FP.PACK_AB R77, R117, R118 ;  /* 0x00000076754d723e */ /* 0x010fe400000000ff */
[----:B-1----:R-:W-:Y:S01]  /*198d0*/  F2FP.PACK_AB R76, R192, R164 ;  /* 0x000000a4c04c723e */ /* 0x002fe200000000ff */
[-C--:B--2---:R-:W-:Y:S08]  /*198e0*/  HMMA.16816.F32 R4, R72, R80.reuse, R4 ;  /* 0x000000504804723c */ /* 0x084ff00000001804 */
[C---:B------:R-:W-:Y:S07]  /*198f0*/  HMMA.16816.F32 R8, R76.reuse, R80, R8 ;  /* 0x000000504c08723c */ /* 0x040fee0000001808 */
[--C-:B------:R-:W-:Y:S01]  /*19900*/  FFMA.FTZ R80, R238, c[0x0][0x2d0], -R71.reuse ;  /* 0x0000b400ee507a23 */ /* 0x100fe20000010847 */
[-C--:B------:R-:W-:Y:S01]  /*19910*/  HMMA.16816.F32 R12, R76, R82.reuse, R12 ;  /* 0x000000524c0c723c */ /* 0x080fe2000000180c */
[----:B------:R-:W-:Y:S02]  /*19920*/  IMAD.MOV.U32 R238, RZ, RZ, R154 ;  /* 0x000000ffffee7224 */ /* 0x000fe400078e009a */
[----:B------:R1:W-:Y:S01]  /*19930*/  MUFU.EX2 R184, R80 ;  /* 0x0000005000b87308 */ /* 0x0003e20000000800 */
[----:B------:R-:W-:Y:S04]  /*19940*/  IMAD.MOV.U32 R154, RZ, RZ, R148 ;  /* 0x000000ffff9a7224 */ /* 0x000fe800078e0094 */
[C---:B------:R-:W-:Y:S01]  /*19950*/  HMMA.16816.F32 R16, R72.reuse, R82, R16 ;  /* 0x000000524810723c */ /* 0x040fe20000001810 */
[----:B------:R-:W-:Y:S03]  /*19960*/  IMAD.MOV.U32 R210, RZ, RZ, R154 ;  /* 0x000000ffffd27224 */ /* 0x000fe600078e009a */
[----:B------:R-:W-:Y:S04]  /*19970*/  MOV R154, R144 ;  /* 0x00000090009a7202 */ /* 0x000fe80000000f00 */
[-C--:B------:R-:W-:Y:S08]  /*19980*/  HMMA.16816.F32 R20, R72, R84.reuse, R20 ;  /* 0x000000544814723c */ /* 0x080ff00000001814 */
[C---:B------:R-:W-:Y:S01]  /*19990*/  HMMA.16816.F32 R24, R76.reuse, R84, R24 ;  /* 0x000000544c18723c */ /* 0x040fe20000001818 */
[----:B-1----:R-:W-:Y:S03]  /*199a0*/  FFMA.FTZ R80, R241, c[0x0][0x2d0], -R71 ;  /* 0x0000b400f1507a23 */ /* 0x002fe60000010847 */
[----:B------:R-:W-:Y:S03]  /*199b0*/  MOV R241, R114 ;  /* 0x0000007200f17202 */ /* 0x000fe60000000f00 */
[--C-:B------:R-:W-:Y:S01]  /*199c0*/  FFMA.FTZ R84, R239, c[0x0][0x2d0], -R93.reuse ;  /* 0x0000b400ef547a23 */ /* 0x100fe2000001085d */
[-C--:B------:R-:W-:Y:S01]  /*199d0*/  HMMA.16816.F32 R28, R76, R86.reuse, R28 ;  /* 0x000000564c1c723c */ /* 0x080fe2000000181c */
[----:B------:R1:W-:Y:S07]  /*199e0*/  MUFU.EX2 R186, R80 ;  /* 0x0000005000ba7308 */ /* 0x0003ee0000000800 */
        /* <DEDUP_REMOVED lines=9> */
[--C-:B--2---:R-:W-:Y:S06]  /*19a80*/  FFMA.FTZ R84, R240, c[0x0][0x2d0], -R93.reuse ;  /* 0x0000b400f0547a23 */ /* 0x104fec000001085d */
[----:B------:R2:W-:Y:S01]  /*19a90*/  MUFU.EX2 R97, R88 ;  /* 0x0000005800617308 */ /* 0x0005e20000000800 */
[C---:B------:R-:W-:Y:S09]  /*19aa0*/  HMMA.16816.F32 R48, R72.reuse, R90, R48 ;  /* 0x0000005a4830723c */ /* 0x040ff20000001830 */
[----:B------:R3:W-:Y:S03]  /*19ab0*/  MUFU.EX2 R181, R84 ;  /* 0x0000005400b57308 */ /* 0x0007e60000000800 */
[----:B-1----:R-:W-:Y:S01]  /*19ac0*/  FFMA.FTZ R80, R245, c[0x0][0x2d0], -R92 ;  /* 0x0000b400f5507a23 */ /* 0x002fe2000001085c */
[----:B------:R-:W-:Y:S06]  /*19ad0*/  MOV R245, R126 ;  /* 0x0000007e00f57202 */ /* 0x000fec0000000f00 */
        /* <DEDUP_REMOVED lines=25> */
[----:B------:R3:W4:Y:S02]  /*19c70*/  MUFU.EX2 R178, R76 ;  /* 0x0000004c00b27308 */ /* 0x0007240000000800 */
[----:B------:R-:W-:Y:S02]  /*19c80*/  F2FP.PACK_AB R72, R188, R189 ;  /* 0x000000bdbc48723e */ /* 0x000fe400000000ff */
[----:B------:R-:W-:Y:S03]  /*19c90*/  F2FP.PACK_AB R73, R187, R185 ;  /* 0x000000b9bb49723e */ /* 0x000fe600000000ff */
[----:B------:R-:W-:Y:S02]  /*19ca0*/  F2FP.PACK_AB R74, R186, R184 ;  /* 0x000000b8ba4a723e */ /* 0x000fe400000000ff */
[----:B------:R-:W-:Y:S01]  /*19cb0*/  F2FP.PACK_AB R75, R183, R182 ;  /* 0x000000b6b74b723e */ /* 0x000fe200000000ff */
[----:B--2---:R-:W2:Y:S01]  /*19cc0*/  LDSM.16.MT88.4 R80, [R220+0x2100] ;  /* 0x00210000dc50783b */ /* 0x004ea20000004200 */
[----:B-----5:R-:W-:Y:S05]  /*19cd0*/  F2FP.PACK_AB R79, R95, R96 ;  /* 0x000000605f4f723e */ /* 0x020fea00000000ff */
[-C--:B-1----:R-:W-:Y:S01]  /*19ce0*/  HMMA.16816.F32 R4, R72, R84.reuse, R4 ;  /* 0x000000544804723c */ /* 0x082fe20000001804 */
[--C-:B---3--:R-:W-:Y:S01]  /*19cf0*/  FFMA.FTZ R76, R248, c[0x0][0x2d0], -R92.reuse ;  /* 0x0000b400f84c7a23 */ /* 0x108fe2000001085c */
[----:B----4-:R-:W-:Y:S03]  /*19d00*/  F2FP.PACK_AB R168, R178, R179 ;  /* 0x000000b3b2a8723e */ /* 0x010fe600000000ff */
        /* <DEDUP_REMOVED lines=15> */
[----:B------:R-:W-:Y:S01]  /*19e00*/  MOV R124, R149 ;  /* 0x00000095007c7202 */ /* 0x000fe20000000f00 */
[----:B------:R-:W-:Y:S03]  /*19e10*/  FFMA.FTZ R92, R134, c[0x0][0x2d0], -R92 ;  /* 0x0000b400865c7a23 */ /* 0x000fe6000001085c */
[C---:B------:R-:W-:Y:S01]  /*19e20*/  HMMA.16816.F32 R32, R72.reuse, R82, R32 ;  /* 0x000000524820723c */ /* 0x040fe20000001820 */
[----:B------:R2:W-:Y:S01]  /*19e30*/  MUFU.EX2 R135, R71 ;  /* 0x0000004700877308 */ /* 0x0005e20000000800 */
[----:B------:R-:W3:Y:S02]  /*19e40*/  LDSM.16.MT88.4 R148, [R217+0x2900] ;  /* 0x00290000d994783b */ /* 0x000ee40000004200 */
[----:B----4-:R-:W-:Y:S02]  /*19e50*/  F2FP.PACK_AB R170, R172, R173 ;  /* 0x000000adacaa723e */ /* 0x010fe400000000ff */
[----:B------:R-:W-:Y:S02]  /*19e60*/  MOV R212, R124 ;  /* 0x0000007c00d47202 */ /* 0x000fe40000000f00 */
[-C--:B------:R-:W-:Y:S03]  /*19e70*/  HMMA.16816.F32 R36, R72, R88.reuse, R36 ;  /* 0x000000584824723c */ /* 0x080fe60000001824 */
[----:B------:R-:W4:Y:S05]  /*19e80*/  MUFU.EX2 R134, R92 ;  /* 0x0000005c00867308 */ /* 0x000f2a0000000800 */
[C---:B------:R-:W-:Y:S01]  /*19e90*/  HMMA.16816.F32 R40, R76.reuse, R88, R40 ;  /* 0x000000584c28723c */ /* 0x040fe20000001828 */
[----:B------:R-:W5:Y:S04]  /*19ea0*/  LDL.LU R89, [R1+0x4] ;  /* 0x0000040001597983 */ /* 0x000f680000300800 */
[----:B------:R-:W5:Y:S03]  /*19eb0*/  LDL.LU R88, [R1+0x8] ;  /* 0x0000080001587983 */ /* 0x000f660000300800 */
[-C--:B------:R-:W-:Y:S01]  /*19ec0*/  HMMA.16816.F32 R44, R76, R90.reuse, R44 ;  /* 0x0000005a4c2c723c */ /* 0x080fe2000000182c */
[--C-:B--2---:R-:W-:Y:S04]  /*19ed0*/  FFMA.FTZ R71, R252, c[0x0][0x2d0], -R93.reuse ;  /* 0x0000b400fc477a23 */ /* 0x104fe8000001085d */
[----:B------:R2:W-:Y:S03]  /*19ee0*/  MUFU.EX2 R92, R71 ;  /* 0x00000047005c7308 */ /* 0x0005e60000000800 */
[C---:B------:R-:W-:Y:S01]  /*19ef0*/  HMMA.16816.F32 R48, R72.reuse, R90, R48 ;  /* 0x0000005a4830723c */ /* 0x040fe20000001830 */
[----:B----4-:R-:W-:Y:S07]  /*19f00*/  F2FP.PACK_AB R171, R134, R135 ;  /* 0x0000008786ab723e */ /* 0x010fee00000000ff */
[-C--:B-1----:R-:W-:Y:S08]  /*19f10*/  HMMA.16816.F32 R52, R72, R84.reuse, R52 ;  /* 0x000000544834723c */ /* 0x082ff00000001834 */
[C---:B------:R-:W-:Y:S01]  /*19f20*/  HMMA.16816.F32 R56, R76.reuse, R84, R56 ;  /* 0x000000544c38723c */ /* 0x040fe20000001838 */
[----:B--2---:R-:W-:Y:S03]  /*19f30*/  FFMA.FTZ R71, R115, c[0x0][0x2d0], -R93 ;  /* 0x0000b40073477a23 */ /* 0x004fe6000001085d */
[----:B------:R-:W-:Y:S04]  /*19f40*/  IMAD.MOV.U32 R115, RZ, RZ, R101 ;  /* 0x000000ffff737224 */ /* 0x000fe800078e0065 */
[-C--:B------:R-:W-:Y:S01]  /*19f50*/  HMMA.16816.F32 R60, R76, R86.reuse, R60 ;  /* 0x000000564c3c723c */ /* 0x080fe2000000183c */
[----:B------:R1:W2:Y:S07]  /*19f60*/  MUFU.EX2 R82, R71 ;  /* 0x0000004700527308 */ /* 0x0002ae0000000800 */
[----:B------:R-:W-:Y:S01]  /*19f70*/  HMMA.16816.F32 R64, R72, R86, R64 ;  /* 0x000000564840723c */ /* 0x000fe20000001840 */
[----:B------:R-:W4:Y:S07]  /*19f80*/  LDL.LU R72, [R1+0xc] ;  /* 0x00000c0001487983 */ /* 0x000f2e0000300800 */
[-C--:B---3--:R-:W-:Y:S01]  /*19f90*/  HMMA.16816.F32 R136, R168, R148.reuse, R4 ;  /* 0x00000094a888723c */ /* 0x088fe20000001804 */
[--C-:B-1----:R-:W-:Y:S03]  /*19fa0*/  FFMA.FTZ R71, R112, c[0x0][0x2d0], -R93.reuse ;  /* 0x0000b40070477a23 */ /* 0x102fe6000001085d */
[----:B------:R-:W-:Y:S01]  /*19fb0*/  FFMA.FTZ R93, R103, c[0x0][0x2d0], -R93 ;  /* 0x0000b400675d7a23 */ /* 0x000fe2000001085d */
[----:B------:R1:W-:Y:S01]  /*19fc0*/  MUFU.EX2 R83, R71 ;  /* 0x0000004700537308 */ /* 0x0003e20000000800 */
[----:B------:R-:W-:Y:S02]  /*19fd0*/  MOV R112, R102 ;  /* 0x0000006600707202 */ /* 0x000fe40000000f00 */
[----:B------:R-:W3:Y:S01]  /*19fe0*/  LDSM.16.MT88.4 R100, [R220+0x2900] ;  /* 0x00290000dc64783b */ /* 0x000ee20000004200 */
[----:B--2---:R-:W-:Y:S06]  /*19ff0*/  F2FP.PACK_AB R124, R82, R92 ;  /* 0x0000005c527c723e */ /* 0x004fec00000000ff */
        /* <DEDUP_REMOVED lines=11> */
[----:B------:R-:W1:Y:S01]  /*1a0b0*/  MUFU.EX2 R94, R94 ;  /* 0x0000005e005e7308 */ /* 0x000e620000000800 */
[----:B-----5:R-:W-:Y:S01]  /*1a0c0*/  FFMA.FTZ R69, R69, R89, R127 ;  /* 0x0000005945457223 */ /* 0x020fe2000001007f */
[----:B-1----:R-:W-:Y:S01]  /*1a0d0*/  F2FP.PACK_AB R127, R94, R71 ;  /* 0x000000475e7f723e */ /* 0x002fe200000000ff */
[----:B------:R-:W-:Y:S04]  /*1a0e0*/  FFMA.FTZ R68, R68, R88, R145 ;  /* 0x0000005844447223 */ /* 0x000fe80000010091 */
[----:B------:R-:W-:Y:S02]  /*1a0f0*/  FADD.FTZ R6, R112, R68 ;  /* 0x0000004470067221 */ /* 0x000fe40000010000 */
[C---:B------:R-:W-:Y:S02]  /*1a100*/  HMMA.16816.F32 R140, R124.reuse, R148, R8 ;  /* 0x000000947c8c723c */ /* 0x040fe40000001808 */
[----:B------:R-:W-:Y:S01]  /*1a110*/  FADD.FTZ R6, R212, R6 ;  /* 0x00000006d4067221 */ /* 0x000fe20000010000 */
[----:B------:R-:W-:Y:S02]  /*1a120*/  MOV R212, R194 ;  /* 0x000000c200d47202 */ /* 0x000fe40000000f00 */
[----:B------:R-:W-:Y:S03]  /*1a130*/  MOV R194, R152 ;  /* 0x0000009800c27202 */ /* 0x000fe60000000f00 */
[-C--:B------:R-:W-:Y:S08]  /*1a140*/  HMMA.16816.F32 R144, R124, R150.reuse, R12 ;  /* 0x000000967c90723c */ /* 0x080ff0000000180c */
[C---:B------:R-:W-:Y:S01]  /*1a150*/  HMMA.16816.F32 R148, R168.reuse, R150, R16 ;  /* 0x00000096a894723c */ /* 0x040fe20000001810 */
[----:B----4-:R-:W-:Y:S03]  /*1a160*/  FFMA.FTZ R4, R2, R72, R238 ;  /* 0x0000004802047223 */ /* 0x010fe600000100ee */
        /* <DEDUP_REMOVED lines=23> */
[-C--:B---3--:R-:W-:Y:S01]  /*1a2e0*/  HMMA.16816.F32 R152, R168, R100.reuse, R20 ;  /* 0x00000064a898723c */ /* 0x088fe20000001814 */
[----:B------:R-:W-:Y:S01]  /*1a2f0*/  IMAD.MOV.U32 R207, RZ, RZ, R158 ;  /* 0x000000ffffcf7224 */ /* 0x000fe200078e009e */
[----:B------:R-:W-:Y:S01]  /*1a300*/  MOV R199, R208 ;  /* 0x000000d000c77202 */ /* 0x000fe20000000f00 */
[----:B------:R-:W-:Y:S01]  /*1a310*/  FADD.FTZ R9, R196, R2 ;  /* 0x00000002c4097221 */ /* 0x000fe20000010000 */
[----:B------:R-:W-:Y:S04]  /*1a320*/  MOV R208, R157 ;  /* 0x0000009d00d07202 */ /* 0x000fe80000000f00 */
[C---:B------:R-:W-:Y:S01]  /*1a330*/  HMMA.16816.F32 R156, R124.reuse, R100, R24 ;  /* 0x000000647c9c723c */ /* 0x040fe20000001818 */
[----:B--2---:R-:W-:Y:S03]  /*1a340*/  FFMA.FTZ R0, R0, R70, R131 ;  /* 0x0000004600007223 */ /* 0x004fe60000010083 */
[----:B------:R-:W-:Y:S02]  /*1a350*/  IMAD.MOV.U32 R131, RZ, RZ, R130 ;  /* 0x000000ffff837224 */ /* 0x000fe400078e0082 */
[----:B------:R-:W-:Y:S01]  /*1a360*/  FADD.FTZ R8, R132, R0 ;  /* 0x0000000084087221 */ /* 0x000fe20000010000 */
[----:B------:R-:W-:Y:S01]  /*1a370*/  MOV R132, R129 ;  /* 0x0000008100847202 */ /* 0x000fe20000000f00 */
[----:B------:R-:W-:Y:S04]  /*1a380*/  FADD.FTZ R0, R161, R5 ;  /* 0x00000005a1007221 */ /* 0x000fe80000010000 */
[----:B------:R-:W-:Y:S01]  /*1a390*/  FADD.FTZ R8, R133, R8 ;  /* 0x0000000885087221 */ /* 0x000fe20000010000 */
[----:B------:R-:W-:Y:S01]  /*1a3a0*/  MOV R133, R128 ;  /* 0x0000008000857202 */ /* 0x000fe20000000f00 */
        /* <DEDUP_REMOVED lines=79> */
[----:B------:R-:W-:Y:S01]  /*1a8a0*/  FADD.FTZ R4, R134, R4 ;  /* 0x0000000486047221 */ /* 0x000fe20000010000 */
[----:B------:R-:W-:Y:S01]  /*1a8b0*/  MOV R134, R3 ;  /* 0x0000000300867202 */ /* 0x000fe20000000f00 */
[----:B------:R-:W-:Y:S02]  /*1a8c0*/  FADD.FTZ R2, R93, R2 ;  /* 0x000000025d027221 */ /* 0x000fe40000010000 */
[----:B------:R-:W-:Y:S01]  /*1a8d0*/  FADD.FTZ R0, R71, R0 ;  /* 0x0000000047007221 */ /* 0x000fe20000010000 */
[----:B------:R1:W-:Y:S03]  /*1a8e0*/  STL [R1+0x8], R4 ;  /* 0x0000080401007387 */ /* 0x0003e60000100800 */
[----:B------:R-:W-:Y:S01]  /*1a8f0*/  FADD.FTZ R0, R94, R0 ;  /* 0x000000005e007221 */ /* 0x000fe20000010000 */
[----:B------:R1:W-:Y:S04]  /*1a900*/  STL [R1+0xc], R2 ;  /* 0x00000c0201007387 */ /* 0x0003e80000100800 */
[----:B------:R1:W-:Y:S01]  /*1a910*/  STL [R1+0x10], R0 ;  /* 0x0000100001007387 */ /* 0x0003e20000100800 */
[----:B------:R-:W-:-:S05]  /*1a920*/  @P0 BRA `(.L_x_1271) ;  /* 0xffff9a4000000947 */ /* 0x000fca000383ffff */
.L_x_1252:
[----:B------:R-:W2:Y:S01]  /*1a930*/  S2UR UR4, SR_CTAID.X ;  /* 0x00000000000479c3 */ /* 0x000ea20000002500 */
[----:B------:R-:W-:-:S02]  /*1a940*/  UISETP.NE.AND UP1, UPT, UR13, URZ, UPT ;  /* 0x0000003f0d00728c */ /* 0x000fc4000bf25270 */
[----:B------:R-:W-:Y:S02]  /*1a950*/  UISETP.NE.AND UP0, UPT, UR12, URZ, UPT ;  /* 0x0000003f0c00728c */ /* 0x000fe4000bf05270 */
[----:B------:R-:W-:-:S04]  /*1a960*/  ULDC.64 UR16, c[0x0][0x2c8] ;  /* 0x0000b20000107ab9 */ /* 0x000fc80000000a00 */
[----:B------:R-:W-:Y:S01]  /*1a970*/  PLOP3.LUT P0, PT, PT, PT, UP0, 0x40, 0x0 ;  /* 0x000000000000781c */ /* 0x000fe20003f0e808 */
[----:B--2---:R-:W-:-:S04]  /*1a980*/  ULEA UR4, UR4, 0x7f, 0x7 ;  /* 0x0000007f04047891 */ /* 0x004fc8000f8e383f */
[----:B------:R-:W-:Y:S02]  /*1a990*/  UIMAD.WIDE.U32 UR20, UR4, UR16, URZ ;  /* 0x00000010041472a5 */ /* 0x000fe4000f8e003f */
[----:B------:R-:W-:Y:S02]  /*1a9a0*/  UIADD3 UR16, UR7, 0x1, -UR10 ;  /* 0x0000000107107890 */ /* 0x000fe4000fffe80a */
[----:B------:R-:W-:-:S04]  /*1a9b0*/  @UP1 USHF.R.U32.HI UR4, URZ, UR17, UR21 ;  /* 0x000000113f041299 */ /* 0x000fc80008011615 */
[----:B------:R-:W-:-:S03]  /*1a9c0*/  UIADD3 UR20, UR4, UR16, URZ ;  /* 0x0000001004147290 */ /* 0x000fc6000fffe03f */
[----:B------:R-:W-:Y:S02]  /*1a9d0*/  ULDC UR4, c[0x0][0x324] ;  /* 0x0000c90000047ab9 */ /* 0x000fe40000000800 */
        /* <DEDUP_REMOVED lines=15> */
.L_x_1273:
[----:B------:R-:W-:Y:S02]  /*1aad0*/  UMOV UR17, 0x1 ;  /* 0x0000000100117882 */ /* 0x000fe40000000000 */
[----:B------:R-:W-:Y:S02]  /*1aae0*/  ULDC UR16, c[0x0][0x32c] ;  /* 0x0000cb0000107ab9 */ /* 0x000fe40000000800 */
[----:B------:R-:W-:-:S03]  /*1aaf0*/  UISETP.NE.AND UP0, UPT, UR17, UR16, UPT ;  /* 0x000000101100728c */ /* 0x000fc6000bf05270 */
[----:B------:R-:W-:Y:S02]  /*1ab00*/  ULDC.64 UR16, c[0x0][0x330] ;  /* 0x0000cc0000107ab9 */ /* 0x000fe40000000a00 */
[----:B------:R-:W-:-:S07]  /*1ab10*/  UIMAD.WIDE.U32 UR22, UR20, UR16, URZ ;  /* 0x00000010141672a5 */ /* 0x000fce000f8e003f */
[----:B------:R-:W-:Y:S02]  /*1ab20*/  @UP0 UMOV UR21, UR23 ;  /* 0x0000001700150c82 */ /* 0x000fe40008000000 */
[----:B------:R-:W-:Y:S02]  /*1ab30*/  @UP0 USHF.R.U32.HI UR20, URZ, UR17, UR21 ;  /* 0x000000113f140299 */ /* 0x000fe40008011615 */
.L_x_1274:
[----:B------:R-:W-:Y:S02]  /*1ab40*/  ULDC UR16, c[0x0][0x32c] ;  /* 0x0000cb0000107ab9 */ /* 0x000fe40000000800 */
[----:B------:R-:W-:-:S04]  /*1ab50*/  UIMAD UR16, UR20, UR16, URZ ;  /* 0x00000010141072a4 */ /* 0x000fc8000f8e023f */
[----:B------:R-:W-:-:S04]  /*1ab60*/  UISETP.LT.AND UP0, UPT, UR4, UR16, UPT ;  /* 0x000000100400728c */ /* 0x000fc8000bf01270 */
[----:B------:R-:W-:-:S04]  /*1ab70*/  USEL UR4, UR4, UR16, !UP0 ;  /* 0x0000001004047287 */ /* 0x000fc8000c000000 */
.L_x_1272:
        /* <DEDUP_REMOVED lines=13> */
.L_x_1278:
[----:B------:R-:W-:Y:S04]  /*1ac50*/  DEPBAR.LE SB0, 0x0 ;  /* 0x000080000000791a */ /* 0x000fe80000000000 */
[----:B------:R-:W-:Y:S01]  /*1ac60*/  BAR.SYNC.DEFER_BLOCKING 0x0 ;  /* 0x0000000000007b1d */ /* 0x000fe20000010000 */
[----:B------:R-:W-:Y:S06]  /*1ac70*/  UISETP.GT.AND UP0, UPT, UR18, UR19, UPT ;  /* 0x000000131200728c */ /* 0x000fec000bf04270 */
[----:B------:R-:W-:Y:S01]  /*1ac80*/  PLOP3.LUT P0, PT, PT, PT, UP0, 0x80, 0x0 ;  /* 0x000000000000781c */ /* 0x000fe20003f0f008 */
[----:B-----5:R1:W2:Y:S04]  /*1ac90*/  LDSM.16.M88.4 R96, [R223+0x6100] ;  /* 0x00610000df60783b */ /* 0x0202a80000000200 */
        /* <DEDUP_REMOVED lines=16> */
[----:B--234-:R-:W-:Y:S02]  /*1ada0*/  SHF.R.S32.HI R2, RZ, 0x1f, R236 ;  /* 0x0000001fff027819 */ /* 0x01cfe400000114ec */
[----:B------:R-:W-:Y:S03]  /*1adb0*/  SHF.R.S32.HI R5, RZ, 0x1f, R235 ;  /* 0x0000001fff057819 */ /* 0x000fe600000114eb */
[----:B------:R-:W-:Y:S02]  /*1adc0*/  IMAD R4, R2, c[0x0][0x208], RZ ;  /* 0x0000820002047a24 */ /* 0x000fe400078e02ff */
[C---:B------:R-:W-:Y:S04]  /*1add0*/  IMAD.WIDE.U32 R2, R236.reuse, c[0x0][0x208], RZ ;  /* 0x00008200ec027a25 */ /* 0x040fe800078e00ff */
[----:B------:R-:W-:Y:S04]  /*1ade0*/  IMAD R4, R236, c[0x0][0x20c], R4 ;  /* 0x00008300ec047a24 */ /* 0x000fe800078e0204 */
        /* <DEDUP_REMOVED lines=9> */
[----:B------:R-:W2:Y:S04]  /*1ae80*/  SHFL.IDX PT, R4, R3, RZ, 0x181f ;  /* 0x00181fff03047589 */ /* 0x000ea800000e0000 */
[----:B------:R-:W-:Y:S04]  /*1ae90*/  SHFL.IDX PT, R5, R2, RZ, 0x181f ;  /* 0x00181fff02057589 */ /* 0x000fe800000e0000 */
        /* <DEDUP_REMOVED lines=8> */
[----:B------:R1:W1:Y:S01]  /*1af20*/  SHFL.IDX PT, R12, R2, 0x5, 0x181f ;  /* 0x00b81f00020c7f89 */ /* 0x00026200000e0000 */
[-C--:B--2---:R-:W-:Y:S02]  /*1af30*/  IADD3 R4, P0, R4, R234.reuse, RZ ;  /* 0x000000ea04047210 */ /* 0x084fe40007f1e0ff */
[-C--:B---3--:R-:W-:Y:S02]  /*1af40*/  IADD3 R8, P3, R8, R234.reuse, RZ ;  /* 0x000000ea08087210 */ /* 0x088fe40007f7e0ff */
[-C--:B----4-:R-:W-:Y:S01]  /*1af50*/  IADD3 R6, P2, R6, R234.reuse, RZ ;  /* 0x000000ea06067210 */ /* 0x090fe20007f5e0ff */
[--C-:B------:R-:W-:Y:S01]  /*1af60*/  IMAD.X R5, R5, 0x1, R233.reuse, P0 ;  /* 0x0000000105057824 */ /* 0x100fe200000e06e9 */
[-C--:B------:R-:W-:Y:S04]  /*1af70*/  IADD3 R10, P0, R10, R234.reuse, RZ ;  /* 0x000000ea0a0a7210 */ /* 0x080fe80007f1e0ff */
[----:B------:R2:W-:Y:S01]  /*1af80*/  LDGSTS.E.BYPASS.LTC128B.128 [R243], [R4.64], !P6 ;  /* 0x0000000004f37fae */ /* 0x0005e2000f101d4e */
[--C-:B------:R-:W-:Y:S02]  /*1af90*/  IMAD.X R11, R7, 0x1, R233.reuse, P0 ;  /* 0x00000001070b7824 */ /* 0x100fe400000e06e9 */
[--C-:B-----5:R-:W-:Y:S03]  /*1afa0*/  IMAD.X R7, R14, 0x1, R233.reuse, P2 ;  /* 0x000000010e077824 */ /* 0x120fe600010e06e9 */
[----:B------:R3:W-:Y:S01]  /*1afb0*/  LDGSTS.E.BYPASS.LTC128B.128 [R243+0x800], [R10.64], !P6 ;  /* 0x008000000af37fae */ /* 0x0007e2000f101d4e */
[-C--:B-1----:R-:W-:Y:S04]  /*1afc0*/  IADD3 R2, P0, R3, R234.reuse, RZ ;  /* 0x000000ea03027210 */ /* 0x082fe80007f1e0ff */
        /* <DEDUP_REMOVED lines=8> */
.L_x_1276:
[-C--:B--234-:R-:W-:Y:S01]  /*1b050*/  HMMA.16816.F32 R4, R96, R16.reuse, RZ ;  /* 0x000000106004723c */ /* 0x09cfe200000018ff */
        /* <DEDUP_REMOVED lines=128> */
[--C-:B------:R-:W-:Y:S01]  /*1b860*/  IMAD.MOV.U32 R2, RZ, RZ, R3.reuse ;  /* 0x000000ffff027224 */ /* 0x100fe200078e0003 */
[----:B------:R-:W-:Y:S04]  /*1b870*/  @P2 SHF.R.U32.HI R2, RZ, c[0x0][0x2c0], R128 ;  /* 0x0000b000ff022a19 */ /* 0x000fe80000011680 */
[C---:B---3--:R-:W-:Y:S04]  /*1b880*/  @!P1 IADD3 R129, P0, R2.reuse, R132, RZ ;  /* 0x0000008402819210 */ /* 0x048fe80007f1e0ff */
[----:B----4-:R-:W-:Y:S01]  /*1b890*/  @!P1 LEA.HI.X.SX32 R130, R2, R130, 0x1, P0 ;  /* 0x0000008202829211 */ /* 0x010fe200000f0eff */
[----:B------:R-:W-:Y:S01]  /*1b8a0*/  IMAD.MOV R2, RZ, RZ, -R2 ;  /* 0x000000ffff027224 */ /* 0x000fe200078e0a02 */
[C---:B------:R-:W-:Y:S03]  /*1b8b0*/  @!P1 LEA R128, P0, R129.reuse, c[0x0][0x2a0], 0x2 ;  /* 0x0000a80081809a11 */ /* 0x040fe600078010ff */
[----:B------:R-:W-:Y:S01]  /*1b8c0*/  IMAD R236, R2, c[0x0][0x2b8], R3 ;  /* 0x0000ae0002ec7a24 */ /* 0x000fe200078e0203 */
[----:B------:R-:W-:Y:S04]  /*1b8d0*/  @!P1 LEA.HI.X R129, R129, c[0x0][0x2a4], R130, 0x2, P0 ;  /* 0x0000a90081819a11 */ /* 0x000fe800000f1482 */
[----:B------:R-:W-:Y:S01]  /*1b8e0*/  SHF.R.S32.HI R2, RZ, 0x1f, R236 ;  /* 0x0000001fff027819 */ /* 0x000fe200000114ec */
[----:B------:R1:W2:Y:S04]  /*1b8f0*/  @!P1 LDG.E R235, [R128.64] ;  /* 0x0000000e80eb9981 */ /* 0x0002a8000c1e1900 */
[----:B-1----:R-:W-:Y:S02]  /*1b900*/  IMAD R128, R2, c[0x0][0x1e0], RZ ;  /* 0x0000780002807a24 */ /* 0x002fe400078e02ff */
[C---:B------:R-:W-:Y:S04]  /*1b910*/  IMAD.WIDE.U32 R2, R236.reuse, c[0x0][0x1e0], RZ ;  /* 0x00007800ec027a25 */ /* 0x040fe800078e00ff */
        /* <DEDUP_REMOVED lines=26> */
[----:B------:R-:W4:Y:S01]  /*1bac0*/  SHFL.IDX PT, R177, R2, 0x4, 0x181f ;  /* 0x00981f0002b17f89 */ /* 0x000f2200000e0000 */
[-C--:B-----5:R-:W-:Y:S03]  /*1bad0*/  IADD3 R132, P2, R132, R234.reuse, RZ ;  /* 0x000000ea84847210 */ /* 0x0a0fe60007f5e0ff */
[----:B------:R2:W5:Y:S01]  /*1bae0*/  SHFL.IDX PT, R176, R2, 0x5, 0x181f ;  /* 0x00b81f0002b07f89 */ /* 0x00056200000e0000 */
[--C-:B------:R-:W-:Y:S03]  /*1baf0*/  IMAD.X R173, R173, 0x1, R233.reuse, P3 ;  /* 0x00000001adad7824 */ /* 0x100fe600018e06e9 */
[----:B------:R5:W-:Y:S04]  /*1bb00*/  LDGSTS.E.BYPASS.LTC128B.128 [R237+0x3900], [R174.64], !P6 ;  /* 0x03900000aeed7fae */ /* 0x000be8000f101d4e */
[----:B------:R5:W-:Y:S01]  /*1bb10*/  LDGSTS.E.BYPASS.LTC128B.128 [R237+0x4100], [R172.64], !P6 ;  /* 0x04100000aced7fae */ /* 0x000be2000f101d4e */
[-C--:B---3--:R-:W-:Y:S01]  /*1bb20*/  IADD3 R128, P1, R133, R234.reuse, RZ ;  /* 0x000000ea85807210 */ /* 0x088fe20007f3e0ff */
[--C-:B-1----:R-:W-:Y:S01]  /*1bb30*/  IMAD.X R133, R178, 0x1, R233.reuse, P2 ;  /* 0x00000001b2857824 */ /* 0x102fe200010e06e9 */
[----:B--2---:R-:W-:Y:S03]  /*1bb40*/  IADD3 R2, P0, R3, R234, RZ ;  /* 0x000000ea03027210 */ /* 0x004fe60007f1e0ff */
[--C-:B----4-:R-:W-:Y:S01]  /*1bb50*/  IMAD.X R129, R177, 0x1, R233.reuse, P1 ;  /* 0x00000001b1817824 */ /* 0x110fe200008e06e9 */
[----:B------:R1:W-:Y:S01]  /*1bb60*/  LDGSTS.E.BYPASS.LTC128B.128 [R237+0x4900], [R132.64], !P6 ;  /* 0x0490000084ed7fae */ /* 0x0003e2000f101d4e */
[----:B-----5:R-:W-:Y:S03]  /*1bb70*/  IMAD.X R3, R176, 0x1, R233, P0 ;  /* 0x00000001b0037824 */ /* 0x020fe600000e06e9 */
[----:B------:R1:W-:Y:S04]  /*1bb80*/  LDGSTS.E.BYPASS.LTC128B.128 [R237+0x5100], [R128.64], !P6 ;  /* 0x0510000080ed7fae */ /* 0x0003e8000f101d4e */
[----:B------:R1:W-:Y:S02]  /*1bb90*/  LDGSTS.E.BYPASS.LTC128B.128 [R237+0x5900], [R2.64], !P6 ;  /* 0x0590000002ed7fae */ /* 0x0003e4000f101d4e */
.L_x_1277:
[----:B------:R-:W-:Y:S01]  /*1bba0*/  FMNMX.FTZ R130, R4, R0, !PT ;  /* 0x0000000004827209 */ /* 0x000fe20007810000 */
[----:B------:R-:W-:Y:S01]  /*1bbb0*/  LDSM.16.MT88.4 R176, [R220+0x100] ;  /* 0x00010000dcb0783b */ /* 0x000fe20000004200 */
[----:B-1----:R-:W-:Y:S01]  /*1bbc0*/  FMNMX.FTZ R3, R6, R131, !PT ;  /* 0x0000008306037209 */ /* 0x002fe20007810000 */
[----:B------:R-:W-:Y:S01]  /*1bbd0*/  UISETP.GT.AND UP0, UPT, UR19, UR4, UPT ;  /* 0x000000041300728c */ /* 0x000fe2000bf04270 */
[----:B------:R-:W-:Y:S01]  /*1bbe0*/  FMNMX.FTZ R130, R5, R130, !PT ;  /* 0x0000008205827209 */ /* 0x000fe20007810000 */
[----:B------:R-:W-:Y:S01]  /*1bbf0*/  UIADD3 UR19, UR19, -0x1, URZ ;  /* 0xffffffff13137890 */ /* 0x000fe2000fffe03f */
[----:B------:R-:W-:Y:S02]  /*1bc00*/  FMNMX.FTZ R3, R7, R3, !PT ;  /* 0x0000000307037209 */ /* 0x000fe40007810000 */
[----:B------:R-:W-:Y:S01]  /*1bc10*/  FMNMX.FTZ R130, R16, R130, !PT ;  /* 0x0000008210827209 */ /* 0x000fe20007810000 */
[----:B------:R-:W2:Y:S01]  /*1bc20*/  LDL.LU R250, [R1+0x4] ;  /* 0x0000040001fa7983 */ /* 0x000ea20000300800 */
[----:B------:R-:W-:Y:S02]  /*1bc30*/  FMNMX.FTZ R3, R18, R3, !PT ;  /* 0x0000000312037209 */ /* 0x000fe40007810000 */
[----:B------:R-:W-:Y:S01]  /*1bc40*/  FMNMX.FTZ R130, R17, R130, !PT ;  /* 0x0000008211827209 */ /* 0x000fe20007810000 */
[----:B------:R-:W3:Y:S01]  /*1bc50*/  LDL.LU R249, [R1+0x8] ;  /* 0x0000080001f97983 */ /* 0x000ee20000300800 */
[----:B------:R-:W-:Y:S02]  /*1bc60*/  FMNMX.FTZ R3, R19, R3, !PT ;  /* 0x0000000313037209 */ /* 0x000fe40007810000 */
[----:B------:R-:W-:Y:S01]  /*1bc70*/  FMNMX.FTZ R130, R20, R130, !PT ;  /* 0x0000008214827209 */ /* 0x000fe20007810000 */
[----:B------:R-:W4:Y:S01]  /*1bc80*/  LDL.LU R248, [R1+0xc] ;  /* 0x00000c0001f87983 */ /* 0x000f220000300800 */
[----:B------:R-:W-:Y:S02]  /*1bc90*/  FMNMX.FTZ R2, R8, R134, !PT ;  /* 0x0000008608027209 */ /* 0x000fe40007810000 */
[----:B------:R-:W-:Y:S01]  /*1bca0*/  FMNMX.FTZ R130, R21, R130, !PT ;  /* 0x0000008215827209 */ /* 0x000fe20007810000 */
[----:B------:R-:W5:Y:S01]  /*1bcb0*/  LDL.LU R247, [R1+0x10] ;  /* 0x0000100001f77983 */ /* 0x000f620000300800 */
        /* <DEDUP_REMOVED lines=75> */
[----:B------:R-:W-:Y:S01]  /*1c170*/  PLOP3.LUT P0, PT, PT, PT, UP0, 0x80, 0x0 ;  /* 0x000000000000781c */ /* 0x000fe20003f0f008 */
[----:B------:R-:W1:Y:S01]  /*1c180*/  SHFL.BFLY PT, R132, R2, 0x2, 0x1f ;  /* 0x0c401f0002847f89 */ /* 0x000e6200000e0000 */
[----:B------:R-:W-:Y:S04]  /*1c190*/  FMNMX.FTZ R128, R47, R128, !PT ;  /* 0x000000802f807209 */ /* 0x000fe80007810000 */
[----:B------:R-:W-:Y:S04]  /*1c1a0*/  FMNMX.FTZ R128, R58, R128, !PT ;  /* 0x000000803a807209 */ /* 0x000fe80007810000 */
[----:B------:R-:W-:Y:S04]  /*1c1b0*/  FMNMX.FTZ R128, R59, R128, !PT ;  /* 0x000000803b807209 */ /* 0x000fe80007810000 */
[----:B------:R-:W-:Y:S04]  /*1c1c0*/  FMNMX.FTZ R128, R62, R128, !PT ;  /* 0x000000803e807209 */ /* 0x000fe80007810000 */
[----:B------:R-:W-:Y:S02]  /*1c1d0*/  FMNMX.FTZ R128, R63, R128, !PT ;  /* 0x000000803f807209 */ /* 0x000fe40007810000 */
[----:B-1----:R-:W-:Y:S02]  /*1c1e0*/  FMNMX.FTZ R130, R130, R133, !PT ;  /* 0x0000008582827209 */ /* 0x002fe40007810000 */
[----:B------:R-:W-:Y:S02]  /*1c1f0*/  FMNMX.FTZ R3, R3, R129, !PT ;  /* 0x0000008103037209 */ /* 0x000fe40007810000 */
[----:B------:R-:W-:Y:S01]  /*1c200*/  FMNMX.FTZ R129, R74, R128, !PT ;  /* 0x000000804a817209 */ /* 0x000fe20007810000 */
[----:B------:R-:W1:Y:S01]  /*1c210*/  SHFL.BFLY PT, R172, R130, 0x1, 0x1f ;  /* 0x0c201f0082ac7f89 */ /* 0x000e6200000e0000 */
[----:B------:R-:W-:Y:S02]  /*1c220*/  FMNMX.FTZ R128, R2, R132, !PT ;  /* 0x0000008402807209 */ /* 0x000fe40007810000 */
[----:B------:R-:W-:Y:S04]  /*1c230*/  FMNMX.FTZ R2, R75, R129, !PT ;  /* 0x000000814b027209 */ /* 0x000fe80007810000 */
[----:B------:R-:W-:Y:S01]  /*1c240*/  FMNMX.FTZ R2, R78, R2, !PT ;  /* 0x000000024e027209 */ /* 0x000fe20007810000 */
[----:B------:R-:W1:Y:S03]  /*1c250*/  SHFL.BFLY PT, R133, R3, 0x1, 0x1f ;  /* 0x0c201f0003857f89 */ /* 0x000e6600000e0000 */
[----:B------:R-:W-:Y:S04]  /*1c260*/  FMNMX.FTZ R2, R79, R2, !PT ;  /* 0x000000024f027209 */ /* 0x000fe80007810000 */
[----:B------:R-:W-:Y:S01]  /*1c270*/  FMNMX.FTZ R132, R90, R2, !PT ;  /* 0x000000025a847209 */ /* 0x000fe20007810000 */
[----:B------:R-:W1:Y:S02]  /*1c280*/  SHFL.BFLY PT, R173, R128, 0x1, 0x1f ;  /* 0x0c201f0080ad7f89 */ /* 0x000e6400000e0000 */
[----:B-1----:R-:W-:Y:S05]  /*1c290*/  FMNMX.FTZ R130, R130, R172, !PT ;  /* 0x000000ac82827209 */ /* 0x002fea0007810000 */
[C---:B------:R-:W-:Y:S02]  /*1c2a0*/  FMUL.FTZ R181, R130.reuse, c[0x0][0x2d0] ;  /* 0x0000b40082b57a20 */ /* 0x040fe40000410000 */
[----:B------:R-:W-:Y:S01]  /*1c2b0*/  FADD.FTZ R0, -R130, R0 ;  /* 0x0000000082007221 */ /* 0x000fe20000010100 */
[----:B------:R-:W-:Y:S01]  /*1c2c0*/  FMNMX.FTZ R129, R3, R133, !PT ;  /* 0x0000008503817209 */ /* 0x000fe20007810000 */
[--C-:B------:R-:W-:Y:S02]  /*1c2d0*/  FFMA.FTZ R48, R48, c[0x0][0x2d0], -R181.reuse ;  /* 0x0000b40030307a23 */ /* 0x100fe400000108b5 */
[--C-:B------:R-:W-:Y:S02]  /*1c2e0*/  FFMA.FTZ R49, R49, c[0x0][0x2d0], -R181.reuse ;  /* 0x0000b40031317a23 */ /* 0x100fe400000108b5 */
[----:B------:R-:W-:Y:S01]  /*1c2f0*/  MUFU.EX2 R189, R48 ;  /* 0x0000003000bd7308 */ /* 0x000fe20000000800 */
[--C-:B------:R-:W-:Y:S01]  /*1c300*/  FFMA.FTZ R52, R52, c[0x0][0x2d0], -R181.reuse ;  /* 0x0000b40034347a23 */ /* 0x100fe200000108b5 */
[----:B------:R-:W-:Y:S01]  /*1c310*/  FMNMX.FTZ R128, R128, R173, !PT ;  /* 0x000000ad80807209 */ /* 0x000fe20007810000 */
[--C-:B------:R-:W-:Y:S01]  /*1c320*/  FFMA.FTZ R53, R53, c[0x0][0x2d0], -R181.reuse ;  /* 0x0000b40035357a23 */ /* 0x100fe200000108b5 */
[----:B------:R-:W-:Y:S01]  /*1c330*/  LDSM.16.MT88.4 R172, [R217+0x100] ;  /* 0x00010000d9ac783b */ /* 0x000fe20000004200 */
[----:B------:R-:W-:Y:S02]  /*1c340*/  FMUL.FTZ R180, R129, c[0x0][0x2d0] ;  /* 0x0000b40081b47a20 */ /* 0x000fe40000410000 */
[--C-:B------:R-:W-:Y:S03]  /*1c350*/  FFMA.FTZ R16, R16, c[0x0][0x2d0], -R181.reuse ;  /* 0x0000b40010107a23 */ /* 0x100fe600000108b5 */
[----:B------:R-:W-:Y:S01]  /*1c360*/  MUFU.EX2 R187, R49 ;  /* 0x0000003100bb7308 */ /* 0x000fe20000000800 */
[----:B------:R-:W-:Y:S01]  /*1c370*/  FMUL.FTZ R2, R0, c[0x0][0x2d0] ;  /* 0x0000b40000027a20 */ /* 0x000fe20000410000 */
[----:B------:R-:W-:Y:S01]  /*1c380*/  FMNMX.FTZ R0, R91, R132, !PT ;  /* 0x000000845b007209 */ /* 0x000fe20007810000 */
[--C-:B------:R-:W-:Y:S02]  /*1c390*/  FFMA.FTZ R50, R50, c[0x0][0x2d0], -R180.reuse ;  /* 0x0000b40032327a23 */ /* 0x100fe400000108b4 */
[--C-:B------:R-:W-:Y:S01]  /*1c3a0*/  FFMA.FTZ R51, R51, c[0x0][0x2d0], -R180.reuse ;  /* 0x0000b40033337a23 */ /* 0x100fe200000108b4 */
[----:B------:R-:W-:Y:S01]  /*1c3b0*/  FMNMX.FTZ R0, R94, R0, !PT ;  /* 0x000000005e007209 */ /* 0x000fe20007810000 */
[--C-:B------:R-:W-:Y:S02]  /*1c3c0*/  FFMA.FTZ R54, R54, c[0x0][0x2d0], -R180.reuse ;  /* 0x0000b40036367a23 */ /* 0x100fe400000108b4 */
[--C-:B------:R-:W-:Y:S01]  /*1c3d0*/  FFMA.FTZ R55, R55, c[0x0][0x2d0], -R180.reuse ;  /* 0x0000b40037377a23 */ /* 0x100fe200000108b4 */
[----:B------:R1:W1:Y:S01]  /*1c3e0*/  MUFU.EX2 R133, R2 ;  /* 0x0000000200857308 */ /* 0x0002620000000800 */
[--C-:B------:R-:W-:Y:S01]  /*1c3f0*/  FFMA.FTZ R17, R17, c[0x0][0x2d0], -R181.reuse ;  /* 0x0000b40011117a23 */ /* 0x100fe200000108b5 */
[----:B------:R-:W-:Y:S01]  /*1c400*/  FMNMX.FTZ R0, R95, R0, !PT ;  /* 0x000000005f007209 */ /* 0x000fe20007810000 */
[--C-:B------:R-:W-:Y:S02]  /*1c410*/  FFMA.FTZ R18, R18, c[0x0][0x2d0], -R180.reuse ;  /* 0x0000b40012127a23 */ /* 0x100fe400000108b4 */
[--C-:B------:R-:W-:Y:S02]  /*1c420*/  FFMA.FTZ R19, R19, c[0x0][0x2d0], -R180.reuse ;  /* 0x0000b40013137a23 */ /* 0x100fe400000108b4 */
[--C-:B------:R-:W-:Y:S01]  /*1c430*/  FFMA.FTZ R64, R64, c[0x0][0x2d0], -R181.reuse ;  /* 0x0000b40040407a23 */ /* 0x100fe200000108b5 */
[----:B------:R-:W1:Y:S01]  /*1c440*/  SHFL.BFLY PT, R3, R0, 0x2, 0x1f ;  /* 0x0c401f0000037f89 */ /* 0x000e6200000e0000 */
        /* <DEDUP_REMOVED lines=11> */
[C---:B------:R-:W-:Y:S02]  /*1c500*/  FMUL.FTZ R104, R133.reuse, R104 ;  /* 0x0000006885687220 */ /* 0x040fe40000410000 */
[----:B------:R-:W-:Y:S01]  /*1c510*/  FMUL.FTZ R2, R2, c[0x0][0x2d0] ;  /* 0x0000b40002027a20 */ /* 0x000fe20000410000 */
[----:B------:R-:W-:Y:S01]  /*1c520*/  MUFU.EX2 R242, R18 ;  /* 0x0000001200f27308 */ /* 0x000fe20000000800 */
[C---:B------:R-:W-:Y:S01]  /*1c530*/  FMUL.FTZ R105, R133.reuse, R105 ;  /* 0x0000006985697220 */ /* 0x040fe20000410000 */
[----:B------:R-:W-:Y:S01]  /*1c540*/  FMNMX.FTZ R0, R0, R3, !PT ;  /* 0x0000000300007209 */ /* 0x000fe20007810000 */
[C---:B------:R-:W-:Y:S02]  /*1c550*/  FMUL.FTZ R112, R133.reuse, R112 ;  /* 0x0000007085707220 */ /* 0x040fe40000410000 */
[C---:B------:R-:W-:Y:S02]  /*1c560*/  FMUL.FTZ R16, R133.reuse, R148 ;  /* 0x0000009485107220 */ /* 0x040fe40000410000 */
[C---:B------:R-:W-:Y:S02]  /*1c570*/  FMUL.FTZ R113, R133.reuse, R113 ;  /* 0x0000007185717220 */ /* 0x040fe40000410000 */
[C---:B------:R-:W-:Y:S01]  /*1c580*/  FMUL.FTZ R116, R133.reuse, R116 ;  /* 0x0000007485747220 */ /* 0x040fe20000410000 */
[----:B------:R1:W1:Y:S01]  /*1c590*/  MUFU.EX2 R132, R2 ;  /* 0x0000000200847308 */ /* 0x0002620000000800 */
[----:B------:R-:W-:Y:S02]  /*1c5a0*/  FMUL.FTZ R117, R133, R117 ;  /* 0x0000007585757220 */ /* 0x000fe40000410000 */
[--C-:B------:R-:W-:Y:S02]  /*1c5b0*/  FFMA.FTZ R33, R33, c[0x0][0x2d0], -R181.reuse ;  /* 0x0000b40021217a23 */ /* 0x100fe400000108b5 */
[----:B------:R-:W-:Y:S02]  /*1c5c0*/  FMUL.FTZ R17, R133, R149 ;  /* 0x0000009585117220 */ /* 0x000fe40000410000 */
[--C-:B------:R-:W-:Y:S02]  /*1c5d0*/  FFMA.FTZ R34, R34, c[0x0][0x2d0], -R180.reuse ;  /* 0x0000b40022227a23 */ /* 0x100fe400000108b4 */
[--C-:B------:R-:W-:Y:S01]  /*1c5e0*/  FFMA.FTZ R35, R35, c[0x0][0x2d0], -R180.reuse ;  /* 0x0000b40023237a23 */ /* 0x100fe200000108b4 */
[----:B------:R2:W-:Y:S01]  /*1c5f0*/  MUFU.EX2 R241, R19 ;  /* 0x0000001300f17308 */ /* 0x0005e20000000800 */
[C---:B------:R-:W-:Y:S02]  /*1c600*/  FMUL.FTZ R100, R133.reuse, R100 ;  /* 0x0000006485647220 */ /* 0x040fe40000410000 */
[----:B------:R-:W-:Y:S02]  /*1c610*/  FMUL.FTZ R101, R133, R101 ;  /* 0x0000006585657220 */ /* 0x000fe40000410000 */
[--C-:B------:R-:W-:Y:S02]  /*1c620*/  FFMA.FTZ R36, R36, c[0x0][0x2d0], -R181.reuse ;  /* 0x0000b40024247a23 */ /* 0x100fe400000108b5 */
[--C-:B------:R-:W-:Y:S02]  /*1c630*/  FFMA.FTZ R37, R37, c[0x0][0x2d0], -R181.reuse ;  /* 0x0000b40025257a23 */ /* 0x100fe400000108b5 */
[--C-:B------:R-:W-:Y:S01]  /*1c640*/  FFMA.FTZ R38, R38, c[0x0][0x2d0], -R180.reuse ;  /* 0x0000b40026267a23 */ /* 0x100fe200000108b4 */
[----:B------:R3:W-:Y:S01]  /*1c650*/  MUFU.EX2 R209, R20 ;  /* 0x0000001400d17308 */ /* 0x0007e20000000800 */
[----:B------:R-:W-:Y:S02]  /*1c660*/  FFMA.FTZ R39, R39, c[0x0][0x2d0], -R180 ;  /* 0x0000b40027277a23 */ /* 0x000fe400000108b4 */
[--C-:B------:R-:W-:Y:S02]  /*1c670*/  FFMA.FTZ R97, R97, c[0x0][0x2d0], -R181.reuse ;  /* 0x0000b40061617a23 */ /* 0x100fe400000108b5 */
[----:B-1----:R-:W-:Y:S02]  /*1c680*/  FADD.FTZ R2, -R128, R134 ;  /* 0x0000008680027221 */ /* 0x002fe40000010100 */
[----:B------:R-:W-:Y:S02]  /*1c690*/  FMUL.FTZ R18, R132, R150 ;  /* 0x0000009684127220 */ /* 0x000fe40000410000 */
[----:B------:R-:W-:Y:S01]  /*1c6a0*/  FMUL.FTZ R2, R2, c[0x0][0x2d0] ;  /* 0x0000b40002027a20 */ /* 0x000fe20000410000 */
[----:B------:R1:W-:Y:S01]  /*1c6b0*/  MUFU.EX2 R212, R21 ;  /* 0x0000001500d47308 */ /* 0x0003e20000000800 */
[C---:B------:R-:W-:Y:S02]  /*1c6c0*/  FMUL.FTZ R106, R132.reuse, R106 ;  /* 0x0000006a846a7220 */ /* 0x040fe40000410000 */
[C---:B------:R-:W-:Y:S02]  /*1c6d0*/  FMUL.FTZ R107, R132.reuse, R107 ;  /* 0x0000006b846b7220 */ /* 0x040fe40000410000 */
[C---:B--2---:R-:W-:Y:S02]  /*1c6e0*/  FMUL.FTZ R19, R132.reuse, R151 ;  /* 0x0000009784137220 */ /* 0x044fe40000410000 */
[----:B------:R-:W-:Y:S01]  /*1c6f0*/  LDSM.16.MT88.4 R148, [R219+0x100] ;  /* 0x00010000db94783b */ /* 0x000fe20000004200 */
[C---:B------:R-:W-:Y:S02]  /*1c700*/  FMUL.FTZ R114, R132.reuse, R114 ;  /* 0x0000007284727220 */ /* 0x040fe40000410000 */
[----:B------:R2:W2:Y:S01]  /*1c710*/  MUFU.EX2 R131, R2 ;  /* 0x0000000200837308 */ /* 0x0004a20000000800 */
[C---:B------:R-:W-:Y:S02]  /*1c720*/  FMUL.FTZ R115, R132.reuse, R115 ;  /* 0x0000007384737220 */ /* 0x040fe40000410000 */
[C---:B------:R-:W-:Y:S02]  /*1c730*/  FMUL.FTZ R118, R132.reuse, R118 ;  /* 0x0000007684767220 */ /* 0x040fe40000410000 */
[C---:B------:R-:W-:Y:S02]  /*1c740*/  FMUL.FTZ R119, R132.reuse, R119 ;  /* 0x0000007784777220 */ /* 0x040fe40000410000 */
[----:B---3--:R-:W-:Y:S02]  /*1c750*/  FMUL.FTZ R20, R133, R152 ;  /* 0x0000009885147220 */ /* 0x008fe40000410000 */
[C---:B------:R-:W-:Y:S01]  /*1c760*/  FMUL.FTZ R102, R132.reuse, R102 ;  /* 0x0000006684667220 */ /* 0x040fe20000410000 */
[----:B------:R3:W-:Y:S01]  /*1c770*/  MUFU.EX2 R204, R22 ;  /* 0x0000001600cc7308 */ /* 0x0007e20000000800 */
[----:B------:R-:W-:Y:S02]  /*1c780*/  FMUL.FTZ R103, R132, R103 ;  /* 0x0000006784677220 */ /* 0x000fe40000410000 */
[--C-:B------:R-:W-:Y:S02]  /*1c790*/  FFMA.FTZ R99, R99, c[0x0][0x2d0], -R180.reuse ;  /* 0x0000b40063637a23 */ /* 0x100fe400000108b4 */
[----:B-1----:R-:W-:Y:S02]  /*1c7a0*/  FMUL.FTZ R21, R133, R153 ;  /* 0x0000009985157220 */ /* 0x002fe40000410000 */
[--C-:B------:R-:W-:Y:S02]  /*1c7b0*/  FFMA.FTZ R4, R4, c[0x0][0x2d0], -R181.reuse ;  /* 0x0000b40004047a23 */ /* 0x100fe400000108b5 */
[--C-:B------:R-:W-:Y:S01]  /*1c7c0*/  FFMA.FTZ R5, R5, c[0x0][0x2d0], -R181.reuse ;  /* 0x0000b40005057a23 */ /* 0x100fe200000108b5 */
[----:B------:R1:W-:Y:S01]  /*1c7d0*/  MUFU.EX2 R207, R23 ;  /* 0x0000001700cf7308 */ /* 0x0003e20000000800 */
[--C-:B------:R-:W-:Y:S02]  /*1c7e0*/  FFMA.FTZ R6, R6, c[0x0][0x2d0], -R180.reuse ;  /* 0x0000b40006067a23 */ /* 0x100fe400000108b4 */
[--C-:B------:R-:W-:Y:S01]  /*1c7f0*/  FFMA.FTZ R7, R7, c[0x0][0x2d0], -R180.reuse ;  /* 0x0000b40007077a23 */ /* 0x100fe200000108b4 */
[----:B--2---:R-:W2:Y:S01]  /*1c800*/  SHFL.BFLY PT, R2, R0, 0x1, 0x1f ;  /* 0x0c201f0000027f89 */ /* 0x004ea200000e0000 */
[C---:B------:R-:W-:Y:S02]  /*1c810*/  FMUL.FTZ R108, R131.reuse, R108 ;  /* 0x0000006c836c7220 */ /* 0x040fe40000410000 */
[C---:B------:R-:W-:Y:S02]  /*1c820*/  FMUL.FTZ R109, R131.reuse, R109 ;  /* 0x0000006d836d7220 */ /* 0x040fe40000410000 */
[C---:B------:R-:W-:Y:S01]  /*1c830*/  FMUL.FTZ R120, R131.reuse, R120 ;  /* 0x0000007883787220 */ /* 0x040fe20000410000 */
[----:B------:R4:W-:Y:S01]  /*1c840*/  MUFU.EX2 R239, R4 ;  /* 0x0000000400ef7308 */ /* 0x0009e20000000800 */
[C---:B------:R-:W-:Y:S02]  /*1c850*/  FMUL.FTZ R121, R131.reuse, R121 ;  /* 0x0000007983797220 */ /* 0x040fe40000410000 */
[C---:B------:R-:W-:Y:S02]  /*1c860*/  FMUL.FTZ R124, R131.reuse, R124 ;  /* 0x0000007c837c7220 */ /* 0x040fe40000410000 */
[----:B------:R-:W-:Y:S02]  /*1c870*/  FMUL.FTZ R125, R131, R125 ;  /* 0x0000007d837d7220 */ /* 0x000fe40000410000 */
[----:B---3--:R-:W-:Y:S02]  /*1c880*/  FMUL.FTZ R22, R132, R154 ;  /* 0x0000009a84167220 */ /* 0x008fe40000410000 */
[--C-:B------:R-:W-:Y:S01]  /*1c890*/  FFMA.FTZ R68, R68, c[0x0][0x2d0], -R181.reuse ;  /* 0x0000b40044447a23 */ /* 0x100fe200000108b5 */
[----:B------:R-:W3:Y:S01]  /*1c8a0*/  MUFU.EX2 R245, R5 ;  /* 0x0000000500f57308 */ /* 0x000ee20000000800 */
[--C-:B------:R-:W-:Y:S02]  /*1c8b0*/  FFMA.FTZ R69, R69, c[0x0][0x2d0], -R181.reuse ;  /* 0x0000b40045457a23 */ /* 0x100fe400000108b5 */
[--C-:B------:R-:W-:Y:S02]  /*1c8c0*/  FFMA.FTZ R70, R70, c[0x0][0x2d0], -R180.reuse ;  /* 0x0000b40046467a23 */ /* 0x100fe400000108b4 */
[----:B-1----:R-:W-:Y:S02]  /*1c8d0*/  FMUL.FTZ R23, R132, R155 ;  /* 0x0000009b84177220 */ /* 0x002fe40000410000 */
[----:B------:R-:W-:Y:S01]  /*1c8e0*/  FFMA.FTZ R71, R71, c[0x0][0x2d0], -R180 ;  /* 0x0000b40047477a23 */ /* 0x000fe200000108b4 */
[----:B--2---:R-:W-:Y:S01]  /*1c8f0*/  FMNMX.FTZ R3, R2, R0, !PT ;  /* 0x0000000002037209 */ /* 0x004fe20007810000 */
[--C-:B------:R-:W-:Y:S01]  /*1c900*/  FFMA.FTZ R80, R80, c[0x0][0x2d0], -R181.reuse ;  /* 0x0000b40050507a23 */ /* 0x100fe200000108b5 */
[----:B------:R-:W-:Y:S01]  /*1c910*/  MUFU.EX2 R215, R6 ;  /* 0x0000000600d77308 */ /* 0x000fe20000000800 */
[----:B------:R-:W-:Y:S02]  /*1c920*/  FFMA.FTZ R81, R81, c[0x0][0x2d0], -R181 ;  /* 0x0000b40051517a23 */ /* 0x000fe400000108b5 */
[C---:B------:R-:W-:Y:S02]  /*1c930*/  FADD.FTZ R0, -R3.reuse, R135 ;  /* 0x0000008703007221 */ /* 0x040fe40000010100 */
[----:B------:R-:W-:Y:S02]  /*1c940*/  FMUL.FTZ R135, R128, c[0x0][0x2d0] ;  /* 0x0000b40080877a20 */ /* 0x000fe40000410000 */
[----:B------:R-:W-:Y:S02]  /*1c950*/  FMUL.FTZ R2, R3, c[0x0][0x2d0] ;  /* 0x0000b40003027a20 */ /* 0x000fe40000410000 */
[--C-:B------:R-:W-:Y:S01]  /*1c960*/  FFMA.FTZ R44, R44, c[0x0][0x2d0], -R135.reuse ;  /* 0x0000b4002c2c7a23 */ /* 0x100fe20000010887 */
[----:B------:R-:W-:Y:S01]  /*1c970*/  MUFU.EX2 R240, R7 ;  /* 0x0000000700f07308 */ /* 0x000fe20000000800 */
[----:B------:R-:W-:Y:S02]  /*1c980*/  FMUL.FTZ R0, R0, c[0x0][0x2d0] ;  /* 0x0000b40000007a20 */ /* 0x000fe40000410000 */
[--C-:B------:R-:W-:Y:S02]  /*1c990*/  FFMA.FTZ R12, R12, c[0x0][0x2d0], -R135.reuse ;  /* 0x0000b4000c0c7a23 */ /* 0x100fe40000010887 */
[--C-:B------:R-:W-:Y:S02]  /*1c9a0*/  FFMA.FTZ R13, R13, c[0x0][0x2d0], -R135.reuse ;  /* 0x0000b4000d0d7a23 */ /* 0x100fe40000010887 */
[--C-:B------:R-:W-:Y:S02]  /*1c9b0*/  FFMA.FTZ R14, R14, c[0x0][0x2d0], -R2.reuse ;  /* 0x0000b4000e0e7a23 */ /* 0x100fe40000010802 */
[--C-:B------:R-:W-:Y:S01]  /*1c9c0*/  FFMA.FTZ R15, R15, c[0x0][0x2d0], -R2.reuse ;  /* 0x0000b4000f0f7a23 */ /* 0x100fe20000010802 */
[----:B------:R-:W1:Y:S01]  /*1c9d0*/  MUFU.EX2 R0, R0 ;  /* 0x0000000000007308 */ /* 0x000e620000000800 */
        /* <DEDUP_REMOVED lines=13> */
[----:B----4-:R-:W-:Y:S01]  /*1cab0*/  FMUL.FTZ R4, R133, R136 ;  /* 0x0000008885047220 */ /* 0x010fe20000410000 */
[----:B---3--:R-:W-:Y:S01]  /*1cac0*/  F2FP.PACK_AB R136, R245, R239 ;  /* 0x000000eff588723e */ /* 0x008fe200000000ff */
[C---:B-1----:R-:W-:Y:S02]  /*1cad0*/  FMUL.FTZ R110, R0.reuse, R110 ;  /* 0x0000006e006e7220 */ /* 0x042fe40000410000 */
[C---:B------:R-:W-:Y:S02]  /*1cae0*/  FMUL.FTZ R111, R0.reuse, R111 ;  /* 0x0000006f006f7220 */ /* 0x040fe40000410000 */
[C---:B------:R-:W-:Y:S01]  /*1caf0*/  FMUL.FTZ R122, R0.reuse, R122 ;  /* 0x0000007a007a7220 */ /* 0x040fe20000410000 */
[----:B------:R1:W-:Y:S01]  /*1cb00*/  MUFU.EX2 R214, R12 ;  /* 0x0000000c00d67308 */ /* 0x0003e20000000800 */
[C---:B------:R-:W-:Y:S02]  /*1cb10*/  FMUL.FTZ R123, R0.reuse, R123 ;  /* 0x0000007b007b7220 */ /* 0x040fe40000410000 */
[C---:B------:R-:W-:Y:S02]  /*1cb20*/  FMUL.FTZ R126, R0.reuse, R126 ;  /* 0x0000007e007e7220 */ /* 0x040fe40000410000 */
[----:B------:R-:W-:Y:S02]  /*1cb30*/  FMUL.FTZ R127, R0, R127 ;  /* 0x0000007f007f7220 */ /* 0x000fe40000410000 */
[----:B------:R-:W-:Y:S01]  /*1cb40*/  FMUL.FTZ R5, R133, R137 ;  /* 0x0000008985057220 */ /* 0x000fe20000410000 */
[----:B------:R-:W-:Y:S01]  /*1cb50*/  F2FP.PACK_AB R137, R240, R215 ;  /* 0x000000d7f089723e */ /* 0x000fe200000000ff */
[----:B------:R-:W-:Y:S01]  /*1cb60*/  FMUL.FTZ R6, R132, R138 ;  /* 0x0000008a84067220 */ /* 0x000fe20000410000 */
[----:B------:R3:W4:Y:S01]  /*1cb70*/  MUFU.EX2 R238, R13 ;  /* 0x0000000d00ee7308 */ /* 0x0007220000000800 */
[----:B------:R-:W-:Y:S01]  /*1cb80*/  F2FP.PACK_AB R138, R246, R244 ;  /* 0x000000f4f68a723e */ /* 0x000fe200000000ff */
[----:B------:R-:W-:Y:S01]  /*1cb90*/  FMUL.FTZ R7, R132, R139 ;  /* 0x0000008b84077220 */ /* 0x000fe20000410000 */
[----:B------:R-:W-:Y:S01]  /*1cba0*/  F2FP.PACK_AB R139, R241, R242 ;  /* 0x000000f2f18b723e */ /* 0x000fe200000000ff */
[----:B--2---:R-:W-:Y:S01]  /*1cbb0*/  FMUL.FTZ R8, R131, R140 ;  /* 0x0000008c83087220 */ /* 0x004fe20000410000 */
[----:B------:R-:W-:Y:S01]  /*1cbc0*/  F2FP.PACK_AB R140, R213, R205 ;  /* 0x000000cdd58c723e */ /* 0x000fe200000000ff */
[----:B------:R-:W-:Y:S02]  /*1cbd0*/  FMUL.FTZ R9, R131, R141 ;  /* 0x0000008d83097220 */ /* 0x000fe40000410000 */
[--C-:B------:R-:W-:Y:S02]  /*1cbe0*/  FFMA.FTZ R25, R25, c[0x0][0x2d0], -R135.reuse ;  /* 0x0000b40019197a23 */ /* 0x100fe40000010887 */
[----:B------:R2:W-:Y:S01]  /*1cbf0*/  MUFU.EX2 R201, R10 ;  /* 0x0000000a00c97308 */ /* 0x0005e20000000800 */
[-C--:B------:R-:W-:Y:S05]  /*1cc00*/  HMMA.16816.F32 R4, R136, R172.reuse, R4 ;  /* 0x000000ac8804723c */ /* 0x080fea0000001804 */
[----:B-1----:R-:W-:Y:S02]  /*1cc10*/  FMUL.FTZ R12, R131, R144 ;  /* 0x00000090830c7220 */ /* 0x002fe40000410000 */
[--C-:B------:R-:W-:Y:S02]  /*1cc20*/  FFMA.FTZ R134, R27, c[0x0][0x2d0], -R2.reuse ;  /* 0x0000b4001b867a23 */ /* 0x100fe40000010802 */
[----:B------:R-:W1:Y:S03]  /*1cc30*/  MUFU.EX2 R203, R11 ;  /* 0x0000000b00cb7308 */ /* 0x000e660000000800 */
[----:B------:R-:W-:Y:S02]  /*1cc40*/  FMUL.FTZ R27, R0, R163 ;  /* 0x000000a3001b7220 */ /* 0x000fe40000410000 */
[----:B---3--:R-:W-:Y:S02]  /*1cc50*/  FMUL.FTZ R13, R131, R145 ;  /* 0x00000091830d7220 */ /* 0x008fe40000410000 */
[--C-:B------:R-:W-:Y:S02]  /*1cc60*/  FFMA.FTZ R28, R28, c[0x0][0x2d0], -R135.reuse ;  /* 0x0000b4001c1c7a23 */ /* 0x100fe40000010887 */
[--C-:B------:R-:W-:Y:S01]  /*1cc70*/  FFMA.FTZ R29, R29, c[0x0][0x2d0], -R135.reuse ;  /* 0x0000b4001d1d7a23 */ /* 0x100fe20000010887 */
[----:B------:R3:W-:Y:S01]  /*1cc80*/  MUFU.EX2 R206, R14 ;  /* 0x0000000e00ce7308 */ /* 0x0007e20000000800 */
[--C-:B------:R-:W-:Y:S02]  /*1cc90*/  FFMA.FTZ R24, R24, c[0x0][0x2d0], -R135.reuse ;  /* 0x0000b40018187a23 */ /* 0x100fe40000010887 */
[--C-:B------:R-:W-:Y:S02]  /*1cca0*/  FFMA.FTZ R26, R26, c[0x0][0x2d0], -R2.reuse ;  /* 0x0000b4001a1a7a23 */ /* 0x100fe40000010802 */
[----:B--2---:R-:W-:Y:S01]  /*1ccb0*/  FMUL.FTZ R10, R0, R142 ;  /* 0x0000008e000a7220 */ /* 0x004fe20000410000 */
[----:B----4-:R-:W-:Y:S01]  /*1ccc0*/  F2FP.PACK_AB R142, R238, R214 ;  /* 0x000000d6ee8e723e */ /* 0x010fe200000000ff */
[--C-:B------:R-:W-:Y:S02]  /*1ccd0*/  FFMA.FTZ R30, R30, c[0x0][0x2d0], -R2.reuse ;  /* 0x0000b4001e1e7a23 */ /* 0x100fe40000010802 */
[--C-:B------:R-:W-:Y:S01]  /*1cce0*/  FFMA.FTZ R40, R40, c[0x0][0x2d0], -R135.reuse ;  /* 0x0000b40028287a23 */ /* 0x100fe20000010887 */
[----:B------:R-:W2:Y:S01]  /*1ccf0*/  MUFU.EX2 R210, R15 ;  /* 0x0000000f00d27308 */ /* 0x000ea20000000800 */
        /* <DEDUP_REMOVED lines=11> */
[----:B------:R-:W-:Y:S01]  /*1cdb0*/  FFMA.FTZ R63, R63, c[0x0][0x2d0], -R2 ;  /* 0x0000b4003f3f7a23 */ /* 0x000fe20000010802 */
[----:B------:R3:W-:Y:S01]  /*1cdc0*/  MUFU.EX2 R211, R33 ;  /* 0x0000002100d37308 */ /* 0x0007e20000000800 */
[--C-:B------:R-:W-:Y:S02]  /*1cdd0*/  FFMA.FTZ R82, R82, c[0x0][0x2d0], -R180.reuse ;  /* 0x0000b40052527a23 */ /* 0x100fe400000108b4 */
[----:B------:R-:W-:Y:S01]  /*1cde0*/  FFMA.FTZ R83, R83, c[0x0][0x2d0], -R180 ;  /* 0x0000b40053537a23 */ /* 0x000fe200000108b4 */
[----:B--2---:R-:W-:Y:S01]  /*1cdf0*/  F2FP.PACK_AB R143, R210, R206 ;  /* 0x000000ced28f723e */ /* 0x004fe200000000ff */
[----:B------:R-:W-:Y:S02]  /*1ce00*/  FMUL.FTZ R15, R0, R147 ;  /* 0x00000093000f7220 */ /* 0x000fe40000410000 */
[----:B------:R-:W2:Y:S01]  /*1ce10*/  LDSM.16.MT88.4 R144, [R218+0x100] ;  /* 0x00010000da90783b */ /* 0x000ea20000004200 */
[--C-:B------:R-:W-:Y:S02]  /*1ce20*/  FFMA.FTZ R72, R72, c[0x0][0x2d0], -R135.reuse ;  /* 0x0000b40048487a23 */ /* 0x100fe40000010887 */
[----:B------:R-:W-:Y:S01]  /*1ce30*/  MUFU.EX2 R186, R50 ;  /* 0x0000003200ba7308 */ /* 0x000fe20000000800 */
[C---:B------:R-:W-:Y:S04]  /*1ce40*/  HMMA.16816.F32 R8, R140.reuse, R172, R8 ;  /* 0x000000ac8c08723c */ /* 0x040fe80000001808 */
[----:B-1----:R-:W-:Y:S02]  /*1ce50*/  FMUL.FTZ R32, R131, R156 ;  /* 0x0000009c83207220 */ /* 0x002fe40000410000 */
[--C-:B------:R-:W-:Y:S02]  /*1ce60*/  FFMA.FTZ R73, R73, c[0x0][0x2d0], -R135.reuse ;  /* 0x0000b40049497a23 */ /* 0x100fe40000010887 */
[-C--:B------:R-:W-:Y:S01]  /*1ce70*/  HMMA.16816.F32 R12, R140, R174.reuse, R12 ;  /* 0x000000ae8c0c723c */ /* 0x080fe2000000180c */
[----:B------:R1:W-:Y:S03]  /*1ce80*/  MUFU.EX2 R202, R34 ;  /* 0x0000002200ca7308 */ /* 0x0003e60000000800 */
[--C-:B------:R-:W-:Y:S02]  /*1ce90*/  FFMA.FTZ R74, R74, c[0x0][0x2d0], -R2.reuse ;  /* 0x0000b4004a4a7a23 */ /* 0x100fe40000010802 */
[----:B---3--:R-:W-:Y:S02]  /*1cea0*/  FMUL.FTZ R33, R131, R157 ;  /* 0x0000009d83217220 */ /* 0x008fe40000410000 */
[C---:B------:R-:W-:Y:S03]  /*1ceb0*/  HMMA.16816.F32 R16, R136.reuse, R174, R16 ;  /* 0x000000ae8810723c */ /* 0x040fe60000001810 */
[----:B------:R3:W-:Y:S01]  /*1cec0*/  MUFU.EX2 R200, R35 ;  /* 0x0000002300c87308 */ /* 0x0007e20000000800 */
[--C-:B------:R-:W-:Y:S02]  /*1ced0*/  FFMA.FTZ R75, R75, c[0x0][0x2d0], -R2.reuse ;  /* 0x0000b4004b4b7a23 */ /* 0x100fe40000010802 */
[--C-:B------:R-:W-:Y:S02]  /*1cee0*/  FFMA.FTZ R76, R76, c[0x0][0x2d0], -R135.reuse ;  /* 0x0000b4004c4c7a23 */ /* 0x100fe40000010887 */
[-C--:B------:R-:W-:Y:S04]  /*1cef0*/  HMMA.16816.F32 R20, R136, R176.reuse, R20 ;  /* 0x000000b08814723c */ /* 0x080fe80000001814 */
[----:B------:R-:W-:Y:S01]  /*1cf00*/  FFMA.FTZ R77, R77, c[0x0][0x2d0], -R135 ;  /* 0x0000b4004d4d7a23 */ /* 0x000fe20000010887 */
[----:B------:R4:W-:Y:S01]  /*1cf10*/  MUFU.EX2 R198, R25 ;  /* 0x0000001900c67308 */ /* 0x0009e20000000800 */
[--C-:B------:R-:W-:Y:S02]  /*1cf20*/  FFMA.FTZ R78, R78, c[0x0][0x2d0], -R2.reuse ;  /* 0x0000b4004e4e7a23 */ /* 0x100fe40000010802 */
[----:B------:R-:W-:Y:S04]  /*1cf30*/  FFMA.FTZ R79, R79, c[0x0][0x2d0], -R2 ;  /* 0x0000b4004f4f7a23 */ /* 0x000fe80000010802 */
[----:B-1----:R-:W-:Y:S02]  /*1cf40*/  FMUL.FTZ R34, R0, R158 ;  /* 0x0000009e00227220 */ /* 0x002fe40000410000 */
[--C-:B------:R-:W-:Y:S01]  /*1cf50*/  FFMA.FTZ R84, R84, c[0x0][0x2d0], -R181.reuse ;  /* 0x0000b40054547a23 */ /* 0x100fe200000108b5 */
[----:B------:R1:W-:Y:S01]  /*1cf60*/  MUFU.EX2 R199, R24 ;  /* 0x0000001800c77308 */ /* 0x0003e20000000800 */
[--C-:B------:R-:W-:Y:S02]  /*1cf70*/  FFMA.FTZ R85, R85, c[0x0][0x2d0], -R181.reuse ;  /* 0x0000b40055557a23 */ /* 0x100fe400000108b5 */
[--C-:B------:R-:W-:Y:S02]  /*1cf80*/  FFMA.FTZ R86, R86, c[0x0][0x2d0], -R180.reuse ;  /* 0x0000b40056567a23 */ /* 0x100fe400000108b4 */
[----:B---3--:R-:W-:Y:S02]  /*1cf90*/  FMUL.FTZ R35, R0, R159 ;  /* 0x0000009f00237220 */ /* 0x008fe40000410000 */
[--C-:B------:R-:W-:Y:S02]  /*1cfa0*/  FFMA.FTZ R87, R87, c[0x0][0x2d0], -R180.reuse ;  /* 0x0000b40057577a23 */ /* 0x100fe400000108b4 */
[----:B------:R-:W-:Y:S01]  /*1cfb0*/  FFMA.FTZ R96, R96, c[0x0][0x2d0], -R181 ;  /* 0x0000b40060607a23 */ /* 0x000fe200000108b5 */
[----:B------:R3:W2:Y:S01]  /*1cfc0*/  MUFU.EX2 R197, R26 ;  /* 0x0000001a00c57308 */ /* 0x0006a20000000800 */
[----:B------:R-:W-:Y:S01]  /*1cfd0*/  FFMA.FTZ R98, R98, c[0x0][0x2d0], -R180 ;  /* 0x0000b40062627a23 */ /* 0x000fe200000108b4 */
[C---:B------:R-:W-:Y:S04]  /*1cfe0*/  HMMA.16816.F32 R32, R140.reuse, R176, R32 ;  /* 0x000000b08c20723c */ /* 0x040fe80000001820 */
[----:B----4-:R-:W-:Y:S02]  /*1cff0*/  FMUL.FTZ R25, R131, R161 ;  /* 0x000000a183197220 */ /* 0x010fe40000410000 */
[--C-:B------:R-:W-:Y:S02]  /*1d000*/  FFMA.FTZ R90, R90, c[0x0][0x2d0], -R2.reuse ;  /* 0x0000b4005a5a7a23 */ /* 0x100fe40000010802 */
[----:B------:R4:W-:Y:S01]  /*1d010*/  MUFU.EX2 R196, R28 ;  /* 0x0000001c00c47308 */ /* 0x0009e20000000800 */
[--C-:B------:R-:W-:Y:S03]  /*1d020*/  FFMA.FTZ R91, R91, c[0x0][0x2d0], -R2.reuse ;  /* 0x0000b4005b5b7a23 */ /* 0x100fe60000010802 */
[----:B-1----:R-:W-:Y:S02]  /*1d030*/  FMUL.FTZ R24, R131, R160 ;  /* 0x000000a083187220 */ /* 0x002fe40000410000 */
[--C-:B------:R-:W-:Y:S02]  /*1d040*/  FFMA.FTZ R92, R92, c[0x0][0x2d0], -R135.reuse ;  /* 0x0000b4005c5c7a23 */ /* 0x100fe40000010887 */
[--C-:B------:R-:W-:Y:S02]  /*1d050*/  FFMA.FTZ R94, R94, c[0x0][0x2d0], -R2.reuse ;  /* 0x0000b4005e5e7a23 */ /* 0x100fe40000010802 */
[----:B------:R1:W1:Y:S01]  /*1d060*/  MUFU.EX2 R160, R134 ;  /* 0x0000008600a07308 */ /* 0x0002620000000800 */
[--C-:B------:R-:W-:Y:S02]  /*1d070*/  FFMA.FTZ R88, R88, c[0x0][0x2d0], -R135.reuse ;  /* 0x0000b40058587a23 */ /* 0x100fe40000010887 */
[----:B------:R-:W-:Y:S01]  /*1d080*/  FFMA.FTZ R89, R89, c[0x0][0x2d0], -R135 ;  /* 0x0000b40059597a23 */ /* 0x000fe20000010887 */
[----:B------:R-:W-:Y:S01]  /*1d090*/  MOV R135, R3 ;  /* 0x0000000300877202 */ /* 0x000fe20000000f00 */
[C---:B---3--:R-:W-:Y:S05]  /*1d0a0*/  FMUL.FTZ R26, R0.reuse, R162 ;  /* 0x000000a2001a7220 */ /* 0x048fea0000410000 */
[----:B------:R3:W-:Y:S02]  /*1d0b0*/  MUFU.EX2 R185, R51 ;  /* 0x0000003300b97308 */ /* 0x0007e40000000800 */
[-C--:B------:R-:W-:Y:S03]  /*1d0c0*/  HMMA.16816.F32 R24, R140, R178.reuse, R24 ;  /* 0x000000b28c18723c */ /* 0x080fe60000001818 */
[----:B----4-:R-:W-:Y:S05]  /*1d0d0*/  FMUL.FTZ R28, R131, R164 ;  /* 0x000000a4831c7220 */ /* 0x010fea0000410000 */
[C---:B------:R-:W-:Y:S01]  /*1d0e0*/  HMMA.16816.F32 R100, R136.reuse, R178, R100 ;  /* 0x000000b28864723c */ /* 0x040fe20000001864 */
[----:B------:R4:W-:Y:S03]  /*1d0f0*/  MUFU.EX2 R194, R30 ;  /* 0x0000001e00c27308 */ /* 0x0009e60000000800 */
[--C-:B-1----:R-:W-:Y:S02]  /*1d100*/  FFMA.FTZ R134, R31, c[0x0][0x2d0], -R2.reuse ;  /* 0x0000b4001f867a23 */ /* 0x102fe40000010802 */
[C---:B------:R-:W-:Y:S02]  /*1d110*/  FMUL.FTZ R31, R0.reuse, R167 ;  /* 0x000000a7001f7220 */ /* 0x040fe40000410000 */
[-C--:B--2---:R-:W-:Y:S03]  /*1d120*/  HMMA.16816.F32 R104, R136, R144.reuse, R104 ;  /* 0x000000908868723c */ /* 0x084fe60000001868 */
[----:B------:R1:W2:Y:S01]  /*1d130*/  MUFU.EX2 R195, R29 ;  /* 0x0000001d00c37308 */ /* 0x0002a20000000800 */
[----:B------:R-:W-:Y:S01]  /*1d140*/  FFMA.FTZ R2, R95, c[0x0][0x2d0], -R2 ;  /* 0x0000b4005f027a23 */ /* 0x000fe20000010802 */
[----:B---3--:R-:W-:Y:S03]  /*1d150*/  LDSM.16.MT88.4 R48, [R218+0x900] ;  /* 0x00090000da30783b */ /* 0x008fe60000004200 */
[C---:B------:R-:W-:Y:S05]  /*1d160*/  HMMA.16816.F32 R108, R140.reuse, R144, R108 ;  /* 0x000000908c6c723c */ /* 0x040fea000000186c */
[----:B------:R3:W-:Y:S01]  /*1d170*/  MUFU.EX2 R192, R36 ;  /* 0x0000002400c07308 */ /* 0x0007e20000000800 */
[C---:B----4-:R-:W-:Y:S02]  /*1d180*/  FMUL.FTZ R30, R0.reuse, R166 ;  /* 0x000000a6001e7220 */ /* 0x050fe40000410000 */
[----:B-----5:R-:W-:Y:S07]  /*1d190*/  FFMA.FTZ R0, R0, R247, R201 ;  /* 0x000000f700007223 */ /* 0x020fee00000100c9 */
[----:B------:R4:W-:Y:S01]  /*1d1a0*/  MUFU.EX2 R191, R37 ;  /* 0x0000002500bf7308 */ /* 0x0009e20000000800 */
[----:B------:R-:W-:Y:S02]  /*1d1b0*/  FADD.FTZ R0, R203, R0 ;  /* 0x00000000cb007221 */ /* 0x000fe40000010000 */
[C---:B-1----:R-:W-:Y:S02]  /*1d1c0*/  FMUL.FTZ R29, R131.reuse, R165 ;  /* 0x000000a5831d7220 */ /* 0x042fe40000410000 */
[----:B------:R-:W-:Y:S02]  /*1d1d0*/  FADD.FTZ R0, R206, R0 ;  /* 0x00000000ce007221 */ /* 0x000fe40000010000 */
[----:B------:R-:W-:Y:S03]  /*1d1e0*/  FFMA.FTZ R131, R131, R248, R205 ;  /* 0x000000f883837223 */ /* 0x000fe600000100cd */
[----:B------:R-:W-:Y:S01]  /*1d1f0*/  MUFU.EX2 R178, R44 ;  /* 0x0000002c00b27308 */ /* 0x000fe20000000800 */
[-C--:B------:R-:W-:Y:S03]  /*1d200*/  HMMA.16816.F32 R28, R140, R146.reuse, R28 ;  /* 0x000000928c1c723c */ /* 0x080fe6000000181c */
[----:B---3--:R-:W-:Y:S02]  /*1d210*/  FMUL.FTZ R36, R133, R168 ;  /* 0x000000a885247220 */ /* 0x008fe40000410000 */
[----:B------:R-:W-:Y:S03]  /*1d220*/  FADD.FTZ R0, R210, R0 ;  /* 0x00000000d2007221 */ /* 0x000fe60000010000 */
[C---:B------:R-:W-:Y:S01]  /*1d230*/  HMMA.16816.F32 R112, R136.reuse, R146, R112 ;  /* 0x000000928870723c */ /* 0x040fe20000001870 */
[----:B------:R1:W-:Y:S01]  /*1d240*/  MUFU.EX2 R190, R38 ;  /* 0x0000002600be7308 */ /* 0x0003e20000000800 */
[----:B------:R-:W3:Y:S02]  /*1d250*/  LDSM.16.MT88.4 R144, [R217+0x900] ;  /* 0x00090000d990783b */ /* 0x000ee40000004200 */
[----:B------:R-:W-:Y:S02]  /*1d260*/  FADD.FTZ R0, R197, R0 ;  /* 0x00000000c5007221 */ /* 0x000fe40000010000 */
[C---:B----4-:R-:W-:Y:S02]  /*1d270*/  FMUL.FTZ R37, R133.reuse, R169 ;  /* 0x000000a985257220 */ /* 0x050fe40000410000 */
[-C--:B------:R-:W-:Y:S03]  /*1d280*/  HMMA.16816.F32 R116, R136, R148.reuse, R116 ;  /* 0x000000948874723c */ /* 0x080fe60000001874 */
[----:B------:R4:W-:Y:S01]  /*1d290*/  MUFU.EX2 R188, R39 ;  /* 0x0000002700bc7308 */ /* 0x0009e20000000800 */
[----:B------:R-:W-:Y:S04]  /*1d2a0*/  FFMA.FTZ R133, R133, R250, R239 ;  /* 0x000000fa85857223 */ /* 0x000fe800000100ef */
[C---:B------:R-:W-:Y:S05]  /*1d2b0*/  HMMA.16816.F32 R120, R140.reuse, R148, R120 ;  /* 0x000000948c78723c */ /* 0x040fea0000001878 */
[----:B------:R-:W5:Y:S03]  /*1d2c0*/  MUFU.EX2 R193, R134 ;  /* 0x0000008600c17308 */ /* 0x000f660000000800 */
[-C--:B------:R-:W-:Y:S04]  /*1d2d0*/  HMMA.16816.F32 R124, R140, R150.reuse, R124 ;  /* 0x000000968c7c723c */ /* 0x080fe8000000187c */
[----:B-1----:R-:W-:Y:S03]  /*1d2e0*/  FMUL.FTZ R38, R132, R170 ;  /* 0x000000aa84267220 */ /* 0x002fe60000410000 */
[----:B------:R-:W-:Y:S01]  /*1d2f0*/  F2FP.PACK_AB R140, R198, R199 ;  /* 0x000000c7c68c723e */ /* 0x000fe200000000ff */
[----:B------:R-:W-:Y:S01]  /*1d300*/  MUFU.EX2 R177, R45 ;  /* 0x0000002d00b17308 */ /* 0x000fe20000000800 */
[----:B------:R-:W-:Y:S03]  /*1d310*/  F2FP.PACK_AB R141, R160, R197 ;  /* 0x000000c5a08d723e */ /* 0x000fe600000000ff */
[C---:B----4-:R-:W-:Y:S01]  /*1d320*/  FMUL.FTZ R39, R132.reuse, R171 ;  /* 0x000000ab84277220 */ /* 0x050fe20000410000 */
[----:B--2---:R-:W-:Y:S01]  /*1d330*/  F2FP.PACK_AB R142, R195, R196 ;  /* 0x000000c4c38e723e */ /* 0x004fe200000000ff */
[----:B------:R-:W-:Y:S04]  /*1d340*/  FFMA.FTZ R132, R132, R249, R215 ;  /* 0x000000f984847223 */ /* 0x000fe800000100d7 */
[----:B------:R-:W-:Y:S01]  /*1d350*/  MUFU.EX2 R167, R46 ;  /* 0x0000002e00a77308 */ /* 0x000fe20000000800 */
[----:B------:R-:W-:Y:S01]  /*1d360*/  HMMA.16816.F32 R36, R136, R150, R36 ;  /* 0x000000968824723c */ /* 0x000fe20000001824 */
[----:B------:R-:W1:Y:S03]  /*1d370*/  LDSM.16.MT88.4 R148, [R220+0x900] ;  /* 0x00090000dc94783b */ /* 0x000e660000004200 */
[----:B-----5:R-:W-:Y:S03]  /*1d380*/  F2FP.PACK_AB R143, R193, R194 ;  /* 0x000000c2c18f723e */ /* 0x020fe600000000ff */
[----:B------:R-:W-:Y:S02]  /*1d390*/  F2FP.PACK_AB R136, R212, R209 ;  /* 0x000000d1d488723e */ /* 0x000fe400000000ff */
[----:B------:R-:W-:Y:S01]  /*1d3a0*/  F2FP.PACK_AB R137, R207, R204 ;  /* 0x000000cccf89723e */ /* 0x000fe200000000ff */
[----:B------:R2:W-:Y:S02]  /*1d3b0*/  MUFU.EX2 R166, R47 ;  /* 0x0000002f00a67308 */ /* 0x0005e40000000800 */
[----:B------:R-:W-:Y:S02]  /*1d3c0*/  F2FP.PACK_AB R138, R211, R208 ;  /* 0x000000d0d38a723e */ /* 0x000fe400000000ff */
[----:B------:R-:W-:Y:S06]  /*1d3d0*/  F2FP.PACK_AB R139, R200, R202 ;  /* 0x000000cac88b723e */ /* 0x000fec00000000ff */
[----:B------:R-:W-:Y:S01]  /*1d3e0*/  MUFU.EX2 R165, R52 ;  /* 0x0000003400a57308 */ /* 0x000fe20000000800 */
[-C--:B---3--:R-:W-:Y:S08]  /*1d3f0*/  HMMA.16816.F32 R4, R136, R144.reuse, R4 ;  /* 0x000000908804723c */ /* 0x088ff00000001804 */
[C---:B------:R-:W-:Y:S01]  /*1d400*/  HMMA.16816.F32 R8, R140.reuse, R144, R8 ;  /* 0x000000908c08723c */ /* 0x040fe20000001808 */
[----:B------:R-:W-:Y:S01]  /*1d410*/  MUFU.EX2 R176, R53 ;  /* 0x0000003500b07308 */ /* 0x000fe20000000800 */
[----:B--2---:R-:W-:Y:S06]  /*1d420*/  LDSM.16.MT88.4 R44, [R217+0x1100] ;  /* 0x00110000d92c783b */ /* 0x004fec0000004200 */
[-C--:B------:R-:W-:Y:S03]  /*1d430*/  HMMA.16816.F32 R12, R140, R146.reuse, R12 ;  /* 0x000000928c0c723c */ /* 0x080fe6000000180c */
[----:B------:R-:W-:Y:S05]  /*1d440*/  MUFU.EX2 R164, R54 ;  /* 0x0000003600a47308 */ /* 0x000fea0000000800 */
[C---:B------:R-:W-:Y:S01]  /*1d450*/  HMMA.16816.F32 R16, R136.reuse, R146, R16 ;  /* 0x000000928810723c */ /* 0x040fe20000001810 */
[----:B------:R-:W2:Y:S04]  /*1d460*/  LDSM.16.MT88.4 R144, [R219+0x900] ;  /* 0x00090000db90783b */ /* 0x000ea80000004200 */
[----:B------:R3:W-:Y:S03]  /*1d470*/  MUFU.EX2 R175, R55 ;  /* 0x0000003700af7308 */ /* 0x0007e60000000800 */
[-C--:B-1----:R-:W-:Y:S07]  /*1d480*/  HMMA.16816.F32 R20, R136, R148.reuse, R20 ;  /* 0x000000948814723c */ /* 0x082fee0000001814 */
[----:B------:R1:W-:Y:S01]  /*1d490*/  MUFU.EX2 R184, R40 ;  /* 0x0000002800b87308 */ /* 0x0003e20000000800 */
[C---:B------:R-:W-:Y:S08]  /*1d4a0*/  HMMA.16816.F32 R32, R140.reuse, R148, R32 ;  /* 0x000000948c20723c */ /* 0x040ff00000001820 */
[-C--:B------:R-:W-:Y:S01]  /*1d4b0*/  HMMA.16816.F32 R24, R140, R150.reuse, R24 ;  /* 0x000000968c18723c */ /* 0x080fe20000001818 */
[----:B------:R4:W5:Y:S01]  /*1d4c0*/  MUFU.EX2 R183, R41 ;  /* 0x0000002900b77308 */ /* 0x0009620000000800 */
[----:B---3--:R-:W3:Y:S06]  /*1d4d0*/  LDSM.16.MT88.4 R52, [R220+0x1100] ;  /* 0x00110000dc34783b */ /* 0x008eec0000004200 */
[C---:B------:R-:W-:Y:S03]  /*1d4e0*/  HMMA.16816.F32 R100, R136.reuse, R150, R100 ;  /* 0x000000968864723c */ /* 0x040fe60000001864 */
[----:B------:R2:W-:Y:S01]  /*1d4f0*/  MUFU.EX2 R182, R42 ;  /* 0x0000002a00b67308 */ /* 0x0005e20000000800 */
[----:B------:R-:W-:Y:S01]  /*1d500*/  LDSM.16.MT88.4 R148, [R217+0x2900] ;  /* 0x00290000d994783b */ /* 0x000fe20000004200 */
[----:B-1----:R-:W-:Y:S03]  /*1d510*/  F2FP.PACK_AB R40, R191, R192 ;  /* 0x000000c0bf28723e */ /* 0x002fe600000000ff */
[-C--:B------:R-:W-:Y:S05]  /*1d520*/  HMMA.16816.F32 R104, R136, R48.reuse, R104 ;  /* 0x000000308868723c */ /* 0x080fea0000001868 */
[----:B------:R-:W1:Y:S03]  /*1d530*/  MUFU.EX2 R179, R43 ;  /* 0x0000002b00b37308 */ /* 0x000e660000000800 */
[C---:B------:R-:W-:Y:S04]  /*1d540*/  HMMA.16816.F32 R108, R140.reuse, R48, R108 ;  /* 0x000000308c6c723c */ /* 0x040fe8000000186c */
[----:B----4-:R-:W-:Y:S03]  /*1d550*/  F2FP.PACK_AB R41, R188, R190 ;  /* 0x000000bebc29723e */ /* 0x010fe600000000ff */
[----:B-----5:R-:W-:Y:S01]  /*1d560*/  F2FP.PACK_AB R48, R183, R184 ;  /* 0x000000b8b730723e */ /* 0x020fe200000000ff */
[-C--:B------:R-:W-:Y:S01]  /*1d570*/  HMMA.16816.F32 R28, R140, R50.reuse, R28 ;  /* 0x000000328c1c723c */ /* 0x080fe2000000181c */
[----:B------:R-:W-:Y:S03]  /*1d580*/  MUFU.EX2 R173, R64 ;  /* 0x0000004000ad7308 */ /* 0x000fe60000000800 */
[----:B--2---:R-:W-:Y:S04]  /*1d590*/  F2FP.PACK_AB R42, R187, R189 ;  /* 0x000000bdbb2a723e */ /* 0x004fe800000000ff */
[C---:B------:R-:W-:Y:S03]  /*1d5a0*/  HMMA.16816.F32 R112, R136.reuse, R50, R112 ;  /* 0x000000328870723c */ /* 0x040fe60000001870 */
[----:B------:R-:W-:Y:S01]  /*1d5b0*/  MUFU.EX2 R64, R58 ;  /* 0x0000003a00407308 */ /* 0x000fe20000000800 */
[----:B-1----:R-:W-:Y:S03]  /*1d5c0*/  F2FP.PACK_AB R49, R179, R182 ;  /* 0x000000b6b331723e */ /* 0x002fe600000000ff */
[----:B------:R-:W-:Y:S01]  /*1d5d0*/  F2FP.PACK_AB R50, R177, R178 ;  /* 0x000000b2b132723e */ /* 0x000fe200000000ff */
[-C--:B------:R-:W-:Y:S04]  /*1d5e0*/  HMMA.16816.F32 R116, R136, R144.reuse, R116 ;  /* 0x000000908874723c */ /* 0x080fe80000001874 */
[----:B------:R-:W-:Y:S01]  /*1d5f0*/  F2FP.PACK_AB R51, R166, R167 ;  /* 0x000000a7a633723e */ /* 0x000fe200000000ff */
[----:B------:R-:W-:Y:S01]  /*1d600*/  MUFU.EX2 R174, R65 ;  /* 0x0000004100ae7308 */ /* 0x000fe20000000800 */
[----:B------:R-:W-:Y:S02]  /*1d610*/  F2FP.PACK_AB R43, R185, R186 ;  /* 0x000000bab92b723e */ /* 0x000fe400000000ff */
[C---:B------:R-:W-:Y:S07]  /*1d620*/  HMMA.16816.F32 R120, R140.reuse, R144, R120 ;  /* 0x000000908c78723c */ /* 0x040fee0000001878 */
[----:B------:R-:W-:Y:S01]  /*1d630*/  MUFU.EX2 R65, R59 ;  /* 0x0000003b00417308 */ /* 0x000fe20000000800 */
[-C--:B------:R-:W-:Y:S08]  /*1d640*/  HMMA.16816.F32 R124, R140, R146.reuse, R124 ;  /* 0x000000928c7c723c */ /* 0x080ff0000000187c */
[----:B------:R-:W-:Y:S01]  /*1d650*/  HMMA.16816.F32 R36, R136, R146, R36 ;  /* 0x000000928824723c */ /* 0x000fe20000001824 */
[----:B------:R-:W1:Y:S01]  /*1d660*/  LDSM.16.MT88.4 R136, [R218+0x1100] ;  /* 0x00110000da88783b */ /* 0x000e620000004200 */
[----:B------:R-:W-:Y:S06]  /*1d670*/  MUFU.EX2 R134, R66 ;  /* 0x0000004200867308 */ /* 0x000fec0000000800 */
[-C--:B------:R-:W-:Y:S04]  /*1d680*/  HMMA.16816.F32 R4, R40, R44.reuse, R4 ;  /* 0x0000002c2804723c */ /* 0x080fe80000001804 */
[----:B------:R-:W-:Y:S04]  /*1d690*/  MUFU.EX2 R66, R56 ;  /* 0x0000003800427308 */ /* 0x000fe80000000800 */
[C---:B------:R-:W-:Y:S06]  /*1d6a0*/  HMMA.16816.F32 R8, R48.reuse, R44, R8 ;  /* 0x0000002c3008723c */ /* 0x040fec0000001808 */
[----:B------:R-:W-:Y:S02]  /*1d6b0*/  MUFU.EX2 R172, R67 ;  /* 0x0000004300ac7308 */ /* 0x000fe40000000800 */
[-C--:B------:R-:W-:Y:S08]  /*1d6c0*/  HMMA.16816.F32 R12, R48, R46.reuse, R12 ;  /* 0x0000002e300c723c */ /* 0x080ff0000000180c */
[C---:B------:R-:W-:Y:S01]  /*1d6d0*/  HMMA.16816.F32 R16, R40.reuse, R46, R16 ;  /* 0x0000002e2810723c */ /* 0x040fe20000001810 */
[----:B------:R-:W2:Y:S01]  /*1d6e0*/  LDSM.16.MT88.4 R44, [R219+0x1100] ;  /* 0x00110000db2c783b */ /* 0x000ea20000004200 */
[----:B------:R4:W5:Y:S06]  /*1d6f0*/  MUFU.EX2 R67, R57 ;  /* 0x0000003900437308 */ /* 0x00096c0000000800 */
[-C--:B---3--:R-:W-:Y:S04]  /*1d700*/  HMMA.16816.F32 R20, R40, R52.reuse, R20 ;  /* 0x000000342814723c */ /* 0x088fe80000001814 */
[----:B------:R-:W-:Y:S04]  /*1d710*/  MUFU.EX2 R97, R97 ;  /* 0x0000006100617308 */ /* 0x000fe80000000800 */
[C---:B------:R-:W-:Y:S06]  /*1d720*/  HMMA.16816.F32 R32, R48.reuse, R52, R32 ;  /* 0x000000343020723c */ /* 0x040fec0000001820 */
[----:B------:R-:W-:Y:S02]  /*1d730*/  MUFU.EX2 R99, R99 ;  /* 0x0000006300637308 */ /* 0x000fe40000000800 */
[-C--:B------:R-:W-:Y:S01]  /*1d740*/  HMMA.16816.F32 R24, R48, R54.reuse, R24 ;  /* 0x000000363018723c */ /* 0x080fe20000001818 */
[----:B----4-:R-:W-:Y:S07]  /*1d750*/  LDSM.16.MT88.4 R56, [R218+0x1900] ;  /* 0x00190000da38783b */ /* 0x010fee0000004200 */
[C---:B------:R-:W-:Y:S01]  /*1d760*/  HMMA.16816.F32 R100, R40.reuse, R54, R100 ;  /* 0x000000362864723c */ /* 0x040fe20000001864 */
[----:B------:R-:W-:Y:S01]  /*1d770*/  MUFU.EX2 R93, R93 ;  /* 0x0000005d005d7308 */ /* 0x000fe20000000800 */
[----:B------:R-:W3:Y:S06]  /*1d780*/  LDSM.16.MT88.4 R52, [R217+0x1900] ;  /* 0x00190000d934783b */ /* 0x000eec0000004200 */
[-C--:B-1----:R-:W-:Y:S03]  /*1d790*/  HMMA.16816.F32 R104, R40, R136.reuse, R104 ;  /* 0x000000882868723c */ /* 0x082fe60000001868 */
[----:B------:R-:W-:Y:S05]  /*1d7a0*/  MUFU.EX2 R60, R60 ;  /* 0x0000003c003c7308 */ /* 0x000fea0000000800 */
[C---:B------:R-:W-:Y:S05]  /*1d7b0*/  HMMA.16816.F32 R108, R48.reuse, R136, R108 ;  /* 0x00000088306c723c */ /* 0x040fea000000186c */
[----:B------:R-:W1:Y:S03]  /*1d7c0*/  MUFU.EX2 R61, R61 ;  /* 0x0000003d003d7308 */ /* 0x000e660000000800 */
[-C--:B------:R-:W-:Y:S07]  /*1d7d0*/  HMMA.16816.F32 R28, R48, R138.reuse, R28 ;  /* 0x0000008a301c723c */ /* 0x080fee000000181c */
[----:B------:R-:W-:Y:S01]  /*1d7e0*/  MUFU.EX2 R62, R62 ;  /* 0x0000003e003e7308 */ /* 0x000fe20000000800 */
[C---:B------:R-:W-:Y:S08]  /*1d7f0*/  HMMA.16816.F32 R112, R40.reuse, R138, R112 ;  /* 0x0000008a2870723c */ /* 0x040ff00000001870 */
[-C--:B--2---:R-:W-:Y:S01]  /*1d800*/  HMMA.16816.F32 R116, R40, R44.reuse, R116 ;  /* 0x0000002c2874723c */ /* 0x084fe20000001874 */
[----:B------:R-:W2:Y:S07]  /*1d810*/  MUFU.EX2 R63, R63 ;  /* 0x0000003f003f7308 */ /* 0x000eae0000000800 */
[C---:B------:R-:W-:Y:S03]  /*1d820*/  HMMA.16816.F32 R120, R48.reuse, R44, R120 ;  /* 0x0000002c3078723c */ /* 0x040fe60000001878 */
[----:B------:R-:W-:Y:S04]  /*1d830*/  MUFU.EX2 R68, R68 ;  /* 0x0000004400447308 */ /* 0x000fe80000000800 */
[----:B-----5:R-:W-:Y:S01]  /*1d840*/  F2FP.PACK_AB R44, R67, R66 ;  /* 0x00000042432c723e */ /* 0x020fe200000000ff */
[-C--:B------:R-:W-:Y:S01]  /*1d850*/  HMMA.16816.F32 R124, R48, R46.reuse, R124 ;  /* 0x0000002e307c723c */ /* 0x080fe2000000187c */
[----:B------:R-:W4:Y:S03]  /*1d860*/  LDSM.16.MT88.4 R48, [R220+0x1900] ;  /* 0x00190000dc30783b */ /* 0x000f260000004200 */
[----:B------:R-:W-:Y:S01]  /*1d870*/  F2FP.PACK_AB R45, R65, R64 ;  /* 0x00000040412d723e */ /* 0x000fe200000000ff */
[----:B------:R-:W-:Y:S03]  /*1d880*/  MUFU.EX2 R69, R69 ;  /* 0x0000004500457308 */ /* 0x000fe60000000800 */
[----:B------:R-:W-:Y:S07]  /*1d890*/  HMMA.16816.F32 R36, R40, R46, R36 ;  /* 0x0000002e2824723c */ /* 0x000fee0000001824 */
[----:B------:R-:W-:Y:S01]  /*1d8a0*/  F2FP.PACK_AB R40, R176, R165 ;  /* 0x000000a5b028723e */ /* 0x000fe200000000ff */
[----:B------:R-:W-:Y:S01]  /*1d8b0*/  MUFU.EX2 R70, R70 ;  /* 0x0000004600467308 */ /* 0x000fe20000000800 */
[----:B------:R-:W-:Y:S03]  /*1d8c0*/  F2FP.PACK_AB R41, R175, R164 ;  /* 0x000000a4af29723e */ /* 0x000fe600000000ff */
[----:B------:R-:W-:Y:S02]  /*1d8d0*/  F2FP.PACK_AB R42, R174, R173 ;  /* 0x000000adae2a723e */ /* 0x000fe400000000ff */
[----:B------:R-:W-:Y:S02]  /*1d8e0*/  F2FP.PACK_AB R43, R172, R134 ;  /* 0x00000086ac2b723e */ /* 0x000fe400000000ff */
[----:B-1----:R-:W-:Y:S02]  /*1d8f0*/  F2FP.PACK_AB R46, R61, R60 ;  /* 0x0000003c3d2e723e */ /* 0x002fe400000000ff */
[----:B--2---:R-:W-:Y:S01]  /*1d900*/  F2FP.PACK_AB R47, R63, R62 ;  /* 0x0000003e3f2f723e */ /* 0x004fe200000000ff */
[----:B------:R-:W-:Y:S02]  /*1d910*/  MUFU.EX2 R71, R71 ;  /* 0x0000004700477308 */ /* 0x000fe40000000800 */
[-C--:B---3--:R-:W-:Y:S08]  /*1d920*/  HMMA.16816.F32 R4, R40, R52.reuse, R4 ;  /* 0x000000342804723c */ /* 0x088ff00000001804 */
[C---:B------:R-:W-:Y:S01]  /*1d930*/  HMMA.16816.F32 R8, R44.reuse, R52, R8 ;  /* 0x000000342c08723c */ /* 0x040fe20000001808 */
[----:B------:R-:W-:Y:S07]  /*1d940*/  MUFU.EX2 R80, R80 ;  /* 0x0000005000507308 */ /* 0x000fee0000000800 */
[-C--:B------:R-:W-:Y:S03]  /*1d950*/  HMMA.16816.F32 R12, R44, R54.reuse, R12 ;  /* 0x000000362c0c723c */ /* 0x080fe6000000180c */
[----:B------:R-:W-:Y:S05]  /*1d960*/  MUFU.EX2 R81, R81 ;  /* 0x0000005100517308 */ /* 0x000fea0000000800 */
[C---:B------:R-:W-:Y:S01]  /*1d970*/  HMMA.16816.F32 R16, R40.reuse, R54, R16 ;  /* 0x000000362810723c */ /* 0x040fe20000001810 */
[----:B------:R-:W1:Y:S04]  /*1d980*/  LDSM.16.MT88.4 R52, [R219+0x1900] ;  /* 0x00190000db34783b */ /* 0x000e680000004200 */
[----:B------:R-:W-:Y:S03]  /*1d990*/  MUFU.EX2 R82, R82 ;  /* 0x0000005200527308 */ /* 0x000fe60000000800 */
[-C--:B----4-:R-:W-:Y:S07]  /*1d9a0*/  HMMA.16816.F32 R20, R40, R48.reuse, R20 ;  /* 0x000000302814723c */ /* 0x090fee0000001814 */
[----:B------:R-:W-:Y:S01]  /*1d9b0*/  MUFU.EX2 R83, R83 ;  /* 0x0000005300537308 */ /* 0x000fe20000000800 */
[C---:B------:R-:W-:Y:S08]  /*1d9c0*/  HMMA.16816.F32 R32, R44.reuse, R48, R32 ;  /* 0x000000302c20723c */ /* 0x040ff00000001820 */
[-C--:B------:R-:W-:Y:S01]  /*1d9d0*/  HMMA.16816.F32 R24, R44, R50.reuse, R24 ;  /* 0x000000322c18723c */ /* 0x080fe20000001818 */
[----:B------:R-:W-:Y:S07]  /*1d9e0*/  MUFU.EX2 R72, R72 ;  /* 0x0000004800487308 */ /* 0x000fee0000000800 */
[C---:B------:R-:W-:Y:S01]  /*1d9f0*/  HMMA.16816.F32 R100, R40.reuse, R50, R100 ;  /* 0x000000322864723c */ /* 0x040fe20000001864 */
[----:B------:R-:W2:Y:S02]  /*1da00*/  LDSM.16.MT88.4 R48, [R217+0x2100] ;  /* 0x00210000d930783b */ /* 0x000ea40000004200 */
[----:B------:R-:W3:Y:S05]  /*1da10*/  MUFU.EX2 R73, R73 ;  /* 0x0000004900497308 */ /* 0x000eea0000000800 */
[-C--:B------:R-:W-:Y:S05]  /*1da20*/  HMMA.16816.F32 R104, R40, R56.reuse, R104 ;  /* 0x000000382868723c */ /* 0x080fea0000001868 */
[----:B------:R-:W-:Y:S03]  /*1da30*/  MUFU.EX2 R74, R74 ;  /* 0x0000004a004a7308 */ /* 0x000fe60000000800 */
[C---:B------:R-:W-:Y:S07]  /*1da40*/  HMMA.16816.F32 R108, R44.reuse, R56, R108 ;  /* 0x000000382c6c723c */ /* 0x040fee000000186c */
[----:B------:R-:W4:Y:S01]  /*1da50*/  MUFU.EX2 R75, R75 ;  /* 0x0000004b004b7308 */ /* 0x000f220000000800 */
[-C--:B------:R-:W-:Y:S08]  /*1da60*/  HMMA.16816.F32 R28, R44, R58.reuse, R28 ;  /* 0x0000003a2c1c723c */ /* 0x080ff0000000181c */
[C---:B------:R-:W-:Y:S01]  /*1da70*/  HMMA.16816.F32 R112, R40.reuse, R58, R112 ;  /* 0x0000003a2870723c */ /* 0x040fe20000001870 */
[----:B------:R-:W-:Y:S01]  /*1da80*/  LDSM.16.MT88.4 R56, [R218+0x2100] ;  /* 0x00210000da38783b */ /* 0x000fe20000004200 */
[----:B------:R-:W-:Y:S06]  /*1da90*/  MUFU.EX2 R76, R76 ;  /* 0x0000004c004c7308 */ /* 0x000fec0000000800 */
[-C--:B-1----:R-:W-:Y:S04]  /*1daa0*/  HMMA.16816.F32 R116, R40, R52.reuse, R116 ;  /* 0x000000342874723c */ /* 0x082fe80000001874 */
[----:B------:R-:W1:Y:S04]  /*1dab0*/  MUFU.EX2 R77, R77 ;  /* 0x0000004d004d7308 */ /* 0x000e680000000800 */
[C---:B------:R-:W-:Y:S06]  /*1dac0*/  HMMA.16816.F32 R120, R44.reuse, R52, R120 ;  /* 0x000000342c78723c */ /* 0x040fec0000001878 */
[----:B------:R-:W-:Y:S02]  /*1dad0*/  MUFU.EX2 R78, R78 ;  /* 0x0000004e004e7308 */ /* 0x000fe40000000800 */
[-C--:B------:R-:W-:Y:S07]  /*1dae0*/  HMMA.16816.F32 R124, R44, R54.reuse, R124 ;  /* 0x000000362c7c723c */ /* 0x080fee000000187c */
[----:B---3--:R-:W-:Y:S01]  /*1daf0*/  F2FP.PACK_AB R44, R73, R72 ;  /* 0x00000048492c723e */ /* 0x008fe200000000ff */
[----:B------:R-:W-:Y:S01]  /*1db00*/  HMMA.16816.F32 R36, R40, R54, R36 ;  /* 0x000000362824723c */ /* 0x000fe20000001824 */
[----:B------:R-:W3:Y:S01]  /*1db10*/  MUFU.EX2 R79, R79 ;  /* 0x0000004f004f7308 */ /* 0x000ee20000000800 */
[----:B------:R-:W5:Y:S02]  /*1db20*/  LDSM.16.MT88.4 R52, [R220+0x2100] ;  /* 0x00210000dc34783b */ /* 0x000f640000004200 */
[----:B----4-:R-:W-:Y:S02]  /*1db30*/  F2FP.PACK_AB R45, R75, R74 ;  /* 0x0000004a4b2d723e */ /* 0x010fe400000000ff */
[----:B-1----:R-:W-:Y:S02]  /*1db40*/  F2FP.PACK_AB R46, R77, R76 ;  /* 0x0000004c4d2e723e */ /* 0x002fe400000000ff */
[----:B------:R-:W-:Y:S03]  /*1db50*/  F2FP.PACK_AB R40, R69, R68 ;  /* 0x000000444528723e */ /* 0x000fe600000000ff */
[----:B------:R-:W-:Y:S01]  /*1db60*/  MUFU.EX2 R84, R84 ;  /* 0x0000005400547308 */ /* 0x000fe20000000800 */
[----:B------:R-:W-:Y:S02]  /*1db70*/  F2FP.PACK_AB R41, R71, R70 ;  /* 0x000000464729723e */ /* 0x000fe400000000ff */
[----:B------:R-:W-:Y:S02]  /*1db80*/  F2FP.PACK_AB R42, R81, R80 ;  /* 0x00000050512a723e */ /* 0x000fe400000000ff */
[----:B------:R-:W-:Y:S05]  /*1db90*/  F2FP.PACK_AB R43, R83, R82 ;  /* 0x00000052532b723e */ /* 0x000fea00000000ff */
[----:B------:R-:W1:Y:S02]  /*1dba0*/  MUFU.EX2 R85, R85 ;  /* 0x0000005500557308 */ /* 0x000e640000000800 */
[-C--:B--2---:R-:W-:Y:S03]  /*1dbb0*/  HMMA.16816.F32 R4, R40, R48.reuse, R4 ;  /* 0x000000302804723c */ /* 0x084fe60000001804 */
[----:B---3--:R-:W-:Y:S05]  /*1dbc0*/  F2FP.PACK_AB R47, R79, R78 ;  /* 0x0000004e4f2f723e */ /* 0x008fea00000000ff */
[----:B------:R-:W-:Y:S02]  /*1dbd0*/  MUFU.EX2 R86, R86 ;  /* 0x0000005600567308 */ /* 0x000fe40000000800 */
[C---:B------:R-:W-:Y:S08]  /*1dbe0*/  HMMA.16816.F32 R8, R44.reuse, R48, R8 ;  /* 0x000000302c08723c */ /* 0x040ff00000001808 */
[-C--:B------:R-:W-:Y:S01]  /*1dbf0*/  HMMA.16816.F32 R12, R44, R50.reuse, R12 ;  /* 0x000000322c0c723c */ /* 0x080fe2000000180c */
[----:B------:R-:W2:Y:S03]  /*1dc00*/  MUFU.EX2 R87, R87 ;  /* 0x0000005700577308 */ /* 0x000ea60000000800 */
[----:B-1----:R-:W-:Y:S04]  /*1dc10*/  F2FP.PACK_AB R168, R85, R84 ;  /* 0x0000005455a8723e */ /* 0x002fe800000000ff */
[C---:B------:R-:W-:Y:S01]  /*1dc20*/  HMMA.16816.F32 R16, R40.reuse, R50, R16 ;  /* 0x000000322810723c */ /* 0x040fe20000001810 */
[----:B------:R-:W1:Y:S02]  /*1dc30*/  LDSM.16.MT88.4 R48, [R219+0x2100] ;  /* 0x00210000db30783b */ /* 0x000e640000004200 */
[----:B------:R-:W3:Y:S05]  /*1dc40*/  MUFU.EX2 R96, R96 ;  /* 0x0000006000607308 */ /* 0x000eea0000000800 */
[-C--:B-----5:R-:W-:Y:S05]  /*1dc50*/  HMMA.16816.F32 R20, R40, R52.reuse, R20 ;  /* 0x000000342814723c */ /* 0x0a0fea0000001814 */
[----:B------:R-:W4:Y:S03]  /*1dc60*/  MUFU.EX2 R98, R98 ;  /* 0x0000006200627308 */ /* 0x000f260000000800 */
[C---:B------:R-:W-:Y:S04]  /*1dc70*/  HMMA.16816.F32 R32, R44.reuse, R52, R32 ;  /* 0x000000342c20723c */ /* 0x040fe80000001820 */
[----:B--2---:R-:W-:Y:S03]  /*1dc80*/  F2FP.PACK_AB R169, R87, R86 ;  /* 0x0000005657a9723e */ /* 0x004fe600000000ff */
[----:B------:R-:W-:Y:S01]  /*1dc90*/  MUFU.EX2 R92, R92 ;  /* 0x0000005c005c7308 */ /* 0x000fe20000000800 */
[-C--:B------:R-:W-:Y:S04]  /*1dca0*/  HMMA.16816.F32 R24, R44, R54.reuse, R24 ;  /* 0x000000362c18723c */ /* 0x080fe80000001818 */
[----:B---3--:R-:W-:Y:S04]  /*1dcb0*/  F2FP.PACK_AB R170, R97, R96 ;  /* 0x0000006061aa723e */ /* 0x008fe800000000ff */
[C---:B------:R-:W-:Y:S01]  /*1dcc0*/  HMMA.16816.F32 R100, R40.reuse, R54, R100 ;  /* 0x000000362864723c */ /* 0x040fe20000001864 */
[----:B------:R-:W2:Y:S01]  /*1dcd0*/  LDSM.16.MT88.4 R52, [R220+0x2900] ;  /* 0x00290000dc34783b */ /* 0x000ea20000004200 */
[----:B------:R-:W-:Y:S02]  /*1dce0*/  MUFU.EX2 R94, R94 ;  /* 0x0000005e005e7308 */ /* 0x000fe40000000800 */
[----:B----4-:R-:W-:Y:S04]  /*1dcf0*/  F2FP.PACK_AB R171, R99, R98 ;  /* 0x0000006263ab723e */ /* 0x010fe800000000ff */
[-C--:B------:R-:W-:Y:S04]  /*1dd00*/  HMMA.16816.F32 R104, R40, R56.reuse, R104 ;  /* 0x000000382868723c */ /* 0x080fe80000001868 */
[----:B------:R-:W-:Y:S04]  /*1dd10*/  MUFU.EX2 R88, R88 ;  /* 0x0000005800587308 */ /* 0x000fe80000000800 */
[C---:B------:R-:W-:Y:S06]  /*1dd20*/  HMMA.16816.F32 R108, R44.reuse, R56, R108 ;  /* 0x000000382c6c723c */ /* 0x040fec000000186c */
[----:B------:R3:W-:Y:S02]  /*1dd30*/  MUFU.EX2 R56, R2 ;  /* 0x0000000200387308 */ /* 0x0007e40000000800 */
[-C--:B------:R-:W-:Y:S08]  /*1dd40*/  HMMA.16816.F32 R28, R44, R58.reuse, R28 ;  /* 0x0000003a2c1c723c */ /* 0x080ff0000000181c */
[C---:B------:R-:W-:Y:S01]  /*1dd50*/  HMMA.16816.F32 R112, R40.reuse, R58, R112 ;  /* 0x0000003a2870723c */ /* 0x040fe20000001870 */
[----:B------:R-:W4:Y:S07]  /*1dd60*/  MUFU.EX2 R89, R89 ;  /* 0x0000005900597308 */ /* 0x000f2e0000000800 */
[-C--:B-1----:R-:W-:Y:S03]  /*1dd70*/  HMMA.16816.F32 R116, R40, R48.reuse, R116 ;  /* 0x000000302874723c */ /* 0x082fe60000001874 */
[----:B------:R-:W-:Y:S01]  /*1dd80*/  MUFU.EX2 R90, R90 ;  /* 0x0000005a005a7308 */ /* 0x000fe20000000800 */
[----:B---3--:R-:W-:Y:S01]  /*1dd90*/  FADD.FTZ R2, R213, R131 ;  /* 0x00000083d5027221 */ /* 0x008fe20000010000 */
[----:B------:R-:W-:Y:S03]  /*1dda0*/  MOV R131, R129 ;  /* 0x0000008100837202 */ /* 0x000fe60000000f00 */
[C---:B------:R-:W-:Y:S04]  /*1ddb0*/  HMMA.16816.F32 R120, R44.reuse, R48, R120 ;  /* 0x000000302c78723c */ /* 0x040fe80000001878 */
[----:B------:R-:W-:Y:S01]  /*1ddc0*/  FADD.FTZ R2, R214, R2 ;  /* 0x00000002d6027221 */ /* 0x000fe20000010000 */
[----:B------:R-:W1:Y:S03]  /*1ddd0*/  MUFU.EX2 R91, R91 ;  /* 0x0000005b005b7308 */ /* 0x000e660000000800 */
[----:B------:R-:W-:Y:S01]  /*1dde0*/  FADD.FTZ R2, R238, R2 ;  /* 0x00000002ee027221 */ /* 0x000fe20000010000 */
[-C--:B------:R-:W-:Y:S03]  /*1ddf0*/  HMMA.16816.F32 R124, R44, R50.reuse, R124 ;  /* 0x000000322c7c723c */ /* 0x080fe6000000187c */
[----:B------:R-:W-:Y:S05]  /*1de00*/  FADD.FTZ R2, R199, R2 ;  /* 0x00000002c7027221 */ /* 0x000fea0000010000 */
[----:B------:R-:W-:Y:S07]  /*1de10*/  HMMA.16816.F32 R36, R40, R50, R36 ;  /* 0x000000322824723c */ /* 0x000fee0000001824 */
[----:B----4-:R-:W-:Y:S01]  /*1de20*/  F2FP.PACK_AB R40, R89, R88 ;  /* 0x000000585928723e */ /* 0x010fe200000000ff */
[-C--:B------:R-:W-:Y:S01]  /*1de30*/  HMMA.16816.F32 R136, R168, R148.reuse, R4 ;  /* 0x00000094a888723c */ /* 0x080fe20000001804 */
[----:B------:R-:W3:Y:S04]  /*1de40*/  LDSM.16.MT88.4 R4, [R218+0x2900] ;  /* 0x00290000da04783b */ /* 0x000ee80000004200 */
[----:B-1----:R-:W-:Y:S02]  /*1de50*/  F2FP.PACK_AB R41, R91, R90 ;  /* 0x0000005a5b29723e */ /* 0x002fe400000000ff */
[----:B------:R-:W-:Y:S02]  /*1de60*/  F2FP.PACK_AB R42, R93, R92 ;  /* 0x0000005c5d2a723e */ /* 0x000fe400000000ff */
[----:B------:R-:W-:Y:S07]  /*1de70*/  F2FP.PACK_AB R43, R56, R94 ;  /* 0x0000005e382b723e */ /* 0x000fee00000000ff */
        /* <DEDUP_REMOVED lines=25> */
[----:B------:R-:W1:Y:S01]  /*1e010*/  LDSM.16.MT88.4 R8, [R219+0x2900] ;  /* 0x00290000db08783b */ /* 0x000e620000004200 */
[----:B------:R-:W-:Y:S01]  /*1e020*/  FADD.FTZ R13, R195, R0 ;  /* 0x00000000c30d7221 */ /* 0x000fe20000010000 */
[-C--:B---3--:R-:W-:Y:S03]  /*1e030*/  HMMA.16816.F32 R104, R168, R4.reuse, R104 ;  /* 0x00000004a868723c */ /* 0x088fe60000001868 */
        /* <DEDUP_REMOVED lines=30> */
[----:B------:R-:W-:Y:S01]  /*1e220*/  FADD.FTZ R12, R134, R2 ;  /* 0x00000002860c7221 */ /* 0x000fe20000010000 */
[----:B------:R-:W-:Y:S01]  /*1e230*/  MOV R134, R128 ;  /* 0x0000008000867202 */ /* 0x000fe20000000f00 */
        /* <DEDUP_REMOVED lines=39> */
[----:B------:R-:W-:Y:S01]  /*1e4b0*/  FADD.FTZ R2, R93, R2 ;  /* 0x000000025d027221 */ /* 0x000fe20000010000 */
[----:B------:R-:W-:Y:S01]  /*1e4c0*/  STL [R1+0x8], R4 ;  /* 0x0000080401007387 */ /* 0x000fe20000100800 */
[----:B------:R-:W-:Y:S03]  /*1e4d0*/  FADD.FTZ R0, R94, R0 ;  /* 0x000000005e007221 */ /* 0x000fe60000010000 */
[----:B------:R-:W-:Y:S01]  /*1e4e0*/  STL [R1+0xc], R2 ;  /* 0x00000c0201007387 */ /* 0x000fe20000100800 */
[----:B------:R-:W-:Y:S05]  /*1e4f0*/  FADD.FTZ R0, R56, R0 ;  /* 0x0000000038007221 */ /* 0x000fea0000010000 */
[----:B------:R1:W-:Y:S02]  /*1e500*/  STL [R1+0x10], R0 ;  /* 0x0000100001007387 */ /* 0x0003e40000100800 */
[----:B-1----:R-:W-:Y:S01]  /*1e510*/  MOV R0, R130 ;  /* 0x0000008200007202 */ /* 0x002fe20000000f00 */
[----:B------:R-:W-:-:S05]  /*1e520*/  @P0 BRA `(.L_x_1278) ;  /* 0xffffc72000000947 */ /* 0x000fca000383ffff */
.L_x_1275:
        /* <DEDUP_REMOVED lines=9> */
.L_x_1297:
[----:B------:R-:W-:Y:S04]  /*1e5c0*/  DEPBAR.LE SB0, 0x0 ;  /* 0x000080000000791a */ /* 0x000fe80000000000 */
[----:B------:R-:W-:Y:S01]  /*1e5d0*/  BAR.SYNC.DEFER_BLOCKING 0x0 ;  /* 0x0000000000007b1d */ /* 0x000fe20000010000 */
[----:B-1----:R-:W-:Y:S01]  /*1e5e0*/  IMAD.WIDE.U32 R2, R236, c[0x0][0x208], RZ ;  /* 0x00008200ec027a25 */ /* 0x002fe200078e00ff */
[----:B------:R-:W-:Y:S01]  /*1e5f0*/  SHF.R.S32.HI R0, RZ, 0x1f, R236 ;  /* 0x0000001fff007819 */ /* 0x000fe200000114ec */
[----:B------:R-:W-:Y:S04]  /*1e600*/  UISETP.GT.AND UP0, UPT, UR19, UR18, UPT ;  /* 0x000000121300728c */ /* 0x000fe8000bf04270 */
[----:B------:R-:W-:Y:S04]  /*1e610*/  IMAD R0, R0, c[0x0][0x208], RZ ;  /* 0x0000820000007a24 */ /* 0x000fe800078e02ff */
[----:B------:R-:W-:Y:S04]  /*1e620*/  IMAD R0, R236, c[0x0][0x20c], R0 ;  /* 0x00008300ec007a24 */ /* 0x000fe800078e0200 */
[----:B------:R-:W-:Y:S01]  /*1e630*/  IMAD.IADD R3, R3, 0x1, R0 ;  /* 0x0000000103037824 */ /* 0x000fe200078e0200 */
[----:B------:R-:W-:Y:S03]  /*1e640*/  SHF.R.S32.HI R0, RZ, 0x1f, R235 ;  /* 0x0000001fff007819 */ /* 0x000fe600000114eb */
[C---:B------:R-:W-:Y:S04]  /*1e650*/  IMAD.WIDE.U32 R2, R235.reuse, c[0x0][0x218], R2 ;  /* 0x00008600eb027a25 */ /* 0x040fe800078e0002 */
[----:B------:R-:W-:Y:S01]  /*1e660*/  IMAD R0, R0, c[0x0][0x218], RZ ;  /* 0x0000860000007a24 */ /* 0x000fe200078e02ff */
[----:B-----5:R-:W-:Y:S01]  /*1e670*/  LDSM.16.M88.4 R96, [R223+0x6100] ;  /* 0x00610000df60783b */ /* 0x020fe20000000200 */
        /* <DEDUP_REMOVED lines=8> */
[----:B------:R-:W4:Y:S06]  /*1e700*/  LDSM.16.M88.4 R48, [R216+0x4100] ;  /* 0x00410000d830783b */ /* 0x000f2c0000000200 */
        /* <DEDUP_REMOVED lines=11> */
[----:B------:R-:W-:Y:S05]  /*1e7c0*/  LDSM.16.M88.4 R192, [R228] ;  /* 0x00000000e4c0783b */ /* 0x000fea0000000200 */
[-C--:B---3--:R-:W-:Y:S01]  /*1e7d0*/  HMMA.16816.F32 R20, R96, R32.reuse, RZ ;  /* 0x000000206014723c */ /* 0x088fe200000018ff */
[----:B------:R-:W-:Y:S06]  /*1e7e0*/  SHFL.IDX PT, R201, R0, 0x5, 0x181f ;  /* 0x00b81f0000c97f89 */ /* 0x000fec00000e0000 */
[----:B------:R-:W-:Y:S01]  /*1e7f0*/  SHFL.IDX PT, R202, R2, 0x3, 0x181f ;  /* 0x00781f0002ca7f89 */ /* 0x000fe200000e0000 */
[C---:B------:R-:W-:Y:S05]  /*1e800*/  HMMA.16816.F32 R24, R92.reuse, R32, RZ ;  /* 0x000000205c18723c */ /* 0x040fea00000018ff */
[----:B------:R-:W-:Y:S03]  /*1e810*/  SHFL.IDX PT, R200, R2, 0x4, 0x181f ;  /* 0x00981f0002c87f89 */ /* 0x000fe600000e0000 */
[-C--:B------:R-:W-:Y:S03]  /*1e820*/  HMMA.16816.F32 R28, R92, R34.reuse, RZ ;  /* 0x000000225c1c723c */ /* 0x080fe600000018ff */
[----:B------:R-:W1:Y:S05]  /*1e830*/  SHFL.IDX PT, R128, R0, RZ, 0x181f ;  /* 0x00181fff00807589 */ /* 0x000e6a00000e0000 */
[C---:B------:R-:W-:Y:S01]  /*1e840*/  HMMA.16816.F32 R32, R96.reuse, R34, RZ ;  /* 0x000000226020723c */ /* 0x040fe200000018ff */
[----:B------:R-:W2:Y:S06]  /*1e850*/  SHFL.IDX PT, R129, R2, RZ, 0x181f ;  /* 0x00181fff02817589 */ /* 0x000eac00000e0000 */
[----:B------:R-:W-:Y:S01]  /*1e860*/  SHFL.IDX PT, R3, R0, 0x1, 0x181f ;  /* 0x00381f0000037f89 */ /* 0x000fe200000e0000 */
[-C--:B----4-:R-:W-:Y:S05]  /*1e870*/  HMMA.16816.F32 R36, R96, R48.reuse, RZ ;  /* 0x000000306024723c */ /* 0x090fea00000018ff */
[----:B------:R-:W-:Y:S03]  /*1e880*/  SHFL.IDX PT, R130, R2, 0x1, 0x181f ;  /* 0x00381f0002827f89 */ /* 0x000fe600000e0000 */
[C---:B------:R-:W-:Y:S03]  /*1e890*/  HMMA.16816.F32 R40, R92.reuse, R48, RZ ;  /* 0x000000305c28723c */ /* 0x040fe600000018ff */
[----:B------:R-:W-:Y:S01]  /*1e8a0*/  SHFL.IDX PT, R196, R0, 0x2, 0x181f ;  /* 0x00581f0000c47f89 */ /* 0x000fe200000e0000 */
[-C--:B-1----:R-:W-:Y:S04]  /*1e8b0*/  IADD3 R128, P1, R128, R234.reuse, RZ ;  /* 0x000000ea80807210 */ /* 0x082fe80007f3e0ff */
[-C--:B------:R-:W-:Y:S01]  /*1e8c0*/  HMMA.16816.F32 R44, R92, R50.reuse, RZ ;  /* 0x000000325c2c723c */ /* 0x080fe200000018ff */
[--C-:B--2---:R-:W-:Y:S01]  /*1e8d0*/  IMAD.X R129, R129, 0x1, R233.reuse, P1 ;  /* 0x0000000181817824 */ /* 0x104fe200008e06e9 */
[----:B------:R-:W1:Y:S06]  /*1e8e0*/  SHFL.IDX PT, R198, R0, 0x3, 0x181f ;  /* 0x00781f0000c67f89 */ /* 0x000e6c00000e0000 */
[C---:B------:R-:W-:Y:S01]  /*1e8f0*/  HMMA.16816.F32 R48, R96.reuse, R50, RZ ;  /* 0x000000326030723c */ /* 0x040fe200000018ff */
[----:B------:R-:W2:Y:S06]  /*1e900*/  SHFL.IDX PT, R135, R2, 0x2, 0x181f ;  /* 0x00581f0002877f89 */ /* 0x000eac00000e0000 */
[----:B------:R-:W-:Y:S01]  /*1e910*/  SHFL.IDX PT, R199, R0, 0x4, 0x181f ;  /* 0x00981f0000c77f89 */ /* 0x000fe200000e0000 */
[-C--:B------:R-:W-:Y:S05]  /*1e920*/  HMMA.16816.F32 R52, R96, R64.reuse, RZ ;  /* 0x000000406034723c */ /* 0x080fea00000018ff */
[----:B------:R3:W-:Y:S03]  /*1e930*/  SHFL.IDX PT, R0, R2, 0x5, 0x181f ;  /* 0x00b81f0002007f89 */ /* 0x0007e600000e0000 */
[C---:B------:R-:W-:Y:S04]  /*1e940*/  HMMA.16816.F32 R56, R92.reuse, R64, RZ ;  /* 0x000000405c38723c */ /* 0x040fe800000018ff */
[-C--:B-1----:R-:W-:Y:S04]  /*1e950*/  IADD3 R198, P2, R198, R234.reuse, RZ ;  /* 0x000000eac6c67210 */ /* 0x082fe80007f5e0ff */
[-C--:B------:R-:W-:Y:S08]  /*1e960*/  HMMA.16816.F32 R60, R92, R66.reuse, RZ ;  /* 0x000000425c3c723c */ /* 0x080ff000000018ff */
[C---:B------:R-:W-:Y:S04]  /*1e970*/  HMMA.16816.F32 R64, R96.reuse, R66, RZ ;  /* 0x000000426040723c */ /* 0x040fe800000018ff */
[-C--:B---3--:R-:W-:Y:S04]  /*1e980*/  IADD3 R2, P0, R3, R234.reuse, RZ ;  /* 0x000000ea03027210 */ /* 0x088fe80007f1e0ff */
[-C--:B------:R-:W-:Y:S01]  /*1e990*/  HMMA.16816.F32 R68, R96, R80.reuse, RZ ;  /* 0x000000506044723c */ /* 0x080fe200000018ff */
[--C-:B------:R-:W-:Y:S03]  /*1e9a0*/  IMAD.X R3, R130, 0x1, R233.reuse, P0 ;  /* 0x0000000182037824 */ /* 0x100fe600000e06e9 */
[-C--:B------:R-:W-:Y:S04]  /*1e9b0*/  IADD3 R196, P0, R196, R234.reuse, RZ ;  /* 0x000000eac4c47210 */ /* 0x080fe80007f1e0ff */
[C---:B------:R-:W-:Y:S04]  /*1e9c0*/  HMMA.16816.F32 R72, R92.reuse, R80, RZ ;  /* 0x000000505c48723c */ /* 0x040fe800000018ff */
[--C-:B--2---:R-:W-:Y:S04]  /*1e9d0*/  IMAD.X R197, R135, 0x1, R233.reuse, P0 ;  /* 0x0000000187c57824 */ /* 0x104fe800000e06e9 */
        /* <DEDUP_REMOVED lines=23> */
[C---:B------:R-:W-:Y:S03]  /*1eb50*/  HMMA.16816.F32 R40, R184.reuse, R172, R40 ;  /* 0x000000acb828723c */ /* 0x040fe60000001828 */
[----:B------:R3:W-:Y:S05]  /*1eb60*/  LDGSTS.E.BYPASS.LTC128B.128 [R243+0x1000], [R196.64], !P6 ;  /* 0x01000000c4f37fae */ /* 0x0007ea000f101d4e */
[-C--:B------:R-:W-:Y:S08]  /*1eb70*/  HMMA.16816.F32 R44, R184, R174.reuse, R44 ;  /* 0x000000aeb82c723c */ /* 0x080ff0000000182c */
[C---:B------:R-:W-:Y:S04]  /*1eb80*/  HMMA.16816.F32 R48, R176.reuse, R174, R48 ;  /* 0x000000aeb030723c */ /* 0x040fe80000001830 */
[-C--:B----4-:R-:W-:Y:S01]  /*1eb90*/  IADD3 R128, P1, R199, R234.reuse, RZ ;  /* 0x000000eac7807210 */ /* 0x090fe20007f3e0ff */
[--C-:B------:R-:W-:Y:S03]  /*1eba0*/  IMAD.X R199, R202, 0x1, R233.reuse, P2 ;  /* 0x00000001cac77824 */ /* 0x100fe600010e06e9 */
[-C--:B--2---:R-:W-:Y:S02]  /*1ebb0*/  HMMA.16816.F32 R52, R176, R180.reuse, R52 ;  /* 0x000000b4b034723c */ /* 0x084fe40000001834 */
[----:B------:R2:W-:Y:S02]  /*1ebc0*/  LDGSTS.E.BYPASS.LTC128B.128 [R243+0x1800], [R198.64], !P6 ;  /* 0x01800000c6f37fae */ /* 0x0005e4000f101d4e */
[--C-:B------:R-:W-:Y:S01]  /*1ebd0*/  IMAD.X R129, R200, 0x1, R233.reuse, P1 ;  /* 0x00000001c8817824 */ /* 0x100fe200008e06e9 */
[----:B-1----:R-:W-:Y:S03]  /*1ebe0*/  IADD3 R2, P0, R201, R234, RZ ;  /* 0x000000eac9027210 */ /* 0x002fe60007f1e0ff */
[C---:B------:R-:W-:Y:S01]  /*1ebf0*/  HMMA.16816.F32 R56, R184.reuse, R180, R56 ;  /* 0x000000b4b838723c */ /* 0x040fe20000001838 */
[----:B------:R1:W-:Y:S03]  /*1ec00*/  LDGSTS.E.BYPASS.LTC128B.128 [R243+0x2000], [R128.64], !P6 ;  /* 0x0200000080f37fae */ /* 0x0003e6000f101d4e */
[----:B------:R-:W-:Y:S01]  /*1ec10*/  IMAD.X R3, R0, 0x1, R233, P0 ;  /* 0x0000000100037824 */ /* 0x000fe200000e06e9 */
[----:B------:R-:W-:Y:S03]  /*1ec20*/  PLOP3.LUT P0, PT, PT, PT, UP0, 0x80, 0x0 ;  /* 0x000000000000781c */ /* 0x000fe60003f0f008 */
[-C--:B------:R-:W-:Y:S01]  /*1ec30*/  HMMA.16816.F32 R60, R184, R182.reuse, R60 ;  /* 0x000000b6b83c723c */ /* 0x080fe2000000183c */
[----:B------:R1:W-:Y:S06]  /*1ec40*/  LDGSTS.E.BYPASS.LTC128B.128 [R243+0x2800], [R2.64], !P6 ;  /* 0x0280000002f37fae */ /* 0x0003ec000f101d4e */
[----:B------:R-:W-:Y:S01]  /*1ec50*/  LDSM.16.M88.4 R172, [R222+0x3100] ;  /* 0x00310000deac783b */ /* 0x000fe20000000200 */
[C---:B------:R-:W-:Y:S05]  /*1ec60*/  HMMA.16816.F32 R64, R176.reuse, R182, R64 ;  /* 0x000000b6b040723c */ /* 0x040fea0000001840 */
[----:B------:R-:W0:Y:S03]  /*1ec70*/  LDGDEPBAR ;  /* 0x00000000000079af */ /* 0x000e260000000000 */
[-C--:B---3--:R-:W-:Y:S03]  /*1ec80*/  HMMA.16816.F32 R68, R176, R188.reuse, R68 ;  /* 0x000000bcb044723c */ /* 0x088fe60000001844 */
[----:B--2---:R-:W2:Y:S05]  /*1ec90*/  LDSM.16.M88.4 R196, [R224+0x6100] ;  /* 0x00610000e0c4783b */ /* 0x004eaa0000000200 */
[C---:B------:R-:W-:Y:S01]  /*1eca0*/  HMMA.16816.F32 R72, R184.reuse, R188, R72 ;  /* 0x000000bcb848723c */ /* 0x040fe20000001848 */
[----:B------:R-:W3:Y:S06]  /*1ecb0*/  LDSM.16.M88.4 R200, [R224+0x8100] ;  /* 0x00810000e0c8783b */ /* 0x000eec0000000200 */
[----:B------:R-:W4:Y:S01]  /*1ecc0*/  LDSM.16.M88.4 R204, [R222+0x3900] ;  /* 0x00390000decc783b */ /* 0x000f220000000200 */
[-C--:B------:R-:W-:Y:S05]  /*1ecd0*/  HMMA.16816.F32 R76, R184, R190.reuse, R76 ;  /* 0x000000beb84c723c */ /* 0x080fea000000184c */
[----:B------:R-:W1:Y:S03]  /*1ece0*/  LDSM.16.M88.4 R208, [R222+0x4100] ;  /* 0x00410000ded0783b */ /* 0x000e660000000200 */
[C---:B------:R-:W-:Y:S03]  /*1ecf0*/  HMMA.16816.F32 R80, R176.reuse, R190, R80 ;  /* 0x000000beb050723c */ /* 0x040fe60000001850 */
[----:B------:R-:W1:Y:S05]  /*1ed00*/  LDSM.16.M88.4 R212, [R222+0x4900] ;  /* 0x00490000ded4783b */ /* 0x000e6a0000000200 */
[-C--:B------:R-:W-:Y:S01]  /*1ed10*/  HMMA.16816.F32 R84, R176, R192.reuse, R84 ;  /* 0x000000c0b054723c */ /* 0x080fe20000001854 */
[----:B------:R-:W-:Y:S06]  /*1ed20*/  LDSM.16.M88.4 R180, [R225+0x6100] ;  /* 0x00610000e1b4783b */ /* 0x000fec0000000200 */
[----:B------:R-:W-:Y:S01]  /*1ed30*/  LDSM.16.M88.4 R188, [R225+0x8100] ;  /* 0x00810000e1bc783b */ /* 0x000fe20000000200 */
[C---:B------:R-:W-:Y:S08]  /*1ed40*/  HMMA.16816.F32 R88, R184.reuse, R192, R88 ;  /* 0x000000c0b858723c */ /* 0x040ff00000001858 */
[-C--:B------:R-:W-:Y:S01]  /*1ed50*/  HMMA.16816.F32 R92, R184, R194.reuse, R92 ;  /* 0x000000c2b85c723c */ /* 0x080fe2000000185c */
[----:B------:R-:W-:Y:S07]  /*1ed60*/  LDSM.16.M88.4 R184, [R221] ;  /* 0x00000000ddb8783b */ /* 0x000fee0000000200 */
        /* <DEDUP_REMOVED lines=13> */
[-C--:B-1----:R-:W-:Y:S08]  /*1ee40*/  HMMA.16816.F32 R36, R196, R208.reuse, R36 ;  /* 0x000000d0c424723c */ /* 0x082ff00000001824 */
        /* <DEDUP_REMOVED lines=13> */
[----:B------:R-:W1:Y:S01]  /*1ef20*/  LDSM.16.M88.4 R176, [R221+0x2800] ;  /* 0x00280000ddb0783b */ /* 0x000e620000000200 */
[----:B------:R-:W-:Y:S05]  /*1ef30*/  DEPBAR.LE SB0, 0x0 ;  /* 0x000080000000791a */ /* 0x000fea0000000000 */
[----:B------:R-:W-:Y:S01]  /*1ef40*/  BAR.SYNC.DEFER_BLOCKING 0x0 ;  /* 0x0000000000007b1d */ /* 0x000fe20000010000 */
[-C--:B--2---:R-:W-:Y:S08]  /*1ef50*/  HMMA.16816.F32 R84, R196, R172.reuse, R84 ;  /* 0x000000acc454723c */ /* 0x084ff00000001854 */
        /* <DEDUP_REMOVED lines=15> */
[-C--:B-1----:R-:W-:Y:S08]  /*1f050*/  HMMA.16816.F32 R52, R180, R208.reuse, R52 ;  /* 0x000000d0b434723c */ /* 0x082ff00000001834 */
        /* <DEDUP_REMOVED lines=75> */
.L_x_1280:
        /* <DEDUP_REMOVED lines=37> */
.L_x_1283:
[----:B------:R-:W-:Y:S04]  /*1f760*/  MOV R128, c[0x0][0x32c] ;  /* 0x0000cb0000807a02 */ /* 0x000fe80000000f00 */
[----:B------:R-:W-:Y:S11]  /*1f770*/  ISETP.NE.AND P0, PT, R128, 0x1, PT ;  /* 0x000000018000780c */ /* 0x000ff60003f05270 */
[----:B------:R-:W-:Y:S02]  /*1f780*/  @!UPT UIADD3 URZ, URZ, URZ, URZ ;  /* 0x0000003f3f3ff290 */ /* 0x000fe4000fffe03f */
[----:B------:R-:W-:Y:S05]  /*1f790*/  @P0 IMAD.HI.U32 R128, R3, c[0x0][0x330], RZ ;  /* 0x0000cc0003800a27 */ /* 0x000fea00078e00ff */
[----:B------:R-:W-:Y:S02]  /*1f7a0*/  @P0 SHF.R.U32.HI R3, RZ, c[0x0][0x334], R128 ;  /* 0x0000cd00ff030a19 */ /* 0x000fe40000011680 */
.L_x_1284:
[----:B------:R-:W-:Y:S05]  /*1f7b0*/  BSYNC B0 ;  /* 0x0000000000007941 */ /* 0x000fea0003800000 */
.L_x_1282:
[----:B------:R-:W-:Y:S05]  /*1f7c0*/  IMAD R3, R3, c[0x0][0x32c], R173 ;  /* 0x0000cb0003037a24 */ /* 0x000fea00078e02ad */
[----:B------:R-:W-:Y:S02]  /*1f7d0*/  IADD3 R128, R3, c[0x0][0x32c], RZ ;  /* 0x0000cb0003807a10 */ /* 0x000fe40007ffe0ff */
[----:B------:R-:W-:Y:S02]  /*1f7e0*/  IMNMX R0, R0, R3, !PT ;  /* 0x0000000300007217 */ /* 0x000fe40007800200 */
[----:B------:R-:W-:Y:S02]  /*1f7f0*/  IMNMX R2, R2, R128, PT ;  /* 0x0000008002027217 */ /* 0x000fe40003800200 */
.L_x_1281:
        /* <DEDUP_REMOVED lines=20> */
.L_x_1287:
[----:B------:R-:W-:Y:S04]  /*1f940*/  MOV R174, c[0x0][0x32c] ;  /* 0x0000cb0000ae7a02 */ /* 0x000fe80000000f00 */
[----:B------:R-:W-:Y:S11]  /*1f950*/  ISETP.NE.AND P0, PT, R174, 0x1, PT ;  /* 0x00000001ae00780c */ /* 0x000ff60003f05270 */
[----:B------:R-:W-:Y:S02]  /*1f960*/  @!UPT UIADD3 URZ, URZ, URZ, URZ ;  /* 0x0000003f3f3ff290 */ /* 0x000fe4000fffe03f */
[----:B------:R-:W-:Y:S05]  /*1f970*/  @P0 IMAD.HI.U32 R174, R129, c[0x0][0x330], RZ ;  /* 0x0000cc0081ae0a27 */ /* 0x000fea00078e00ff */
[----:B------:R-:W-:Y:S02]  /*1f980*/  @P0 SHF.R.U32.HI R129, RZ, c[0x0][0x334], R174 ;  /* 0x0000cd00ff810a19 */ /* 0x000fe400000116ae */
.L_x_1288:
[----:B------:R-:W-:Y:S05]  /*1f990*/  BSYNC B0 ;  /* 0x0000000000007941 */ /* 0x000fea0003800000 */
.L_x_1286:
[----:B------:R-:W-:Y:S05]  /*1f9a0*/  IMAD R129, R129, c[0x0][0x32c], R173 ;  /* 0x0000cb0081817a24 */ /* 0x000fea00078e02ad */
[----:B------:R-:W-:Y:S02]  /*1f9b0*/  IADD3 R174, R129, c[0x0][0x32c], RZ ;  /* 0x0000cb0081ae7a10 */ /* 0x000fe40007ffe0ff */
[----:B------:R-:W-:Y:S02]  /*1f9c0*/  IMNMX R3, R3, R129, !PT ;  /* 0x0000008103037217 */ /* 0x000fe40007800200 */
[----:B------:R-:W-:Y:S02]  /*1f9d0*/  IMNMX R128, R128, R174, PT ;  /* 0x000000ae80807217 */ /* 0x000fe40003800200 */
.L_x_1285:
        /* <DEDUP_REMOVED lines=159> */
.L_x_1291:
[----:B------:R-:W-:Y:S04]  /*203d0*/  MOV R5, c[0x0][0x32c] ;  /* 0x0000cb0000057a02 */ /* 0x000fe80000000f00 */
[----:B------:R-:W-:Y:S11]  /*203e0*/  ISETP.NE.AND P0, PT, R5, 0x1, PT ;  /* 0x000000010500780c */ /* 0x000ff60003f05270 */
[----:B------:R-:W-:Y:S02]  /*203f0*/  @!UPT UIADD3 URZ, URZ, URZ, URZ ;  /* 0x0000003f3f3ff290 */ /* 0x000fe4000fffe03f */
[----:B------:R-:W-:Y:S05]  /*20400*/  @P0 IMAD.HI.U32 R5, R4, c[0x0][0x330], RZ ;  /* 0x0000cc0004050a27 */ /* 0x000fea00078e00ff */
[----:B------:R-:W-:Y:S02]  /*20410*/  @P0 SHF.R.U32.HI R4, RZ, c[0x0][0x334], R5 ;  /* 0x0000cd00ff040a19 */ /* 0x000fe40000011605 */
.L_x_1292:
[----:B------:R-:W-:Y:S05]  /*20420*/  BSYNC B0 ;  /* 0x0000000000007941 */ /* 0x000fea0003800000 */
.L_x_1290:
[----:B------:R-:W-:Y:S05]  /*20430*/  IMAD R4, R4, c[0x0][0x32c], R173 ;  /* 0x0000cb0004047a24 */ /* 0x000fea00078e02ad */
[----:B------:R-:W-:Y:S02]  /*20440*/  IADD3 R5, R4, c[0x0][0x32c], RZ ;  /* 0x0000cb0004057a10 */ /* 0x000fe40007ffe0ff */
[----:B------:R-:W-:Y:S02]  /*20450*/  IMNMX R0, R0, R4, !PT ;  /* 0x0000000400007217 */ /* 0x000fe40007800200 */
[----:B------:R-:W-:Y:S02]  /*20460*/  IMNMX R2, R2, R5, PT ;  /* 0x0000000502027217 */ /* 0x000fe40003800200 */
.L_x_1289:
        /* <DEDUP_REMOVED lines=8> */
[----:B------:R-:W-:Y:S02]  /*204f0*/  UP2UR UR36, UPR, URZ, 0x2 ;  /* 0x000000023f247883 */ /* 0x000fe40008000000 */
[----:B------:R-:W-:Y:S02]  /*20500*/  UISETP.NE.AND UP1, UPT, UR34, URZ, UPT ;  /* 0x0000003f2200728c */ /* 0x000fe4000bf25270 */
[----:B------:R-:W-:Y:S01]  /*20510*/  PLOP3.LUT P1, PT, PT, PT, UP2, 0x40, 0x0 ;  /* 0x000000000000781c */ /* 0x000fe20003f2e828 */
[----:B------:R-:W-:Y:S02]  /*20520*/  UP2UR UR35, UPR, URZ, 0x1 ;  /* 0x000000013f237883 */ /* 0x000fe40008000000 */
[----:B------:R-:W-:Y:S01]  /*20530*/  UISETP.NE.AND UP2, UPT, UR30, URZ, UPT ;  /* 0x0000003f1e00728c */ /* 0x000fe2000bf45270 */
[----:B------:R-:W-:Y:S01]  /*20540*/  PLOP3.LUT P2, PT, PT, PT, UP1, 0x40, 0x0 ;  /* 0x000000000000781c */ /* 0x000fe20003f4e818 */
[----:B------:R-:W-:Y:S02]  /*20550*/  UISETP.NE.AND UP1, UPT, UR29, URZ, UPT ;  /* 0x0000003f1d00728c */ /* 0x000fe4000bf25270 */
[----:B------:R-:W-:Y:S01]  /*20560*/  UISETP.NE.AND UP0, UPT, UR28, URZ, UPT ;  /* 0x0000003f1c00728c */ /* 0x000fe2000bf05270 */
[C---:B------:R-:W-:Y:S01]  /*20570*/  ISETP.GT.AND P4, PT, R3.reuse, RZ, P2 ;  /* 0x000000ff0300720c */ /* 0x040fe20001784270 */
[----:B------:R-:W-:Y:S01]  /*20580*/  UISETP.NE.AND UP4, UPT, UR27, URZ, UPT ;  /* 0x0000003f1b00728c */ /* 0x000fe2000bf85270 */
[C---:B------:R-:W-:Y:S01]  /*20590*/  ISETP.GT.AND P2, PT, R3.reuse, 0x1, P1 ;  /* 0x000000010300780c */ /* 0x040fe20000f44270 */
[----:B------:R-:W-:Y:S01]  /*205a0*/  UISETP.NE.AND UP3, UPT, UR26, URZ, UPT ;  /* 0x0000003f1a00728c */ /* 0x000fe2000bf65270 */
[C---:B------:R-:W-:Y:S02]  /*205b0*/  ISETP.GT.AND P1, PT, R3.reuse, 0x8, P0 ;  /* 0x000000080300780c */ /* 0x040fe40000724270 */
[----:B------:R-:W-:Y:S02]  /*205c0*/  ISETP.GT.AND P0, PT, R3, 0x9, P3 ;  /* 0x000000090300780c */ /* 0x000fe40001f04270 */
[C---:B------:R-:W-:Y:S02]  /*205d0*/  ISETP.LT.OR P3, PT, R128.reuse, 0x1, P4 ;  /* 0x000000018000780c */ /* 0x040fe40002761670 */
[C---:B------:R-:W-:Y:S02]  /*205e0*/  ISETP.LT.OR P2, PT, R128.reuse, 0x2, P2 ;  /* 0x000000028000780c */ /* 0x040fe40001741670 */
[C---:B------:R-:W-:Y:S02]  /*205f0*/  ISETP.LT.OR P1, PT, R128.reuse, 0x9, P1 ;  /* 0x000000098000780c */ /* 0x040fe40000f21670 */
[----:B------:R-:W-:Y:S02]  /*20600*/  ISETP.LT.OR P0, PT, R128, 0xa, P0 ;  /* 0x0000000a8000780c */ /* 0x000fe40000701670 */
[----:B------:R-:W-:Y:S02]  /*20610*/  FSEL R16, R6, -INF , !P3 ;  /* 0xff80000006107808 */ /* 0x000fe40005800000 */
[----:B------:R-:W-:Y:S02]  /*20620*/  FSEL R7, R7, -INF , !P2 ;  /* 0xff80000007077808 */ /* 0x000fe40005000000 */
        /* <DEDUP_REMOVED lines=50> */
[C---:B------:R-:W-:Y:S01]  /*20950*/  ISETP.GT.AND P4, PT, R3.reuse, 0x30, P2 ;  /* 0x000000300300780c */ /* 0x040fe20001784270 */
[----:B------:R-:W-:Y:S01]  /*20960*/  UP2UR UR36, UPR, URZ, 0x20 ;  /* 0x000000203f247883 */ /* 0x000fe20008000000 */
[C---:B------:R-:W-:Y:S01]  /*20970*/  ISETP.GT.AND P2, PT, R3.reuse, 0x31, P1 ;  /* 0x000000310300780c */ /* 0x040fe20000f44270 */
[----:B------:R-:W-:Y:S01]  /*20980*/  UP2UR UR40, UPR, URZ, 0x2 ;  /* 0x000000023f287883 */ /* 0x000fe20008000000 */
[C---:B------:R-:W-:Y:S01]  /*20990*/  ISETP.GT.AND P1, PT, R3.reuse, 0x38, P0 ;  /* 0x000000380300780c */ /* 0x040fe20000724270 */
[----:B------:R-:W-:Y:S01]  /*209a0*/  UP2UR UR38, UPR, URZ, 0x8 ;  /* 0x000000083f267883 */ /* 0x000fe20008000000 */
[----:B------:R-:W-:Y:S01]  /*209b0*/  ISETP.GT.AND P0, PT, R3, 0x39, P3 ;  /* 0x000000390300780c */ /* 0x000fe20001f04270 */
[----:B------:R-:W-:Y:S01]  /*209c0*/  UP2UR UR39, UPR, URZ, 0x4 ;  /* 0x000000043f277883 */ /* 0x000fe20008000000 */
[C---:B------:R-:W-:Y:S01]  /*209d0*/  ISETP.LT.OR P3, PT, R128.reuse, 0x31, P4 ;  /* 0x000000318000780c */ /* 0x040fe20002761670 */
[----:B------:R-:W-:Y:S01]  /*209e0*/  UP2UR UR37, UPR, URZ, 0x10 ;  /* 0x000000103f257883 */ /* 0x000fe20008000000 */
        /* <DEDUP_REMOVED lines=10> */
[----:B------:R-:W-:Y:S01]  /*20a90*/  UP2UR UR35, UPR, URZ, 0x40 ;  /* 0x000000403f237883 */ /* 0x000fe20008000000 */
[----:B------:R-:W-:Y:S01]  /*20aa0*/  PLOP3.LUT P0, PT, PT, PT, UP5, 0x40, 0x0 ;  /* 0x000000000000781c */ /* 0x000fe20003f0e858 */
[----:B------:R-:W-:Y:S01]  /*20ab0*/  UISETP.NE.AND UP5, UPT, UR33, URZ, UPT ;  /* 0x0000003f2100728c */ /* 0x000fe2000bfa5270 */
[----:B------:R-:W-:Y:S01]  /*20ac0*/  PLOP3.LUT P3, PT, PT, PT, UP4, 0x40, 0x0 ;  /* 0x000000000000781c */ /* 0x000fe20003f6e848 */
[----:B------:R-:W-:Y:S01]  /*20ad0*/  UP2UR UR41, UPR, URZ, 0x1 ;  /* 0x000000013f297883 */ /* 0x000fe20008000000 */
[C---:B------:R-:W-:Y:S01]  /*20ae0*/  ISETP.GT.AND P4, PT, R3.reuse, 0x40, P2 ;  /* 0x000000400300780c */ /* 0x040fe20001784270 */
        /* <DEDUP_REMOVED lines=8> */
[----:B------:R-:W-:Y:S01]  /*20b70*/  PLOP3.LUT P0, PT, PT, PT, UP3, 0x40, 0x0 ;  /* 0x000000000000781c */ /* 0x000fe20003f0e838 */
[----:B------:R-:W-:Y:S01]  /*20b80*/  UISETP.NE.AND UP3, UPT, UR29, URZ, UPT ;  /* 0x0000003f1d00728c */ /* 0x000fe2000bf65270 */
[----:B------:R-:W-:Y:S02]  /*20b90*/  ISETP.LT.OR P4, PT, R128, 0x41, P4 ;  /* 0x000000418000780c */ /* 0x000fe40002781670 */
[----:B------:R-:W-:Y:S02]  /*20ba0*/  FSEL R200, R82, -INF , !P2 ;  /* 0xff80000052c87808 */ /* 0x000fe40005000000 */
[----:B------:R-:W-:Y:S02]  /*20bb0*/  FSEL R202, R83, -INF , !P1 ;  /* 0xff80000053ca7808 */ /* 0x000fe40004800000 */
[----:B------:R-:W-:Y:S02]  /*20bc0*/  ISETP.GT.AND P1, PT, R3, 0x50, P0 ;  /* 0x000000500300780c */ /* 0x000fe40000724270 */
[----:B------:R-:W-:Y:S01]  /*20bd0*/  PLOP3.LUT P0, PT, PT, PT, UP1, 0x40, 0x0 ;  /* 0x000000000000781c */ /* 0x000fe20003f0e818 */
[----:B------:R-:W-:Y:S01]  /*20be0*/  UISETP.NE.AND UP1, UPT, UR31, URZ, UPT ;  /* 0x0000003f1f00728c */ /* 0x000fe2000bf25270 */
[----:B------:R-:W-:Y:S01]  /*20bf0*/  PLOP3.LUT P2, PT, PT, PT, UP0, 0x40, 0x0 ;  /* 0x000000000000781c */ /* 0x000fe20003f4e808 */
[----:B------:R-:W-:Y:S01]  /*20c00*/  UISETP.NE.AND UP0, UPT, UR34, URZ, UPT ;  /* 0x0000003f2200728c */ /* 0x000fe2000bf05270 */
[----:B------:R-:W-:Y:S02]  /*20c10*/  FSEL R195, R71, -INF , !P3 ;  /* 0xff80000047c37808 */ /* 0x000fe40005800000 */
[----:B------:R-:W-:Y:S01]  /*20c20*/  PLOP3.LUT P3, PT, PT, PT, UP2, 0x40, 0x0 ;  /* 0x000000000000781c */ /* 0x000fe20003f6e828 */
[----:B------:R-:W-:Y:S01]  /*20c30*/  UISETP.NE.AND UP2, UPT, UR30, URZ, UPT ;  /* 0x0000003f1e00728c */ /* 0x000fe2000bf45270 */
[----:B------:R-:W-:Y:S02]  /*20c40*/  FSEL R194, R70, -INF , !P4 ;  /* 0xff80000046c27808 */ /* 0x000fe40006000000 */
[----:B------:R-:W-:Y:S02]  /*20c50*/  ISETP.LT.OR P4, PT, R128, 0x51, P1 ;  /* 0x000000518000780c */ /* 0x000fe40000f81670 */
[C---:B------:R-:W-:Y:S02]  /*20c60*/  ISETP.GT.AND P1, PT, R3.reuse, 0x58, P0 ;  /* 0x000000580300780c */ /* 0x040fe40000724270 */
[C---:B------:R-:W-:Y:S02]  /*20c70*/  ISETP.GT.AND P0, PT, R3.reuse, 0x59, P2 ;  /* 0x000000590300780c */ /* 0x040fe40001704270 */
[----:B------:R-:W-:Y:S02]  /*20c80*/  ISETP.GT.AND P3, PT, R3, 0x51, P3 ;  /* 0x000000510300780c */ /* 0x000fe40001f64270 */
[----:B------:R-:W-:Y:S01]  /*20c90*/  FSEL R206, R86, -INF , !P4 ;  /* 0xff80000056ce7808 */ /* 0x000fe20006000000 */
[----:B------:R-:W1:Y:S01]  /*20ca0*/  SHFL.IDX PT, R3, R130, 0x3, 0x1c1f ;  /* 0x007c1f0082037f89 */ /* 0x000e6200000e0000 */
[----:B------:R-:W-:Y:S01]  /*20cb0*/  PLOP3.LUT P4, PT, PT, PT, UP0, 0x40, 0x0 ;  /* 0x000000000000781c */ /* 0x000fe20003f8e808 */
[----:B------:R-:W-:Y:S01]  /*20cc0*/  UISETP.NE.AND UP0, UPT, UR24, URZ, UPT ;  /* 0x0000003f1800728c */ /* 0x000fe2000bf05270 */
[C---:B------:R-:W-:Y:S02]  /*20cd0*/  ISETP.LT.OR P2, PT, R128.reuse, 0x5a, P0 ;  /* 0x0000005a8000780c */ /* 0x040fe40000741670 */
[----:B------:R-:W-:Y:S01]  /*20ce0*/  PLOP3.LUT P0, PT, PT, PT, UP5, 0x40, 0x0 ;  /* 0x000000000000781c */ /* 0x000fe20003f0e858 */
[----:B------:R-:W-:Y:S01]  /*20cf0*/  UISETP.NE.AND UP5, UPT, UR27, URZ, UPT ;  /* 0x0000003f1b00728c */ /* 0x000fe2000bfa5270 */
[C---:B------:R-:W-:Y:S01]  /*20d00*/  ISETP.LT.OR P3, PT, R128.reuse, 0x52, P3 ;  /* 0x000000528000780c */ /* 0x040fe20001f61670 */
[----:B------:R-:W-:Y:S01]  /*20d10*/  UP2UR UR42, UPR, URZ, 0x1 ;  /* 0x000000013f2a7883 */ /* 0x000fe20008000000 */
[----:B------:R-:W-:Y:S01]  /*20d20*/  ISETP.LT.OR P5, PT, R128, 0x59, P1 ;  /* 0x000000598000780c */ /* 0x000fe20000fa1670 */
[----:B------:R-:W-:Y:S01]  /*20d30*/  UISETP.NE.AND UP0, UPT, UR25, URZ, UPT ;  /* 0x0000003f1900728c */ /* 0x000fe2000bf05270 */
[C---:B------:R-:W-:Y:S02]  /*20d40*/  ISETP.GT.AND P1, PT, R0.reuse, RZ, P4 ;  /* 0x000000ff0000720c */ /* 0x040fe40002724270 */
[----:B------:R-:W-:Y:S02]  /*20d50*/  ISETP.GT.AND P4, PT, R0, 0x1, P0 ;  /* 0x000000010000780c */ /* 0x000fe40000784270 */
[----:B------:R-:W-:Y:S01]  /*20d60*/  PLOP3.LUT P0, PT, PT, PT, UP1, 0x40, 0x0 ;  /* 0x000000000000781c */ /* 0x000fe20003f0e818 */
[----:B------:R-:W-:Y:S01]  /*20d70*/  UISETP.NE.AND UP1, UPT, UR23, URZ, UPT ;  /* 0x0000003f1700728c */ /* 0x000fe2000bf25270 */
[----:B------:R-:W-:Y:S02]  /*20d80*/  FSEL R207, R87, -INF , !P3 ;  /* 0xff80000057cf7808 */ /* 0x000fe40005800000 */
        /* <DEDUP_REMOVED lines=128> */
.L_x_1295:
[----:B------:R-:W-:Y:S04]  /*21590*/  MOV R4, c[0x0][0x32c] ;  /* 0x0000cb0000047a02 */ /* 0x000fe80000000f00 */
[----:B------:R-:W-:Y:S11]  /*215a0*/  ISETP.NE.AND P0, PT, R4, 0x1, PT ;  /* 0x000000010400780c */ /* 0x000ff60003f05270 */
[----:B------:R-:W-:Y:S02]  /*215b0*/  @!UPT UIADD3 URZ, URZ, URZ, URZ ;  /* 0x0000003f3f3ff290 */ /* 0x000fe4000fffe03f */
[----:B------:R-:W-:Y:S05]  /*215c0*/  @P0 IMAD.HI.U32 R4, R3, c[0x0][0x330], RZ ;  /* 0x0000cc0003040a27 */ /* 0x000fea00078e00ff */
[----:B------:R-:W-:Y:S02]  /*215d0*/  @P0 SHF.R.U32.HI R3, RZ, c[0x0][0x334], R4 ;  /* 0x0000cd00ff030a19 */ /* 0x000fe40000011604 */
.L_x_1296:
[----:B------:R-:W-:Y:S05]  /*215e0*/  BSYNC B0 ;  /* 0x0000000000007941 */ /* 0x000fea0003800000 */
.L_x_1294:
[----:B------:R-:W-:Y:S05]  /*215f0*/  IMAD R3, R3, c[0x0][0x32c], R173 ;  /* 0x0000cb0003037a24 */ /* 0x000fea00078e02ad */
[----:B------:R-:W-:Y:S02]  /*21600*/  IADD3 R4, R3, c[0x0][0x32c], RZ ;  /* 0x0000cb0003047a10 */ /* 0x000fe40007ffe0ff */
[----:B------:R-:W-:Y:S02]  /*21610*/  IMNMX R0, R0, R3, !PT ;  /* 0x0000000300007217 */ /* 0x000fe40007800200 */
[----:B------:R-:W-:Y:S02]  /*21620*/  IMNMX R2, R2, R4, PT ;  /* 0x0000000402027217 */ /* 0x000fe40003800200 */
.L_x_1293:
        /* <DEDUP_REMOVED lines=25> */
[----:B------:R-:W-:Y:S01]  /*217c0*/  UISETP.NE.AND UP5, UPT, UR35, URZ, UPT ;  /* 0x0000003f2300728c */ /* 0x000fe2000bfa5270 */
[----:B------:R-:W-:Y:S01]  /*217d0*/  PLOP3.LUT P1, PT, PT, PT, UP1, 0x40, 0x0 ;  /* 0x000000000000781c */ /* 0x000fe20003f2e818 */
[----:B------:R-:W-:Y:S01]  /*217e0*/  UISETP.NE.AND UP1, UPT, UR28, URZ, UPT ;  /* 0x0000003f1c00728c */ /* 0x000fe2000bf25270 */
        /* <DEDUP_REMOVED lines=46> */
[----:B------:R-:W-:Y:S02]  /*21ad0*/  FMNMX.FTZ R130, R204, R130, !PT ;  /* 0x00000082cc827209 */ /* 0x000fe40007810000 */
        /* <DEDUP_REMOVED lines=95> */
[----:B------:R-:W-:Y:S01]  /*220d0*/  FMNMX.FTZ R4, R56, R4, !PT ;  /* 0x0000000438047209 */ /* 0x000fe20007810000 */
[----:B------:R-:W-:Y:S01]  /*220e0*/  UISETP.NE.AND UP0, UPT, UR33, URZ, UPT ;  /* 0x0000003f2100728c */ /* 0x000fe2000bf05270 */
        /* <DEDUP_REMOVED lines=9> */
[----:B------:R-:W-:Y:S02]  /*22180*/  FMNMX.FTZ R128, R214, R3, !PT ;  /* 0x00000003d6807209 */ /* 0x000fe40007810000 */
[----:B------:R-:W-:Y:S01]  /*22190*/  FMNMX.FTZ R3, R61, R4, !PT ;  /* 0x000000043d037209 */ /* 0x000fe20007810000 */
[--C-:B------:R-:W-:Y:S01]  /*221a0*/  FFMA.FTZ R4, R174, c[0x0][0x2d0], -R43.reuse ;  /* 0x0000b400ae047a23 */ /* 0x100fe2000001082b */
[----:B------:R-:W-:Y:S01]  /*221b0*/  ISETP.LT.OR P0, PT, R2, 0x41, P0 ;  /* 0x000000410200780c */ /* 0x000fe20000701670 */
[----:B------:R-:W1:Y:S01]  /*221c0*/  SHFL.BFLY PT, R5, R128, 0x2, 0x1f ;  /* 0x0c401f0080057f89 */ /* 0x000e6200000e0000 */
[----:B------:R-:W-:Y:S01]  /*221d0*/  FMNMX.FTZ R3, R70, R3, !PT ;  /* 0x0000000346037209 */ /* 0x000fe20007810000 */
[----:B------:R3:W-:Y:S01]  /*221e0*/  MUFU.EX2 R28, R4 ;  /* 0x00000004001c7308 */ /* 0x0007e20000000800 */
[----:B--2---:R-:W-:Y:S02]  /*221f0*/  FMNMX.FTZ R129, R129, R6, !PT ;  /* 0x0000000681817209 */ /* 0x004fe40007810000 */
[----:B------:R-:W-:Y:S02]  /*22200*/  FMNMX.FTZ R3, R71, R3, !PT ;  /* 0x0000000347037209 */ /* 0x000fe40007810000 */
[----:B------:R-:W-:Y:S01]  /*22210*/  FSEL R135, R74, -INF , !P0 ;  /* 0xff8000004a877808 */ /* 0x000fe20004000000 */
[----:B------:R-:W2:Y:S01]  /*22220*/  SHFL.BFLY PT, R6, R129, 0x1, 0x1f ;  /* 0x0c201f0081067f89 */ /* 0x000ea200000e0000 */
[----:B------:R-:W-:Y:S02]  /*22230*/  FMNMX.FTZ R3, R72, R3, !PT ;  /* 0x0000000348037209 */ /* 0x000fe40007810000 */
[----:B------:R-:W-:Y:S02]  /*22240*/  PLOP3.LUT P3, PT, PT, PT, UP6, 0x40, 0x0 ;  /* 0x000000000000781c */ /* 0x000fe40003f6e868 */
[----:B------:R-:W-:Y:S02]  /*22250*/  FMNMX.FTZ R3, R73, R3, !PT ;  /* 0x0000000349037209 */ /* 0x000fe40007810000 */
[----:B------:R-:W-:Y:S02]  /*22260*/  PLOP3.LUT P0, PT, PT, PT, UP4, 0x40, 0x0 ;  /* 0x000000000000781c */ /* 0x000fe40003f0e848 */
[----:B------:R-:W-:Y:S02]  /*22270*/  FMNMX.FTZ R3, R87, R3, !PT ;  /* 0x0000000357037209 */ /* 0x000fe40007810000 */
[C---:B------:R-:W-:Y:S02]  /*22280*/  ISETP.GT.AND P3, PT, R0.reuse, 0x41, P3 ;  /* 0x000000410000780c */ /* 0x040fe40001f64270 */
[----:B------:R-:W-:Y:S02]  /*22290*/  FMNMX.FTZ R3, R89, R3, !PT ;  /* 0x0000000359037209 */ /* 0x000fe40007810000 */
[----:B------:R-:W-:Y:S02]  /*222a0*/  ISETP.GT.AND P0, PT, R0, 0x49, P0 ;  /* 0x000000490000780c */ /* 0x000fe40000704270 */
[----:B------:R-:W-:Y:S01]  /*222b0*/  PLOP3.LUT P1, PT, PT, PT, UP5, 0x40, 0x0 ;  /* 0x000000000000781c */ /* 0x000fe20003f2e858 */
[--C-:B---3--:R-:W-:Y:S01]  /*222c0*/  FFMA.FTZ R4, R175, c[0x0][0x2d0], -R43.reuse ;  /* 0x0000b400af047a23 */ /* 0x108fe2000001082b */
[C---:B------:R-:W-:Y:S02]  /*222d0*/  ISETP.LT.OR P3, PT, R2.reuse, 0x42, P3 ;  /* 0x000000420200780c */ /* 0x040fe40001f61670 */
[----:B------:R-:W-:Y:S01]  /*222e0*/  ISETP.LT.OR P0, PT, R2, 0x4a, P0 ;  /* 0x0000004a0200780c */ /* 0x000fe20000701670 */
[----:B------:R3:W-:Y:S01]  /*222f0*/  MUFU.EX2 R242, R4 ;  /* 0x0000000400f27308 */ /* 0x0007e20000000800 */
[----:B------:R-:W-:Y:S02]  /*22300*/  ISETP.GT.AND P1, PT, R0, 0x48, P1 ;  /* 0x000000480000780c */ /* 0x000fe40000f24270 */
[----:B------:R-:W-:Y:S02]  /*22310*/  FSEL R173, R79, -INF , !P0 ;  /* 0xff8000004fad7808 */ /* 0x000fe40004000000 */
[----:B------:R-:W-:Y:S02]  /*22320*/  ISETP.LT.OR P1, PT, R2, 0x49, P1 ;  /* 0x000000490200780c */ /* 0x000fe40000f21670 */
[----:B------:R-:W-:Y:S02]  /*22330*/  FSEL R93, R75, -INF , !P3 ;  /* 0xff8000004b5d7808 */ /* 0x000fe40005800000 */
[----:B------:R-:W-:Y:S02]  /*22340*/  PLOP3.LUT P3, PT, PT, PT, UP2, 0x40, 0x0 ;  /* 0x000000000000781c */ /* 0x000fe40003f6e828 */
[----:B------:R-:W-:Y:S02]  /*22350*/  PLOP3.LUT P0, PT, PT, PT, UP3, 0x40, 0x0 ;  /* 0x000000000000781c */ /* 0x000fe40003f0e838 */
[----:B-1----:R-:W-:Y:S02]  /*22360*/  FMNMX.FTZ R128, R128, R5, !PT ;  /* 0x0000000580807209 */ /* 0x002fe40007810000 */
[----:B--2---:R-:W-:Y:S02]  /*22370*/  FMNMX.FTZ R129, R129, R6, !PT ;  /* 0x0000000681817209 */ /* 0x004fe40007810000 */
[----:B------:R-:W-:Y:S01]  /*22380*/  FSEL R172, R78, -INF , !P1 ;  /* 0xff8000004eac7808 */ /* 0x000fe20004800000 */
[----:B------:R-:W1:Y:S01]  /*22390*/  SHFL.BFLY PT, R5, R128, 0x1, 0x1f ;  /* 0x0c201f0080057f89 */ /* 0x000e6200000e0000 */
[C---:B------:R-:W-:Y:S01]  /*223a0*/  ISETP.GT.AND P4, PT, R0.reuse, 0x50, P0 ;  /* 0x000000500000780c */ /* 0x040fe20000784270 */
[C---:B------:R-:W-:Y:S01]  /*223b0*/  FMUL.FTZ R64, R129.reuse, c[0x0][0x2d0] ;  /* 0x0000b40081407a20 */ /* 0x040fe20000410000 */
[----:B------:R-:W-:Y:S02]  /*223c0*/  ISETP.GT.AND P0, PT, R0, 0x51, P3 ;  /* 0x000000510000780c */ /* 0x000fe40001f04270 */
[----:B------:R-:W-:Y:S01]  /*223d0*/  FSETP.NEU.FTZ.AND P1, PT, R129, -INF , PT ;  /* 0xff8000008100780b */ /* 0x000fe20003f3d000 */
[--C-:B---3--:R-:W-:Y:S01]  /*223e0*/  FFMA.FTZ R4, R176, c[0x0][0x2d0], -R43.reuse ;  /* 0x0000b400b0047a23 */ /* 0x108fe2000001082b */
[----:B------:R-:W-:Y:S02]  /*223f0*/  ISETP.LT.OR P3, PT, R2, 0x51, P4 ;  /* 0x000000510200780c */ /* 0x000fe40002761670 */
[----:B------:R-:W-:Y:S01]  /*22400*/  FSEL R64, R64, RZ, P1 ;  /* 0x000000ff40407208 */ /* 0x000fe20000800000 */
[----:B------:R2:W-:Y:S01]  /*22410*/  MUFU.EX2 R239, R4 ;  /* 0x0000000400ef7308 */ /* 0x0005e20000000800 */
[----:B------:R-:W-:Y:S02]  /*22420*/  ISETP.LT.OR P0, PT, R2, 0x52, P0 ;  /* 0x000000520200780c */ /* 0x000fe40000701670 */
[----:B------:R-:W-:Y:S02]  /*22430*/  FSEL R174, R90, -INF , !P3 ;  /* 0xff8000005aae7808 */ /* 0x000fe40005800000 */
[----:B------:R-:W-:Y:S02]  /*22440*/  FSEL R175, R91, -INF , !P0 ;  /* 0xff8000005baf7808 */ /* 0x000fe40004000000 */
[----:B------:R-:W-:Y:S02]  /*22450*/  PLOP3.LUT P3, PT, PT, PT, UP1, 0x40, 0x0 ;  /* 0x000000000000781c */ /* 0x000fe40003f6e818 */
[----:B------:R-:W-:Y:S01]  /*22460*/  PLOP3.LUT P0, PT, PT, PT, UP0, 0x40, 0x0 ;  /* 0x000000000000781c */ /* 0x000fe20003f0e808 */
[----:B------:R-:W-:Y:S01]  /*22470*/  UISETP.GT.AND UP0, UPT, UR19, UR18, UPT ;  /* 0x000000121300728c */ /* 0x000fe2000bf04270 */
[C---:B------:R-:W-:Y:S01]  /*22480*/  ISETP.GT.AND P3, PT, R0.reuse, 0x58, P3 ;  /* 0x000000580000780c */ /* 0x040fe20001f64270 */
[----:B------:R-:W-:Y:S01]  /*22490*/  UIADD3 UR19, UR19, -0x1, URZ ;  /* 0xffffffff13137890 */ /* 0x000fe2000fffe03f */
[----:B------:R-:W-:Y:S02]  /*224a0*/  ISETP.GT.AND P0, PT, R0, 0x59, P0 ;  /* 0x000000590000780c */ /* 0x000fe40000704270 */
[----:B-1----:R-:W-:Y:S02]  /*224b0*/  FMNMX.FTZ R128, R128, R5, !PT ;  /* 0x0000000580807209 */ /* 0x002fe40007810000 */
[C---:B------:R-:W-:Y:S02]  /*224c0*/  ISETP.LT.OR P0, PT, R2.reuse, 0x5a, P0 ;  /* 0x0000005a0200780c */ /* 0x040fe40000701670 */
[----:B------:R-:W-:Y:S01]  /*224d0*/  ISETP.LT.OR P3, PT, R2, 0x59, P3 ;  /* 0x000000590200780c */ /* 0x000fe20001f61670 */
[----:B------:R-:W-:Y:S01]  /*224e0*/  FMUL.FTZ R65, R128, c[0x0][0x2d0] ;  /* 0x0000b40080417a20 */ /* 0x000fe20000410000 */
[----:B------:R-:W-:Y:S01]  /*224f0*/  FSEL R42, R95, -INF , !P0 ;  /* 0xff8000005f2a7808 */ /* 0x000fe20004000000 */
[--C-:B------:R-:W-:Y:S01]  /*22500*/  FFMA.FTZ R2, R18, c[0x0][0x2d0], -R64.reuse ;  /* 0x0000b40012027a23 */ /* 0x100fe20000010840 */
[----:B------:R-:W-:Y:S02]  /*22510*/  FSETP.NEU.FTZ.AND P0, PT, R128, -INF , PT ;  /* 0xff8000008000780b */ /* 0x000fe40003f1d000 */
[----:B--2---:R-:W-:Y:S01]  /*22520*/  FMNMX.FTZ R4, R92, R3, !PT ;  /* 0x000000035c047209 */ /* 0x004fe20007810000 */
[----:B------:R-:W-:Y:S01]  /*22530*/  MUFU.EX2 R88, R2 ;  /* 0x0000000200587308 */ /* 0x000fe20000000800 */
[--C-:B------:R-:W-:Y:S01]  /*22540*/  FFMA.FTZ R3, R17, c[0x0][0x2d0], -R43.reuse ;  /* 0x0000b40011037a23 */ /* 0x100fe2000001082b */
[----:B------:R-:W-:Y:S02]  /*22550*/  FSEL R65, R65, RZ, P0 ;  /* 0x000000ff41417208 */ /* 0x000fe40000000000 */
[----:B------:R-:W-:Y:S02]  /*22560*/  FMNMX.FTZ R4, R86, R4, !PT ;  /* 0x0000000456047209 */ /* 0x000fe40007810000 */
[----:B------:R-:W-:Y:S04]  /*22570*/  FSEL R94, R94, -INF , !P3 ;  /* 0xff8000005e5e7808 */ /* 0x000fe80005800000 */
[----:B------:R1:W2:Y:S02]  /*22580*/  MUFU.EX2 R76, R3 ;  /* 0x00000003004c7308 */ /* 0x0002a40000000800 */
[----:B-1----:R-:W-:Y:S01]  /*22590*/  FMNMX.FTZ R3, R135, R4, !PT ;  /* 0x0000000487037209 */ /* 0x002fe20007810000 */
[--C-:B------:R-:W-:Y:S01]  /*225a0*/  FFMA.FTZ R4, R16, c[0x0][0x2d0], -R64.reuse ;  /* 0x0000b40010047a23 */ /* 0x100fe20000010840 */
[----:B--2---:R-:W-:Y:S01]  /*225b0*/  F2FP.PACK_AB R46, R76, R239 ;  /* 0x000000ef4c2e723e */ /* 0x004fe200000000ff */
[----:B------:R-:W-:Y:S01]  /*225c0*/  FFMA.FTZ R16, R178, c[0x0][0x2d0], -R43 ;  /* 0x0000b400b2107a23 */ /* 0x000fe2000001082b */
[----:B------:R-:W-:Y:S04]  /*225d0*/  FMNMX.FTZ R3, R93, R3, !PT ;  /* 0x000000035d037209 */ /* 0x000fe80007810000 */
[----:B------:R1:W-:Y:S01]  /*225e0*/  MUFU.EX2 R240, R4 ;  /* 0x0000000400f07308 */ /* 0x0003e20000000800 */
[----:B------:R-:W-:Y:S02]  /*225f0*/  MOV R178, R239 ;  /* 0x000000ef00b27202 */ /* 0x000fe40000000f00 */
[----:B------:R-:W-:Y:S04]  /*22600*/  FMNMX.FTZ R3, R172, R3, !PT ;  /* 0x00000003ac037209 */ /* 0x000fe80007810000 */
[----:B------:R-:W-:Y:S03]  /*22610*/  FMNMX.FTZ R3, R173, R3, !PT ;  /* 0x00000003ad037209 */ /* 0x000fe60007810000 */
[----:B------:R-:W-:Y:S01]  /*22620*/  MUFU.EX2 R62, R16 ;  /* 0x00000010003e7308 */ /* 0x000fe20000000800 */
[----:B------:R-:W-:Y:S01]  /*22630*/  FMNMX.FTZ R0, R174, R3, !PT ;  /* 0x00000003ae007209 */ /* 0x000fe20007810000 */
[--C-:B------:R-:W-:Y:S03]  /*22640*/  FFMA.FTZ R3, R19, c[0x0][0x2d0], -R64.reuse ;  /* 0x0000b40013037a23 */ /* 0x100fe60000010840 */
[----:B------:R-:W-:Y:S04]  /*22650*/  FMNMX.FTZ R0, R175, R0, !PT ;  /* 0x00000000af007209 */ /* 0x000fe80007810000 */
[----:B------:R-:W-:Y:S01]  /*22660*/  FMNMX.FTZ R0, R94, R0, !PT ;  /* 0x000000005e007209 */ /* 0x000fe20007810000 */
[----:B------:R2:W3:Y:S03]  /*22670*/  MUFU.EX2 R55, R3 ;  /* 0x0000000300377308 */ /* 0x0004e60000000800 */
[----:B------:R-:W-:Y:S01]  /*22680*/  FMNMX.FTZ R0, R42, R0, !PT ;  /* 0x000000002a007209 */ /* 0x000fe20007810000 */
[--C-:B-1----:R-:W-:Y:S04]  /*22690*/  FFMA.FTZ R4, R7, c[0x0][0x2d0], -R64.reuse ;  /* 0x0000b40007047a23 */ /* 0x102fe80000010840 */
[----:B------:R-:W1:Y:S02]  /*226a0*/  SHFL.BFLY PT, R2, R0, 0x2, 0x1f ;  /* 0x0c401f0000027f89 */ /* 0x000e6400000e0000 */
[----:B------:R4:W5:Y:S01]  /*226b0*/  MUFU.EX2 R241, R4 ;  /* 0x0000000400f17308 */ /* 0x0009620000000800 */
[--C-:B--2---:R-:W-:Y:S01]  /*226c0*/  FFMA.FTZ R3, R8, c[0x0][0x2d0], -R65.reuse ;  /* 0x0000b40008037a23 */ /* 0x104fe20000010841 */
[----:B---3--:R-:W-:Y:S01]  /*226d0*/  F2FP.PACK_AB R47, R55, R88 ;  /* 0x00000058372f723e */ /* 0x008fe200000000ff */
[--C-:B------:R-:W-:Y:S07]  /*226e0*/  FFMA.FTZ R8, R32, c[0x0][0x2d0], -R64.reuse ;  /* 0x0000b40020087a23 */ /* 0x100fee0000010840 */
[----:B------:R2:W-:Y:S01]  /*226f0*/  MUFU.EX2 R24, R3 ;  /* 0x0000000300187308 */ /* 0x0005e20000000800 */
[----:B------:R-:W-:Y:S01]  /*22700*/  LDSM.16.MT88.4 R32, [R220+0x100] ;  /* 0x00010000dc20783b */ /* 0x000fe20000004200 */
[--C-:B----4-:R-:W-:Y:S01]  /*22710*/  FFMA.FTZ R4, R13, c[0x0][0x2d0], -R65.reuse ;  /* 0x0000b4000d047a23 */ /* 0x110fe20000010841 */
[----:B-----5:R-:W-:Y:S07]  /*22720*/  F2FP.PACK_AB R45, R241, R240 ;  /* 0x000000f0f12d723e */ /* 0x020fee00000000ff */
[----:B------:R-:W-:Y:S10]  /*22730*/  MUFU.EX2 R244, R4 ;  /* 0x0000000400f47308 */ /* 0x000ff40000000800 */
[----:B------:R-:W-:Y:S01]  /*22740*/  MUFU.EX2 R59, R8 ;  /* 0x00000008003b7308 */ /* 0x000fe20000000800 */
[--C-:B--2---:R-:W-:Y:S09]  /*22750*/  FFMA.FTZ R3, R9, c[0x0][0x2d0], -R65.reuse ;  /* 0x0000b40009037a23 */ /* 0x104ff20000010841 */
[----:B------:R2:W-:Y:S02]  /*22760*/  MUFU.EX2 R25, R3 ;  /* 0x0000000300197308 */ /* 0x0005e40000000800 */
[----:B--2---:R-:W-:Y:S02]  /*22770*/  FFMA.FTZ R3, R12, c[0x0][0x2d0], -R65 ;  /* 0x0000b4000c037a23 */ /* 0x004fe40000010841 */
[----:B------:R-:W-:Y:S06]  /*22780*/  FFMA.FTZ R12, R48, c[0x0][0x2d0], -R64 ;  /* 0x0000b400300c7a23 */ /* 0x000fec0000010840 */
[----:B------:R1:W2:Y:S02]  /*22790*/  MUFU.EX2 R77, R3 ;  /* 0x00000003004d7308 */ /* 0x0002a40000000800 */
[----:B-1----:R-:W-:Y:S01]  /*227a0*/  FMNMX.FTZ R3, R0, R2, !PT ;  /* 0x0000000200037209 */ /* 0x002fe20007810000 */
[----:B------:R-:W-:Y:S01]  /*227b0*/  FFMA.FTZ R2, R20, c[0x0][0x2d0], -R43 ;  /* 0x0000b40014027a23 */ /* 0x000fe2000001082b */
[----:B------:R-:W-:Y:S01]  /*227c0*/  FSEL R0, R130, RZ, P2 ;  /* 0x000000ff82007208 */ /* 0x000fe20001000000 */
[----:B------:R-:W-:Y:S01]  /*227d0*/  LDSM.16.MT88.4 R20, [R217+0x100] ;  /* 0x00010000d914783b */ /* 0x000fe20000004200 */
[----:B--2---:R-:W-:Y:S04]  /*227e0*/  F2FP.PACK_AB R38, R244, R77 ;  /* 0x0000004df426723e */ /* 0x004fe800000000ff */
        /* <DEDUP_REMOVED lines=11> */
[C---:B------:R-:W-:Y:S01]  /*228a0*/  FSETP.NEU.FTZ.AND P0, PT, R3.reuse, -INF , PT ;  /* 0xff8000000300780b */ /* 0x040fe20003f1d000 */
[----:B------:R-:W1:Y:S01]  /*228b0*/  MUFU.EX2 R40, R2 ;  /* 0x0000000200287308 */ /* 0x000e620000000800 */
[----:B------:R-:W-:Y:S02]  /*228c0*/  FMUL.FTZ R66, R3, c[0x0][0x2d0] ;  /* 0x0000b40003427a20 */ /* 0x000fe40000410000 */
[----:B------:R-:W-:Y:S02]  /*228d0*/  FADD.FTZ R0, -R0, R133 ;  /* 0x0000008500007221 */ /* 0x000fe40000010100 */
[C---:B------:R-:W-:Y:S01]  /*228e0*/  FMUL.FTZ R5, R41.reuse, R137 ;  /* 0x0000008929057220 */ /* 0x040fe20000410000 */
[----:B------:R-:W-:Y:S01]  /*228f0*/  FSEL R66, R66, RZ, P0 ;  /* 0x000000ff42427208 */ /* 0x000fe20000000000 */
[----:B------:R-:W-:Y:S02]  /*22900*/  FMUL.FTZ R0, R0, c[0x0][0x2d0] ;  /* 0x0000b40000007a20 */ /* 0x000fe40000410000 */
[C---:B------:R-:W-:Y:S01]  /*22910*/  FMUL.FTZ R17, R41.reuse, R149 ;  /* 0x0000009529117220 */ /* 0x040fe20000410000 */
[----:B------:R-:W-:Y:S01]  /*22920*/  MUFU.EX2 R137, R12 ;  /* 0x0000000c00897308 */ /* 0x000fe20000000800 */
[C---:B------:R-:W-:Y:S02]  /*22930*/  FMUL.FTZ R104, R41.reuse, R104 ;  /* 0x0000006829687220 */ /* 0x040fe40000410000 */
[C---:B------:R-:W-:Y:S02]  /*22940*/  FMUL.FTZ R105, R41.reuse, R105 ;  /* 0x0000006929697220 */ /* 0x040fe40000410000 */
[C---:B------:R-:W-:Y:S02]  /*22950*/  FMUL.FTZ R112, R41.reuse, R112 ;  /* 0x0000007029707220 */ /* 0x040fe40000410000 */
[C---:B------:R-:W-:Y:S02]  /*22960*/  FMUL.FTZ R113, R41.reuse, R113 ;  /* 0x0000007129717220 */ /* 0x040fe40000410000 */
[C---:B------:R-:W-:Y:S01]  /*22970*/  FMUL.FTZ R100, R41.reuse, R100 ;  /* 0x0000006429647220 */ /* 0x040fe20000410000 */
[----:B------:R2:W3:Y:S01]  /*22980*/  MUFU.EX2 R2, R0 ;  /* 0x0000000000027308 */ /* 0x0004e20000000800 */
[----:B------:R-:W-:Y:S02]  /*22990*/  FFMA.FTZ R4, R14, c[0x0][0x2d0], -R66 ;  /* 0x0000b4000e047a23 */ /* 0x000fe40000010842 */
[----:B------:R-:W-:Y:S02]  /*229a0*/  FMUL.FTZ R101, R41, R101 ;  /* 0x0000006529657220 */ /* 0x000fe40000410000 */
[C---:B-1----:R-:W-:Y:S02]  /*229b0*/  FMUL.FTZ R18, R40.reuse, R150 ;  /* 0x0000009628127220 */ /* 0x042fe40000410000 */
[C---:B------:R-:W-:Y:S02]  /*229c0*/  FMUL.FTZ R19, R40.reuse, R151 ;  /* 0x0000009728137220 */ /* 0x040fe40000410000 */
[----:B------:R-:W-:Y:S01]  /*229d0*/  LDSM.16.MT88.4 R148, [R217+0x2900] ;  /* 0x00290000d994783b */ /* 0x000fe20000004200 */
[----:B------:R1:W-:Y:S01]  /*229e0*/  MUFU.EX2 R132, R4 ;  /* 0x0000000400847308 */ /* 0x0003e20000000800 */
[C---:B------:R-:W-:Y:S02]  /*229f0*/  FMUL.FTZ R6, R40.reuse, R138 ;  /* 0x0000008a28067220 */ /* 0x040fe40000410000 */
[C---:B------:R-:W-:Y:S01]  /*22a00*/  FMUL.FTZ R7, R40.reuse, R139 ;  /* 0x0000008b28077220 */ /* 0x040fe20000410000 */
[----:B------:R-:W-:Y:S01]  /*22a10*/  MOV R139, R24 ;  /* 0x00000018008b7202 */ /* 0x000fe20000000f00 */
[----:B------:R-:W-:Y:S02]  /*22a20*/  FFMA.FTZ R24, R49, c[0x0][0x2d0], -R64 ;  /* 0x0000b40031187a23 */ /* 0x000fe40000010840 */
[----:B------:R-:W4:Y:S01]  /*22a30*/  LDSM.16.MT88.4 R48, [R218+0x100] ;  /* 0x00010000da30783b */ /* 0x000f220000004200 */
[----:B------:R-:W-:Y:S02]  /*22a40*/  IMAD.MOV.U32 R138, RZ, RZ, R240 ;  /* 0x000000ffff8a7224 */ /* 0x000fe400078e00f0 */
[----:B------:R5:W-:Y:S01]  /*22a50*/  MUFU.EX2 R31, R24 ;  /* 0x00000018001f7308 */ /* 0x000be20000000800 */
[C---:B------:R-:W-:Y:S02]  /*22a60*/  FMUL.FTZ R102, R40.reuse, R102 ;  /* 0x0000006628667220 */ /* 0x040fe40000410000 */
[----:B------:R-:W-:Y:S02]  /*22a70*/  FMUL.FTZ R103, R40, R103 ;  /* 0x0000006728677220 */ /* 0x000fe40000410000 */
[--C-:B--2---:R-:W-:Y:S02]  /*22a80*/  FFMA.FTZ R0, R10, c[0x0][0x2d0], -R66.reuse ;  /* 0x0000b4000a007a23 */ /* 0x104fe40000010842 */
[----:B---3--:R-:W-:Y:S02]  /*22a90*/  FMUL.FTZ R8, R2, R140 ;  /* 0x0000008c02087220 */ /* 0x008fe40000410000 */
[----:B------:R-:W-:Y:S01]  /*22aa0*/  FMUL.FTZ R106, R40, R106 ;  /* 0x0000006a286a7220 */ /* 0x000fe20000410000 */
[----:B------:R2:W-:Y:S01]  /*22ab0*/  MUFU.EX2 R95, R0 ;  /* 0x00000000005f7308 */ /* 0x0005e20000000800 */
[C---:B------:R-:W-:Y:S02]  /*22ac0*/  FMUL.FTZ R9, R2.reuse, R141 ;  /* 0x0000008d02097220 */ /* 0x040fe40000410000 */
[----:B------:R-:W-:Y:S02]  /*22ad0*/  FMUL.FTZ R12, R2, R144 ;  /* 0x00000090020c7220 */ /* 0x000fe40000410000 */
[--C-:B-1----:R-:W-:Y:S02]  /*22ae0*/  FFMA.FTZ R4, R15, c[0x0][0x2d0], -R66.reuse ;  /* 0x0000b4000f047a23 */ /* 0x102fe40000010842 */
[----:B------:R-:W-:Y:S02]  /*22af0*/  FMUL.FTZ R107, R40, R107 ;  /* 0x0000006b286b7220 */ /* 0x000fe40000410000 */
[C---:B------:R-:W-:Y:S01]  /*22b00*/  FMUL.FTZ R108, R2.reuse, R108 ;  /* 0x0000006c026c7220 */ /* 0x040fe20000410000 */
[----:B------:R1:W3:Y:S01]  /*22b10*/  MUFU.EX2 R133, R4 ;  /* 0x0000000400857308 */ /* 0x0002e20000000800 */
[C---:B------:R-:W-:Y:S01]  /*22b20*/  FMUL.FTZ R13, R2.reuse, R145 ;  /* 0x00000091020d7220 */ /* 0x040fe20000410000 */
[----:B------:R-:W-:Y:S01]  /*22b30*/  MOV R145, R77 ;  /* 0x0000004d00917202 */ /* 0x000fe20000000f00 */
[C---:B------:R-:W-:Y:S02]  /*22b40*/  FMUL.FTZ R29, R2.reuse, R161 ;  /* 0x000000a1021d7220 */ /* 0x040fe40000410000 */
[C---:B-----5:R-:W-:Y:S02]  /*22b50*/  FMUL.FTZ R24, R2.reuse, R156 ;  /* 0x0000009c02187220 */ /* 0x060fe40000410000 */
[----:B------:R-:W-:Y:S02]  /*22b60*/  FMUL.FTZ R109, R2, R109 ;  /* 0x0000006d026d7220 */ /* 0x000fe40000410000 */
[C---:B------:R-:W-:Y:S02]  /*22b70*/  FMUL.FTZ R114, R40.reuse, R114 ;  /* 0x0000007228727220 */ /* 0x040fe40000410000 */
[C---:B------:R-:W-:Y:S02]  /*22b80*/  FMUL.FTZ R115, R40.reuse, R115 ;  /* 0x0000007328737220 */ /* 0x040fe40000410000 */
[----:B------:R-:W-:Y:S02]  /*22b90*/  FMUL.FTZ R116, R41, R116 ;  /* 0x0000007429747220 */ /* 0x000fe40000410000 */
[----:B--2---:R-:W-:Y:S02]  /*22ba0*/  FFMA.FTZ R0, R11, c[0x0][0x2d0], -R66 ;  /* 0x0000b4000b007a23 */ /* 0x004fe40000010842 */
[----:B------:R-:W-:Y:S02]  /*22bb0*/  IMAD.MOV.U32 R144, RZ, RZ, R88 ;  /* 0x000000ffff907224 */ /* 0x000fe400078e0058 */
[----:B------:R2:W5:Y:S01]  /*22bc0*/  MUFU.EX2 R131, R0 ;  /* 0x0000000000837308 */ /* 0x0005620000000800 */
[----:B------:R-:W-:Y:S02]  /*22bd0*/  FMUL.FTZ R117, R41, R117 ;  /* 0x0000007529757220 */ /* 0x000fe40000410000 */
[----:B------:R-:W-:Y:S02]  /*22be0*/  FMUL.FTZ R118, R40, R118 ;  /* 0x0000007628767220 */ /* 0x000fe40000410000 */
[----:B-1----:R-:W-:Y:S01]  /*22bf0*/  FFMA.FTZ R4, R177, c[0x0][0x2d0], -R43 ;  /* 0x0000b400b1047a23 */ /* 0x002fe2000001082b */
[----:B---3--:R-:W-:Y:S01]  /*22c00*/  F2FP.PACK_AB R39, R133, R132 ;  /* 0x000000848527723e */ /* 0x008fe200000000ff */
[----:B------:R-:W-:Y:S02]  /*22c10*/  IMAD.MOV.U32 R177, RZ, RZ, R25 ;  /* 0x000000ffffb17224 */ /* 0x000fe400078e0019 */
[----:B------:R-:W-:Y:S01]  /*22c20*/  FMUL.FTZ R25, R2, R157 ;  /* 0x0000009d02197220 */ /* 0x000fe20000410000 */
[----:B------:R1:W3:Y:S01]  /*22c30*/  MUFU.EX2 R58, R4 ;  /* 0x00000004003a7308 */ /* 0x0002e20000000800 */
[----:B------:R-:W-:Y:S01]  /*22c40*/  FMUL.FTZ R119, R40, R119 ;  /* 0x0000007728777220 */ /* 0x000fe20000410000 */
[----:B------:R-:W-:Y:S01]  /*22c50*/  F2FP.PACK_AB R36, R177, R139 ;  /* 0x0000008bb124723e */ /* 0x000fe200000000ff */
[C---:B------:R-:W-:Y:S02]  /*22c60*/  FMUL.FTZ R120, R2.reuse, R120 ;  /* 0x0000007802787220 */ /* 0x040fe40000410000 */
[C---:B------:R-:W-:Y:S02]  /*22c70*/  FMUL.FTZ R121, R2.reuse, R121 ;  /* 0x0000007902797220 */ /* 0x040fe40000410000 */
[C---:B------:R-:W-:Y:S02]  /*22c80*/  FMUL.FTZ R124, R2.reuse, R124 ;  /* 0x0000007c027c7220 */ /* 0x040fe40000410000 */
[----:B------:R-:W-:Y:S02]  /*22c90*/  FMUL.FTZ R125, R2, R125 ;  /* 0x0000007d027d7220 */ /* 0x000fe40000410000 */
[----:B------:R-:W-:Y:S02]  /*22ca0*/  IMAD.MOV.U32 R157, RZ, RZ, R59 ;  /* 0x000000ffff9d7224 */ /* 0x000fe400078e003b */
[----:B------:R-:W-:Y:S01]  /*22cb0*/  IMAD.MOV.U32 R141, RZ, RZ, R242 ;  /* 0x000000ffff8d7224 */ /* 0x000fe200078e00f2 */
[----:B--2---:R-:W-:Y:S02]  /*22cc0*/  FSEL R0, R3, RZ, P0 ;  /* 0x000000ff03007208 */ /* 0x004fe40000000000 */
[----:B-----5:R-:W-:Y:S02]  /*22cd0*/  F2FP.PACK_AB R37, R131, R95 ;  /* 0x0000005f8325723e */ /* 0x020fe400000000ff */
[----:B------:R-:W-:Y:S01]  /*22ce0*/  PLOP3.LUT P0, PT, PT, PT, UP0, 0x80, 0x0 ;  /* 0x000000000000781c */ /* 0x000fe20003f0f008 */
[----:B------:R-:W-:Y:S01]  /*22cf0*/  FADD.FTZ R0, -R0, R134 ;  /* 0x0000008600007221 */ /* 0x000fe20000010100 */
[----:B------:R-:W-:Y:S01]  /*22d00*/  MOV R134, R28 ;  /* 0x0000001c00867202 */ /* 0x000fe20000000f00 */
[----:B------:R-:W-:Y:S02]  /*22d10*/  FFMA.FTZ R28, R68, c[0x0][0x2d0], -R64 ;  /* 0x0000b400441c7a23 */ /* 0x000fe40000010840 */
[----:B------:R-:W-:Y:S01]  /*22d20*/  FMUL.FTZ R0, R0, c[0x0][0x2d0] ;  /* 0x0000b40000007a20 */ /* 0x000fe20000410000 */
[----:B------:R-:W-:Y:S01]  /*22d30*/  F2FP.PACK_AB R44, R242, R134 ;  /* 0x00000086f22c723e */ /* 0x000fe200000000ff */
[----:B-1----:R-:W-:Y:S01]  /*22d40*/  FMUL.FTZ R4, R41, R136 ;  /* 0x0000008829047220 */ /* 0x002fe20000410000 */
[----:B------:R1:W-:Y:S01]  /*22d50*/  MUFU.EX2 R140, R28 ;  /* 0x0000001c008c7308 */ /* 0x0003e20000000800 */
[----:B---3--:R-:W-:Y:S05]  /*22d60*/  MOV R136, R58 ;  /* 0x0000003a00887202 */ /* 0x008fea0000000f00 */
[-C--:B------:R-:W-:Y:S04]  /*22d70*/  HMMA.16816.F32 R4, R44, R20.reuse, R4 ;  /* 0x000000142c04723c */ /* 0x080fe80000001804 */
[----:B------:R-:W2:Y:S01]  /*22d80*/  MUFU.EX2 R0, R0 ;  /* 0x0000000000007308 */ /* 0x000ea20000000800 */
[----:B-1----:R-:W-:Y:S02]  /*22d90*/  FMUL.FTZ R28, R2, R160 ;  /* 0x000000a0021c7220 */ /* 0x002fe40000410000 */
[C---:B--2---:R-:W-:Y:S02]  /*22da0*/  FMUL.FTZ R10, R0.reuse, R142 ;  /* 0x0000008e000a7220 */ /* 0x044fe40000410000 */
[C---:B------:R-:W-:Y:S03]  /*22db0*/  FMUL.FTZ R11, R0.reuse, R143 ;  /* 0x0000008f000b7220 */ /* 0x040fe60000410000 */
[----:B------:R-:W-:Y:S01]  /*22dc0*/  MOV R143, R241 ;  /* 0x000000f1008f7202 */ /* 0x000fe20000000f00 */
[C---:B------:R-:W-:Y:S01]  /*22dd0*/  FMUL.FTZ R15, R0.reuse, R147 ;  /* 0x00000093000f7220 */ /* 0x040fe20000410000 */
[----:B------:R-:W-:Y:S01]  /*22de0*/  MOV R147, R55 ;  /* 0x0000003700937202 */ /* 0x000fe20000000f00 */
[C---:B------:R-:W-:Y:S02]  /*22df0*/  FMUL.FTZ R110, R0.reuse, R110 ;  /* 0x0000006e006e7220 */ /* 0x040fe40000410000 */
[C---:B------:R-:W-:Y:S01]  /*22e00*/  FMUL.FTZ R111, R0.reuse, R111 ;  /* 0x0000006f006f7220 */ /* 0x040fe20000410000 */
[C---:B------:R-:W-:Y:S01]  /*22e10*/  HMMA.16816.F32 R8, R36.reuse, R20, R8 ;  /* 0x000000142408723c */ /* 0x040fe20000001808 */
[C---:B------:R-:W-:Y:S02]  /*22e20*/  FMUL.FTZ R14, R0.reuse, R146 ;  /* 0x00000092000e7220 */ /* 0x040fe40000410000 */
[C---:B------:R-:W-:Y:S01]  /*22e30*/  FMUL.FTZ R26, R0.reuse, R158 ;  /* 0x0000009e001a7220 */ /* 0x040fe20000410000 */
[----:B------:R-:W-:Y:S01]  /*22e40*/  MOV R158, R245 ;  /* 0x000000f5009e7202 */ /* 0x000fe20000000f00 */
[C---:B------:R-:W-:Y:S02]  /*22e50*/  FMUL.FTZ R27, R0.reuse, R159 ;  /* 0x0000009f001b7220 */ /* 0x040fe40000410000 */
[----:B------:R-:W-:Y:S01]  /*22e60*/  FFMA.FTZ R20, R179, c[0x0][0x2d0], -R43 ;  /* 0x0000b400b3147a23 */ /* 0x000fe2000001082b */
[-C--:B------:R-:W-:Y:S01]  /*22e70*/  HMMA.16816.F32 R12, R36, R22.reuse, R12 ;  /* 0x00000016240c723c */ /* 0x080fe2000000180c */
[C---:B------:R-:W-:Y:S02]  /*22e80*/  FMUL.FTZ R21, R41.reuse, R153 ;  /* 0x0000009929157220 */ /* 0x040fe40000410000 */
[----:B------:R1:W-:Y:S01]  /*22e90*/  MUFU.EX2 R176, R20 ;  /* 0x0000001400b07308 */ /* 0x0003e20000000800 */
[C---:B------:R-:W-:Y:S01]  /*22ea0*/  FMUL.FTZ R30, R0.reuse, R162 ;  /* 0x000000a2001e7220 */ /* 0x040fe20000410000 */
[----:B------:R-:W-:Y:S01]  /*22eb0*/  MOV R153, R145 ;  /* 0x0000009100997202 */ /* 0x000fe20000000f00 */
[----:B------:R-:W-:Y:S02]  /*22ec0*/  IMAD.MOV.U32 R162, RZ, RZ, R31 ;  /* 0x000000ffffa27224 */ /* 0x000fe400078e001f */
[C---:B------:R-:W-:Y:S01]  /*22ed0*/  HMMA.16816.F32 R16, R44.reuse, R22, R16 ;  /* 0x000000162c10723c */ /* 0x040fe20000001810 */
[C---:B------:R-:W-:Y:S03]  /*22ee0*/  FMUL.FTZ R31, R0.reuse, R163 ;  /* 0x000000a3001f7220 */ /* 0x040fe60000410000 */
[C---:B------:R-:W-:Y:S01]  /*22ef0*/  FMUL.FTZ R122, R0.reuse, R122 ;  /* 0x0000007a007a7220 */ /* 0x040fe20000410000 */
[----:B------:R-:W-:Y:S01]  /*22f00*/  MOV R163, R62 ;  /* 0x0000003e00a37202 */ /* 0x000fe20000000f00 */
[----:B------:R-:W-:Y:S02]  /*22f10*/  FMUL.FTZ R123, R0, R123 ;  /* 0x0000007b007b7220 */ /* 0x000fe40000410000 */
[C---:B------:R-:W-:Y:S04]  /*22f20*/  FMUL.FTZ R22, R40.reuse, R154 ;  /* 0x0000009a28167220 */ /* 0x040fe80000410000 */
[----:B------:R-:W-:Y:S01]  /*22f30*/  FMUL.FTZ R23, R40, R155 ;  /* 0x0000009b28177220 */ /* 0x000fe20000410000 */
[----:B------:R-:W-:Y:S01]  /*22f40*/  MOV R155, R178 ;  /* 0x000000b2009b7202 */ /* 0x000fe20000000f00 */
[C---:B------:R-:W-:Y:S02]  /*22f50*/  FMUL.FTZ R126, R0.reuse, R126 ;  /* 0x0000007e007e7220 */ /* 0x040fe40000410000 */
[----:B------:R-:W-:Y:S02]  /*22f60*/  FMUL.FTZ R127, R0, R127 ;  /* 0x0000007f007f7220 */ /* 0x000fe40000410000 */
[----:B------:R-:W-:Y:S02]  /*22f70*/  IMAD.MOV.U32 R159, RZ, RZ, R244 ;  /* 0x000000ffff9f7224 */ /* 0x000fe400078e00f4 */
[----:B-1----:R-:W-:Y:S02]  /*22f80*/  FMUL.FTZ R20, R41, R152 ;  /* 0x0000009829147220 */ /* 0x002fe40000410000 */
[----:B------:R-:W-:Y:S02]  /*22f90*/  IMAD.MOV.U32 R146, RZ, RZ, R76 ;  /* 0x000000ffff927224 */ /* 0x000fe400078e004c */
[----:B------:R-:W-:Y:S03]  /*22fa0*/  IMAD.MOV.U32 R154, RZ, RZ, R144 ;  /* 0x000000ffff9a7224 */ /* 0x000fe600078e0090 */
[-C--:B------:R-:W-:Y:S01]  /*22fb0*/  HMMA.16816.F32 R20, R44, R32.reuse, R20 ;  /* 0x000000202c14723c */ /* 0x080fe20000001814 */
[----:B------:R-:W-:Y:S07]  /*22fc0*/  MOV R152, R146 ;  /* 0x0000009200987202 */ /* 0x000fee0000000f00 */
[C---:B------:R-:W-:Y:S07]  /*22fd0*/  HMMA.16816.F32 R24, R36.reuse, R32, R24 ;  /* 0x000000202418723c */ /* 0x040fee0000001818 */
[--C-:B------:R-:W-:Y:S01]  /*22fe0*/  FFMA.FTZ R32, R52, c[0x0][0x2d0], -R65.reuse ;  /* 0x0000b40034207a23 */ /* 0x100fe20000010841 */
[-C--:B------:R-:W-:Y:S01]  /*22ff0*/  HMMA.16816.F32 R28, R36, R34.reuse, R28 ;  /* 0x00000022241c723c */ /* 0x080fe2000000181c */
[----:B------:R-:W-:Y:S02]  /*23000*/  FMUL.FTZ R33, R2, R165 ;  /* 0x000000a502217220 */ /* 0x000fe40000410000 */
[----:B------:R1:W-:Y:S05]  /*23010*/  MUFU.EX2 R156, R32 ;  /* 0x00000020009c7308 */ /* 0x0003ea0000000800 */
[C---:B------:R-:W-:Y:S07]  /*23020*/  HMMA.16816.F32 R100, R44.reuse, R34, R100 ;  /* 0x000000222c64723c */ /* 0x040fee0000001864 */
[C---:B------:R-:W-:Y:S01]  /*23030*/  FMUL.FTZ R34, R0.reuse, R166 ;  /* 0x000000a600227220 */ /* 0x040fe20000410000 */
[-C--:B----4-:R-:W-:Y:S01]  /*23040*/  HMMA.16816.F32 R104, R44, R48.reuse, R104 ;  /* 0x000000302c68723c */ /* 0x090fe20000001868 */
[----:B------:R-:W-:Y:S07]  /*23050*/  FMUL.FTZ R35, R0, R167 ;  /* 0x000000a700237220 */ /* 0x000fee0000410000 */
[C---:B------:R-:W-:Y:S01]  /*23060*/  HMMA.16816.F32 R108, R36.reuse, R48, R108 ;  /* 0x00000030246c723c */ /* 0x040fe2000000186c */
[----:B-1----:R-:W-:Y:S06]  /*23070*/  FFMA.FTZ R32, R53, c[0x0][0x2d0], -R65 ;  /* 0x0000b40035207a23 */ /* 0x002fec0000010841 */
[----:B------:R-:W-:Y:S01]  /*23080*/  FFMA.FTZ R48, R180, c[0x0][0x2d0], -R43 ;  /* 0x0000b400b4307a23 */ /* 0x000fe2000001082b */
[----:B------:R1:W-:Y:S10]  /*23090*/  MUFU.EX2 R161, R32 ;  /* 0x0000002000a17308 */ /* 0x0003f40000000800 */
[----:B------:R2:W-:Y:S01]  /*230a0*/  MUFU.EX2 R142, R48 ;  /* 0x00000030008e7308 */ /* 0x0005e20000000800 */
[--C-:B-1----:R-:W-:Y:S02]  /*230b0*/  FFMA.FTZ R32, R54, c[0x0][0x2d0], -R65.reuse ;  /* 0x0000b40036207a23 */ /* 0x102fe40000010841 */
[----:B------:R-:W1:Y:S07]  /*230c0*/  LDSM.16.MT88.4 R52, [R219+0x100] ;  /* 0x00010000db34783b */ /* 0x000e6e0000004200 */
[----:B------:R3:W-:Y:S01]  /*230d0*/  MUFU.EX2 R160, R32 ;  /* 0x0000002000a07308 */ /* 0x0007e20000000800 */
[--C-:B--2---:R-:W-:Y:S02]  /*230e0*/  FFMA.FTZ R48, R56, c[0x0][0x2d0], -R66.reuse ;  /* 0x0000b40038307a23 */ /* 0x104fe40000010842 */
[----:B------:R-:W-:Y:S07]  /*230f0*/  FFMA.FTZ R56, R60, c[0x0][0x2d0], -R66 ;  /* 0x0000b4003c387a23 */ /* 0x000fee0000010842 */
[----:B------:R2:W-:Y:S01]  /*23100*/  MUFU.EX2 R91, R48 ;  /* 0x00000030005b7308 */ /* 0x0005e20000000800 */
[----:B------:R-:W-:Y:S09]  /*23110*/  FFMA.FTZ R60, R80, c[0x0][0x2d0], -R64 ;  /* 0x0000b400503c7a23 */ /* 0x000ff20000010840 */
[----:B------:R4:W-:Y:S01]  /*23120*/  MUFU.EX2 R88, R56 ;  /* 0x0000003800587308 */ /* 0x0009e20000000800 */
[----:B---3--:R-:W-:Y:S09]  /*23130*/  FFMA.FTZ R32, R67, c[0x0][0x2d0], -R65 ;  /* 0x0000b40043207a23 */ /* 0x008ff20000010841 */
[----:B------:R3:W-:Y:S01]  /*23140*/  MUFU.EX2 R68, R32 ;  /* 0x0000002000447308 */ /* 0x0007e20000000800 */
[--C-:B--2---:R-:W-:Y:S09]  /*23150*/  FFMA.FTZ R48, R57, c[0x0][0x2d0], -R66.reuse ;  /* 0x0000b40039307a23 */ /* 0x104ff20000010842 */
[----:B------:R2:W5:Y:S01]  /*23160*/  MUFU.EX2 R90, R48 ;  /* 0x00000030005a7308 */ /* 0x0005620000000800 */
[----:B----4-:R-:W-:Y:S09]  /*23170*/  LDSM.16.MT88.4 R56, [R220+0x900] ;  /* 0x00090000dc38783b */ /* 0x010ff20000004200 */
[----:B------:R4:W-:Y:S01]  /*23180*/  MUFU.EX2 R251, R60 ;  /* 0x0000003c00fb7308 */ /* 0x0009e20000000800 */
[----:B---3--:R-:W-:Y:S07]  /*23190*/  FMUL.FTZ R32, R2, R164 ;  /* 0x000000a402207220 */ /* 0x008fee0000410000 */
[-C--:B------:R-:W-:Y:S08]  /*231a0*/  HMMA.16816.F32 R32, R36, R50.reuse, R32 ;  /* 0x000000322420723c */ /* 0x080ff00000001820 */
[C---:B------:R-:W-:Y:S01]  /*231b0*/  HMMA.16816.F32 R112, R44.reuse, R50, R112 ;  /* 0x000000322c70723c */ /* 0x040fe20000001870 */
[----:B--2---:R-:W2:Y:S07]  /*231c0*/  LDSM.16.MT88.4 R48, [R217+0x900] ;  /* 0x00090000d930783b */ /* 0x004eae0000004200 */
[-C--:B-1----:R-:W-:Y:S08]  /*231d0*/  HMMA.16816.F32 R116, R44, R52.reuse, R116 ;  /* 0x000000342c74723c */ /* 0x082ff00000001874 */
[C---:B------:R-:W-:Y:S07]  /*231e0*/  HMMA.16816.F32 R120, R36.reuse, R52, R120 ;  /* 0x000000342478723c */ /* 0x040fee0000001878 */
[----:B------:R-:W-:Y:S01]  /*231f0*/  FFMA.FTZ R52, R61, c[0x0][0x2d0], -R66 ;  /* 0x0000b4003d347a23 */ /* 0x000fe20000010842 */
[-C--:B------:R-:W-:Y:S01]  /*23200*/  HMMA.16816.F32 R124, R36, R54.reuse, R124 ;  /* 0x00000036247c723c */ /* 0x080fe2000000187c */
[----:B-----5:R-:W-:Y:S01]  /*23210*/  F2FP.PACK_AB R53, R90, R91 ;  /* 0x0000005b5a35723e */ /* 0x020fe200000000ff */
[----:B----4-:R-:W1:Y:S01]  /*23220*/  LDSM.16.MT88.4 R60, [R218+0x900] ;  /* 0x00090000da3c783b */ /* 0x010e620000004200 */
[----:B------:R3:W4:Y:S04]  /*23230*/  MUFU.EX2 R79, R52 ;  /* 0x00000034004f7308 */ /* 0x0007280000000800 */
[C---:B------:R-:W-:Y:S02]  /*23240*/  FMUL.FTZ R36, R41.reuse, R168 ;  /* 0x000000a829247220 */ /* 0x040fe40000410000 */
[----:B------:R-:W-:Y:S03]  /*23250*/  FMUL.FTZ R37, R41, R169 ;  /* 0x000000a929257220 */ /* 0x000fe60000410000 */
[C---:B------:R-:W-:Y:S02]  /*23260*/  FMUL.FTZ R38, R40.reuse, R170 ;  /* 0x000000aa28267220 */ /* 0x040fe40000410000 */
[----:B------:R-:W-:Y:S07]  /*23270*/  FMUL.FTZ R39, R40, R171 ;  /* 0x000000ab28277220 */ /* 0x000fee0000410000 */
[----:B------:R-:W-:Y:S01]  /*23280*/  HMMA.16816.F32 R36, R44, R54, R36 ;  /* 0x000000362c24723c */ /* 0x000fe20000001824 */
[--C-:B---3--:R-:W-:Y:S06]  /*23290*/  FFMA.FTZ R52, R181, c[0x0][0x2d0], -R43.reuse ;  /* 0x0000b400b5347a23 */ /* 0x108fec000001082b */
[----:B------:R-:W-:Y:S02]  /*232a0*/  F2FP.PACK_AB R47, R140, R162 ;  /* 0x000000a28c2f723e */ /* 0x000fe400000000ff */
[----:B------:R-:W-:Y:S01]  /*232b0*/  F2FP.PACK_AB R44, R136, R158 ;  /* 0x0000009e882c723e */ /* 0x000fe200000000ff */
[----:B------:R3:W-:Y:S02]  /*232c0*/  MUFU.EX2 R252, R52 ;  /* 0x0000003400fc7308 */ /* 0x0007e40000000800 */
[----:B------:R-:W-:Y:S02]  /*232d0*/  F2FP.PACK_AB R45, R137, R157 ;  /* 0x0000009d892d723e */ /* 0x000fe400000000ff */
[----:B------:R-:W-:Y:S02]  /*232e0*/  F2FP.PACK_AB R46, R176, R163 ;  /* 0x000000a3b02e723e */ /* 0x000fe400000000ff */
[----:B------:R-:W-:Y:S02]  /*232f0*/  F2FP.PACK_AB R54, R68, R160 ;  /* 0x000000a04436723e */ /* 0x000fe400000000ff */
[----:B----4-:R-:W-:Y:S03]  /*23300*/  F2FP.PACK_AB R55, R79, R88 ;  /* 0x000000584f37723e */ /* 0x010fe600000000ff */
[-C--:B--2---:R-:W-:Y:S01]  /*23310*/  HMMA.16816.F32 R4, R44, R48.reuse, R4 ;  /* 0x000000302c04723c */ /* 0x084fe20000001804 */
[--C-:B---3--:R-:W-:Y:S04]  /*23320*/  FFMA.FTZ R52, R69, c[0x0][0x2d0], -R64.reuse ;  /* 0x0000b40045347a23 */ /* 0x108fe80000010840 */
[----:B------:R2:W-:Y:S02]  /*23330*/  MUFU.EX2 R248, R52 ;  /* 0x0000003400f87308 */ /* 0x0005e40000000800 */
[----:B--2---:R-:W-:Y:S07]  /*23340*/  F2FP.PACK_AB R52, R161, R156 ;  /* 0x0000009ca134723e */ /* 0x004fee00000000ff */
[C---:B------:R-:W-:Y:S07]  /*23350*/  HMMA.16816.F32 R8, R52.reuse, R48, R8 ;  /* 0x000000303408723c */ /* 0x040fee0000001808 */
[--C-:B------:R-:W-:Y:S01]  /*23360*/  FFMA.FTZ R48, R182, c[0x0][0x2d0], -R43.reuse ;  /* 0x0000b400b6307a23 */ /* 0x100fe2000001082b */
[-C--:B------:R-:W-:Y:S03]  /*23370*/  HMMA.16816.F32 R12, R52, R50.reuse, R12 ;  /* 0x00000032340c723c */ /* 0x080fe6000000180c */
[----:B------:R2:W-:Y:S05]  /*23380*/  MUFU.EX2 R249, R48 ;  /* 0x0000003000f97308 */ /* 0x0005ea0000000800 */
[C---:B------:R-:W-:Y:S08]  /*23390*/  HMMA.16816.F32 R16, R44.reuse, R50, R16 ;  /* 0x000000322c10723c */ /* 0x040ff00000001810 */
[-C--:B------:R-:W-:Y:S08]  /*233a0*/  HMMA.16816.F32 R20, R44, R56.reuse, R20 ;  /* 0x000000382c14723c */ /* 0x080ff00000001814 */
[C---:B------:R-:W-:Y:S01]  /*233b0*/  HMMA.16816.F32 R24, R52.reuse, R56, R24 ;  /* 0x000000383418723c */ /* 0x040fe20000001818 */
[----:B--2---:R-:W-:Y:S06]  /*233c0*/  FFMA.FTZ R48, R183, c[0x0][0x2d0], -R43 ;  /* 0x0000b400b7307a23 */ /* 0x004fec000001082b */
        /* <DEDUP_REMOVED lines=20> */
[----:B------:R3:W-:Y:S01]  /*23510*/  MUFU.EX2 R241, R56 ;  /* 0x0000003800f17308 */ /* 0x0007e20000000800 */
        /* <DEDUP_REMOVED lines=14> */
[-C--:B------:R-:W-:Y:S01]  /*23600*/  HMMA.16816.F32 R124, R52, R50.reuse, R124 ;  /* 0x00000032347c723c */ /* 0x080fe2000000187c */
[----:B------:R-:W2:Y:S02]  /*23610*/  LDSM.16.MT88.4 R52, [R220+0x1100] ;  /* 0x00110000dc34783b */ /* 0x000ea40000004200 */
[----:B------:R4:W5:Y:S01]  /*23620*/  MUFU.EX2 R75, R48 ;  /* 0x00000030004b7308 */ /* 0x0009620000000800 */
[----:B---3--:R-:W-:Y:S04]  /*23630*/  F2FP.PACK_AB R49, R77, R78 ;  /* 0x0000004e4d31723e */ /* 0x008fe800000000ff */
[----:B------:R-:W-:Y:S07]  /*23640*/  HMMA.16816.F32 R36, R44, R50, R36 ;  /* 0x000000322c24723c */ /* 0x000fee0000001824 */
[----:B------:R-:W-:Y:S02]  /*23650*/  F2FP.PACK_AB R44, R252, R142 ;  /* 0x0000008efc2c723e */ /* 0x000fe400000000ff */
[----:B------:R-:W-:Y:S03]  /*23660*/  F2FP.PACK_AB R45, R251, R248 ;  /* 0x000000f8fb2d723e */ /* 0x000fe600000000ff */
[----:B------:R-:W-:Y:S02]  /*23670*/  F2FP.PACK_AB R46, R250, R249 ;  /* 0x000000f9fa2e723e */ /* 0x000fe400000000ff */
[----:B------:R-:W-:Y:S02]  /*23680*/  F2FP.PACK_AB R47, R246, R247 ;  /* 0x000000f7f62f723e */ /* 0x000fe400000000ff */
[----:B------:R-:W-:Y:S01]  /*23690*/  F2FP.PACK_AB R50, R241, R244 ;  /* 0x000000f4f132723e */ /* 0x000fe200000000ff */
[--C-:B----4-:R-:W-:Y:S01]  /*236a0*/  FFMA.FTZ R48, R186, c[0x0][0x2d0], -R43.reuse ;  /* 0x0000b400ba307a23 */ /* 0x110fe2000001082b */
[----:B-----5:R-:W-:Y:S03]  /*236b0*/  F2FP.PACK_AB R51, R75, R76 ;  /* 0x0000004c4b33723e */ /* 0x020fe600000000ff */
[----:B------:R3:W-:Y:S01]  /*236c0*/  MUFU.EX2 R167, R48 ;  /* 0x0000003000a77308 */ /* 0x0007e20000000800 */
[-C--:B-1----:R-:W-:Y:S01]  /*236d0*/  HMMA.16816.F32 R4, R44, R56.reuse, R4 ;  /* 0x000000382c04723c */ /* 0x082fe20000001804 */
[--C-:B---3--:R-:W-:Y:S08]  /*236e0*/  FFMA.FTZ R48, R97, c[0x0][0x2d0], -R64.reuse ;  /* 0x0000b40061307a23 */ /* 0x108ff00000010840 */
[----:B------:R1:W-:Y:S03]  /*236f0*/  MUFU.EX2 R166, R48 ;  /* 0x0000003000a67308 */ /* 0x0003e60000000800 */
        /* <DEDUP_REMOVED lines=31> */
[----:B---3--:R-:W-:Y:S01]  /*238f0*/  FFMA.FTZ R52, R187, c[0x0][0x2d0], -R65 ;  /* 0x0000b400bb347a23 */ /* 0x008fe20000010841 */
        /* <DEDUP_REMOVED lines=13> */
[----:B------:R-:W-:Y:S01]  /*239d0*/  MOV R193, R136 ;  /* 0x0000008800c17202 */ /* 0x000fe20000000f00 */
        /* <DEDUP_REMOVED lines=13> */
[----:B------:R-:W-:Y:S07]  /*23ab0*/  F2FP.PACK_AB R47, R186, R185 ;  /* 0x000000b9ba2f723e */ /* 0x000fee00000000ff */
[----:B------:R1:W4:Y:S01]  /*23ac0*/  MUFU.EX2 R74, R52 ;  /* 0x00000034004a7308 */ /* 0x0003220000000800 */
[----:B--2---:R-:W-:Y:S01]  /*23ad0*/  F2FP.PACK_AB R51, R71, R72 ;  /* 0x000000484733723e */ /* 0x004fe200000000ff */
[----:B------:R-:W-:Y:S01]  /*23ae0*/  LDSM.16.MT88.4 R56, [R220+0x1900] ;  /* 0x00190000dc38783b */ /* 0x000fe20000004200 */
[--C-:B---3--:R-:W-:Y:S01]  /*23af0*/  FFMA.FTZ R48, R194, c[0x0][0x2d0], -R64.reuse ;  /* 0x0000b400c2307a23 */ /* 0x108fe20000010840 */
        /* <DEDUP_REMOVED lines=10> */
[----:B------:R1:W-:Y:S01]  /*23ba0*/  MUFU.EX2 R176, R52 ;  /* 0x0000003400b07308 */ /* 0x0003e20000000800 */
[----:B------:R-:W-:Y:S04]  /*23bb0*/  MOV R141, R134 ;  /* 0x00000086008d7202 */ /* 0x000fe80000000f00 */
[C---:B------:R-:W-:Y:S08]  /*23bc0*/  HMMA.16816.F32 R16, R44.reuse, R54, R16 ;  /* 0x000000362c10723c */ /* 0x040ff00000001810 */
[-C--:B------:R-:W-:Y:S08]  /*23bd0*/  HMMA.16816.F32 R20, R44, R56.reuse, R20 ;  /* 0x000000382c14723c */ /* 0x080ff00000001814 */
[C---:B------:R-:W-:Y:S01]  /*23be0*/  HMMA.16816.F32 R24, R48.reuse, R56, R24 ;  /* 0x000000383018723c */ /* 0x040fe20000001818 */
[----:B-1----:R-:W-:Y:S02]  /*23bf0*/  FFMA.FTZ R52, R204, c[0x0][0x2d0], -R43 ;  /* 0x0000b400cc347a23 */ /* 0x002fe4000001082b */
[----:B------:R-:W4:Y:S04]  /*23c00*/  LDL.LU R204, [R1+0xc] ;  /* 0x00000c0001cc7983 */ /* 0x000f280000300800 */
[----:B------:R-:W-:Y:S01]  /*23c10*/  FFMA.FTZ R56, R197, c[0x0][0x2d0], -R65 ;  /* 0x0000b400c5387a23 */ /* 0x000fe20000010841 */
[-C--:B------:R-:W-:Y:S01]  /*23c20*/  HMMA.16816.F32 R28, R48, R58.reuse, R28 ;  /* 0x0000003a301c723c */ /* 0x080fe2000000181c */
[----:B------:R1:W-:Y:S01]  /*23c30*/  MUFU.EX2 R178, R52 ;  /* 0x0000003400b27308 */ /* 0x0003e20000000800 */
[----:B------:R-:W3:Y:S06]  /*23c40*/  LDL.LU R140, [R1+0x4] ;  /* 0x00000400018c7983 */ /* 0x000eec0000300800 */
        /* <DEDUP_REMOVED lines=10> */
[----:B------:R-:W5:Y:S03]  /*23cf0*/  LDL.LU R138, [R1+0x8] ;  /* 0x00000800018a7983 */ /* 0x000f660000300800 */
[--C-:B----4-:R-:W-:Y:S03]  /*23d00*/  FFMA.FTZ R56, R199, c[0x0][0x2d0], -R65.reuse ;  /* 0x0000b400c7387a23 */ /* 0x110fe60000010841 */
[----:B------:R4:W-:Y:S01]  /*23d10*/  MUFU.EX2 R69, R60 ;  /* 0x0000003c00457308 */ /* 0x0009e20000000800 */
[C---:B------:R-:W-:Y:S09]  /*23d20*/  HMMA.16816.F32 R112, R44.reuse, R62, R112 ;  /* 0x0000003e2c70723c */ /* 0x040ff20000001870 */
[----:B------:R4:W-:Y:S03]  /*23d30*/  MUFU.EX2 R97, R56 ;  /* 0x0000003800617308 */ /* 0x0009e60000000800 */
[----:B-1----:R-:W-:Y:S07]  /*23d40*/  FFMA.FTZ R52, R202, c[0x0][0x2d0], -R64 ;  /* 0x0000b400ca347a23 */ /* 0x002fee0000010840 */
[----:B------:R1:W-:Y:S01]  /*23d50*/  MUFU.EX2 R134, R52 ;  /* 0x0000003400867308 */ /* 0x0003e20000000800 */
[----:B----4-:R-:W-:Y:S09]  /*23d60*/  FFMA.FTZ R60, R172, c[0x0][0x2d0], -R66 ;  /* 0x0000b400ac3c7a23 */ /* 0x010ff20000010842 */
[----:B------:R4:W-:Y:S01]  /*23d70*/  MUFU.EX2 R68, R60 ;  /* 0x0000003c00447308 */ /* 0x0009e20000000800 */
[--C-:B------:R-:W-:Y:S09]  /*23d80*/  FFMA.FTZ R56, R201, c[0x0][0x2d0], -R65.reuse ;  /* 0x0000b400c9387a23 */ /* 0x100ff20000010841 */
[----:B------:R4:W4:Y:S01]  /*23d90*/  MUFU.EX2 R92, R56 ;  /* 0x00000038005c7308 */ /* 0x0009220000000800 */
[----:B-1----:R-:W-:Y:S09]  /*23da0*/  FFMA.FTZ R52, R196, c[0x0][0x2d0], -R65 ;  /* 0x0000b400c4347a23 */ /* 0x002ff20000010841 */
[----:B------:R1:W-:Y:S01]  /*23db0*/  MUFU.EX2 R96, R52 ;  /* 0x0000003400607308 */ /* 0x0003e20000000800 */
[----:B----4-:R-:W-:Y:S09]  /*23dc0*/  FFMA.FTZ R60, R207, c[0x0][0x2d0], -R64 ;  /* 0x0000b400cf3c7a23 */ /* 0x010ff20000010840 */
[----:B------:R4:W-:Y:S01]  /*23dd0*/  MUFU.EX2 R84, R60 ;  /* 0x0000003c00547308 */ /* 0x0009e20000000800 */
[--C-:B------:R-:W-:Y:S09]  /*23de0*/  FFMA.FTZ R56, R205, c[0x0][0x2d0], -R43.reuse ;  /* 0x0000b400cd387a23 */ /* 0x100ff2000001082b */
[----:B------:R4:W-:Y:S01]  /*23df0*/  MUFU.EX2 R89, R56 ;  /* 0x0000003800597308 */ /* 0x0009e20000000800 */
[----:B-1----:R-:W1:Y:S08]  /*23e00*/  LDSM.16.MT88.4 R52, [R219+0x1900] ;  /* 0x00190000db34783b */ /* 0x002e700000004200 */
[----:B----4-:R-:W-:Y:S01]  /*23e10*/  LDSM.16.MT88.4 R60, [R218+0x2100] ;  /* 0x00210000da3c783b */ /* 0x010fe20000004200 */
[--C-:B------:R-:W-:Y:S04]  /*23e20*/  FFMA.FTZ R56, R135, c[0x0][0x2d0], -R66.reuse ;  /* 0x0000b40087387a23 */ /* 0x100fe80000010842 */
[----:B------:R4:W4:Y:S01]  /*23e30*/  MUFU.EX2 R70, R56 ;  /* 0x0000003800467308 */ /* 0x0009220000000800 */
[-C--:B-1----:R-:W-:Y:S08]  /*23e40*/  HMMA.16816.F32 R116, R44, R52.reuse, R116 ;  /* 0x000000342c74723c */ /* 0x082ff00000001874 */
[C---:B------:R-:W-:Y:S01]  /*23e50*/  HMMA.16816.F32 R120, R48.reuse, R52, R120 ;  /* 0x000000343078723c */ /* 0x040fe20000001878 */
[----:B----4-:R-:W1:Y:S06]  /*23e60*/  LDSM.16.MT88.4 R56, [R217+0x2100] ;  /* 0x00210000d938783b */ /* 0x010e6c0000004200 */
[----:B------:R-:W-:Y:S01]  /*23e70*/  FFMA.FTZ R52, R173, c[0x0][0x2d0], -R66 ;  /* 0x0000b400ad347a23 */ /* 0x000fe20000010842 */
[-C--:B------:R-:W-:Y:S03]  /*23e80*/  HMMA.16816.F32 R124, R48, R54.reuse, R124 ;  /* 0x00000036307c723c */ /* 0x080fe6000000187c */
[----:B------:R4:W4:Y:S04]  /*23e90*/  MUFU.EX2 R67, R52 ;  /* 0x0000003400437308 */ /* 0x0009280000000800 */
        /* <DEDUP_REMOVED lines=9> */
[----:B----4-:R-:W4:Y:S01]  /*23f30*/  LDSM.16.MT88.4 R52, [R220+0x2100] ;  /* 0x00210000dc34783b */ /* 0x010f220000004200 */
        /* <DEDUP_REMOVED lines=14> */
[-C--:B----4-:R-:W-:Y:S08]  /*24020*/  HMMA.16816.F32 R20, R44, R52.reuse, R20 ;  /* 0x000000342c14723c */ /* 0x090ff00000001814 */
        /* <DEDUP_REMOVED lines=12> */
[--C-:B----4-:R-:W-:Y:S04]  /*240f0*/  FFMA.FTZ R43, R209, c[0x0][0x2d0], -R65.reuse ;  /* 0x0000b400d12b7a23 */ /* 0x110fe80000010841 */
[----:B------:R4:W-:Y:S03]  /*24100*/  MUFU.EX2 R80, R43 ;  /* 0x0000002b00507308 */ /* 0x0009e60000000800 */
[C---:B------:R-:W-:Y:S01]  /*24110*/  HMMA.16816.F32 R112, R44.reuse, R62, R112 ;  /* 0x0000003e2c70723c */ /* 0x040fe20000001870 */
[----:B-1----:R-:W-:Y:S07]  /*24120*/  F2FP.PACK_AB R171, R81, R82 ;  /* 0x0000005251ab723e */ /* 0x002fee00000000ff */
[-C--:B------:R-:W-:Y:S08]  /*24130*/  HMMA.16816.F32 R116, R44, R56.reuse, R116 ;  /* 0x000000382c74723c */ /* 0x080ff00000001874 */
[C---:B------:R-:W-:Y:S01]  /*24140*/  HMMA.16816.F32 R120, R48.reuse, R56, R120 ;  /* 0x000000383078723c */ /* 0x040fe20000001878 */
[----:B----4-:R-:W-:Y:S07]  /*24150*/  FFMA.FTZ R43, R210, c[0x0][0x2d0], -R65 ;  /* 0x0000b400d22b7a23 */ /* 0x010fee0000010841 */
[-C--:B------:R-:W-:Y:S01]  /*24160*/  HMMA.16816.F32 R124, R48, R58.reuse, R124 ;  /* 0x0000003a307c723c */ /* 0x080fe2000000187c */
[----:B------:R1:W4:Y:S01]  /*24170*/  MUFU.EX2 R55, R43 ;  /* 0x0000002b00377308 */ /* 0x0003220000000800 */
[----:B------:R-:W4:Y:S06]  /*24180*/  LDSM.16.MT88.4 R48, [R220+0x2900] ;  /* 0x00290000dc30783b */ /* 0x000f2c0000004200 */
[----:B------:R-:W-:Y:S02]  /*24190*/  HMMA.16816.F32 R36, R44, R58, R36 ;  /* 0x0000003a2c24723c */ /* 0x000fe40000001824 */
[----:B------:R-:W2:Y:S05]  /*241a0*/  LDL.LU R46, [R1+0x10] ;  /* 0x00001000012e7983 */ /* 0x000eaa0000300800 */
[----:B-----5:R-:W-:Y:S02]  /*241b0*/  FFMA.FTZ R44, R40, R138, R139 ;  /* 0x0000008a282c7223 */ /* 0x020fe4000001008b */
[----:B---3--:R-:W-:Y:S01]  /*241c0*/  FFMA.FTZ R45, R41, R140, R141 ;  /* 0x0000008c292d7223 */ /* 0x008fe2000001008d */
[-C--:B------:R-:W-:Y:S01]  /*241d0*/  HMMA.16816.F32 R136, R168, R148.reuse, R4 ;  /* 0x00000094a888723c */ /* 0x080fe20000001804 */
[----:B------:R-:W3:Y:S01]  /*241e0*/  LDSM.16.MT88.4 R4, [R218+0x2900] ;  /* 0x00290000da04783b */ /* 0x000ee20000004200 */
[--C-:B-1----:R-:W-:Y:S01]  /*241f0*/  FFMA.FTZ R43, R212, c[0x0][0x2d0], -R65.reuse ;  /* 0x0000b400d42b7a23 */ /* 0x102fe20000010841 */
[----:B----4-:R-:W-:Y:S01]  /*24200*/  F2FP.PACK_AB R40, R55, R80 ;  /* 0x000000503728723e */ /* 0x010fe200000000ff */
[----:B------:R-:W-:Y:S02]  /*24210*/  FFMA.FTZ R65, R214, c[0x0][0x2d0], -R65 ;  /* 0x0000b400d6417a23 */ /* 0x000fe40000010841 */
[----:B------:R1:W-:Y:S10]  /*24220*/  MUFU.EX2 R64, R43 ;  /* 0x0000002b00407308 */ /* 0x0003f40000000800 */
[----:B------:R-:W-:Y:S01]  /*24230*/  MUFU.EX2 R65, R65 ;  /* 0x0000004100417308 */ /* 0x000fe20000000800 */
[--C-:B-1----:R-:W-:Y:S09]  /*24240*/  FFMA.FTZ R43, R174, c[0x0][0x2d0], -R66.reuse ;  /* 0x0000b400ae2b7a23 */ /* 0x102ff20000010842 */
[----:B------:R1:W-:Y:S02]  /*24250*/  MUFU.EX2 R54, R43 ;  /* 0x0000002b00367308 */ /* 0x0003e40000000800 */
[--C-:B-1----:R-:W-:Y:S08]  /*24260*/  FFMA.FTZ R43, R175, c[0x0][0x2d0], -R66.reuse ;  /* 0x0000b400af2b7a23 */ /* 0x102ff00000010842 */
[----:B------:R1:W4:Y:S02]  /*24270*/  MUFU.EX2 R53, R43 ;  /* 0x0000002b00357308 */ /* 0x0003240000000800 */
[--C-:B-1----:R-:W-:Y:S01]  /*24280*/  FFMA.FTZ R43, R94, c[0x0][0x2d0], -R66.reuse ;  /* 0x0000b4005e2b7a23 */ /* 0x102fe20000010842 */
[----:B----4-:R-:W-:Y:S01]  /*24290*/  F2FP.PACK_AB R41, R53, R54 ;  /* 0x000000363529723e */ /* 0x010fe200000000ff */
[----:B------:R-:W-:Y:S01]  /*242a0*/  FFMA.FTZ R66, R42, c[0x0][0x2d0], -R66 ;  /* 0x0000b4002a427a23 */ /* 0x000fe20000010842 */
[----:B------:R-:W-:Y:S05]  /*242b0*/  F2FP.PACK_AB R42, R65, R64 ;  /* 0x00000040412a723e */ /* 0x000fea00000000ff */
[----:B------:R-:W-:Y:S10]  /*242c0*/  MUFU.EX2 R52, R43 ;  /* 0x0000002b00347308 */ /* 0x000ff40000000800 */
[----:B------:R-:W1:Y:S02]  /*242d0*/  MUFU.EX2 R66, R66 ;  /* 0x0000004200427308 */ /* 0x000e640000000800 */
[----:B-1----:R-:W-:Y:S07]  /*242e0*/  F2FP.PACK_AB R43, R66, R52 ;  /* 0x00000034422b723e */ /* 0x002fee00000000ff */
[C---:B------:R-:W-:Y:S07]  /*242f0*/  HMMA.16816.F32 R140, R40.reuse, R148, R8 ;  /* 0x00000094288c723c */ /* 0x040fee0000001808 */
[----:B------:R-:W-:Y:S01]  /*24300*/  FFMA.FTZ R8, R2, R204, R200 ;  /* 0x000000cc02087223 */ /* 0x000fe200000100c8 */
        /* <DEDUP_REMOVED lines=9> */
[----:B------:R-:W-:Y:S01]  /*243a0*/  FADD.FTZ R8, R198, R10 ;  /* 0x0000000ac6087221 */ /* 0x000fe20000010000 */
[-C--:B------:R-:W-:Y:S02]  /*243b0*/  HMMA.16816.F32 R152, R168, R48.reuse, R20 ;  /* 0x00000030a898723c */ /* 0x080fe40000001814 */
[----:B------:R-:W-:Y:S02]  /*243c0*/  FADD.FTZ R2, R159, R9 ;  /* 0x000000099f027221 */ /* 0x000fe40000010000 */
        /* <DEDUP_REMOVED lines=8> */
[----:B------:R-:W-:Y:S04]  /*24450*/  FADD.FTZ R2, R187, R11 ;  /* 0x0000000bbb027221 */ /* 0x000fe80000010000 */
[----:B------:R-:W-:Y:S02]  /*24460*/  FADD.FTZ R13, R192, R2 ;  /* 0x00000002c00d7221 */ /* 0x000fe40000010000 */
[----:B--2---:R-:W-:Y:S04]  /*24470*/  FFMA.FTZ R0, R0, R46, R95 ;  /* 0x0000002e00007223 */ /* 0x004fe8000001005f */
[----:B------:R-:W-:Y:S02]  /*24480*/  FADD.FTZ R12, R131, R0 ;  /* 0x00000000830c7221 */ /* 0x000fe40000010000 */
[----:B------:R-:W-:Y:S02]  /*24490*/  FADD.FTZ R0, R161, R9 ;  /* 0x00000009a1007221 */ /* 0x000fe40000010000 */
[----:B------:R-:W-:Y:S01]  /*244a0*/  FADD.FTZ R12, R132, R12 ;  /* 0x0000000c840c7221 */ /* 0x000fe20000010000 */
[----:B------:R-:W-:Y:S01]  /*244b0*/  MOV R132, R129 ;  /* 0x0000008100847202 */ /* 0x000fe20000000f00 */
[----:B------:R-:W-:Y:S02]  /*244c0*/  FADD.FTZ R9, R160, R0 ;  /* 0x00000000a0097221 */ /* 0x000fe40000010000 */
[----:B------:R-:W-:Y:S01]  /*244d0*/  FADD.FTZ R8, R133, R12 ;  /* 0x0000000c85087221 */ /* 0x000fe20000010000 */
[-C--:B------:R-:W-:Y:S01]  /*244e0*/  HMMA.16816.F32 R160, R40, R50.reuse, R28 ;  /* 0x0000003228a0723c */ /* 0x080fe2000000181c */
[----:B------:R-:W-:Y:S01]  /*244f0*/  FADD.FTZ R0, R190, R10 ;  /* 0x0000000abe007221 */ /* 0x000fe20000010000 */
[----:B------:R-:W-:Y:S01]  /*24500*/  MOV R133, R128 ;  /* 0x0000008000857202 */ /* 0x000fe20000000f00 */
        /* <DEDUP_REMOVED lines=9> */
[----:B------:R-:W-:Y:S01]  /*245a0*/  FADD.FTZ R12, R88, R12 ;  /* 0x0000000c580c7221 */ /* 0x000fe20000010000 */
[-C--:B---3--:R-:W-:Y:S03]  /*245b0*/  HMMA.16816.F32 R104, R168, R4.reuse, R104 ;  /* 0x00000004a868723c */ /* 0x088fe60000001868 */
        /* <DEDUP_REMOVED lines=27> */
[-C--:B-1----:R-:W-:Y:S03]  /*24770*/  HMMA.16816.F32 R116, R168, R8.reuse, R116 ;  /* 0x00000008a874723c */ /* 0x082fe60000001874 */
        /* <DEDUP_REMOVED lines=46> */
.L_x_1279:
[----:B-1----:R-:W2:Y:S04]  /*24a60*/  LDL.LU R0, [R1+0x4] ;  /* 0x0000040001007983 */ /* 0x002ea80000300800 */
        /* <DEDUP_REMOVED lines=120> */
.L_x_1181:
        /* <DEDUP_REMOVED lines=132> */
.L_x_1299:
        /* <DEDUP_REMOVED lines=203> */
.L_x_1298:
        /* <DEDUP_REMOVED lines=28> */
.L_x_1300:
        /* <DEDUP_REMOVED lines=47> */
.L_x_1302:
[----:B------:R-:W-:Y:S05]  /*26b90*/  BSYNC B0 ;  /* 0x0000000000007941 */ /* 0x000fea0003800000 */
.L_x_1301:
        /* <DEDUP_REMOVED lines=114> */
.L_x_1303:
        /* <DEDUP_REMOVED lines=12> */
.L_x_1612:


//--------------------- .text._ZN7cutlass13device_kernelIN5flash19enable_sm80_to_sm89INS1_16FlashAttnFwdSm80INS1_25CollectiveMainloopFwdSm80ILi4ELi1ELb0EN4cute5tupleIJNS5_1CILi128EEENS7_ILi112EEENS7_ILi64EEEEEELi64ENS_6half_tEfNS_4arch4Sm80ELb1ELb0ELb0ELb0ELb1ELb0ELb1ELb0EEENS1_21CollectiveEpilogueFwdINS6_IJS8_SA_S9_EEENS6_IJNS7_ILi1EEESI_SI_EEESC_SE_Li128ELb0ELb1ELb0ELb0EEENS1_30DynamicPersistentTileSchedulerILi128ELi128ELb0ELb1ELb0EEEEEEEEEvNT_6ParamsE --------------------------
	.section	.text._ZN7cutlass13device_kernelIN5flash19enable_sm80_to_sm89INS1_16FlashAttnFwdSm80INS1_25CollectiveMainloopFwdSm80ILi4ELi1ELb0EN4cute5tupleIJNS5_1CILi128EEENS7_ILi112EEENS7_ILi64EEEEEELi64ENS_6half_tEfNS_4arch4Sm80ELb1ELb0ELb0ELb0ELb1ELb0ELb1ELb0EEENS1_21CollectiveEpilogueFwdINS6_IJS8_SA_S9_EEENS6_IJNS7_ILi1EEESI_SI_EEESC_SE_Li128ELb0ELb1ELb0ELb0EEENS1_30DynamicPersistentTileSchedulerILi128ELi128ELb0ELb1ELb0EEEEEEEEEvNT_6ParamsE,"ax",@progbits
	.sectioninfo	@"SHI_REGISTERS=255"
	.align	128
.text._ZN7cutlass13device_kernelIN5flash19enable_sm80_to_sm89INS1_16FlashAttnFwdSm80INS1_25CollectiveMainloopFwdSm80ILi4ELi1ELb0EN4cute5tupleIJNS5_1CILi128EEENS7_ILi112EEENS7_ILi64EEEEEELi64ENS_6half_tEfNS_4arch4Sm80ELb1ELb0ELb0ELb0ELb1ELb0ELb1ELb0EEENS1_21CollectiveEpilogueFwdINS6_IJS8_SA_S9_EEENS6_IJNS7_ILi1EEESI_SI_EEESC_SE_Li128ELb0ELb1ELb0ELb0EEENS1_30DynamicPersistentTileSchedulerILi128ELi128ELb0ELb1ELb0EEEEEEEEEvNT_6ParamsE:
        .type           _ZN7cutlass13device_kernelIN5flash19enable_sm80_to_sm89INS1_16FlashAttnFwdSm80INS1_25CollectiveMainloopFwdSm80ILi4ELi1ELb0EN4cute5tupleIJNS5_1CILi128EEENS7_ILi112EEENS7_ILi64EEEEEELi64ENS_6half_tEfNS_4arch4Sm80ELb1ELb0ELb0ELb0ELb1ELb0ELb1ELb0EEENS1_21CollectiveEpilogueFwdINS6_IJS8_SA_S9_EEENS6_IJNS7_ILi1EEESI_SI_EEESC_SE_Li128ELb0ELb1ELb0ELb0EEENS1_30DynamicPersistentTileSchedulerILi128ELi128ELb0ELb1ELb0EEEEEEEEEvNT_6ParamsE,@function
        .size           _ZN7cutlass13device_kernelIN5flash19enable_sm80_to_sm89INS1_16FlashAttnFwdSm80INS1_25CollectiveMainloopFwdSm80ILi4ELi1ELb0EN4cute5tupleIJNS5_1CILi128EEENS7_ILi112EEENS7_ILi64EEEEEELi64ENS_6half_tEfNS_4arch4Sm80ELb1ELb0ELb0ELb0ELb1ELb0ELb1ELb0EEENS1_21CollectiveEpilogueFwdINS6_IJS8_SA_S9_EEENS6_IJNS7_ILi1EEESI_SI_EEESC_SE_Li128ELb0ELb1ELb0ELb0EEENS1_30DynamicPersistentTileSchedulerILi128ELi128ELb0ELb1ELb0EEEEEEEEEvNT_6ParamsE,(.L_x_1613 - _ZN7cutlass13device_kernelIN5flash19enable_sm80_to_sm89INS1_16FlashAttnFwdSm80INS1_25CollectiveMainloopFwdSm80ILi4ELi1ELb0EN4cute5tupleIJNS5_1CILi128EEENS7_ILi112EEENS7_ILi64EEEEEELi64ENS_6half_tEfNS_4arch4Sm80ELb1ELb0ELb0ELb0ELb1ELb0ELb1ELb0EEENS1_21CollectiveEpilogueFwdINS6_IJS8_SA_S9_EEENS6_IJNS7_ILi1EEESI_SI_EEESC_SE_Li128ELb0ELb1ELb0ELb0EEENS1_30DynamicPersistentTileSchedulerILi128ELi128ELb0ELb1ELb0EEEEEEEEEvNT_6ParamsE)
        .other          _ZN7cutlass13device_kernelIN5flash19enable_sm80_to_sm89INS1_16FlashAttnFwdSm80INS1_25CollectiveMainloopFwdSm80ILi4ELi1ELb0EN4cute5tupleIJNS5_1CILi128EEENS7_ILi112EEENS7_ILi64EEEEEELi64ENS_6half_tEfNS_4arch4Sm80ELb1ELb0ELb0ELb0ELb1ELb0ELb1ELb0EEENS1_21CollectiveEpilogueFwdINS6_IJS8_SA_S9_EEENS6_IJNS7_ILi1EEESI_SI_EEESC_SE_Li128ELb0ELb1ELb0ELb0EEENS1_30DynamicPersistentTileSchedulerILi128ELi128ELb0ELb1ELb0EEEEEEEEEvNT_6ParamsE,@"STO_CUDA_ENTRY STV_DEFAULT"
_ZN7cutlass13device_kernelIN5flash19enable_sm80_to_sm89INS1_16FlashAttnFwdSm80INS1_25CollectiveMainloopFwdSm80ILi4ELi1ELb0EN4cute5tupleIJNS5_1CILi128EEENS7_ILi112EEENS7_ILi64EEEEEELi64ENS_6half_tEfNS_4arch4Sm80ELb1ELb0ELb0ELb0ELb1ELb0ELb1ELb0EEENS1_21CollectiveEpilogueFwdINS6_IJS8_SA_S9_EEENS6_IJNS7_ILi1EEESI_SI_EEESC_SE_Li128ELb0ELb1ELb0ELb0EEENS1_30DynamicPersistentTileSchedulerILi128ELi128ELb0ELb1ELb0EEEEEEEEEvNT_6ParamsE:
        /* <DEDUP_REMOVED lines=152> */
.L_x_1387:
        /* <DEDUP_REMOVED lines=19> */
.L_x_1305:
[----:B------:R-:W-:-:S04]  /*0ab0*/  MOV R0, c[0x0][0x554] ;  /* 0x0001550000007a02 */ /* 0x000fc80000000f00 */
[----:B------:R-:W-:Y:S02]  /*0ac0*/  ISETP.NE.AND P0, PT, R0, 0x1, PT ;  /* 0x000000010000780c */ /* 0x000fe40003f05270 */
[----:B------:R-:W-:-:S11]  /*0ad0*/  MOV R0, R2 ;  /* 0x0000000200007202 */ /* 0x000fd60000000f00 */
[----:B------:R-:W-:-:S05]  /*0ae0*/  @P0 IMAD.HI.U32 R4, R2, c[0x0][0x558], RZ ;  /* 0x0001560002040a27 */ /* 0x000fca00078e00ff */
[----:B------:R-:W-:-:S05]  /*0af0*/  @P0 SHF.R.U32.HI R0, RZ, c[0x0][0x55c], R4 ;  /* 0x00015700ff000a19 */ /* 0x000fca0000011604 */
[----:B------:R-:W-:Y:S02]  /*0b00*/  IMAD R4, R0, c[0x0][0x554], RZ ;  /* 0x0001550000047a24 */ /* 0x000fe400078e02ff */
.L_x_1306:
[----:B------:R-:W-:Y:S05]  /*0b10*/  BSYNC B0 ;  /* 0x0000000000007941 */ /* 0x000fea0003800000 */
.L_x_1304:
        /* <DEDUP_REMOVED lines=20> */
[----:B------:R-:W-:Y:S01]  /*0c60*/  IMAD.SHL.U32 R37, R0, 0x80, RZ ;  /* 0x0000008000257824 */ /* 0x000fe200078e00ff */
[----:B------:R-:W-:Y:S01]  /*0c70*/  IADD3 R4, -R4, 0x70, RZ ;  /* 0x0000007004047810 */ /* 0x000fe20007ffe1ff */
[----:B------:R-:W-:Y:S01]  /*0c80*/  CS2R R128, SRZ ;  /* 0x0000000000807805 */ /* 0x000fe2000001ff00 */
[----:B------:R-:W-:Y:S01]  /*0c90*/  MOV R134, RZ ;  /* 0x000000ff00867202 */ /* 0x000fe20000000f00 */
[----:B------:R-:W-:Y:S01]  /*0ca0*/  CS2R R132, SRZ ;  /* 0x0000000000847805 */ /* 0x000fe2000001ff00 */
[----:B------:R-:W-:Y:S01]  /*0cb0*/  IADD3 R0, R37, 0x7f, RZ ;  /* 0x0000007f25007810 */ /* 0x000fe20007ffe0ff */
[----:B------:R-:W-:Y:S01]  /*0cc0*/  STL [R1+0x44], R37 ;  /* 0x0000442501007387 */ /* 0x000fe20000100800 */
[----:B------:R-:W-:Y:S01]  /*0cd0*/  IMAD.MOV.U32 R158, RZ, RZ, RZ ;  /* 0x000000ffff9e7224 */ /* 0x000fe200078e00ff */
[----:B------:R-:W-:Y:S01]  /*0ce0*/  CS2R R8, SRZ ;  /* 0x0000000000087805 */ /* 0x000fe2000001ff00 */
        /* <DEDUP_REMOVED lines=27> */
[----:B------:R-:W-:Y:S01]  /*0ea0*/  @P4 IMAD.HI.U32 R2, R0, c[0x0][0x2c8], RZ ;  /* 0x0000b20000024a27 */ /* 0x000fe200078e00ff */
[----:B------:R-:W-:Y:S01]  /*0eb0*/  CS2R R22, SRZ ;  /* 0x0000000000167805 */ /* 0x000fe2000001ff00 */
[----:B------:R-:W-:Y:S01]  /*0ec0*/  MOV R182, RZ ;  /* 0x000000ff00b67202 */ /* 0x000fe20000000f00 */
[----:B------:R-:W-:Y:S01]  /*0ed0*/  CS2R R24, SRZ ;  /* 0x0000000000187805 */ /* 0x000fe2000001ff00 */
[----:B------:R-:W-:Y:S01]  /*0ee0*/  IMAD.HI R4, R5, -0x6db6db6d, R4 ;  /* 0x9249249305047827 */ /* 0x000fe200078e0204 */
[----:B------:R-:W-:Y:S01]  /*0ef0*/  @P4 SHF.R.U32.HI R0, RZ, c[0x0][0x2cc], R2 ;  /* 0x0000b300ff004a19 */ /* 0x000fe20000011602 */
[----:B------:R-:W-:Y:S01]  /*0f00*/  CS2R R162, SRZ ;  /* 0x0000000000a27805 */ /* 0x000fe2000001ff00 */
[----:B------:R-:W-:Y:S01]  /*0f10*/  MOV R2, RZ ;  /* 0x000000ff00027202 */ /* 0x000fe20000000f00 */
[----:B------:R-:W-:Y:S01]  /*0f20*/  IMAD.MOV R5, RZ, RZ, -R35 ;  /* 0x000000ffff057224 */ /* 0x000fe200078e0a23 */
[----:B------:R-:W-:Y:S01]  /*0f30*/  MOV R160, RZ ;  /* 0x000000ff00a07202 */ /* 0x000fe20000000f00 */
[----:B------:R-:W-:Y:S01]  /*0f40*/  IMAD.IADD R3, R3, 0x1, R0 ;  /* 0x0000000103037824 */ /* 0x000fe200078e0200 */
[----:B------:R-:W-:Y:S01]  /*0f50*/  SHF.R.U32.HI R0, RZ, 0x1f, R4 ;  /* 0x0000001fff007819 */ /* 0x000fe20000011604 */
[----:B------:R-:W-:Y:S01]  /*0f60*/  IMAD R36, R5, c[0x0][0x548], R6 ;  /* 0x0001520005247a24 */ /* 0x000fe200078e0206 */
[----:B------:R-:W-:Y:S01]  /*0f70*/  CS2R R26, SRZ ;  /* 0x00000000001a7805 */ /* 0x000fe2000001ff00 */
[----:B------:R-:W-:Y:S01]  /*0f80*/  IMAD.HI R2, R3, -0x6db6db6d, R2 ;  /* 0x9249249303027827 */ /* 0x000fe200078e0202 */
[----:B------:R-:W-:Y:S01]  /*0f90*/  LEA.HI.SX32 R4, R4, R0, 0x1a ;  /* 0x0000000004047211 */ /* 0x000fe200078fd2ff */
[----:B------:R-:W-:Y:S01]  /*0fa0*/  CS2R R154, SRZ ;  /* 0x00000000009a7805 */ /* 0x000fe2000001ff00 */
[----:B------:R-:W-:Y:S01]  /*0fb0*/  STL [R1+0x4c], R36 ;  /* 0x00004c2401007387 */ /* 0x000fe20000100800 */
[----:B------:R-:W-:Y:S01]  /*0fc0*/  PRMT R0, RZ, 0x7610, R0 ;  /* 0x00007610ff007816 */ /* 0x000fe20000000000 */
[----:B------:R-:W-:Y:S01]  /*0fd0*/  IMAD.MOV.U32 R5, RZ, RZ, RZ ;  /* 0x000000ffff057224 */ /* 0x000fe200078e00ff */
[----:B------:R-:W-:Y:S01]  /*0fe0*/  SHF.R.U32.HI R3, RZ, 0x1f, R2 ;  /* 0x0000001fff037819 */ /* 0x000fe20000011602 */
[----:B------:R-:W-:Y:S01]  /*0ff0*/  IMAD.MOV.U32 R144, RZ, RZ, RZ ;  /* 0x000000ffff907224 */ /* 0x000fe200078e00ff */
[----:B------:R-:W-:Y:S01]  /*1000*/  MOV R176, RZ ;  /* 0x000000ff00b07202 */ /* 0x000fe20000000f00 */
[----:B------:R-:W-:Y:S01]  /*1010*/  IMAD.MOV.U32 R180, RZ, RZ, RZ ;  /* 0x000000ffffb47224 */ /* 0x000fe200078e00ff */
[----:B------:R-:W-:Y:S01]  /*1020*/  LEA.HI.SX32 R2, R2, R3, 0x1a ;  /* 0x0000000302027211 */ /* 0x000fe200078fd2ff */
[----:B------:R-:W-:Y:S01]  /*1030*/  IMAD.MOV.U32 R178, RZ, RZ, RZ ;  /* 0x000000ffffb27224 */ /* 0x000fe200078e00ff */
[----:B------:R-:W-:Y:S01]  /*1040*/  CS2R R28, SRZ ;  /* 0x00000000001c7805 */ /* 0x000fe2000001ff00 */
[----:B------:R-:W-:Y:S01]  /*1050*/  IMAD.MOV.U32 R152, RZ, RZ, RZ ;  /* 0x000000ffff987224 */ /* 0x000fe200078e00ff */
[----:B------:R-:W-:Y:S01]  /*1060*/  IMNMX R245, R4, R2, PT ;  /* 0x0000000204f57217 */ /* 0x000fe20003800200 */
[----:B------:R-:W-:Y:S01]  /*1070*/  CS2R R30, SRZ ;  /* 0x00000000001e7805 */ /* 0x000fe2000001ff00 */
[----:B------:R-:W-:Y:S01]  /*1080*/  MOV R186, RZ ;  /* 0x000000ff00ba7202 */ /* 0x000fe20000000f00 */
[----:B------:R-:W-:Y:S01]  /*1090*/  IMAD.MOV.U32 R184, RZ, RZ, RZ ;  /* 0x000000ffffb87224 */ /* 0x000fe200078e00ff */
[----:B------:R-:W-:Y:S01]  /*10a0*/  ISETP.GE.AND P0, PT, R245, 0x1, PT ;  /* 0x00000001f500780c */ /* 0x000fe20003f06270 */
[----:B------:R-:W-:Y:S01]  /*10b0*/  CS2R R32, SRZ ;  /* 0x0000000000207805 */ /* 0x000fe2000001ff00 */
[----:B------:R-:W-:Y:S01]  /*10c0*/  MOV R34, RZ ;  /* 0x000000ff00227202 */ /* 0x000fe20000000f00 */
[----:B--2---:R1:W-:Y:S02]  /*10d0*/  STL [R1+0x1c], R7 ;  /* 0x00001c0701007387 */ /* 0x0043e40000100800 */
[----:B-1----:R-:W-:-:S08]  /*10e0*/  IMAD.MOV.U32 R7, RZ, RZ, RZ ;  /* 0x000000ffff077224 */ /* 0x002fd000078e00ff */
[----:B------:R-:W-:Y:S05]  /*10f0*/  @!P0 BRA `(.L_x_1307) ;  /* 0x0001098000008947 */ /* 0x000fea0003800000 */
[----:B------:R-:W-:-:S04]  /*1100*/  ISETP.NE.U32.AND P0, PT, RZ, c[0x0][0x340], PT ;  /* 0x0000d000ff007a0c */ /* 0x000fc80003f05070 */
[----:B------:R-:W-:-:S13]  /*1110*/  ISETP.NE.AND.EX P0, PT, RZ, c[0x0][0x344], PT, P0 ;  /* 0x0000d100ff007a0c */ /* 0x000fda0003f05300 */
[----:B------:R-:W-:Y:S05]  /*1120*/  @!P0 BRA `(.L_x_1308) ;  /* 0x0000004000008947 */ /* 0x000fea0003800000 */
[----:B------:R-:W-:-:S05]  /*1130*/  MOV R2, 0x4 ;  /* 0x0000000400027802 */ /* 0x000fca0000000f00 */
[----:B------:R-:W-:-:S05]  /*1140*/  IMAD.WIDE R2, R35, R2, c[0x0][0x340] ;  /* 0x0000d00023027625 */ /* 0x000fca00078e0202 */
[----:B------:R1:W5:Y:S01]  /*1150*/  LDG.E R8, [R2.64] ;  /* 0x0000000602087981 */ /* 0x000362000c1e1900 */
[----:B------:R-:W-:Y:S05]  /*1160*/  BRA `(.L_x_1309) ;  /* 0x0000001000007947 */ /* 0x000fea0003800000 */
.L_x_1308:
[----:B------:R-:W-:Y:S02]  /*1170*/  MOV R8, R35 ;  /* 0x0000002300087202 */ /* 0x000fe40000000f00 */
.L_x_1309:
        /* <DEDUP_REMOVED lines=32> */
.L_x_1388:
[----:B------:R-:W-:Y:S05]  /*1380*/  BRA.DIV ~URZ, `(.L_x_1311) ;  /* 0x000123727f007947 */ /* 0x000fea000b800000 */
[----:B------:R3:W4:Y:S02]  /*1390*/  SHFL.IDX PT, R2, R5, RZ, 0x181f ;  /* 0x00181fff05027589 */ /* 0x00072400000e0000 */
.L_x_1389:
        /* <DEDUP_REMOVED lines=18> */
.L_x_1313:
[----:B------:R-:W-:Y:S05]  /*14c0*/  BSYNC B0 ;  /* 0x0000000000007941 */ /* 0x000fea0003800000 */
.L_x_1312:
[----:B------:R-:W-:Y:S05]  /*14d0*/  BRA.DIV ~URZ, `(.L_x_1314) ;  /* 0x000122927f007947 */ /* 0x000fea000b800000 */
[----:B--2---:R2:W3:Y:S04]  /*14e0*/  SHFL.IDX PT, R6, R4, 0x1, 0x181f ;  /* 0x00381f0004067f89 */ /* 0x0044e800000e0000 */
[----:B-1--4-:R2:W1:Y:S02]  /*14f0*/  SHFL.IDX PT, R2, R5, 0x1, 0x181f ;  /* 0x00381f0005027f89 */ /* 0x01246400000e0000 */
.L_x_1390:
        /* <DEDUP_REMOVED lines=11> */
.L_x_1316:
[----:B------:R-:W-:Y:S05]  /*15b0*/  BSYNC B0 ;  /* 0x0000000000007941 */ /* 0x000fea0003800000 */
.L_x_1315:
[----:B------:R-:W-:Y:S05]  /*15c0*/  BRA.DIV ~URZ, `(.L_x_1317) ;  /* 0x000122727f007947 */ /* 0x000fea000b800000 */
[----:B---3--:R3:W4:Y:S02]  /*15d0*/  SHFL.IDX PT, R6, R4, 0x2, 0x181f ;  /* 0x00581f0004067f89 */ /* 0x00872400000e0000 */
.L_x_1391:
[----:B------:R-:W-:Y:S05]  /*15e0*/  BRA.DIV ~URZ, `(.L_x_1318) ;  /* 0x000122c27f007947 */ /* 0x000fea000b800000 */
[----:B-1----:R1:W2:Y:S02]  /*15f0*/  SHFL.IDX PT, R2, R5, 0x2, 0x181f ;  /* 0x00581f0005027f89 */ /* 0x0022a400000e0000 */
.L_x_1392:
        /* <DEDUP_REMOVED lines=11> */
.L_x_1320:
[----:B------:R-:W-:Y:S05]  /*16b0*/  BSYNC B0 ;  /* 0x0000000000007941 */ /* 0x000fea0003800000 */
.L_x_1319:
[----:B------:R-:W-:Y:S05]  /*16c0*/  BRA.DIV ~URZ, `(.L_x_1321) ;  /* 0x000122527f007947 */ /* 0x000fea000b800000 */
[----:B----4-:R4:W1:Y:S04]  /*16d0*/  SHFL.IDX PT, R6, R4, 0x3, 0x181f ;  /* 0x00781f0004067f89 */ /* 0x01086800000e0000 */
[----:B--2---:R4:W2:Y:S02]  /*16e0*/  SHFL.IDX PT, R2, R5, 0x3, 0x181f ;  /* 0x00781f0005027f89 */ /* 0x0048a400000e0000 */
.L_x_1393:
        /* <DEDUP_REMOVED lines=11> */
.L_x_1323:
[----:B------:R-:W-:Y:S05]  /*17a0*/  BSYNC B0 ;  /* 0x0000000000007941 */ /* 0x000fea0003800000 */
.L_x_1322:
[----:B------:R-:W-:Y:S05]  /*17b0*/  BRA.DIV ~URZ, `(.L_x_1324) ;  /* 0x000122327f007947 */ /* 0x000fea000b800000 */
[----:B-1----:R1:W3:Y:S02]  /*17c0*/  SHFL.IDX PT, R6, R4, 0x4, 0x181f ;  /* 0x00981f0004067f89 */ /* 0x0022e400000e0000 */
.L_x_1394:
[----:B------:R-:W-:Y:S05]  /*17d0*/  BRA.DIV ~URZ, `(.L_x_1325) ;  /* 0x000122827f007947 */ /* 0x000fea000b800000 */
[----:B--2---:R2:W1:Y:S02]  /*17e0*/  SHFL.IDX PT, R2, R5, 0x4, 0x181f ;  /* 0x00981f0005027f89 */ /* 0x00446400000e0000 */
.L_x_1395:
        /* <DEDUP_REMOVED lines=11> */
.L_x_1327:
[----:B------:R-:W-:Y:S05]  /*18a0*/  BSYNC B0 ;  /* 0x0000000000007941 */ /* 0x000fea0003800000 */
.L_x_1326:
[----:B------:R-:W-:Y:S05]  /*18b0*/  BRA.DIV ~URZ, `(.L_x_1328) ;  /* 0x000122127f007947 */ /* 0x000fea000b800000 */
[----:B---3--:R3:W2:Y:S04]  /*18c0*/  SHFL.IDX PT, R6, R4, 0x5, 0x181f ;  /* 0x00b81f0004067f89 */ /* 0x0086a800000e0000 */
[----:B-1----:R3:W1:Y:S02]  /*18d0*/  SHFL.IDX PT, R2, R5, 0x5, 0x181f ;  /* 0x00b81f0005027f89 */ /* 0x00266400000e0000 */
.L_x_1396:
        /* <DEDUP_REMOVED lines=11> */
.L_x_1330:
[----:B------:R-:W-:Y:S05]  /*1990*/  BSYNC B0 ;  /* 0x0000000000007941 */ /* 0x000fea0003800000 */
.L_x_1329:
[----:B------:R-:W-:Y:S05]  /*19a0*/  BRA.DIV ~URZ, `(.L_x_1331) ;  /* 0x000121f27f007947 */ /* 0x000fea000b800000 */
[----:B--2---:R2:W3:Y:S02]  /*19b0*/  SHFL.IDX PT, R6, R4, 0x6, 0x181f ;  /* 0x00d81f0004067f89 */ /* 0x0044e400000e0000 */
.L_x_1397:
[----:B------:R-:W-:Y:S05]  /*19c0*/  BRA.DIV ~URZ, `(.L_x_1332) ;  /* 0x000122427f007947 */ /* 0x000fea000b800000 */
[----:B-1----:R1:W2:Y:S02]  /*19d0*/  SHFL.IDX PT, R2, R5, 0x6, 0x181f ;  /* 0x00d81f0005027f89 */ /* 0x0022a400000e0000 */
.L_x_1398:
        /* <DEDUP_REMOVED lines=11> */
.L_x_1334:
[----:B------:R-:W-:Y:S05]  /*1a90*/  BSYNC B0 ;  /* 0x0000000000007941 */ /* 0x000fea0003800000 */
.L_x_1333:
[----:B------:R-:W-:Y:S05]  /*1aa0*/  BRA.DIV ~URZ, `(.L_x_1335) ;  /* 0x000121d27f007947 */ /* 0x000fea000b800000 */
[----:B--234-:R-:W2:Y:S04]  /*1ab0*/  SHFL.IDX PT, R4, R4, 0x7, 0x181f ;  /* 0x00f81f0004047f89 */ /* 0x01cea800000e0000 */
[----:B------:R3:W4:Y:S02]  /*1ac0*/  SHFL.IDX PT, R2, R5, 0x7, 0x181f ;  /* 0x00f81f0005027f89 */ /* 0x00072400000e0000 */
.L_x_1399:
        /* <DEDUP_REMOVED lines=20> */
[----:B------:R-:W-:-:S02]  /*1c10*/  IMAD.MOV.U32 R6, RZ, RZ, 0x70 ;  /* 0x00000070ff067424 */ /* 0x000fc400078e00ff */
[----:B------:R-:W-:Y:S01]  /*1c20*/  IMAD.MOV.U32 R0, RZ, RZ, c[0x0][0x2b8] ;  /* 0x0000ae00ff007624 */ /* 0x000fe200078e00ff */
[----:B------:R-:W5:Y:S01]  /*1c30*/  LDL R114, [R1+0x4c] ;  /* 0x00004c0001727983 */ /* 0x000f620000100800 */
[----:B-1-3--:R-:W-:Y:S02]  /*1c40*/  IMAD.MOV.U32 R5, RZ, RZ, c[0x0][0x2ac] ;  /* 0x0000ab00ff057624 */ /* 0x00afe400078e00ff */
[----:B------:R-:W-:Y:S01]  /*1c50*/  IMAD R173, R245, R6, -0x70 ;  /* 0xffffff90f5ad7424 */ /* 0x000fe200078e0206 */
[----:B------:R-:W-:Y:S01]  /*1c60*/  ISETP.NE.AND P3, PT, R0, 0x1, PT ;  /* 0x000000010000780c */ /* 0x000fe20003f65270 */
[----:B------:R-:W-:Y:S02]  /*1c70*/  IMAD R5, R5, c[0x0][0x1d0], RZ ;  /* 0x0000740005057a24 */ /* 0x000fe400078e02ff */
[----:B------:R-:W-:Y:S01]  /*1c80*/  IMAD.MOV.U32 R244, RZ, RZ, RZ ;  /* 0x000000fffff47224 */ /* 0x000fe200078e00ff */
[----:B------:R-:W-:Y:S01]  /*1c90*/  BAR.SYNC.DEFER_BLOCKING 0x0 ;  /* 0x0000000000007b1d */ /* 0x000fe20000010000 */
[----:B--2---:R-:W-:-:S05]  /*1ca0*/  IMAD.IADD R2, R249, 0x1, R173 ;  /* 0x00000001f9027824 */ /* 0x004fca00078e02ad */
[C---:B------:R-:W-:Y:S01]  /*1cb0*/  ISETP.GE.AND P1, PT, R2.reuse, R5, PT ;  /* 0x000000050200720c */ /* 0x040fe20003f26270 */
[----:B----4-:R-:W-:-:S03]  /*1cc0*/  IMAD.IADD R2, R2, 0x1, R251 ;  /* 0x0000000102027824 */ /* 0x010fc600078e02fb */
[----:B------:R-:W-:Y:S01]  /*1cd0*/  ISETP.GT.OR P1, PT, R249, 0x6f, P1 ;  /* 0x0000006ff900780c */ /* 0x000fe20000f24670 */
[----:B------:R-:W-:-:S04]  /*1ce0*/  @P3 IMAD.HI.U32 R3, R2, c[0x0][0x2bc], RZ ;  /* 0x0000af0002033a27 */ /* 0x000fc800078e00ff */
[----:B------:R-:W-:Y:S01]  /*1cf0*/  IMAD.MOV.U32 R0, RZ, RZ, R2 ;  /* 0x000000ffff007224 */ /* 0x000fe200078e0002 */
[----:B------:R-:W-:-:S07]  /*1d00*/  @P3 SHF.R.U32.HI R0, RZ, c[0x0][0x2c0], R3 ;  /* 0x0000b000ff003a19 */ /* 0x000fce0000011603 */
[----:B------:R-:W-:-:S04]  /*1d10*/  @!P1 IADD3 R3, P0, R0, R10, RZ ;  /* 0x0000000a00039210 */ /* 0x000fc80007f1e0ff */
[----:B------:R-:W-:Y:S02]  /*1d20*/  @!P1 LEA.HI.X.SX32 R5, R0, R248, 0x1, P0 ;  /* 0x000000f800059211 */ /* 0x000fe400000f0eff */
[----:B------:R-:W-:-:S04]  /*1d30*/  @!P1 LEA R4, P0, R3, c[0x0][0x2a0], 0x2 ;  /* 0x0000a80003049a11 */ /* 0x000fc800078010ff */
[----:B------:R-:W-:-:S05]  /*1d40*/  @!P1 LEA.HI.X R5, R3, c[0x0][0x2a4], R5, 0x2, P0 ;  /* 0x0000a90003059a11 */ /* 0x000fca00000f1405 */
[----:B------:R1:W2:Y:S01]  /*1d50*/  @!P1 LDG.E R244, [R4.64] ;  /* 0x0000000604f49981 */ /* 0x0002a2000c1e1900 */
[----:B------:R-:W-:-:S05]  /*1d60*/  IADD3 R0, -R0, RZ, RZ ;  /* 0x000000ff00007210 */ /* 0x000fca0007ffe1ff */
[----:B------:R-:W-:Y:S01]  /*1d70*/  IMAD R250, R0, c[0x0][0x2b8], R2 ;  /* 0x0000ae0000fa7a24 */ /* 0x000fe200078e0202 */
[----:B------:R-:W3:Y:S04]  /*1d80*/  S2R R9, SR_TID.X ;  /* 0x0000000000097919 */ /* 0x000ee80000002100 */
[----:B------:R-:W-:Y:S01]  /*1d90*/  SHF.R.S32.HI R56, RZ, 0x1f, R250 ;  /* 0x0000001fff387819 */ /* 0x000fe200000114fa */
[----:B------:R-:W-:-:S04]  /*1da0*/  IMAD.WIDE.U32 R2, R250, c[0x0][0x1e0], RZ ;  /* 0x00007800fa027a25 */ /* 0x000fc800078e00ff */
[----:B------:R-:W-:-:S04]  /*1db0*/  IMAD R0, R56, c[0x0][0x1e0], RZ ;  /* 0x0000780038007a24 */ /* 0x000fc800078e02ff */
[----:B------:R-:W-:-:S04]  /*1dc0*/  IMAD R0, R250, c[0x0][0x1e4], R0 ;  /* 0x00007900fa007a24 */ /* 0x000fc800078e0200 */
[----:B------:R-:W-:Y:S02]  /*1dd0*/  IMAD.IADD R3, R3, 0x1, R0 ;  /* 0x0000000103037824 */ /* 0x000fe400078e0200 */
[----:B------:R-:W-:Y:S02]  /*1de0*/  IMAD R0, R58, c[0x0][0x1e8], RZ ;  /* 0x00007a003a007a24 */ /* 0x000fe400078e02ff */
[----:B-----5:R-:W-:-:S04]  /*1df0*/  IMAD.WIDE.U32 R246, R114, c[0x0][0x1e8], RZ ;  /* 0x00007a0072f67a25 */ /* 0x020fc800078e00ff */
[----:B------:R-:W-:-:S04]  /*1e00*/  IMAD R0, R114, c[0x0][0x1ec], R0 ;  /* 0x00007b0072007a24 */ /* 0x000fc800078e0200 */
[----:B------:R-:W-:Y:S01]  /*1e10*/  IMAD.IADD R175, R247, 0x1, R0 ;  /* 0x00000001f7af7824 */ /* 0x000fe200078e0200 */
[----:B---3--:R-:W-:Y:S01]  /*1e20*/  SHF.R.S32.HI R7, RZ, 0x1f, R9 ;  /* 0x0000001fff077819 */ /* 0x008fe20000011409 */
[----:B------:R-:W-:Y:S02]  /*1e30*/  IMAD.MOV.U32 R172, RZ, RZ, c[0x0][0x2ac] ;  /* 0x0000ab00ffac7624 */ /* 0x000fe400078e00ff */
[----:B-1----:R-:W-:Y:S01]  /*1e40*/  IMAD R5, R245, -0x70, R6 ;  /* 0xffffff90f5057824 */ /* 0x002fe200078e0206 */
[----:B------:R-:W-:-:S03]  /*1e50*/  LEA.HI R7, R7, R9, RZ, 0x3 ;  /* 0x0000000907077211 */ /* 0x000fc600078f18ff */
[----:B------:R-:W-:Y:S01]  /*1e60*/  IMAD R172, R172, c[0x0][0x1d0], R5 ;  /* 0x00007400acac7a24 */ /* 0x000fe200078e0205 */
[----:B------:R-:W-:Y:S02]  /*1e70*/  SHF.R.S32.HI R7, RZ, 0x3, R7 ;  /* 0x00000003ff077819 */ /* 0x000fe40000011407 */
[----:B------:R-:W-:Y:S01]  /*1e80*/  ISETP.GE.AND P5, PT, R242, c[0x0][0x1d4], PT ;  /* 0x00007500f2007a0c */ /* 0x000fe20003fa6270 */
[----:B------:R-:W-:Y:S01]  /*1e90*/  IMAD.WIDE.U32 R112, R114, c[0x0][0x210], RZ ;  /* 0x0000840072707a25 */ /* 0x000fe200078e00ff */
[----:B--2---:R-:W-:-:S03]  /*1ea0*/  SHF.R.S32.HI R57, RZ, 0x1f, R244 ;  /* 0x0000001fff397819 */ /* 0x004fc600000114f4 */
[----:B------:R-:W-:-:S04]  /*1eb0*/  IMAD.WIDE.U32 R2, R244, c[0x0][0x1f0], R2 ;  /* 0x00007c00f4027a25 */ /* 0x000fc800078e0002 */
[----:B------:R-:W-:Y:S01]  /*1ec0*/  IMAD R4, R57, c[0x0][0x1f0], RZ ;  /* 0x00007c0039047a24 */ /* 0x000fe200078e02ff */
[----:B------:R-:W-:-:S03]  /*1ed0*/  IADD3 R2, P0, R2, R246, RZ ;  /* 0x000000f602027210 */ /* 0x000fc60007f1e0ff */
[----:B------:R-:W-:-:S05]  /*1ee0*/  IMAD R0, R244, c[0x0][0x1f4], R4 ;  /* 0x00007d00f4007a24 */ /* 0x000fca00078e0204 */
[----:B------:R-:W-:Y:S02]  /*1ef0*/  IADD3.X R3, R175, R3, R0, P0, !PT ;  /* 0x00000003af037210 */ /* 0x000fe400007fe400 */
[----:B------:R-:W-:-:S04]  /*1f00*/  LEA R0, P0, R2, c[0x0][0x1c8], 0x1 ;  /* 0x0000720002007a11 */ /* 0x000fc800078008ff */
[----:B------:R-:W-:Y:S01]  /*1f10*/  LEA.HI.X R3, R2, c[0x0][0x1cc], R3, 0x1, P0 ;  /* 0x0000730002037a11 */ /* 0x000fe200000f0c03 */
[----:B------:R-:W1:Y:S01]  /*1f20*/  SHFL.IDX PT, R4, R0, RZ, 0x181f ;  /* 0x00181fff00047589 */ /* 0x000e6200000e0000 */
[----:B------:R-:W-:-:S03]  /*1f30*/  IMAD.IADD R2, R172, 0x1, -R7 ;  /* 0x00000001ac027824 */ /* 0x000fc600078e0a07 */
[----:B------:R-:W2:Y:S02]  /*1f40*/  SHFL.IDX PT, R5, R3, RZ, 0x181f ;  /* 0x00181fff03057589 */ /* 0x000ea400000e0000 */
[C---:B------:R-:W-:Y:S02]  /*1f50*/  ISETP.GE.AND P0, PT, R2.reuse, 0x1, PT ;  /* 0x000000010200780c */ /* 0x040fe40003f06270 */
[----:B------:R-:W3:Y:S04]  /*1f60*/  SHFL.IDX PT, R8, R0, 0x1, 0x181f ;  /* 0x00381f0000087f89 */ /* 0x000ee800000e0000 */
[----:B------:R-:W4:Y:S04]  /*1f70*/  SHFL.IDX PT, R7, R3, 0x1, 0x181f ;  /* 0x00381f0003077f89 */ /* 0x000f2800000e0000 */
[----:B------:R-:W5:Y:S01]  /*1f80*/  SHFL.IDX PT, R6, R0, 0x2, 0x181f ;  /* 0x00581f0000067f89 */ /* 0x000f6200000e0000 */
[----:B------:R-:W-:-:S03]  /*1f90*/  ISETP.GE.AND P6, PT, R2, 0x11, PT ;  /* 0x000000110200780c */ /* 0x000fc60003fc6270 */
[----:B------:R-:W5:Y:S01]  /*1fa0*/  SHFL.IDX PT, R14, R3, 0x2, 0x181f ;  /* 0x00581f00030e7f89 */ /* 0x000f6200000e0000 */
[----:B------:R-:W-:-:S03]  /*1fb0*/  ISETP.GE.AND P2, PT, R2, 0x21, PT ;  /* 0x000000210200780c */ /* 0x000fc60003f46270 */
[----:B------:R-:W5:Y:S01]  /*1fc0*/  SHFL.IDX PT, R15, R0, 0x3, 0x181f ;  /* 0x00781f00000f7f89 */ /* 0x000f6200000e0000 */
[----:B-1----:R-:W-:-:S03]  /*1fd0*/  @P0 LEA R4, P1, R242, R4, 0x1 ;  /* 0x00000004f2040211 */ /* 0x002fc600078208ff */
[----:B------:R-:W1:Y:S01]  /*1fe0*/  SHFL.IDX PT, R16, R3, 0x3, 0x181f ;  /* 0x00781f0003107f89 */ /* 0x000e6200000e0000 */
[----:B--2---:R-:W-:-:S03]  /*1ff0*/  @P0 LEA.HI.X R5, R242, R5, R188, 0x1, P1 ;  /* 0x00000005f2050211 */ /* 0x004fc600008f0cbc */
[----:B------:R-:W2:Y:S01]  /*2000*/  SHFL.IDX PT, R11, R0, 0x4, 0x181f ;  /* 0x00981f00000b7f89 */ /* 0x000ea200000e0000 */
[----:B---3--:R-:W-:-:S03]  /*2010*/  @P6 LEA R8, P1, R242, R8, 0x1 ;  /* 0x00000008f2086211 */ /* 0x008fc600078208ff */
[----:B------:R3:W-:Y:S01]  /*2020*/  @P0 LDGSTS.E.BYPASS.LTC128B.128 [R243+0x3900], [R4.64], !P5 ;  /* 0x0390000004f30fae */ /* 0x0007e2000e901d46 */
[----:B------:R-:W-:Y:S02]  /*2030*/  ISETP.GE.AND P0, PT, R2, 0x31, PT ;  /* 0x000000310200780c */ /* 0x000fe40003f06270 */
[C---:B----4-:R-:W-:Y:S01]  /*2040*/  @P6 LEA.HI.X R9, R242.reuse, R7, R188, 0x1, P1 ;  /* 0x00000007f2096211 */ /* 0x050fe200008f0cbc */
[----:B------:R-:W4:Y:S01]  /*2050*/  SHFL.IDX PT, R13, R3, 0x4, 0x181f ;  /* 0x00981f00030d7f89 */ /* 0x000f2200000e0000 */
[----:B-----5:R-:W-:-:S03]  /*2060*/  @P2 LEA R6, P1, R242, R6, 0x1 ;  /* 0x00000006f2062211 */ /* 0x020fc600078208ff */
[----:B------:R-:W5:Y:S01]  /*2070*/  SHFL.IDX PT, R12, R0, 0x5, 0x181f ;  /* 0x00b81f00000c7f89 */ /* 0x000f6200000e0000 */
[----:B------:R-:W-:-:S03]  /*2080*/  @P2 LEA.HI.X R7, R242, R14, R188, 0x1, P1 ;  /* 0x0000000ef2072211 */ /* 0x000fc600008f0cbc */
[----:B------:R-:W2:Y:S04]  /*2090*/  SHFL.IDX PT, R10, R3, 0x5, 0x181f ;  /* 0x00b81f00030a7f89 */ /* 0x000ea800000e0000 */
[----:B------:R2:W-:Y:S01]  /*20a0*/  @P6 LDGSTS.E.BYPASS.LTC128B.128 [R243+0x4100], [R8.64], !P5 ;  /* 0x0410000008f36fae */ /* 0x0005e2000e901d46 */
[----:B------:R-:W-:-:S03]  /*20b0*/  ISETP.GE.AND P6, PT, R2, 0x41, PT ;  /* 0x000000410200780c */ /* 0x000fc60003fc6270 */
[----:B------:R-:W4:Y:S04]  /*20c0*/  SHFL.IDX PT, R0, R0, 0x6, 0x181f ;  /* 0x00d81f0000007f89 */ /* 0x000f2800000e0000 */
[----:B------:R-:W5:Y:S01]  /*20d0*/  SHFL.IDX PT, R3, R3, 0x6, 0x181f ;  /* 0x00d81f0003037f89 */ /* 0x000f6200000e0000 */
[----:B---3--:R-:W-:-:S03]  /*20e0*/  @P0 LEA R4, P1, R242, R15, 0x1 ;  /* 0x0000000ff2040211 */ /* 0x008fc600078208ff */
[----:B------:R5:W-:Y:S01]  /*20f0*/  @P2 LDGSTS.E.BYPASS.LTC128B.128 [R243+0x4900], [R6.64], !P5 ;  /* 0x0490000006f32fae */ /* 0x000be2000e901d46 */
[----:B------:R-:W-:Y:S02]  /*2100*/  ISETP.GE.AND P2, PT, R2, 0x51, PT ;  /* 0x000000510200780c */ /* 0x000fe40003f46270 */
[----:B-1----:R-:W-:Y:S02]  /*2110*/  @P0 LEA.HI.X R5, R242, R16, R188, 0x1, P1 ;  /* 0x00000010f2050211 */ /* 0x002fe400008f0cbc */
[----:B------:R-:W-:-:S03]  /*2120*/  ISETP.GE.AND P1, PT, R2, 0x61, PT ;  /* 0x000000610200780c */ /* 0x000fc60003f26270 */
[----:B------:R1:W-:Y:S01]  /*2130*/  @P0 LDGSTS.E.BYPASS.LTC128B.128 [R243+0x5100], [R4.64], !P5 ;  /* 0x0510000004f30fae */ /* 0x0003e2000e901d46 */
[----:B--2---:R-:W-:-:S04]  /*2140*/  @P6 LEA R8, P0, R242, R11, 0x1 ;  /* 0x0000000bf2086211 */ /* 0x004fc800078008ff */
[----:B----4-:R-:W-:-:S05]  /*2150*/  @P6 LEA.HI.X R9, R242, R13, R188, 0x1, P0 ;  /* 0x0000000df2096211 */ /* 0x010fca00000f0cbc */
[----:B------:R2:W-:Y:S01]  /*2160*/  @P6 LDGSTS.E.BYPASS.LTC128B.128 [R243+0x5900], [R8.64], !P5 ;  /* 0x0590000008f36fae */ /* 0x0005e2000e901d46 */
[----:B-----5:R-:W-:-:S04]  /*2170*/  @P2 LEA R6, P0, R242, R12, 0x1 ;  /* 0x0000000cf2062211 */ /* 0x020fc800078008ff */
[C---:B------:R-:W-:Y:S02]  /*2180*/  @P2 LEA.HI.X R7, R242.reuse, R10, R188, 0x1, P0 ;  /* 0x0000000af2072211 */ /* 0x040fe400000f0cbc */
[----:B-1----:R-:W-:-:S03]  /*2190*/  @P1 LEA R4, P0, R242, R0, 0x1 ;  /* 0x00000000f2041211 */ /* 0x002fc600078008ff */
[----:B------:R1:W-:Y:S01]  /*21a0*/  @P2 LDGSTS.E.BYPASS.LTC128B.128 [R243+0x6100], [R6.64], !P5 ;  /* 0x0610000006f32fae */ /* 0x0003e2000e901d46 */
[----:B------:R-:W-:-:S05]  /*21b0*/  @P1 LEA.HI.X R5, R242, R3, R188, 0x1, P0 ;  /* 0x00000003f2051211 */ /* 0x000fca00000f0cbc */
[----:B------:R1:W-:Y:S04]  /*21c0*/  @P1 LDGSTS.E.BYPASS.LTC128B.128 [R243+0x6900], [R4.64], !P5 ;  /* 0x0690000004f31fae */ /* 0x0003e8000e901d46 */
[----:B------:R-:W0:Y:S01]  /*21d0*/  LDGDEPBAR ;  /* 0x00000000000079af */ /* 0x000e220000000000 */
[----:B------:R-:W-:-:S04]  /*21e0*/  DEPBAR.LE SB0, 0x1 ;  /* 0x000080400000791a */ /* 0x000fc80000000000 */
[----:B------:R-:W-:-:S04]  /*21f0*/  DEPBAR.LE SB0, 0x0 ;  /* 0x000080000000791a */ /* 0x000fc80000000000 */
[----:B------:R-:W-:Y:S06]  /*2200*/  BAR.SYNC.DEFER_BLOCKING 0x0 ;  /* 0x0000000000007b1d */ /* 0x000fec0000010000 */
[----:B------:R-:W-:Y:S04]  /*2210*/  LDSM.16.M88.4 R36, [R224] ;  /* 0x00000000e024783b */ /* 0x000fe80000000200 */
[----:B--2---:R-:W2:Y:S04]  /*2220*/  LDSM.16.M88.4 R8, [R231] ;  /* 0x00000000e708783b */ /* 0x004ea80000000200 */
[----:B-1----:R-:W1:Y:S04]  /*2230*/  LDSM.16.M88.4 R4, [R231+0x2000] ;  /* 0x00200000e704783b */ /* 0x002e680000000200 */
[----:B------:R-:W3:Y:S04]  /*2240*/  LDSM.16.M88.4 R32, [R224+0x800] ;  /* 0x00080000e020783b */ /* 0x000ee80000000200 */
[----:B------:R-:W4:Y:S04]  /*2250*/  LDSM.16.M88.4 R28, [R224+0x1000] ;  /* 0x00100000e01c783b */ /* 0x000f280000000200 */
[----:B------:R-:W5:Y:S04]  /*2260*/  LDSM.16.M88.4 R24, [R224+0x1800] ;  /* 0x00180000e018783b */ /* 0x000f680000000200 */
[----:B------:R-:W3:Y:S04]  /*2270*/  LDSM.16.M88.4 R20, [R224+0x2000] ;  /* 0x00200000e014783b */ /* 0x000ee80000000200 */
[----:B------:R-:W3:Y:S04]  /*2280*/  LDSM.16.M88.4 R16, [R224+0x2800] ;  /* 0x00280000e010783b */ /* 0x000ee80000000200 */
[----:B------:R-:W3:Y:S01]  /*2290*/  LDSM.16.M88.4 R12, [R224+0x3000] ;  /* 0x00300000e00c783b */ /* 0x000ee20000000200 */
[----:B------:R-:W-:-:S02]  /*22a0*/  IMAD R0, R56, c[0x0][0x208], RZ ;  /* 0x0000820038007a24 */ /* 0x000fc400078e02ff */
[----:B------:R-:W-:Y:S01]  /*22b0*/  IMAD R3, R57, c[0x0][0x218], RZ ;  /* 0x0000860039037a24 */ /* 0x000fe200078e02ff */
[----:B------:R-:W-:Y:S04]  /*22c0*/  LDSM.16.M88.4 R108, [R240] ;  /* 0x00000000f06c783b */ /* 0x000fe80000000200 */
[----:B------:R-:W-:Y:S01]  /*22d0*/  LDSM.16.M88.4 R76, [R235] ;  /* 0x00000000eb4c783b */ /* 0x000fe20000000200 */
[----:B--2---:R-:W-:Y:S01]  /*22e0*/  HMMA.16816.F32 R92, R8, R38, RZ ;  /* 0x00000026085c723c */ /* 0x004fe200000018ff */
[----:B------:R-:W-:Y:S02]  /*22f0*/  IMAD R0, R250, c[0x0][0x20c], R0 ;  /* 0x00008300fa007a24 */ /* 0x000fe400078e0200 */
[----:B------:R-:W-:Y:S04]  /*2300*/  LDSM.16.M88.4 R100, [R238] ;  /* 0x00000000ee64783b */ /* 0x000fe80000000200 */
[----:B------:R-:W-:Y:S01]  /*2310*/  LDSM.16.M88.4 R80, [R241] ;  /* 0x00000000f150783b */ /* 0x000fe20000000200 */
[C---:B-1----:R-:W-:Y:S03]  /*2320*/  HMMA.16816.F32 R48, R4.reuse, R36, RZ ;  /* 0x000000240430723c */ /* 0x042fe600000018ff */
[----:B------:R-:W-:Y:S04]  /*2330*/  LDSM.16.M88.4 R104, [R239] ;  /* 0x00000000ef68783b */ /* 0x000fe80000000200 */
[----:B------:R-:W-:Y:S01]  /*2340*/  LDSM.16.M88.4 R96, [R237] ;  /* 0x00000000ed60783b */ /* 0x000fe20000000200 */
[----:B------:R-:W-:Y:S08]  /*2350*/  HMMA.16816.F32 R72, R4, R38, RZ ;  /* 0x000000260448723c */ /* 0x000ff000000018ff */
[----:B------:R-:W-:Y:S01]  /*2360*/  HMMA.16816.F32 R144, R8, R36, RZ ;  /* 0x000000240890723c */ /* 0x000fe200000018ff */
[----:B------:R-:W-:-:S02]  /*2370*/  IMAD.MOV.U32 R39, RZ, RZ, R92 ;  /* 0x000000ffff277224 */ /* 0x000fc400078e005c */
[----:B------:R-:W-:-:S04]  /*2380*/  IMAD.MOV.U32 R38, RZ, RZ, R93 ;  /* 0x000000ffff267224 */ /* 0x000fc800078e005d */
[----:B------:R-:W-:Y:S01]  /*2390*/  MOV R37, R94 ;  /* 0x0000005e00257202 */ /* 0x000fe20000000f00 */
[----:B------:R-:W-:Y:S01]  /*23a0*/  IMAD.MOV.U32 R36, RZ, RZ, R95 ;  /* 0x000000ffff247224 */ /* 0x000fe200078e005f */
[C---:B---3--:R-:W-:Y:S08]  /*23b0*/  HMMA.16816.F32 R140, R8.reuse, R32, RZ ;  /* 0x00000020088c723c */ /* 0x048ff000000018ff */
[C---:B------:R-:W-:Y:S08]  /*23c0*/  HMMA.16816.F32 R92, R8.reuse, R34, RZ ;  /* 0x00000022085c723c */ /* 0x040ff000000018ff */
[C---:B----4-:R-:W-:Y:S08]  /*23d0*/  HMMA.16816.F32 R160, R8.reuse, R28, RZ ;  /* 0x0000001c08a0723c */ /* 0x050ff000000018ff */
[C---:B------:R-:W-:Y:S08]  /*23e0*/  HMMA.16816.F32 R120, R8.reuse, R30, RZ ;  /* 0x0000001e0878723c */ /* 0x040ff000000018ff */
[C---:B-----5:R-:W-:Y:S08]  /*23f0*/  HMMA.16816.F32 R184, R8.reuse, R24, RZ ;  /* 0x0000001808b8723c */ /* 0x060ff000000018ff */
[C---:B------:R-:W-:Y:S08]  /*2400*/  HMMA.16816.F32 R220, R8.reuse, R26, RZ ;  /* 0x0000001a08dc723c */ /* 0x040ff000000018ff */
[C---:B------:R-:W-:Y:S08]  /*2410*/  HMMA.16816.F32 R156, R8.reuse, R20, RZ ;  /* 0x00000014089c723c */ /* 0x040ff000000018ff */
[C---:B------:R-:W-:Y:S08]  /*2420*/  HMMA.16816.F32 R216, R8.reuse, R22, RZ ;  /* 0x0000001608d8723c */ /* 0x040ff000000018ff */
[C---:B------:R-:W-:Y:S08]  /*2430*/  HMMA.16816.F32 R152, R8.reuse, R16, RZ ;  /* 0x000000100898723c */ /* 0x040ff000000018ff */
[C---:B------:R-:W-:Y:S08]  /*2440*/  HMMA.16816.F32 R212, R8.reuse, R18, RZ ;  /* 0x0000001208d4723c */ /* 0x040ff000000018ff */
[C---:B------:R-:W-:Y:S08]  /*2450*/  HMMA.16816.F32 R148, R8.reuse, R12, RZ ;  /* 0x0000000c0894723c */ /* 0x040ff000000018ff */
[----:B------:R-:W-:Y:S07]  /*2460*/  HMMA.16816.F32 R208, R8, R14, RZ ;  /* 0x0000000e08d0723c */ /* 0x000fee00000018ff */
[----:B------:R-:W-:-:S04]  /*2470*/  IMAD.WIDE.U32 R8, R250, c[0x0][0x208], RZ ;  /* 0x00008200fa087a25 */ /* 0x000fc800078e00ff */
[----:B------:R-:W-:Y:S02]  /*2480*/  IMAD.IADD R9, R9, 0x1, R0 ;  /* 0x0000000109097824 */ /* 0x000fe400078e0200 */
[----:B------:R-:W-:Y:S02]  /*2490*/  IMAD R0, R58, c[0x0][0x210], RZ ;  /* 0x000084003a007a24 */ /* 0x000fe400078e02ff */
[----:B------:R-:W-:-:S04]  /*24a0*/  IMAD.WIDE.U32 R8, R244, c[0x0][0x218], R8 ;  /* 0x00008600f4087a25 */ /* 0x000fc800078e0008 */
[----:B------:R-:W-:-:S04]  /*24b0*/  IMAD R0, R114, c[0x0][0x214], R0 ;  /* 0x0000850072007a24 */ /* 0x000fc800078e0200 */
[----:B------:R-:W-:Y:S02]  /*24c0*/  IMAD.IADD R10, R113, 0x1, R0 ;  /* 0x00000001710a7824 */ /* 0x000fe400078e0200 */
[----:B------:R-:W-:Y:S01]  /*24d0*/  IMAD R0, R244, c[0x0][0x21c], R3 ;  /* 0x00008700f4007a24 */ /* 0x000fe200078e0203 */
[----:B------:R-:W-:-:S04]  /*24e0*/  IADD3 R3, P0, R8, R112, RZ ;  /* 0x0000007008037210 */ /* 0x000fc80007f1e0ff */
[----:B------:R-:W-:Y:S02]  /*24f0*/  IADD3.X R8, R10, R9, R0, P0, !PT ;  /* 0x000000090a087210 */ /* 0x000fe400007fe400 */
[C---:B------:R-:W-:Y:S01]  /*2500*/  LEA R0, P0, R3.reuse, c[0x0][0x1f8], 0x1 ;  /* 0x00007e0003007a11 */ /* 0x040fe200078008ff */
[C---:B------:R-:W-:Y:S03]  /*2510*/  HMMA.16816.F32 R68, R4.reuse, R12, RZ ;  /* 0x0000000c0444723c */ /* 0x040fe600000018ff */
[----:B------:R-:W-:Y:S01]  /*2520*/  LEA.HI.X R3, R3, c[0x0][0x1fc], R8, 0x1, P0 ;  /* 0x00007f0003037a11 */ /* 0x000fe200000f0c08 */
[----:B------:R-:W1:Y:S04]  /*2530*/  SHFL.IDX PT, R13, R0, 0x1, 0x181f ;  /* 0x00381f00000d7f89 */ /* 0x000e6800000e0000 */
[C---:B------:R-:W-:Y:S01]  /*2540*/  HMMA.16816.F32 R44, R4.reuse, R32, RZ ;  /* 0x00000020042c723c */ /* 0x040fe200000018ff */
[----:B------:R-:W2:Y:S07]  /*2550*/  SHFL.IDX PT, R12, R0, RZ, 0x181f ;  /* 0x00181fff000c7589 */ /* 0x000eae00000e0000 */
[----:B------:R-:W-:Y:S01]  /*2560*/  HMMA.16816.F32 R40, R4, R28, RZ ;  /* 0x0000001c0428723c */ /* 0x000fe200000018ff */
[----:B------:R-:W-:-:S02]  /*2570*/  IMAD.MOV.U32 R33, RZ, RZ, R94 ;  /* 0x000000ffff217224 */ /* 0x000fc400078e005e */
[----:B------:R-:W-:-:S05]  /*2580*/  IMAD.MOV.U32 R32, RZ, RZ, R95 ;  /* 0x000000ffff207224 */ /* 0x000fca00078e005f */
[C---:B------:R-:W-:Y:S08]  /*2590*/  HMMA.16816.F32 R52, R4.reuse, R24, RZ ;  /* 0x000000180434723c */ /* 0x040ff000000018ff */
[C---:B------:R-:W-:Y:S08]  /*25a0*/  HMMA.16816.F32 R60, R4.reuse, R20, RZ ;  /* 0x00000014043c723c */ /* 0x040ff000000018ff */
[C---:B------:R-:W-:Y:S01]  /*25b0*/  HMMA.16816.F32 R64, R4.reuse, R16, RZ ;  /* 0x000000100440723c */ /* 0x040fe200000018ff */
[----:B------:R-:W-:Y:S07]  /*25c0*/  SHFL.IDX PT, R17, R3, RZ, 0x181f ;  /* 0x00181fff03117589 */ /* 0x000fee00000e0000 */
[C---:B------:R-:W-:Y:S08]  /*25d0*/  HMMA.16816.F32 R84, R4.reuse, R34, RZ ;  /* 0x000000220454723c */ /* 0x040ff000000018ff */
[----:B------:R-:W-:Y:S01]  /*25e0*/  HMMA.16816.F32 R88, R4, R30, RZ ;  /* 0x0000001e0458723c */ /* 0x000fe200000018ff */
[----:B------:R-:W-:-:S02]  /*25f0*/  IMAD.MOV.U32 R35, RZ, RZ, R92 ;  /* 0x000000ffff237224 */ /* 0x000fc400078e005c */
[----:B------:R-:W-:Y:S02]  /*2600*/  IMAD.MOV.U32 R34, RZ, RZ, R93 ;  /* 0x000000ffff227224 */ /* 0x000fe400078e005d */
[----:B------:R-:W-:Y:S03]  /*2610*/  LDSM.16.M88.4 R92, [R236] ;  /* 0x00000000ec5c783b */ /* 0x000fe60000000200 */
[C---:B------:R-:W-:Y:S01]  /*2620*/  HMMA.16816.F32 R116, R4.reuse, R26, RZ ;  /* 0x0000001a0474723c */ /* 0x040fe200000018ff */
[----:B------:R-:W-:Y:S07]  /*2630*/  SHFL.IDX PT, R27, R3, 0x4, 0x181f ;  /* 0x00981f00031b7f89 */ /* 0x000fee00000e0000 */
[C---:B------:R-:W-:Y:S01]  /*2640*/  HMMA.16816.F32 R124, R4.reuse, R22, RZ ;  /* 0x00000016047c723c */ /* 0x040fe200000018ff */
[----:B------:R-:W-:Y:S07]  /*2650*/  SHFL.IDX PT, R23, R3, 0x2, 0x181f ;  /* 0x00581f0003177f89 */ /* 0x000fee00000e0000 */
[C---:B------:R-:W-:Y:S01]  /*2660*/  HMMA.16816.F32 R132, R4.reuse, R18, RZ ;  /* 0x000000120484723c */ /* 0x040fe200000018ff */
[----:B------:R-:W3:Y:S04]  /*2670*/  SHFL.IDX PT, R19, R3, 0x1, 0x181f ;  /* 0x00381f0003137f89 */ /* 0x000ee800000e0000 */
[----:B------:R-:W-:Y:S03]  /*2680*/  SHFL.IDX PT, R18, R0, 0x4, 0x181f ;  /* 0x00981f0000127f89 */ /* 0x000fe600000e0000 */
[----:B------:R-:W-:Y:S01]  /*2690*/  HMMA.16816.F32 R136, R4, R14, RZ ;  /* 0x0000000e0488723c */ /* 0x000fe200000018ff */
[----:B------:R-:W-:Y:S04]  /*26a0*/  LDSM.16.M88.4 R4, [R234+0x2000] ;  /* 0x00200000ea04783b */ /* 0x000fe80000000200 */
[----:B------:R-:W4:Y:S04]  /*26b0*/  SHFL.IDX PT, R14, R0, 0x2, 0x181f ;  /* 0x00581f00000e7f89 */ /* 0x000f2800000e0000 */
[----:B------:R-:W5:Y:S04]  /*26c0*/  SHFL.IDX PT, R15, R0, 0x3, 0x181f ;  /* 0x00781f00000f7f89 */ /* 0x000f6800000e0000 */
[----:B------:R-:W5:Y:S04]  /*26d0*/  SHFL.IDX PT, R26, R0, 0x5, 0x181f ;  /* 0x00b81f00001a7f89 */ /* 0x000f6800000e0000 */
[----:B------:R-:W5:Y:S01]  /*26e0*/  SHFL.IDX PT, R21, R3, 0x3, 0x181f ;  /* 0x00781f0003157f89 */ /* 0x000f6200000e0000 */
[----:B------:R-:W-:-:S03]  /*26f0*/  IMAD.SHL.U32 R174, R242, 0x2, RZ ;  /* 0x00000002f2ae7824 */ /* 0x000fc600078e00ff */
[----:B------:R-:W5:Y:S01]  /*2700*/  SHFL.IDX PT, R28, R3, 0x5, 0x181f ;  /* 0x00b81f00031c7f89 */ /* 0x000f6200000e0000 */
[----:B------:R-:W-:Y:S02]  /*2710*/  SHF.L.U64.HI R16, R242, 0x1, R188 ;  /* 0x00000001f2107819 */ /* 0x000fe400000102bc */
[-C--:B-1----:R-:W-:Y:S01]  /*2720*/  IADD3 R24, P1, R13, R174.reuse, RZ ;  /* 0x000000ae0d187210 */ /* 0x082fe20007f3e0ff */
[----:B------:R-:W1:Y:S01]  /*2730*/  SHFL.IDX PT, R0, R0, 0x6, 0x181f ;  /* 0x00d81f0000007f89 */ /* 0x000e6200000e0000 */
[----:B--2---:R-:W-:-:S03]  /*2740*/  IADD3 R12, P2, R12, R174, RZ ;  /* 0x000000ae0c0c7210 */ /* 0x004fc60007f5e0ff */
[--C-:B---3--:R-:W-:Y:S01]  /*2750*/  IMAD.X R25, R19, 0x1, R16.reuse, P1 ;  /* 0x0000000113197824 */ /* 0x108fe200008e0610 */
[-C--:B----4-:R-:W-:Y:S01]  /*2760*/  IADD3 R22, P0, R14, R174.reuse, RZ ;  /* 0x000000ae0e167210 */ /* 0x090fe20007f1e0ff */
[----:B------:R-:W2:Y:S01]  /*2770*/  SHFL.IDX PT, R3, R3, 0x6, 0x181f ;  /* 0x00d81f0003037f89 */ /* 0x000ea200000e0000 */
[-C--:B------:R-:W-:Y:S02]  /*2780*/  IADD3 R18, P1, R18, R174.reuse, RZ ;  /* 0x000000ae12127210 */ /* 0x080fe40007f3e0ff */
[----:B------:R-:W-:Y:S01]  /*2790*/  ISETP.GE.AND P6, PT, R242, c[0x0][0x1d4], PT ;  /* 0x00007500f2007a0c */ /* 0x000fe20003fc6270 */
[--C-:B------:R-:W-:Y:S01]  /*27a0*/  IMAD.X R13, R17, 0x1, R16.reuse, P2 ;  /* 0x00000001110d7824 */ /* 0x100fe200010e0610 */
[----:B-----5:R-:W-:Y:S01]  /*27b0*/  IADD3 R20, P2, R15, R174, RZ ;  /* 0x000000ae0f147210 */ /* 0x020fe20007f5e0ff */
[----:B------:R-:W-:Y:S01]  /*27c0*/  IMAD.X R19, R27, 0x1, R16, P1 ;  /* 0x000000011b137824 */ /* 0x000fe200008e0610 */
[----:B------:R-:W-:Y:S02]  /*27d0*/  IADD3.X R23, R23, R16, RZ, P0, !PT ;  /* 0x0000001017177210 */ /* 0x000fe400007fe4ff */
[----:B------:R-:W-:-:S02]  /*27e0*/  ISETP.LT.OR P0, PT, R2, 0x1, P6 ;  /* 0x000000010200780c */ /* 0x000fc40003701670 */
[----:B------:R-:W-:Y:S01]  /*27f0*/  IADD3 R14, P1, R26, R174, RZ ;  /* 0x000000ae1a0e7210 */ /* 0x000fe20007f3e0ff */
[--C-:B------:R-:W-:Y:S01]  /*2800*/  IMAD.X R21, R21, 0x1, R16.reuse, P2 ;  /* 0x0000000115157824 */ /* 0x100fe200010e0610 */
[----:B------:R-:W-:Y:S01]  /*2810*/  ISETP.LT.OR P2, PT, R2, 0x11, P6 ;  /* 0x000000110200780c */ /* 0x000fe20003741670 */
[----:B------:R-:W-:Y:S02]  /*2820*/  STL.64 [R1+0x20], R246 ;  /* 0x000020f601007387 */ /* 0x000fe40000100a00 */
[----:B------:R-:W-:Y:S01]  /*2830*/  IMAD.X R15, R28, 0x1, R16, P1 ;  /* 0x000000011c0f7824 */ /* 0x000fe200008e0610 */
[----:B------:R-:W-:Y:S01]  /*2840*/  ISETP.LT.OR P1, PT, R2, 0x21, P6 ;  /* 0x000000210200780c */ /* 0x000fe20003721670 */
[----:B------:R-:W-:Y:S01]  /*2850*/  STL [R1+0x38], R175 ;  /* 0x000038af01007387 */ /* 0x000fe20000100800 */
[----:B------:R-:W-:Y:S01]  /*2860*/  IMAD.MOV.U32 R59, RZ, RZ, R120 ;  /* 0x000000ffff3b7224 */ /* 0x000fe200078e0078 */
[----:B------:R-:W-:Y:S01]  /*2870*/  MOV R31, R121 ;  /* 0x00000079001f7202 */ /* 0x000fe20000000f00 */
[----:B------:R-:W-:Y:S01]  /*2880*/  IMAD.MOV.U32 R30, RZ, RZ, R122 ;  /* 0x000000ffff1e7224 */ /* 0x000fe200078e007a */
[C---:B------:R-:W-:Y:S01]  /*2890*/  HMMA.16816.F32 R168, R4.reuse, R108, R40 ;  /* 0x0000006c04a8723c */ /* 0x040fe20000001828 */
[----:B------:R-:W-:Y:S01]  /*28a0*/  IMAD.MOV.U32 R29, RZ, RZ, R123 ;  /* 0x000000ffff1d7224 */ /* 0x000fe200078e007b */
[----:B------:R3:W-:Y:S04]  /*28b0*/  STL.64 [R1+0x30], R112 ;  /* 0x0000307001007387 */ /* 0x0007e80000100a00 */
[----:B------:R-:W-:Y:S02]  /*28c0*/  STL [R1+0x40], R10 ;  /* 0x0000400a01007387 */ /* 0x000fe40000100800 */
[C---:B------:R-:W-:Y:S02]  /*28d0*/  HMMA.16816.F32 R120, R4.reuse, R78, R72 ;  /* 0x0000004e0478723c */ /* 0x040fe40000001848 */
[----:B------:R-:W4:Y:S04]  /*28e0*/  LDSM.16.M88.4 R8, [R234] ;  /* 0x00000000ea08783b */ /* 0x000f280000000200 */
[----:B------:R-:W-:Y:S01]  /*28f0*/  @!PT LDS RZ, [RZ] ;  /* 0x00000000fffff984 */ /* 0x000fe20000000800 */
[----:B------:R-:W-:Y:S01]  /*2900*/  @!PT LDS RZ, [RZ] ;  /* 0x00000000fffff984 */ /* 0x000fe20000000800 */
[----:B------:R-:W-:Y:S01]  /*2910*/  @!PT LDS RZ, [RZ] ;  /* 0x00000000fffff984 */ /* 0x000fe20000000800 */
[----:B------:R5:W-:Y:S01]  /*2920*/  LDGSTS.E.BYPASS.LTC128B.128 [R243+0x100], [R12.64], !P0 ;  /* 0x001000000cf37fae */ /* 0x000be2000c101d46 */
[----:B------:R-:W-:Y:S01]  /*2930*/  IMAD.MOV.U32 R72, RZ, RZ, R35 ;  /* 0x000000ffff487224 */ /* 0x000fe200078e0023 */
[----:B------:R-:W-:Y:S01]  /*2940*/  HMMA.16816.F32 R40, R4, R102, R124 ;  /* 0x000000660428723c */ /* 0x000fe2000000187c */
[----:B------:R-:W-:Y:S01]  /*2950*/  IMAD.MOV.U32 R73, RZ, RZ, R34 ;  /* 0x000000ffff497224 */ /* 0x000fe200078e0022 */
[----:B------:R4:W-:Y:S01]  /*2960*/  LDGSTS.E.BYPASS.LTC128B.128 [R243+0x900], [R24.64], !P2 ;  /* 0x0090000018f37fae */ /* 0x0009e2000d101d46 */
[----:B------:R-:W-:-:S02]  /*2970*/  IMAD.MOV.U32 R74, RZ, RZ, R33 ;  /* 0x000000ffff4a7224 */ /* 0x000fc400078e0021 */
[----:B------:R-:W-:Y:S02]  /*2980*/  IMAD.MOV.U32 R75, RZ, RZ, R32 ;  /* 0x000000ffff4b7224 */ /* 0x000fe400078e0020 */
[----:B------:R-:W-:Y:S01]  /*2990*/  MOV R124, R39 ;  /* 0x00000027007c7202 */ /* 0x000fe20000000f00 */
[----:B------:R-:W-:Y:S01]  /*29a0*/  HMMA.16816.F32 R176, R4, R80, R44 ;  /* 0x0000005004b0723c */ /* 0x000fe2000000182c */
[----:B------:R-:W-:Y:S02]  /*29b0*/  IMAD.MOV.U32 R125, RZ, RZ, R38 ;  /* 0x000000ffff7d7224 */ /* 0x000fe400078e0026 */
[----:B------:R-:W-:Y:S02]  /*29c0*/  IMAD.MOV.U32 R126, RZ, RZ, R37 ;  /* 0x000000ffff7e7224 */ /* 0x000fe400078e0025 */
[----:B------:R-:W-:-:S03]  /*29d0*/  IMAD.MOV.U32 R127, RZ, RZ, R36 ;  /* 0x000000ffff7f7224 */ /* 0x000fc600078e0024 */
[C---:B---3--:R-:W-:Y:S01]  /*29e0*/  HMMA.16816.F32 R112, R4.reuse, R82, R84 ;  /* 0x000000520470723c */ /* 0x048fe20000001854 */
[C---:B------:R-:W-:Y:S01]  /*29f0*/  ISETP.LT.OR P2, PT, R2.reuse, 0x31, P6 ;  /* 0x000000310200780c */ /* 0x040fe20003741670 */
[----:B------:R3:W-:Y:S06]  /*2a00*/  LDGSTS.E.BYPASS.LTC128B.128 [R243+0x1100], [R22.64], !P1 ;  /* 0x0110000016f37fae */ /* 0x0007ec000c901d46 */
        /* <DEDUP_REMOVED lines=9> */
[----:B------:R-:W-:Y:S01]  /*2aa0*/  ISETP.LT.OR P1, PT, R2, 0x51, P6 ;  /* 0x000000510200780c */ /* 0x000fe20003721670 */
[----:B------:R3:W-:Y:S05]  /*2ab0*/  LDGSTS.E.BYPASS.LTC128B.128 [R243+0x1900], [R20.64], !P2 ;  /* 0x0190000014f37fae */ /* 0x0007ea000d101d46 */
[----:B-1----:R-:W-:-:S05]  /*2ac0*/  IADD3 R4, P0, R0, R174, RZ ;  /* 0x000000ae00047210 */ /* 0x002fca0007f1e0ff */
[----:B--2---:R-:W-:Y:S01]  /*2ad0*/  IMAD.X R5, R3, 0x1, R16, P0 ;  /* 0x0000000103057824 */ /* 0x004fe200000e0610 */
[C---:B------:R-:W-:Y:S02]  /*2ae0*/  ISETP.LT.OR P0, PT, R2.reuse, 0x41, P6 ;  /* 0x000000410200780c */ /* 0x040fe40003701670 */
[----:B------:R-:W-:Y:S01]  /*2af0*/  ISETP.LT.OR P6, PT, R2, 0x61, P6 ;  /* 0x000000610200780c */ /* 0x000fe200037c1670 */
[----:B------:R-:W-:-:S10]  /*2b00*/  IMAD.MOV.U32 R116, RZ, RZ, R59 ;  /* 0x000000ffff747224 */ /* 0x000fd400078e003b */
[----:B------:R1:W-:Y:S04]  /*2b10*/  LDGSTS.E.BYPASS.LTC128B.128 [R243+0x2100], [R18.64], !P0 ;  /* 0x0210000012f37fae */ /* 0x0003e8000c101d46 */
[----:B------:R5:W-:Y:S04]  /*2b20*/  LDGSTS.E.BYPASS.LTC128B.128 [R243+0x2900], [R14.64], !P1 ;  /* 0x029000000ef37fae */ /* 0x000be8000c901d46 */
[----:B------:R2:W-:Y:S04]  /*2b30*/  LDGSTS.E.BYPASS.LTC128B.128 [R243+0x3100], [R4.64], !P6 ;  /* 0x0310000004f37fae */ /* 0x0005e8000f101d46 */
[----:B------:R-:W-:Y:S04]  /*2b40*/  LDSM.16.M88.4 R52, [R230+0x3000] ;  /* 0x00300000e634783b */ /* 0x000fe80000000200 */
[----:B---3--:R-:W-:Y:S04]  /*2b50*/  LDSM.16.M88.4 R20, [R230] ;  /* 0x00000000e614783b */ /* 0x008fe80000000200 */
[----:B------:R-:W-:Y:S04]  /*2b60*/  LDSM.16.M88.4 R48, [R230+0x800] ;  /* 0x00080000e630783b */ /* 0x000fe80000000200 */
[----:B------:R-:W-:Y:S04]  /*2b70*/  LDSM.16.M88.4 R68, [R230+0x1000] ;  /* 0x00100000e644783b */ /* 0x000fe80000000200 */
[----:B------:R-:W-:Y:S04]  /*2b80*/  LDSM.16.M88.4 R64, [R230+0x1800] ;  /* 0x00180000e640783b */ /* 0x000fe80000000200 */
[----:B------:R-:W-:Y:S04]  /*2b90*/  LDSM.16.M88.4 R60, [R230+0x2000] ;  /* 0x00200000e63c783b */ /* 0x000fe80000000200 */
[----:B--2---:R-:W2:Y:S04]  /*2ba0*/  LDSM.16.M88.4 R4, [R232+0x2000] ;  /* 0x00200000e804783b */ /* 0x004ea80000000200 */
[----:B------:R-:W3:Y:S04]  /*2bb0*/  LDSM.16.M88.4 R56, [R230+0x2800] ;  /* 0x00280000e638783b */ /* 0x000ee80000000200 */
[----:B-----5:R-:W5:Y:S01]  /*2bc0*/  LDSM.16.M88.4 R12, [R232] ;  /* 0x00000000e80c783b */ /* 0x020f620000000200 */
[----:B------:R-:W-:Y:S01]  /*2bd0*/  MOV R117, R31 ;  /* 0x0000001f00757202 */ /* 0x000fe20000000f00 */
[----:B------:R-:W-:Y:S01]  /*2be0*/  IMAD.MOV.U32 R118, RZ, RZ, R30 ;  /* 0x000000ffff767224 */ /* 0x000fe200078e001e */
[C---:B----4-:R-:W-:Y:S01]  /*2bf0*/  HMMA.16816.F32 R24, R8.reuse, R78, R124 ;  /* 0x0000004e0818723c */ /* 0x050fe2000000187c */
[----:B------:R-:W-:Y:S01]  /*2c00*/  IMAD.MOV.U32 R119, RZ, RZ, R29 ;  /* 0x000000ffff777224 */ /* 0x000fe200078e001d */
[----:B------:R-:W0:Y:S06]  /*2c10*/  LDGDEPBAR ;  /* 0x00000000000079af */ /* 0x000e2c0000000000 */
        /* <DEDUP_REMOVED lines=13> */
[----:B------:R-:W-:Y:S07]  /*2cf0*/  LDSM.16.M88.4 R8, [R233] ;  /* 0x00000000e908783b */ /* 0x000fee0000000200 */
        /* <DEDUP_REMOVED lines=8> */
[C---:B---3--:R-:W-:Y:S08]  /*2d80*/  HMMA.16816.F32 R156, R4.reuse, R56, R200 ;  /* 0x00000038049c723c */ /* 0x048ff000000018c8 */
[C---:B------:R-:W-:Y:S08]  /*2d90*/  HMMA.16816.F32 R124, R4.reuse, R70, R84 ;  /* 0x00000046047c723c */ /* 0x040ff00000001854 */
[C---:B------:R-:W-:Y:S01]  /*2da0*/  HMMA.16816.F32 R120, R4.reuse, R66, R44 ;  /* 0x000000420478723c */ /* 0x040fe2000000182c */
[----:B------:R-:W-:Y:S07]  /*2db0*/  LDSM.16.M88.4 R44, [R227] ;  /* 0x00000000e32c783b */ /* 0x000fee0000000200 */
[C---:B------:R-:W-:Y:S01]  /*2dc0*/  HMMA.16816.F32 R112, R4.reuse, R62, R40 ;  /* 0x0000003e0470723c */ /* 0x040fe20000001828 */
[----:B------:R-:W-:Y:S07]  /*2dd0*/  LDSM.16.M88.4 R40, [R227+0x800] ;  /* 0x00080000e328783b */ /* 0x000fee0000000200 */
[C---:B------:R-:W-:Y:S01]  /*2de0*/  HMMA.16816.F32 R108, R4.reuse, R58, R36 ;  /* 0x0000003a046c723c */ /* 0x040fe20000001824 */
[----:B------:R-:W-:Y:S07]  /*2df0*/  LDSM.16.M88.4 R36, [R227+0x1000] ;  /* 0x00100000e324783b */ /* 0x000fee0000000200 */
[----:B------:R-:W-:Y:S01]  /*2e00*/  HMMA.16816.F32 R104, R4, R54, R32 ;  /* 0x000000360468723c */ /* 0x000fe20000001820 */
[----:B------:R-:W-:Y:S04]  /*2e10*/  LDSM.16.M88.4 R4, [R233+0x2000] ;  /* 0x00200000e904783b */ /* 0x000fe80000000200 */
[----:B------:R-:W-:Y:S03]  /*2e20*/  LDSM.16.M88.4 R32, [R227+0x1800] ;  /* 0x00180000e320783b */ /* 0x000fe60000000200 */
[C---:B-----5:R-:W-:Y:S01]  /*2e30*/  HMMA.16816.F32 R100, R12.reuse, R20, R28 ;  /* 0x000000140c64723c */ /* 0x060fe2000000181c */
[----:B------:R-:W-:Y:S07]  /*2e40*/  LDSM.16.M88.4 R28, [R227+0x2000] ;  /* 0x00200000e31c783b */ /* 0x000fee0000000200 */
[----:B------:R-:W-:Y:S01]  /*2e50*/  HMMA.16816.F32 R96, R12, R22, R24 ;  /* 0x000000160c60723c */ /* 0x000fe20000001818 */
[----:B------:R-:W2:Y:S04]  /*2e60*/  LDSM.16.M88.4 R20, [R227+0x3000] ;  /* 0x00300000e314783b */ /* 0x000ea80000000200 */
[----:B------:R-:W3:Y:S01]  /*2e70*/  LDSM.16.M88.4 R24, [R227+0x2800] ;  /* 0x00280000e318783b */ /* 0x000ee20000000200 */
[----:B------:R-:W-:Y:S01]  /*2e80*/  ISETP.GE.AND P0, PT, R245, 0x2, PT ;  /* 0x00000002f500780c */ /* 0x000fe20003f06270 */
[----:B------:R-:W-:-:S04]  /*2e90*/  DEPBAR.LE SB0, 0x0 ;  /* 0x000080000000791a */ /* 0x000fc80000000000 */
        /* <DEDUP_REMOVED lines=12> */
[----:B------:R-:W-:Y:S01]  /*2f60*/  BSSY B0, `(.L_x_1336) ;  /* 0x0000064000007945 */ /* 0x000fe20003800000 */
[----:B------:R-:W-:-:S06]  /*2f70*/  ISETP.GT.AND P2, PT, R249, 0x6f, PT ;  /* 0x0000006ff900780c */ /* 0x000fcc0003f44270 */
[C---:B--2---:R-:W-:Y:S08]  /*2f80*/  HMMA.16816.F32 R148, R4.reuse, R20, R148 ;  /* 0x000000140494723c */ /* 0x044ff00000001894 */
        /* <DEDUP_REMOVED lines=28> */
[----:B------:R-:W-:Y:S01]  /*3150*/  @!UPT UIADD3 URZ, URZ, URZ, URZ ;  /* 0x0000003f3f3ff290 */ /* 0x000fe2000fffe03f */
[----:B------:R-:W-:Y:S11]  /*3160*/  @!P0 BRA `(.L_x_1337) ;  /* 0x0000043000008947 */ /* 0x000ff60003800000 */
[----:B-1----:R-:W2:Y:S01]  /*3170*/  LDL.64 R18, [R1+0x28] ;  /* 0x0000280001127983 */ /* 0x002ea20000100a00 */
[----:B------:R-:W-:Y:S01]  /*3180*/  IADD3 R2, R249, R173, R251 ;  /* 0x000000adf9027210 */ /* 0x000fe20007ffe0fb */
[----:B------:R-:W-:-:S03]  /*3190*/  IMAD.MOV.U32 R244, RZ, RZ, RZ ;  /* 0x000000fffff47224 */ /* 0x000fc600078e00ff */
[----:B------:R-:W-:-:S05]  /*31a0*/  IADD3 R2, R2, -0x70, RZ ;  /* 0xffffff9002027810 */ /* 0x000fca0007ffe0ff */
[----:B------:R-:W-:-:S04]  /*31b0*/  @P3 IMAD.HI.U32 R3, R2, c[0x0][0x2bc], RZ ;  /* 0x0000af0002033a27 */ /* 0x000fc800078e00ff */
[----:B------:R-:W-:Y:S01]  /*31c0*/  IMAD.MOV.U32 R0, RZ, RZ, R2 ;  /* 0x000000ffff007224 */ /* 0x000fe200078e0002 */
[----:B------:R-:W-:-:S04]  /*31d0*/  @P3 SHF.R.U32.HI R0, RZ, c[0x0][0x2c0], R3 ;  /* 0x0000b000ff003a19 */ /* 0x000fc80000011603 */
[----:B--2---:R-:W-:-:S04]  /*31e0*/  @!P2 IADD3 R3, P0, R0, R18, RZ ;  /* 0x000000120003a210 */ /* 0x004fc80007f1e0ff */
        /* <DEDUP_REMOVED lines=20> */
[----:B------:R1:W2:Y:S02]  /*3330*/  SHFL.IDX PT, R7, R0, RZ, 0x181f ;  /* 0x00181fff00077589 */ /* 0x0002a400000e0000 */
.L_x_1400:
[----:B------:R-:W-:Y:S05]  /*3340*/  BRA.DIV ~URZ, `(.L_x_1339) ;  /* 0x00010a727f007947 */ /* 0x000fea000b800000 */
[----:B------:R-:W3:Y:S04]  /*3350*/  SHFL.IDX PT, R2, R4, RZ, 0x181f ;  /* 0x00181fff04027589 */ /* 0x000ee800000e0000 */
[----:B------:R-:W4:Y:S04]  /*3360*/  SHFL.IDX PT, R3, R4, 0x1, 0x181f ;  /* 0x00381f0004037f89 */ /* 0x000f2800000e0000 */
[----:B------:R-:W5:Y:S04]  /*3370*/  SHFL.IDX PT, R5, R4, 0x2, 0x181f ;  /* 0x00581f0004057f89 */ /* 0x000f6800000e0000 */
[----:B------:R-:W1:Y:S04]  /*3380*/  SHFL.IDX PT, R9, R0, 0x1, 0x181f ;  /* 0x00381f0000097f89 */ /* 0x000e6800000e0000 */
[----:B------:R-:W2:Y:S04]  /*3390*/  SHFL.IDX PT, R8, R4, 0x3, 0x181f ;  /* 0x00781f0004087f89 */ /* 0x000ea800000e0000 */
[----:B------:R-:W2:Y:S04]  /*33a0*/  SHFL.IDX PT, R11, R0, 0x2, 0x181f ;  /* 0x00581f00000b7f89 */ /* 0x000ea800000e0000 */
[----:B------:R-:W-:Y:S01]  /*33b0*/  SHFL.IDX PT, R12, R4, 0x4, 0x181f ;  /* 0x00981f00040c7f89 */ /* 0x000fe200000e0000 */
[----:B---3--:R-:W-:-:S03]  /*33c0*/  IADD3 R6, P0, R2, R174, RZ ;  /* 0x000000ae02067210 */ /* 0x008fc60007f1e0ff */
[----:B------:R-:W-:Y:S01]  /*33d0*/  SHFL.IDX PT, R13, R4, 0x5, 0x181f ;  /* 0x00b81f00040d7f89 */ /* 0x000fe200000e0000 */
[-C--:B----4-:R-:W-:Y:S01]  /*33e0*/  IADD3 R2, P1, R3, R174.reuse, RZ ;  /* 0x000000ae03027210 */ /* 0x090fe20007f3e0ff */
[----:B--2---:R-:W-:Y:S02]  /*33f0*/  IMAD.X R7, R7, 0x1, R16, P0 ;  /* 0x0000000107077824 */ /* 0x004fe400000e0610 */
[----:B------:R-:W2:Y:S01]  /*3400*/  SHFL.IDX PT, R17, R0, 0x3, 0x181f ;  /* 0x00781f0000117f89 */ /* 0x000ea200000e0000 */
[----:B-----5:R-:W-:-:S03]  /*3410*/  IADD3 R10, P0, R5, R174, RZ ;  /* 0x000000ae050a7210 */ /* 0x020fc60007f1e0ff */
[----:B------:R-:W3:Y:S01]  /*3420*/  SHFL.IDX PT, R15, R0, 0x4, 0x181f ;  /* 0x00981f00000f7f89 */ /* 0x000ee200000e0000 */
[----:B-1----:R-:W-:-:S03]  /*3430*/  IMAD.X R3, R9, 0x1, R16, P1 ;  /* 0x0000000109037824 */ /* 0x002fc600008e0610 */
[----:B------:R-:W1:Y:S01]  /*3440*/  SHFL.IDX PT, R14, R0, 0x5, 0x181f ;  /* 0x00b81f00000e7f89 */ /* 0x000e6200000e0000 */
[----:B------:R-:W-:-:S03]  /*3450*/  IADD3 R8, P6, R8, R174, RZ ;  /* 0x000000ae08087210 */ /* 0x000fc60007fde0ff */
[----:B------:R4:W-:Y:S01]  /*3460*/  LDGSTS.E.BYPASS.LTC128B.128 [R243+0x3900], [R6.64], !P5 ;  /* 0x0390000006f37fae */ /* 0x0009e2000e901d46 */
[----:B------:R-:W-:-:S03]  /*3470*/  IMAD.X R11, R11, 0x1, R16, P0 ;  /* 0x000000010b0b7824 */ /* 0x000fc600000e0610 */
[----:B------:R5:W-:Y:S04]  /*3480*/  LDGSTS.E.BYPASS.LTC128B.128 [R243+0x4100], [R2.64], !P5 ;  /* 0x0410000002f37fae */ /* 0x000be8000e901d46 */
[----:B------:R1:W-:Y:S01]  /*3490*/  LDGSTS.E.BYPASS.LTC128B.128 [R243+0x4900], [R10.64], !P5 ;  /* 0x049000000af37fae */ /* 0x0003e2000e901d46 */
[----:B--2---:R-:W-:-:S03]  /*34a0*/  IMAD.X R9, R17, 0x1, R16, P6 ;  /* 0x0000000111097824 */ /* 0x004fc600030e0610 */
[----:B------:R-:W2:Y:S04]  /*34b0*/  SHFL.IDX PT, R4, R4, 0x6, 0x181f ;  /* 0x00d81f0004047f89 */ /* 0x000ea800000e0000 */
[----:B------:R2:W-:Y:S04]  /*34c0*/  LDGSTS.E.BYPASS.LTC128B.128 [R243+0x5100], [R8.64], !P5 ;  /* 0x0510000008f37fae */ /* 0x0005e8000e901d46 */
[----:B------:R-:W2:Y:S01]  /*34d0*/  SHFL.IDX PT, R0, R0, 0x6, 0x181f ;  /* 0x00d81f0000007f89 */ /* 0x000ea200000e0000 */
[-C--:B----4-:R-:W-:Y:S02]  /*34e0*/  IADD3 R6, P1, R12, R174.reuse, RZ ;  /* 0x000000ae0c067210 */ /* 0x090fe40007f3e0ff */
[----:B-----5:R-:W-:-:S03]  /*34f0*/  IADD3 R2, P0, R13, R174, RZ ;  /* 0x000000ae0d027210 */ /* 0x020fc60007f1e0ff */
[--C-:B---3--:R-:W-:Y:S02]  /*3500*/  IMAD.X R7, R15, 0x1, R16.reuse, P1 ;  /* 0x000000010f077824 */ /* 0x108fe400008e0610 */
[----:B-1----:R-:W-:-:S03]  /*3510*/  IMAD.X R3, R14, 0x1, R16, P0 ;  /* 0x000000010e037824 */ /* 0x002fc600000e0610 */
[----:B------:R1:W-:Y:S04]  /*3520*/  LDGSTS.E.BYPASS.LTC128B.128 [R243+0x5900], [R6.64], !P5 ;  /* 0x0590000006f37fae */ /* 0x0003e8000e901d46 */
[----:B------:R1:W-:Y:S02]  /*3530*/  LDGSTS.E.BYPASS.LTC128B.128 [R243+0x6100], [R2.64], !P5 ;  /* 0x0610000002f37fae */ /* 0x0003e4000e901d46 */
.L_x_1401:
[----:B-12---:R-:W-:-:S04]  /*3540*/  IADD3 R2, P0, R4, R174, RZ ;  /* 0x000000ae04027210 */ /* 0x006fc80007f1e0ff */
[----:B------:R-:W-:-:S05]  /*3550*/  IADD3.X R3, R0, R16, RZ, P0, !PT ;  /* 0x0000001000037210 */ /* 0x000fca00007fe4ff */
[----:B------:R-:W-:Y:S01]  /*3560*/  @!PT LDS RZ, [RZ] ;  /* 0x00000000fffff984 */ /* 0x000fe20000000800 */
[----:B------:R-:W-:Y:S01]  /*3570*/  @!PT LDS RZ, [RZ] ;  /* 0x00000000fffff984 */ /* 0x000fe20000000800 */
[----:B------:R-:W-:Y:S01]  /*3580*/  @!PT LDS RZ, [RZ] ;  /* 0x00000000fffff984 */ /* 0x000fe20000000800 */
[----:B------:R1:W-:Y:S04]  /*3590*/  LDGSTS.E.BYPASS.LTC128B.128 [R243+0x6900], [R2.64], !P5 ;  /* 0x0690000002f37fae */ /* 0x0003e8000e901d46 */
.L_x_1337:
[----:B-1----:R-:W-:Y:S05]  /*35a0*/  BSYNC B0 ;  /* 0x0000000000007941 */ /* 0x002fea0003800000 */
.L_x_1336:
[----:B------:R-:W2:Y:S04]  /*35b0*/  LDL R2, [R1+0x44] ;  /* 0x0000440001027983 */ /* 0x000ea80000100800 */
[----:B------:R-:W2:Y:S04]  /*35c0*/  LDL R0, [R1+0x54] ;  /* 0x0000540001007983 */ /* 0x000ea80000100800 */
[----:B------:R-:W3:Y:S04]  /*35d0*/  LDL R3, [R1+0x50] ;  /* 0x0000500001037983 */ /* 0x000ee80000100800 */
[----:B------:R-:W0:Y:S01]  /*35e0*/  LDGDEPBAR ;  /* 0x00000000000079af */ /* 0x000e220000000000 */
[----:B--2---:R-:W-:-:S04]  /*35f0*/  IMAD.IADD R0, R0, 0x1, R2 ;  /* 0x0000000100007824 */ /* 0x004fc800078e0202 */
[----:B------:R-:W-:Y:S01]  /*3600*/  @P4 IMAD.HI.U32 R2, R0, c[0x0][0x2c8], RZ ;  /* 0x0000b20000024a27 */ /* 0x000fe200078e00ff */
[----:B------:R-:W-:Y:S02]  /*3610*/  MOV R4, R0 ;  /* 0x0000000000047202 */ /* 0x000fe40000000f00 */
[----:B---3--:R-:W-:Y:S01]  /*3620*/  IADD3 R0, -R3, 0x1, R172 ;  /* 0x0000000103007810 */ /* 0x008fe20007ffe1ac */
[----:B------:R-:W-:Y:S01]  /*3630*/  IMAD.IADD R6, R172, 0x1, -R3 ;  /* 0x00000001ac067824 */ /* 0x000fe200078e0a03 */
[----:B------:R-:W-:Y:S02]  /*3640*/  @P4 SHF.R.U32.HI R4, RZ, c[0x0][0x2cc], R2 ;  /* 0x0000b300ff044a19 */ /* 0x000fe40000011602 */
[----:B------:R-:W-:Y:S01]  /*3650*/  IADD3 R5, R0, -c[0x0][0x168], RZ ;  /* 0x80005a0000057a10 */ /* 0x000fe20007ffe0ff */
[----:B------:R-:W-:Y:S05]  /*3660*/  BRA.DIV ~URZ, `(.L_x_1340) ;  /* 0x00010e227f007947 */ /* 0x000fea000b800000 */
[----:B------:R1:W2:Y:S02]  /*3670*/  SHFL.IDX PT, R0, R4, RZ, 0x1c1f ;  /* 0x001c1fff04007589 */ /* 0x0002a400000e0000 */
.L_x_1402:
[----:B--2---:R-:W-:-:S05]  /*3680*/  IMAD.IADD R0, R5, 0x1, R0 ;  /* 0x0000000105007824 */ /* 0x004fca00078e0200 */
[----:B------:R-:W-:-:S04]  /*3690*/  IMNMX R0, R6, R0, PT ;  /* 0x0000000006007217 */ /* 0x000fc80003800200 */
[C---:B------:R-:W-:Y:S02]  /*36a0*/  ISETP.GT.AND P0, PT, R0.reuse, RZ, PT ;  /* 0x000000ff0000720c */ /* 0x040fe40003f04270 */
[----:B------:R-:W-:Y:S02]  /*36b0*/  ISETP.GT.AND P6, PT, R0, 0x1, PT ;  /* 0x000000010000780c */ /* 0x000fe40003fc4270 */
        /* <DEDUP_REMOVED lines=57> */
[----:B------:R-:W4:Y:S01]  /*3a50*/  SHFL.IDX PT, R0, R4, 0x3, 0x1c1f ;  /* 0x007c1f0004007f89 */ /* 0x000f2200000e0000 */
[----:B--2---:R-:W-:-:S02]  /*3a60*/  IMAD.IADD R3, R5, 0x1, R3 ;  /* 0x0000000105037824 */ /* 0x004fc400078e0203 */
[----:B---3--:R-:W-:-:S03]  /*3a70*/  IMAD.IADD R2, R5, 0x1, R2 ;  /* 0x0000000105027824 */ /* 0x008fc600078e0202 */
[----:B------:R-:W-:Y:S01]  /*3a80*/  IMNMX R3, R6, R3, PT ;  /* 0x0000000306037217 */ /* 0x000fe20003800200 */
[----:B----4-:R-:W-:-:S03]  /*3a90*/  IMAD.IADD R0, R5, 0x1, R0 ;  /* 0x0000000105007824 */ /* 0x010fc600078e0200 */
[C---:B------:R-:W-:Y:S02]  /*3aa0*/  ISETP.GT.AND P1, PT, R3.reuse, RZ, PT ;  /* 0x000000ff0300720c */ /* 0x040fe40003f24270 */
[C---:B------:R-:W-:Y:S02]  /*3ab0*/  ISETP.GT.AND P0, PT, R3.reuse, 0x1, PT ;  /* 0x000000010300780c */ /* 0x040fe40003f04270 */
[----:B------:R-:W-:Y:S02]  /*3ac0*/  FSEL R7, R102, -INF , P1 ;  /* 0xff80000066077808 */ /* 0x000fe40000800000 */
[----:B------:R-:W-:Y:S02]  /*3ad0*/  ISETP.GT.AND P1, PT, R3, 0x9, PT ;  /* 0x000000090300780c */ /* 0x000fe40003f24270 */
[----:B------:R-:W-:Y:S02]  /*3ae0*/  FSEL R8, R103, -INF , P0 ;  /* 0xff80000067087808 */ /* 0x000fe40000000000 */
[----:B------:R-:W-:-:S02]  /*3af0*/  ISETP.GT.AND P0, PT, R3, 0x10, PT ;  /* 0x000000100300780c */ /* 0x000fc40003f04270 */
[----:B------:R-:W-:Y:S02]  /*3b00*/  FSEL R14, R99, -INF , P1 ;  /* 0xff800000630e7808 */ /* 0x000fe40000800000 */
        /* <DEDUP_REMOVED lines=17> */
[----:B------:R-:W-:Y:S02]  /*3c20*/  ISETP.GT.AND P1, PT, R3, 0x40, PT ;  /* 0x000000400300780c */ /* 0x000fe40003f24270 */
[----:B------:R-:W-:Y:S02]  /*3c30*/  FSEL R144, R75, -INF , P0 ;  /* 0xff8000004b907808 */ /* 0x000fe40000000000 */
[C---:B------:R-:W-:Y:S02]  /*3c40*/  ISETP.GT.AND P0, PT, R3.reuse, 0x41, PT ;  /* 0x000000410300780c */ /* 0x040fe40003f04270 */
[----:B------:R-:W-:Y:S02]  /*3c50*/  FSEL R13, R98, -INF , P6 ;  /* 0xff800000620d7808 */ /* 0x000fe40003000000 */
[----:B------:R-:W-:Y:S02]  /*3c60*/  FSEL R195, R70, -INF , P1 ;  /* 0xff80000046c37808 */ /* 0x000fe40000800000 */
[----:B------:R-:W-:-:S02]  /*3c70*/  ISETP.GT.AND P6, PT, R3, 0x18, PT ;  /* 0x000000180300780c */ /* 0x000fc40003fc4270 */
[----:B------:R-:W-:Y:S02]  /*3c80*/  ISETP.GT.AND P1, PT, R3, 0x49, PT ;  /* 0x000000490300780c */ /* 0x000fe40003f24270 */
[----:B------:R-:W-:Y:S02]  /*3c90*/  FSEL R194, R71, -INF , P0 ;  /* 0xff80000047c27808 */ /* 0x000fe40000000000 */
[----:B------:R-:W-:Y:S02]  /*3ca0*/  ISETP.GT.AND P0, PT, R3, 0x50, PT ;  /* 0x000000500300780c */ /* 0x000fe40003f04270 */
[----:B------:R-:W-:Y:S02]  /*3cb0*/  FSEL R25, R90, -INF , P6 ;  /* 0xff8000005a197808 */ /* 0x000fe40003000000 */
[----:B------:R-:W-:Y:S02]  /*3cc0*/  FSEL R192, R67, -INF , P1 ;  /* 0xff80000043c07808 */ /* 0x000fe40000800000 */
[----:B------:R-:W-:-:S02]  /*3cd0*/  ISETP.GT.AND P6, PT, R3, 0x28, PT ;  /* 0x000000280300780c */ /* 0x000fc40003fc4270 */
[C---:B------:R-:W-:Y:S02]  /*3ce0*/  ISETP.GT.AND P1, PT, R3.reuse, 0x58, PT ;  /* 0x000000580300780c */ /* 0x040fe40003f24270 */
[----:B------:R-:W-:Y:S02]  /*3cf0*/  FSEL R191, R62, -INF , P0 ;  /* 0xff8000003ebf7808 */ /* 0x000fe40000000000 */
[C---:B------:R-:W-:Y:S02]  /*3d00*/  ISETP.GT.AND P0, PT, R3.reuse, 0x59, PT ;  /* 0x000000590300780c */ /* 0x040fe40003f04270 */
[----:B------:R-:W-:Y:S02]  /*3d10*/  FSEL R122, R82, -INF , P6 ;  /* 0xff800000527a7808 */ /* 0x000fe40003000000 */
[----:B------:R-:W-:Y:S02]  /*3d20*/  FSEL R189, R58, -INF , P1 ;  /* 0xff8000003abd7808 */ /* 0x000fe40000800000 */
[----:B------:R-:W-:-:S02]  /*3d30*/  ISETP.GT.AND P6, PT, R3, 0x38, PT ;  /* 0x000000380300780c */ /* 0x000fc40003fc4270 */
[----:B------:R-:W-:Y:S02]  /*3d40*/  FSEL R188, R59, -INF , P0 ;  /* 0xff8000003bbc7808 */ /* 0x000fe40000000000 */
[C---:B------:R-:W-:Y:S02]  /*3d50*/  ISETP.GT.AND P1, PT, R3.reuse, 0x61, PT ;  /* 0x000000610300780c */ /* 0x040fe40003f24270 */
[----:B------:R-:W-:Y:S02]  /*3d60*/  IMNMX R2, R6, R2, PT ;  /* 0x0000000206027217 */ /* 0x000fe40003800200 */
[----:B------:R-:W-:Y:S02]  /*3d70*/  ISETP.GT.AND P0, PT, R3, 0x68, PT ;  /* 0x000000680300780c */ /* 0x000fe40003f04270 */
[----:B------:R-:W-:Y:S02]  /*3d80*/  FSEL R145, R74, -INF , P6 ;  /* 0xff8000004a917808 */ /* 0x000fe40003000000 */
[----:B------:R-:W-:-:S02]  /*3d90*/  FSEL R186, R51, -INF , P1 ;  /* 0xff80000033ba7808 */ /* 0x000fc40000800000 */
[----:B------:R-:W-:Y:S02]  /*3da0*/  ISETP.GT.AND P6, PT, R3, 0x48, PT ;  /* 0x000000480300780c */ /* 0x000fe40003fc4270 */
[----:B------:R-:W-:Y:S02]  /*3db0*/  ISETP.GT.AND P1, PT, R2, RZ, PT ;  /* 0x000000ff0200720c */ /* 0x000fe40003f24270 */
[----:B------:R-:W-:Y:S02]  /*3dc0*/  FSEL R185, R22, -INF , P0 ;  /* 0xff80000016b97808 */ /* 0x000fe40000000000 */
[----:B------:R-:W-:Y:S02]  /*3dd0*/  IMNMX R0, R6, R0, PT ;  /* 0x0000000006007217 */ /* 0x000fe40003800200 */
[----:B------:R-:W-:Y:S02]  /*3de0*/  ISETP.GT.AND P0, PT, R2, 0x1, PT ;  /* 0x000000010200780c */ /* 0x000fe40003f04270 */
[----:B------:R-:W-:-:S02]  /*3df0*/  FSEL R193, R66, -INF , P6 ;  /* 0xff80000042c17808 */ /* 0x000fc40003000000 */
[----:B------:R-:W-:Y:S02]  /*3e00*/  FSEL R11, R180, -INF , P1 ;  /* 0xff800000b40b7808 */ /* 0x000fe40000800000 */
[----:B------:R-:W-:Y:S02]  /*3e10*/  ISETP.GT.AND P6, PT, R3, 0x51, PT ;  /* 0x000000510300780c */ /* 0x000fe40003fc4270 */
[C---:B------:R-:W-:Y:S02]  /*3e20*/  ISETP.GT.AND P1, PT, R0.reuse, RZ, PT ;  /* 0x000000ff0000720c */ /* 0x040fe40003f24270 */
[----:B------:R-:W-:Y:S02]  /*3e30*/  FSEL R12, R181, -INF , P0 ;  /* 0xff800000b50c7808 */ /* 0x000fe40000000000 */
[----:B------:R-:W-:Y:S02]  /*3e40*/  ISETP.GT.AND P0, PT, R0, 0x1, PT ;  /* 0x000000010000780c */ /* 0x000fe40003f04270 */
[----:B------:R-:W-:-:S02]  /*3e50*/  FSEL R190, R63, -INF , P6 ;  /* 0xff8000003fbe7808 */ /* 0x000fc40003000000 */
[----:B------:R-:W-:Y:S02]  /*3e60*/  FSEL R19, R182, -INF , P1 ;  /* 0xff800000b6137808 */ /* 0x000fe40000800000 */
[----:B------:R-:W-:Y:S02]  /*3e70*/  ISETP.GT.AND P6, PT, R3, 0x60, PT ;  /* 0x000000600300780c */ /* 0x000fe40003fc4270 */
[----:B------:R-:W-:Y:S02]  /*3e80*/  ISETP.GT.AND P1, PT, R2, 0x9, PT ;  /* 0x000000090200780c */ /* 0x000fe40003f24270 */
        /* <DEDUP_REMOVED lines=22> */
[----:B------:R-:W-:Y:S02]  /*3ff0*/  ISETP.GT.AND P1, PT, R0, 0x20, PT ;  /* 0x000000200000780c */ /* 0x000fe40003f24270 */
[----:B------:R-:W-:Y:S02]  /*4000*/  FSEL R114, R169, -INF , P0 ;  /* 0xff800000a9727808 */ /* 0x000fe40000000000 */
[----:B------:R-:W-:Y:S02]  /*4010*/  ISETP.GT.AND P6, PT, R2, 0x8, PT ;  /* 0x000000080200780c */ /* 0x000fe40003fc4270 */
[----:B------:R-:W-:Y:S02]  /*4020*/  ISETP.GT.AND P0, PT, R0, 0x21, PT ;  /* 0x000000210000780c */ /* 0x000fe40003f04270 */
[----:B------:R-:W-:-:S02]  /*4030*/  FSEL R69, R170, -INF , P1 ;  /* 0xff800000aa457808 */ /* 0x000fc40000800000 */
[----:B------:R-:W-:Y:S02]  /*4040*/  FSEL R16, R140, -INF , P6 ;  /* 0xff8000008c107808 */ /* 0x000fe40003000000 */
[C---:B------:R-:W-:Y:S02]  /*4050*/  ISETP.GT.AND P1, PT, R2.reuse, 0x29, PT ;  /* 0x000000290200780c */ /* 0x040fe40003f24270 */
[----:B------:R-:W-:Y:S02]  /*4060*/  FSEL R70, R171, -INF , P0 ;  /* 0xff800000ab467808 */ /* 0x000fe40000000000 */
[----:B------:R-:W-:Y:S02]  /*4070*/  ISETP.GT.AND P6, PT, R2, 0x10, PT ;  /* 0x000000100200780c */ /* 0x000fe40003fc4270 */
[----:B------:R-:W-:Y:S02]  /*4080*/  ISETP.GT.AND P0, PT, R0, 0x28, PT ;  /* 0x000000280000780c */ /* 0x000fe40003f04270 */
[----:B------:R-:W-:-:S02]  /*4090*/  FSEL R120, R133, -INF , P1 ;  /* 0xff80000085787808 */ /* 0x000fc40000800000 */
[----:B------:R-:W-:Y:S02]  /*40a0*/  FSEL R22, R176, -INF , P6 ;  /* 0xff800000b0167808 */ /* 0x000fe40003000000 */
[----:B------:R-:W-:Y:S02]  /*40b0*/  ISETP.GT.AND P1, PT, R0, 0x29, PT ;  /* 0x000000290000780c */ /* 0x000fe40003f24270 */
[----:B------:R-:W-:Y:S02]  /*40c0*/  FSEL R71, R134, -INF , P0 ;  /* 0xff80000086477808 */ /* 0x000fe40000000000 */
[C---:B------:R-:W-:Y:S02]  /*40d0*/  ISETP.GT.AND P6, PT, R2.reuse, 0x18, PT ;  /* 0x000000180200780c */ /* 0x040fe40003fc4270 */
[----:B------:R-:W-:Y:S02]  /*40e0*/  ISETP.GT.AND P0, PT, R2, 0x31, PT ;  /* 0x000000310200780c */ /* 0x000fe40003f04270 */
[----:B------:R-:W-:-:S02]  /*40f0*/  FSEL R112, R135, -INF , P1 ;  /* 0xff80000087707808 */ /* 0x000fc40000800000 */
        /* <DEDUP_REMOVED lines=50> */
[----:B------:R-:W-:Y:S02]  /*4420*/  ISETP.GT.AND P6, PT, R2, 0x60, PT ;  /* 0x000000600200780c */ /* 0x000fe40003fc4270 */
[C---:B------:R-:W-:Y:S02]  /*4430*/  ISETP.GT.AND P1, PT, R0.reuse, 0x58, PT ;  /* 0x000000580000780c */ /* 0x040fe40003f24270 */
[----:B------:R-:W-:Y:S02]  /*4440*/  ISETP.GT.AND P0, PT, R0, 0x59, PT ;  /* 0x000000590000780c */ /* 0x000fe40003f04270 */
[----:B------:R-:W-:-:S02]  /*4450*/  FMNMX.FTZ R3, R9, R10, !PT ;  /* 0x0000000a09037209 */ /* 0x000fc40007810000 */
[----:B------:R-:W-:Y:S02]  /*4460*/  FSEL R172, R148, -INF , P6 ;  /* 0xff80000094ac7808 */ /* 0x000fe40003000000 */
[----:B------:R-:W-:Y:S02]  /*4470*/  FSEL R157, R110, -INF , P1 ;  /* 0xff8000006e9d7808 */ /* 0x000fe40000800000 */
[----:B------:R-:W-:Y:S02]  /*4480*/  FSEL R149, R111, -INF , P0 ;  /* 0xff8000006f957808 */ /* 0x000fe40000000000 */
[C---:B------:R-:W-:Y:S02]  /*4490*/  ISETP.GT.AND P6, PT, R2.reuse, 0x68, PT ;  /* 0x000000680200780c */ /* 0x040fe40003fc4270 */
[----:B------:R-:W-:Y:S02]  /*44a0*/  ISETP.GT.AND P1, PT, R2, 0x69, PT ;  /* 0x000000690200780c */ /* 0x000fe40003f24270 */
[----:B------:R-:W-:-:S02]  /*44b0*/  ISETP.GT.AND P0, PT, R0, 0x60, PT ;  /* 0x000000600000780c */ /* 0x000fc40003f04270 */
[----:B------:R-:W-:Y:S02]  /*44c0*/  FMNMX.FTZ R2, R18, R3, !PT ;  /* 0x0000000312027209 */ /* 0x000fe40007810000 */
[----:B------:R-:W-:Y:S02]  /*44d0*/  FMNMX.FTZ R3, R7, R8, !PT ;  /* 0x0000000807037209 */ /* 0x000fe40007810000 */
[----:B------:R-:W-:Y:S02]  /*44e0*/  FSEL R168, R104, -INF , P6 ;  /* 0xff80000068a87808 */ /* 0x000fe40003000000 */
[----:B------:R-:W-:Y:S02]  /*44f0*/  FSEL R156, R105, -INF , P1 ;  /* 0xff800000699c7808 */ /* 0x000fe40000800000 */
[----:B------:R-:W-:Y:S02]  /*4500*/  FSEL R150, R150, -INF , P0 ;  /* 0xff80000096967808 */ /* 0x000fe40000000000 */
[----:B-1----:R-:W-:-:S02]  /*4510*/  FMNMX.FTZ R4, R11, R12, !PT ;  /* 0x0000000c0b047209 */ /* 0x002fc40007810000 */
        /* <DEDUP_REMOVED lines=125> */
.L_x_1403:
[C---:B------:R-:W-:Y:S01]  /*4cf0*/  FMUL.FTZ R4, R119.reuse, c[0x0][0x2d0] ;  /* 0x0000b40077047a20 */ /* 0x040fe20000410000 */
[----:B------:R-:W-:Y:S01]  /*4d00*/  FSETP.NEU.FTZ.AND P0, PT, R119, -INF , PT ;  /* 0xff8000007700780b */ /* 0x000fe20003f1d000 */
[----:B------:R-:W-:Y:S01]  /*4d10*/  FMUL.FTZ R3, R118, c[0x0][0x2d0] ;  /* 0x0000b40076037a20 */ /* 0x000fe20000410000 */
[----:B------:R-:W-:Y:S01]  /*4d20*/  STL [R1+0x90], R230 ;  /* 0x000090e601007387 */ /* 0x000fe20000100800 */
[----:B----4-:R-:W-:Y:S01]  /*4d30*/  FMNMX.FTZ R68, R68, R6, !PT ;  /* 0x0000000644447209 */ /* 0x010fe20007810000 */
[----:B------:R-:W-:Y:S01]  /*4d40*/  WARPSYNC 0xffffffff ;  /* 0xffffffff00007948 */ /* 0x000fe20003800000 */
[----:B------:R-:W-:Y:S01]  /*4d50*/  FSEL R4, R4, RZ, P0 ;  /* 0x000000ff04047208 */ /* 0x000fe20000000000 */
[----:B------:R1:W-:Y:S01]  /*4d60*/  STL [R1+0x8c], R227 ;  /* 0x00008ce301007387 */ /* 0x0003e20000100800 */
[----:B------:R-:W-:-:S03]  /*4d70*/  FSETP.NEU.FTZ.AND P0, PT, R118, -INF , PT ;  /* 0xff8000007600780b */ /* 0x000fc60003f1d000 */
[--C-:B------:R-:W-:Y:S01]  /*4d80*/  FFMA.FTZ R0, R9, c[0x0][0x2d0], -R4.reuse ;  /* 0x0000b40009007a23 */ /* 0x100fe20000010804 */
[----:B------:R-:W-:Y:S01]  /*4d90*/  FSEL R3, R3, RZ, P0 ;  /* 0x000000ff03037208 */ /* 0x000fe20000000000 */
[----:B------:R-:W-:Y:S01]  /*4da0*/  FFMA.FTZ R2, R33, c[0x0][0x2d0], -R4 ;  /* 0x0000b40021027a23 */ /* 0x000fe20000010804 */
[----:B------:R-:W-:Y:S01]  /*4db0*/  FSETP.NEU.FTZ.AND P0, PT, R117, -INF , PT ;  /* 0xff8000007500780b */ /* 0x000fe20003f1d000 */
[----:B------:R2:W-:Y:S01]  /*4dc0*/  MUFU.EX2 R210, R0 ;  /* 0x0000000000d27308 */ /* 0x0005e20000000800 */
[----:B------:R3:W-:Y:S01]  /*4dd0*/  STL [R1+0x88], R224 ;  /* 0x000088e001007387 */ /* 0x0007e20000100800 */
[----:B------:R-:W-:-:S03]  /*4de0*/  FFMA.FTZ R5, R25, c[0x0][0x2d0], -R3 ;  /* 0x0000b40019057a23 */ /* 0x000fc60000010803 */
[----:B------:R-:W-:Y:S03]  /*4df0*/  LDSM.16.MT88.4 R44, [R225] ;  /* 0x00000000e12c783b */ /* 0x000fe60000004200 */
[----:B------:R4:W-:Y:S01]  /*4e00*/  MUFU.EX2 R223, R2 ;  /* 0x0000000200df7308 */ /* 0x0009e20000000800 */
[----:B------:R-:W1:Y:S04]  /*4e10*/  LDSM.16.MT88.4 R36, [R229] ;  /* 0x00000000e524783b */ /* 0x000e680000004200 */
[----:B------:R-:W-:Y:S01]  /*4e20*/  LDSM.16.MT88.4 R52, [R229+0x800] ;  /* 0x00080000e534783b */ /* 0x000fe20000004200 */
[----:B--2---:R-:W-:Y:S02]  /*4e30*/  FFMA.FTZ R0, R10, c[0x0][0x2d0], -R4 ;  /* 0x0000b4000a007a23 */ /* 0x004fe40000010804 */
[----:B------:R2:W-:Y:S01]  /*4e40*/  MUFU.EX2 R246, R5 ;  /* 0x0000000500f67308 */ /* 0x0005e20000000800 */
[----:B------:R-:W1:Y:S01]  /*4e50*/  LDSM.16.MT88.4 R48, [R226] ;  /* 0x00000000e230783b */ /* 0x000e620000004200 */
[----:B----4-:R-:W-:-:S06]  /*4e60*/  FMUL.FTZ R2, R117, c[0x0][0x2d0] ;  /* 0x0000b40075027a20 */ /* 0x010fcc0000410000 */
[----:B------:R4:W-:Y:S01]  /*4e70*/  MUFU.EX2 R209, R0 ;  /* 0x0000000000d17308 */ /* 0x0009e20000000800 */
[----:B------:R-:W-:Y:S02]  /*4e80*/  FSEL R2, R2, RZ, P0 ;  /* 0x000000ff02027208 */ /* 0x000fe40000000000 */
[----:B------:R-:W-:-:S03]  /*4e90*/  FSETP.NEU.FTZ.AND P0, PT, R68, -INF , PT ;  /* 0xff8000004400780b */ /* 0x000fc60003f1d000 */
[--C-:B--2---:R-:W-:Y:S02]  /*4ea0*/  FFMA.FTZ R5, R26, c[0x0][0x2d0], -R2.reuse ;  /* 0x0000b4001a057a23 */ /* 0x104fe40000010802 */
[--C-:B------:R-:W-:Y:S02]  /*4eb0*/  FFMA.FTZ R140, R140, c[0x0][0x2d0], -R2.reuse ;  /* 0x0000b4008c8c7a23 */ /* 0x100fe40000010802 */
[----:B------:R2:W-:Y:S01]  /*4ec0*/  MUFU.EX2 R221, R5 ;  /* 0x0000000500dd7308 */ /* 0x0005e20000000800 */
[----:B------:R-:W-:Y:S02]  /*4ed0*/  FFMA.FTZ R137, R137, c[0x0][0x2d0], -R2 ;  /* 0x0000b40089897a23 */ /* 0x000fe40000010802 */
[----:B----4-:R-:W-:Y:S02]  /*4ee0*/  FFMA.FTZ R0, R18, c[0x0][0x2d0], -R4 ;  /* 0x0000b40012007a23 */ /* 0x010fe40000010804 */
[----:B------:R-:W-:-:S03]  /*4ef0*/  FFMA.FTZ R156, R156, c[0x0][0x2d0], -R2 ;  /* 0x0000b4009c9c7a23 */ /* 0x000fc60000010802 */
[----:B------:R4:W-:Y:S01]  /*4f00*/  MUFU.EX2 R211, R0 ;  /* 0x0000000000d37308 */ /* 0x0009e20000000800 */
[----:B--2---:R-:W-:-:S07]  /*4f10*/  FFMA.FTZ R5, R34, c[0x0][0x2d0], -R2 ;  /* 0x0000b40022057a23 */ /* 0x004fce0000010802 */
[----:B------:R-:W2:Y:S01]  /*4f20*/  MUFU.EX2 R217, R5 ;  /* 0x0000000500d97308 */ /* 0x000ea20000000800 */
[----:B----4-:R-:W-:-:S07]  /*4f30*/  FFMA.FTZ R0, R24, c[0x0][0x2d0], -R4 ;  /* 0x0000b40018007a23 */ /* 0x010fce0000010804 */
[----:B------:R4:W-:Y:S01]  /*4f40*/  MUFU.EX2 R134, R0 ;  /* 0x0000000000867308 */ /* 0x0009e20000000800 */
[----:B--2---:R-:W-:Y:S01]  /*4f50*/  F2FP.PACK_AB R10, R217, R221 ;  /* 0x000000ddd90a723e */ /* 0x004fe200000000ff */
[----:B----4-:R-:W-:-:S06]  /*4f60*/  FFMA.FTZ R0, R28, c[0x0][0x2d0], -R4 ;  /* 0x0000b4001c007a23 */ /* 0x010fcc0000010804 */
[----:B------:R2:W-:Y:S02]  /*4f70*/  MUFU.EX2 R138, R0 ;  /* 0x00000000008a7308 */ /* 0x0005e40000000800 */
[----:B--2---:R-:W-:-:S06]  /*4f80*/  FFMA.FTZ R0, R30, c[0x0][0x2d0], -R4 ;  /* 0x0000b4001e007a23 */ /* 0x004fcc0000010804 */
[----:B------:R2:W-:Y:S02]  /*4f90*/  MUFU.EX2 R116, R0 ;  /* 0x0000000000747308 */ /* 0x0005e40000000800 */
[----:B--2---:R-:W-:-:S06]  /*4fa0*/  FFMA.FTZ R0, R35, c[0x0][0x2d0], -R4 ;  /* 0x0000b40023007a23 */ /* 0x004fcc0000010804 */
[----:B------:R2:W4:Y:S02]  /*4fb0*/  MUFU.EX2 R219, R0 ;  /* 0x0000000000db7308 */ /* 0x0005240000000800 */
[----:B--2---:R-:W-:-:S06]  /*4fc0*/  FFMA.FTZ R0, R7, c[0x0][0x2d0], -R3 ;  /* 0x0000b40007007a23 */ /* 0x004fcc0000010803 */
[----:B------:R2:W-:Y:S02]  /*4fd0*/  MUFU.EX2 R183, R0 ;  /* 0x0000000000b77308 */ /* 0x0005e40000000800 */
[----:B--2---:R-:W-:-:S06]  /*4fe0*/  FFMA.FTZ R0, R8, c[0x0][0x2d0], -R3 ;  /* 0x0000b40008007a23 */ /* 0x004fcc0000010803 */
[----:B------:R2:W-:Y:S02]  /*4ff0*/  MUFU.EX2 R182, R0 ;  /* 0x0000000000b67308 */ /* 0x0005e40000000800 */
[----:B--2---:R-:W-:-:S06]  /*5000*/  FFMA.FTZ R0, R13, c[0x0][0x2d0], -R3 ;  /* 0x0000b4000d007a23 */ /* 0x004fcc0000010803 */
[----:B------:R2:W-:Y:S02]  /*5010*/  MUFU.EX2 R208, R0 ;  /* 0x0000000000d07308 */ /* 0x0005e40000000800 */
[----:B--2---:R-:W-:Y:S01]  /*5020*/  FFMA.FTZ R0, R14, c[0x0][0x2d0], -R3 ;  /* 0x0000b4000e007a23 */ /* 0x004fe20000010803 */
[----:B----4-:R-:W-:-:S05]  /*5030*/  F2FP.PACK_AB R14, R219, R223 ;  /* 0x000000dfdb0e723e */ /* 0x010fca00000000ff */
[----:B------:R2:W-:Y:S02]  /*5040*/  MUFU.EX2 R222, R0 ;  /* 0x0000000000de7308 */ /* 0x0005e40000000800 */
[----:B--2---:R-:W-:-:S06]  /*5050*/  FFMA.FTZ R0, R15, c[0x0][0x2d0], -R3 ;  /* 0x0000b4000f007a23 */ /* 0x004fcc0000010803 */
[----:B-1----:R1:W-:Y:S02]  /*5060*/  MUFU.EX2 R227, R0 ;  /* 0x0000000000e37308 */ /* 0x0023e40000000800 */
[----:B-1----:R-:W-:-:S06]  /*5070*/  FFMA.FTZ R0, R17, c[0x0][0x2d0], -R3 ;  /* 0x0000b40011007a23 */ /* 0x002fcc0000010803 */
[----:B------:R1:W2:Y:S02]  /*5080*/  MUFU.EX2 R230, R0 ;  /* 0x0000000000e67308 */ /* 0x0002a40000000800 */
[----:B-1----:R-:W-:Y:S01]  /*5090*/  FFMA.FTZ R0, R27, c[0x0][0x2d0], -R3 ;  /* 0x0000b4001b007a23 */ /* 0x002fe20000010803 */
[----:B--2---:R-:W-:-:S05]  /*50a0*/  F2FP.PACK_AB R13, R230, R227 ;  /* 0x000000e3e60d723e */ /* 0x004fca00000000ff */
[----:B------:R1:W2:Y:S02]  /*50b0*/  MUFU.EX2 R218, R0 ;  /* 0x0000000000da7308 */ /* 0x0002a40000000800 */
[----:B-1----:R-:W-:Y:S01]  /*50c0*/  FFMA.FTZ R0, R11, c[0x0][0x2d0], -R2 ;  /* 0x0000b4000b007a23 */ /* 0x002fe20000010802 */
[----:B--2---:R-:W-:-:S05]  /*50d0*/  F2FP.PACK_AB R15, R218, R246 ;  /* 0x000000f6da0f723e */ /* 0x004fca00000000ff */
[----:B------:R1:W-:Y:S02]  /*50e0*/  MUFU.EX2 R179, R0 ;  /* 0x0000000000b37308 */ /* 0x0003e40000000800 */
[----:B-1----:R-:W-:Y:S01]  /*50f0*/  FFMA.FTZ R0, R12, c[0x0][0x2d0], -R2 ;  /* 0x0000b4000c007a23 */ /* 0x002fe20000010802 */
[----:B------:R-:W-:-:S05]  /*5100*/  F2FP.PACK_AB R12, R116, R138 ;  /* 0x0000008a740c723e */ /* 0x000fca00000000ff */
        /* <DEDUP_REMOVED lines=8> */
[----:B--2---:R-:W-:Y:S02]  /*5190*/  F2FP.PACK_AB R18, R213, R181 ;  /* 0x000000b5d512723e */ /* 0x004fe400000000ff */
[----:B------:R-:W-:-:S03]  /*51a0*/  F2FP.PACK_AB R22, R134, R211 ;  /* 0x000000d38616723e */ /* 0x000fc600000000ff */
[----:B---3--:R1:W-:Y:S02]  /*51b0*/  MUFU.EX2 R224, R0 ;  /* 0x0000000000e07308 */ /* 0x0083e40000000800 */
[----:B-1----:R-:W-:Y:S01]  /*51c0*/  FFMA.FTZ R0, R23, c[0x0][0x2d0], -R2 ;  /* 0x0000b40017007a23 */ /* 0x002fe20000010802 */
[----:B------:R-:W-:-:S05]  /*51d0*/  F2FP.PACK_AB R23, R222, R208 ;  /* 0x000000d0de17723e */ /* 0x000fca00000000ff */
[----:B------:R1:W2:Y:S02]  /*51e0*/  MUFU.EX2 R139, R0 ;  /* 0x00000000008b7308 */ /* 0x0002a40000000800 */
[----:B-1----:R-:W-:Y:S01]  /*51f0*/  FMUL.FTZ R0, R68, c[0x0][0x2d0] ;  /* 0x0000b40044007a20 */ /* 0x002fe20000410000 */
[----:B--2---:R-:W-:-:S04]  /*5200*/  F2FP.PACK_AB R8, R139, R224 ;  /* 0x000000e08b08723e */ /* 0x004fc800000000ff */
[----:B------:R-:W-:-:S05]  /*5210*/  FSEL R0, R0, RZ, P0 ;  /* 0x000000ff00007208 */ /* 0x000fca0000000000 */
[--C-:B------:R-:W-:Y:S02]  /*5220*/  FFMA.FTZ R5, R19, c[0x0][0x2d0], -R0.reuse ;  /* 0x0000b40013057a23 */ /* 0x100fe40000010800 */
[--C-:B------:R-:W-:Y:S02]  /*5230*/  FFMA.FTZ R6, R32, c[0x0][0x2d0], -R0.reuse ;  /* 0x0000b40020067a23 */ /* 0x100fe40000010800 */
[----:B------:R1:W-:Y:S01]  /*5240*/  MUFU.EX2 R178, R5 ;  /* 0x0000000500b27308 */ /* 0x0003e20000000800 */
[--C-:B------:R-:W-:Y:S02]  /*5250*/  FFMA.FTZ R136, R136, c[0x0][0x2d0], -R0.reuse ;  /* 0x0000b40088887a23 */ /* 0x100fe40000010800 */
[----:B------:R-:W-:-:S05]  /*5260*/  FFMA.FTZ R159, R159, c[0x0][0x2d0], -R0 ;  /* 0x0000b4009f9f7a23 */ /* 0x000fca0000010800 */
[----:B------:R-:W-:Y:S01]  /*5270*/  MUFU.EX2 R141, R6 ;  /* 0x00000006008d7308 */ /* 0x000fe20000000800 */
[----:B-1----:R-:W-:Y:S01]  /*5280*/  FFMA.FTZ R5, R21, c[0x0][0x2d0], -R0 ;  /* 0x0000b40015057a23 */ /* 0x002fe20000010800 */
[----:B------:R-:W-:-:S06]  /*5290*/  F2FP.PACK_AB R21, R182, R183 ;  /* 0x000000b7b615723e */ /* 0x000fcc00000000ff */
[----:B------:R1:W2:Y:S01]  /*52a0*/  MUFU.EX2 R170, R5 ;  /* 0x0000000500aa7308 */ /* 0x0002a20000000800 */
[C---:B------:R-:W-:Y:S08]  /*52b0*/  HMMA.16816.F32 R32, R20.reuse, R36, RZ ;  /* 0x000000241420723c */ /* 0x040ff000000018ff */
[----:B------:R-:W-:Y:S01]  /*52c0*/  HMMA.16816.F32 R60, R20, R44, RZ ;  /* 0x0000002c143c723c */ /* 0x000fe200000018ff */
[----:B-1----:R-:W-:Y:S01]  /*52d0*/  FFMA.FTZ R5, R29, c[0x0][0x2d0], -R0 ;  /* 0x0000b4001d057a23 */ /* 0x002fe20000010800 */
[----:B--2---:R-:W-:-:S03]  /*52e0*/  F2FP.PACK_AB R17, R170, R178 ;  /* 0x000000b2aa11723e */ /* 0x004fc600000000ff */
[----:B------:R1:W-:Y:S03]  /*52f0*/  MUFU.EX2 R212, R5 ;  /* 0x0000000500d47308 */ /* 0x0003e60000000800 */
[----:B------:R-:W-:Y:S08]  /*5300*/  HMMA.16816.F32 R72, R20, R48, RZ ;  /* 0x000000301448723c */ /* 0x000ff000000018ff */
[----:B------:R-:W-:Y:S01]  /*5310*/  HMMA.16816.F32 R88, R12, R52, R32 ;  /* 0x000000340c58723c */ /* 0x000fe20000001820 */
[----:B------:R-:W-:Y:S01]  /*5320*/  LDSM.16.MT88.4 R32, [R226+0x800] ;  /* 0x00080000e220783b */ /* 0x000fe20000004200 */
[----:B-1----:R-:W-:-:S03]  /*5330*/  FFMA.FTZ R5, R31, c[0x0][0x2d0], -R0 ;  /* 0x0000b4001f057a23 */ /* 0x002fc60000010800 */
[----:B------:R-:W1:Y:S01]  /*5340*/  LDSM.16.MT88.4 R28, [R225+0x800] ;  /* 0x00080000e11c783b */ /* 0x000e620000004200 */
[----:B------:R2:W3:Y:S02]  /*5350*/  MUFU.EX2 R133, R5 ;  /* 0x0000000500857308 */ /* 0x0004e40000000800 */
[----:B--2---:R-:W-:Y:S01]  /*5360*/  FFMA.FTZ R5, R40, c[0x0][0x2d0], -R0 ;  /* 0x0000b40028057a23 */ /* 0x004fe20000010800 */
[----:B---3--:R-:W-:-:S05]  /*5370*/  F2FP.PACK_AB R19, R133, R212 ;  /* 0x000000d48513723e */ /* 0x008fca00000000ff */
[----:B------:R2:W3:Y:S02]  /*5380*/  MUFU.EX2 R220, R5 ;  /* 0x0000000500dc7308 */ /* 0x0004e40000000800 */
[C---:B------:R-:W-:Y:S08]  /*5390*/  HMMA.16816.F32 R24, R16.reuse, R44, RZ ;  /* 0x0000002c1018723c */ /* 0x040ff000000018ff */
[----:B------:R-:W-:Y:S01]  /*53a0*/  HMMA.16816.F32 R56, R16, R36, RZ ;  /* 0x000000241038723c */ /* 0x000fe200000018ff */
[----:B--2---:R-:W-:Y:S01]  /*53b0*/  FFMA.FTZ R5, R41, c[0x0][0x2d0], -R0 ;  /* 0x0000b40029057a23 */ /* 0x004fe20000010800 */
[----:B---3--:R-:W-:-:S03]  /*53c0*/  F2FP.PACK_AB R9, R220, R141 ;  /* 0x0000008ddc09723e */ /* 0x008fc600000000ff */
[----:B------:R2:W-:Y:S03]  /*53d0*/  MUFU.EX2 R216, R5 ;  /* 0x0000000500d87308 */ /* 0x0005e60000000800 */
[----:B-1----:R-:W-:Y:S08]  /*53e0*/  HMMA.16816.F32 R76, R12, R28, R60 ;  /* 0x0000001c0c4c723c */ /* 0x002ff0000000183c */
[----:B------:R-:W-:Y:S01]  /*53f0*/  HMMA.16816.F32 R64, R16, R48, RZ ;  /* 0x000000301040723c */ /* 0x000fe200000018ff */
[----:B--2---:R-:W-:-:S07]  /*5400*/  FFMA.FTZ R5, R42, c[0x0][0x2d0], -R0 ;  /* 0x0000b4002a057a23 */ /* 0x004fce0000010800 */
[----:B------:R-:W-:Y:S01]  /*5410*/  HMMA.16816.F32 R100, R12, R32, R72 ;  /* 0x000000200c64723c */ /* 0x000fe20000001848 */
[----:B------:R-:W1:Y:S01]  /*5420*/  LDSM.16.MT88.4 R40, [R228] ;  /* 0x00000000e428783b */ /* 0x000e620000004200 */
[----:B------:R-:W2:Y:S02]  /*5430*/  MUFU.EX2 R6, R5 ;  /* 0x0000000500067308 */ /* 0x000ea40000000800 */
[----:B--2---:R-:W-:Y:S01]  /*5440*/  F2FP.PACK_AB R11, R6, R216 ;  /* 0x000000d8060b723e */ /* 0x004fe200000000ff */
[----:B------:R-:W-:Y:S01]  /*5450*/  FFMA.FTZ R5, R128, c[0x0][0x2d0], -R4 ;  /* 0x0000b40080057a23 */ /* 0x000fe20000010804 */
[----:B------:R-:W-:-:S04]  /*5460*/  MOV R128, R246 ;  /* 0x000000f600807202 */ /* 0x000fc80000000f00 */
[----:B------:R2:W-:Y:S01]  /*5470*/  MUFU.EX2 R142, R5 ;  /* 0x00000005008e7308 */ /* 0x0005e20000000800 */
[C---:B------:R-:W-:Y:S01]  /*5480*/  HMMA.16816.F32 R80, R8.reuse, R28, R24 ;  /* 0x0000001c0850723c */ /* 0x040fe20000001818 */
[----:B------:R-:W3:Y:S07]  /*5490*/  LDSM.16.MT88.4 R24, [R228+0x800] ;  /* 0x00080000e418783b */ /* 0x000eee0000004200 */
[----:B------:R-:W-:Y:S01]  /*54a0*/  HMMA.16816.F32 R84, R8, R52, R56 ;  /* 0x000000340854723c */ /* 0x000fe20000001838 */
[----:B--2---:R-:W-:Y:S01]  /*54b0*/  FFMA.FTZ R5, R127, c[0x0][0x2d0], -R4 ;  /* 0x0000b4007f057a23 */ /* 0x004fe20000010804 */
[----:B------:R-:W-:-:S06]  /*54c0*/  MOV R127, R223 ;  /* 0x000000df007f7202 */ /* 0x000fcc0000000f00 */
[-C--:B-1----:R-:W-:Y:S01]  /*54d0*/  HMMA.16816.F32 R56, R16, R40.reuse, RZ ;  /* 0x000000281038723c */ /* 0x082fe200000018ff */
[----:B------:R1:W-:Y:S07]  /*54e0*/  MUFU.EX2 R7, R5 ;  /* 0x0000000500077308 */ /* 0x0003ee0000000800 */
[----:B------:R-:W-:Y:S08]  /*54f0*/  HMMA.16816.F32 R60, R20, R40, RZ ;  /* 0x00000028143c723c */ /* 0x000ff000000018ff */
[----:B------:R-:W-:Y:S01]  /*5500*/  HMMA.16816.F32 R96, R8, R32, R64 ;  /* 0x000000200860723c */ /* 0x000fe20000001840 */
[----:B-1----:R-:W-:-:S04]  /*5510*/  FFMA.FTZ R5, R126, c[0x0][0x2d0], -R4 ;  /* 0x0000b4007e057a23 */ /* 0x002fc80000010804 */
[----:B------:R1:W2:Y:S03]  /*5520*/  MUFU.EX2 R143, R5 ;  /* 0x00000005008f7308 */ /* 0x0002a60000000800 */
[----:B---3--:R-:W-:Y:S08]  /*5530*/  HMMA.16816.F32 R104, R8, R24, R56 ;  /* 0x000000180868723c */ /* 0x008ff00000001838 */
[----:B------:R-:W-:Y:S01]  /*5540*/  HMMA.16816.F32 R56, R16, R38, RZ ;  /* 0x000000261038723c */ /* 0x000fe200000018ff */
[----:B-1----:R-:W-:-:S07]  /*5550*/  FFMA.FTZ R5, R125, c[0x0][0x2d0], -R4 ;  /* 0x0000b4007d057a23 */ /* 0x002fce0000010804 */
[----:B------:R-:W-:Y:S01]  /*5560*/  HMMA.16816.F32 R108, R12, R24, R60 ;  /* 0x000000180c6c723c */ /* 0x000fe2000000183c */
[----:B------:R1:W3:Y:S07]  /*5570*/  MUFU.EX2 R135, R5 ;  /* 0x0000000500877308 */ /* 0x0002ee0000000800 */
[----:B------:R-:W-:Y:S08]  /*5580*/  HMMA.16816.F32 R60, R16, R46, RZ ;  /* 0x0000002e103c723c */ /* 0x000ff000000018ff */
[----:B------:R-:W-:Y:S01]  /*5590*/  HMMA.16816.F32 R64, R8, R54, R56 ;  /* 0x000000360840723c */ /* 0x000fe20000001838 */
[----:B-1----:R-:W-:Y:S01]  /*55a0*/  FFMA.FTZ R5, R124, c[0x0][0x2d0], -R3 ;  /* 0x0000b4007c057a23 */ /* 0x002fe20000010803 */
[----:B--2---:R-:W-:-:S06]  /*55b0*/  MOV R124, R143 ;  /* 0x0000008f007c7202 */ /* 0x004fcc0000000f00 */
[C---:B------:R-:W-:Y:S08]  /*55c0*/  HMMA.16816.F32 R56, R16.reuse, R50, RZ ;  /* 0x000000321038723c */ /* 0x040ff000000018ff */
[----:B------:R-:W-:Y:S08]  /*55d0*/  HMMA.16816.F32 R16, R16, R42, RZ ;  /* 0x0000002a1010723c */ /* 0x000ff000000018ff */
[C---:B------:R-:W-:Y:S08]  /*55e0*/  HMMA.16816.F32 R60, R8.reuse, R30, R60 ;  /* 0x0000001e083c723c */ /* 0x040ff0000000183c */
[C---:B------:R-:W-:Y:S08]  /*55f0*/  HMMA.16816.F32 R56, R8.reuse, R34, R56 ;  /* 0x000000220838723c */ /* 0x040ff00000001838 */
[----:B------:R-:W-:Y:S01]  /*5600*/  HMMA.16816.F32 R92, R8, R26, R16 ;  /* 0x0000001a085c723c */ /* 0x000fe20000001810 */
[----:B------:R1:W-:Y:S01]  /*5610*/  MUFU.EX2 R8, R5 ;  /* 0x0000000500087308 */ /* 0x0003e20000000800 */
[----:B------:R-:W2:Y:S06]  /*5620*/  LDSM.16.MT88.4 R16, [R225+0x1000] ;  /* 0x00100000e110783b */ /* 0x000eac0000004200 */
[C---:B------:R-:W-:Y:S08]  /*5630*/  HMMA.16816.F32 R44, R20.reuse, R46, RZ ;  /* 0x0000002e142c723c */ /* 0x040ff000000018ff */
[----:B------:R-:W-:Y:S01]  /*5640*/  HMMA.16816.F32 R36, R20, R38, RZ ;  /* 0x000000261424723c */ /* 0x000fe200000018ff */
[----:B-1----:R-:W-:Y:S01]  /*5650*/  FFMA.FTZ R5, R123, c[0x0][0x2d0], -R3 ;  /* 0x0000b4007b057a23 */ /* 0x002fe20000010803 */
[----:B------:R-:W-:-:S03]  /*5660*/  MOV R123, R142 ;  /* 0x0000008e007b7202 */ /* 0x000fc60000000f00 */
[----:B------:R1:W-:Y:S03]  /*5670*/  MUFU.EX2 R143, R5 ;  /* 0x00000005008f7308 */ /* 0x0003e60000000800 */
[C---:B------:R-:W-:Y:S08]  /*5680*/  HMMA.16816.F32 R48, R20.reuse, R50, RZ ;  /* 0x000000321430723c */ /* 0x040ff000000018ff */
[----:B------:R-:W-:Y:S01]  /*5690*/  HMMA.16816.F32 R20, R20, R42, RZ ;  /* 0x0000002a1414723c */ /* 0x000fe200000018ff */
        /* <DEDUP_REMOVED lines=9> */
[----:B---3--:R-:W-:Y:S01]  /*5730*/  F2FP.PACK_AB R14, R135, R124 ;  /* 0x0000007c870e723e */ /* 0x008fe200000000ff */
[----:B-1----:R-:W-:Y:S01]  /*5740*/  FFMA.FTZ R5, R113, c[0x0][0x2d0], -R2 ;  /* 0x0000b40071057a23 */ /* 0x002fe20000010802 */
[----:B----4-:R-:W-:-:S03]  /*5750*/  F2FP.PACK_AB R15, R214, R125 ;  /* 0x0000007dd60f723e */ /* 0x010fc600000000ff */
[----:B------:R1:W-:Y:S02]  /*5760*/  MUFU.EX2 R9, R5 ;  /* 0x0000000500097308 */ /* 0x0003e40000000800 */
[----:B-1----:R-:W-:-:S06]  /*5770*/  FFMA.FTZ R5, R114, c[0x0][0x2d0], -R2 ;  /* 0x0000b40072057a23 */ /* 0x002fcc0000010802 */
[----:B------:R1:W-:Y:S02]  /*5780*/  MUFU.EX2 R142, R5 ;  /* 0x00000005008e7308 */ /* 0x0003e40000000800 */
[----:B-1----:R-:W-:-:S06]  /*5790*/  FFMA.FTZ R5, R115, c[0x0][0x2d0], -R2 ;  /* 0x0000b40073057a23 */ /* 0x002fcc0000010802 */
[----:B------:R1:W-:Y:S02]  /*57a0*/  MUFU.EX2 R126, R5 ;  /* 0x00000005007e7308 */ /* 0x0003e40000000800 */
[----:B-1----:R-:W-:-:S06]  /*57b0*/  FFMA.FTZ R5, R120, c[0x0][0x2d0], -R2 ;  /* 0x0000b40078057a23 */ /* 0x002fcc0000010802 */
[----:B------:R1:W3:Y:S02]  /*57c0*/  MUFU.EX2 R215, R5 ;  /* 0x0000000500d77308 */ /* 0x0002e40000000800 */
[----:B-1----:R-:W-:Y:S01]  /*57d0*/  FFMA.FTZ R5, R69, c[0x0][0x2d0], -R0 ;  /* 0x0000b40045057a23 */ /* 0x002fe20000010800 */
[----:B---3--:R-:W-:-:S05]  /*57e0*/  F2FP.PACK_AB R10, R215, R126 ;  /* 0x0000007ed70a723e */ /* 0x008fca00000000ff */
[----:B------:R1:W-:Y:S02]  /*57f0*/  MUFU.EX2 R249, R5 ;  /* 0x0000000500f97308 */ /* 0x0003e40000000800 */
[----:B-1----:R-:W-:Y:S01]  /*5800*/  FFMA.FTZ R5, R70, c[0x0][0x2d0], -R0 ;  /* 0x0000b40046057a23 */ /* 0x002fe20000010800 */
[----:B------:R-:W-:-:S05]  /*5810*/  MOV R70, R9 ;  /* 0x0000000900467202 */ /* 0x000fca0000000f00 */
[----:B------:R1:W3:Y:S02]  /*5820*/  MUFU.EX2 R69, R5 ;  /* 0x0000000500457308 */ /* 0x0002e40000000800 */
[----:B-1----:R-:W-:Y:S01]  /*5830*/  FFMA.FTZ R5, R71, c[0x0][0x2d0], -R0 ;  /* 0x0000b40047057a23 */ /* 0x002fe20000010800 */
[----:B------:R-:W-:Y:S02]  /*5840*/  MOV R71, R8 ;  /* 0x0000000800477202 */ /* 0x000fe40000000f00 */
[----:B------:R-:W-:-:S03]  /*5850*/  F2FP.PACK_AB R8, R142, R70 ;  /* 0x000000468e08723e */ /* 0x000fc600000000ff */
[----:B------:R1:W-:Y:S01]  /*5860*/  MUFU.EX2 R114, R5 ;  /* 0x0000000500727308 */ /* 0x0003e20000000800 */
[----:B------:R-:W-:Y:S02]  /*5870*/  F2FP.PACK_AB R13, R143, R71 ;  /* 0x000000478f0d723e */ /* 0x000fe400000000ff */
[----:B---3--:R-:W-:-:S05]  /*5880*/  F2FP.PACK_AB R9, R69, R249 ;  /* 0x000000f94509723e */ /* 0x008fca00000000ff */
[----:B--2---:R-:W-:Y:S01]  /*5890*/  HMMA.16816.F32 R76, R12, R16, R76 ;  /* 0x000000100c4c723c */ /* 0x004fe2000000184c */
[----:B-1----:R-:W-:-:S07]  /*58a0*/  FFMA.FTZ R5, R112, c[0x0][0x2d0], -R0 ;  /* 0x0000b40070057a23 */ /* 0x002fce0000010800 */
[----:B------:R-:W-:Y:S01]  /*58b0*/  HMMA.16816.F32 R28, R12, R18, R28 ;  /* 0x000000120c1c723c */ /* 0x000fe2000000181c */
[----:B------:R-:W1:Y:S02]  /*58c0*/  MUFU.EX2 R113, R5 ;  /* 0x0000000500717308 */ /* 0x000e640000000800 */
[----:B-1----:R-:W-:Y:S01]  /*58d0*/  F2FP.PACK_AB R11, R113, R114 ;  /* 0x00000072710b723e */ /* 0x002fe200000000ff */
[----:B------:R-:W-:Y:S01]  /*58e0*/  FFMA.FTZ R5, R155, c[0x0][0x2d0], -R4 ;  /* 0x0000b4009b057a23 */ /* 0x000fe20000010804 */
[----:B------:R-:W-:-:S04]  /*58f0*/  MOV R155, R125 ;  /* 0x0000007d009b7202 */ /* 0x000fc80000000f00 */
[----:B------:R1:W-:Y:S01]  /*5900*/  MUFU.EX2 R251, R5 ;  /* 0x0000000500fb7308 */ /* 0x0003e20000000800 */
[C---:B------:R-:W-:Y:S08]  /*5910*/  HMMA.16816.F32 R80, R8.reuse, R16, R80 ;  /* 0x000000100850723c */ /* 0x040ff00000001850 */
[----:B------:R-:W-:Y:S01]  /*5920*/  HMMA.16816.F32 R72, R8, R18, R60 ;  /* 0x000000120848723c */ /* 0x000fe2000000183c */
[----:B------:R-:W2:Y:S01]  /*5930*/  LDSM.16.MT88.4 R16, [R229+0x1000] ;  /* 0x00100000e510783b */ /* 0x000ea20000004200 */
[----:B-1----:R-:W-:Y:S01]  /*5940*/  FFMA.FTZ R5, R154, c[0x0][0x2d0], -R4 ;  /* 0x0000b4009a057a23 */ /* 0x002fe20000010804 */
[----:B------:R-:W-:-:S03]  /*5950*/  MOV R154, R126 ;  /* 0x0000007e009a7202 */ /* 0x000fc60000000f00 */
[----:B------:R1:W3:Y:S02]  /*5960*/  MUFU.EX2 R252, R5 ;  /* 0x0000000500fc7308 */ /* 0x0002e40000000800 */
[----:B-1----:R-:W-:Y:S01]  /*5970*/  FFMA.FTZ R5, R153, c[0x0][0x2d0], -R4 ;  /* 0x0000b40099057a23 */ /* 0x002fe20000010804 */
[----:B------:R-:W-:-:S05]  /*5980*/  MOV R153, R113 ;  /* 0x0000007100997202 */ /* 0x000fca0000000f00 */
[----:B------:R1:W-:Y:S01]  /*5990*/  MUFU.EX2 R115, R5 ;  /* 0x0000000500737308 */ /* 0x0003e20000000800 */
[----:B--2---:R-:W-:Y:S01]  /*59a0*/  HMMA.16816.F32 R52, R12, R16, R88 ;  /* 0x000000100c34723c */ /* 0x004fe20000001858 */
[----:B-1----:R-:W-:Y:S01]  /*59b0*/  FFMA.FTZ R5, R152, c[0x0][0x2d0], -R4 ;  /* 0x0000b40098057a23 */ /* 0x002fe20000010804 */
[----:B------:R-:W-:-:S06]  /*59c0*/  MOV R152, R133 ;  /* 0x0000008500987202 */ /* 0x000fcc0000000f00 */
        /* <DEDUP_REMOVED lines=12> */
[----:B------:R-:W-:Y:S02]  /*5a90*/  MOV R96, R220 ;  /* 0x000000dc00607202 */ /* 0x000fe40000000f00 */
[----:B------:R-:W-:Y:S02]  /*5aa0*/  MOV R99, R217 ;  /* 0x000000d900637202 */ /* 0x000fe40000000f00 */
[----:B------:R-:W-:-:S03]  /*5ab0*/  MOV R97, R219 ;  /* 0x000000db00617202 */ /* 0x000fc60000000f00 */
[----:B------:R-:W-:Y:S01]  /*5ac0*/  HMMA.16816.F32 R48, R12, R18, R48 ;  /* 0x000000120c30723c */ /* 0x000fe20000001830 */
[----:B------:R-:W1:Y:S07]  /*5ad0*/  LDSM.16.MT88.4 R16, [R228+0x1000] ;  /* 0x00100000e410783b */ /* 0x000e6e0000004200 */
[-C--:B-1----:R-:W-:Y:S01]  /*5ae0*/  HMMA.16816.F32 R56, R8, R18.reuse, R92 ;  /* 0x000000120838723c */ /* 0x082fe2000000185c */
[----:B------:R1:W-:Y:S06]  /*5af0*/  MUFU.EX2 R94, R5 ;  /* 0x00000005005e7308 */ /* 0x0003ec0000000800 */
[----:B------:R-:W-:Y:S01]  /*5b00*/  MOV R92, R124 ;  /* 0x0000007c005c7202 */ /* 0x000fe20000000f00 */
[----:B------:R-:W-:Y:S01]  /*5b10*/  HMMA.16816.F32 R32, R12, R18, R20 ;  /* 0x000000120c20723c */ /* 0x000fe20000001814 */
[----:B------:R-:W-:-:S02]  /*5b20*/  MOV R95, R123 ;  /* 0x0000007b005f7202 */ /* 0x000fc40000000f00 */
[----:B------:R-:W-:-:S04]  /*5b30*/  MOV R93, R114 ;  /* 0x00000072005d7202 */ /* 0x000fc80000000f00 */
[----:B------:R-:W-:Y:S01]  /*5b40*/  MOV R23, R221 ;  /* 0x000000dd00177202 */ /* 0x000fe20000000f00 */
[-C--:B------:R-:W-:Y:S01]  /*5b50*/  HMMA.16816.F32 R84, R12, R16.reuse, R108 ;  /* 0x000000100c54723c */ /* 0x080fe2000000186c */
[--C-:B-1----:R-:W-:Y:S01]  /*5b60*/  FFMA.FTZ R5, R147, c[0x0][0x2d0], -R3.reuse ;  /* 0x0000b40093057a23 */ /* 0x102fe20000010803 */
[----:B------:R-:W-:Y:S01]  /*5b70*/  MOV R20, R69 ;  /* 0x0000004500147202 */ /* 0x000fe20000000f00 */
[----:B------:R-:W-:Y:S01]  /*5b80*/  FFMA.FTZ R147, R185, c[0x0][0x2d0], -R3 ;  /* 0x0000b400b9937a23 */ /* 0x000fe20000010803 */
[----:B------:R-:W-:Y:S01]  /*5b90*/  MOV R22, R128 ;  /* 0x0000008000167202 */ /* 0x000fe20000000f00 */
[----:B------:R1:W-:Y:S01]  /*5ba0*/  MUFU.EX2 R223, R5 ;  /* 0x0000000500df7308 */ /* 0x0003e20000000800 */
[----:B------:R-:W-:Y:S02]  /*5bb0*/  MOV R69, R134 ;  /* 0x0000008600457202 */ /* 0x000fe40000000f00 */
[----:B------:R-:W-:Y:S01]  /*5bc0*/  HMMA.16816.F32 R88, R8, R16, R104 ;  /* 0x000000100858723c */ /* 0x000fe20000001868 */
[----:B------:R-:W2:Y:S01]  /*5bd0*/  LDSM.16.MT88.4 R16, [R225+0x1800] ;  /* 0x00180000e110783b */ /* 0x000ea20000004200 */
[----:B---3--:R-:W-:-:S02]  /*5be0*/  F2FP.PACK_AB R12, R252, R251 ;  /* 0x000000fbfc0c723e */ /* 0x008fc400000000ff */
[----:B------:R-:W-:Y:S01]  /*5bf0*/  MOV R21, R127 ;  /* 0x0000007f00157202 */ /* 0x000fe20000000f00 */
[--C-:B-1----:R-:W-:Y:S02]  /*5c00*/  FFMA.FTZ R5, R146, c[0x0][0x2d0], -R3.reuse ;  /* 0x0000b40092057a23 */ /* 0x102fe40000010803 */
[--C-:B------:R-:W-:Y:S02]  /*5c10*/  FFMA.FTZ R146, R186, c[0x0][0x2d0], -R3.reuse ;  /* 0x0000b400ba927a23 */ /* 0x100fe40000010803 */
[----:B------:R1:W3:Y:S02]  /*5c20*/  MUFU.EX2 R246, R5 ;  /* 0x0000000500f67308 */ /* 0x0002e40000000800 */
[--C-:B-1----:R-:W-:Y:S01]  /*5c30*/  FFMA.FTZ R5, R145, c[0x0][0x2d0], -R3.reuse ;  /* 0x0000b40091057a23 */ /* 0x102fe20000010803 */
[----:B---3--:R-:W-:Y:S01]  /*5c40*/  F2FP.PACK_AB R13, R246, R223 ;  /* 0x000000dff60d723e */ /* 0x008fe200000000ff */
[----:B------:R-:W-:-:S04]  /*5c50*/  FFMA.FTZ R145, R187, c[0x0][0x2d0], -R3 ;  /* 0x0000b400bb917a23 */ /* 0x000fc80000010803 */
[----:B------:R1:W-:Y:S02]  /*5c60*/  MUFU.EX2 R247, R5 ;  /* 0x0000000500f77308 */ /* 0x0003e40000000800 */
[----:B-1----:R-:W-:Y:S02]  /*5c70*/  FFMA.FTZ R5, R144, c[0x0][0x2d0], -R3 ;  /* 0x0000b40090057a23 */ /* 0x002fe40000010803 */
[----:B------:R-:W-:-:S04]  /*5c80*/  FFMA.FTZ R144, R196, c[0x0][0x2d0], -R4 ;  /* 0x0000b400c4907a23 */ /* 0x000fc80000010804 */
[----:B------:R1:W3:Y:S02]  /*5c90*/  MUFU.EX2 R248, R5 ;  /* 0x0000000500f87308 */ /* 0x0002e40000000800 */
[----:B-1----:R-:W-:Y:S01]  /*5ca0*/  FFMA.FTZ R5, R164, c[0x0][0x2d0], -R2 ;  /* 0x0000b400a4057a23 */ /* 0x002fe20000010802 */
[----:B------:R-:W-:Y:S02]  /*5cb0*/  MOV R164, R115 ;  /* 0x0000007300a47202 */ /* 0x000fe40000000f00 */
[----:B---3--:R-:W-:-:S03]  /*5cc0*/  F2FP.PACK_AB R15, R248, R247 ;  /* 0x000000f7f80f723e */ /* 0x008fc600000000ff */
[----:B------:R1:W-:Y:S01]  /*5cd0*/  MUFU.EX2 R216, R5 ;  /* 0x0000000500d87308 */ /* 0x0003e20000000800 */
[----:B------:R-:W-:-:S07]  /*5ce0*/  F2FP.PACK_AB R14, R94, R164 ;  /* 0x000000a45e0e723e */ /* 0x000fce00000000ff */
[----:B--2---:R-:W-:Y:S01]  /*5cf0*/  HMMA.16816.F32 R76, R12, R16, R76 ;  /* 0x000000100c4c723c */ /* 0x004fe2000000184c */
[--C-:B-1----:R-:W-:Y:S01]  /*5d00*/  FFMA.FTZ R5, R165, c[0x0][0x2d0], -R2.reuse ;  /* 0x0000b400a5057a23 */ /* 0x102fe20000010802 */
[----:B------:R-:W-:Y:S01]  /*5d10*/  MOV R165, R153 ;  /* 0x0000009900a57202 */ /* 0x000fe20000000f00 */
[--C-:B------:R-:W-:Y:S02]  /*5d20*/  FFMA.FTZ R153, R172, c[0x0][0x2d0], -R2.reuse ;  /* 0x0000b400ac997a23 */ /* 0x100fe40000010802 */
        /* <DEDUP_REMOVED lines=10> */
[----:B------:R-:W-:Y:S01]  /*5dd0*/  FFMA.FTZ R154, R169, c[0x0][0x2d0], -R2 ;  /* 0x0000b400a99a7a23 */ /* 0x000fe20000010802 */
[----:B------:R-:W-:Y:S02]  /*5de0*/  MOV R169, R100 ;  /* 0x0000006400a97202 */ /* 0x000fe40000000f00 */
[----:B------:R-:W-:Y:S02]  /*5df0*/  MOV R187, R166 ;  /* 0x000000a600bb7202 */ /* 0x000fe40000000f00 */
[----:B------:R-:W-:Y:S01]  /*5e00*/  MOV R166, R102 ;  /* 0x0000006600a67202 */ /* 0x000fe20000000f00 */
[----:B-1----:R-:W-:Y:S01]  /*5e10*/  FFMA.FTZ R5, R167, c[0x0][0x2d0], -R0 ;  /* 0x0000b400a7057a23 */ /* 0x002fe20000010800 */
[----:B------:R-:W-:Y:S01]  /*5e20*/  MOV R167, R155 ;  /* 0x0000009b00a77202 */ /* 0x000fe20000000f00 */
[----:B------:R-:W-:Y:S01]  /*5e30*/  FFMA.FTZ R155, R168, c[0x0][0x2d0], -R2 ;  /* 0x0000b400a89b7a23 */ /* 0x000fe20000010802 */
[----:B------:R-:W-:Y:S01]  /*5e40*/  MOV R168, R99 ;  /* 0x0000006300a87202 */ /* 0x000fe20000000f00 */
[----:B------:R1:W2:Y:S01]  /*5e50*/  MUFU.EX2 R215, R5 ;  /* 0x0000000500d77308 */ /* 0x0002a20000000800 */
[----:B------:R-:W-:-:S02]  /*5e60*/  MOV R186, R167 ;  /* 0x000000a700ba7202 */ /* 0x000fc40000000f00 */
[----:B------:R-:W-:Y:S01]  /*5e70*/  MOV R167, R103 ;  /* 0x0000006700a77202 */ /* 0x000fe20000000f00 */
[----:B-1----:R-:W-:Y:S01]  /*5e80*/  FFMA.FTZ R5, R130, c[0x0][0x2d0], -R0 ;  /* 0x0000b40082057a23 */ /* 0x002fe20000010800 */
[----:B--2---:R-:W-:-:S03]  /*5e90*/  F2FP.PACK_AB R9, R215, R214 ;  /* 0x000000d6d709723e */ /* 0x004fc600000000ff */
[----:B------:R1:W-:Y:S02]  /*5ea0*/  MUFU.EX2 R217, R5 ;  /* 0x0000000500d97308 */ /* 0x0003e40000000800 */
[----:B-1----:R-:W-:-:S06]  /*5eb0*/  FFMA.FTZ R5, R129, c[0x0][0x2d0], -R0 ;  /* 0x0000b40081057a23 */ /* 0x002fcc0000010800 */
[----:B------:R-:W1:Y:S02]  /*5ec0*/  MUFU.EX2 R219, R5 ;  /* 0x0000000500db7308 */ /* 0x000e640000000800 */
[----:B-1----:R-:W-:Y:S01]  /*5ed0*/  F2FP.PACK_AB R11, R219, R217 ;  /* 0x000000d9db0b723e */ /* 0x002fe200000000ff */
[----:B------:R-:W-:Y:S01]  /*5ee0*/  FFMA.FTZ R5, R206, c[0x0][0x2d0], -R4 ;  /* 0x0000b400ce057a23 */ /* 0x000fe20000010804 */
[----:B------:R-:W-:-:S05]  /*5ef0*/  MOV R206, R20 ;  /* 0x0000001400ce7202 */ /* 0x000fca0000000f00 */
        /* <DEDUP_REMOVED lines=10> */
[----:B------:R-:W-:Y:S01]  /*5fa0*/  FFMA.FTZ R28, R177, c[0x0][0x2d0], -R2 ;  /* 0x0000b400b11c7a23 */ /* 0x000fe20000010802 */
[----:B------:R-:W-:Y:S01]  /*5fb0*/  MOV R30, R70 ;  /* 0x00000046001e7202 */ /* 0x000fe20000000f00 */
[--C-:B------:R-:W-:Y:S01]  /*5fc0*/  FFMA.FTZ R71, R157, c[0x0][0x2d0], -R0.reuse ;  /* 0x0000b4009d477a23 */ /* 0x100fe20000010800 */
[----:B------:R-:W-:Y:S01]  /*5fd0*/  MOV R172, R80 ;  /* 0x0000005000ac7202 */ /* 0x000fe20000000f00 */
[--C-:B------:R-:W-:Y:S01]  /*5fe0*/  FFMA.FTZ R70, R149, c[0x0][0x2d0], -R0.reuse ;  /* 0x0000b40095467a23 */ /* 0x100fe20000010800 */
[----:B------:R-:W-:Y:S01]  /*5ff0*/  MOV R149, R22 ;  /* 0x0000001600957202 */ /* 0x000fe20000000f00 */
[----:B------:R-:W-:Y:S01]  /*6000*/  FFMA.FTZ R157, R150, c[0x0][0x2d0], -R0 ;  /* 0x0000b400969d7a23 */ /* 0x000fe20000010800 */
[----:B------:R-:W-:-:S02]  /*6010*/  MOV R150, R21 ;  /* 0x0000001500967202 */ /* 0x000fc40000000f00 */
[----:B------:R-:W-:Y:S01]  /*6020*/  MOV R185, R83 ;  /* 0x0000005300b97202 */ /* 0x000fe20000000f00 */
        /* <DEDUP_REMOVED lines=11> */
[-C--:B-1----:R-:W-:Y:S08]  /*60e0*/  HMMA.16816.F32 R40, R12, R16.reuse, R36 ;  /* 0x000000100c28723c */ /* 0x082ff00000001824 */
[C---:B------:R-:W-:Y:S07]  /*60f0*/  HMMA.16816.F32 R112, R8.reuse, R16, R64 ;  /* 0x000000100870723c */ /* 0x040fee0000001840 */
[--C-:B------:R-:W-:Y:S01]  /*6100*/  FFMA.FTZ R65, R203, c[0x0][0x2d0], -R4.reuse ;  /* 0x0000b400cb417a23 */ /* 0x100fe20000010804 */
[----:B------:R-:W-:Y:S01]  /*6110*/  HMMA.16816.F32 R108, R8, R18, R60 ;  /* 0x00000012086c723c */ /* 0x000fe2000000183c */
[----:B------:R-:W-:Y:S01]  /*6120*/  FFMA.FTZ R64, R202, c[0x0][0x2d0], -R4 ;  /* 0x0000b400ca407a23 */ /* 0x000fe20000010804 */
[----:B------:R1:W-:Y:S01]  /*6130*/  MUFU.EX2 R203, R5 ;  /* 0x0000000500cb7308 */ /* 0x0003e20000000800 */
[----:B------:R-:W-:-:S02]  /*6140*/  FFMA.FTZ R66, R189, c[0x0][0x2d0], -R3 ;  /* 0x0000b400bd427a23 */ /* 0x000fc40000010803 */
[--C-:B------:R-:W-:Y:S02]  /*6150*/  FFMA.FTZ R67, R188, c[0x0][0x2d0], -R3.reuse ;  /* 0x0000b400bc437a23 */ /* 0x100fe40000010803 */
[--C-:B------:R-:W-:Y:S01]  /*6160*/  FFMA.FTZ R63, R201, c[0x0][0x2d0], -R4.reuse ;  /* 0x0000b400c93f7a23 */ /* 0x100fe20000010804 */
[----:B------:R-:W-:Y:S01]  /*6170*/  HMMA.16816.F32 R48, R12, R18, R48 ;  /* 0x000000120c30723c */ /* 0x000fe20000001830 */
[----:B------:R-:W2:Y:S01]  /*6180*/  LDSM.16.MT88.4 R16, [R228+0x1800] ;  /* 0x00180000e410783b */ /* 0x000ea20000004200 */
[----:B------:R-:W-:Y:S01]  /*6190*/  FFMA.FTZ R62, R200, c[0x0][0x2d0], -R4 ;  /* 0x0000b400c83e7a23 */ /* 0x000fe20000010804 */
[----:B------:R-:W-:Y:S01]  /*61a0*/  MUFU.EX2 R189, R29 ;  /* 0x0000001d00bd7308 */ /* 0x000fe20000000800 */
[--C-:B------:R-:W-:Y:S02]  /*61b0*/  FFMA.FTZ R61, R191, c[0x0][0x2d0], -R3.reuse ;  /* 0x0000b400bf3d7a23 */ /* 0x100fe40000010803 */
[----:B------:R-:W-:Y:S02]  /*61c0*/  FFMA.FTZ R60, R190, c[0x0][0x2d0], -R3 ;  /* 0x0000b400be3c7a23 */ /* 0x000fe40000010803 */
[----:B------:R-:W-:-:S02]  /*61d0*/  FFMA.FTZ R188, R148, c[0x0][0x2d0], -R0 ;  /* 0x0000b40094bc7a23 */ /* 0x000fc40000010800 */
[--C-:B-1----:R-:W-:Y:S01]  /*61e0*/  FFMA.FTZ R5, R194, c[0x0][0x2d0], -R3.reuse ;  /* 0x0000b400c2057a23 */ /* 0x102fe20000010803 */
[----:B------:R-:W-:Y:S08]  /*61f0*/  MUFU.EX2 R191, R28 ;  /* 0x0000001c00bf7308 */ /* 0x000ff00000000800 */
[----:B------:R-:W-:Y:S01]  /*6200*/  MUFU.EX2 R190, R25 ;  /* 0x0000001900be7308 */ /* 0x000fe20000000800 */
[-C--:B--2---:R-:W-:Y:S07]  /*6210*/  HMMA.16816.F32 R36, R12, R16.reuse, R84 ;  /* 0x000000100c24723c */ /* 0x084fee0000001854 */
[----:B------:R-:W-:Y:S01]  /*6220*/  MOV R87, R6 ;  /* 0x0000000600577202 */ /* 0x000fe20000000f00 */
[--C-:B------:R-:W-:Y:S01]  /*6230*/  FFMA.FTZ R6, R207, c[0x0][0x2d0], -R4.reuse ;  /* 0x0000b400cf067a23 */ /* 0x100fe20000010804 */
[C---:B------:R-:W-:Y:S01]  /*6240*/  HMMA.16816.F32 R104, R8.reuse, R16, R88 ;  /* 0x000000100868723c */ /* 0x040fe20000001858 */
[----:B------:R-:W-:Y:S01]  /*6250*/  MOV R86, R7 ;  /* 0x0000000700567202 */ /* 0x000fe20000000f00 */
[--C-:B------:R-:W-:Y:S01]  /*6260*/  FFMA.FTZ R7, R204, c[0x0][0x2d0], -R4.reuse ;  /* 0x0000b400cc077a23 */ /* 0x100fe20000010804 */
[----:B------:R-:W-:Y:S01]  /*6270*/  MOV R85, R143 ;  /* 0x0000008f00557202 */ /* 0x000fe20000000f00 */
[----:B------:R1:W-:Y:S01]  /*6280*/  MUFU.EX2 R204, R6 ;  /* 0x0000000600cc7308 */ /* 0x0003e20000000800 */
[----:B------:R-:W-:Y:S01]  /*6290*/  MOV R84, R142 ;  /* 0x0000008e00547202 */ /* 0x000fe20000000f00 */
[--C-:B------:R-:W-:Y:S01]  /*62a0*/  FFMA.FTZ R142, R198, c[0x0][0x2d0], -R4.reuse ;  /* 0x0000b400c68e7a23 */ /* 0x100fe20000010804 */
[----:B------:R-:W-:Y:S01]  /*62b0*/  MOV R91, R141 ;  /* 0x0000008d005b7202 */ /* 0x000fe20000000f00 */
[-C--:B------:R-:W-:Y:S01]  /*62c0*/  HMMA.16816.F32 R92, R8, R18.reuse, R56 ;  /* 0x00000012085c723c */ /* 0x080fe20000001838 */
[----:B------:R-:W-:Y:S01]  /*62d0*/  MOV R17, R116 ;  /* 0x0000007400117202 */ /* 0x000fe20000000f00 */
[--C-:B------:R-:W-:Y:S01]  /*62e0*/  FFMA.FTZ R141, R199, c[0x0][0x2d0], -R4.reuse ;  /* 0x0000b400c78d7a23 */ /* 0x100fe20000010804 */
[----:B------:R-:W-:Y:S01]  /*62f0*/  MOV R88, R152 ;  /* 0x0000009800587202 */ /* 0x000fe20000000f00 */
[--C-:B------:R-:W-:Y:S01]  /*6300*/  FFMA.FTZ R143, R197, c[0x0][0x2d0], -R4.reuse ;  /* 0x0000b400c58f7a23 */ /* 0x100fe20000010804 */
[----:B------:R-:W-:Y:S01]  /*6310*/  MOV R90, R139 ;  /* 0x0000008b005a7202 */ /* 0x000fe20000000f00 */
[--C-:B------:R-:W-:Y:S01]  /*6320*/  FFMA.FTZ R152, R184, c[0x0][0x2d0], -R3.reuse ;  /* 0x0000b400b8987a23 */ /* 0x100fe20000010803 */
[----:B------:R-:W-:Y:S01]  /*6330*/  MOV R89, R138 ;  /* 0x0000008a00597202 */ /* 0x000fe20000000f00 */
[----:B------:R-:W-:Y:S01]  /*6340*/  FFMA.FTZ R8, R205, c[0x0][0x2d0], -R4 ;  /* 0x0000b400cd087a23 */ /* 0x000fe20000010804 */
[----:B------:R-:W-:Y:S01]  /*6350*/  HMMA.16816.F32 R32, R12, R18, R32 ;  /* 0x000000120c20723c */ /* 0x000fe20000001820 */
[--C-:B------:R-:W-:Y:S01]  /*6360*/  FFMA.FTZ R9, R192, c[0x0][0x2d0], -R3.reuse ;  /* 0x0000b400c0097a23 */ /* 0x100fe20000010803 */
[----:B------:R-:W-:Y:S01]  /*6370*/  LDSM.16.MT88.4 R12, [R226+0x2000] ;  /* 0x00200000e20c783b */ /* 0x000fe20000004200 */
[--C-:B-1----:R-:W-:Y:S01]  /*6380*/  FFMA.FTZ R6, R195, c[0x0][0x2d0], -R3.reuse ;  /* 0x0000b400c3067a23 */ /* 0x102fe20000010803 */
[----:B------:R-:W-:Y:S01]  /*6390*/  MUFU.EX2 R202, R8 ;  /* 0x0000000800ca7308 */ /* 0x000fe20000000800 */
[----:B------:R-:W-:Y:S01]  /*63a0*/  FFMA.FTZ R4, R193, c[0x0][0x2d0], -R3 ;  /* 0x0000b400c1047a23 */ /* 0x000fe20000010803 */
[----:B------:R-:W-:Y:S01]  /*63b0*/  MOV R205, R165 ;  /* 0x000000a500cd7202 */ /* 0x000fe20000000f00 */
[--C-:B------:R-:W-:Y:S01]  /*63c0*/  FFMA.FTZ R139, R174, c[0x0][0x2d0], -R2.reuse ;  /* 0x0000b400ae8b7a23 */ /* 0x100fe20000010802 */
[----:B------:R-:W-:Y:S01]  /*63d0*/  MOV R174, R30 ;  /* 0x0000001e00ae7202 */ /* 0x000fe20000000f00 */
[----:B------:R-:W-:Y:S01]  /*63e0*/  FFMA.FTZ R138, R173, c[0x0][0x2d0], -R2 ;  /* 0x0000b400ad8a7a23 */ /* 0x000fe20000010802 */
[----:B------:R-:W-:Y:S01]  /*63f0*/  MOV R173, R31 ;  /* 0x0000001f00ad7202 */ /* 0x000fe20000000f00 */
[--C-:B------:R-:W-:Y:S01]  /*6400*/  FFMA.FTZ R116, R158, c[0x0][0x2d0], -R0.reuse ;  /* 0x0000b4009e747a23 */ /* 0x100fe20000010800 */
[----:B------:R1:W-:Y:S01]  /*6410*/  MUFU.EX2 R198, R9 ;  /* 0x0000000900c67308 */ /* 0x0003e20000000800 */
[--C-:B------:R-:W-:Y:S01]  /*6420*/  FFMA.FTZ R3, R161, c[0x0][0x2d0], -R0.reuse ;  /* 0x0000b400a1037a23 */ /* 0x100fe20000010800 */
[----:B------:R-:W-:Y:S01]  /*6430*/  MOV R161, R96 ;  /* 0x0000006000a17202 */ /* 0x000fe20000000f00 */
[--C-:B------:R-:W-:Y:S01]  /*6440*/  FFMA.FTZ R2, R160, c[0x0][0x2d0], -R0.reuse ;  /* 0x0000b400a0027a23 */ /* 0x100fe20000010800 */
[----:B------:R-:W-:Y:S01]  /*6450*/  MOV R160, R23 ;  /* 0x0000001700a07202 */ /* 0x000fe20000000f00 */
[----:B------:R-:W-:Y:S01]  /*6460*/  FFMA.FTZ R158, R151, c[0x0][0x2d0], -R0 ;  /* 0x0000b400979e7a23 */ /* 0x000fe20000010800 */
[----:B------:R-:W2:Y:S01]  /*6470*/  LDSM.16.MT88.4 R20, [R225+0x2000] ;  /* 0x00200000e114783b */ /* 0x000ea20000004200 */
[----:B------:R-:W-:Y:S01]  /*6480*/  FADD.FTZ R0, R210, R209 ;  /* 0x000000d1d2007221 */ /* 0x000fe20000010000 */
[----:B------:R-:W-:Y:S01]  /*6490*/  MOV R209, R17 ;  /* 0x0000001100d17202 */ /* 0x000fe20000000f00 */
[----:B------:R-:W3:Y:S01]  /*64a0*/  MUFU.EX2 R201, R7 ;  /* 0x0000000700c97308 */ /* 0x000ee20000000800 */
[----:B------:R-:W4:Y:S01]  /*64b0*/  LDSM.16.MT88.4 R16, [R229+0x2000] ;  /* 0x00200000e510783b */ /* 0x000f220000004200 */
[----:B------:R-:W-:Y:S01]  /*64c0*/  MOV R165, R101 ;  /* 0x0000006500a57202 */ /* 0x000fe20000000f00 */
[----:B------:R-:W-:Y:S01]  /*64d0*/  FADD.FTZ R0, R211, R0 ;  /* 0x00000000d3007221 */ /* 0x000fe20000010000 */
[----:B------:R-:W-:-:S02]  /*64e0*/  MOV R210, R88 ;  /* 0x0000005800d27202 */ /* 0x000fc40000000f00 */
[----:B------:R-:W-:Y:S01]  /*64f0*/  MOV R148, R90 ;  /* 0x0000005a00947202 */ /* 0x000fe20000000f00 */
[----:B-1----:R-:W1:Y:S01]  /*6500*/  LDSM.16.MT88.4 R8, [R228+0x2000] ;  /* 0x00200000e408783b */ /* 0x002e620000004200 */
[----:B------:R3:W-:Y:S01]  /*6510*/  MUFU.EX2 R200, R6 ;  /* 0x0000000600c87308 */ /* 0x0007e20000000800 */
[----:B------:R-:W-:Y:S02]  /*6520*/  MOV R151, R91 ;  /* 0x0000005b00977202 */ /* 0x000fe40000000f00 */
[----:B------:R-:W-:Y:S02]  /*6530*/  MOV R180, R84 ;  /* 0x0000005400b47202 */ /* 0x000fe40000000f00 */
[----:B------:R-:W-:Y:S02]  /*6540*/  MOV R177, R85 ;  /* 0x0000005500b17202 */ /* 0x000fe40000000f00 */
[----:B------:R-:W-:Y:S01]  /*6550*/  MOV R176, R86 ;  /* 0x0000005600b07202 */ /* 0x000fe20000000f00 */
[----:B------:R2:W2:Y:S01]  /*6560*/  MUFU.EX2 R199, R5 ;  /* 0x0000000500c77308 */ /* 0x0004a20000000800 */
[----:B------:R-:W-:-:S02]  /*6570*/  MOV R175, R87 ;  /* 0x0000005700af7202 */ /* 0x000fc40000000f00 */
[----:B------:R-:W-:Y:S02]  /*6580*/  MOV R207, R81 ;  /* 0x0000005100cf7202 */ /* 0x000fe40000000f00 */
[----:B------:R-:W-:-:S03]  /*6590*/  MOV R184, R82 ;  /* 0x0000005200b87202 */ /* 0x000fc60000000f00 */
[----:B------:R4:W4:Y:S01]  /*65a0*/  MUFU.EX2 R197, R4 ;  /* 0x0000000400c57308 */ /* 0x0009220000000800 */
[----:B---3--:R-:W-:-:S04]  /*65b0*/  FADD.FTZ R6, R179, R171 ;  /* 0x000000abb3067221 */ /* 0x008fc80000010000 */
[----:B------:R-:W-:Y:S01]  /*65c0*/  FADD.FTZ R31, R181, R6 ;  /* 0x00000006b51f7221 */ /* 0x000fe20000010000 */
[----:B------:R-:W-:Y:S02]  /*65d0*/  F2FP.PACK_AB R6, R201, R202 ;  /* 0x000000cac906723e */ /* 0x000fe400000000ff */
[----:B------:R-:W-:Y:S01]  /*65e0*/  MUFU.EX2 R193, R27 ;  /* 0x0000001b00c17308 */ /* 0x000fe20000000800 */
[----:B--2---:R-:W-:Y:S01]  /*65f0*/  FADD.FTZ R5, R183, R182 ;  /* 0x000000b6b7057221 */ /* 0x004fe20000010000 */
[----:B------:R-:W-:Y:S02]  /*6600*/  MOV R182, R89 ;  /* 0x0000005900b67202 */ /* 0x000fe40000000f00 */
[----:B------:R-:W-:Y:S01]  /*6610*/  MOV R183, R69 ;  /* 0x0000004500b77202 */ /* 0x000fe20000000f00 */
[----:B------:R-:W-:Y:S01]  /*6620*/  FADD.FTZ R30, R208, R5 ;  /* 0x00000005d01e7221 */ /* 0x000fe20000010000 */
[----:B------:R-:W-:Y:S01]  /*6630*/  F2FP.PACK_AB R5, R199, R200 ;  /* 0x000000c8c705723e */ /* 0x000fe200000000ff */
[----:B------:R-:W-:Y:S01]  /*6640*/  FADD.FTZ R69, R178, R170 ;  /* 0x000000aab2457221 */ /* 0x000fe20000010000 */
[----:B------:R-:W2:Y:S01]  /*6650*/  MUFU.EX2 R195, R26 ;  /* 0x0000001a00c37308 */ /* 0x000ea20000000800 */
[----:B----4-:R-:W-:-:S02]  /*6660*/  F2FP.PACK_AB R4, R203, R204 ;  /* 0x000000cccb04723e */ /* 0x010fc400000000ff */
[----:B------:R-:W-:-:S05]  /*6670*/  F2FP.PACK_AB R7, R198, R197 ;  /* 0x000000c5c607723e */ /* 0x000fca00000000ff */
[----:B------:R-:W3:Y:S02]  /*6680*/  MUFU.EX2 R192, R24 ;  /* 0x0000001800c07308 */ /* 0x000ee40000000800 */
[C---:B------:R-:W-:Y:S06]  /*6690*/  HMMA.16816.F32 R100, R4.reuse, R20, R76 ;  /* 0x000000140464723c */ /* 0x040fec000000184c */
[----:B------:R4:W-:Y:S02]  /*66a0*/  MUFU.EX2 R194, R3 ;  /* 0x0000000300c27308 */ /* 0x0009e40000000800 */
[C---:B------:R-:W-:Y:S06]  /*66b0*/  HMMA.16816.F32 R96, R4.reuse, R22, R72 ;  /* 0x000000160460723c */ /* 0x040fec0000001848 */
[----:B------:R1:W1:Y:S02]  /*66c0*/  MUFU.EX2 R196, R2 ;  /* 0x0000000200c47308 */ /* 0x0002640000000800 */
[----:B------:R-:W-:Y:S01]  /*66d0*/  HMMA.16816.F32 R88, R4, R16, R52 ;  /* 0x000000100458723c */ /* 0x000fe20000001834 */
[----:B----4-:R-:W-:Y:S01]  /*66e0*/  FADD.FTZ R3, R183, R0 ;  /* 0x00000000b7037221 */ /* 0x010fe20000010000 */
[----:B------:R-:W-:-:S06]  /*66f0*/  MOV R183, R182 ;  /* 0x000000b600b77202 */ /* 0x000fcc0000000f00 */
[----:B------:R-:W-:Y:S01]  /*6700*/  HMMA.16816.F32 R84, R4, R18, R44 ;  /* 0x000000120454723c */ /* 0x000fe2000000182c */
[----:B------:R-:W-:Y:S01]  /*6710*/  FADD.FTZ R0, R213, R31 ;  /* 0x0000001fd5007221 */ /* 0x000fe20000010000 */
[----:B------:R-:W-:-:S06]  /*6720*/  MOV R182, R210 ;  /* 0x000000d200b67202 */ /* 0x000fcc0000000f00 */
[C---:B------:R-:W-:Y:S01]  /*6730*/  HMMA.16816.F32 R80, R4.reuse, R12, R40 ;  /* 0x0000000c0450723c */ /* 0x040fe20000001828 */
[----:B-1----:R-:W-:Y:S01]  /*6740*/  FADD.FTZ R2, R222, R30 ;  /* 0x0000001ede027221 */ /* 0x002fe20000010000 */
[----:B------:R-:W-:Y:S06]  /*6750*/  MUFU.EX2 R116, R116 ;  /* 0x0000007400747308 */ /* 0x000fec0000000800 */
[----:B------:R-:W-:Y:S01]  /*6760*/  HMMA.16816.F32 R56, R4, R10, R32 ;  /* 0x0000000a0438723c */ /* 0x000fe20000001820 */
[----:B------:R-:W-:Y:S01]  /*6770*/  FADD.FTZ R24, R212, R69 ;  /* 0x00000045d4187221 */ /* 0x000fe20000010000 */
[----:B------:R-:W-:Y:S01]  /*6780*/  MUFU.EX2 R71, R71 ;  /* 0x0000004700477308 */ /* 0x000fe20000000800 */
[----:B------:R-:W-:-:S05]  /*6790*/  MOV R210, R209 ;  /* 0x000000d100d27202 */ /* 0x000fca0000000f00 */
[----:B------:R-:W-:Y:S01]  /*67a0*/  HMMA.16816.F32 R76, R4, R14, R48 ;  /* 0x0000000e044c723c */ /* 0x000fe20000001830 */
[----:B------:R-:W-:-:S07]  /*67b0*/  MOV R209, R230 ;  /* 0x000000e600d17202 */ /* 0x000fce0000000f00 */
[----:B------:R-:W-:Y:S01]  /*67c0*/  HMMA.16816.F32 R72, R4, R8, R36 ;  /* 0x000000080448723c */ /* 0x000fe20000001824 */
[----:B------:R-:W-:Y:S01]  /*67d0*/  MUFU.EX2 R69, R66 ;  /* 0x0000004200457308 */ /* 0x000fe20000000800 */
[----:B------:R1:W5:Y:S01]  /*67e0*/  LDL.LU R230, [R1+0x90] ;  /* 0x0000900001e67983 */ /* 0x0003620000300800 */
[----:B------:R-:W-:-:S06]  /*67f0*/  FADD.FTZ R2, R227, R2 ;  /* 0x00000002e3027221 */ /* 0x000fcc0000010000 */
[----:B------:R-:W-:Y:S01]  /*6800*/  MUFU.EX2 R70, R70 ;  /* 0x0000004600467308 */ /* 0x000fe20000000800 */
[----:B------:R-:W-:Y:S01]  /*6810*/  F2FP.PACK_AB R4, R191, R189 ;  /* 0x000000bdbf04723e */ /* 0x000fe200000000ff */
[----:B------:R1:W5:Y:S01]  /*6820*/  LDL.LU R227, [R1+0x8c] ;  /* 0x00008c0001e37983 */ /* 0x0003620000300800 */
[----:B--2---:R-:W-:Y:S01]  /*6830*/  F2FP.PACK_AB R6, R195, R193 ;  /* 0x000000c1c306723e */ /* 0x004fe200000000ff */
[----:B------:R-:W-:Y:S01]  /*6840*/  FADD.FTZ R3, R183, R3 ;  /* 0x00000003b7037221 */ /* 0x000fe20000010000 */
[----:B---3--:R-:W-:Y:S02]  /*6850*/  F2FP.PACK_AB R5, R192, R190 ;  /* 0x000000bec005723e */ /* 0x008fe400000000ff */
[----:B------:R-:W-:-:S07]  /*6860*/  F2FP.PACK_AB R7, R196, R194 ;  /* 0x000000c2c407723e */ /* 0x000fce00000000ff */
[C---:B------:R-:W-:Y:S08]  /*6870*/  HMMA.16816.F32 R52, R4.reuse, R20, R132 ;  /* 0x000000140434723c */ /* 0x040ff00000001884 */
[C---:B------:R-:W-:Y:S01]  /*6880*/  HMMA.16816.F32 R48, R4.reuse, R22, R128 ;  /* 0x000000160430723c */ /* 0x040fe20000001880 */
[----:B------:R-:W2:Y:S07]  /*6890*/  LDSM.16.MT88.4 R20, [R225+0x2800] ;  /* 0x00280000e114783b */ /* 0x000eae0000004200 */
[C---:B------:R-:W-:Y:S08]  /*68a0*/  HMMA.16816.F32 R40, R4.reuse, R16, R124 ;  /* 0x000000100428723c */ /* 0x040ff0000000187c */
[C---:B------:R-:W-:Y:S01]  /*68b0*/  HMMA.16816.F32 R36, R4.reuse, R18, R120 ;  /* 0x000000120424723c */ /* 0x040fe20000001878 */
[----:B------:R-:W3:Y:S07]  /*68c0*/  LDSM.16.MT88.4 R16, [R229+0x2800] ;  /* 0x00280000e510783b */ /* 0x000eee0000004200 */
[C---:B------:R-:W-:Y:S01]  /*68d0*/  HMMA.16816.F32 R32, R4.reuse, R12, R112 ;  /* 0x0000000c0420723c */ /* 0x040fe20000001870 */
[----:B------:R-:W-:Y:S07]  /*68e0*/  MUFU.EX2 R112, R65 ;  /* 0x0000004100707308 */ /* 0x000fee0000000800 */
[C---:B------:R-:W-:Y:S01]  /*68f0*/  HMMA.16816.F32 R28, R4.reuse, R14, R108 ;  /* 0x0000000e041c723c */ /* 0x040fe2000000186c */
[----:B------:R-:W4:Y:S01]  /*6900*/  LDSM.16.MT88.4 R12, [R226+0x2800] ;  /* 0x00280000e20c783b */ /* 0x000f220000004200 */
[----:B------:R-:W-:Y:S06]  /*6910*/  MUFU.EX2 R110, R64 ;  /* 0x00000040006e7308 */ /* 0x000fec0000000800 */
[C---:B------:R-:W-:Y:S02]  /*6920*/  HMMA.16816.F32 R104, R4.reuse, R8, R104 ;  /* 0x000000080468723c */ /* 0x040fe40000001868 */
[----:B------:R-:W-:Y:S06]  /*6930*/  MUFU.EX2 R111, R63 ;  /* 0x0000003f006f7308 */ /* 0x000fec0000000800 */
[----:B------:R-:W-:Y:S01]  /*6940*/  HMMA.16816.F32 R44, R4, R10, R92 ;  /* 0x0000000a042c723c */ /* 0x000fe2000000185c */
[----:B------:R-:W1:Y:S01]  /*6950*/  LDSM.16.MT88.4 R8, [R228+0x2800] ;  /* 0x00280000e408783b */ /* 0x000e620000004200 */
[----:B------:R-:W2:Y:S08]  /*6960*/  MUFU.EX2 R113, R62 ;  /* 0x0000003e00717308 */ /* 0x000eb00000000800 */
[----:B------:R-:W-:Y:S08]  /*6970*/  MUFU.EX2 R108, R61 ;  /* 0x0000003d006c7308 */ /* 0x000ff00000000800 */
[----:B------:R-:W3:Y:S08]  /*6980*/  MUFU.EX2 R109, R60 ;  /* 0x0000003c006d7308 */ /* 0x000ef00000000800 */
[----:B------:R-:W1:Y:S01]  /*6990*/  MUFU.EX2 R92, R67 ;  /* 0x00000043005c7308 */ /* 0x000e620000000800 */
[----:B------:R-:W-:Y:S01]  /*69a0*/  FADD.FTZ R4, R182, R24 ;  /* 0x00000018b6047221 */ /* 0x000fe20000010000 */
[----:B--2---:R-:W-:-:S03]  /*69b0*/  F2FP.PACK_AB R6, R113, R111 ;  /* 0x0000006f7106723e */ /* 0x004fc600000000ff */
[----:B------:R-:W-:-:S03]  /*69c0*/  FADD.FTZ R24, R151, R4 ;  /* 0x0000000497187221 */ /* 0x000fc60000010000 */
[----:B------:R-:W-:Y:S01]  /*69d0*/  MUFU.EX2 R63, R140 ;  /* 0x0000008c003f7308 */ /* 0x000fe20000000800 */
[----:B------:R-:W-:Y:S02]  /*69e0*/  F2FP.PACK_AB R4, R110, R112 ;  /* 0x000000706e04723e */ /* 0x000fe400000000ff */
[----:B---3--:R-:W-:-:S05]  /*69f0*/  F2FP.PACK_AB R5, R109, R108 ;  /* 0x0000006c6d05723e */ /* 0x008fca00000000ff */
[----:B------:R-:W-:Y:S01]  /*6a00*/  MUFU.EX2 R65, R139 ;  /* 0x0000008b00417308 */ /* 0x000fe20000000800 */
[----:B-1----:R-:W-:-:S07]  /*6a10*/  F2FP.PACK_AB R7, R92, R69 ;  /* 0x000000455c07723e */ /* 0x002fce00000000ff */
[----:B------:R-:W-:Y:S08]  /*6a20*/  MUFU.EX2 R66, R138 ;  /* 0x0000008a00427308 */ /* 0x000ff00000000800 */
[----:B------:R-:W1:Y:S08]  /*6a30*/  MUFU.EX2 R67, R137 ;  /* 0x0000008900437308 */ /* 0x000e700000000800 */
[----:B------:R-:W2:Y:S01]  /*6a40*/  MUFU.EX2 R64, R136 ;  /* 0x0000008800407308 */ /* 0x000ea20000000800 */
[C---:B------:R-:W-:Y:S08]  /*6a50*/  HMMA.16816.F32 R100, R4.reuse, R20, R100 ;  /* 0x000000140464723c */ /* 0x040ff00000001864 */
[C---:B------:R-:W-:Y:S08]  /*6a60*/  HMMA.16816.F32 R96, R4.reuse, R22, R96 ;  /* 0x000000160460723c */ /* 0x040ff00000001860 */
[C---:B------:R-:W-:Y:S08]  /*6a70*/  HMMA.16816.F32 R88, R4.reuse, R16, R88 ;  /* 0x000000100458723c */ /* 0x040ff00000001858 */
[C---:B------:R-:W-:Y:S08]  /*6a80*/  HMMA.16816.F32 R84, R4.reuse, R18, R84 ;  /* 0x000000120454723c */ /* 0x040ff00000001854 */
[C---:B----4-:R-:W-:Y:S08]  /*6a90*/  HMMA.16816.F32 R80, R4.reuse, R12, R80 ;  /* 0x0000000c0450723c */ /* 0x050ff00000001850 */
[C---:B------:R-:W-:Y:S08]  /*6aa0*/  HMMA.16816.F32 R76, R4.reuse, R14, R76 ;  /* 0x0000000e044c723c */ /* 0x040ff0000000184c */
[C---:B------:R-:W-:Y:S08]  /*6ab0*/  HMMA.16816.F32 R72, R4.reuse, R8, R72 ;  /* 0x000000080448723c */ /* 0x040ff00000001848 */
[----:B------:R-:W-:Y:S07]  /*6ac0*/  HMMA.16816.F32 R56, R4, R10, R56 ;  /* 0x0000000a0438723c */ /* 0x000fee0000001838 */
[----:B------:R-:W-:Y:S01]  /*6ad0*/  FADD.FTZ R4, R161, R24 ;  /* 0x00000018a1047221 */ /* 0x000fe20000010000 */
[----:B-1----:R-:W-:-:S02]  /*6ae0*/  F2FP.PACK_AB R6, R67, R66 ;  /* 0x000000424306723e */ /* 0x002fc400000000ff */
[----:B--2---:R-:W-:Y:S01]  /*6af0*/  F2FP.PACK_AB R5, R116, R64 ;  /* 0x000000407405723e */ /* 0x004fe200000000ff */
[----:B------:R-:W-:Y:S01]  /*6b00*/  FADD.FTZ R24, R169, R4 ;  /* 0x00000004a9187221 */ /* 0x000fe20000010000 */
[----:B------:R-:W-:Y:S02]  /*6b10*/  F2FP.PACK_AB R4, R65, R63 ;  /* 0x0000003f4104723e */ /* 0x000fe400000000ff */
[----:B------:R-:W-:Y:S01]  /*6b20*/  F2FP.PACK_AB R7, R70, R71 ;  /* 0x000000474607723e */ /* 0x000fe200000000ff */
[----:B------:R-:W-:Y:S02]  /*6b30*/  FADD.FTZ R0, R224, R0 ;  /* 0x00000000e0007221 */ /* 0x000fe40000010000 */
[----:B------:R1:W5:Y:S04]  /*6b40*/  LDL.LU R224, [R1+0x88] ;  /* 0x0000880001e07983 */ /* 0x0003680000300800 */
        /* <DEDUP_REMOVED lines=13> */
[----:B------:R-:W-:Y:S01]  /*6c20*/  MOV R213, R187 ;  /* 0x000000bb00d57202 */ /* 0x000fe20000000f00 */
[----:B------:R-:W2:Y:S01]  /*6c30*/  LDL R24, [R1+0x44] ;  /* 0x0000440001187983 */ /* 0x000ea20000100800 */
[----:B------:R-:W-:Y:S02]  /*6c40*/  FADD.FTZ R2, R149, R2 ;  /* 0x0000000295027221 */ /* 0x000fe40000010000 */
[----:B------:R-:W-:Y:S01]  /*6c50*/  FADD.FTZ R0, R160, R0 ;  /* 0x00000000a0007221 */ /* 0x000fe20000010000 */
[----:B------:R-:W-:Y:S01]  /*6c60*/  MOV R211, R166 ;  /* 0x000000a600d37202 */ /* 0x000fe20000000f00 */
[----:B------:R-:W-:Y:S01]  /*6c70*/  FADD.FTZ R2, R162, R2 ;  /* 0x00000002a2027221 */ /* 0x000fe20000010000 */
[----:B------:R-:W-:Y:S01]  /*6c80*/  MOV R127, R185 ;  /* 0x000000b9007f7202 */ /* 0x000fe20000000f00 */
[----:B------:R-:W-:Y:S01]  /*6c90*/  FADD.FTZ R0, R168, R0 ;  /* 0x00000000a8007221 */ /* 0x000fe20000010000 */
[----:B------:R-:W-:Y:S01]  /*6ca0*/  MOV R208, R167 ;  /* 0x000000a700d07202 */ /* 0x000fe20000000f00 */
[----:B------:R-:W-:Y:S01]  /*6cb0*/  FADD.FTZ R2, R173, R2 ;  /* 0x00000002ad027221 */ /* 0x000fe20000010000 */
[----:B------:R-:W-:Y:S01]  /*6cc0*/  MOV R222, R206 ;  /* 0x000000ce00de7202 */ /* 0x000fe20000000f00 */
[----:B------:R-:W-:Y:S01]  /*6cd0*/  FADD.FTZ R3, R150, R3 ;  /* 0x0000000396037221 */ /* 0x000fe20000010000 */
[----:B------:R-:W-:Y:S01]  /*6ce0*/  MUFU.EX2 R62, R141 ;  /* 0x0000008d003e7308 */ /* 0x000fe20000000800 */
[----:B------:R-:W-:Y:S01]  /*6cf0*/  FADD.FTZ R0, R174, R0 ;  /* 0x00000000ae007221 */ /* 0x000fe20000010000 */
[----:B------:R-:W-:Y:S01]  /*6d00*/  LDSM.16.MT88.4 R12, [R228+0x3000] ;  /* 0x00300000e40c783b */ /* 0x000fe20000004200 */
[----:B------:R-:W-:-:S02]  /*6d10*/  FADD.FTZ R2, R177, R2 ;  /* 0x00000002b1027221 */ /* 0x000fc40000010000 */
[----:B------:R-:W-:Y:S01]  /*6d20*/  FADD.FTZ R3, R163, R3 ;  /* 0x00000003a3037221 */ /* 0x000fe20000010000 */
[----:B------:R-:W-:Y:S01]  /*6d30*/  MOV R210, R165 ;  /* 0x000000a500d27202 */ /* 0x000fe20000000f00 */
[----:B------:R-:W-:Y:S01]  /*6d40*/  FADD.FTZ R0, R180, R0 ;  /* 0x00000000b4007221 */ /* 0x000fe20000010000 */
[----:B------:R-:W-:Y:S01]  /*6d50*/  MOV R9, c[0x0][0x2ac] ;  /* 0x0000ab0000097a02 */ /* 0x000fe20000000f00 */
[----:B------:R-:W-:Y:S02]  /*6d60*/  FADD.FTZ R2, R212, R2 ;  /* 0x00000002d4027221 */ /* 0x000fe40000010000 */
[----:B------:R-:W-:Y:S01]  /*6d70*/  FADD.FTZ R4, R249, R4 ;  /* 0x00000004f9047221 */ /* 0x000fe20000010000 */
[----:B------:R-:W-:Y:S01]  /*6d80*/  MOV R209, R184 ;  /* 0x000000b800d17202 */ /* 0x000fe20000000f00 */
[----:B------:R-:W-:Y:S01]  /*6d90*/  FADD.FTZ R3, R172, R3 ;  /* 0x00000003ac037221 */ /* 0x000fe20000010000 */
[----:B------:R-:W-:Y:S01]  /*6da0*/  MOV R206, R164 ;  /* 0x000000a400ce7202 */ /* 0x000fe20000000f00 */
[----:B------:R-:W-:Y:S01]  /*6db0*/  FADD.FTZ R0, R213, R0 ;  /* 0x00000000d5007221 */ /* 0x000fe20000010000 */
[----:B------:R-:W-:Y:S01]  /*6dc0*/  MUFU.EX2 R26, R145 ;  /* 0x00000091001a7308 */ /* 0x000fe20000000800 */
[----:B------:R-:W-:Y:S01]  /*6dd0*/  FADD.FTZ R6, R211, R2 ;  /* 0x00000002d3067221 */ /* 0x000fe20000010000 */
[----:B------:R-:W3:Y:S01]  /*6de0*/  LDSM.16.MT88.4 R160, [R225+0x3000] ;  /* 0x00300000e1a0783b */ /* 0x000ee20000004200 */
[----:B------:R-:W-:-:S02]  /*6df0*/  FADD.FTZ R3, R176, R3 ;  /* 0x00000003b0037221 */ /* 0x000fc40000010000 */
[----:B------:R-:W-:Y:S01]  /*6e00*/  FADD.FTZ R5, R210, R0 ;  /* 0x00000000d2057221 */ /* 0x000fe20000010000 */
[----:B------:R-:W4:Y:S01]  /*6e10*/  LDSM.16.MT88.4 R148, [R229+0x3000] ;  /* 0x00300000e594783b */ /* 0x000f220000004200 */
[----:B------:R-:W-:Y:S02]  /*6e20*/  FADD.FTZ R3, R127, R3 ;  /* 0x000000037f037221 */ /* 0x000fe40000010000 */
[----:B------:R-:W-:Y:S02]  /*6e30*/  IMAD R9, R9, c[0x0][0x1d0], RZ ;  /* 0x0000740009097a24 */ /* 0x000fe400078e02ff */
[----:B------:R-:W-:Y:S02]  /*6e40*/  FADD.FTZ R7, R208, R3 ;  /* 0x00000003d0077221 */ /* 0x000fe40000010000 */
        /* <DEDUP_REMOVED lines=28> */
[----:B------:R-:W1:Y:S08]  /*7010*/  MUFU.EX2 R61, R142 ;  /* 0x0000008e003d7308 */ /* 0x000e700000000800 */
[----:B------:R-:W1:Y:S08]  /*7020*/  MUFU.EX2 R25, R146 ;  /* 0x0000009200197308 */ /* 0x000e700000000800 */
[----:B------:R-:W-:Y:S08]  /*7030*/  MUFU.EX2 R16, R158 ;  /* 0x0000009e00107308 */ /* 0x000ff00000000800 */
[----:B------:R1:W-:Y:S08]  /*7040*/  MUFU.EX2 R60, R143 ;  /* 0x0000008f003c7308 */ /* 0x0003f00000000800 */
[----:B------:R-:W-:Y:S08]  /*7050*/  MUFU.EX2 R23, R147 ;  /* 0x0000009300177308 */ /* 0x000ff00000000800 */
[----:B------:R-:W-:Y:S01]  /*7060*/  MUFU.EX2 R11, R159 ;  /* 0x0000009f000b7308 */ /* 0x000fe20000000800 */
[----:B-1----:R-:W1:Y:S07]  /*7070*/  LDSM.16.MT88.4 R140, [R226+0x3000] ;  /* 0x00300000e28c783b */ /* 0x002e6e0000004200 */
[----:B------:R-:W-:Y:S08]  /*7080*/  MUFU.EX2 R21, R155 ;  /* 0x0000009b00157308 */ /* 0x000ff00000000800 */
[----:B------:R-:W1:Y:S08]  /*7090*/  MUFU.EX2 R27, R144 ;  /* 0x00000090001b7308 */ /* 0x000e700000000800 */
[----:B------:R-:W1:Y:S08]  /*70a0*/  MUFU.EX2 R22, R152 ;  /* 0x0000009800167308 */ /* 0x000e700000000800 */
[----:B------:R-:W2:Y:S08]  /*70b0*/  MUFU.EX2 R10, R188 ;  /* 0x000000bc000a7308 */ /* 0x000eb00000000800 */
[----:B------:R-:W2:Y:S01]  /*70c0*/  MUFU.EX2 R19, R156 ;  /* 0x0000009c00137308 */ /* 0x000ea20000000800 */
[----:B------:R-:W-:-:S02]  /*70d0*/  IADD3 R245, R245, -0x2, RZ ;  /* 0xfffffffef5f57810 */ /* 0x000fc40007ffe0ff */
[----:B------:R-:W-:Y:S02]  /*70e0*/  F2FP.PACK_AB R128, R61, R62 ;  /* 0x0000003e3d80723e */ /* 0x000fe400000000ff */
[----:B------:R-:W-:Y:S02]  /*70f0*/  F2FP.PACK_AB R129, R25, R26 ;  /* 0x0000001a1981723e */ /* 0x000fe400000000ff */
[----:B-1----:R-:W-:Y:S02]  /*7100*/  F2FP.PACK_AB R130, R27, R60 ;  /* 0x0000003c1b82723e */ /* 0x002fe400000000ff */
[----:B------:R-:W-:Y:S02]  /*7110*/  F2FP.PACK_AB R131, R22, R23 ;  /* 0x000000171683723e */ /* 0x000fe400000000ff */
        /* <DEDUP_REMOVED lines=60> */
[----:B------:R-:W-:Y:S01]  /*74e0*/  F2FP.PACK_AB R127, R10, R11 ;  /* 0x0000000b0a7f723e */ /* 0x000fe200000000ff */
[C---:B---3--:R-:W-:Y:S08]  /*74f0*/  HMMA.16816.F32 R184, R128.reuse, R160, R100 ;  /* 0x000000a080b8723c */ /* 0x048ff00000001864 */
[C---:B------:R-:W-:Y:S08]  /*7500*/  HMMA.16816.F32 R176, R128.reuse, R162, R96 ;  /* 0x000000a280b0723c */ /* 0x040ff00000001860 */
[C---:B----4-:R-:W-:Y:S08]  /*7510*/  HMMA.16816.F32 R180, R128.reuse, R148, R88 ;  /* 0x0000009480b4723c */ /* 0x050ff00000001858 */
        /* <DEDUP_REMOVED lines=19> */
.L_x_1353:
        /* <DEDUP_REMOVED lines=44> */
.L_x_1404:
        /* <DEDUP_REMOVED lines=32> */
.L_x_1405:
[----:B--2-4-:R-:W-:Y:S04]  /*7b10*/  IADD3 R2, P0, R4, R20, RZ ;  /* 0x0000001404027210 */ /* 0x014fe80007f1e0ff */
[----:B------:R-:W-:Y:S05]  /*7b20*/  IADD3.X R3, R0, R5, RZ, P0, !PT ;  /* 0x0000000500037210 */ /* 0x000fea00007fe4ff */
[----:B------:R-:W-:Y:S01]  /*7b30*/  @!PT LDS RZ, [RZ] ;  /* 0x00000000fffff984 */ /* 0x000fe20000000800 */
[----:B------:R-:W-:Y:S01]  /*7b40*/  @!PT LDS RZ, [RZ] ;  /* 0x00000000fffff984 */ /* 0x000fe20000000800 */
[----:B------:R-:W-:Y:S01]  /*7b50*/  @!PT LDS RZ, [RZ] ;  /* 0x00000000fffff984 */ /* 0x000fe20000000800 */
[----:B------:R1:W-:Y:S04]  /*7b60*/  LDGSTS.E.BYPASS.LTC128B.128 [R243+0x3100], [R2.64], !P5 ;  /* 0x0310000002f37fae */ /* 0x0003e8000e901d46 */
.L_x_1344:
[----:B--234-:R-:W-:Y:S05]  /*7b70*/  BSYNC B0 ;  /* 0x0000000000007941 */ /* 0x01cfea0003800000 */
.L_x_1343:
        /* <DEDUP_REMOVED lines=83> */
[----:B------:R-:W2:Y:S07]  /*80b0*/  LDSM.16.M88.4 R208, [R227] ;  /* 0x00000000e3d0783b */ /* 0x000eae0000000200 */
[-C--:B-----5:R-:W-:Y:S08]  /*80c0*/  HMMA.16816.F32 R52, R116, R212.reuse, R52 ;  /* 0x000000d47434723c */ /* 0x0a0ff00000001834 */
        /* <DEDUP_REMOVED lines=19> */
[----:B------:R-:W1:Y:S07]  /*8200*/  LDSM.16.M88.4 R116, [R227+0x1000] ;  /* 0x00100000e374783b */ /* 0x000e6e0000000200 */
[-C--:B--2---:R-:W-:Y:S01]  /*8210*/  HMMA.16816.F32 R4, R204, R208.reuse, R4 ;  /* 0x000000d0cc04723c */ /* 0x084fe20000001804 */
[----:B------:R-:W2:Y:S01]  /*8220*/  LDSM.16.M88.4 R196, [R227+0x2000] ;  /* 0x00200000e3c4783b */ /* 0x000ea20000000200 */
[----:B------:R-:W-:Y:S06]  /*8230*/  DEPBAR.LE SB0, 0x0 ;  /* 0x000080000000791a */ /* 0x000fec0000000000 */
[C---:B------:R-:W-:Y:S01]  /*8240*/  HMMA.16816.F32 R8, R216.reuse, R208, R8 ;  /* 0x000000d0d808723c */ /* 0x040fe20000001808 */
[----:B------:R-:W-:Y:S07]  /*8250*/  BAR.SYNC.DEFER_BLOCKING 0x0 ;  /* 0x0000000000007b1d */ /* 0x000fee0000010000 */
        /* <DEDUP_REMOVED lines=25> */
[----:B------:R-:W-:Y:S01]  /*83f0*/  HMMA.16816.F32 R112, R204, R214, R112 ;  /* 0x000000d6cc70723c */ /* 0x000fe20000001870 */
[----:B------:R-:W-:Y:S07]  /*8400*/  @!UPT UIADD3 URZ, URZ, URZ, URZ ;  /* 0x0000003f3f3ff290 */ /* 0x000fee000fffe03f */
[----:B------:R-:W-:-:S11]  /*8410*/  @!P0 BRA `(.L_x_1348) ;  /* 0x000004d000008947 */ /* 0x000fd60003800000 */
[----:B------:R-:W-:Y:S01]  /*8420*/  IMAD.MOV.U32 R244, RZ, RZ, RZ ;  /* 0x000000fffff47224 */ /* 0x000fe200078e00ff */
        /* <DEDUP_REMOVED lines=31> */
[C---:B------:R-:W-:Y:S04]  /*8620*/  LEA R116, P0, R0.reuse, c[0x0][0x1c8], 0x1 ;  /* 0x0000720000747a11 */ /* 0x040fe800078008ff */
[----:B------:R-:W-:Y:S04]  /*8630*/  IADD3.X R2, R247, R3, R2, P1, !PT ;  /* 0x00000003f7027210 */ /* 0x000fe80000ffe402 */
[----:B------:R-:W-:Y:S01]  /*8640*/  LEA.HI.X R0, R0, c[0x0][0x1cc], R2, 0x1, P0 ;  /* 0x0000730000007a11 */ /* 0x000fe200000f0c02 */
[----:B------:R-:W-:-:S05]  /*8650*/  BRA.DIV ~URZ, `(.L_x_1349) ;  /* 0x0000db027f007947 */ /* 0x000fca000b800000 */
[----:B------:R1:W2:Y:S02]  /*8660*/  SHFL.IDX PT, R118, R0, RZ, 0x181f ;  /* 0x00181fff00767589 */ /* 0x0002a400000e0000 */
.L_x_1406:
        /* <DEDUP_REMOVED lines=34> */
.L_x_1407:
[----:B--2-4-:R-:W-:Y:S04]  /*8890*/  IADD3 R2, P0, R116, R119, RZ ;  /* 0x0000007774027210 */ /* 0x014fe80007f1e0ff */
[----:B-1----:R-:W-:Y:S05]  /*88a0*/  IADD3.X R3, R0, R117, RZ, P0, !PT ;  /* 0x0000007500037210 */ /* 0x002fea00007fe4ff */
[----:B------:R-:W-:Y:S01]  /*88b0*/  @!PT LDS RZ, [RZ] ;  /* 0x00000000fffff984 */ /* 0x000fe20000000800 */
[----:B------:R-:W-:Y:S01]  /*88c0*/  @!PT LDS RZ, [RZ] ;  /* 0x00000000fffff984 */ /* 0x000fe20000000800 */
[----:B------:R-:W-:Y:S01]  /*88d0*/  @!PT LDS RZ, [RZ] ;  /* 0x00000000fffff984 */ /* 0x000fe20000000800 */
[----:B------:R1:W-:Y:S04]  /*88e0*/  LDGSTS.E.BYPASS.LTC128B.128 [R243+0x6900], [R2.64], !P5 ;  /* 0x0690000002f37fae */ /* 0x0003e8000e901d46 */
.L_x_1348:
[----:B------:R-:W-:Y:S05]  /*88f0*/  BSYNC B0 ;  /* 0x0000000000007941 */ /* 0x000fea0003800000 */
.L_x_1347:
[----:B------:R-:W2:Y:S01]  /*8900*/  LDL R116, [R1+0x44] ;  /* 0x0000440001747983 */ /* 0x000ea20000100800 */
[----:B------:R-:W-:Y:S03]  /*8910*/  IMAD R0, R245, -0x70, RZ ;  /* 0xffffff90f5007824 */ /* 0x000fe600078e02ff */
[----:B-1----:R-:W2:Y:S04]  /*8920*/  LDL R3, [R1+0x54] ;  /* 0x0000540001037983 */ /* 0x002ea80000100800 */
[----:B------:R-:W3:Y:S04]  /*8930*/  LDL R2, [R1+0x50] ;  /* 0x0000500001027983 */ /* 0x000ee80000100800 */
[----:B------:R-:W0:Y:S01]  /*8940*/  LDGDEPBAR ;  /* 0x00000000000079af */ /* 0x000e220000000000 */
[----:B--2---:R-:W-:Y:S02]  /*8950*/  IADD3 R116, R3, R116, RZ ;  /* 0x0000007403747210 */ /* 0x004fe40007ffe0ff */
[----:B------:R-:W-:Y:S02]  /*8960*/  MOV R3, c[0x0][0x2ac] ;  /* 0x0000ab0000037a02 */ /* 0x000fe40000000f00 */
[----:B---3--:R-:W-:Y:S01]  /*8970*/  IADD3 R0, -R2, 0x1, R0 ;  /* 0x0000000102007810 */ /* 0x008fe20007ffe100 */
[----:B------:R-:W-:Y:S04]  /*8980*/  @P4 IMAD.HI.U32 R2, R116, c[0x0][0x2c8], RZ ;  /* 0x0000b20074024a27 */ /* 0x000fe800078e00ff */
[----:B------:R-:W-:Y:S01]  /*8990*/  IMAD R0, R3, c[0x0][0x1d0], R0 ;  /* 0x0000740003007a24 */ /* 0x000fe200078e0200 */
[----:B------:R-:W-:Y:S04]  /*89a0*/  @P4 SHF.R.U32.HI R116, RZ, c[0x0][0x2cc], R2 ;  /* 0x0000b300ff744a19 */ /* 0x000fe80000011602 */
[----:B------:R-:W-:Y:S01]  /*89b0*/  IADD3 R117, R0, -c[0x0][0x168], RZ ;  /* 0x80005a0000757a10 */ /* 0x000fe20007ffe0ff */
[----:B------:R-:W-:-:S05]  /*89c0*/  BRA.DIV ~URZ, `(.L_x_1351) ;  /* 0x0000ded27f007947 */ /* 0x000fca000b800000 */
[----:B------:R1:W2:Y:S02]  /*89d0*/  SHFL.IDX PT, R0, R116, RZ, 0x1c1f ;  /* 0x001c1fff74007589 */ /* 0x0002a400000e0000 */
.L_x_1408:
[----:B--2---:R-:W-:Y:S05]  /*89e0*/  IMAD.IADD R0, R117, 0x1, R0 ;  /* 0x0000000175007824 */ /* 0x004fea00078e0200 */
[C---:B------:R-:W-:Y:S02]  /*89f0*/  ISETP.GT.AND P0, PT, R0.reuse, RZ, PT ;  /* 0x000000ff0000720c */ /* 0x040fe40003f04270 */
[C---:B------:R-:W-:Y:S02]  /*8a00*/  ISETP.GT.AND P6, PT, R0.reuse, 0x1, PT ;  /* 0x000000010000780c */ /* 0x040fe40003fc4270 */
        /* <DEDUP_REMOVED lines=55> */
[----:B------:R-:W-:Y:S01]  /*8d80*/  FMNMX.FTZ R119, R188, R120, !PT ;  /* 0x00000078bc777209 */ /* 0x000fe20007810000 */
[----:B------:R-:W2:Y:S03]  /*8d90*/  SHFL.IDX PT, R3, R116, 0x1, 0x1c1f ;  /* 0x003c1f0074037f89 */ /* 0x000ea600000e0000 */
[----:B------:R-:W-:Y:S04]  /*8da0*/  FMNMX.FTZ R119, R197, R119, !PT ;  /* 0x00000077c5777209 */ /* 0x000fe80007810000 */
[----:B------:R-:W-:Y:S01]  /*8db0*/  FMNMX.FTZ R119, R196, R119, !PT ;  /* 0x00000077c4777209 */ /* 0x000fe20007810000 */
[----:B------:R-:W3:Y:S03]  /*8dc0*/  SHFL.IDX PT, R2, R116, 0x2, 0x1c1f ;  /* 0x005c1f0074027f89 */ /* 0x000ee600000e0000 */
[----:B------:R-:W-:Y:S04]  /*8dd0*/  FMNMX.FTZ R119, R195, R119, !PT ;  /* 0x00000077c3777209 */ /* 0x000fe80007810000 */
[----:B------:R-:W-:Y:S01]  /*8de0*/  FMNMX.FTZ R119, R194, R119, !PT ;  /* 0x00000077c2777209 */ /* 0x000fe20007810000 */
[----:B------:R-:W4:Y:S03]  /*8df0*/  SHFL.IDX PT, R0, R116, 0x3, 0x1c1f ;  /* 0x007c1f0074007f89 */ /* 0x000f2600000e0000 */
[----:B------:R-:W-:Y:S04]  /*8e00*/  FMNMX.FTZ R119, R193, R119, !PT ;  /* 0x00000077c1777209 */ /* 0x000fe80007810000 */
[----:B------:R-:W-:Y:S04]  /*8e10*/  FMNMX.FTZ R119, R192, R119, !PT ;  /* 0x00000077c0777209 */ /* 0x000fe80007810000 */
[----:B------:R-:W-:Y:S04]  /*8e20*/  FMNMX.FTZ R119, R191, R119, !PT ;  /* 0x00000077bf777209 */ /* 0x000fe80007810000 */
[----:B------:R-:W-:Y:S04]  /*8e30*/  FMNMX.FTZ R119, R190, R119, !PT ;  /* 0x00000077be777209 */ /* 0x000fe80007810000 */
[----:B------:R-:W-:Y:S04]  /*8e40*/  FMNMX.FTZ R119, R189, R119, !PT ;  /* 0x00000077bd777209 */ /* 0x000fe80007810000 */
[----:B------:R-:W-:Y:S01]  /*8e50*/  FMNMX.FTZ R119, R48, R119, !PT ;  /* 0x0000007730777209 */ /* 0x000fe20007810000 */
[C---:B--2---:R-:W-:Y:S02]  /*8e60*/  IMAD.IADD R3, R117.reuse, 0x1, R3 ;  /* 0x0000000175037824 */ /* 0x044fe400078e0203 */
[----:B---3--:R-:W-:Y:S01]  /*8e70*/  IMAD.IADD R2, R117, 0x1, R2 ;  /* 0x0000000175027824 */ /* 0x008fe200078e0202 */
[----:B------:R-:W-:Y:S01]  /*8e80*/  FMNMX.FTZ R119, R49, R119, !PT ;  /* 0x0000007731777209 */ /* 0x000fe20007810000 */
[----:B----4-:R-:W-:Y:S01]  /*8e90*/  IMAD.IADD R0, R117, 0x1, R0 ;  /* 0x0000000175007824 */ /* 0x010fe200078e0200 */
[C---:B------:R-:W-:Y:S02]  /*8ea0*/  ISETP.GT.AND P0, PT, R3.reuse, 0x8, PT ;  /* 0x000000080300780c */ /* 0x040fe40003f04270 */
[C---:B------:R-:W-:Y:S02]  /*8eb0*/  ISETP.GT.AND P1, PT, R3.reuse, 0x1, PT ;  /* 0x000000010300780c */ /* 0x040fe40003f24270 */
        /* <DEDUP_REMOVED lines=11> */
[----:B------:R-:W-:Y:S02]  /*8f70*/  ISETP.GT.AND P1, PT, R3, 0x18, PT ;  /* 0x000000180300780c */ /* 0x000fe40003f24270 */
[----:B------:R-:W-:Y:S02]  /*8f80*/  FSEL R55, R55, -INF , P0 ;  /* 0xff80000037377808 */ /* 0x000fe40000000000 */
[C---:B------:R-:W-:Y:S02]  /*8f90*/  ISETP.GT.AND P0, PT, R3.reuse, 0x39, PT ;  /* 0x000000390300780c */ /* 0x040fe40003f04270 */
[----:B------:R-:W-:Y:S02]  /*8fa0*/  ISETP.GT.AND P6, PT, R3, RZ, PT ;  /* 0x000000ff0300720c */ /* 0x000fe40003fc4270 */
[----:B------:R-:W-:Y:S02]  /*8fb0*/  FSEL R67, R67, -INF , P0 ;  /* 0xff80000043437808 */ /* 0x000fe40000000000 */
[C---:B------:R-:W-:Y:S02]  /*8fc0*/  ISETP.GT.AND P0, PT, R3.reuse, 0x48, PT ;  /* 0x000000480300780c */ /* 0x040fe40003f04270 */
        /* <DEDUP_REMOVED lines=8> */
[----:B------:R-:W-:Y:S02]  /*9050*/  ISETP.GT.AND P0, PT, R2, RZ, PT ;  /* 0x000000ff0200720c */ /* 0x000fe40003f04270 */
        /* <DEDUP_REMOVED lines=39> */
[----:B------:R-:W-:Y:S02]  /*92d0*/  ISETP.GT.AND P6, PT, R2, 0x1, PT ;  /* 0x000000010200780c */ /* 0x000fe40003fc4270 */
[----:B------:R-:W-:Y:S02]  /*92e0*/  ISETP.GT.AND P1, PT, R0, RZ, PT ;  /* 0x000000ff0000720c */ /* 0x000fe40003f24270 */
        /* <DEDUP_REMOVED lines=92> */
[----:B------:R-:W-:Y:S02]  /*98b0*/  FSEL R91, R91, -INF , P0 ;  /* 0xff8000005b5b7808 */ /* 0x000fe40000000000 */
[----:B------:R-:W-:Y:S02]  /*98c0*/  ISETP.GT.AND P0, PT, R2, 0x58, PT ;  /* 0x000000580200780c */ /* 0x000fe40003f04270 */
        /* <DEDUP_REMOVED lines=12> */
[----:B------:R-:W-:Y:S02]  /*9990*/  FSEL R95, R95, -INF , P0 ;  /* 0xff8000005f5f7808 */ /* 0x000fe40000000000 */
[C---:B------:R-:W-:Y:S02]  /*99a0*/  ISETP.GT.AND P0, PT, R2.reuse, 0x61, PT ;  /* 0x000000610200780c */ /* 0x040fe40003f04270 */
        /* <DEDUP_REMOVED lines=63> */
[----:B--2---:R-:W-:Y:S02]  /*9da0*/  FMNMX.FTZ R118, R118, R3, !PT ;  /* 0x0000000376767209 */ /* 0x004fe40007810000 */
        /* <DEDUP_REMOVED lines=15> */
[----:B------:R-:W2:Y:S01]  /*9ea0*/  SHFL.BFLY PT, R3, R118, 0x1, 0x1f ;  /* 0x0c201f0076037f89 */ /* 0x000ea200000e0000 */
[----:B------:R-:W-:Y:S02]  /*9eb0*/  FMNMX.FTZ R119, R96, R119, !PT ;  /* 0x0000007760777209 */ /* 0x000fe40007810000 */
[----:B------:R-:W-:Y:S02]  /*9ec0*/  FMNMX.FTZ R2, R91, R2, !PT ;  /* 0x000000025b027209 */ /* 0x000fe40007810000 */
[----:B------:R-:W-:Y:S02]  /*9ed0*/  FMNMX.FTZ R119, R97, R119, !PT ;  /* 0x0000007761777209 */ /* 0x000fe40007810000 */
[----:B------:R-:W-:Y:S01]  /*9ee0*/  FMNMX.FTZ R2, R94, R2, !PT ;  /* 0x000000025e027209 */ /* 0x000fe20007810000 */
[----:B------:R-:W3:Y:S01]  /*9ef0*/  SHFL.BFLY PT, R117, R0, 0x1, 0x1f ;  /* 0x0c201f0000757f89 */ /* 0x000ee200000e0000 */
[----:B------:R-:W-:Y:S02]  /*9f00*/  FMNMX.FTZ R119, R100, R119, !PT ;  /* 0x0000007764777209 */ /* 0x000fe40007810000 */
[----:B------:R-:W-:Y:S02]  /*9f10*/  FMNMX.FTZ R2, R95, R2, !PT ;  /* 0x000000025f027209 */ /* 0x000fe40007810000 */
[----:B------:R-:W-:Y:S02]  /*9f20*/  FMNMX.FTZ R119, R101, R119, !PT ;  /* 0x0000007765777209 */ /* 0x000fe40007810000 */
[----:B------:R-:W-:Y:S02]  /*9f30*/  FSEL R107, R107, -INF , P6 ;  /* 0xff8000006b6b7808 */ /* 0x000fe40003000000 */
[----:B-1----:R-:W-:Y:S02]  /*9f40*/  FMNMX.FTZ R116, R106, R2, !PT ;  /* 0x000000026a747209 */ /* 0x002fe40007810000 */
[----:B------:R-:W-:Y:S02]  /*9f50*/  FMNMX.FTZ R119, R112, R119, !PT ;  /* 0x0000007770777209 */ /* 0x000fe40007810000 */
[----:B------:R-:W-:Y:S02]  /*9f60*/  FSEL R110, R110, -INF , P1 ;  /* 0xff8000006e6e7808 */ /* 0x000fe40000800000 */
[----:B------:R-:W-:Y:S02]  /*9f70*/  FMNMX.FTZ R116, R107, R116, !PT ;  /* 0x000000746b747209 */ /* 0x000fe40007810000 */
[----:B------:R-:W-:Y:S02]  /*9f80*/  FMNMX.FTZ R119, R113, R119, !PT ;  /* 0x0000007771777209 */ /* 0x000fe40007810000 */
[----:B------:R-:W-:Y:S02]  /*9f90*/  FSEL R111, R111, -INF , P0 ;  /* 0xff8000006f6f7808 */ /* 0x000fe40000000000 */
[----:B------:R-:W-:Y:S01]  /*9fa0*/  FMNMX.FTZ R116, R110, R116, !PT ;  /* 0x000000746e747209 */ /* 0x000fe20007810000 */
[----:B------:R-:W1:Y:S01]  /*9fb0*/  SHFL.BFLY PT, R5, R119, 0x2, 0x1f ;  /* 0x0c401f0077057f89 */ /* 0x000e6200000e0000 */
[----:B--2---:R-:W-:Y:S02]  /*9fc0*/  FMNMX.FTZ R118, R118, R3, !PT ;  /* 0x0000000376767209 */ /* 0x004fe40007810000 */
[----:B------:R-:W-:Y:S02]  /*9fd0*/  FMNMX.FTZ R116, R111, R116, !PT ;  /* 0x000000746f747209 */ /* 0x000fe40007810000 */
[----:B---3--:R-:W-:Y:S03]  /*9fe0*/  FMNMX.FTZ R117, R0, R117, !PT ;  /* 0x0000007500757209 */ /* 0x008fe60007810000 */
[----:B------:R-:W2:Y:S01]  /*9ff0*/  SHFL.BFLY PT, R0, R116, 0x2, 0x1f ;  /* 0x0c401f0074007f89 */ /* 0x000ea200000e0000 */
[----:B-1----:R-:W-:Y:S07]  /*a000*/  FMNMX.FTZ R119, R5, R119, !PT ;  /* 0x0000007705777209 */ /* 0x002fee0007810000 */
[----:B------:R-:W1:Y:S01]  /*a010*/  SHFL.BFLY PT, R4, R119, 0x1, 0x1f ;  /* 0x0c201f0077047f89 */ /* 0x000e6200000e0000 */
[----:B--2---:R-:W-:Y:S07]  /*a020*/  FMNMX.FTZ R116, R116, R0, !PT ;  /* 0x0000000074747209 */ /* 0x004fee0007810000 */
[----:B------:R2:W3:Y:S01]  /*a030*/  SHFL.BFLY PT, R0, R116, 0x1, 0x1f ;  /* 0x0c201f0074007f89 */ /* 0x0004e200000e0000 */
[----:B-1----:R-:W-:Y:S07]  /*a040*/  FMNMX.FTZ R119, R119, R4, !PT ;  /* 0x0000000477777209 */ /* 0x002fee0007810000 */
.L_x_1409:
[C---:B------:R-:W-:Y:S01]  /*a050*/  FMUL.FTZ R2, R119.reuse, c[0x0][0x2d0] ;  /* 0x0000b40077027a20 */ /* 0x040fe20000410000 */
[C---:B------:R-:W-:Y:S01]  /*a060*/  FSETP.NEU.FTZ.AND P0, PT, R119.reuse, -INF , PT ;  /* 0xff8000007700780b */ /* 0x040fe20003f1d000 */
[----:B------:R-:W-:Y:S01]  /*a070*/  WARPSYNC 0xffffffff ;  /* 0xffffffff00007948 */ /* 0x000fe20003800000 */
[----:B---3--:R-:W-:Y:S02]  /*a080*/  FMNMX.FTZ R68, R0, R116, !PT ;  /* 0x0000007400447209 */ /* 0x008fe40007810000 */
[----:B------:R-:W-:Y:S02]  /*a090*/  FSEL R2, R2, RZ, P0 ;  /* 0x000000ff02027208 */ /* 0x000fe40000000000 */
[----:B------:R-:W-:Y:S02]  /*a0a0*/  FSEL R0, R119, RZ, P0 ;  /* 0x000000ff77007208 */ /* 0x000fe40000000000 */
[----:B------:R-:W-:Y:S01]  /*a0b0*/  FSETP.NEU.FTZ.AND P1, PT, R118, -INF , PT ;  /* 0xff8000007600780b */ /* 0x000fe20003f3d000 */
[--C-:B------:R-:W-:Y:S01]  /*a0c0*/  FFMA.FTZ R198, R49, c[0x0][0x2d0], -R2.reuse ;  /* 0x0000b40031c67a23 */ /* 0x100fe20000010802 */
[----:B------:R-:W-:Y:S01]  /*a0d0*/  FSETP.NEU.FTZ.AND P0, PT, R117, -INF , PT ;  /* 0xff8000007500780b */ /* 0x000fe20003f1d000 */
[--C-:B------:R-:W-:Y:S01]  /*a0e0*/  FFMA.FTZ R217, R84, c[0x0][0x2d0], -R2.reuse ;  /* 0x0000b40054d97a23 */ /* 0x100fe20000010802 */
[----:B------:R-:W3:Y:S01]  /*a0f0*/  LDL.LU R49, [R1+0xc] ;  /* 0x00000c0001317983 */ /* 0x000ee20000300800 */
        /* <DEDUP_REMOVED lines=10> */
[----:B------:R-:W-:Y:S02]  /*a1a0*/  FFMA.FTZ R249, R97, c[0x0][0x2d0], -R2 ;  /* 0x0000b40061f97a23 */ /* 0x000fe40000010802 */
[----:B------:R-:W-:Y:S01]  /*a1b0*/  FADD.FTZ R4, -R0, R120 ;  /* 0x0000007800047221 */ /* 0x000fe20000010100 */
[----:B------:R-:W-:Y:S01]  /*a1c0*/  FSEL R0, R118, RZ, P1 ;  /* 0x000000ff76007208 */ /* 0x000fe20000800000 */
        /* <DEDUP_REMOVED lines=21> */
[----:B------:R-:W-:Y:S02]  /*a320*/  FMUL.FTZ R2, R118, c[0x0][0x2d0] ;  /* 0x0000b40076027a20 */ /* 0x000fe40000410000 */
[----:B------:R-:W-:Y:S01]  /*a330*/  FADD.FTZ R3, -R0, R121 ;  /* 0x0000007900037221 */ /* 0x000fe20000010100 */
[----:B------:R-:W-:Y:S02]  /*a340*/  FSEL R0, R117, RZ, P0 ;  /* 0x000000ff75007208 */ /* 0x000fe40000000000 */
[----:B------:R-:W-:Y:S01]  /*a350*/  FSEL R2, R2, RZ, P1 ;  /* 0x000000ff02027208 */ /* 0x000fe20000800000 */
[----:B------:R-:W-:Y:S01]  /*a360*/  FMUL.FTZ R3, R3, c[0x0][0x2d0] ;  /* 0x0000b40003037a20 */ /* 0x000fe20000410000 */
[----:B------:R-:W-:Y:S01]  /*a370*/  MUFU.EX2 R203, R203 ;  /* 0x000000cb00cb7308 */ /* 0x000fe20000000800 */
[----:B------:R-:W-:Y:S02]  /*a380*/  FADD.FTZ R0, -R0, R122 ;  /* 0x0000007a00007221 */ /* 0x000fe40000010100 */
[--C-:B------:R-:W-:Y:S02]  /*a390*/  FFMA.FTZ R9, R33, c[0x0][0x2d0], -R2.reuse ;  /* 0x0000b40021097a23 */ /* 0x100fe40000010802 */
[--C-:B--2---:R-:W-:Y:S01]  /*a3a0*/  FFMA.FTZ R116, R51, c[0x0][0x2d0], -R2.reuse ;  /* 0x0000b40033747a23 */ /* 0x104fe20000010802 */
[----:B------:R-:W2:Y:S01]  /*a3b0*/  LDL.LU R33, [R1+0x8] ;  /* 0x0000080001217983 */ /* 0x000ea20000300800 */
        /* <DEDUP_REMOVED lines=34> */
[----:B------:R-:W-:Y:S03]  /*a5e0*/  FMUL.FTZ R0, R0, c[0x0][0x2d0] ;  /* 0x0000b40000007a20 */ /* 0x000fe60000410000 */
[----:B------:R-:W-:Y:S02]  /*a5f0*/  FSEL R2, R2, RZ, P0 ;  /* 0x000000ff02027208 */ /* 0x000fe40000000000 */
[----:B------:R-:W-:Y:S03]  /*a600*/  FSETP.NEU.FTZ.AND P0, PT, R68, -INF , PT ;  /* 0xff8000004400780b */ /* 0x000fe60003f1d000 */
        /* <DEDUP_REMOVED lines=18> */
[--C-:B------:R-:W-:Y:S02]  /*a730*/  FFMA.FTZ R38, R92, c[0x0][0x2d0], -R2.reuse ;  /* 0x0000b4005c267a23 */ /* 0x100fe40000010802 */
[--C-:B------:R-:W-:Y:S01]  /*a740*/  FFMA.FTZ R39, R93, c[0x0][0x2d0], -R2.reuse ;  /* 0x0000b4005d277a23 */ /* 0x100fe20000010802 */
[----:B------:R-:W-:Y:S01]  /*a750*/  MUFU.EX2 R0, R0 ;  /* 0x0000000000007308 */ /* 0x000fe20000000800 */
[--C-:B------:R-:W-:Y:S02]  /*a760*/  FFMA.FTZ R83, R105, c[0x0][0x2d0], -R2.reuse ;  /* 0x0000b40069537a23 */ /* 0x100fe40000010802 */
[--C-:B------:R-:W-:Y:S02]  /*a770*/  FFMA.FTZ R82, R108, c[0x0][0x2d0], -R2.reuse ;  /* 0x0000b4006c527a23 */ /* 0x100fe40000010802 */
[--C-:B-1----:R-:W-:Y:S02]  /*a780*/  FFMA.FTZ R5, R20, c[0x0][0x2d0], -R2.reuse ;  /* 0x0000b40014057a23 */ /* 0x102fe40000010802 */
        /* <DEDUP_REMOVED lines=10> */
[----:B------:R-:W-:Y:S08]  /*a830*/  MOV R73, R36 ;  /* 0x0000002400497202 */ /* 0x000ff00000000f00 */
[----:B------:R-:W-:Y:S01]  /*a840*/  MUFU.EX2 R191, R191 ;  /* 0x000000bf00bf7308 */ /* 0x000fe20000000800 */
[----:B-1----:R-:W-:Y:S01]  /*a850*/  FFMA.FTZ R5, R18, c[0x0][0x2d0], -R2 ;  /* 0x0000b40012057a23 */ /* 0x002fe20000010802 */
[----:B------:R-:W-:Y:S08]  /*a860*/  FSEL R2, R68, RZ, P0 ;  /* 0x000000ff44027208 */ /* 0x000ff00000000000 */
[----:B------:R1:W-:Y:S01]  /*a870*/  MUFU.EX2 R76, R5 ;  /* 0x00000005004c7308 */ /* 0x0003e20000000800 */
[----:B------:R-:W-:Y:S02]  /*a880*/  FADD.FTZ R6, -R2, R123 ;  /* 0x0000007b02067221 */ /* 0x000fe40000010100 */
[----:B------:R-:W-:Y:S07]  /*a890*/  FMUL.FTZ R2, R4, c[0x0][0x2d0] ;  /* 0x0000b40004027a20 */ /* 0x000fee0000410000 */
[----:B------:R-:W4:Y:S10]  /*a8a0*/  MUFU.EX2 R2, R2 ;  /* 0x0000000200027308 */ /* 0x000f340000000800 */
[----:B------:R-:W-:Y:S01]  /*a8b0*/  MUFU.EX2 R190, R190 ;  /* 0x000000be00be7308 */ /* 0x000fe20000000800 */
[----:B-1----:R-:W-:Y:S05]  /*a8c0*/  FMUL.FTZ R5, R68, c[0x0][0x2d0] ;  /* 0x0000b40044057a20 */ /* 0x002fea0000410000 */
[----:B------:R-:W-:Y:S04]  /*a8d0*/  FSEL R5, R5, RZ, P0 ;  /* 0x000000ff05057208 */ /* 0x000fe80000000000 */
[----:B------:R-:W-:Y:S01]  /*a8e0*/  MUFU.EX2 R202, R202 ;  /* 0x000000ca00ca7308 */ /* 0x000fe20000000800 */
[--C-:B------:R-:W-:Y:S02]  /*a8f0*/  FFMA.FTZ R221, R62, c[0x0][0x2d0], -R5.reuse ;  /* 0x0000b4003edd7a23 */ /* 0x100fe40000010805 */
[----:B------:R-:W5:Y:S01]  /*a900*/  LDL.LU R62, [R1+0x10] ;  /* 0x00001000013e7983 */ /* 0x000f620000300800 */
[--C-:B------:R-:W-:Y:S02]  /*a910*/  FFMA.FTZ R220, R59, c[0x0][0x2d0], -R5.reuse ;  /* 0x0000b4003bdc7a23 */ /* 0x100fe40000010805 */
[--C-:B------:R-:W-:Y:S04]  /*a920*/  FFMA.FTZ R92, R27, c[0x0][0x2d0], -R5.reuse ;  /* 0x0000b4001b5c7a23 */ /* 0x100fe80000010805 */
[----:B------:R-:W-:Y:S01]  /*a930*/  MUFU.EX2 R189, R189 ;  /* 0x000000bd00bd7308 */ /* 0x000fe20000000800 */
[----:B------:R-:W2:Y:S01]  /*a940*/  LDL.LU R59, [R1+0x14] ;  /* 0x00001400013b7983 */ /* 0x000ea20000300800 */
[--C-:B------:R-:W-:Y:S02]  /*a950*/  FFMA.FTZ R27, R78, c[0x0][0x2d0], -R5.reuse ;  /* 0x0000b4004e1b7a23 */ /* 0x100fe40000010805 */
[--C-:B------:R-:W-:Y:S02]  /*a960*/  FFMA.FTZ R18, R79, c[0x0][0x2d0], -R5.reuse ;  /* 0x0000b4004f127a23 */ /* 0x100fe40000010805 */
[--C-:B------:R-:W-:Y:S01]  /*a970*/  FFMA.FTZ R109, R47, c[0x0][0x2d0], -R5.reuse ;  /* 0x0000b4002f6d7a23 */ /* 0x100fe20000010805 */
[----:B------:R-:W-:Y:S01]  /*a980*/  MOV R47, R77 ;  /* 0x0000004d002f7202 */ /* 0x000fe20000000f00 */
[--C-:B------:R-:W-:Y:S01]  /*a990*/  FFMA.FTZ R123, R58, c[0x0][0x2d0], -R5.reuse ;  /* 0x0000b4003a7b7a23 */ /* 0x100fe20000010805 */
[----:B------:R-:W-:Y:S01]  /*a9a0*/  MOV R58, R53 ;  /* 0x00000035003a7202 */ /* 0x000fe20000000f00 */
[----:B------:R-:W-:Y:S01]  /*a9b0*/  MUFU.EX2 R188, R188 ;  /* 0x000000bc00bc7308 */ /* 0x000fe20000000800 */
[--C-:B------:R-:W-:Y:S02]  /*a9c0*/  FFMA.FTZ R7, R21, c[0x0][0x2d0], -R5.reuse ;  /* 0x0000b40015077a23 */ /* 0x100fe40000010805 */
[--C-:B------:R-:W-:Y:S02]  /*a9d0*/  FFMA.FTZ R4, R19, c[0x0][0x2d0], -R5.reuse ;  /* 0x0000b40013047a23 */ /* 0x100fe40000010805 */
[--C-:B------:R-:W-:Y:S02]  /*a9e0*/  FFMA.FTZ R66, R90, c[0x0][0x2d0], -R5.reuse ;  /* 0x0000b4005a427a23 */ /* 0x100fe40000010805 */
        /* <DEDUP_REMOVED lines=25> */
[----:B------:R-:W1:Y:S01]  /*ab80*/  MUFU.EX2 R107, R14 ;  /* 0x0000000e006b7308 */ /* 0x000e620000000800 */
        /* <DEDUP_REMOVED lines=36> */
[----:B----4-:R-:W-:Y:S01]  /*add0*/  FMUL.FTZ R53, R2, R157 ;  /* 0x0000009d02357220 */ /* 0x010fe20000410000 */
[----:B------:R-:W-:Y:S01]  /*ade0*/  MOV R157, R76 ;  /* 0x0000004c009d7202 */ /* 0x000fe20000000f00 */
[C---:B--2---:R-:W-:Y:S01]  /*adf0*/  FFMA.FTZ R10, R0.reuse, R33, R80 ;  /* 0x00000021000a7223 */ /* 0x044fe20000010050 */
[----:B------:R-:W2:Y:S01]  /*ae00*/  LDSM.16.MT88.4 R76, [R225] ;  /* 0x00000000e14c783b */ /* 0x000ea20000004200 */
[----:B------:R-:W-:Y:S01]  /*ae10*/  FMUL.FTZ R8, R0, R152 ;  /* 0x0000009800087220 */ /* 0x000fe20000410000 */
[----:B------:R-:W-:Y:S01]  /*ae20*/  F2FP.PACK_AB R72, R70, R22 ;  /* 0x000000164648723e */ /* 0x000fe200000000ff */
[C---:B------:R-:W-:Y:S01]  /*ae30*/  FMUL.FTZ R9, R0.reuse, R153 ;  /* 0x0000009900097220 */ /* 0x040fe20000410000 */
[----:B------:R-:W-:Y:S01]  /*ae40*/  MOV R19, R37 ;  /* 0x0000002500137202 */ /* 0x000fe20000000f00 */
[C---:B------:R-:W-:Y:S01]  /*ae50*/  FMUL.FTZ R12, R0.reuse, R160 ;  /* 0x000000a0000c7220 */ /* 0x040fe20000410000 */
[----:B------:R-:W-:Y:S01]  /*ae60*/  F2FP.PACK_AB R73, R23, R34 ;  /* 0x000000221749723e */ /* 0x000fe200000000ff */
[C---:B------:R-:W-:Y:S01]  /*ae70*/  FMUL.FTZ R13, R0.reuse, R161 ;  /* 0x000000a1000d7220 */ /* 0x040fe20000410000 */
[----:B------:R-:W-:Y:S01]  /*ae80*/  F2FP.PACK_AB R80, R71, R80 ;  /* 0x000000504750723e */ /* 0x000fe200000000ff */
[----:B------:R-:W-:Y:S01]  /*ae90*/  FMUL.FTZ R24, R0, R144 ;  /* 0x0000009000187220 */ /* 0x000fe20000410000 */
[----:B------:R-:W-:Y:S01]  /*aea0*/  F2FP.PACK_AB R82, R252, R157 ;  /* 0x0000009dfc52723e */ /* 0x000fe200000000ff */
[C---:B------:R-:W-:Y:S01]  /*aeb0*/  FMUL.FTZ R25, R0.reuse, R145 ;  /* 0x0000009100197220 */ /* 0x040fe20000410000 */
[----:B------:R-:W-:Y:S01]  /*aec0*/  MOV R145, R31 ;  /* 0x0000001f00917202 */ /* 0x000fe20000000f00 */
[C---:B------:R-:W-:Y:S01]  /*aed0*/  FMUL.FTZ R28, R0.reuse, R148 ;  /* 0x00000094001c7220 */ /* 0x040fe20000410000 */
[----:B------:R-:W-:Y:S01]  /*aee0*/  MOV R148, R83 ;  /* 0x0000005300947202 */ /* 0x000fe20000000f00 */
[C---:B------:R-:W-:Y:S01]  /*aef0*/  FMUL.FTZ R29, R0.reuse, R149 ;  /* 0x00000095001d7220 */ /* 0x040fe20000410000 */
[----:B-1----:R-:W-:Y:S01]  /*af00*/  F2FP.PACK_AB R83, R107, R91 ;  /* 0x0000005b6b53723e */ /* 0x002fe200000000ff */
[C---:B------:R-:W-:Y:S01]  /*af10*/  FMUL.FTZ R40, R0.reuse, R136 ;  /* 0x0000008800287220 */ /* 0x040fe20000410000 */
[----:B------:R-:W-:Y:S01]  /*af20*/  MOV R149, R26 ;  /* 0x0000001a00957202 */ /* 0x000fe20000000f00 */
[C---:B------:R-:W-:Y:S01]  /*af30*/  FMUL.FTZ R41, R0.reuse, R137 ;  /* 0x0000008900297220 */ /* 0x040fe20000410000 */
[----:B------:R-:W-:Y:S01]  /*af40*/  MOV R137, R48 ;  /* 0x0000003000897202 */ /* 0x000fe20000000f00 */
[C---:B------:R-:W-:Y:S01]  /*af50*/  FMUL.FTZ R44, R0.reuse, R140 ;  /* 0x0000008c002c7220 */ /* 0x040fe20000410000 */
[----:B------:R-:W-:Y:S01]  /*af60*/  MOV R144, R42 ;  /* 0x0000002a00907202 */ /* 0x000fe20000000f00 */
[C---:B------:R-:W-:Y:S01]  /*af70*/  FMUL.FTZ R45, R0.reuse, R141 ;  /* 0x0000008d002d7220 */ /* 0x040fe20000410000 */
[----:B------:R-:W-:Y:S01]  /*af80*/  F2FP.PACK_AB R74, R137, R35 ;  /* 0x00000023894a723e */ /* 0x000fe200000000ff */
        /* <DEDUP_REMOVED lines=8> */
[C---:B---3--:R-:W-:Y:S01]  /*b010*/  FFMA.FTZ R0, R2.reuse, R49, R22 ;  /* 0x0000003102007223 */ /* 0x048fe20000010016 */
[----:B------:R-:W-:Y:S01]  /*b020*/  MUFU.EX2 R124, R86 ;  /* 0x00000056007c7308 */ /* 0x000fe20000000800 */
[----:B------:R-:W-:Y:S01]  /*b030*/  FMUL.FTZ R49, R2, R165 ;  /* 0x000000a502317220 */ /* 0x000fe20000410000 */
[----:B------:R-:W-:Y:S01]  /*b040*/  MOV R165, R52 ;  /* 0x0000003400a57202 */ /* 0x000fe20000000f00 */
[----:B------:R-:W-:Y:S01]  /*b050*/  FADD.FTZ R70, R70, R0 ;  /* 0x0000000046467221 */ /* 0x000fe20000010000 */
[----:B------:R-:W-:Y:S01]  /*b060*/  MOV R141, R54 ;  /* 0x00000036008d7202 */ /* 0x000fe20000000f00 */
[----:B------:R-:W-:Y:S01]  /*b070*/  FMUL.FTZ R0, R6, c[0x0][0x2d0] ;  /* 0x0000b40006007a20 */ /* 0x000fe20000410000 */
[----:B------:R-:W-:Y:S01]  /*b080*/  MOV R133, R55 ;  /* 0x0000003700857202 */ /* 0x000fe20000000f00 */
[C---:B------:R-:W-:Y:S01]  /*b090*/  FMUL.FTZ R52, R2.reuse, R156 ;  /* 0x0000009c02347220 */ /* 0x040fe20000410000 */
[----:B------:R-:W-:Y:S01]  /*b0a0*/  MOV R156, R19 ;  /* 0x00000013009c7202 */ /* 0x000fe20000000f00 */
[C---:B------:R-:W-:Y:S01]  /*b0b0*/  FMUL.FTZ R4, R2.reuse, R184 ;  /* 0x000000b802047220 */ /* 0x040fe20000410000 */
[----:B------:R-:W-:Y:S01]  /*b0c0*/  MOV R19, R65 ;  /* 0x0000004100137202 */ /* 0x000fe20000000f00 */
[----:B------:R-:W1:Y:S01]  /*b0d0*/  MUFU.EX2 R0, R0 ;  /* 0x0000000000007308 */ /* 0x000e620000000800 */
        /* <DEDUP_REMOVED lines=11> */
[-C--:B--2---:R-:W-:Y:S01]  /*b190*/  HMMA.16816.F32 R4, R72, R76.reuse, R4 ;  /* 0x0000004c4804723c */ /* 0x084fe20000001804 */
[----:B------:R-:W-:Y:S04]  /*b1a0*/  MUFU.EX2 R136, R112 ;  /* 0x0000007000887308 */ /* 0x000fe80000000800 */
[----:B------:R-:W-:Y:S01]  /*b1b0*/  FADD.FTZ R71, R71, R10 ;  /* 0x0000000a47477221 */ /* 0x000fe20000010000 */
[----:B------:R-:W-:Y:S01]  /*b1c0*/  MOV R94, R38 ;  /* 0x00000026005e7202 */ /* 0x000fe20000000f00 */
[C---:B------:R-:W-:Y:S01]  /*b1d0*/  FMUL.FTZ R16, R2.reuse, R176 ;  /* 0x000000b002107220 */ /* 0x040fe20000410000 */
[----:B------:R-:W-:Y:S01]  /*b1e0*/  MOV R176, R15 ;  /* 0x0000000f00b07202 */ /* 0x000fe20000000f00 */
[----:B------:R-:W-:Y:S02]  /*b1f0*/  FMUL.FTZ R17, R2, R177 ;  /* 0x000000b102117220 */ /* 0x000fe40000410000 */
[----:B------:R-:W-:Y:S01]  /*b200*/  MUFU.EX2 R125, R121 ;  /* 0x00000079007d7308 */ /* 0x000fe20000000800 */
[----:B-1----:R-:W-:Y:S01]  /*b210*/  FFMA.FTZ R69, R0, R59, R81 ;  /* 0x0000003b00457223 */ /* 0x002fe20000010051 */
[----:B------:R-:W-:Y:S01]  /*b220*/  F2FP.PACK_AB R81, R90, R81 ;  /* 0x000000515a51723e */ /* 0x000fe200000000ff */
[C---:B------:R-:W-:Y:S01]  /*b230*/  FMUL.FTZ R10, R0.reuse, R154 ;  /* 0x0000009a000a7220 */ /* 0x040fe20000410000 */
[----:B------:R-:W-:Y:S01]  /*b240*/  MOV R177, R66 ;  /* 0x0000004200b17202 */ /* 0x000fe20000000f00 */
[----:B------:R-:W-:Y:S01]  /*b250*/  FMUL.FTZ R11, R0, R155 ;  /* 0x0000009b000b7220 */ /* 0x000fe20000410000 */
[----:B------:R-:W-:Y:S01]  /*b260*/  MOV R187, R94 ;  /* 0x0000005e00bb7202 */ /* 0x000fe20000000f00 */
[----:B------:R-:W-:Y:S01]  /*b270*/  FADD.FTZ R69, R90, R69 ;  /* 0x000000455a457221 */ /* 0x000fe20000010000 */
[----:B------:R-:W-:Y:S01]  /*b280*/  MOV R132, R58 ;  /* 0x0000003a00847202 */ /* 0x000fe20000000f00 */
[C---:B------:R-:W-:Y:S01]  /*b290*/  FMUL.FTZ R14, R0.reuse, R162 ;  /* 0x000000a2000e7220 */ /* 0x040fe20000410000 */
[----:B------:R-:W-:Y:S01]  /*b2a0*/  MOV R161, R106 ;  /* 0x0000006a00a17202 */ /* 0x000fe20000000f00 */
[----:B------:R-:W-:Y:S01]  /*b2b0*/  FMUL.FTZ R15, R0, R163 ;  /* 0x000000a3000f7220 */ /* 0x000fe20000410000 */
[C---:B------:R-:W-:Y:S01]  /*b2c0*/  HMMA.16816.F32 R8, R80.reuse, R76, R8 ;  /* 0x0000004c5008723c */ /* 0x040fe20000001808 */
[----:B------:R-:W-:Y:S03]  /*b2d0*/  MUFU.EX2 R106, R97 ;  /* 0x00000061006a7308 */ /* 0x000fe60000000800 */
[C---:B------:R-:W-:Y:S01]  /*b2e0*/  FMUL.FTZ R37, R2.reuse, R173 ;  /* 0x000000ad02257220 */ /* 0x040fe20000410000 */
[----:B------:R-:W-:Y:S01]  /*b2f0*/  MOV R173, R18 ;  /* 0x0000001200ad7202 */ /* 0x000fe20000000f00 */
[C---:B------:R-:W-:Y:S01]  /*b300*/  FMUL.FTZ R18, R3.reuse, R178 ;  /* 0x000000b203127220 */ /* 0x040fe20000410000 */
[----:B------:R-:W-:Y:S01]  /*b310*/  MOV R153, R110 ;  /* 0x0000006e00997202 */ /* 0x000fe20000000f00 */
[-C--:B------:R-:W-:Y:S03]  /*b320*/  HMMA.16816.F32 R12, R80, R78.reuse, R12 ;  /* 0x0000004e500c723c */ /* 0x080fe6000000180c */
[----:B------:R-:W-:Y:S01]  /*b330*/  MUFU.EX2 R97, R92 ;  /* 0x0000005c00617308 */ /* 0x000fe20000000800 */
[C---:B------:R-:W-:Y:S01]  /*b340*/  FMUL.FTZ R48, R2.reuse, R164 ;  /* 0x000000a402307220 */ /* 0x040fe20000410000 */
[----:B------:R-:W-:Y:S01]  /*b350*/  MOV R164, R19 ;  /* 0x0000001300a47202 */ /* 0x000fe20000000f00 */
[C---:B------:R-:W-:Y:S02]  /*b360*/  FMUL.FTZ R19, R3.reuse, R179 ;  /* 0x000000b303137220 */ /* 0x040fe40000410000 */
[C---:B------:R-:W-:Y:S01]  /*b370*/  FMUL.FTZ R20, R2.reuse, R180 ;  /* 0x000000b402147220 */ /* 0x040fe20000410000 */
[----:B------:R-:W-:Y:S03]  /*b380*/  MOV R180, R47 ;  /* 0x0000002f00b47202 */ /* 0x000fe60000000f00 */
[C---:B------:R-:W-:Y:S01]  /*b390*/  FMUL.FTZ R21, R2.reuse, R181 ;  /* 0x000000b502157220 */ /* 0x040fe20000410000 */
[C---:B------:R-:W-:Y:S01]  /*b3a0*/  HMMA.16816.F32 R16, R72.reuse, R78, R16 ;  /* 0x0000004e4810723c */ /* 0x040fe20000001810 */
[----:B------:R-:W1:Y:S01]  /*b3b0*/  LDSM.16.MT88.4 R76, [R229] ;  /* 0x00000000e54c783b */ /* 0x000e620000004200 */
[----:B------:R-:W-:Y:S02]  /*b3c0*/  MUFU.EX2 R110, R96 ;  /* 0x00000060006e7308 */ /* 0x000fe40000000800 */
[C---:B------:R-:W-:Y:S01]  /*b3d0*/  FMUL.FTZ R32, R2.reuse, R168 ;  /* 0x000000a802207220 */ /* 0x040fe20000410000 */
[----:B------:R-:W-:Y:S01]  /*b3e0*/  MOV R168, R30 ;  /* 0x0000001e00a87202 */ /* 0x000fe20000000f00 */
[C---:B------:R-:W-:Y:S01]  /*b3f0*/  FMUL.FTZ R33, R2.reuse, R169 ;  /* 0x000000a902217220 */ /* 0x040fe20000410000 */
[----:B------:R-:W-:Y:S01]  /*b400*/  MOV R181, R43 ;  /* 0x0000002b00b57202 */ /* 0x000fe20000000f00 */
[C---:B------:R-:W-:Y:S01]  /*b410*/  FMUL.FTZ R36, R2.reuse, R172 ;  /* 0x000000ac02247220 */ /* 0x040fe20000410000 */
[----:B------:R-:W-:Y:S03]  /*b420*/  MOV R172, R27 ;  /* 0x0000001b00ac7202 */ /* 0x000fe60000000f00 */
[C---:B------:R-:W-:Y:S01]  /*b430*/  FMUL.FTZ R65, R2.reuse, R129 ;  /* 0x0000008102417220 */ /* 0x040fe20000410000 */
[----:B------:R-:W-:Y:S01]  /*b440*/  MOV R169, R67 ;  /* 0x0000004300a97202 */ /* 0x000fe20000000f00 */
[----:B------:R-:W-:Y:S01]  /*b450*/  FMUL.FTZ R64, R2, R128 ;  /* 0x0000008002407220 */ /* 0x000fe20000410000 */
[----:B------:R-:W-:Y:S01]  /*b460*/  MUFU.EX2 R129, R84 ;  /* 0x0000005400817308 */ /* 0x000fe20000000800 */
[C---:B-----5:R-:W-:Y:S02]  /*b470*/  FFMA.FTZ R2, R3.reuse, R62, R34 ;  /* 0x0000003e03027223 */ /* 0x060fe40000010022 */
[----:B------:R-:W-:Y:S02]  /*b480*/  FMUL.FTZ R22, R3, R182 ;  /* 0x000000b603167220 */ /* 0x000fe40000410000 */
[----:B------:R-:W-:Y:S02]  /*b490*/  FADD.FTZ R2, R23, R2 ;  /* 0x0000000217027221 */ /* 0x000fe40000010000 */
[C---:B------:R-:W-:Y:S02]  /*b4a0*/  FMUL.FTZ R23, R3.reuse, R183 ;  /* 0x000000b703177220 */ /* 0x040fe40000410000 */
[C---:B------:R-:W-:Y:S01]  /*b4b0*/  FMUL.FTZ R34, R3.reuse, R170 ;  /* 0x000000aa03227220 */ /* 0x040fe20000410000 */
[----:B------:R2:W3:Y:S01]  /*b4c0*/  MUFU.EX2 R96, R93 ;  /* 0x0000005d00607308 */ /* 0x0004e20000000800 */
[C---:B------:R-:W-:Y:S02]  /*b4d0*/  FMUL.FTZ R26, R0.reuse, R146 ;  /* 0x00000092001a7220 */ /* 0x040fe40000410000 */
[C---:B------:R-:W-:Y:S02]  /*b4e0*/  FMUL.FTZ R27, R0.reuse, R147 ;  /* 0x00000093001b7220 */ /* 0x040fe40000410000 */
[C---:B------:R-:W-:Y:S02]  /*b4f0*/  FMUL.FTZ R30, R0.reuse, R150 ;  /* 0x00000096001e7220 */ /* 0x040fe40000410000 */
[C---:B------:R-:W-:Y:S02]  /*b500*/  FMUL.FTZ R31, R0.reuse, R151 ;  /* 0x00000097001f7220 */ /* 0x040fe40000410000 */
[C---:B------:R-:W-:Y:S01]  /*b510*/  FMUL.FTZ R38, R3.reuse, R174 ;  /* 0x000000ae03267220 */ /* 0x040fe20000410000 */
[----:B------:R-:W-:Y:S01]  /*b520*/  MUFU.EX2 R128, R120 ;  /* 0x0000007800807308 */ /* 0x000fe20000000800 */
[----:B------:R-:W-:Y:S02]  /*b530*/  FMUL.FTZ R39, R3, R175 ;  /* 0x000000af03277220 */ /* 0x000fe40000410000 */
[C---:B------:R-:W-:Y:S02]  /*b540*/  FMUL.FTZ R42, R0.reuse, R138 ;  /* 0x0000008a002a7220 */ /* 0x040fe40000410000 */
[C---:B------:R-:W-:Y:S01]  /*b550*/  FMUL.FTZ R43, R0.reuse, R139 ;  /* 0x0000008b002b7220 */ /* 0x040fe20000410000 */
[-C--:B-1----:R-:W-:Y:S03]  /*b560*/  HMMA.16816.F32 R20, R72, R76.reuse, R20 ;  /* 0x0000004c4814723c */ /* 0x082fe60000001814 */
[C---:B------:R-:W-:Y:S01]  /*b570*/  FMUL.FTZ R46, R0.reuse, R142 ;  /* 0x0000008e002e7220 */ /* 0x040fe20000410000 */
[----:B------:R-:W-:Y:S01]  /*b580*/  MUFU.EX2 R111, R111 ;  /* 0x0000006f006f7308 */ /* 0x000fe20000000800 */
[C---:B------:R-:W-:Y:S02]  /*b590*/  FMUL.FTZ R47, R0.reuse, R143 ;  /* 0x0000008f002f7220 */ /* 0x040fe40000410000 */
[C---:B------:R-:W-:Y:S01]  /*b5a0*/  FMUL.FTZ R63, R0.reuse, R127 ;  /* 0x0000007f003f7220 */ /* 0x040fe20000410000 */
[C---:B------:R-:W-:Y:S04]  /*b5b0*/  HMMA.16816.F32 R24, R80.reuse, R76, R24 ;  /* 0x0000004c5018723c */ /* 0x040fe80000001818 */
[C---:B------:R-:W-:Y:S02]  /*b5c0*/  FMUL.FTZ R58, R0.reuse, R134 ;  /* 0x00000086003a7220 */ /* 0x040fe40000410000 */
[----:B------:R-:W-:Y:S01]  /*b5d0*/  MUFU.EX2 R127, R85 ;  /* 0x00000055007f7308 */ /* 0x000fe20000000800 */
[C---:B------:R-:W-:Y:S01]  /*b5e0*/  FMUL.FTZ R59, R0.reuse, R135 ;  /* 0x00000087003b7220 */ /* 0x040fe20000410000 */
[-C--:B------:R-:W-:Y:S04]  /*b5f0*/  HMMA.16816.F32 R28, R80, R78.reuse, R28 ;  /* 0x0000004e501c723c */ /* 0x080fe8000000181c */
[----:B------:R-:W-:Y:S02]  /*b600*/  FMUL.FTZ R62, R0, R126 ;  /* 0x0000007e003e7220 */ /* 0x000fe40000410000 */
[----:B------:R-:W-:Y:S02]  /*b610*/  FADD.FTZ R0, R157, R71 ;  /* 0x000000479d007221 */ /* 0x000fe40000010000 */
[C---:B------:R-:W-:Y:S01]  /*b620*/  HMMA.16816.F32 R32, R72.reuse, R78, R32 ;  /* 0x0000004e4820723c */ /* 0x040fe20000001820 */
[----:B------:R-:W1:Y:S01]  /*b630*/  LDSM.16.MT88.4 R76, [R226] ;  /* 0x00000000e24c783b */ /* 0x000e620000004200 */
[----:B------:R-:W-:Y:S02]  /*b640*/  MUFU.EX2 R126, R109 ;  /* 0x0000006d007e7308 */ /* 0x000fe40000000800 */
[----:B------:R-:W-:Y:S02]  /*b650*/  FADD.FTZ R71, R91, R69 ;  /* 0x000000455b477221 */ /* 0x000fe40000010000 */
[C---:B------:R-:W-:Y:S02]  /*b660*/  FMUL.FTZ R66, R3.reuse, R130 ;  /* 0x0000008203427220 */ /* 0x040fe40000410000 */
[C---:B------:R-:W-:Y:S04]  /*b670*/  FMUL.FTZ R54, R3.reuse, R158 ;  /* 0x0000009e03367220 */ /* 0x040fe80000410000 */
[----:B------:R-:W-:Y:S01]  /*b680*/  MUFU.EX2 R130, R116 ;  /* 0x0000007400827308 */ /* 0x000fe20000000800 */
[C---:B------:R-:W-:Y:S02]  /*b690*/  FMUL.FTZ R55, R3.reuse, R159 ;  /* 0x0000009f03377220 */ /* 0x040fe40000410000 */
[----:B------:R-:W-:Y:S02]  /*b6a0*/  FMUL.FTZ R67, R3, R131 ;  /* 0x0000008303437220 */ /* 0x000fe40000410000 */
[----:B------:R-:W-:Y:S01]  /*b6b0*/  FADD.FTZ R3, R186, R70 ;  /* 0x00000046ba037221 */ /* 0x000fe20000010000 */
[----:B------:R-:W-:Y:S02]  /*b6c0*/  MOV R186, R165 ;  /* 0x000000a500ba7202 */ /* 0x000fe40000000f00 */
[----:B------:R-:W-:Y:S01]  /*b6d0*/  MOV R165, R164 ;  /* 0x000000a400a57202 */ /* 0x000fe20000000f00 */
[----:B------:R-:W-:Y:S01]  /*b6e0*/  FADD.FTZ R70, R137, R3 ;  /* 0x0000000389467221 */ /* 0x000fe20000010000 */
[----:B------:R4:W5:Y:S01]  /*b6f0*/  MUFU.EX2 R116, R87 ;  /* 0x0000005700747308 */ /* 0x0009620000000800 */
[----:B------:R-:W-:Y:S01]  /*b700*/  MOV R164, R172 ;  /* 0x000000ac00a47202 */ /* 0x000fe20000000f00 */
[----:B------:R-:W-:Y:S01]  /*b710*/  FADD.FTZ R2, R186, R2 ;  /* 0x00000002ba027221 */ /* 0x000fe20000010000 */
[----:B------:R-:W-:Y:S01]  /*b720*/  MOV R186, R95 ;  /* 0x0000005f00ba7202 */ /* 0x000fe20000000f00 */
[----:B------:R-:W-:Y:S01]  /*b730*/  FADD.FTZ R3, R252, R0 ;  /* 0x00000000fc037221 */ /* 0x000fe20000010000 */
[----:B--2---:R-:W-:Y:S01]  /*b740*/  LDSM.16.MT88.4 R92, [R226+0x1000] ;  /* 0x00100000e25c783b */ /* 0x004fe20000004200 */
[----:B------:R-:W-:Y:S01]  /*b750*/  MOV R172, R168 ;  /* 0x000000a800ac7202 */ /* 0x000fe20000000f00 */
[----:B------:R-:W-:Y:S01]  /*b760*/  FADD.FTZ R69, R156, R2 ;  /* 0x000000029c457221 */ /* 0x000fe20000010000 */
[----:B------:R-:W-:Y:S01]  /*b770*/  MOV R168, R132 ;  /* 0x0000008400a87202 */ /* 0x000fe20000000f00 */
[----:B------:R-:W-:Y:S01]  /*b780*/  FADD.FTZ R2, R107, R71 ;  /* 0x000000476b027221 */ /* 0x000fe20000010000 */
[----:B------:R-:W-:Y:S01]  /*b790*/  MUFU.EX2 R131, R101 ;  /* 0x0000006500837308 */ /* 0x000fe20000000800 */
[----:B------:R-:W-:Y:S01]  /*b7a0*/  MOV R156, R165 ;  /* 0x000000a5009c7202 */ /* 0x000fe20000000f00 */
[----:B------:R-:W-:Y:S01]  /*b7b0*/  FADD.FTZ R0, R205, R70 ;  /* 0x00000046cd007221 */ /* 0x000fe20000010000 */
[----:B------:R-:W-:Y:S01]  /*b7c0*/  MOV R165, R140 ;  /* 0x0000008c00a57202 */ /* 0x000fe20000000f00 */
[----:B---3--:R-:W-:Y:S01]  /*b7d0*/  FADD.FTZ R2, R96, R2 ;  /* 0x0000000260027221 */ /* 0x008fe20000010000 */
[----:B------:R-:W-:Y:S01]  /*b7e0*/  MOV R157, R172 ;  /* 0x000000ac009d7202 */ /* 0x000fe20000000f00 */
[----:B------:R-:W-:Y:S01]  /*b7f0*/  FADD.FTZ R3, R99, R3 ;  /* 0x0000000363037221 */ /* 0x000fe20000010000 */
[----:B------:R-:W-:Y:S01]  /*b800*/  MOV R172, R133 ;  /* 0x0000008500ac7202 */ /* 0x000fe20000000f00 */
[----:B------:R-:W-:Y:S01]  /*b810*/  FADD.FTZ R2, R97, R2 ;  /* 0x0000000261027221 */ /* 0x000fe20000010000 */
[-C--:B-1----:R-:W-:Y:S01]  /*b820*/  HMMA.16816.F32 R36, R72, R76.reuse, R36 ;  /* 0x0000004c4824723c */ /* 0x082fe20000001824 */
[----:B------:R-:W-:Y:S02]  /*b830*/  MUFU.EX2 R101, R88 ;  /* 0x0000005800657308 */ /* 0x000fe40000000800 */
[----:B------:R-:W-:Y:S01]  /*b840*/  FADD.FTZ R3, R98, R3 ;  /* 0x0000000362037221 */ /* 0x000fe20000010000 */
[----:B----4-:R-:W-:Y:S01]  /*b850*/  LDSM.16.MT88.4 R84, [R225+0x800] ;  /* 0x00080000e154783b */ /* 0x010fe20000004200 */
[----:B------:R-:W-:Y:S03]  /*b860*/  FADD.FTZ R69, R191, R69 ;  /* 0x00000045bf457221 */ /* 0x000fe60000010000 */
        /* <DEDUP_REMOVED lines=9> */
[----:B------:R-:W1:Y:S03]  /*b900*/  LDSM.16.MT88.4 R76, [R228] ;  /* 0x00000000e44c783b */ /* 0x000e660000004200 */
[----:B------:R-:W-:Y:S02]  /*b910*/  FADD.FTZ R69, R188, R69 ;  /* 0x00000045bc457221 */ /* 0x000fe40000010000 */
[----:B-----5:R-:W-:Y:S01]  /*b920*/  FADD.FTZ R3, R116, R3 ;  /* 0x0000000374037221 */ /* 0x020fe20000010000 */
[----:B------:R-:W-:Y:S01]  /*b930*/  MUFU.EX2 R132, R100 ;  /* 0x0000006400847308 */ /* 0x000fe20000000800 */
[----:B------:R-:W-:Y:S04]  /*b940*/  FADD.FTZ R69, R122, R69 ;  /* 0x000000457a457221 */ /* 0x000fe80000010000 */
[----:B------:R-:W-:Y:S02]  /*b950*/  FADD.FTZ R69, R125, R69 ;  /* 0x000000457d457221 */ /* 0x000fe40000010000 */
[----:B------:R-:W-:Y:S02]  /*b960*/  FADD.FTZ R3, R124, R3 ;  /* 0x000000037c037221 */ /* 0x000fe40000010000 */
[----:B------:R-:W-:Y:S01]  /*b970*/  FADD.FTZ R69, R128, R69 ;  /* 0x0000004580457221 */ /* 0x000fe20000010000 */
[----:B------:R2:W3:Y:S01]  /*b980*/  MUFU.EX2 R100, R89 ;  /* 0x0000005900647308 */ /* 0x0004e20000000800 */
[----:B------:R-:W-:Y:S02]  /*b990*/  FADD.FTZ R3, R127, R3 ;  /* 0x000000037f037221 */ /* 0x000fe40000010000 */
[----:B------:R-:W-:Y:S02]  /*b9a0*/  FADD.FTZ R70, R130, R69 ;  /* 0x0000004582467221 */ /* 0x000fe40000010000 */
[----:B------:R-:W-:Y:S04]  /*b9b0*/  FADD.FTZ R0, R204, R0 ;  /* 0x00000000cc007221 */ /* 0x000fe80000010000 */
[----:B------:R-:W-:Y:S01]  /*b9c0*/  FADD.FTZ R0, R203, R0 ;  /* 0x00000000cb007221 */ /* 0x000fe20000010000 */
[----:B------:R-:W-:Y:S03]  /*b9d0*/  MUFU.EX2 R137, R102 ;  /* 0x0000006600897308 */ /* 0x000fe60000000800 */
[----:B------:R-:W-:Y:S04]  /*b9e0*/  FADD.FTZ R0, R202, R0 ;  /* 0x00000000ca007221 */ /* 0x000fe80000010000 */
[----:B------:R-:W-:Y:S03]  /*b9f0*/  FADD.FTZ R0, R201, R0 ;  /* 0x00000000c9007221 */ /* 0x000fe60000010000 */
[----:B------:R-:W-:Y:S01]  /*ba00*/  MUFU.EX2 R102, R176 ;  /* 0x000000b000667308 */ /* 0x000fe20000000800 */
[----:B------:R-:W-:Y:S01]  /*ba10*/  FADD.FTZ R0, R200, R0 ;  /* 0x00000000c8007221 */ /* 0x000fe20000010000 */
[-C--:B-1----:R-:W-:Y:S01]  /*ba20*/  HMMA.16816.F32 R52, R72, R76.reuse, R52 ;  /* 0x0000004c4834723c */ /* 0x082fe20000001834 */
[----:B--2---:R-:W-:Y:S02]  /*ba30*/  LDSM.16.MT88.4 R88, [R226+0x800] ;  /* 0x00080000e258783b */ /* 0x004fe40000004200 */
[----:B---3--:R-:W-:Y:S02]  /*ba40*/  FADD.FTZ R2, R100, R2 ;  /* 0x0000000264027221 */ /* 0x008fe40000010000 */
[----:B------:R-:W-:Y:S03]  /*ba50*/  FADD.FTZ R0, R199, R0 ;  /* 0x00000000c7007221 */ /* 0x000fe60000010000 */
[----:B------:R-:W-:Y:S01]  /*ba60*/  MUFU.EX2 R121, R186 ;  /* 0x000000ba00797308 */ /* 0x000fe20000000800 */
[----:B------:R-:W-:Y:S01]  /*ba70*/  FADD.FTZ R2, R101, R2 ;  /* 0x0000000265027221 */ /* 0x000fe20000010000 */
[C---:B------:R-:W-:Y:S04]  /*ba80*/  HMMA.16816.F32 R56, R80.reuse, R76, R56 ;  /* 0x0000004c5038723c */ /* 0x040fe80000001838 */
[----:B------:R-:W-:Y:S02]  /*ba90*/  FADD.FTZ R2, R104, R2 ;  /* 0x0000000268027221 */ /* 0x000fe40000010000 */
[----:B------:R-:W-:Y:S01]  /*baa0*/  FADD.FTZ R71, R198, R0 ;  /* 0x00000000c6477221 */ /* 0x000fe20000010000 */
[----:B------:R-:W-:Y:S01]  /*bab0*/  F2FP.PACK_AB R76, R98, R99 ;  /* 0x00000063624c723e */ /* 0x000fe200000000ff */
[-C--:B------:R-:W-:Y:S01]  /*bac0*/  HMMA.16816.F32 R60, R80, R78.reuse, R60 ;  /* 0x0000004e503c723c */ /* 0x080fe2000000183c */
[----:B------:R-:W1:Y:S01]  /*bad0*/  LDSM.16.MT88.4 R80, [R229+0x800] ;  /* 0x00080000e550783b */ /* 0x000e620000004200 */
[----:B------:R-:W-:Y:S02]  /*bae0*/  MUFU.EX2 R140, R103 ;  /* 0x00000067008c7308 */ /* 0x000fe40000000800 */
[----:B------:R-:W-:Y:S01]  /*baf0*/  F2FP.PACK_AB R77, R97, R96 ;  /* 0x00000060614d723e */ /* 0x000fe200000000ff */
[----:B------:R-:W-:Y:S03]  /*bb00*/  FADD.FTZ R69, R197, R71 ;  /* 0x00000047c5457221 */ /* 0x000fe60000010000 */
[----:B------:R-:W-:Y:S04]  /*bb10*/  HMMA.16816.F32 R64, R72, R78, R64 ;  /* 0x0000004e4840723c */ /* 0x000fe80000001840 */
[----:B------:R-:W-:Y:S03]  /*bb20*/  MUFU.EX2 R103, R108 ;  /* 0x0000006c00677308 */ /* 0x000fe60000000800 */
[----:B------:R-:W-:Y:S02]  /*bb30*/  F2FP.PACK_AB R72, R204, R205 ;  /* 0x000000cdcc48723e */ /* 0x000fe400000000ff */
[----:B------:R-:W-:Y:S03]  /*bb40*/  F2FP.PACK_AB R73, R190, R191 ;  /* 0x000000bfbe49723e */ /* 0x000fe600000000ff */
[----:B------:R-:W-:Y:S02]  /*bb50*/  F2FP.PACK_AB R74, R202, R203 ;  /* 0x000000cbca4a723e */ /* 0x000fe400000000ff */
[----:B------:R-:W-:Y:S01]  /*bb60*/  F2FP.PACK_AB R75, R188, R189 ;  /* 0x000000bdbc4b723e */ /* 0x000fe200000000ff */
[----:B------:R2:W-:Y:S01]  /*bb70*/  MUFU.EX2 R108, R164 ;  /* 0x000000a4006c7308 */ /* 0x0005e20000000800 */
[----:B------:R-:W-:Y:S02]  /*bb80*/  F2FP.PACK_AB R78, R110, R106 ;  /* 0x0000006a6e4e723e */ /* 0x000fe400000000ff */
[----:B------:R-:W-:Y:S03]  /*bb90*/  F2FP.PACK_AB R79, R101, R100 ;  /* 0x00000064654f723e */ /* 0x000fe600000000ff */
[-C--:B------:R-:W-:Y:S04]  /*bba0*/  HMMA.16816.F32 R4, R72, R84.reuse, R4 ;  /* 0x000000544804723c */ /* 0x080fe80000001804 */
[----:B------:R3:W-:Y:S04]  /*bbb0*/  MUFU.EX2 R110, R169 ;  /* 0x000000a9006e7308 */ /* 0x0007e80000000800 */
[C---:B------:R-:W-:Y:S06]  /*bbc0*/  HMMA.16816.F32 R8, R76.reuse, R84, R8 ;  /* 0x000000544c08723c */ /* 0x040fec0000001808 */
[----:B------:R-:W-:Y:S02]  /*bbd0*/  MUFU.EX2 R188, R187 ;  /* 0x000000bb00bc7308 */ /* 0x000fe40000000800 */
[-C--:B------:R-:W-:Y:S01]  /*bbe0*/  HMMA.16816.F32 R12, R76, R86.reuse, R12 ;  /* 0x000000564c0c723c */ /* 0x080fe2000000180c */
[----:B--2---:R-:W-:Y:S07]  /*bbf0*/  LDSM.16.MT88.4 R164, [R226+0x3000] ;  /* 0x00300000e2a4783b */ /* 0x004fee0000004200 */
[C---:B------:R-:W-:Y:S01]  /*bc00*/  HMMA.16816.F32 R16, R72.reuse, R86, R16 ;  /* 0x000000564810723c */ /* 0x040fe20000001810 */
[----:B------:R-:W-:Y:S01]  /*bc10*/  MUFU.EX2 R101, R185 ;  /* 0x000000b900657308 */ /* 0x000fe20000000800 */
[----:B------:R-:W2:Y:S06]  /*bc20*/  LDSM.16.MT88.4 R84, [R228+0x800] ;  /* 0x00080000e454783b */ /* 0x000eac0000004200 */
[-C--:B-1----:R-:W-:Y:S02]  /*bc30*/  HMMA.16816.F32 R20, R72, R80.reuse, R20 ;  /* 0x000000504814723c */ /* 0x082fe40000001814 */
[----:B---3--:R-:W-:Y:S01]  /*bc40*/  LDSM.16.MT88.4 R168, [R229+0x3000] ;  /* 0x00300000e5a8783b */ /* 0x008fe20000004200 */
[----:B------:R-:W-:Y:S05]  /*bc50*/  MUFU.EX2 R100, R184 ;  /* 0x000000b800647308 */ /* 0x000fea0000000800 */
[C---:B------:R-:W-:Y:S05]  /*bc60*/  HMMA.16816.F32 R24, R76.reuse, R80, R24 ;  /* 0x000000504c18723c */ /* 0x040fea0000001818 */
[----:B------:R-:W-:Y:S03]  /*bc70*/  MUFU.EX2 R106, R181 ;  /* 0x000000b5006a7308 */ /* 0x000fe60000000800 */
[-C--:B------:R-:W-:Y:S07]  /*bc80*/  HMMA.16816.F32 R28, R76, R82.reuse, R28 ;  /* 0x000000524c1c723c */ /* 0x080fee000000181c */
[----:B------:R-:W-:Y:S01]  /*bc90*/  MUFU.EX2 R135, R114 ;  /* 0x0000007200877308 */ /* 0x000fe20000000800 */
[C---:B------:R-:W-:Y:S01]  /*bca0*/  HMMA.16816.F32 R32, R72.reuse, R82, R32 ;  /* 0x000000524820723c */ /* 0x040fe20000001820 */
[----:B------:R-:W1:Y:S07]  /*bcb0*/  LDSM.16.MT88.4 R80, [R225+0x1000] ;  /* 0x00100000e150783b */ /* 0x000e6e0000004200 */
[-C--:B------:R-:W-:Y:S01]  /*bcc0*/  HMMA.16816.F32 R36, R72, R88.reuse, R36 ;  /* 0x000000584824723c */ /* 0x080fe20000001824 */
[----:B------:R-:W3:Y:S07]  /*bcd0*/  MUFU.EX2 R114, R105 ;  /* 0x0000006900727308 */ /* 0x000eee0000000800 */
[C---:B------:R-:W-:Y:S03]  /*bce0*/  HMMA.16816.F32 R40, R76.reuse, R88, R40 ;  /* 0x000000584c28723c */ /* 0x040fe60000001828 */
[----:B------:R-:W4:Y:S05]  /*bcf0*/  MUFU.EX2 R134, R113 ;  /* 0x0000007100867308 */ /* 0x000f2a0000000800 */
[-C--:B------:R-:W-:Y:S05]  /*bd00*/  HMMA.16816.F32 R44, R76, R90.reuse, R44 ;  /* 0x0000005a4c2c723c */ /* 0x080fea000000182c */
[----:B------:R-:W-:Y:S03]  /*bd10*/  MUFU.EX2 R133, R115 ;  /* 0x0000007300857308 */ /* 0x000fe60000000800 */
[C---:B------:R-:W-:Y:S01]  /*bd20*/  HMMA.16816.F32 R48, R72.reuse, R90, R48 ;  /* 0x0000005a4830723c */ /* 0x040fe20000001830 */
[----:B------:R-:W5:Y:S03]  /*bd30*/  LDSM.16.MT88.4 R88, [R229+0x1000] ;  /* 0x00100000e558783b */ /* 0x000f660000004200 */
[----:B---3--:R-:W-:Y:S03]  /*bd40*/  FADD.FTZ R2, R114, R2 ;  /* 0x0000000272027221 */ /* 0x008fe60000010000 */
[----:B------:R-:W-:Y:S01]  /*bd50*/  MUFU.EX2 R107, R173 ;  /* 0x000000ad006b7308 */ /* 0x000fe20000000800 */
[-C--:B--2---:R-:W-:Y:S04]  /*bd60*/  HMMA.16816.F32 R52, R72, R84.reuse, R52 ;  /* 0x000000544834723c */ /* 0x084fe80000001834 */
[----:B------:R-:W-:Y:S02]  /*bd70*/  FADD.FTZ R96, R103, R2 ;  /* 0x0000000267607221 */ /* 0x000fe40000010000 */
[----:B------:R-:W-:Y:S02]  /*bd80*/  FADD.FTZ R2, R129, R3 ;  /* 0x0000000381027221 */ /* 0x000fe40000010000 */
[C---:B------:R-:W-:Y:S01]  /*bd90*/  HMMA.16816.F32 R56, R76.reuse, R84, R56 ;  /* 0x000000544c38723c */ /* 0x040fe20000001838 */
[----:B------:R-:W-:Y:S03]  /*bda0*/  MUFU.EX2 R120, R157 ;  /* 0x0000009d00787308 */ /* 0x000fe60000000800 */
[----:B------:R-:W-:Y:S02]  /*bdb0*/  FADD.FTZ R2, R131, R2 ;  /* 0x0000000283027221 */ /* 0x000fe40000010000 */
[----:B----4-:R-:W-:Y:S02]  /*bdc0*/  FADD.FTZ R3, R134, R70 ;  /* 0x0000004686037221 */ /* 0x010fe40000010000 */
[-C--:B------:R-:W-:Y:S03]  /*bdd0*/  HMMA.16816.F32 R60, R76, R86.reuse, R60 ;  /* 0x000000564c3c723c */ /* 0x080fe6000000183c */
[----:B------:R-:W2:Y:S01]  /*bde0*/  MUFU.EX2 R115, R156 ;  /* 0x0000009c00737308 */ /* 0x000ea20000000800 */
[----:B------:R-:W-:Y:S02]  /*bdf0*/  FADD.FTZ R0, R126, R96 ;  /* 0x000000607e007221 */ /* 0x000fe40000010000 */
[----:B------:R-:W-:Y:S01]  /*be00*/  FADD.FTZ R3, R136, R3 ;  /* 0x0000000388037221 */ /* 0x000fe20000010000 */
[----:B------:R-:W-:Y:S01]  /*be10*/  F2FP.PACK_AB R76, R124, R116 ;  /* 0x000000747c4c723e */ /* 0x000fe200000000ff */
[----:B------:R-:W-:Y:S01]  /*be20*/  HMMA.16816.F32 R64, R72, R86, R64 ;  /* 0x000000564840723c */ /* 0x000fe20000001840 */
[----:B------:R-:W3:Y:S03]  /*be30*/  LDSM.16.MT88.4 R84, [R228+0x1000] ;  /* 0x00100000e454783b */ /* 0x000ee60000004200 */
[----:B------:R-:W-:Y:S01]  /*be40*/  F2FP.PACK_AB R78, R129, R127 ;  /* 0x0000007f814e723e */ /* 0x000fe200000000ff */
[----:B------:R-:W4:Y:S01]  /*be50*/  MUFU.EX2 R113, R172 ;  /* 0x000000ac00717308 */ /* 0x000f220000000800 */
[----:B------:R-:W-:Y:S01]  /*be60*/  F2FP.PACK_AB R77, R114, R104 ;  /* 0x00000068724d723e */ /* 0x000fe200000000ff */
[----:B------:R-:W-:Y:S01]  /*be70*/  FADD.FTZ R70, R123, R0 ;  /* 0x000000007b467221 */ /* 0x000fe20000010000 */
[----:B------:R-:W-:Y:S01]  /*be80*/  F2FP.PACK_AB R72, R200, R201 ;  /* 0x000000c9c848723e */ /* 0x000fe200000000ff */
[----:B------:R-:W-:Y:S03]  /*be90*/  FADD.FTZ R0, R196, R69 ;  /* 0x00000045c4007221 */ /* 0x000fe60000010000 */
[----:B------:R-:W-:Y:S01]  /*bea0*/  F2FP.PACK_AB R73, R125, R122 ;  /* 0x0000007a7d49723e */ /* 0x000fe200000000ff */
[----:B------:R-:W-:Y:S01]  /*beb0*/  FADD.FTZ R69, R132, R2 ;  /* 0x0000000284457221 */ /* 0x000fe20000010000 */
[----:B------:R-:W-:Y:S01]  /*bec0*/  F2FP.PACK_AB R74, R198, R199 ;  /* 0x000000c7c64a723e */ /* 0x000fe200000000ff */
[----:B------:R5:W-:Y:S01]  /*bed0*/  MUFU.EX2 R104, R177 ;  /* 0x000000b100687308 */ /* 0x000be20000000800 */
[----:B------:R-:W-:Y:S01]  /*bee0*/  F2FP.PACK_AB R75, R130, R128 ;  /* 0x00000080824b723e */ /* 0x000fe200000000ff */
[----:B------:R-:W-:Y:S01]  /*bef0*/  FADD.FTZ R2, R220, R70 ;  /* 0x00000046dc027221 */ /* 0x000fe20000010000 */
[----:B------:R-:W-:Y:S01]  /*bf00*/  F2FP.PACK_AB R79, R126, R103 ;  /* 0x000000677e4f723e */ /* 0x000fe200000000ff */
[----:B------:R-:W-:Y:S01]  /*bf10*/  FADD.FTZ R0, R206, R0 ;  /* 0x00000000ce007221 */ /* 0x000fe20000010000 */
[----:B--2---:R-:W-:Y:S01]  /*bf20*/  F2FP.PACK_AB R128, R115, R120 ;  /* 0x000000787380723e */ /* 0x004fe200000000ff */
[----:B------:R-:W-:Y:S01]  /*bf30*/  FADD.FTZ R3, R193, R3 ;  /* 0x00000003c1037221 */ /* 0x000fe20000010000 */
[----:B------:R-:W-:Y:S01]  /*bf40*/  F2FP.PACK_AB R130, R106, R109 ;  /* 0x0000006d6a82723e */ /* 0x000fe200000000ff */
[-C--:B-1----:R-:W-:Y:S02]  /*bf50*/  HMMA.16816.F32 R4, R72, R80.reuse, R4 ;  /* 0x000000504804723c */ /* 0x082fe40000001804 */
[----:B------:R-:W-:Y:S01]  /*bf60*/  MUFU.EX2 R103, R141 ;  /* 0x0000008d00677308 */ /* 0x000fe20000000800 */
[----:B------:R-:W-:Y:S01]  /*bf70*/  FADD.FTZ R3, R192, R3 ;  /* 0x00000003c0037221 */ /* 0x000fe20000010000 */
[----:B------:R-:W-:Y:S02]  /*bf80*/  MOV R122, R117 ;  /* 0x00000075007a7202 */ /* 0x000fe40000000f00 */
[----:B----4-:R-:W-:Y:S02]  /*bf90*/  F2FP.PACK_AB R129, R110, R113 ;  /* 0x000000716e81723e */ /* 0x010fe400000000ff */
[C---:B------:R-:W-:Y:S04]  /*bfa0*/  HMMA.16816.F32 R8, R76.reuse, R80, R8 ;  /* 0x000000504c08723c */ /* 0x040fe80000001808 */
[----:B------:R-:W-:Y:S04]  /*bfb0*/  MUFU.EX2 R105, R180 ;  /* 0x000000b400697308 */ /* 0x000fe80000000800 */
[-C--:B------:R-:W-:Y:S01]  /*bfc0*/  HMMA.16816.F32 R12, R76, R82.reuse, R12 ;  /* 0x000000524c0c723c */ /* 0x080fe2000000180c */
[----:B-----5:R-:W-:Y:S05]  /*bfd0*/  LDSM.16.MT88.4 R176, [R225+0x3000] ;  /* 0x00300000e1b0783b */ /* 0x020fea0000004200 */
[----:B------:R-:W-:Y:S02]  /*bfe0*/  MUFU.EX2 R97, R145 ;  /* 0x0000009100617308 */ /* 0x000fe40000000800 */
[C---:B------:R-:W-:Y:S01]  /*bff0*/  HMMA.16816.F32 R16, R72.reuse, R82, R16 ;  /* 0x000000524810723c */ /* 0x040fe20000001810 */
[----:B------:R-:W1:Y:S07]  /*c000*/  LDSM.16.MT88.4 R80, [R225+0x1800] ;  /* 0x00180000e150783b */ /* 0x000e6e0000004200 */
[-C--:B------:R-:W-:Y:S01]  /*c010*/  HMMA.16816.F32 R20, R72, R88.reuse, R20 ;  /* 0x000000584814723c */ /* 0x080fe20000001814 */
[----:B------:R-:W-:Y:S07]  /*c020*/  MUFU.EX2 R98, R148 ;  /* 0x0000009400627308 */ /* 0x000fee0000000800 */
[C---:B------:R-:W-:Y:S03]  /*c030*/  HMMA.16816.F32 R24, R76.reuse, R88, R24 ;  /* 0x000000584c18723c */ /* 0x040fe60000001818 */
[----:B------:R-:W2:Y:S05]  /*c040*/  MUFU.EX2 R99, R149 ;  /* 0x0000009500637308 */ /* 0x000eaa0000000800 */
[-C--:B------:R-:W-:Y:S08]  /*c050*/  HMMA.16816.F32 R28, R76, R90.reuse, R28 ;  /* 0x0000005a4c1c723c */ /* 0x080ff0000000181c */
[C---:B------:R-:W-:Y:S01]  /*c060*/  HMMA.16816.F32 R32, R72.reuse, R90, R32 ;  /* 0x0000005a4820723c */ /* 0x040fe20000001820 */
[----:B------:R-:W4:Y:S07]  /*c070*/  LDSM.16.MT88.4 R88, [R229+0x1800] ;  /* 0x00180000e558783b */ /* 0x000f2e0000004200 */
[-C--:B------:R-:W-:Y:S04]  /*c080*/  HMMA.16816.F32 R36, R72, R92.reuse, R36 ;  /* 0x0000005c4824723c */ /* 0x080fe80000001824 */
[----:B--2---:R-:W-:Y:S04]  /*c090*/  F2FP.PACK_AB R124, R98, R99 ;  /* 0x00000063627c723e */ /* 0x004fe800000000ff */
[C---:B------:R-:W-:Y:S08]  /*c0a0*/  HMMA.16816.F32 R40, R76.reuse, R92, R40 ;  /* 0x0000005c4c28723c */ /* 0x040ff00000001828 */
[-C--:B------:R-:W-:Y:S08]  /*c0b0*/  HMMA.16816.F32 R44, R76, R94.reuse, R44 ;  /* 0x0000005e4c2c723c */ /* 0x080ff0000000182c */
[C---:B------:R-:W-:Y:S01]  /*c0c0*/  HMMA.16816.F32 R48, R72.reuse, R94, R48 ;  /* 0x0000005e4830723c */ /* 0x040fe20000001830 */
[----:B------:R-:W2:Y:S07]  /*c0d0*/  LDSM.16.MT88.4 R92, [R226+0x1800] ;  /* 0x00180000e25c783b */ /* 0x000eae0000004200 */
        /* <DEDUP_REMOVED lines=9> */
[----:B------:R-:W-:Y:S02]  /*c170*/  F2FP.PACK_AB R73, R136, R134 ;  /* 0x000000868849723e */ /* 0x000fe400000000ff */
[----:B------:R-:W-:Y:S02]  /*c180*/  F2FP.PACK_AB R74, R207, R206 ;  /* 0x000000cecf4a723e */ /* 0x000fe400000000ff */
[----:B------:R-:W-:Y:S02]  /*c190*/  F2FP.PACK_AB R75, R192, R193 ;  /* 0x000000c1c04b723e */ /* 0x000fe400000000ff */
[----:B------:R-:W-:Y:S02]  /*c1a0*/  F2FP.PACK_AB R79, R223, R221 ;  /* 0x000000dddf4f723e */ /* 0x000fe400000000ff */
[----:B------:R-:W-:Y:S02]  /*c1b0*/  F2FP.PACK_AB R131, R103, R105 ;  /* 0x000000696783723e */ /* 0x000fe400000000ff */
[----:B------:R-:W-:Y:S01]  /*c1c0*/  MOV R123, R68 ;  /* 0x00000044007b7202 */ /* 0x000fe20000000f00 */
        /* <DEDUP_REMOVED lines=27> */
[----:B------:R-:W-:Y:S05]  /*c380*/  F2FP.PACK_AB R79, R107, R108 ;  /* 0x0000006c6b4f723e */ /* 0x000fea00000000ff */
        /* <DEDUP_REMOVED lines=29> */
[C---:B------:R-:W-:Y:S01]  /*c560*/  HMMA.16816.F32 R8, R76.reuse, R80, R8 ;  /* 0x000000504c08723c */ /* 0x040fe20000001808 */
[----:B------:R-:W-:Y:S07]  /*c570*/  MUFU.EX2 R80, R152 ;  /* 0x0000009800507308 */ /* 0x000fee0000000800 */
[-C--:B------:R-:W-:Y:S03]  /*c580*/  HMMA.16816.F32 R12, R76, R82.reuse, R12 ;  /* 0x000000524c0c723c */ /* 0x080fe6000000180c */
[----:B------:R-:W1:Y:S05]  /*c590*/  MUFU.EX2 R81, R153 ;  /* 0x0000009900517308 */ /* 0x000e6a0000000800 */
[C---:B------:R-:W-:Y:S05]  /*c5a0*/  HMMA.16816.F32 R16, R72.reuse, R82, R16 ;  /* 0x000000524810723c */ /* 0x040fea0000001810 */
[----:B------:R-:W-:Y:S03]  /*c5b0*/  MUFU.EX2 R82, R160 ;  /* 0x000000a000527308 */ /* 0x000fe60000000800 */
[-C--:B----4-:R-:W-:Y:S07]  /*c5c0*/  HMMA.16816.F32 R20, R72, R88.reuse, R20 ;  /* 0x000000584814723c */ /* 0x090fee0000001814 */
[----:B------:R-:W4:Y:S01]  /*c5d0*/  MUFU.EX2 R83, R161 ;  /* 0x000000a100537308 */ /* 0x000f220000000800 */
[C---:B------:R-:W-:Y:S04]  /*c5e0*/  HMMA.16816.F32 R24, R76.reuse, R88, R24 ;  /* 0x000000584c18723c */ /* 0x040fe80000001818 */
[----:B-1----:R-:W-:Y:S04]  /*c5f0*/  F2FP.PACK_AB R127, R80, R81 ;  /* 0x00000051507f723e */ /* 0x002fe800000000ff */
[-C--:B------:R-:W-:Y:S01]  /*c600*/  HMMA.16816.F32 R28, R76, R90.reuse, R28 ;  /* 0x0000005a4c1c723c */ /* 0x080fe2000000181c */
[----:B------:R-:W1:Y:S07]  /*c610*/  MUFU.EX2 R88, R144 ;  /* 0x0000009000587308 */ /* 0x000e6e0000000800 */
[C---:B------:R-:W-:Y:S04]  /*c620*/  HMMA.16816.F32 R32, R72.reuse, R90, R32 ;  /* 0x0000005a4820723c */ /* 0x040fe80000001820 */
[----:B----4-:R-:W-:Y:S04]  /*c630*/  F2FP.PACK_AB R125, R82, R83 ;  /* 0x00000053527d723e */ /* 0x010fe800000000ff */
[-C--:B--2---:R-:W-:Y:S08]  /*c640*/  HMMA.16816.F32 R36, R72, R92.reuse, R36 ;  /* 0x0000005c4824723c */ /* 0x084ff00000001824 */
[C---:B------:R-:W-:Y:S04]  /*c650*/  HMMA.16816.F32 R40, R76.reuse, R92, R40 ;  /* 0x0000005c4c28723c */ /* 0x040fe80000001828 */
[----:B-1----:R-:W-:Y:S04]  /*c660*/  F2FP.PACK_AB R126, R88, R97 ;  /* 0x00000061587e723e */ /* 0x002fe800000000ff */
[-C--:B------:R-:W-:Y:S08]  /*c670*/  HMMA.16816.F32 R44, R76, R94.reuse, R44 ;  /* 0x0000005e4c2c723c */ /* 0x080ff0000000182c */
[C---:B------:R-:W-:Y:S08]  /*c680*/  HMMA.16816.F32 R48, R72.reuse, R94, R48 ;  /* 0x0000005e4830723c */ /* 0x040ff00000001830 */
[-C--:B---3--:R-:W-:Y:S08]  /*c690*/  HMMA.16816.F32 R52, R72, R84.reuse, R52 ;  /* 0x000000544834723c */ /* 0x088ff00000001834 */
[C---:B------:R-:W-:Y:S01]  /*c6a0*/  HMMA.16816.F32 R56, R76.reuse, R84, R56 ;  /* 0x000000544c38723c */ /* 0x040fe20000001838 */
[----:B------:R-:W2:Y:S07]  /*c6b0*/  LDL R84, [R1+0x4] ;  /* 0x0000040001547983 */ /* 0x000eae0000100800 */
[-C--:B------:R-:W-:Y:S08]  /*c6c0*/  HMMA.16816.F32 R60, R76, R86.reuse, R60 ;  /* 0x000000564c3c723c */ /* 0x080ff0000000183c */
[----:B------:R-:W-:Y:S08]  /*c6d0*/  HMMA.16816.F32 R64, R72, R86, R64 ;  /* 0x000000564840723c */ /* 0x000ff00000001840 */
[-C--:B------:R-:W-:Y:S01]  /*c6e0*/  HMMA.16816.F32 R184, R128, R176.reuse, R4 ;  /* 0x000000b080b8723c */ /* 0x080fe20000001804 */
[----:B------:R-:W1:Y:S07]  /*c6f0*/  LDSM.16.MT88.4 R4, [R228+0x3000] ;  /* 0x00300000e404783b */ /* 0x000e6e0000004200 */
[C---:B------:R-:W-:Y:S07]  /*c700*/  HMMA.16816.F32 R152, R124.reuse, R176, R8 ;  /* 0x000000b07c98723c */ /* 0x040fee0000001808 */
        /* <DEDUP_REMOVED lines=76> */
.L_x_1342:
[----:B-1----:R-:W-:-:S13]  /*cbd0*/  ISETP.GE.AND P0, PT, R245, RZ, PT ;  /* 0x000000fff500720c */ /* 0x002fda0003f06270 */
[----:B------:R-:W-:Y:S05]  /*cbe0*/  @!P0 BRA `(.L_x_1354) ;  /* 0x000046d000008947 */ /* 0x000fea0003800000 */
[----:B------:R-:W-:Y:S01]  /*cbf0*/  IMAD.MOV.U32 R122, RZ, RZ, R118 ;  /* 0x000000ffff7a7224 */ /* 0x000fe200078e0076 */
[----:B------:R-:W-:Y:S01]  /*cc00*/  MOV R123, R68 ;  /* 0x00000044007b7202 */ /* 0x000fe20000000f00 */
[----:B------:R-:W-:Y:S01]  /*cc10*/  IMAD.MOV.U32 R121, RZ, RZ, R119 ;  /* 0x000000ffff797224 */ /* 0x000fe200078e0077 */
[----:B------:R-:W-:Y:S02]  /*cc20*/  MOV R120, R117 ;  /* 0x0000007500787202 */ /* 0x000fe40000000f00 */
.L_x_1361:
        /* <DEDUP_REMOVED lines=41> */
.L_x_1410:
[-C--:B------:R-:W-:Y:S01]  /*cec0*/  HMMA.16816.F32 R4, R112, R16.reuse, RZ ;  /* 0x000000107004723c */ /* 0x080fe200000018ff */
[----:B------:R-:W3:Y:S01]  /*ced0*/  SHFL.IDX PT, R84, R0, RZ, 0x181f ;  /* 0x00181fff00547589 */ /* 0x000ee200000e0000 */
[----:B------:R-:W-:Y:S06]  /*cee0*/  BSSY B0, `(.L_x_1356) ;  /* 0x00000f6000007945 */ /* 0x000fec0003800000 */
[C---:B------:R-:W-:Y:S01]  /*cef0*/  HMMA.16816.F32 R8, R108.reuse, R16, RZ ;  /* 0x000000106c08723c */ /* 0x040fe200000018ff */
[----:B------:R-:W4:Y:S07]  /*cf00*/  SHFL.IDX PT, R2, R0, 0x1, 0x181f ;  /* 0x00381f0000027f89 */ /* 0x000f2e00000e0000 */
[-C--:B------:R-:W-:Y:S01]  /*cf10*/  HMMA.16816.F32 R12, R108, R18.reuse, RZ ;  /* 0x000000126c0c723c */ /* 0x080fe200000018ff */
[----:B------:R-:W-:Y:S07]  /*cf20*/  SHFL.IDX PT, R3, R88, 0x1, 0x181f ;  /* 0x00381f0058037f89 */ /* 0x000fee00000e0000 */
[C---:B------:R-:W-:Y:S01]  /*cf30*/  HMMA.16816.F32 R16, R112.reuse, R18, RZ ;  /* 0x000000127010723c */ /* 0x040fe200000018ff */
[----:B------:R-:W5:Y:S07]  /*cf40*/  SHFL.IDX PT, R90, R0, 0x2, 0x181f ;  /* 0x00581f00005a7f89 */ /* 0x000f6e00000e0000 */
[-C--:B------:R-:W-:Y:S01]  /*cf50*/  HMMA.16816.F32 R20, R112, R32.reuse, RZ ;  /* 0x000000207014723c */ /* 0x080fe200000018ff */
[----:B------:R-:W-:Y:S07]  /*cf60*/  SHFL.IDX PT, R86, R88, 0x2, 0x181f ;  /* 0x00581f0058567f89 */ /* 0x000fee00000e0000 */
        /* <DEDUP_REMOVED lines=18> */
[-C--:B----4-:R-:W-:Y:S02]  /*d090*/  IADD3 R2, P1, R2, R104.reuse, RZ ;  /* 0x0000006802027210 */ /* 0x090fe40007f3e0ff */
[--C-:B--2---:R-:W-:Y:S01]  /*d0a0*/  IMAD.X R85, R85, 0x1, R100.reuse, P4 ;  /* 0x0000000155557824 */ /* 0x104fe200020e0664 */
[-C--:B-----5:R-:W-:Y:S01]  /*d0b0*/  IADD3 R90, P0, R90, R104.reuse, RZ ;  /* 0x000000685a5a7210 */ /* 0x0a0fe20007f1e0ff */
[C---:B------:R-:W-:Y:S03]  /*d0c0*/  HMMA.16816.F32 R64, R112.reuse, R66, RZ ;  /* 0x000000427040723c */ /* 0x040fe600000018ff */
[----:B------:R2:W-:Y:S01]  /*d0d0*/  LDGSTS.E.BYPASS.LTC128B.128 [R243+0x100], [R84.64], !P5 ;  /* 0x0010000054f37fae */ /* 0x0005e2000e901d46 */
[--C-:B------:R-:W-:Y:S01]  /*d0e0*/  IMAD.X R3, R3, 0x1, R100.reuse, P1 ;  /* 0x0000000103037824 */ /* 0x100fe200008e0664 */
[-C--:B-1----:R-:W-:Y:S01]  /*d0f0*/  IADD3 R94, P6, R94, R104.reuse, RZ ;  /* 0x000000685e5e7210 */ /* 0x082fe20007fde0ff */
[--C-:B------:R-:W-:Y:S01]  /*d100*/  IMAD.X R91, R86, 0x1, R100.reuse, P0 ;  /* 0x00000001565b7824 */ /* 0x100fe200000e0664 */
[-C--:B------:R-:W-:Y:S01]  /*d110*/  IADD3 R92, P4, R92, R104.reuse, RZ ;  /* 0x000000685c5c7210 */ /* 0x080fe20007f9e0ff */
[-C--:B------:R-:W-:Y:S01]  /*d120*/  HMMA.16816.F32 R68, R112, R80.reuse, RZ ;  /* 0x000000507044723c */ /* 0x080fe200000018ff */
[-C--:B------:R-:W-:Y:S02]  /*d130*/  IADD3 R102, P1, R102, R104.reuse, RZ ;  /* 0x0000006866667210 */ /* 0x080fe40007f3e0ff */
[----:B------:R1:W-:Y:S01]  /*d140*/  LDGSTS.E.BYPASS.LTC128B.128 [R243+0x900], [R2.64], !P5 ;  /* 0x0090000002f37fae */ /* 0x0003e2000e901d46 */
[--C-:B------:R-:W-:Y:S01]  /*d150*/  IMAD.X R95, R89, 0x1, R100.reuse, P6 ;  /* 0x00000001595f7824 */ /* 0x100fe200030e0664 */
[----:B------:R-:W-:Y:S01]  /*d160*/  IADD3 R104, P0, R0, R104, RZ ;  /* 0x0000006800687210 */ /* 0x000fe20007f1e0ff */
[--C-:B------:R-:W-:Y:S02]  /*d170*/  IMAD.X R93, R93, 0x1, R100.reuse, P4 ;  /* 0x000000015d5d7824 */ /* 0x100fe400020e0664 */
[C---:B------:R-:W-:Y:S03]  /*d180*/  HMMA.16816.F32 R72, R108.reuse, R80, RZ ;  /* 0x000000506c48723c */ /* 0x040fe600000018ff */
[----:B------:R3:W-:Y:S01]  /*d190*/  LDGSTS.E.BYPASS.LTC128B.128 [R243+0x1100], [R90.64], !P5 ;  /* 0x011000005af37fae */ /* 0x0007e2000e901d46 */
[--C-:B------:R-:W-:Y:S04]  /*d1a0*/  IMAD.X R103, R101, 0x1, R100.reuse, P1 ;  /* 0x0000000165677824 */ /* 0x100fe800008e0664 */
[-C--:B------:R-:W-:Y:S03]  /*d1b0*/  HMMA.16816.F32 R76, R108, R82.reuse, RZ ;  /* 0x000000526c4c723c */ /* 0x080fe600000018ff */
[----:B------:R4:W-:Y:S05]  /*d1c0*/  LDGSTS.E.BYPASS.LTC128B.128 [R243+0x1900], [R94.64], !P5 ;  /* 0x019000005ef37fae */ /* 0x0009ea000e901d46 */
[C---:B------:R-:W-:Y:S03]  /*d1d0*/  HMMA.16816.F32 R80, R112.reuse, R82, RZ ;  /* 0x000000527050723c */ /* 0x040fe600000018ff */
[----:B------:R3:W5:Y:S05]  /*d1e0*/  SHFL.IDX PT, R0, R88, 0x6, 0x181f ;  /* 0x00d81f0058007f89 */ /* 0x00076a00000e0000 */
[-C--:B--2---:R-:W-:Y:S03]  /*d1f0*/  HMMA.16816.F32 R84, R112, R96.reuse, RZ ;  /* 0x000000607054723c */ /* 0x084fe600000018ff */
[----:B------:R4:W-:Y:S08]  /*d200*/  LDGSTS.E.BYPASS.LTC128B.128 [R243+0x2100], [R92.64], !P5 ;  /* 0x021000005cf37fae */ /* 0x0009f0000e901d46 */
[----:B------:R2:W-:Y:S01]  /*d210*/  LDGSTS.E.BYPASS.LTC128B.128 [R243+0x2900], [R102.64], !P5 ;  /* 0x0290000066f37fae */ /* 0x0005e2000e901d46 */
[C---:B---3--:R-:W-:Y:S02]  /*d220*/  HMMA.16816.F32 R88, R108.reuse, R96, RZ ;  /* 0x000000606c58723c */ /* 0x048fe400000018ff */
[----:B-----5:R-:W-:Y:S01]  /*d230*/  IMAD.X R105, R0, 0x1, R100, P0 ;  /* 0x0000000100697824 */ /* 0x020fe200000e0664 */
[----:B------:R-:W-:Y:S04]  /*d240*/  ISETP.GE.AND P0, PT, R245, 0x1, PT ;  /* 0x00000001f500780c */ /* 0x000fe80003f06270 */
        /* <DEDUP_REMOVED lines=55> */
[-C--:B-----5:R-:W-:Y:S08]  /*d5c0*/  HMMA.16816.F32 R36, R116, R208.reuse, R36 ;  /* 0x000000d07424723c */ /* 0x0a0ff00000001824 */
[C---:B------:R-:W-:Y:S08]  /*d5d0*/  HMMA.16816.F32 R40, R200.reuse, R208, R40 ;  /* 0x000000d0c828723c */ /* 0x040ff00000001828 */
[-C--:B------:R-:W-:Y:S08]  /*d5e0*/  HMMA.16816.F32 R44, R200, R210.reuse, R44 ;  /* 0x000000d2c82c723c */ /* 0x080ff0000000182c */
[C---:B------:R-:W-:Y:S01]  /*d5f0*/  HMMA.16816.F32 R48, R116.reuse, R210, R48 ;  /* 0x000000d27430723c */ /* 0x040fe20000001830 */
[----:B------:R-:W3:Y:S07]  /*d600*/  LDSM.16.M88.4 R208, [R227] ;  /* 0x00000000e3d0783b */ /* 0x000eee0000000200 */
        /* <DEDUP_REMOVED lines=15> */
[-C--:B--2---:R-:W-:Y:S08]  /*d700*/  HMMA.16816.F32 R100, R116, R192.reuse, R100 ;  /* 0x000000c07464723c */ /* 0x084ff00000001864 */
[C---:B------:R-:W-:Y:S08]  /*d710*/  HMMA.16816.F32 R104, R200.reuse, R192, R104 ;  /* 0x000000c0c868723c */ /* 0x040ff00000001868 */
[-C--:B------:R-:W-:Y:S01]  /*d720*/  HMMA.16816.F32 R108, R200, R194.reuse, R108 ;  /* 0x000000c2c86c723c */ /* 0x080fe2000000186c */
[----:B------:R-:W-:Y:S07]  /*d730*/  LDSM.16.M88.4 R200, [R227+0x3000] ;  /* 0x00300000e3c8783b */ /* 0x000fee0000000200 */
[----:B------:R-:W-:Y:S01]  /*d740*/  HMMA.16816.F32 R112, R116, R194, R112 ;  /* 0x000000c27470723c */ /* 0x000fe20000001870 */
[----:B------:R-:W2:Y:S07]  /*d750*/  LDSM.16.M88.4 R116, [R227+0x2000] ;  /* 0x00200000e374783b */ /* 0x000eae0000000200 */
[-C--:B---3--:R-:W-:Y:S01]  /*d760*/  HMMA.16816.F32 R4, R204, R208.reuse, R4 ;  /* 0x000000d0cc04723c */ /* 0x088fe20000001804 */
[----:B------:R-:W3:Y:S01]  /*d770*/  LDSM.16.M88.4 R192, [R227+0x2800] ;  /* 0x00280000e3c0783b */ /* 0x000ee20000000200 */
[----:B------:R-:W-:Y:S06]  /*d780*/  DEPBAR.LE SB0, 0x0 ;  /* 0x000080000000791a */ /* 0x000fec0000000000 */
[C---:B-1----:R-:W-:Y:S01]  /*d790*/  HMMA.16816.F32 R8, R196.reuse, R208, R8 ;  /* 0x000000d0c408723c */ /* 0x042fe20000001808 */
[----:B------:R-:W-:Y:S07]  /*d7a0*/  BAR.SYNC.DEFER_BLOCKING 0x0 ;  /* 0x0000000000007b1d */ /* 0x000fee0000010000 */
        /* <DEDUP_REMOVED lines=65> */
.L_x_1411:
        /* <DEDUP_REMOVED lines=34> */
.L_x_1412:
[----:B--2-4-:R-:W-:Y:S04]  /*dde0*/  IADD3 R2, P0, R116, R119, RZ ;  /* 0x0000007774027210 */ /* 0x014fe80007f1e0ff */
[----:B-1----:R-:W-:Y:S05]  /*ddf0*/  IADD3.X R3, R0, R117, RZ, P0, !PT ;  /* 0x0000007500037210 */ /* 0x002fea00007fe4ff */
[----:B------:R-:W-:Y:S01]  /*de00*/  @!PT LDS RZ, [RZ] ;  /* 0x00000000fffff984 */ /* 0x000fe20000000800 */
[----:B------:R-:W-:Y:S01]  /*de10*/  @!PT LDS RZ, [RZ] ;  /* 0x00000000fffff984 */ /* 0x000fe20000000800 */
[----:B------:R-:W-:Y:S01]  /*de20*/  @!PT LDS RZ, [RZ] ;  /* 0x00000000fffff984 */ /* 0x000fe20000000800 */
[----:B------:R1:W-:Y:S04]  /*de30*/  LDGSTS.E.BYPASS.LTC128B.128 [R243+0x6900], [R2.64], !P5 ;  /* 0x0690000002f37fae */ /* 0x0003e8000e901d46 */
.L_x_1357:
[----:B------:R-:W-:Y:S05]  /*de40*/  BSYNC B0 ;  /* 0x0000000000007941 */ /* 0x000fea0003800000 */
.L_x_1356:
[----:B-1----:R-:W-:Y:S01]  /*de50*/  FMNMX.FTZ R2, R4, R121, !PT ;  /* 0x0000007904027209 */ /* 0x002fe20007810000 */
        /* <DEDUP_REMOVED lines=128> */
.L_x_1413:
[----:B------:R-:W-:Y:S01]  /*e660*/  FADD.FTZ R2, -R119, R121 ;  /* 0x0000007977027221 */ /* 0x000fe20000010100 */
[----:B-12---:R-:W-:Y:S01]  /*e670*/  FMNMX.FTZ R116, R0, R116, !PT ;  /* 0x0000007400747209 */ /* 0x006fe20007810000 */
[----:B------:R-:W-:Y:S01]  /*e680*/  FADD.FTZ R0, -R117, R120 ;  /* 0x0000007875007221 */ /* 0x000fe20000010100 */
[----:B------:R-:W-:Y:S01]  /*e690*/  STL [R1+0x8c], R227 ;  /* 0x00008ce301007387 */ /* 0x000fe20000100800 */
[----:B------:R-:W-:Y:S01]  /*e6a0*/  FMUL.FTZ R120, R119, c[0x0][0x2d0] ;  /* 0x0000b40077787a20 */ /* 0x000fe20000410000 */
[----:B------:R-:W-:Y:S01]  /*e6b0*/  WARPSYNC 0xffffffff ;  /* 0xffffffff00007948 */ /* 0x000fe20003800000 */
[----:B------:R-:W-:Y:S01]  /*e6c0*/  FMUL.FTZ R3, R0, c[0x0][0x2d0] ;  /* 0x0000b40000037a20 */ /* 0x000fe20000410000 */
[----:B------:R-:W-:Y:S01]  /*e6d0*/  STL [R1+0x88], R224 ;  /* 0x000088e001007387 */ /* 0x000fe20000100800 */
[----:B------:R-:W-:Y:S01]  /*e6e0*/  FMUL.FTZ R0, R2, c[0x0][0x2d0] ;  /* 0x0000b40002007a20 */ /* 0x000fe20000410000 */
[----:B------:R-:W-:Y:S01]  /*e6f0*/  ISETP.GT.AND P0, PT, R245, RZ, PT ;  /* 0x000000fff500720c */ /* 0x000fe20003f04270 */
[--C-:B------:R-:W-:Y:S02]  /*e700*/  FFMA.FTZ R2, R96, c[0x0][0x2d0], -R120.reuse ;  /* 0x0000b40060027a23 */ /* 0x100fe40000010878 */
[----:B------:R-:W-:Y:S01]  /*e710*/  MUFU.EX2 R3, R3 ;  /* 0x0000000300037308 */ /* 0x000fe20000000800 */
[----:B------:R-:W-:Y:S02]  /*e720*/  FMUL.FTZ R188, R117, c[0x0][0x2d0] ;  /* 0x0000b40075bc7a20 */ /* 0x000fe40000410000 */
[----:B------:R1:W-:Y:S01]  /*e730*/  STL [R1], R2 ;  /* 0x0000000201007387 */ /* 0x0003e20000100800 */
[----:B------:R-:W-:Y:S02]  /*e740*/  FFMA.FTZ R17, R17, c[0x0][0x2d0], -R120 ;  /* 0x0000b40011117a23 */ /* 0x000fe40000010878 */
[----:B------:R-:W-:Y:S02]  /*e750*/  FFMA.FTZ R8, R8, c[0x0][0x2d0], -R188 ;  /* 0x0000b40008087a23 */ /* 0x000fe400000108bc */
[----:B------:R-:W-:Y:S02]  /*e760*/  FFMA.FTZ R16, R16, c[0x0][0x2d0], -R120 ;  /* 0x0000b40010107a23 */ /* 0x000fe40000010878 */
[----:B------:R2:W-:Y:S01]  /*e770*/  MUFU.EX2 R251, R8 ;  /* 0x0000000800fb7308 */ /* 0x0005e20000000800 */
[----:B------:R-:W-:Y:S02]  /*e780*/  FFMA.FTZ R202, R72, c[0x0][0x2d0], -R188 ;  /* 0x0000b40048ca7a23 */ /* 0x000fe400000108bc */
[--C-:B------:R-:W-:Y:S02]  /*e790*/  FFMA.FTZ R121, R4, c[0x0][0x2d0], -R120.reuse ;  /* 0x0000b40004797a23 */ /* 0x100fe40000010878 */
[----:B------:R-:W-:Y:S02]  /*e7a0*/  FMUL.FTZ R4, R118, c[0x0][0x2d0] ;  /* 0x0000b40076047a20 */ /* 0x000fe40000410000 */
[----:B------:R-:W-:Y:S02]  /*e7b0*/  FFMA.FTZ R5, R5, c[0x0][0x2d0], -R120 ;  /* 0x0000b40005057a23 */ /* 0x000fe40000010878 */
[----:B------:R-:W-:Y:S01]  /*e7c0*/  FFMA.FTZ R199, R77, c[0x0][0x2d0], -R188 ;  /* 0x0000b4004dc77a23 */ /* 0x000fe200000108bc */
[----:B------:R-:W-:Y:S01]  /*e7d0*/  MUFU.EX2 R202, R202 ;  /* 0x000000ca00ca7308 */ /* 0x000fe20000000800 */
[----:B------:R-:W-:Y:S02]  /*e7e0*/  FFMA.FTZ R221, R68, c[0x0][0x2d0], -R120 ;  /* 0x0000b40044dd7a23 */ /* 0x000fe40000010878 */
[----:B------:R-:W-:Y:S02]  /*e7f0*/  FFMA.FTZ R193, R35, c[0x0][0x2d0], -R4 ;  /* 0x0000b40023c17a23 */ /* 0x000fe40000010804 */
[----:B------:R-:W-:Y:S02]  /*e800*/  FFMA.FTZ R223, R69, c[0x0][0x2d0], -R120 ;  /* 0x0000b40045df7a23 */ /* 0x000fe40000010878 */
[--C-:B------:R-:W-:Y:S02]  /*e810*/  FFMA.FTZ R200, R76, c[0x0][0x2d0], -R188.reuse ;  /* 0x0000b4004cc87a23 */ /* 0x100fe400000108bc */
[----:B------:R-:W-:Y:S01]  /*e820*/  FFMA.FTZ R76, R108, c[0x0][0x2d0], -R188 ;  /* 0x0000b4006c4c7a23 */ /* 0x000fe200000108bc */
[----:B-1----:R1:W-:Y:S01]  /*e830*/  MUFU.EX2 R2, R0 ;  /* 0x0000000000027308 */ /* 0x0023e20000000800 */
[--C-:B------:R-:W-:Y:S02]  /*e840*/  FFMA.FTZ R196, R22, c[0x0][0x2d0], -R4.reuse ;  /* 0x0000b40016c47a23 */ /* 0x100fe40000010804 */
[--C-:B------:R-:W-:Y:S02]  /*e850*/  FFMA.FTZ R219, R70, c[0x0][0x2d0], -R4.reuse ;  /* 0x0000b40046db7a23 */ /* 0x100fe40000010804 */
[--C-:B--2---:R-:W-:Y:S02]  /*e860*/  FFMA.FTZ R8, R103, c[0x0][0x2d0], -R4.reuse ;  /* 0x0000b40067087a23 */ /* 0x104fe40000010804 */
[--C-:B------:R-:W-:Y:S02]  /*e870*/  FFMA.FTZ R70, R99, c[0x0][0x2d0], -R4.reuse ;  /* 0x0000b40063467a23 */ /* 0x100fe40000010804 */
[--C-:B------:R-:W-:Y:S01]  /*e880*/  FFMA.FTZ R218, R71, c[0x0][0x2d0], -R4.reuse ;  /* 0x0000b40047da7a23 */ /* 0x100fe20000010804 */
[----:B------:R-:W-:Y:S01]  /*e890*/  MUFU.EX2 R22, R5 ;  /* 0x0000000500167308 */ /* 0x000fe20000000800 */
[----:B------:R-:W-:Y:S01]  /*e8a0*/  MOV R77, R8 ;  /* 0x00000008004d7202 */ /* 0x000fe20000000f00 */
[--C-:B------:R-:W-:Y:S02]  /*e8b0*/  FFMA.FTZ R71, R98, c[0x0][0x2d0], -R4.reuse ;  /* 0x0000b40062477a23 */ /* 0x100fe40000010804 */
[--C-:B------:R-:W-:Y:S02]  /*e8c0*/  FFMA.FTZ R215, R86, c[0x0][0x2d0], -R4.reuse ;  /* 0x0000b40056d77a23 */ /* 0x100fe40000010804 */
[----:B------:R-:W-:Y:S02]  /*e8d0*/  FFMA.FTZ R220, R87, c[0x0][0x2d0], -R4 ;  /* 0x0000b40057dc7a23 */ /* 0x000fe40000010804 */
[----:B------:R-:W-:Y:S02]  /*e8e0*/  FFMA.FTZ R222, R85, c[0x0][0x2d0], -R120 ;  /* 0x0000b40055de7a23 */ /* 0x000fe40000010878 */
[----:B------:R2:W3:Y:S01]  /*e8f0*/  MUFU.EX2 R8, R17 ;  /* 0x0000001100087308 */ /* 0x0004e20000000800 */
[--C-:B------:R-:W-:Y:S02]  /*e900*/  FFMA.FTZ R98, R41, c[0x0][0x2d0], -R188.reuse ;  /* 0x0000b40029627a23 */ /* 0x100fe400000108bc */
[--C-:B------:R-:W-:Y:S02]  /*e910*/  FFMA.FTZ R96, R45, c[0x0][0x2d0], -R188.reuse ;  /* 0x0000b4002d607a23 */ /* 0x100fe400000108bc */
[----:B------:R-:W-:Y:S02]  /*e920*/  FFMA.FTZ R89, R89, c[0x0][0x2d0], -R188 ;  /* 0x0000b40059597a23 */ /* 0x000fe400000108bc */
[----:B-1----:R-:W-:Y:S02]  /*e930*/  FADD.FTZ R0, -R118, R122 ;  /* 0x0000007a76007221 */ /* 0x002fe40000010100 */
[--C-:B------:R-:W-:Y:S01]  /*e940*/  FFMA.FTZ R6, R6, c[0x0][0x2d0], -R4.reuse ;  /* 0x0000b40006067a23 */ /* 0x100fe20000010804 */
[----:B------:R1:W4:Y:S01]  /*e950*/  MUFU.EX2 R5, R16 ;  /* 0x0000001000057308 */ /* 0x0003220000000800 */
[----:B------:R-:W-:Y:S02]  /*e960*/  FMUL.FTZ R0, R0, c[0x0][0x2d0] ;  /* 0x0000b40000007a20 */ /* 0x000fe40000410000 */
[--C-:B------:R-:W-:Y:S02]  /*e970*/  FFMA.FTZ R195, R23, c[0x0][0x2d0], -R4.reuse ;  /* 0x0000b40017c37a23 */ /* 0x100fe40000010804 */
[----:B------:R-:W-:Y:S02]  /*e980*/  FFMA.FTZ R198, R66, c[0x0][0x2d0], -R4 ;  /* 0x0000b40042c67a23 */ /* 0x000fe40000010804 */
[----:B------:R-:W-:Y:S02]  /*e990*/  FFMA.FTZ R66, R88, c[0x0][0x2d0], -R188 ;  /* 0x0000b40058427a23 */ /* 0x000fe400000108bc */
[--C-:B------:R-:W-:Y:S01]  /*e9a0*/  FFMA.FTZ R7, R7, c[0x0][0x2d0], -R4.reuse ;  /* 0x0000b40007077a23 */ /* 0x100fe20000010804 */
[----:B------:R3:W-:Y:S01]  /*e9b0*/  MUFU.EX2 R68, R0 ;  /* 0x0000000000447308 */ /* 0x0007e20000000800 */
[--C-:B------:R-:W-:Y:S02]  /*e9c0*/  FFMA.FTZ R18, R18, c[0x0][0x2d0], -R4.reuse ;  /* 0x0000b40012127a23 */ /* 0x100fe40000010804 */
[--C-:B------:R-:W-:Y:S01]  /*e9d0*/  FFMA.FTZ R19, R19, c[0x0][0x2d0], -R4.reuse ;  /* 0x0000b40013137a23 */ /* 0x100fe20000010804 */
[----:B--2---:R-:W2:Y:S01]  /*e9e0*/  LDL.LU R17, [R1+0x8] ;  /* 0x0000080001117983 */ /* 0x004ea20000300800 */
[--C-:B------:R-:W-:Y:S02]  /*e9f0*/  FFMA.FTZ R194, R34, c[0x0][0x2d0], -R4.reuse ;  /* 0x0000b40022c27a23 */ /* 0x100fe40000010804 */
[--C-:B------:R-:W-:Y:S02]  /*ea00*/  FFMA.FTZ R192, R38, c[0x0][0x2d0], -R4.reuse ;  /* 0x0000b40026c07a23 */ /* 0x100fe40000010804 */
[----:B------:R-:W-:Y:S01]  /*ea10*/  FFMA.FTZ R191, R39, c[0x0][0x2d0], -R4 ;  /* 0x0000b40027bf7a23 */ /* 0x000fe20000010804 */
[----:B------:R4:W-:Y:S01]  /*ea20*/  MUFU.EX2 R69, R121 ;  /* 0x0000007900457308 */ /* 0x0009e20000000800 */
[----:B------:R-:W-:Y:S02]  /*ea30*/  FFMA.FTZ R39, R104, c[0x0][0x2d0], -R188 ;  /* 0x0000b40068277a23 */ /* 0x000fe400000108bc */
[--C-:B------:R-:W-:Y:S01]  /*ea40*/  FFMA.FTZ R190, R50, c[0x0][0x2d0], -R4.reuse ;  /* 0x0000b40032be7a23 */ /* 0x100fe20000010804 */
[----:B-1----:R-:W2:Y:S01]  /*ea50*/  LDL.LU R16, [R1+0xc] ;  /* 0x00000c0001107983 */ /* 0x002ea20000300800 */
[--C-:B------:R-:W-:Y:S02]  /*ea60*/  FFMA.FTZ R189, R51, c[0x0][0x2d0], -R4.reuse ;  /* 0x0000b40033bd7a23 */ /* 0x100fe40000010804 */
[--C-:B------:R-:W-:Y:S01]  /*ea70*/  FFMA.FTZ R51, R102, c[0x0][0x2d0], -R4.reuse ;  /* 0x0000b40066337a23 */ /* 0x100fe20000010804 */
[----:B------:R-:W2:Y:S01]  /*ea80*/  LDL.LU R72, [R1+0x10] ;  /* 0x0000100001487983 */ /* 0x000ea20000300800 */
[--C-:B------:R-:W-:Y:S01]  /*ea90*/  FFMA.FTZ R122, R54, c[0x0][0x2d0], -R4.reuse ;  /* 0x0000b400367a7a23 */ /* 0x100fe20000010804 */
[----:B------:R1:W-:Y:S01]  /*eaa0*/  MUFU.EX2 R23, R6 ;  /* 0x0000000600177308 */ /* 0x0003e20000000800 */
[--C-:B------:R-:W-:Y:S02]  /*eab0*/  FFMA.FTZ R197, R67, c[0x0][0x2d0], -R4.reuse ;  /* 0x0000b40043c57a23 */ /* 0x100fe40000010804 */
[--C-:B------:R-:W-:Y:S02]  /*eac0*/  FFMA.FTZ R217, R82, c[0x0][0x2d0], -R4.reuse ;  /* 0x0000b40052d97a23 */ /* 0x100fe40000010804 */
[----:B---3--:R-:W-:Y:S02]  /*ead0*/  FMUL.FTZ R0, R116, c[0x0][0x2d0] ;  /* 0x0000b40074007a20 */ /* 0x008fe40000410000 */
[----:B------:R-:W-:Y:S02]  /*eae0*/  FFMA.FTZ R216, R83, c[0x0][0x2d0], -R4 ;  /* 0x0000b40053d87a23 */ /* 0x000fe40000010804 */
[--C-:B------:R-:W-:Y:S01]  /*eaf0*/  FFMA.FTZ R35, R111, c[0x0][0x2d0], -R0.reuse ;  /* 0x0000b4006f237a23 */ /* 0x100fe20000010800 */
[----:B------:R-:W3:Y:S01]  /*eb00*/  MUFU.EX2 R7, R7 ;  /* 0x0000000700077308 */ /* 0x000ee20000000800 */
[----:B------:R-:W2:Y:S01]  /*eb10*/  LDL.LU R111, [R1+0x14] ;  /* 0x00001400016f7983 */ /* 0x000ea20000300800 */
[----:B------:R-:W-:Y:S02]  /*eb20*/  FFMA.FTZ R88, R26, c[0x0][0x2d0], -R0 ;  /* 0x0000b4001a587a23 */ /* 0x000fe40000010800 */
[--C-:B------:R-:W-:Y:S02]  /*eb30*/  FFMA.FTZ R83, R115, c[0x0][0x2d0], -R4.reuse ;  /* 0x0000b40073537a23 */ /* 0x100fe40000010804 */
[--C-:B----4-:R-:W-:Y:S02]  /*eb40*/  FFMA.FTZ R121, R55, c[0x0][0x2d0], -R4.reuse ;  /* 0x0000b40037797a23 */ /* 0x110fe40000010804 */
[----:B------:R-:W-:Y:S02]  /*eb50*/  FFMA.FTZ R55, R114, c[0x0][0x2d0], -R4 ;  /* 0x0000b40072377a23 */ /* 0x000fe40000010804 */
[----:B------:R-:W-:Y:S01]  /*eb60*/  MUFU.EX2 R82, R18 ;  /* 0x0000001200527308 */ /* 0x000fe20000000800 */
[--C-:B------:R-:W-:Y:S02]  /*eb70*/  FFMA.FTZ R9, R9, c[0x0][0x2d0], -R188.reuse ;  /* 0x0000b40009097a23 */ /* 0x100fe400000108bc */
[----:B------:R-:W-:Y:S02]  /*eb80*/  FFMA.FTZ R4, R12, c[0x0][0x2d0], -R188 ;  /* 0x0000b4000c047a23 */ /* 0x000fe400000108bc */
[--C-:B------:R-:W-:Y:S01]  /*eb90*/  FFMA.FTZ R87, R27, c[0x0][0x2d0], -R0.reuse ;  /* 0x0000b4001b577a23 */ /* 0x100fe20000010800 */
[----:B------:R-:W-:Y:S01]  /*eba0*/  MOV R27, R76 ;  /* 0x0000004c001b7202 */ /* 0x000fe20000000f00 */
[--C-:B------:R-:W-:Y:S02]  /*ebb0*/  FFMA.FTZ R227, R78, c[0x0][0x2d0], -R0.reuse ;  /* 0x0000b4004ee37a23 */ /* 0x100fe40000010800 */
[--C-:B------:R-:W-:Y:S01]  /*ebc0*/  FFMA.FTZ R252, R59, c[0x0][0x2d0], -R0.reuse ;  /* 0x0000b4003bfc7a23 */ /* 0x100fe20000010800 */
[----:B------:R-:W-:Y:S01]  /*ebd0*/  MUFU.EX2 R196, R196 ;  /* 0x000000c400c47308 */ /* 0x000fe20000000800 */
[----:B------:R-:W-:Y:S02]  /*ebe0*/  FFMA.FTZ R59, R79, c[0x0][0x2d0], -R0 ;  /* 0x0000b4004f3b7a23 */ /* 0x000fe40000010800 */
[----:B------:R-:W-:Y:S02]  /*ebf0*/  FFMA.FTZ R203, R53, c[0x0][0x2d0], -R120 ;  /* 0x0000b40035cb7a23 */ /* 0x000fe40000010878 */
[----:B------:R-:W-:Y:S02]  /*ec00*/  FFMA.FTZ R85, R31, c[0x0][0x2d0], -R0 ;  /* 0x0000b4001f557a23 */ /* 0x000fe40000010800 */
[----:B------:R-:W-:Y:S02]  /*ec10*/  FFMA.FTZ R248, R80, c[0x0][0x2d0], -R120 ;  /* 0x0000b40050f87a23 */ /* 0x000fe40000010878 */
[----:B------:R-:W-:Y:S01]  /*ec20*/  FFMA.FTZ R31, R94, c[0x0][0x2d0], -R0 ;  /* 0x0000b4005e1f7a23 */ /* 0x000fe20000010800 */
[----:B------:R4:W-:Y:S01]  /*ec30*/  MUFU.EX2 R80, R19 ;  /* 0x0000001300507308 */ /* 0x0009e20000000800 */
[----:B------:R-:W-:Y:S02]  /*ec40*/  FFMA.FTZ R247, R81, c[0x0][0x2d0], -R120 ;  /* 0x0000b40051f77a23 */ /* 0x000fe40000010878 */
[----:B------:R-:W-:Y:S02]  /*ec50*/  FFMA.FTZ R81, R92, c[0x0][0x2d0], -R188 ;  /* 0x0000b4005c517a23 */ /* 0x000fe400000108bc */
[--C-:B------:R-:W-:Y:S02]  /*ec60*/  FFMA.FTZ R86, R30, c[0x0][0x2d0], -R0.reuse ;  /* 0x0000b4001e567a23 */ /* 0x100fe40000010800 */
[----:B------:R-:W-:Y:S02]  /*ec70*/  FFMA.FTZ R224, R74, c[0x0][0x2d0], -R0 ;  /* 0x0000b4004ae07a23 */ /* 0x000fe40000010800 */
[----:B-1----:R-:W-:Y:S01]  /*ec80*/  FFMA.FTZ R6, R13, c[0x0][0x2d0], -R188 ;  /* 0x0000b4000d067a23 */ /* 0x002fe200000108bc */
[----:B------:R1:W-:Y:S01]  /*ec90*/  MUFU.EX2 R92, R9 ;  /* 0x00000009005c7308 */ /* 0x0003e20000000800 */
[----:B------:R-:W-:Y:S02]  /*eca0*/  FFMA.FTZ R34, R107, c[0x0][0x2d0], -R0 ;  /* 0x0000b4006b227a23 */ /* 0x000fe40000010800 */
[--C-:B------:R-:W-:Y:S02]  /*ecb0*/  FFMA.FTZ R115, R61, c[0x0][0x2d0], -R188.reuse ;  /* 0x0000b4003d737a23 */ /* 0x100fe400000108bc */
[----:B------:R-:W-:Y:S02]  /*ecc0*/  FFMA.FTZ R67, R105, c[0x0][0x2d0], -R188 ;  /* 0x0000b40069437a23 */ /* 0x000fe400000108bc */
[--C-:B------:R-:W-:Y:S02]  /*ecd0*/  FFMA.FTZ R11, R11, c[0x0][0x2d0], -R0.reuse ;  /* 0x0000b4000b0b7a23 */ /* 0x100fe40000010800 */
[--C-:B------:R-:W-:Y:S01]  /*ece0*/  FFMA.FTZ R105, R43, c[0x0][0x2d0], -R0.reuse ;  /* 0x0000b4002b697a23 */ /* 0x100fe20000010800 */
[----:B------:R-:W-:Y:S01]  /*ecf0*/  MUFU.EX2 R94, R4 ;  /* 0x00000004005e7308 */ /* 0x000fe20000000800 */
[--C-:B------:R-:W-:Y:S02]  /*ed00*/  FFMA.FTZ R54, R90, c[0x0][0x2d0], -R0.reuse ;  /* 0x0000b4005a367a23 */ /* 0x100fe40000010800 */
[--C-:B------:R-:W-:Y:S02]  /*ed10*/  FFMA.FTZ R38, R91, c[0x0][0x2d0], -R0.reuse ;  /* 0x0000b4005b267a23 */ /* 0x100fe40000010800 */
[----:B------:R-:W-:Y:S02]  /*ed20*/  FFMA.FTZ R95, R95, c[0x0][0x2d0], -R0 ;  /* 0x0000b4005f5f7a23 */ /* 0x000fe40000010800 */
        /* <DEDUP_REMOVED lines=26> */
[----:B------:R-:W-:Y:S01]  /*eed0*/  FFMA.FTZ R110, R110, c[0x0][0x2d0], -R0 ;  /* 0x0000b4006e6e7a23 */ /* 0x000fe20000010800 */
[----:B------:R-:W-:Y:S01]  /*eee0*/  MUFU.EX2 R106, R15 ;  /* 0x0000000f006a7308 */ /* 0x000fe20000000800 */
[--C-:B------:R-:W-:Y:S02]  /*eef0*/  FFMA.FTZ R213, R20, c[0x0][0x2d0], -R120.reuse ;  /* 0x0000b40014d57a23 */ /* 0x100fe40000010878 */
[----:B------:R-:W-:Y:S02]  /*ef00*/  FFMA.FTZ R20, R101, c[0x0][0x2d0], -R120 ;  /* 0x0000b40065147a23 */ /* 0x000fe40000010878 */
[----:B------:R-:W-:Y:S02]  /*ef10*/  FFMA.FTZ R101, R28, c[0x0][0x2d0], -R188 ;  /* 0x0000b4001c657a23 */ /* 0x000fe400000108bc */
[--C-:B------:R-:W-:Y:S01]  /*ef20*/  FFMA.FTZ R212, R21, c[0x0][0x2d0], -R120.reuse ;  /* 0x0000b40015d47a23 */ /* 0x100fe20000010878 */
[----:B------:R-:W-:Y:S01]  /*ef30*/  MOV R50, R20 ;  /* 0x0000001400327202 */ /* 0x000fe20000000f00 */
[----:B------:R-:W-:Y:S01]  /*ef40*/  FFMA.FTZ R21, R97, c[0x0][0x2d0], -R120 ;  /* 0x0000b40061157a23 */ /* 0x000fe20000010878 */
[----:B------:R-:W-:Y:S01]  /*ef50*/  MUFU.EX2 R213, R213 ;  /* 0x000000d500d57308 */ /* 0x000fe20000000800 */
[----:B------:R-:W-:Y:S02]  /*ef60*/  FFMA.FTZ R97, R44, c[0x0][0x2d0], -R188 ;  /* 0x0000b4002c617a23 */ /* 0x000fe400000108bc */
[--C-:B------:R-:W-:Y:S02]  /*ef70*/  FFMA.FTZ R211, R64, c[0x0][0x2d0], -R120.reuse ;  /* 0x0000b40040d37a23 */ /* 0x100fe40000010878 */
[----:B------:R-:W-:Y:S02]  /*ef80*/  FFMA.FTZ R64, R112, c[0x0][0x2d0], -R120 ;  /* 0x0000b40070407a23 */ /* 0x000fe40000010878 */
[----:B------:R-:W-:Y:S02]  /*ef90*/  FFMA.FTZ R112, R57, c[0x0][0x2d0], -R188 ;  /* 0x0000b40039707a23 */ /* 0x000fe400000108bc */
[--C-:B------:R-:W-:Y:S01]  /*efa0*/  FFMA.FTZ R214, R65, c[0x0][0x2d0], -R120.reuse ;  /* 0x0000b40041d67a23 */ /* 0x100fe20000010878 */
[----:B------:R-:W-:Y:S01]  /*efb0*/  MUFU.EX2 R212, R212 ;  /* 0x000000d400d47308 */ /* 0x000fe20000000800 */
[--C-:B------:R-:W-:Y:S01]  /*efc0*/  FFMA.FTZ R65, R100, c[0x0][0x2d0], -R120.reuse ;  /* 0x0000b40064417a23 */ /* 0x100fe20000010878 */
[----:B----4-:R-:W-:Y:S01]  /*efd0*/  MOV R19, R64 ;  /* 0x0000004000137202 */ /* 0x010fe20000000f00 */
[----:B------:R-:W-:Y:S02]  /*efe0*/  FFMA.FTZ R120, R113, c[0x0][0x2d0], -R120 ;  /* 0x0000b40071787a23 */ /* 0x000fe40000010878 */
[--C-:B------:R-:W-:Y:S02]  /*eff0*/  FFMA.FTZ R100, R29, c[0x0][0x2d0], -R188.reuse ;  /* 0x0000b4001d647a23 */ /* 0x100fe400000108bc */
[--C-:B------:R-:W-:Y:S02]  /*f000*/  FFMA.FTZ R113, R56, c[0x0][0x2d0], -R188.reuse ;  /* 0x0000b40038717a23 */ /* 0x100fe400000108bc */
[--C-:B------:R-:W-:Y:S01]  /*f010*/  FFMA.FTZ R201, R73, c[0x0][0x2d0], -R188.reuse ;  /* 0x0000b40049c97a23 */ /* 0x100fe200000108bc */
[----:B------:R-:W-:Y:S01]  /*f020*/  MUFU.EX2 R209, R209 ;  /* 0x000000d100d17308 */ /* 0x000fe20000000800 */
[----:B------:R-:W-:Y:S01]  /*f030*/  FFMA.FTZ R188, R109, c[0x0][0x2d0], -R188 ;  /* 0x0000b4006dbc7a23 */ /* 0x000fe200000108bc */
[----:B------:R-:W-:Y:S01]  /*f040*/  MOV R73, R21 ;  /* 0x0000001500497202 */ /* 0x000fe20000000f00 */
[--C-:B------:R-:W-:Y:S01]  /*f050*/  FFMA.FTZ R108, R46, c[0x0][0x2d0], -R0.reuse ;  /* 0x0000b4002e6c7a23 */ /* 0x100fe20000010800 */
[----:B------:R-:W-:Y:S01]  /*f060*/  MOV R46, R93 ;  /* 0x0000005d002e7202 */ /* 0x000fe20000000f00 */
[--C-:B------:R-:W-:Y:S01]  /*f070*/  FFMA.FTZ R109, R47, c[0x0][0x2d0], -R0.reuse ;  /* 0x0000b4002f6d7a23 */ /* 0x100fe20000010800 */
[----:B------:R-:W-:Y:S01]  /*f080*/  MOV R47, R81 ;  /* 0x00000051002f7202 */ /* 0x000fe20000000f00 */
[----:B------:R-:W-:Y:S01]  /*f090*/  FFMA.FTZ R249, R58, c[0x0][0x2d0], -R0 ;  /* 0x0000b4003af97a23 */ /* 0x000fe20000010800 */
[----:B------:R-:W-:Y:S01]  /*f0a0*/  MOV R18, R73 ;  /* 0x0000004900127202 */ /* 0x000fe20000000f00 */
[----:B------:R-:W-:Y:S01]  /*f0b0*/  FADD.FTZ R0, -R116, R123 ;  /* 0x0000007b74007221 */ /* 0x000fe20000010100 */
[----:B------:R-:W-:Y:S01]  /*f0c0*/  MUFU.EX2 R81, R10 ;  /* 0x0000000a00517308 */ /* 0x000fe20000000800 */
[----:B------:R-:W-:Y:S02]  /*f0d0*/  MOV R58, R65 ;  /* 0x00000041003a7202 */ /* 0x000fe40000000f00 */
[----:B------:R-:W-:Y:S07]  /*f0e0*/  FMUL.FTZ R0, R0, c[0x0][0x2d0] ;  /* 0x0000b40000007a20 */ /* 0x000fee0000410000 */
[----:B------:R-:W-:Y:S10]  /*f0f0*/  MUFU.EX2 R0, R0 ;  /* 0x0000000000007308 */ /* 0x000ff40000000800 */
[----:B------:R-:W4:Y:S10]  /*f100*/  MUFU.EX2 R93, R14 ;  /* 0x0000000e005d7308 */ /* 0x000f340000000800 */
[----:B------:R-:W1:Y:S10]  /*f110*/  MUFU.EX2 R103, R103 ;  /* 0x0000006700677308 */ /* 0x000e740000000800 */
[----:B------:R-:W1:Y:S10]  /*f120*/  MUFU.EX2 R102, R102 ;  /* 0x0000006600667308 */ /* 0x000e740000000800 */
[----:B------:R-:W-:Y:S10]  /*f130*/  MUFU.EX2 R104, R104 ;  /* 0x0000006800687308 */ /* 0x000ff40000000800 */
[----:B------:R-:W-:Y:S10]  /*f140*/  MUFU.EX2 R120, R120 ;  /* 0x0000007800787308 */ /* 0x000ff40000000800 */
[----:B------:R-:W-:Y:S10]  /*f150*/  MUFU.EX2 R188, R188 ;  /* 0x000000bc00bc7308 */ /* 0x000ff40000000800 */
[----:B------:R-:W-:Y:S10]  /*f160*/  MUFU.EX2 R194, R194 ;  /* 0x000000c200c27308 */ /* 0x000ff40000000800 */
[----:B------:R-:W-:Y:S10]  /*f170*/  MUFU.EX2 R193, R193 ;  /* 0x000000c100c17308 */ /* 0x000ff40000000800 */
[----:B------:R-:W1:Y:S10]  /*f180*/  MUFU.EX2 R101, R101 ;  /* 0x0000006500657308 */ /* 0x000e740000000800 */
[----:B------:R-:W1:Y:S10]  /*f190*/  MUFU.EX2 R123, R100 ;  /* 0x00000064007b7308 */ /* 0x000e740000000800 */
        /* <DEDUP_REMOVED lines=32> */
[----:B------:R-:W-:Y:S01]  /*f3a0*/  MOV R26, R8 ;  /* 0x00000008001a7202 */ /* 0x000fe20000000f00 */
[----:B------:R-:W-:Y:S01]  /*f3b0*/  FMUL.FTZ R53, R2, R157 ;  /* 0x0000009d02357220 */ /* 0x000fe20000410000 */
[----:B------:R-:W-:Y:S01]  /*f3c0*/  MOV R74, R5 ;  /* 0x00000005004a7202 */ /* 0x000fe20000000f00 */
[C---:B------:R-:W-:Y:S01]  /*f3d0*/  FMUL.FTZ R8, R3.reuse, R152 ;  /* 0x0000009803087220 */ /* 0x040fe20000410000 */
[----:B------:R-:W-:Y:S01]  /*f3e0*/  MOV R157, R26 ;  /* 0x0000001a009d7202 */ /* 0x000fe20000000f00 */
[C---:B-1----:R-:W-:Y:S01]  /*f3f0*/  FMUL.FTZ R9, R3.reuse, R153 ;  /* 0x0000009903097220 */ /* 0x042fe20000410000 */
[----:B------:R-:W-:Y:S01]  /*f400*/  MOV R26, R77 ;  /* 0x0000004d001a7202 */ /* 0x000fe20000000f00 */
[C---:B------:R-:W-:Y:S01]  /*f410*/  FMUL.FTZ R12, R3.reuse, R160 ;  /* 0x000000a0030c7220 */ /* 0x040fe20000410000 */
[----:B------:R-:W1:Y:S01]  /*f420*/  LDSM.16.MT88.4 R76, [R225] ;  /* 0x00000000e14c783b */ /* 0x000e620000004200 */
[----:B------:R-:W-:Y:S01]  /*f430*/  FMUL.FTZ R13, R3, R161 ;  /* 0x000000a1030d7220 */ /* 0x000fe20000410000 */
[----:B---3--:R-:W-:Y:S01]  /*f440*/  F2FP.PACK_AB R73, R7, R23 ;  /* 0x000000170749723e */ /* 0x008fe200000000ff */
        /* <DEDUP_REMOVED lines=9> */
[----:B----4-:R-:W-:Y:S01]  /*f4e0*/  F2FP.PACK_AB R83, R106, R93 ;  /* 0x0000005d6a53723e */ /* 0x010fe200000000ff */
[C---:B------:R-:W-:Y:S01]  /*f4f0*/  FMUL.FTZ R41, R3.reuse, R137 ;  /* 0x0000008903297220 */ /* 0x040fe20000410000 */
[----:B------:R-:W-:Y:S01]  /*f500*/  MOV R160, R34 ;  /* 0x0000002200a07202 */ /* 0x000fe20000000f00 */
[C---:B------:R-:W-:Y:S01]  /*f510*/  FMUL.FTZ R44, R3.reuse, R140 ;  /* 0x0000008c032c7220 */ /* 0x040fe20000410000 */
[----:B------:R-:W-:Y:S01]  /*f520*/  MOV R145, R67 ;  /* 0x0000004300917202 */ /* 0x000fe20000000f00 */
[C---:B------:R-:W-:Y:S01]  /*f530*/  FMUL.FTZ R45, R3.reuse, R141 ;  /* 0x0000008d032d7220 */ /* 0x040fe20000410000 */
[----:B------:R-:W-:Y:S01]  /*f540*/  MOV R141, R31 ;  /* 0x0000001f008d7202 */ /* 0x000fe20000000f00 */
[C---:B--2---:R-:W-:Y:S01]  /*f550*/  FFMA.FTZ R84, R3.reuse, R17, R251 ;  /* 0x0000001103547223 */ /* 0x044fe200000100fb */
        /* <DEDUP_REMOVED lines=10> */
[----:B------:R2:W3:Y:S01]  /*f600*/  MUFU.EX2 R95, R88 ;  /* 0x00000058005f7308 */ /* 0x0004e20000000800 */
        /* <DEDUP_REMOVED lines=28> */
[----:B------:R-:W-:Y:S01]  /*f7d0*/  FMUL.FTZ R65, R2, R129 ;  /* 0x0000008102417220 */ /* 0x000fe20000410000 */
[----:B------:R-:W-:Y:S01]  /*f7e0*/  MOV R153, R110 ;  /* 0x0000006e00997202 */ /* 0x000fe20000000f00 */
[----:B------:R-:W-:Y:S01]  /*f7f0*/  FFMA.FTZ R2, R68, R72, R23 ;  /* 0x0000004844027223 */ /* 0x000fe20000010017 */
[----:B------:R-:W-:Y:S01]  /*f800*/  F2FP.PACK_AB R72, R22, R69 ;  /* 0x000000451648723e */ /* 0x000fe200000000ff */
[C---:B------:R-:W-:Y:S01]  /*f810*/  FMUL.FTZ R6, R68.reuse, R186 ;  /* 0x000000ba44067220 */ /* 0x040fe20000410000 */
[----:B------:R-:W-:Y:S01]  /*f820*/  MOV R186, R82 ;  /* 0x0000005200ba7202 */ /* 0x000fe20000000f00 */
[----:B------:R-:W-:Y:S01]  /*f830*/  FADD.FTZ R89, R7, R2 ;  /* 0x0000000207597221 */ /* 0x000fe20000010000 */
[----:B------:R-:W-:Y:S01]  /*f840*/  MOV R2, R74 ;  /* 0x0000004a00027202 */ /* 0x000fe20000000f00 */
[----:B------:R-:W-:Y:S01]  /*f850*/  FMUL.FTZ R7, R68, R187 ;  /* 0x000000bb44077220 */ /* 0x000fe20000410000 */
[----:B------:R-:W-:Y:S01]  /*f860*/  MOV R187, R80 ;  /* 0x0000005000bb7202 */ /* 0x000fe20000000f00 */
[----:B------:R-:W-:Y:S01]  /*f870*/  FADD.FTZ R90, R22, R3 ;  /* 0x00000003165a7221 */ /* 0x000fe20000010000 */
[----:B------:R-:W-:Y:S01]  /*f880*/  F2FP.PACK_AB R74, R157, R2 ;  /* 0x000000029d4a723e */ /* 0x000fe200000000ff */
[----:B------:R-:W-:Y:S01]  /*f890*/  FMUL.FTZ R10, R0, R154 ;  /* 0x0000009a000a7220 */ /* 0x000fe20000410000 */
[----:B------:R-:W-:Y:S01]  /*f8a0*/  F2FP.PACK_AB R75, R187, R186 ;  /* 0x000000babb4b723e */ /* 0x000fe200000000ff */
[----:B------:R-:W-:Y:S01]  /*f8b0*/  FMUL.FTZ R18, R68, R178 ;  /* 0x000000b244127220 */ /* 0x000fe20000410000 */
[----:B------:R-:W-:Y:S01]  /*f8c0*/  F2FP.PACK_AB R80, R92, R251 ;  /* 0x000000fb5c50723e */ /* 0x000fe200000000ff */
[C---:B------:R-:W-:Y:S01]  /*f8d0*/  FMUL.FTZ R19, R68.reuse, R179 ;  /* 0x000000b344137220 */ /* 0x040fe20000410000 */
[----:B------:R-:W-:Y:S01]  /*f8e0*/  F2FP.PACK_AB R82, R107, R94 ;  /* 0x0000005e6b52723e */ /* 0x000fe200000000ff */
[----:B------:R-:W-:Y:S01]  /*f8f0*/  FMUL.FTZ R22, R68, R182 ;  /* 0x000000b644167220 */ /* 0x000fe20000410000 */
[----:B------:R-:W-:Y:S01]  /*f900*/  MOV R110, R59 ;  /* 0x0000003b006e7202 */ /* 0x000fe20000000f00 */
[-C--:B-1----:R-:W-:Y:S01]  /*f910*/  HMMA.16816.F32 R4, R72, R76.reuse, R4 ;  /* 0x0000004c4804723c */ /* 0x082fe20000001804 */
[----:B------:R-:W-:Y:S04]  /*f920*/  MUFU.EX2 R129, R96 ;  /* 0x0000006000817308 */ /* 0x000fe80000000800 */
[C---:B------:R-:W-:Y:S01]  /*f930*/  FMUL.FTZ R11, R0.reuse, R155 ;  /* 0x0000009b000b7220 */ /* 0x040fe20000410000 */
[----:B------:R-:W-:Y:S01]  /*f940*/  MOV R136, R58 ;  /* 0x0000003a00887202 */ /* 0x000fe20000000f00 */
[----:B------:R-:W-:Y:S01]  /*f950*/  FFMA.FTZ R3, R0, R111, R81 ;  /* 0x0000006f00037223 */ /* 0x000fe20000010051 */
[C---:B------:R-:W-:Y:S01]  /*f960*/  F2FP.PACK_AB R81, R91.reuse, R81 ;  /* 0x000000515b51723e */ /* 0x040fe200000000ff */
[C---:B------:R-:W-:Y:S02]  /*f970*/  FMUL.FTZ R23, R68.reuse, R183 ;  /* 0x000000b744177220 */ /* 0x040fe40000410000 */
[----:B------:R-:W1:Y:S01]  /*f980*/  MUFU.EX2 R96, R87 ;  /* 0x0000005700607308 */ /* 0x000e620000000800 */
[C---:B------:R-:W-:Y:S01]  /*f990*/  FMUL.FTZ R34, R68.reuse, R170 ;  /* 0x000000aa44227220 */ /* 0x040fe20000410000 */
[----:B------:R-:W-:Y:S01]  /*f9a0*/  MOV R111, R50 ;  /* 0x00000032006f7202 */ /* 0x000fe20000000f00 */
[----:B------:R-:W-:Y:S01]  /*f9b0*/  FMUL.FTZ R35, R68, R171 ;  /* 0x000000ab44237220 */ /* 0x000fe20000410000 */
[C---:B------:R-:W-:Y:S04]  /*f9c0*/  HMMA.16816.F32 R8, R80.reuse, R76, R8 ;  /* 0x0000004c5008723c */ /* 0x040fe80000001808 */
[C---:B------:R-:W-:Y:S01]  /*f9d0*/  FMUL.FTZ R14, R0.reuse, R162 ;  /* 0x000000a2000e7220 */ /* 0x040fe20000410000 */
[----:B------:R-:W-:Y:S01]  /*f9e0*/  MOV R156, R62 ;  /* 0x0000003e009c7202 */ /* 0x000fe20000000f00 */
[----:B------:R-:W-:Y:S01]  /*f9f0*/  FMUL.FTZ R15, R0, R163 ;  /* 0x000000a3000f7220 */ /* 0x000fe20000410000 */
[----:B------:R-:W-:Y:S01]  /*fa00*/  MUFU.EX2 R137, R112 ;  /* 0x0000007000897308 */ /* 0x000fe20000000800 */
[C---:B------:R-:W-:Y:S01]  /*fa10*/  FMUL.FTZ R38, R68.reuse, R174 ;  /* 0x000000ae44267220 */ /* 0x040fe20000410000 */
[----:B------:R-:W-:Y:S03]  /*fa20*/  MOV R251, R157 ;  /* 0x0000009d00fb7202 */ /* 0x000fe60000000f00 */
[C---:B------:R-:W-:Y:S01]  /*fa30*/  FMUL.FTZ R39, R68.reuse, R175 ;  /* 0x000000af44277220 */ /* 0x040fe20000410000 */
[-C--:B------:R-:W-:Y:S03]  /*fa40*/  HMMA.16816.F32 R12, R80, R78.reuse, R12 ;  /* 0x0000004e500c723c */ /* 0x080fe6000000180c */
[C---:B------:R-:W-:Y:S01]  /*fa50*/  FMUL.FTZ R50, R68.reuse, R166 ;  /* 0x000000a644327220 */ /* 0x040fe20000410000 */
[----:B------:R-:W-:Y:S01]  /*fa60*/  MOV R157, R165 ;  /* 0x000000a5009d7202 */ /* 0x000fe20000000f00 */
[C---:B------:R-:W-:Y:S01]  /*fa70*/  FMUL.FTZ R51, R68.reuse, R167 ;  /* 0x000000a744337220 */ /* 0x040fe20000410000 */
[----:B------:R-:W-:Y:S01]  /*fa80*/  MOV R165, R172 ;  /* 0x000000ac00a57202 */ /* 0x000fe20000000f00 */
        /* <DEDUP_REMOVED lines=8> */
[----:B------:R-:W-:Y:S01]  /*fb10*/  FMUL.FTZ R67, R68, R131 ;  /* 0x0000008344437220 */ /* 0x000fe20000410000 */
[----:B------:R-:W-:Y:S01]  /*fb20*/  MOV R168, R124 ;  /* 0x0000007c00a87202 */ /* 0x000fe20000000f00 */
[----:B------:R-:W-:Y:S02]  /*fb30*/  LDSM.16.MT88.4 R68, [R228] ;  /* 0x00000000e444783b */ /* 0x000fe40000004200 */
[----:B------:R-:W-:Y:S01]  /*fb40*/  FADD.FTZ R84, R92, R84 ;  /* 0x000000545c547221 */ /* 0x000fe20000010000 */
[----:B------:R-:W-:Y:S01]  /*fb50*/  MOV R124, R227 ;  /* 0x000000e3007c7202 */ /* 0x000fe20000000f00 */
[----:B------:R-:W-:Y:S01]  /*fb60*/  FADD.FTZ R2, R2, R90 ;  /* 0x0000005a02027221 */ /* 0x000fe20000010000 */
[----:B------:R-:W-:Y:S01]  /*fb70*/  MUFU.EX2 R130, R122 ;  /* 0x0000007a00827308 */ /* 0x000fe20000000800 */
[----:B------:R-:W-:Y:S01]  /*fb80*/  FADD.FTZ R94, R94, R84 ;  /* 0x000000545e5e7221 */ /* 0x000fe20000010000 */
[----:B------:R-:W-:Y:S01]  /*fb90*/  MOV R155, R154 ;  /* 0x0000009a009b7202 */ /* 0x000fe20000000f00 */
[----:B------:R1:W5:Y:S01]  /*fba0*/  LDL.LU R227, [R1+0x8c] ;  /* 0x00008c0001e37983 */ /* 0x0003620000300800 */
[----:B------:R-:W-:Y:S02]  /*fbb0*/  FADD.FTZ R3, R91, R3 ;  /* 0x000000035b037221 */ /* 0x000fe40000010000 */
[C---:B------:R-:W-:Y:S02]  /*fbc0*/  FMUL.FTZ R26, R0.reuse, R146 ;  /* 0x00000092001a7220 */ /* 0x040fe40000410000 */
[C---:B------:R-:W-:Y:S02]  /*fbd0*/  FMUL.FTZ R27, R0.reuse, R147 ;  /* 0x00000093001b7220 */ /* 0x040fe40000410000 */
[C---:B------:R-:W-:Y:S01]  /*fbe0*/  FMUL.FTZ R30, R0.reuse, R150 ;  /* 0x00000096001e7220 */ /* 0x040fe20000410000 */
        /* <DEDUP_REMOVED lines=8> */
[C---:B------:R-:W-:Y:S01]  /*fc70*/  FMUL.FTZ R59, R0.reuse, R135 ;  /* 0x00000087003b7220 */ /* 0x040fe20000410000 */
[-C--:B-1----:R-:W-:Y:S03]  /*fc80*/  HMMA.16816.F32 R20, R72, R76.reuse, R20 ;  /* 0x0000004c4814723c */ /* 0x082fe60000001814 */
[C---:B------:R-:W-:Y:S02]  /*fc90*/  FMUL.FTZ R62, R0.reuse, R126 ;  /* 0x0000007e003e7220 */ /* 0x040fe40000410000 */
[----:B------:R-:W-:Y:S01]  /*fca0*/  FMUL.FTZ R63, R0, R127 ;  /* 0x0000007f003f7220 */ /* 0x000fe20000410000 */
[----:B------:R-:W1:Y:S01]  /*fcb0*/  MUFU.EX2 R126, R97 ;  /* 0x00000061007e7308 */ /* 0x000e620000000800 */
[----:B------:R-:W-:Y:S01]  /*fcc0*/  FADD.FTZ R0, R186, R89 ;  /* 0x00000059ba007221 */ /* 0x000fe20000010000 */
[C---:B------:R-:W-:Y:S01]  /*fcd0*/  HMMA.16816.F32 R24, R80.reuse, R76, R24 ;  /* 0x0000004c5018723c */ /* 0x040fe20000001818 */
[----:B--2---:R-:W-:Y:S03]  /*fce0*/  LDSM.16.MT88.4 R88, [R226+0x1000] ;  /* 0x00100000e258783b */ /* 0x004fe60000004200 */
[----:B------:R-:W-:Y:S01]  /*fcf0*/  MOV R186, R156 ;  /* 0x0000009c00ba7202 */ /* 0x000fe20000000f00 */
[----:B------:R-:W-:Y:S01]  /*fd00*/  FADD.FTZ R92, R251, R2 ;  /* 0x00000002fb5c7221 */ /* 0x000fe20000010000 */
[----:B------:R-:W-:Y:S01]  /*fd10*/  MOV R156, R164 ;  /* 0x000000a4009c7202 */ /* 0x000fe20000000f00 */
[----:B------:R-:W-:Y:S01]  /*fd20*/  FADD.FTZ R2, R107, R94 ;  /* 0x0000005e6b027221 */ /* 0x000fe20000010000 */
[-C--:B------:R-:W-:Y:S01]  /*fd30*/  HMMA.16816.F32 R28, R80, R78.reuse, R28 ;  /* 0x0000004e501c723c */ /* 0x080fe2000000181c */
[----:B------:R2:W1:Y:S03]  /*fd40*/  MUFU.EX2 R97, R86 ;  /* 0x0000005600617308 */ /* 0x0004660000000800 */
[----:B------:R-:W-:Y:S01]  /*fd50*/  MOV R164, R169 ;  /* 0x000000a900a47202 */ /* 0x000fe20000000f00 */
[----:B------:R-:W-:Y:S01]  /*fd60*/  FADD.FTZ R2, R103, R2 ;  /* 0x0000000267027221 */ /* 0x000fe20000010000 */
[----:B------:R-:W-:Y:S01]  /*fd70*/  MOV R169, R177 ;  /* 0x000000b100a97202 */ /* 0x000fe20000000f00 */
[----:B------:R-:W-:Y:S01]  /*fd80*/  FADD.FTZ R93, R93, R3 ;  /* 0x000000035d5d7221 */ /* 0x000fe20000010000 */
[C---:B------:R-:W-:Y:S01]  /*fd90*/  HMMA.16816.F32 R32, R72.reuse, R78, R32 ;  /* 0x0000004e4820723c */ /* 0x040fe20000001820 */
[----:B------:R-:W1:Y:S02]  /*fda0*/  LDSM.16.MT88.4 R76, [R226] ;  /* 0x00000000e24c783b */ /* 0x000e640000004200 */
[----:B------:R-:W-:Y:S01]  /*fdb0*/  MUFU.EX2 R135, R115 ;  /* 0x0000007300877308 */ /* 0x000fe20000000800 */
[----:B------:R-:W-:Y:S01]  /*fdc0*/  MOV R165, R169 ;  /* 0x000000a900a57202 */ /* 0x000fe20000000f00 */
[----:B------:R-:W-:Y:S01]  /*fdd0*/  FADD.FTZ R2, R102, R2 ;  /* 0x0000000266027221 */ /* 0x000fe20000010000 */
[----:B------:R-:W-:Y:S01]  /*fde0*/  MOV R169, R124 ;  /* 0x0000007c00a97202 */ /* 0x000fe20000000f00 */
[----:B------:R-:W-:Y:S01]  /*fdf0*/  FADD.FTZ R3, R187, R0 ;  /* 0x00000000bb037221 */ /* 0x000fe20000010000 */
[----:B------:R-:W-:Y:S01]  /*fe00*/  MOV R177, R136 ;  /* 0x0000008800b17202 */ /* 0x000fe20000000f00 */
[----:B------:R-:W-:Y:S03]  /*fe10*/  FADD.FTZ R2, R101, R2 ;  /* 0x0000000265027221 */ /* 0x000fe60000010000 */
[----:B------:R-:W-:Y:S01]  /*fe20*/  MOV R251, R156 ;  /* 0x0000009c00fb7202 */ /* 0x000fe20000000f00 */
[----:B------:R-:W-:Y:S01]  /*fe30*/  MUFU.EX2 R105, R169 ;  /* 0x000000a900697308 */ /* 0x000fe20000000800 */
[----:B------:R-:W-:Y:S01]  /*fe40*/  MOV R156, R168 ;  /* 0x000000a8009c7202 */ /* 0x000fe20000000f00 */
[----:B------:R-:W-:Y:S01]  /*fe50*/  FADD.FTZ R0, R106, R93 ;  /* 0x0000005d6a007221 */ /* 0x000fe20000010000 */
[----:B------:R-:W-:Y:S01]  /*fe60*/  MOV R168, R110 ;  /* 0x0000006e00a87202 */ /* 0x000fe20000000f00 */
[----:B--2---:R-:W-:Y:S01]  /*fe70*/  LDSM.16.MT88.4 R84, [R226+0x800] ;  /* 0x00080000e254783b */ /* 0x004fe20000004200 */
[----:B------:R-:W-:Y:S01]  /*fe80*/  MOV R187, R157 ;  /* 0x0000009d00bb7202 */ /* 0x000fe20000000f00 */
[----:B------:R-:W-:Y:S01]  /*fe90*/  FADD.FTZ R3, R196, R3 ;  /* 0x00000003c4037221 */ /* 0x000fe20000010000 */
[----:B------:R-:W-:Y:S01]  /*fea0*/  MOV R157, R164 ;  /* 0x000000a4009d7202 */ /* 0x000fe20000000f00 */
[----:B------:R-:W-:Y:S01]  /*feb0*/  FADD.FTZ R2, R123, R2 ;  /* 0x000000027b027221 */ /* 0x000fe20000010000 */
[----:B------:R-:W-:Y:S01]  /*fec0*/  MOV R164, R177 ;  /* 0x000000b100a47202 */ /* 0x000fe20000000f00 */
[----:B------:R-:W-:Y:S01]  /*fed0*/  MUFU.EX2 R115, R165 ;  /* 0x000000a500737308 */ /* 0x000fe20000000800 */
[----:B------:R-:W-:Y:S01]  /*fee0*/  MOV R177, R133 ;  /* 0x0000008500b17202 */ /* 0x000fe20000000f00 */
[----:B------:R-:W-:Y:S01]  /*fef0*/  FADD.FTZ R2, R99, R2 ;  /* 0x0000000263027221 */ /* 0x000fe20000010000 */
[----:B------:R-:W2:Y:S01]  /*ff00*/  LDL.LU R133, [R1] ;  /* 0x0000000001857983 */ /* 0x000ea20000300800 */
[----:B------:R-:W-:Y:S01]  /*ff10*/  MOV R154, R251 ;  /* 0x000000fb009a7202 */ /* 0x000fe20000000f00 */
[----:B------:R-:W-:Y:S01]  /*ff20*/  FADD.FTZ R3, R195, R3 ;  /* 0x00000003c3037221 */ /* 0x000fe20000010000 */
[----:B------:R-:W-:Y:S01]  /*ff30*/  MOV R251, R187 ;  /* 0x000000bb00fb7202 */ /* 0x000fe20000000f00 */
[----:B---3--:R-:W-:Y:S01]  /*ff40*/  FADD.FTZ R0, R95, R0 ;  /* 0x000000005f007221 */ /* 0x008fe20000010000 */
[----:B------:R-:W-:Y:S01]  /*ff50*/  MOV R187, R186 ;  /* 0x000000ba00bb7202 */ /* 0x000fe20000000f00 */
[----:B----4-:R-:W-:Y:S01]  /*ff60*/  FADD.FTZ R2, R125, R2 ;  /* 0x000000027d027221 */ /* 0x010fe20000010000 */
[----:B------:R3:W-:Y:S01]  /*ff70*/  MUFU.EX2 R112, R164 ;  /* 0x000000a400707308 */ /* 0x0007e20000000800 */
[----:B------:R-:W-:Y:S01]  /*ff80*/  MOV R186, R173 ;  /* 0x000000ad00ba7202 */ /* 0x000fe20000000f00 */
[----:B------:R-:W-:Y:S01]  /*ff90*/  FADD.FTZ R0, R96, R0 ;  /* 0x0000000060007221 */ /* 0x000fe20000010000 */
[----:B------:R-:W-:Y:S01]  /*ffa0*/  MOV R173, R224 ;  /* 0x000000e000ad7202 */ /* 0x000fe20000000f00 */
[----:B-1----:R-:W-:Y:S01]  /*ffb0*/  FADD.FTZ R94, R126, R2 ;  /* 0x000000027e5e7221 */ /* 0x002fe20000010000 */
[----:B------:R1:W5:Y:S01]  /*ffc0*/  LDL.LU R224, [R1+0x88] ;  /* 0x0000880001e07983 */ /* 0x0003620000300800 */
[----:B------:R-:W-:Y:S01]  /*ffd0*/  FADD.FTZ R0, R97, R0 ;  /* 0x0000000061007221 */ /* 0x000fe20000010000 */
[-C--:B------:R-:W-:Y:S03]  /*ffe0*/  HMMA.16816.F32 R36, R72, R76.reuse, R36 ;  /* 0x0000004c4824723c */ /* 0x080fe60000001824 */
[----:B------:R-:W-:Y:S01]  /*fff0*/  MUFU.EX2 R113, R187 ;  /* 0x000000bb00717308 */ /* 0x000fe20000000800 */
[----:B------:R-:W-:Y:S02]  /*10000*/  FADD.FTZ R0, R98, R0 ;  /* 0x0000000062007221 */ /* 0x000fe40000010000 */
[----:B------:R-:W-:Y:S02]  /*10010*/  FADD.FTZ R3, R194, R3 ;  /* 0x00000003c2037221 */ /* 0x000fe40000010000 */
[----:B------:R-:W-:Y:S01]  /*10020*/  FADD.FTZ R0, R104, R0 ;  /* 0x0000000068007221 */ /* 0x000fe20000010000 */
[C---:B------:R-:W-:Y:S04]  /*10030*/  HMMA.16816.F32 R40, R80.reuse, R76, R40 ;  /* 0x0000004c5028723c */ /* 0x040fe80000001828 */
[----:B------:R-:W4:Y:S01]  /*10040*/  MUFU.EX2 R127, R189 ;  /* 0x000000bd007f7308 */ /* 0x000f220000000800 */
[----:B------:R-:W-:Y:S02]  /*10050*/  FADD.FTZ R0, R100, R0 ;  /* 0x0000000064007221 */ /* 0x000fe40000010000 */
[----:B------:R-:W-:Y:S01]  /*10060*/  FADD.FTZ R3, R193, R3 ;  /* 0x00000003c1037221 */ /* 0x000fe20000010000 */
[-C--:B------:R-:W-:Y:S01]  /*10070*/  HMMA.16816.F32 R44, R80, R78.reuse, R44 ;  /* 0x0000004e502c723c */ /* 0x080fe2000000182c */
[----:B---3--:R-:W-:Y:S03]  /*10080*/  LDSM.16.MT88.4 R164, [R226+0x3000] ;  /* 0x00300000e2a4783b */ /* 0x008fe60000004200 */
[----:B------:R-:W-:Y:S02]  /*10090*/  FADD.FTZ R3, R192, R3 ;  /* 0x00000003c0037221 */ /* 0x000fe40000010000 */
[----:B------:R-:W3:Y:S02]  /*100a0*/  MUFU.EX2 R110, R108 ;  /* 0x0000006c006e7308 */ /* 0x000ee40000000800 */
[C---:B------:R-:W-:Y:S01]  /*100b0*/  HMMA.16816.F32 R48, R72.reuse, R78, R48 ;  /* 0x0000004e4830723c */ /* 0x040fe20000001830 */
[----:B------:R-:W1:Y:S03]  /*100c0*/  LDSM.16.MT88.4 R76, [R225+0x800] ;  /* 0x00080000e14c783b */ /* 0x000e660000004200 */
[----:B------:R-:W-:Y:S04]  /*100d0*/  FADD.FTZ R3, R191, R3 ;  /* 0x00000003bf037221 */ /* 0x000fe80000010000 */
[-C--:B------:R-:W-:Y:S01]  /*100e0*/  HMMA.16816.F32 R52, R72, R68.reuse, R52 ;  /* 0x000000444834723c */ /* 0x080fe20000001834 */
[----:B------:R-:W1:Y:S03]  /*100f0*/  MUFU.EX2 R124, R109 ;  /* 0x0000006d007c7308 */ /* 0x000e660000000800 */
[----:B------:R-:W-:Y:S04]  /*10100*/  FADD.FTZ R3, R190, R3 ;  /* 0x00000003be037221 */ /* 0x000fe80000010000 */
[C---:B------:R-:W-:Y:S03]  /*10110*/  HMMA.16816.F32 R56, R80.reuse, R68, R56 ;  /* 0x000000445038723c */ /* 0x040fe60000001838 */
[----:B------:R-:W-:Y:S01]  /*10120*/  MUFU.EX2 R134, R121 ;  /* 0x0000007900867308 */ /* 0x000fe20000000800 */
[----:B----4-:R-:W-:Y:S02]  /*10130*/  FADD.FTZ R2, R127, R3 ;  /* 0x000000037f027221 */ /* 0x010fe40000010000 */
[----:B---3--:R-:W-:Y:S01]  /*10140*/  FADD.FTZ R93, R110, R0 ;  /* 0x000000006e5d7221 */ /* 0x008fe20000010000 */
[----:B------:R-:W-:Y:S01]  /*10150*/  F2FP.PACK_AB R68, R212, R213 ;  /* 0x000000d5d444723e */ /* 0x000fe200000000ff */
[-C--:B------:R-:W-:Y:S01]  /*10160*/  HMMA.16816.F32 R60, R80, R70.reuse, R60 ;  /* 0x00000046503c723c */ /* 0x080fe2000000183c */
[----:B------:R-:W3:Y:S03]  /*10170*/  LDSM.16.MT88.4 R80, [R229+0x800] ;  /* 0x00080000e550783b */ /* 0x000ee60000004200 */
[----:B------:R-:W-:Y:S01]  /*10180*/  F2FP.PACK_AB R69, R195, R196 ;  /* 0x000000c4c345723e */ /* 0x000fe200000000ff */
[----:B------:R-:W-:Y:S01]  /*10190*/  MUFU.EX2 R136, R114 ;  /* 0x0000007200887308 */ /* 0x000fe20000000800 */
[----:B------:R-:W-:Y:S02]  /*101a0*/  FADD.FTZ R0, R129, R94 ;  /* 0x0000005e81007221 */ /* 0x000fe40000010000 */
[----:B------:R-:W-:Y:S04]  /*101b0*/  HMMA.16816.F32 R64, R72, R70, R64 ;  /* 0x000000464840723c */ /* 0x000fe80000001840 */
[----:B------:R-:W-:Y:S03]  /*101c0*/  FADD.FTZ R2, R130, R2 ;  /* 0x0000000282027221 */ /* 0x000fe60000010000 */
[----:B------:R-:W-:Y:S01]  /*101d0*/  F2FP.PACK_AB R70, R209, R210 ;  /* 0x000000d2d146723e */ /* 0x000fe200000000ff */
[----:B------:R-:W-:Y:S01]  /*101e0*/  MUFU.EX2 R114, R186 ;  /* 0x000000ba00727308 */ /* 0x000fe20000000800 */
[----:B------:R-:W-:Y:S03]  /*101f0*/  F2FP.PACK_AB R71, R193, R194 ;  /* 0x000000c2c147723e */ /* 0x000fe600000000ff */
[----:B------:R-:W-:Y:S02]  /*10200*/  F2FP.PACK_AB R72, R102, R103 ;  /* 0x000000676648723e */ /* 0x000fe400000000ff */
[----:B------:R-:W-:Y:S02]  /*10210*/  F2FP.PACK_AB R74, R123, R101 ;  /* 0x000000657b4a723e */ /* 0x000fe400000000ff */
[-C--:B-1----:R-:W-:Y:S02]  /*10220*/  HMMA.16816.F32 R4, R68, R76.reuse, R4 ;  /* 0x0000004c4404723c */ /* 0x082fe40000001804 */
[----:B------:R1:W-:Y:S03]  /*10230*/  MUFU.EX2 R103, R168 ;  /* 0x000000a800677308 */ /* 0x0003e60000000800 */
[----:B------:R-:W-:Y:S02]  /*10240*/  F2FP.PACK_AB R73, R96, R95 ;  /* 0x0000005f6049723e */ /* 0x000fe400000000ff */
[----:B------:R-:W-:Y:S02]  /*10250*/  F2FP.PACK_AB R75, R98, R97 ;  /* 0x00000061624b723e */ /* 0x000fe400000000ff */
[----:B------:R-:W-:Y:S03]  /*10260*/  MOV R123, R116 ;  /* 0x00000074007b7202 */ /* 0x000fe60000000f00 */
[----:B------:R-:W-:Y:S02]  /*10270*/  MUFU.EX2 R102, R176 ;  /* 0x000000b000667308 */ /* 0x000fe40000000800 */
[C---:B------:R-:W-:Y:S08]  /*10280*/  HMMA.16816.F32 R8, R72.reuse, R76, R8 ;  /* 0x0000004c4808723c */ /* 0x040ff00000001808 */
[-C--:B------:R-:W-:Y:S01]  /*10290*/  HMMA.16816.F32 R12, R72, R78.reuse, R12 ;  /* 0x0000004e480c723c */ /* 0x080fe2000000180c */
[----:B------:R-:W-:Y:S01]  /*102a0*/  MUFU.EX2 R101, R185 ;  /* 0x000000b900657308 */ /* 0x000fe20000000800 */
[----:B-1----:R-:W-:Y:S06]  /*102b0*/  LDSM.16.MT88.4 R168, [R229+0x3000] ;  /* 0x00300000e5a8783b */ /* 0x002fec0000004200 */
[C---:B------:R-:W-:Y:S03]  /*102c0*/  HMMA.16816.F32 R16, R68.reuse, R78, R16 ;  /* 0x0000004e4410723c */ /* 0x040fe60000001810 */
[----:B------:R-:W-:Y:S01]  /*102d0*/  MUFU.EX2 R107, R173 ;  /* 0x000000ad006b7308 */ /* 0x000fe20000000800 */
[----:B------:R-:W1:Y:S04]  /*102e0*/  LDSM.16.MT88.4 R76, [R228+0x800] ;  /* 0x00080000e44c783b */ /* 0x000e680000004200 */
[-C--:B---3--:R-:W-:Y:S05]  /*102f0*/  HMMA.16816.F32 R20, R68, R80.reuse, R20 ;  /* 0x000000504414723c */ /* 0x088fea0000001814 */
        /* <DEDUP_REMOVED lines=11> */
[-C--:B------:R-:W-:Y:S08]  /*103b0*/  HMMA.16816.F32 R44, R72, R86.reuse, R44 ;  /* 0x00000056482c723c */ /* 0x080ff0000000182c */
[C---:B------:R-:W-:Y:S01]  /*103c0*/  HMMA.16816.F32 R48, R68.reuse, R86, R48 ;  /* 0x000000564430723c */ /* 0x040fe20000001830 */
[----:B------:R-:W4:Y:S01]  /*103d0*/  LDSM.16.MT88.4 R84, [R229+0x1000] ;  /* 0x00100000e554783b */ /* 0x000f220000004200 */
[----:B------:R-:W3:Y:S06]  /*103e0*/  MUFU.EX2 R106, R180 ;  /* 0x000000b4006a7308 */ /* 0x000eec0000000800 */
[-C--:B-1----:R-:W-:Y:S04]  /*103f0*/  HMMA.16816.F32 R52, R68, R76.reuse, R52 ;  /* 0x0000004c4434723c */ /* 0x082fe80000001834 */
[----:B------:R-:W-:Y:S04]  /*10400*/  MUFU.EX2 R95, R145 ;  /* 0x00000091005f7308 */ /* 0x000fe80000000800 */
[C---:B------:R-:W-:Y:S06]  /*10410*/  HMMA.16816.F32 R56, R72.reuse, R76, R56 ;  /* 0x0000004c4838723c */ /* 0x040fec0000001838 */
[----:B------:R-:W-:Y:S02]  /*10420*/  MUFU.EX2 R122, R157 ;  /* 0x0000009d007a7308 */ /* 0x000fe40000000800 */
[-C--:B------:R-:W-:Y:S07]  /*10430*/  HMMA.16816.F32 R60, R72, R78.reuse, R60 ;  /* 0x0000004e483c723c */ /* 0x080fee000000183c */
[----:B------:R-:W-:Y:S01]  /*10440*/  F2FP.PACK_AB R74, R129, R126 ;  /* 0x0000007e814a723e */ /* 0x000fe200000000ff */
[----:B------:R-:W-:Y:S01]  /*10450*/  HMMA.16816.F32 R64, R68, R78, R64 ;  /* 0x0000004e4440723c */ /* 0x000fe20000001840 */
[----:B------:R-:W1:Y:S01]  /*10460*/  LDSM.16.MT88.4 R76, [R228+0x1000] ;  /* 0x00100000e44c783b */ /* 0x000e620000004200 */
[----:B------:R-:W-:Y:S02]  /*10470*/  MUFU.EX2 R121, R156 ;  /* 0x0000009c00797308 */ /* 0x000fe40000000800 */
[----:B------:R-:W-:Y:S01]  /*10480*/  FADD.FTZ R72, R213, R92 ;  /* 0x0000005cd5487221 */ /* 0x000fe20000010000 */
[----:B------:R-:W-:Y:S02]  /*10490*/  F2FP.PACK_AB R73, R100, R104 ;  /* 0x000000686449723e */ /* 0x000fe400000000ff */
[----:B------:R-:W-:Y:S01]  /*104a0*/  F2FP.PACK_AB R68, R207, R208 ;  /* 0x000000d0cf44723e */ /* 0x000fe200000000ff */
[----:B------:R-:W-:Y:S01]  /*104b0*/  FADD.FTZ R92, R212, R72 ;  /* 0x00000048d45c7221 */ /* 0x000fe20000010000 */
[----:B------:R-:W-:Y:S03]  /*104c0*/  F2FP.PACK_AB R69, R191, R192 ;  /* 0x000000c0bf45723e */ /* 0x000fe600000000ff */
[----:B------:R-:W-:Y:S01]  /*104d0*/  F2FP.PACK_AB R70, R205, R206 ;  /* 0x000000cecd46723e */ /* 0x000fe200000000ff */
[----:B------:R4:W-:Y:S01]  /*104e0*/  MUFU.EX2 R104, R177 ;  /* 0x000000b100687308 */ /* 0x0009e20000000800 */
[----:B------:R-:W-:Y:S02]  /*104f0*/  F2FP.PACK_AB R71, R127, R190 ;  /* 0x000000be7f47723e */ /* 0x000fe400000000ff */
[----:B------:R-:W-:Y:S02]  /*10500*/  F2FP.PACK_AB R72, R125, R99 ;  /* 0x000000637d48723e */ /* 0x000fe400000000ff */
[----:B------:R-:W-:Y:S02]  /*10510*/  F2FP.PACK_AB R75, R124, R110 ;  /* 0x0000006e7c4b723e */ /* 0x000fe400000000ff */
[----:B---3--:R-:W-:Y:S01]  /*10520*/  F2FP.PACK_AB R129, R106, R109 ;  /* 0x0000006d6a81723e */ /* 0x008fe200000000ff */
[-C--:B------:R-:W-:Y:S02]  /*10530*/  HMMA.16816.F32 R4, R68, R80.reuse, R4 ;  /* 0x000000504404723c */ /* 0x080fe40000001804 */
[----:B------:R-:W-:Y:S06]  /*10540*/  MUFU.EX2 R99, R184 ;  /* 0x000000b800637308 */ /* 0x000fec0000000800 */
[C---:B------:R-:W-:Y:S04]  /*10550*/  HMMA.16816.F32 R8, R72.reuse, R80, R8 ;  /* 0x000000504808723c */ /* 0x040fe80000001808 */
[----:B------:R-:W3:Y:S04]  /*10560*/  MUFU.EX2 R100, R149 ;  /* 0x0000009500647308 */ /* 0x000ee80000000800 */
[-C--:B------:R-:W-:Y:S01]  /*10570*/  HMMA.16816.F32 R12, R72, R82.reuse, R12 ;  /* 0x00000052480c723c */ /* 0x080fe2000000180c */
[----:B----4-:R-:W-:Y:S05]  /*10580*/  LDSM.16.MT88.4 R176, [R225+0x3000] ;  /* 0x00300000e1b0783b */ /* 0x010fea0000004200 */
[----:B------:R-:W-:Y:S02]  /*10590*/  MUFU.EX2 R98, R141 ;  /* 0x0000008d00627308 */ /* 0x000fe40000000800 */
[C---:B------:R-:W-:Y:S01]  /*105a0*/  HMMA.16816.F32 R16, R68.reuse, R82, R16 ;  /* 0x000000524410723c */ /* 0x040fe20000001810 */
[----:B------:R-:W4:Y:S07]  /*105b0*/  LDSM.16.MT88.4 R80, [R225+0x1800] ;  /* 0x00180000e150783b */ /* 0x000f2e0000004200 */
[-C--:B------:R-:W-:Y:S01]  /*105c0*/  HMMA.16816.F32 R20, R68, R84.reuse, R20 ;  /* 0x000000544414723c */ /* 0x080fe20000001814 */
[----:B------:R-:W-:Y:S03]  /*105d0*/  MUFU.EX2 R97, R140 ;  /* 0x0000008c00617308 */ /* 0x000fe60000000800 */
[----:B---3--:R-:W-:Y:S04]  /*105e0*/  F2FP.PACK_AB R131, R100, R102 ;  /* 0x000000666483723e */ /* 0x008fe800000000ff */
[C---:B------:R-:W-:Y:S03]  /*105f0*/  HMMA.16816.F32 R24, R72.reuse, R84, R24 ;  /* 0x000000544818723c */ /* 0x040fe60000001818 */
[----:B------:R-:W-:Y:S05]  /*10600*/  MUFU.EX2 R96, R148 ;  /* 0x0000009400607308 */ /* 0x000fea0000000800 */
[-C--:B------:R-:W-:Y:S08]  /*10610*/  HMMA.16816.F32 R28, R72, R86.reuse, R28 ;  /* 0x00000056481c723c */ /* 0x080ff0000000181c */
[C---:B------:R-:W-:Y:S01]  /*10620*/  HMMA.16816.F32 R32, R68.reuse, R86, R32 ;  /* 0x000000564420723c */ /* 0x040fe20000001820 */
[----:B------:R-:W3:Y:S07]  /*10630*/  LDSM.16.MT88.4 R84, [R229+0x1800] ;  /* 0x00180000e554783b */ /* 0x000eee0000004200 */
[-C--:B------:R-:W-:Y:S01]  /*10640*/  HMMA.16816.F32 R36, R68, R88.reuse, R36 ;  /* 0x000000584424723c */ /* 0x080fe20000001824 */
[----:B--2---:R-:W2:Y:S07]  /*10650*/  MUFU.EX2 R133, R133 ;  /* 0x0000008500857308 */ /* 0x004eae0000000800 */
[C---:B------:R-:W-:Y:S08]  /*10660*/  HMMA.16816.F32 R40, R72.reuse, R88, R40 ;  /* 0x000000584828723c */ /* 0x040ff00000001828 */
[-C--:B------:R-:W-:Y:S08]  /*10670*/  HMMA.16816.F32 R44, R72, R90.reuse, R44 ;  /* 0x0000005a482c723c */ /* 0x080ff0000000182c */
[C---:B------:R-:W-:Y:S01]  /*10680*/  HMMA.16816.F32 R48, R68.reuse, R90, R48 ;  /* 0x0000005a4430723c */ /* 0x040fe20000001830 */
[----:B------:R-:W2:Y:S07]  /*10690*/  LDSM.16.MT88.4 R88, [R226+0x1800] ;  /* 0x00180000e258783b */ /* 0x000eae0000004200 */
[-C--:B-1----:R-:W-:Y:S08]  /*106a0*/  HMMA.16816.F32 R52, R68, R76.reuse, R52 ;  /* 0x0000004c4434723c */ /* 0x082ff00000001834 */
[C---:B------:R-:W-:Y:S08]  /*106b0*/  HMMA.16816.F32 R56, R72.reuse, R76, R56 ;  /* 0x0000004c4838723c */ /* 0x040ff00000001838 */
[-C--:B------:R-:W-:Y:S07]  /*106c0*/  HMMA.16816.F32 R60, R72, R78.reuse, R60 ;  /* 0x0000004e483c723c */ /* 0x080fee000000183c */
[----:B------:R-:W-:Y:S01]  /*106d0*/  F2FP.PACK_AB R74, R135, R136 ;  /* 0x00000088874a723e */ /* 0x000fe200000000ff */
[----:B------:R-:W-:Y:S01]  /*106e0*/  HMMA.16816.F32 R64, R68, R78, R64 ;  /* 0x0000004e4440723c */ /* 0x000fe20000001840 */
[----:B------:R-:W1:Y:S03]  /*106f0*/  LDSM.16.MT88.4 R76, [R228+0x1800] ;  /* 0x00180000e44c783b */ /* 0x000e660000004200 */
        /* <DEDUP_REMOVED lines=10> */
[-C--:B----4-:R-:W-:Y:S08]  /*107a0*/  HMMA.16816.F32 R4, R68, R80.reuse, R4 ;  /* 0x000000504404723c */ /* 0x090ff00000001804 */
[C---:B------:R-:W-:Y:S08]  /*107b0*/  HMMA.16816.F32 R8, R72.reuse, R80, R8 ;  /* 0x000000504808723c */ /* 0x040ff00000001808 */
[-C--:B------:R-:W-:Y:S08]  /*107c0*/  HMMA.16816.F32 R12, R72, R82.reuse, R12 ;  /* 0x00000052480c723c */ /* 0x080ff0000000180c */
[C---:B------:R-:W-:Y:S01]  /*107d0*/  HMMA.16816.F32 R16, R68.reuse, R82, R16 ;  /* 0x000000524410723c */ /* 0x040fe20000001810 */
[----:B------:R-:W4:Y:S07]  /*107e0*/  LDSM.16.MT88.4 R80, [R225+0x2000] ;  /* 0x00200000e150783b */ /* 0x000f2e0000004200 */
[-C--:B---3--:R-:W-:Y:S08]  /*107f0*/  HMMA.16816.F32 R20, R68, R84.reuse, R20 ;  /* 0x000000544414723c */ /* 0x088ff00000001814 */
[C---:B------:R-:W-:Y:S08]  /*10800*/  HMMA.16816.F32 R24, R72.reuse, R84, R24 ;  /* 0x000000544818723c */ /* 0x040ff00000001818 */
[-C--:B------:R-:W-:Y:S08]  /*10810*/  HMMA.16816.F32 R28, R72, R86.reuse, R28 ;  /* 0x00000056481c723c */ /* 0x080ff0000000181c */
[C---:B------:R-:W-:Y:S01]  /*10820*/  HMMA.16816.F32 R32, R68.reuse, R86, R32 ;  /* 0x000000564420723c */ /* 0x040fe20000001820 */
[----:B------:R-:W3:Y:S07]  /*10830*/  LDSM.16.MT88.4 R84, [R229+0x2000] ;  /* 0x00200000e554783b */ /* 0x000eee0000004200 */
[-C--:B--2---:R-:W-:Y:S08]  /*10840*/  HMMA.16816.F32 R36, R68, R88.reuse, R36 ;  /* 0x000000584424723c */ /* 0x084ff00000001824 */
        /* <DEDUP_REMOVED lines=50> */
[-C--:B----4-:R-:W-:Y:S08]  /*10b70*/  HMMA.16816.F32 R4, R68, R80.reuse, R4 ;  /* 0x000000504404723c */ /* 0x090ff00000001804 */
[C---:B------:R-:W-:Y:S01]  /*10b80*/  HMMA.16816.F32 R8, R72.reuse, R80, R8 ;  /* 0x000000504808723c */ /* 0x040fe20000001808 */
[----:B------:R-:W-:Y:S07]  /*10b90*/  MUFU.EX2 R80, R153 ;  /* 0x0000009900507308 */ /* 0x000fee0000000800 */
[-C--:B------:R-:W-:Y:S03]  /*10ba0*/  HMMA.16816.F32 R12, R72, R82.reuse, R12 ;  /* 0x00000052480c723c */ /* 0x080fe6000000180c */
[----:B------:R-:W-:Y:S05]  /*10bb0*/  MUFU.EX2 R81, R160 ;  /* 0x000000a000517308 */ /* 0x000fea0000000800 */
[C---:B------:R-:W-:Y:S05]  /*10bc0*/  HMMA.16816.F32 R16, R68.reuse, R82, R16 ;  /* 0x000000524410723c */ /* 0x040fea0000001810 */
[----:B------:R-:W4:Y:S03]  /*10bd0*/  MUFU.EX2 R83, R144 ;  /* 0x0000009000537308 */ /* 0x000f260000000800 */
[-C--:B---3--:R-:W-:Y:S07]  /*10be0*/  HMMA.16816.F32 R20, R68, R84.reuse, R20 ;  /* 0x000000544414723c */ /* 0x088fee0000001814 */
[----:B------:R-:W3:Y:S01]  /*10bf0*/  MUFU.EX2 R82, R161 ;  /* 0x000000a100527308 */ /* 0x000ee20000000800 */
[C---:B------:R-:W-:Y:S08]  /*10c00*/  HMMA.16816.F32 R24, R72.reuse, R84, R24 ;  /* 0x000000544818723c */ /* 0x040ff00000001818 */
[-C--:B------:R-:W-:Y:S04]  /*10c10*/  HMMA.16816.F32 R28, R72, R86.reuse, R28 ;  /* 0x00000056481c723c */ /* 0x080fe8000000181c */
[----:B----4-:R-:W-:Y:S04]  /*10c20*/  F2FP.PACK_AB R126, R188, R83 ;  /* 0x00000053bc7e723e */ /* 0x010fe800000000ff */
[C---:B------:R-:W-:Y:S04]  /*10c30*/  HMMA.16816.F32 R32, R68.reuse, R86, R32 ;  /* 0x000000564420723c */ /* 0x040fe80000001820 */
[----:B---3--:R-:W-:Y:S04]  /*10c40*/  F2FP.PACK_AB R125, R81, R82 ;  /* 0x00000052517d723e */ /* 0x008fe800000000ff */
[-C--:B--2---:R-:W-:Y:S08]  /*10c50*/  HMMA.16816.F32 R36, R68, R88.reuse, R36 ;  /* 0x000000584424723c */ /* 0x084ff00000001824 */
[C---:B------:R-:W-:Y:S08]  /*10c60*/  HMMA.16816.F32 R40, R72.reuse, R88, R40 ;  /* 0x000000584828723c */ /* 0x040ff00000001828 */
[-C--:B------:R-:W-:Y:S08]  /*10c70*/  HMMA.16816.F32 R44, R72, R90.reuse, R44 ;  /* 0x0000005a482c723c */ /* 0x080ff0000000182c */
[C---:B------:R-:W-:Y:S08]  /*10c80*/  HMMA.16816.F32 R48, R68.reuse, R90, R48 ;  /* 0x0000005a4430723c */ /* 0x040ff00000001830 */
[-C--:B-1----:R-:W-:Y:S08]  /*10c90*/  HMMA.16816.F32 R52, R68, R76.reuse, R52 ;  /* 0x0000004c4434723c */ /* 0x082ff00000001834 */
[C---:B------:R-:W-:Y:S01]  /*10ca0*/  HMMA.16816.F32 R56, R72.reuse, R76, R56 ;  /* 0x0000004c4838723c */ /* 0x040fe20000001838 */
[----:B------:R-:W1:Y:S07]  /*10cb0*/  MUFU.EX2 R76, R152 ;  /* 0x00000098004c7308 */ /* 0x000e6e0000000800 */
[-C--:B------:R-:W-:Y:S07]  /*10cc0*/  HMMA.16816.F32 R60, R72, R78.reuse, R60 ;  /* 0x0000004e483c723c */ /* 0x080fee000000183c */
[----:B------:R-:W-:Y:S01]  /*10cd0*/  FADD.FTZ R73, R128, R0 ;  /* 0x0000000080497221 */ /* 0x000fe20000010000 */
[----:B------:R-:W-:Y:S04]  /*10ce0*/  HMMA.16816.F32 R64, R68, R78, R64 ;  /* 0x0000004e4440723c */ /* 0x000fe80000001840 */
[----:B------:R-:W-:Y:S01]  /*10cf0*/  F2FP.PACK_AB R128, R111, R112 ;  /* 0x000000706f80723e */ /* 0x000fe200000000ff */
[----:B------:R-:W-:Y:S01]  /*10d00*/  FADD.FTZ R72, R124, R93 ;  /* 0x0000005d7c487221 */ /* 0x000fe20000010000 */
[----:B------:R-:W-:Y:S01]  /*10d10*/  F2FP.PACK_AB R124, R95, R96 ;  /* 0x000000605f7c723e */ /* 0x000fe200000000ff */
[----:B------:R-:W-:Y:S01]  /*10d20*/  FADD.FTZ R68, R134, R2 ;  /* 0x0000000286447221 */ /* 0x000fe20000010000 */
[----:B-1----:R-:W-:Y:S03]  /*10d30*/  F2FP.PACK_AB R127, R76, R80 ;  /* 0x000000504c7f723e */ /* 0x002fe600000000ff */
        /* <DEDUP_REMOVED lines=61> */
[----:B------:R-:W-:Y:S04]  /*11110*/  HMMA.16816.F32 R128, R128, R6, R64 ;  /* 0x000000068080723c */ /* 0x000fe80000001840 */
[----:B------:R-:W-:Y:S01]  /*11120*/  FADD.FTZ R3, R111, R3 ;  /* 0x000000036f037221 */ /* 0x000fe20000010000 */
[----:B------:R-:W-:Y:S01]  /*11130*/  MOV R121, R119 ;  /* 0x0000007700797202 */ /* 0x000fe20000000f00 */
[----:B------:R-:W-:Y:S02]  /*11140*/  FADD.FTZ R4, R115, R2 ;  /* 0x0000000273047221 */ /* 0x000fe40000010000 */
[----:B------:R-:W-:Y:S04]  /*11150*/  FADD.FTZ R3, R104, R3 ;  /* 0x0000000368037221 */ /* 0x000fe80000010000 */
[----:B------:R-:W-:Y:S01]  /*11160*/  FADD.FTZ R3, R120, R3 ;  /* 0x0000000378037221 */ /* 0x000fe20000010000 */
[----:B------:R-:W-:Y:S01]  /*11170*/  MOV R120, R117 ;  /* 0x0000007500787202 */ /* 0x000fe20000000f00 */
[----:B------:R-:W-:Y:S02]  /*11180*/  FADD.FTZ R5, R97, R0 ;  /* 0x0000000061057221 */ /* 0x000fe40000010000 */
        /* <DEDUP_REMOVED lines=18> */
[----:B--2--5:R-:W-:-:S05]  /*112b0*/  @P0 BRA `(.L_x_1361) ;  /* 0xffffb97000000947 */ /* 0x024fca000383ffff */
.L_x_1354:
[----:B------:R-:W-:Y:S05]  /*112c0*/  BRA.DIV ~URZ, `(.L_x_1362) ;  /* 0x000074f27f007947 */ /* 0x000fea000b800000 */
[----:B------:R-:W2:Y:S04]  /*112d0*/  LDL R0, [R1+0xc] ;  /* 0x00000c0001007983 */ /* 0x000ea80000100800 */
[----:B--2---:R1:W2:Y:S02]  /*112e0*/  SHFL.BFLY PT, R4, R0, 0x2, 0x1f ;  /* 0x0c401f0000047f89 */ /* 0x0042a400000e0000 */
.L_x_1414:
        /* <DEDUP_REMOVED lines=18> */
[----:B---3--:R-:W-:Y:S02]  /*11410*/  FADD.FTZ R6, R6, R3 ;  /* 0x0000000306067221 */ /* 0x008fe40000010000 */
.L_x_1415:
[----:B------:R-:W-:Y:S01]  /*11420*/  FSETP.NE.FTZ.AND P2, PT, R5, RZ, PT ;  /* 0x000000ff0500720b */ /* 0x000fe20003f55000 */
[----:B------:R-:W-:Y:S01]  /*11430*/  CS2R R2, SRZ ;  /* 0x0000000000027805 */ /* 0x000fe2000001ff00 */
[----:B------:R-:W-:Y:S02]  /*11440*/  FSETP.NE.FTZ.AND P3, PT, R4, RZ, PT ;  /* 0x000000ff0400720b */ /* 0x000fe40003f75000 */
[----:B------:R-:W-:Y:S02]  /*11450*/  FSETP.NE.FTZ.AND P1, PT, R6, RZ, PT ;  /* 0x000000ff0600720b */ /* 0x000fe40003f35000 */
[----:B------:R-:W-:Y:S02]  /*11460*/  MOV R0, RZ ;  /* 0x000000ff00007202 */ /* 0x000fe40000000f00 */
[----:B------:R-:W-:Y:S02]  /*11470*/  MOV R34, 0xff800000 ;  /* 0xff80000000227802 */ /* 0x000fe40000000f00 */
[----:B------:R-:W-:-:S02]  /*11480*/  MOV R32, 0xff800000 ;  /* 0xff80000000207802 */ /* 0x000fc40000000f00 */
[----:B------:R-:W-:Y:S01]  /*11490*/  MOV R33, 0xff800000 ;  /* 0xff80000000217802 */ /* 0x000fe20000000f00 */
[----:B------:R-:W1:Y:S01]  /*114a0*/  @P2 MUFU.RCP R3, R5 ;  /* 0x0000000500032308 */ /* 0x000e620000001000 */
[----:B------:R-:W-:Y:S02]  /*114b0*/  @P2 MOV R9, 0x3f317218 ;  /* 0x3f31721800092802 */ /* 0x000fe40000000f00 */
[----:B------:R-:W-:Y:S02]  /*114c0*/  MOV R31, 0xff800000 ;  /* 0xff800000001f7802 */ /* 0x000fe40000000f00 */
[----:B------:R-:W-:-:S03]  /*114d0*/  @P1 MOV R21, 0x3f317218 ;  /* 0x3f31721800151802 */ /* 0x000fc60000000f00 */
[----:B------:R-:W2:Y:S08]  /*114e0*/  @P3 MUFU.RCP R0, R4 ;  /* 0x0000000400003308 */ /* 0x000eb00000001000 */
[----:B------:R3:W-:Y:S01]  /*114f0*/  @P3 MUFU.LG2 R17, R4 ;  /* 0x0000000400113308 */ /* 0x0007e20000000c00 */
[C---:B-1----:R-:W-:Y:S02]  /*11500*/  FMUL.FTZ R186, R3.reuse, R186 ;  /* 0x000000ba03ba7220 */ /* 0x042fe40000410000 */
[----:B------:R-:W-:-:S02]  /*11510*/  FMUL.FTZ R29, R3, R187 ;  /* 0x000000bb031d7220 */ /* 0x000fc40000410000 */
[C---:B------:R-:W-:Y:S02]  /*11520*/  FMUL.FTZ R178, R3.reuse, R178 ;  /* 0x000000b203b27220 */ /* 0x040fe40000410000 */
[C---:B------:R-:W-:Y:S01]  /*11530*/  FMUL.FTZ R26, R3.reuse, R179 ;  /* 0x000000b3031a7220 */ /* 0x040fe20000410000 */
[----:B------:R-:W1:Y:S01]  /*11540*/  @P1 MUFU.RCP R2, R6 ;  /* 0x0000000600021308 */ /* 0x000e620000001000 */
[C---:B------:R-:W-:Y:S02]  /*11550*/  FMUL.FTZ R182, R3.reuse, R182 ;  /* 0x000000b603b67220 */ /* 0x040fe40000410000 */
[C---:B------:R-:W-:Y:S02]  /*11560*/  FMUL.FTZ R23, R3.reuse, R183 ;  /* 0x000000b703177220 */ /* 0x040fe40000410000 */
[C---:B------:R-:W-:Y:S02]  /*11570*/  FMUL.FTZ R170, R3.reuse, R170 ;  /* 0x000000aa03aa7220 */ /* 0x040fe40000410000 */
[----:B------:R-:W-:Y:S01]  /*11580*/  FMUL.FTZ R19, R3, R171 ;  /* 0x000000ab03137220 */ /* 0x000fe20000410000 */
[----:B------:R-:W4:Y:S02]  /*11590*/  @P2 MUFU.LG2 R5, R5 ;  /* 0x0000000500052308 */ /* 0x000f240000000c00 */
[----:B---34-:R-:W-:-:S02]  /*115a0*/  FADD.FTZ R4, R8, R7 ;  /* 0x0000000708047221 */ /* 0x018fc40000010000 */
[C---:B------:R-:W-:Y:S02]  /*115b0*/  FMUL.FTZ R174, R3.reuse, R174 ;  /* 0x000000ae03ae7220 */ /* 0x040fe40000410000 */
[C---:B------:R-:W-:Y:S01]  /*115c0*/  FMUL.FTZ R15, R3.reuse, R175 ;  /* 0x000000af030f7220 */ /* 0x040fe20000410000 */
[----:B------:R-:W-:Y:S01]  /*115d0*/  FSETP.NE.FTZ.AND P0, PT, R4, RZ, PT ;  /* 0x000000ff0400720b */ /* 0x000fe20003f15000 */
[C---:B------:R-:W-:Y:S02]  /*115e0*/  FMUL.FTZ R166, R3.reuse, R166 ;  /* 0x000000a603a67220 */ /* 0x040fe40000410000 */
[C---:B------:R-:W-:Y:S02]  /*115f0*/  FMUL.FTZ R11, R3.reuse, R167 ;  /* 0x000000a7030b7220 */ /* 0x040fe40000410000 */
[C---:B------:R-:W-:Y:S02]  /*11600*/  FMUL.FTZ R158, R3.reuse, R158 ;  /* 0x0000009e039e7220 */ /* 0x040fe40000410000 */
[----:B------:R-:W-:-:S02]  /*11610*/  FMUL.FTZ R7, R3, R159 ;  /* 0x0000009f03077220 */ /* 0x000fc40000410000 */
[C---:B------:R-:W-:Y:S02]  /*11620*/  FMUL.FTZ R130, R3.reuse, R130 ;  /* 0x0000008203827220 */ /* 0x040fe40000410000 */
[----:B------:R-:W-:Y:S02]  /*11630*/  FMUL.FTZ R131, R3, R131 ;  /* 0x0000008303837220 */ /* 0x000fe40000410000 */
[----:B------:R3:W4:Y:S01]  /*11640*/  @P1 MUFU.LG2 R3, R6 ;  /* 0x0000000600031308 */ /* 0x0007220000000c00 */
[C---:B--2---:R-:W-:Y:S02]  /*11650*/  FMUL.FTZ R184, R0.reuse, R184 ;  /* 0x000000b800b87220 */ /* 0x044fe40000410000 */
[C---:B------:R-:W-:Y:S02]  /*11660*/  FMUL.FTZ R30, R0.reuse, R185 ;  /* 0x000000b9001e7220 */ /* 0x040fe40000410000 */
[C---:B------:R-:W-:Y:S02]  /*11670*/  FMUL.FTZ R176, R0.reuse, R176 ;  /* 0x000000b000b07220 */ /* 0x040fe40000410000 */
[----:B------:R-:W-:-:S02]  /*11680*/  FMUL.FTZ R27, R0, R177 ;  /* 0x000000b1001b7220 */ /* 0x000fc40000410000 */
[C---:B------:R-:W-:Y:S02]  /*11690*/  FMUL.FTZ R180, R0.reuse, R180 ;  /* 0x000000b400b47220 */ /* 0x040fe40000410000 */
[C---:B------:R-:W-:Y:S02]  /*116a0*/  FMUL.FTZ R24, R0.reuse, R181 ;  /* 0x000000b500187220 */ /* 0x040fe40000410000 */
[C---:B------:R-:W-:Y:S02]  /*116b0*/  FMUL.FTZ R168, R0.reuse, R168 ;  /* 0x000000a800a87220 */ /* 0x040fe40000410000 */
[C---:B------:R-:W-:Y:S01]  /*116c0*/  FMUL.FTZ R20, R0.reuse, R169 ;  /* 0x000000a900147220 */ /* 0x040fe20000410000 */
[----:B---3--:R-:W-:Y:S01]  /*116d0*/  @P3 MOV R6, 0x3f317218 ;  /* 0x3f31721800063802 */ /* 0x008fe20000000f00 */
        /* <DEDUP_REMOVED lines=8> */
[----:B------:R-:W-:Y:S01]  /*11760*/  MOV R0, RZ ;  /* 0x000000ff00007202 */ /* 0x000fe20000000f00 */
[----:B-1----:R-:W-:-:S02]  /*11770*/  FMUL.FTZ R152, R2, R152 ;  /* 0x0000009802987220 */ /* 0x002fc40000410000 */
[C---:B------:R-:W-:Y:S02]  /*11780*/  FMUL.FTZ R28, R2.reuse, R153 ;  /* 0x00000099021c7220 */ /* 0x040fe40000410000 */
[C---:B------:R-:W-:Y:S01]  /*11790*/  FMUL.FTZ R160, R2.reuse, R160 ;  /* 0x000000a002a07220 */ /* 0x040fe20000410000 */
[----:B------:R-:W-:Y:S01]  /*117a0*/  @P0 MUFU.RCP R0, R4 ;  /* 0x0000000400000308 */ /* 0x000fe20000001000 */
        /* <DEDUP_REMOVED lines=14> */
[----:B------:R-:W-:Y:S02]  /*11890*/  @P2 FMUL.FTZ R13, R5, 0.69314718246459960938 ;  /* 0x3f317218050d2820 */ /* 0x000fe40000410000 */
[----:B------:R-:W-:Y:S02]  /*118a0*/  @P2 FMUL.FTZ R5, R9, c[0x0][0x2d0] ;  /* 0x0000b40009052a20 */ /* 0x000fe40000410000 */
[----:B----4-:R-:W-:-:S02]  /*118b0*/  @P1 FMUL.FTZ R9, R3, 0.69314718246459960938 ;  /* 0x3f31721803091820 */ /* 0x010fc40000410000 */
        /* <DEDUP_REMOVED lines=28> */
.L_x_1307:
[----:B------:R1:W5:Y:S01]  /*11a80*/  LDL R6, [R1+0x58] ;  /* 0x0000580001067983 */ /* 0x0003620000100800 */
        /* <DEDUP_REMOVED lines=18> */
.L_x_1365:
[----:B-1----:R-:W-:Y:S05]  /*11bb0*/  BSYNC B0 ;  /* 0x0000000000007941 */ /* 0x002fea0003800000 */
.L_x_1364:
        /* <DEDUP_REMOVED lines=89> */
[----:B------:R-:W-:Y:S05]  /*12150*/  CALL.REL.NOINC `($__internal_3_$__cuda_sm70_shflsync_idx_p) ;  /* 0x000070c000007944 */ /* 0x000fea0003c00000 */
.L_x_1368:
[----:B-1----:R-:W2:Y:S04]  /*12160*/  LDL R2, [R1+0x54] ;  /* 0x0000540001027983 */ /* 0x002ea80000100800 */
[----:B------:R-:W3:Y:S04]  /*12170*/  LDL R5, [R1+0x18] ;  /* 0x0000180001057983 */ /* 0x000ee80000100800 */
[----:B------:R-:W4:Y:S04]  /*12180*/  LDL.LU R4, [R1+0x4c] ;  /* 0x00004c0001047983 */ /* 0x000f280000300800 */
[----:B------:R-:W5:Y:S04]  /*12190*/  LDL.LU R15, [R1+0x48] ;  /* 0x00004800010f7983 */ /* 0x000f680000300800 */
[----:B------:R-:W2:Y:S01]  /*121a0*/  LDL.LU R17, [R1+0x44] ;  /* 0x0000440001117983 */ /* 0x000ea20000300800 */
[----:B------:R-:W-:-:S03]  /*121b0*/  IMAD.MOV.U32 R0, RZ, RZ, 0x1 ;  /* 0x00000001ff007424 */ /* 0x000fc600078e00ff */
        /* <DEDUP_REMOVED lines=11> */
[----:B-----5:R-:W-:-:S03]  /*12270*/  SHF.R.S32.HI R8, RZ, 0x1f, R15 ;  /* 0x0000001fff087819 */ /* 0x020fc6000001140f */
[----:B--2---:R-:W-:Y:S02]  /*12280*/  IMAD.IADD R3, R2, 0x1, R17 ;  /* 0x0000000102037824 */ /* 0x004fe400078e0211 */
[C---:B------:R-:W-:Y:S02]  /*12290*/  IMAD R2, R0.reuse, c[0x0][0x490], RZ ;  /* 0x0001240000027a24 */ /* 0x040fe400078e02ff */
[----:B------:R-:W-:Y:S02]  /*122a0*/  IMAD R0, R0, c[0x0][0x3e8], RZ ;  /* 0x0000fa0000007a24 */ /* 0x000fe400078e02ff */
[----:B------:R-:W-:-:S04]  /*122b0*/  @P0 IMAD.HI.U32 R12, R3, c[0x0][0x4ec], RZ ;  /* 0x00013b00030c0a27 */ /* 0x000fc800078e00ff */
[----:B---3--:R-:W-:Y:S02]  /*122c0*/  IMAD.IADD R10, R5, 0x1, R17 ;  /* 0x00000001050a7824 */ /* 0x008fe400078e0211 */
        /* <DEDUP_REMOVED lines=51> */
[----:B------:R5:W1:Y:S01]  /*12600*/  SHFL.IDX PT, R9, R2, 0x3, 0x1c1f ;  /* 0x007c1f0002097f89 */ /* 0x000a6200000e0000 */
[----:B------:R-:W-:-:S02]  /*12610*/  SHF.R.S32.HI R7, RZ, 0x1f, R6 ;  /* 0x0000001fff077819 */ /* 0x000fc40000011406 */
[----:B------:R-:W-:-:S03]  /*12620*/  ISETP.GE.OR P4, PT, R0, UR4, P1 ;  /* 0x0000000400007c0c */ /* 0x000fc60008f86670 */
[----:B------:R-:W-:Y:S01]  /*12630*/  IMAD R7, R7, c[0x0][0x3d8], RZ ;  /* 0x0000f60007077a24 */ /* 0x000fe200078e02ff */
[----:B------:R-:W-:Y:S01]  /*12640*/  SHF.R.S32.HI R16, RZ, 0x1f, R18 ;  /* 0x0000001fff107819 */ /* 0x000fe20000011412 */
[----:B------:R-:W-:Y:S01]  /*12650*/  IMAD.WIDE.U32 R4, R6, c[0x0][0x3d8], R4 ;  /* 0x0000f60006047a25 */ /* 0x000fe200078e0004 */
[C---:B----4-:R-:W-:Y:S02]  /*12660*/  IADD3 R3, R0.reuse, 0x8, RZ ;  /* 0x0000000800037810 */ /* 0x050fe40007ffe0ff */
[C---:B-----5:R-:W-:Y:S02]  /*12670*/  IADD3 R2, R0.reuse, 0x40, RZ ;  /* 0x0000004000027810 */ /* 0x060fe40007ffe0ff */
[----:B------:R-:W-:Y:S02]  /*12680*/  IADD3 R0, R0, 0x48, RZ ;  /* 0x0000004800007810 */ /* 0x000fe40007ffe0ff */
[----:B------:R-:W-:Y:S02]  /*12690*/  ISETP.GE.OR P3, PT, R3, UR4, P1 ;  /* 0x0000000403007c0c */ /* 0x000fe40008f66670 */
[----:B------:R-:W-:-:S02]  /*126a0*/  ISETP.GE.OR P2, PT, R2, UR4, P1 ;  /* 0x0000000402007c0c */ /* 0x000fc40008f46670 */
[----:B------:R-:W-:Y:S01]  /*126b0*/  ISETP.GE.OR P1, PT, R0, UR4, P1 ;  /* 0x0000000400007c0c */ /* 0x000fe20008f26670 */
[----:B------:R-:W-:Y:S01]  /*126c0*/  IMAD R7, R6, c[0x0][0x3dc], R7 ;  /* 0x0000f70006077a24 */ /* 0x000fe200078e0207 */
[----:B------:R-:W-:Y:S01]  /*126d0*/  LEA.HI R16, R16, R18, RZ, 0x3 ;  /* 0x0000001210107211 */ /* 0x000fe200078f18ff */
[----:B-1----:R-:W-:Y:S01]  /*126e0*/  @!P4 ST.E [R14.64], R32 ;  /* 0x000000200e00c985 */ /* 0x002fe2000c101906 */
        /* <DEDUP_REMOVED lines=15> */
[----:B------:R-:W5:Y:S01]  /*127e0*/  SHFL.IDX PT, R11, R0, 0x1, 0x181f ;  /* 0x00381f00000b7f89 */ /* 0x000f6200000e0000 */
[----:B------:R-:W-:-:S03]  /*127f0*/  ISETP.GE.OR P3, PT, R3, UR4, P5 ;  /* 0x0000000403007c0c */ /* 0x000fc6000af66670 */
[----:B------:R-:W5:Y:S01]  /*12800*/  SHFL.IDX PT, R10, R0, 0x2, 0x181f ;  /* 0x00581f00000a7f89 */ /* 0x000f6200000e0000 */
[----:B------:R-:W-:-:S03]  /*12810*/  IADD3 R4, R3, 0x20, RZ ;  /* 0x0000002003047810 */ /* 0x000fc60007ffe0ff */
[----:B------:R-:W5:Y:S01]  /*12820*/  LDS.128 R16, [R243+0x880] ;  /* 0x00088000f3107984 */ /* 0x000f620000000c00 */
[----:B------:R-:W-:-:S03]  /*12830*/  ISETP.GE.OR P0, PT, R4, UR4, P5 ;  /* 0x0000000404007c0c */ /* 0x000fc6000af06670 */
[----:B------:R-:W5:Y:S02]  /*12840*/  LDS.128 R12, [R243+0x1080] ;  /* 0x00108000f30c7984 */ /* 0x000f640000000c00 */
        /* <DEDUP_REMOVED lines=9> */
[C-C-:B-----5:R-:W-:Y:S01]  /*128e0*/  @!P2 LEA.HI.X R7, R242.reuse, R11, R48.reuse, 0x1, P1 ;  /* 0x0000000bf207a211 */ /* 0x160fe200008f0c30 */
        /* <DEDUP_REMOVED lines=9> */
[----:B------:R-:W5:Y:S04]  /*12980*/  SHFL.IDX PT, R9, R2, 0x5, 0x181f ;  /* 0x00b81f0002097f89 */ /* 0x000f6800000e0000 */
        /* <DEDUP_REMOVED lines=16> */
[C---:B-----5:R-:W-:Y:S02]  /*12a90*/  @!P3 LEA R6, P1, R242.reuse, R9, 0x1 ;  /* 0x00000009f206b211 */ /* 0x060fe400078208ff */
        /* <DEDUP_REMOVED lines=14> */
.L_x_1367:
        /* <DEDUP_REMOVED lines=42> */
.L_x_1371:
[----:B------:R-:W-:Y:S05]  /*12e20*/  BSYNC B0 ;  /* 0x0000000000007941 */ /* 0x000fea0003800000 */
.L_x_1370:
        /* <DEDUP_REMOVED lines=32> */
.L_x_1416:
[----:B------:R-:W-:Y:S05]  /*13030*/  BRA.DIV ~URZ, `(.L_x_1373) ;  /* 0x00005ac27f007947 */ /* 0x000fea000b800000 */
[----:B------:R3:W4:Y:S02]  /*13040*/  SHFL.IDX PT, R2, R5, RZ, 0x181f ;  /* 0x00181fff05027589 */ /* 0x00072400000e0000 */
.L_x_1417:
        /* <DEDUP_REMOVED lines=16> */
.L_x_1418:
        /* <DEDUP_REMOVED lines=8> */
.L_x_1419:
[----:B------:R-:W-:Y:S05]  /*131d0*/  BRA.DIV ~URZ, `(.L_x_1376) ;  /* 0x00005ad27f007947 */ /* 0x000fea000b800000 */
[----:B-1----:R1:W2:Y:S02]  /*131e0*/  SHFL.IDX PT, R2, R5, 0x2, 0x181f ;  /* 0x00581f0005027f89 */ /* 0x0022a400000e0000 */
.L_x_1420:
        /* <DEDUP_REMOVED lines=9> */
.L_x_1421:
        /* <DEDUP_REMOVED lines=8> */
.L_x_1422:
[----:B------:R-:W-:Y:S05]  /*13300*/  BRA.DIV ~URZ, `(.L_x_1379) ;  /* 0x00005b527f007947 */ /* 0x000fea000b800000 */
[----:B--2---:R2:W1:Y:S02]  /*13310*/  SHFL.IDX PT, R2, R5, 0x4, 0x181f ;  /* 0x00981f0005027f89 */ /* 0x00446400000e0000 */
.L_x_1423:
        /* <DEDUP_REMOVED lines=9> */
.L_x_1424:
        /* <DEDUP_REMOVED lines=8> */
.L_x_1425:
[----:B------:R-:W-:Y:S05]  /*13430*/  BRA.DIV ~URZ, `(.L_x_1382) ;  /* 0x00005bd27f007947 */ /* 0x000fea000b800000 */
[----:B--2---:R2:W3:Y:S02]  /*13440*/  SHFL.IDX PT, R2, R5, 0x6, 0x181f ;  /* 0x00d81f0005027f89 */ /* 0x0044e400000e0000 */
.L_x_1426:
        /* <DEDUP_REMOVED lines=9> */
.L_x_1427:
[----:B------:R-:W-:Y:S02]  /*134e0*/  IADD3 R0, R0, 0x70, RZ ;  /* 0x0000007000007810 */ /* 0x000fe40007ffe0ff */
[----:B-12---:R-:W-:Y:S02]  /*134f0*/  SHF.R.S32.HI R5, RZ, 0x1f, R242 ;  /* 0x0000001fff057819 */ /* 0x006fe400000114f2 */
[----:B------:R-:W-:-:S13]  /*13500*/  ISETP.GE.OR P1, PT, R0, R7, P0 ;  /* 0x000000070000720c */ /* 0x000fda0000726670 */
[----:B----4-:R-:W-:-:S04]  /*13510*/  @!P1 LEA R2, P0, R242, R2, 0x1 ;  /* 0x00000002f2029211 */ /* 0x010fc800078008ff */
[----:B---3--:R-:W-:-:S05]  /*13520*/  @!P1 LEA.HI.X R3, R242, R4, R5, 0x1, P0 ;  /* 0x00000004f2039211 */ /* 0x008fca00000f0c05 */
[----:B------:R1:W-:Y:S04]  /*13530*/  @!P1 ST.E.128 [R2.64], RZ ;  /* 0x000000ff02009985 */ /* 0x0003e8000c101d06 */
.L_x_1369:
[----:B------:R-:W-:Y:S05]  /*13540*/  BSYNC B1 ;  /* 0x0000000000017941 */ /* 0x000fea0003800000 */
.L_x_1366:
        /* <DEDUP_REMOVED lines=10> */
.L_x_1428:
[----:B------:R-:W-:Y:S01]  /*135f0*/  WARPSYNC 0xffffffff ;  /* 0xffffffff00007948 */ /* 0x000fe20003800000 */
[----:B------:R-:W-:Y:S06]  /*13600*/  BAR.SYNC.DEFER_BLOCKING 0x4, 0x80 ;  /* 0x0102000000007b1d */ /* 0x000fec0000010000 */
[----:B----4-:R4:W-:Y:S04]  /*13610*/  STL [R1+0x58], R0 ;  /* 0x0000580001007387 */ /* 0x0109e80000100800 */
[----:B------:R4:W-:Y:S04]  /*13620*/  @!P6 STS [0xb100], R47 ;  /* 0x00b1002fff00e388 */ /* 0x0009e80000000800 */
[----:B------:R-:W-:Y:S06]  /*13630*/  BAR.ARV 0x5, 0x80 ;  /* 0x0142000000007b1d */ /* 0x000fec0000002000 */
.L_x_1384:
[----:B---34-:R-:W3:Y:S02]  /*13640*/  LDL R0, [R1+0x58] ;  /* 0x0000580001007983 */ /* 0x018ee40000100800 */
[----:B---3--:R-:W-:-:S13]  /*13650*/  ISETP.GE.AND P0, PT, R0, c[0x0][0x538], PT ;  /* 0x00014e0000007a0c */ /* 0x008fda0003f06270 */
[----:B-12---:R-:W-:Y:S01]  /*13660*/  @P0 CALL.REL.NOINC `(.L_x_1386) ;  /* 0x0000001000000944 */ /* 0x006fe20003c00000 */
[----:B------:R-:W-:Y:S05]  /*13670*/  BRA `(.L_x_1387) ;  /* 0xfffed30000007947 */ /* 0x000fea000383ffff */
.L_x_1386:
[----:B------:R-:W-:Y:S05]  /*13680*/  EXIT ;  /* 0x000000000000794d */ /* 0x000fea0003800000 */
.L_x_1310:
[----:B------:R-:W-:Y:S01]  /*13690*/  IMAD.MOV.U32 R246, RZ, RZ, R4 ;  /* 0x000000fffff67224 */ /* 0x000fe200078e0004 */
[----:B------:R-:W-:Y:S01]  /*136a0*/  MOV R247, RZ ;  /* 0x000000ff00f77202 */ /* 0x000fe20000000f00 */
[----:B------:R-:W-:Y:S01]  /*136b0*/  IMAD.MOV.U32 R3, RZ, RZ, 0x181f ;  /* 0x0000181fff037424 */ /* 0x000fe200078e00ff */
[----:B------:R-:W-:Y:S02]  /*136c0*/  MOV R2, 0x136e0 ;  /* 0x000136e000027802 */ /* 0x000fe40000000f00 */
[----:B-----5:R-:W-:Y:S05]  /*136d0*/  CALL.REL.NOINC `($__internal_3_$__cuda_sm70_shflsync_idx_p) ;  /* 0x00005b4000007944 */ /* 0x020fea0003c00000 */
[----:B------:R-:W-:Y:S01]  /*136e0*/  MOV R6, R246 ;  /* 0x000000f600067202 */ /* 0x000fe20000000f00 */
[----:B------:R-:W-:Y:S05]  /*136f0*/  BRA `(.L_x_1388) ;  /* 0xfffedc8000007947 */ /* 0x000fea000383ffff */
.L_x_1311:
[----:B------:R-:W-:Y:S01]  /*13700*/  IMAD.MOV.U32 R246, RZ, RZ, R5 ;  /* 0x000000fffff67224 */ /* 0x000fe200078e0005 */
[----:B------:R-:W-:Y:S01]  /*13710*/  MOV R247, RZ ;  /* 0x000000ff00f77202 */ /* 0x000fe20000000f00 */
[----:B------:R-:W-:Y:S01]  /*13720*/  IMAD.MOV.U32 R3, RZ, RZ, 0x181f ;  /* 0x0000181fff037424 */ /* 0x000fe200078e00ff */
[----:B------:R-:W-:Y:S02]  /*13730*/  MOV R2, 0x13750 ;  /* 0x0001375000027802 */ /* 0x000fe40000000f00 */
[----:B-12--5:R-:W-:Y:S05]  /*13740*/  CALL.REL.NOINC `($__internal_3_$__cuda_sm70_shflsync_idx_p) ;  /* 0x00005ad000007944 */ /* 0x026fea0003c00000 */
[----:B------:R-:W-:Y:S01]  /*13750*/  MOV R2, R246 ;  /* 0x000000f600027202 */ /* 0x000fe20000000f00 */
[----:B------:R-:W-:Y:S05]  /*13760*/  BRA `(.L_x_1389) ;  /* 0xfffedc3000007947 */ /* 0x000fea000383ffff */
.L_x_1314:
[----:B------:R-:W-:Y:S01]  /*13770*/  IMAD.MOV.U32 R246, RZ, RZ, R4 ;  /* 0x000000fffff67224 */ /* 0x000fe200078e0004 */
[----:B------:R-:W-:Y:S01]  /*13780*/  MOV R247, 0x1 ;  /* 0x0000000100f77802 */ /* 0x000fe20000000f00 */
[----:B-1----:R-:W-:Y:S01]  /*13790*/  IMAD.MOV.U32 R3, RZ, RZ, 0x181f ;  /* 0x0000181fff037424 */ /* 0x002fe200078e00ff */
[----:B----4-:R-:W-:-:S02]  /*137a0*/  MOV R2, 0x137c0 ;  /* 0x000137c000027802 */ /* 0x010fc40000000f00 */
[----:B--2--5:R-:W-:Y:S05]  /*137b0*/  CALL.REL.NOINC `($__internal_3_$__cuda_sm70_shflsync_idx_p) ;  /* 0x00005a6000007944 */ /* 0x024fea0003c00000 */
[----:B------:R-:W-:Y:S01]  /*137c0*/  IMAD.MOV.U32 R6, RZ, RZ, R246 ;  /* 0x000000ffff067224 */ /* 0x000fe200078e00f6 */
[----:B------:R-:W-:Y:S01]  /*137d0*/  MOV R247, 0x1 ;  /* 0x0000000100f77802 */ /* 0x000fe20000000f00 */
[----:B------:R-:W-:Y:S01]  /*137e0*/  IMAD.MOV.U32 R246, RZ, RZ, R5 ;  /* 0x000000fffff67224 */ /* 0x000fe200078e0005 */
[----:B------:R-:W-:-:S02]  /*137f0*/  MOV R3, 0x181f ;  /* 0x0000181f00037802 */ /* 0x000fc40000000f00 */
[----:B------:R-:W-:Y:S02]  /*13800*/  MOV R2, 0x13820 ;  /* 0x0001382000027802 */ /* 0x000fe40000000f00 */
[----:B------:R-:W-:Y:S05]  /*13810*/  CALL.REL.NOINC `($__internal_3_$__cuda_sm70_shflsync_idx_p) ;  /* 0x00005a0000007944 */ /* 0x000fea0003c00000 */
[----:B------:R-:W-:Y:S01]  /*13820*/  MOV R2, R246 ;  /* 0x000000f600027202 */ /* 0x000fe20000000f00 */
[----:B------:R-:W-:Y:S05]  /*13830*/  BRA `(.L_x_1390) ;  /* 0xfffedcc000007947 */ /* 0x000fea000383ffff */
.L_x_1317:
[----:B------:R-:W-:Y:S01]  /*13840*/  IMAD.MOV.U32 R246, RZ, RZ, R4 ;  /* 0x000000fffff67224 */ /* 0x000fe200078e0004 */
[----:B------:R-:W-:Y:S01]  /*13850*/  MOV R247, 0x2 ;  /* 0x0000000200f77802 */ /* 0x000fe20000000f00 */
[----:B-1----:R-:W-:Y:S01]  /*13860*/  IMAD.MOV.U32 R3, RZ, RZ, 0x181f ;  /* 0x0000181fff037424 */ /* 0x002fe200078e00ff */
[----:B------:R-:W-:Y:S02]  /*13870*/  MOV R2, 0x13890 ;  /* 0x0001389000027802 */ /* 0x000fe40000000f00 */
[----:B--23-5:R-:W-:Y:S05]  /*13880*/  CALL.REL.NOINC `($__internal_3_$__cuda_sm70_shflsync_idx_p) ;  /* 0x0000599000007944 */ /* 0x02cfea0003c00000 */
[----:B------:R-:W-:Y:S01]  /*13890*/  MOV R6, R246 ;  /* 0x000000f600067202 */ /* 0x000fe20000000f00 */
[----:B------:R-:W-:Y:S05]  /*138a0*/  BRA `(.L_x_1391) ;  /* 0xfffedd3000007947 */ /* 0x000fea000383ffff */
.L_x_1318:
[----:B------:R-:W-:Y:S01]  /*138b0*/  IMAD.MOV.U32 R246, RZ, RZ, R5 ;  /* 0x000000fffff67224 */ /* 0x000fe200078e0005 */
[----:B------:R-:W-:Y:S01]  /*138c0*/  MOV R247, 0x2 ;  /* 0x0000000200f77802 */ /* 0x000fe20000000f00 */
[----:B-1----:R-:W-:Y:S01]  /*138d0*/  IMAD.MOV.U32 R3, RZ, RZ, 0x181f ;  /* 0x0000181fff037424 */ /* 0x002fe200078e00ff */
[----:B------:R-:W-:Y:S02]  /*138e0*/  MOV R2, 0x13900 ;  /* 0x0001390000027802 */ /* 0x000fe40000000f00 */
[----:B--2345:R-:W-:Y:S05]  /*138f0*/  CALL.REL.NOINC `($__internal_3_$__cuda_sm70_shflsync_idx_p) ;  /* 0x0000592000007944 */ /* 0x03cfea0003c00000 */
[----:B------:R-:W-:Y:S01]  /*13900*/  MOV R2, R246 ;  /* 0x000000f600027202 */ /* 0x000fe20000000f00 */
[----:B------:R-:W-:Y:S05]  /*13910*/  BRA `(.L_x_1392) ;  /* 0xfffedce000007947 */ /* 0x000fea000383ffff */
.L_x_1321:
[----:B------:R-:W-:Y:S01]  /*13920*/  IMAD.MOV.U32 R246, RZ, RZ, R4 ;  /* 0x000000fffff67224 */ /* 0x000fe200078e0004 */
[----:B------:R-:W-:Y:S01]  /*13930*/  MOV R247, 0x3 ;  /* 0x0000000300f77802 */ /* 0x000fe20000000f00 */
[----:B--2---:R-:W-:Y:S01]  /*13940*/  IMAD.MOV.U32 R3, RZ, RZ, 0x181f ;  /* 0x0000181fff037424 */ /* 0x004fe200078e00ff */
[----:B------:R-:W-:-:S02]  /*13950*/  MOV R2, 0x13970 ;  /* 0x0001397000027802 */ /* 0x000fc40000000f00 */
[----:B-1-345:R-:W-:Y:S05]  /*13960*/  CALL.REL.NOINC `($__internal_3_$__cuda_sm70_shflsync_idx_p) ;  /* 0x000058b000007944 */ /* 0x03afea0003c00000 */
        /* <DEDUP_REMOVED lines=8> */
.L_x_1324:
[----:B------:R-:W-:Y:S01]  /*139f0*/  IMAD.MOV.U32 R246, RZ, RZ, R4 ;  /* 0x000000fffff67224 */ /* 0x000fe200078e0004 */
[----:B------:R-:W-:Y:S01]  /*13a00*/  MOV R247, 0x4 ;  /* 0x0000000400f77802 */ /* 0x000fe20000000f00 */
[----:B-1----:R-:W-:Y:S01]  /*13a10*/  IMAD.MOV.U32 R3, RZ, RZ, 0x181f ;  /* 0x0000181fff037424 */ /* 0x002fe200078e00ff */
[----:B--2---:R-:W-:Y:S02]  /*13a20*/  MOV R2, 0x13a40 ;  /* 0x00013a4000027802 */ /* 0x004fe40000000f00 */
[----:B---345:R-:W-:Y:S05]  /*13a30*/  CALL.REL.NOINC `($__internal_3_$__cuda_sm70_shflsync_idx_p) ;  /* 0x000057e000007944 */ /* 0x038fea0003c00000 */
[----:B------:R-:W-:Y:S01]  /*13a40*/  MOV R6, R246 ;  /* 0x000000f600067202 */ /* 0x000fe20000000f00 */
[----:B------:R-:W-:Y:S05]  /*13a50*/  BRA `(.L_x_1394) ;  /* 0xfffedd7000007947 */ /* 0x000fea000383ffff */
.L_x_1325:
[----:B------:R-:W-:Y:S01]  /*13a60*/  IMAD.MOV.U32 R246, RZ, RZ, R5 ;  /* 0x000000fffff67224 */ /* 0x000fe200078e0005 */
[----:B------:R-:W-:Y:S01]  /*13a70*/  MOV R247, 0x4 ;  /* 0x0000000400f77802 */ /* 0x000fe20000000f00 */
[----:B------:R-:W-:Y:S01]  /*13a80*/  IMAD.MOV.U32 R3, RZ, RZ, 0x181f ;  /* 0x0000181fff037424 */ /* 0x000fe200078e00ff */
[----:B--2---:R-:W-:Y:S02]  /*13a90*/  MOV R2, 0x13ab0 ;  /* 0x00013ab000027802 */ /* 0x004fe40000000f00 */
[----:B-1-345:R-:W-:Y:S05]  /*13aa0*/  CALL.REL.NOINC `($__internal_3_$__cuda_sm70_shflsync_idx_p) ;  /* 0x0000577000007944 */ /* 0x03afea0003c00000 */
[----:B------:R-:W-:Y:S01]  /*13ab0*/  MOV R2, R246 ;  /* 0x000000f600027202 */ /* 0x000fe20000000f00 */
[----:B------:R-:W-:Y:S05]  /*13ac0*/  BRA `(.L_x_1395) ;  /* 0xfffedd2000007947 */ /* 0x000fea000383ffff */
.L_x_1328:
[----:B------:R-:W-:Y:S01]  /*13ad0*/  IMAD.MOV.U32 R246, RZ, RZ, R4 ;  /* 0x000000fffff67224 */ /* 0x000fe200078e0004 */
[----:B------:R-:W-:Y:S01]  /*13ae0*/  MOV R247, 0x5 ;  /* 0x0000000500f77802 */ /* 0x000fe20000000f00 */
[----:B-1----:R-:W-:Y:S01]  /*13af0*/  IMAD.MOV.U32 R3, RZ, RZ, 0x181f ;  /* 0x0000181fff037424 */ /* 0x002fe200078e00ff */
[----:B------:R-:W-:-:S02]  /*13b00*/  MOV R2, 0x13b20 ;  /* 0x00013b2000027802 */ /* 0x000fc40000000f00 */
[----:B--2345:R-:W-:Y:S05]  /*13b10*/  CALL.REL.NOINC `($__internal_3_$__cuda_sm70_shflsync_idx_p) ;  /* 0x0000570000007944 */ /* 0x03cfea0003c00000 */
        /* <DEDUP_REMOVED lines=8> */
.L_x_1331:
[----:B------:R-:W-:Y:S01]  /*13ba0*/  IMAD.MOV.U32 R246, RZ, RZ, R4 ;  /* 0x000000fffff67224 */ /* 0x000fe200078e0004 */
[----:B------:R-:W-:Y:S01]  /*13bb0*/  MOV R247, 0x6 ;  /* 0x0000000600f77802 */ /* 0x000fe20000000f00 */
[----:B-1----:R-:W-:Y:S01]  /*13bc0*/  IMAD.MOV.U32 R3, RZ, RZ, 0x181f ;  /* 0x0000181fff037424 */ /* 0x002fe200078e00ff */
[----:B------:R-:W-:Y:S02]  /*13bd0*/  MOV R2, 0x13bf0 ;  /* 0x00013bf000027802 */ /* 0x000fe40000000f00 */
[----:B--2345:R-:W-:Y:S05]  /*13be0*/  CALL.REL.NOINC `($__internal_3_$__cuda_sm70_shflsync_idx_p) ;  /* 0x0000563000007944 */ /* 0x03cfea0003c00000 */
[----:B------:R-:W-:Y:S01]  /*13bf0*/  MOV R6, R246 ;  /* 0x000000f600067202 */ /* 0x000fe20000000f00 */
[----:B------:R-:W-:Y:S05]  /*13c00*/  BRA `(.L_x_1397) ;  /* 0xfffeddb000007947 */ /* 0x000fea000383ffff */
.L_x_1332:
[----:B------:R-:W-:Y:S01]  /*13c10*/  IMAD.MOV.U32 R246, RZ, RZ, R5 ;  /* 0x000000fffff67224 */ /* 0x000fe200078e0005 */
[----:B------:R-:W-:Y:S01]  /*13c20*/  MOV R247, 0x6 ;  /* 0x0000000600f77802 */ /* 0x000fe20000000f00 */
[----:B-1----:R-:W-:Y:S01]  /*13c30*/  IMAD.MOV.U32 R3, RZ, RZ, 0x181f ;  /* 0x0000181fff037424 */ /* 0x002fe200078e00ff */
[----:B------:R-:W-:Y:S02]  /*13c40*/  MOV R2, 0x13c60 ;  /* 0x00013c6000027802 */ /* 0x000fe40000000f00 */
[----:B--2345:R-:W-:Y:S05]  /*13c50*/  CALL.REL.NOINC `($__internal_3_$__cuda_sm70_shflsync_idx_p) ;  /* 0x000055c000007944 */ /* 0x03cfea0003c00000 */
[----:B------:R-:W-:Y:S01]  /*13c60*/  MOV R2, R246 ;  /* 0x000000f600027202 */ /* 0x000fe20000000f00 */
[----:B------:R-:W-:Y:S05]  /*13c70*/  BRA `(.L_x_1398) ;  /* 0xfffedd6000007947 */ /* 0x000fea000383ffff */
.L_x_1335:
        /* <DEDUP_REMOVED lines=13> */
.L_x_1338:
[----:B------:R-:W-:Y:S01]  /*13d50*/  IMAD.MOV.U32 R246, RZ, RZ, R0 ;  /* 0x000000fffff67224 */ /* 0x000fe200078e0000 */
[----:B------:R-:W-:Y:S01]  /*13d60*/  MOV R247, RZ ;  /* 0x000000ff00f77202 */ /* 0x000fe20000000f00 */
[----:B------:R-:W-:Y:S01]  /*13d70*/  IMAD.MOV.U32 R3, RZ, RZ, 0x181f ;  /* 0x0000181fff037424 */ /* 0x000fe200078e00ff */
[----:B------:R-:W-:Y:S02]  /*13d80*/  MOV R2, 0x13da0 ;  /* 0x00013da000027802 */ /* 0x000fe40000000f00 */
[----:B------:R-:W-:Y:S05]  /*13d90*/  CALL.REL.NOINC `($__internal_3_$__cuda_sm70_shflsync_idx_p) ;  /* 0x0000548000007944 */ /* 0x000fea0003c00000 */
[----:B------:R-:W-:Y:S01]  /*13da0*/  MOV R7, R246 ;  /* 0x000000f600077202 */ /* 0x000fe20000000f00 */
[----:B------:R-:W-:Y:S05]  /*13db0*/  BRA `(.L_x_1400) ;  /* 0xfffef58000007947 */ /* 0x000fea000383ffff */
.L_x_1339:
[----:B------:R-:W-:Y:S01]  /*13dc0*/  IMAD.MOV.U32 R246, RZ, RZ, R4 ;  /* 0x000000fffff67224 */ /* 0x000fe200078e0004 */
[----:B------:R-:W-:Y:S01]  /*13dd0*/  MOV R247, RZ ;  /* 0x000000ff00f77202 */ /* 0x000fe20000000f00 */
[----:B------:R-:W-:Y:S01]  /*13de0*/  IMAD.MOV.U32 R3, RZ, RZ, 0x181f ;  /* 0x0000181fff037424 */ /* 0x000fe200078e00ff */
[----:B------:R-:W-:Y:S02]  /*13df0*/  MOV R2, 0x13e10 ;  /* 0x00013e1000027802 */ /* 0x000fe40000000f00 */
[----:B-12---:R-:W-:Y:S05]  /*13e00*/  CALL.REL.NOINC `($__internal_3_$__cuda_sm70_shflsync_idx_p) ;  /* 0x0000541000007944 */ /* 0x006fea0003c00000 */
[----:B------:R-:W-:Y:S01]  /*13e10*/  IADD3 R2, P0, R246, R174, RZ ;  /* 0x000000aef6027210 */ /* 0x000fe20007f1e0ff */
[----:B------:R-:W-:Y:S01]  /*13e20*/  IMAD.MOV.U32 R246, RZ, RZ, R0 ;  /* 0x000000fffff67224 */ /* 0x000fe200078e0000 */
[----:B------:R-:W-:-:S03]  /*13e30*/  MOV R247, 0x1 ;  /* 0x0000000100f77802 */ /* 0x000fc60000000f00 */
[----:B------:R-:W-:-:S05]  /*13e40*/  IMAD.X R3, R7, 0x1, R16, P0 ;  /* 0x0000000107037824 */ /* 0x000fca00000e0610 */
[----:B------:R-:W-:Y:S01]  /*13e50*/  @!PT LDS RZ, [RZ] ;  /* 0x00000000fffff984 */ /* 0x000fe20000000800 */
[----:B------:R-:W-:Y:S01]  /*13e60*/  @!PT LDS RZ, [RZ] ;  /* 0x00000000fffff984 */ /* 0x000fe20000000800 */
[----:B------:R-:W-:Y:S01]  /*13e70*/  @!PT LDS RZ, [RZ] ;  /* 0x00000000fffff984 */ /* 0x000fe20000000800 */
[----:B------:R1:W-:Y:S02]  /*13e80*/  LDGSTS.E.BYPASS.LTC128B.128 [R243+0x3900], [R2.64], !P5 ;  /* 0x0390000002f37fae */ /* 0x0003e4000e901d46 */
[----:B-1----:R-:W-:Y:S01]  /*13e90*/  IMAD.MOV.U32 R3, RZ, RZ, 0x181f ;  /* 0x0000181fff037424 */ /* 0x002fe200078e00ff */
[----:B------:R-:W-:Y:S02]  /*13ea0*/  MOV R2, 0x13ec0 ;  /* 0x00013ec000027802 */ /* 0x000fe40000000f00 */
[----:B------:R-:W-:Y:S05]  /*13eb0*/  CALL.REL.NOINC `($__internal_3_$__cuda_sm70_shflsync_idx_p) ;  /* 0x0000536000007944 */ /* 0x000fea0003c00000 */
[----:B------:R-:W-:Y:S01]  /*13ec0*/  IMAD.MOV.U32 R5, RZ, RZ, R246 ;  /* 0x000000ffff057224 */ /* 0x000fe200078e00f6 */
[----:B------:R-:W-:Y:S01]  /*13ed0*/  MOV R247, 0x1 ;  /* 0x0000000100f77802 */ /* 0x000fe20000000f00 */
[----:B------:R-:W-:Y:S01]  /*13ee0*/  IMAD.MOV.U32 R246, RZ, RZ, R4 ;  /* 0x000000fffff67224 */ /* 0x000fe200078e0004 */
[----:B------:R-:W-:Y:S02]  /*13ef0*/  MOV R3, 0x181f ;  /* 0x0000181f00037802 */ /* 0x000fe40000000f00 */
[----:B------:R-:W-:Y:S02]  /*13f00*/  MOV R2, 0x13f20 ;  /* 0x00013f2000027802 */ /* 0x000fe40000000f00 */
[----:B------:R-:W-:Y:S05]  /*13f10*/  CALL.REL.NOINC `($__internal_3_$__cuda_sm70_shflsync_idx_p) ;  /* 0x0000530000007944 */ /* 0x000fea0003c00000 */
        /* <DEDUP_REMOVED lines=85> */
[----:B------:R-:W-:Y:S01]  /*14470*/  MOV R4, R246 ;  /* 0x000000f600047202 */ /* 0x000fe20000000f00 */
[----:B------:R-:W-:Y:S05]  /*14480*/  BRA `(.L_x_1401) ;  /* 0xfffef0b000007947 */ /* 0x000fea000383ffff */
.L_x_1340:
[----:B------:R-:W-:Y:S01]  /*14490*/  IMAD.MOV.U32 R246, RZ, RZ, R4 ;  /* 0x000000fffff67224 */ /* 0x000fe200078e0004 */
[----:B------:R-:W-:Y:S01]  /*144a0*/  MOV R247, RZ ;  /* 0x000000ff00f77202 */ /* 0x000fe20000000f00 */
[----:B------:R-:W-:Y:S01]  /*144b0*/  IMAD.MOV.U32 R3, RZ, RZ, 0x1c1f ;  /* 0x00001c1fff037424 */ /* 0x000fe200078e00ff */
[----:B------:R-:W-:-:S02]  /*144c0*/  MOV R2, 0x144e0 ;  /* 0x000144e000027802 */ /* 0x000fc40000000f00 */
[----:B------:R-:W-:Y:S05]  /*144d0*/  CALL.REL.NOINC `($__internal_3_$__cuda_sm70_shflsync_idx_p) ;  /* 0x00004d4000007944 */ /* 0x000fea0003c00000 */
[----:B------:R-:W-:Y:S01]  /*144e0*/  MOV R0, R246 ;  /* 0x000000f600007202 */ /* 0x000fe20000000f00 */
[----:B------:R-:W-:Y:S05]  /*144f0*/  BRA `(.L_x_1402) ;  /* 0xfffef18000007947 */ /* 0x000fea000383ffff */
.L_x_1341:
[----:B------:R-:W-:Y:S01]  /*14500*/  IMAD.MOV.U32 R246, RZ, RZ, R4 ;  /* 0x000000fffff67224 */ /* 0x000fe200078e0004 */
[----:B------:R-:W-:Y:S01]  /*14510*/  MOV R247, 0x1 ;  /* 0x0000000100f77802 */ /* 0x000fe20000000f00 */
[----:B------:R-:W-:Y:S01]  /*14520*/  IMAD.MOV.U32 R3, RZ, RZ, 0x1c1f ;  /* 0x00001c1fff037424 */ /* 0x000fe200078e00ff */
[----:B------:R-:W-:-:S02]  /*14530*/  MOV R2, 0x14550 ;  /* 0x0001455000027802 */ /* 0x000fc40000000f00 */
[----:B-1----:R-:W-:Y:S05]  /*14540*/  CALL.REL.NOINC `($__internal_3_$__cuda_sm70_shflsync_idx_p) ;  /* 0x00004cd000007944 */ /* 0x002fea0003c00000 */
[----:B------:R-:W-:Y:S01]  /*14550*/  IMAD.IADD R0, R5, 0x1, R246 ;  /* 0x0000000105007824 */ /* 0x000fe200078e02f6 */
[----:B------:R-:W-:Y:S01]  /*14560*/  MOV R2, 0x14940 ;  /* 0x0001494000027802 */ /* 0x000fe20000000f00 */
[----:B------:R-:W-:-:S02]  /*14570*/  IMAD.MOV.U32 R246, RZ, RZ, R4 ;  /* 0x000000fffff67224 */ /* 0x000fc400078e0004 */
[----:B------:R-:W-:Y:S01]  /*14580*/  IMAD.MOV.U32 R247, RZ, RZ, 0x2 ;  /* 0x00000002fff77424 */ /* 0x000fe200078e00ff */
[----:B------:R-:W-:Y:S01]  /*14590*/  IMNMX R0, R6, R0, PT ;  /* 0x0000000006007217 */ /* 0x000fe20003800200 */
[----:B------:R-:W-:-:S03]  /*145a0*/  IMAD.MOV.U32 R3, RZ, RZ, 0x1c1f ;  /* 0x00001c1fff037424 */ /* 0x000fc600078e00ff */
[C---:B------:R-:W-:Y:S02]  /*145b0*/  ISETP.GT.AND P0, PT, R0.reuse, RZ, PT ;  /* 0x000000ff0000720c */ /* 0x040fe40003f04270 */
[----:B------:R-:W-:Y:S02]  /*145c0*/  ISETP.GT.AND P1, PT, R0, 0x1, PT ;  /* 0x000000010000780c */ /* 0x000fe40003f24270 */
[----:B------:R-:W-:Y:S02]  /*145d0*/  FSEL R7, R102, -INF , P0 ;  /* 0xff80000066077808 */ /* 0x000fe40000000000 */
[----:B------:R-:W-:Y:S02]  /*145e0*/  ISETP.GT.AND P0, PT, R0, 0x9, PT ;  /* 0x000000090000780c */ /* 0x000fe40003f04270 */
[----:B------:R-:W-:Y:S02]  /*145f0*/  FSEL R8, R103, -INF , P1 ;  /* 0xff80000067087808 */ /* 0x000fe40000800000 */
[----:B------:R-:W-:-:S02]  /*14600*/  FSEL R14, R99, -INF , P0 ;  /* 0xff800000630e7808 */ /* 0x000fc40000000000 */
[C---:B------:R-:W-:Y:S02]  /*14610*/  ISETP.GT.AND P1, PT, R0.reuse, 0x10, PT ;  /* 0x000000100000780c */ /* 0x040fe40003f24270 */
[----:B------:R-:W-:Y:S02]  /*14620*/  ISETP.GT.AND P0, PT, R0, 0x11, PT ;  /* 0x000000110000780c */ /* 0x000fe40003f04270 */
[----:B------:R-:W-:Y:S02]  /*14630*/  FSEL R15, R94, -INF , P1 ;  /* 0xff8000005e0f7808 */ /* 0x000fe40000800000 */
[----:B------:R-:W-:Y:S02]  /*14640*/  FSEL R17, R95, -INF , P0 ;  /* 0xff8000005f117808 */ /* 0x000fe40000000000 */
[C---:B------:R-:W-:Y:S02]  /*14650*/  ISETP.GT.AND P1, PT, R0.reuse, 0x19, PT ;  /* 0x000000190000780c */ /* 0x040fe40003f24270 */
[----:B------:R-:W-:-:S02]  /*14660*/  ISETP.GT.AND P0, PT, R0, 0x20, PT ;  /* 0x000000200000780c */ /* 0x000fc40003f04270 */
        /* <DEDUP_REMOVED lines=44> */
[----:B------:R-:W-:Y:S05]  /*14930*/  CALL.REL.NOINC `($__internal_3_$__cuda_sm70_shflsync_idx_p) ;  /* 0x000048e000007944 */ /* 0x000fea0003c00000 */
[----:B------:R-:W-:Y:S01]  /*14940*/  IMAD.IADD R0, R5, 0x1, R246 ;  /* 0x0000000105007824 */ /* 0x000fe200078e02f6 */
[----:B------:R-:W-:Y:S01]  /*14950*/  MOV R2, 0x14d30 ;  /* 0x00014d3000027802 */ /* 0x000fe20000000f00 */
[----:B------:R-:W-:Y:S02]  /*14960*/  IMAD.MOV.U32 R246, RZ, RZ, R4 ;  /* 0x000000fffff67224 */ /* 0x000fe400078e0004 */
[----:B------:R-:W-:Y:S01]  /*14970*/  IMAD.MOV.U32 R247, RZ, RZ, 0x3 ;  /* 0x00000003fff77424 */ /* 0x000fe200078e00ff */
[----:B------:R-:W-:Y:S01]  /*14980*/  IMNMX R0, R6, R0, PT ;  /* 0x0000000006007217 */ /* 0x000fe20003800200 */
[----:B------:R-:W-:-:S03]  /*14990*/  IMAD.MOV.U32 R3, RZ, RZ, 0x1c1f ;  /* 0x00001c1fff037424 */ /* 0x000fc600078e00ff */
        /* <DEDUP_REMOVED lines=58> */
[----:B------:R-:W-:Y:S01]  /*14d40*/  FMNMX.FTZ R117, R11, R12, !PT ;  /* 0x0000000c0b757209 */ /* 0x000fe20007810000 */
[----:B------:R-:W-:Y:S01]  /*14d50*/  IMAD.MOV.U32 R0, RZ, RZ, 0x2 ;  /* 0x00000002ff007424 */ /* 0x000fe200078e00ff */
[----:B------:R-:W-:Y:S02]  /*14d60*/  MOV R2, 0x157d0 ;  /* 0x000157d000027802 */ /* 0x000fe40000000f00 */
[----:B------:R-:W-:Y:S02]  /*14d70*/  IMNMX R6, R6, R5, PT ;  /* 0x0000000506067217 */ /* 0x000fe40003800200 */
[----:B------:R-:W-:Y:S02]  /*14d80*/  FMNMX.FTZ R117, R16, R117, !PT ;  /* 0x0000007510757209 */ /* 0x000fe40007810000 */
[----:B------:R-:W-:-:S02]  /*14d90*/  ISETP.GT.AND P0, PT, R6, RZ, PT ;  /* 0x000000ff0600720c */ /* 0x000fc40003f04270 */
[----:B------:R-:W-:Y:S02]  /*14da0*/  ISETP.GT.AND P1, PT, R6, 0x1, PT ;  /* 0x000000010600780c */ /* 0x000fe40003f24270 */
[----:B------:R-:W-:Y:S02]  /*14db0*/  FSEL R19, R182, -INF , P0 ;  /* 0xff800000b6137808 */ /* 0x000fe40000000000 */
[C---:B------:R-:W-:Y:S02]  /*14dc0*/  ISETP.GT.AND P0, PT, R6.reuse, 0x9, PT ;  /* 0x000000090600780c */ /* 0x040fe40003f04270 */
[----:B------:R-:W-:Y:S02]  /*14dd0*/  FSEL R21, R183, -INF , P1 ;  /* 0xff800000b7157808 */ /* 0x000fe40000800000 */
[----:B------:R-:W-:Y:S02]  /*14de0*/  ISETP.GT.AND P1, PT, R6, 0x10, PT ;  /* 0x000000100600780c */ /* 0x000fe40003f24270 */
[----:B------:R-:W-:-:S02]  /*14df0*/  FSEL R31, R143, -INF , P0 ;  /* 0xff8000008f1f7808 */ /* 0x000fc40000000000 */
        /* <DEDUP_REMOVED lines=9> */
[----:B------:R-:W-:Y:S02]  /*14e90*/  ISETP.GT.AND P0, PT, R6, 0x29, PT ;  /* 0x000000290600780c */ /* 0x000fe40003f04270 */
[----:B------:R-:W-:Y:S02]  /*14ea0*/  FSEL R70, R171, -INF , P1 ;  /* 0xff800000ab467808 */ /* 0x000fe40000800000 */
[----:B------:R-:W-:-:S02]  /*14eb0*/  FSEL R29, R142, -INF , P6 ;  /* 0xff8000008e1d7808 */ /* 0x000fc40003000000 */
[C---:B------:R-:W-:Y:S02]  /*14ec0*/  ISETP.GT.AND P1, PT, R6.reuse, 0x30, PT ;  /* 0x000000300600780c */ /* 0x040fe40003f24270 */
        /* <DEDUP_REMOVED lines=27> */
[----:B------:R-:W-:Y:S02]  /*15080*/  FMNMX.FTZ R119, R9, R10, !PT ;  /* 0x0000000a09777209 */ /* 0x000fe40007810000 */
[----:B------:R-:W-:-:S02]  /*15090*/  FSEL R157, R110, -INF , P6 ;  /* 0xff8000006e9d7808 */ /* 0x000fc40003000000 */
[----:B------:R-:W-:Y:S02]  /*150a0*/  FSEL R149, R111, -INF , P1 ;  /* 0xff8000006f957808 */ /* 0x000fe40000800000 */
        /* <DEDUP_REMOVED lines=106> */
[----:B------:R-:W-:Y:S01]  /*15750*/  FMNMX.FTZ R118, R185, R118, !PT ;  /* 0x00000076b9767209 */ /* 0x000fe20007810000 */
[----:B------:R-:W-:Y:S01]  /*15760*/  IMAD.MOV.U32 R116, RZ, RZ, R119 ;  /* 0x000000ffff747224 */ /* 0x000fe200078e0077 */
[----:B------:R-:W-:-:S02]  /*15770*/  FMNMX.FTZ R117, R168, R117, !PT ;  /* 0x00000075a8757209 */ /* 0x000fc40007810000 */
[----:B------:R-:W-:Y:S02]  /*15780*/  FMNMX.FTZ R6, R159, R6, !PT ;  /* 0x000000069f067209 */ /* 0x000fe40007810000 */
[----:B------:R-:W-:Y:S02]  /*15790*/  FMNMX.FTZ R118, R184, R118, !PT ;  /* 0x00000076b8767209 */ /* 0x000fe40007810000 */
[----:B------:R-:W-:Y:S02]  /*157a0*/  FMNMX.FTZ R117, R156, R117, !PT ;  /* 0x000000759c757209 */ /* 0x000fe40007810000 */
[----:B------:R-:W-:Y:S02]  /*157b0*/  FMNMX.FTZ R6, R148, R6, !PT ;  /* 0x0000000694067209 */ /* 0x000fe40007810000 */
[----:B------:R-:W-:Y:S05]  /*157c0*/  CALL.REL.NOINC `($__internal_2_$__cuda_sm70_shflsync_bfly_p) ;  /* 0x000039f000007944 */ /* 0x000fea0003c00000 */
[----:B------:R-:W-:Y:S01]  /*157d0*/  FMNMX.FTZ R119, R119, R0, !PT ;  /* 0x0000000077777209 */ /* 0x000fe20007810000 */
[----:B------:R-:W-:Y:S01]  /*157e0*/  IMAD.MOV.U32 R0, RZ, RZ, 0x1 ;  /* 0x00000001ff007424 */ /* 0x000fe200078e00ff */
[----:B------:R-:W-:-:S03]  /*157f0*/  MOV R2, 0x15820 ;  /* 0x0001582000027802 */ /* 0x000fc60000000f00 */
[----:B------:R-:W-:Y:S02]  /*15800*/  IMAD.MOV.U32 R116, RZ, RZ, R119 ;  /* 0x000000ffff747224 */ /* 0x000fe400078e0077 */
[----:B------:R-:W-:Y:S05]  /*15810*/  CALL.REL.NOINC `($__internal_2_$__cuda_sm70_shflsync_bfly_p) ;  /* 0x000039a000007944 */ /* 0x000fea0003c00000 */
[----:B------:R-:W-:Y:S01]  /*15820*/  FMNMX.FTZ R119, R119, R0, !PT ;  /* 0x0000000077777209 */ /* 0x000fe20007810000 */
[----:B------:R-:W-:Y:S01]  /*15830*/  IMAD.MOV.U32 R116, RZ, RZ, R118 ;  /* 0x000000ffff747224 */ /* 0x000fe200078e0076 */
[----:B------:R-:W-:Y:S01]  /*15840*/  MOV R2, 0x15870 ;  /* 0x0001587000027802 */ /* 0x000fe20000000f00 */
[----:B------:R-:W-:Y:S02]  /*15850*/  IMAD.MOV.U32 R0, RZ, RZ, 0x2 ;  /* 0x00000002ff007424 */ /* 0x000fe400078e00ff */
        /* <DEDUP_REMOVED lines=26> */
[----:B------:R-:W-:Y:S01]  /*15a00*/  MOV R68, R0 ;  /* 0x0000000000447202 */ /* 0x000fe20000000f00 */
[----:B------:R-:W-:Y:S05]  /*15a10*/  BRA `(.L_x_1403) ;  /* 0xfffef2d000007947 */ /* 0x000fea000383ffff */
.L_x_1345:
[----:B------:R-:W-:Y:S01]  /*15a20*/  MOV R247, RZ ;  /* 0x000000ff00f77202 */ /* 0x000fe20000000f00 */
[----:B------:R-:W-:Y:S01]  /*15a30*/  IMAD.MOV.U32 R246, RZ, RZ, R0 ;  /* 0x000000fffff67224 */ /* 0x000fe200078e0000 */
[----:B------:R-:W-:Y:S01]  /*15a40*/  MOV R2, 0x15a70 ;  /* 0x00015a7000027802 */ /* 0x000fe20000000f00 */
[----:B------:R-:W-:Y:S02]  /*15a50*/  IMAD.MOV.U32 R3, RZ, RZ, 0x181f ;  /* 0x0000181fff037424 */ /* 0x000fe400078e00ff */
[----:B-1----:R-:W-:Y:S05]  /*15a60*/  CALL.REL.NOINC `($__internal_3_$__cuda_sm70_shflsync_idx_p) ;  /* 0x000037b000007944 */ /* 0x002fea0003c00000 */
[----:B------:R-:W-:Y:S01]  /*15a70*/  MOV R7, R246 ;  /* 0x000000f600077202 */ /* 0x000fe20000000f00 */
[----:B------:R-:W-:-:S05]  /*15a80*/  BRA `(.L_x_1404) ;  /* 0xffff1e8000007947 */ /* 0x000fca000383ffff */
.L_x_1346:
[----:B------:R-:W-:Y:S01]  /*15a90*/  MOV R247, RZ ;  /* 0x000000ff00f77202 */ /* 0x000fe20000000f00 */
[----:B------:R-:W-:Y:S01]  /*15aa0*/  IMAD.MOV.U32 R246, RZ, RZ, R4 ;  /* 0x000000fffff67224 */ /* 0x000fe200078e0004 */
[----:B------:R-:W-:Y:S01]  /*15ab0*/  MOV R2, 0x15ae0 ;  /* 0x00015ae000027802 */ /* 0x000fe20000000f00 */
[----:B------:R-:W-:Y:S02]  /*15ac0*/  IMAD.MOV.U32 R3, RZ, RZ, 0x181f ;  /* 0x0000181fff037424 */ /* 0x000fe400078e00ff */
[----:B-123--:R-:W-:Y:S05]  /*15ad0*/  CALL.REL.NOINC `($__internal_3_$__cuda_sm70_shflsync_idx_p) ;  /* 0x0000374000007944 */ /* 0x00efea0003c00000 */
[----:B------:R-:W-:Y:S01]  /*15ae0*/  IADD3 R2, P0, R246, R20, RZ ;  /* 0x00000014f6027210 */ /* 0x000fe20007f1e0ff */
[----:B------:R-:W-:Y:S01]  /*15af0*/  IMAD.MOV.U32 R246, RZ, RZ, R0 ;  /* 0x000000fffff67224 */ /* 0x000fe200078e0000 */
[----:B------:R-:W-:Y:S03]  /*15b00*/  MOV R247, 0x1 ;  /* 0x0000000100f77802 */ /* 0x000fe60000000f00 */
[----:B------:R-:W-:Y:S05]  /*15b10*/  IMAD.X R3, R7, 0x1, R5, P0 ;  /* 0x0000000107037824 */ /* 0x000fea00000e0605 */
[----:B------:R-:W-:Y:S01]  /*15b20*/  @!PT LDS RZ, [RZ] ;  /* 0x00000000fffff984 */ /* 0x000fe20000000800 */
[----:B------:R-:W-:Y:S01]  /*15b30*/  @!PT LDS RZ, [RZ] ;  /* 0x00000000fffff984 */ /* 0x000fe20000000800 */
[----:B------:R-:W-:Y:S01]  /*15b40*/  @!PT LDS RZ, [RZ] ;  /* 0x00000000fffff984 */ /* 0x000fe20000000800 */
[----:B------:R1:W-:Y:S02]  /*15b50*/  LDGSTS.E.BYPASS.LTC128B.128 [R243+0x100], [R2.64], !P5 ;  /* 0x0010000002f37fae */ /* 0x0003e4000e901d46 */
[----:B-1----:R-:W-:Y:S01]  /*15b60*/  MOV R2, 0x15b90 ;  /* 0x00015b9000027802 */ /* 0x002fe20000000f00 */
[----:B------:R-:W-:Y:S02]  /*15b70*/  IMAD.MOV.U32 R3, RZ, RZ, 0x181f ;  /* 0x0000181fff037424 */ /* 0x000fe400078e00ff */
[----:B------:R-:W-:Y:S05]  /*15b80*/  CALL.REL.NOINC `($__internal_3_$__cuda_sm70_shflsync_idx_p) ;  /* 0x0000369000007944 */ /* 0x000fea0003c00000 */
[----:B------:R-:W-:Y:S01]  /*15b90*/  MOV R247, 0x1 ;  /* 0x0000000100f77802 */ /* 0x000fe20000000f00 */
[----:B------:R-:W-:Y:S01]  /*15ba0*/  IMAD.MOV.U32 R6, RZ, RZ, R246 ;  /* 0x000000ffff067224 */ /* 0x000fe200078e00f6 */
[----:B------:R-:W-:Y:S01]  /*15bb0*/  MOV R3, 0x181f ;  /* 0x0000181f00037802 */ /* 0x000fe20000000f00 */
[----:B------:R-:W-:Y:S01]  /*15bc0*/  IMAD.MOV.U32 R246, RZ, RZ, R4 ;  /* 0x000000fffff67224 */ /* 0x000fe200078e0004 */
[----:B------:R-:W-:Y:S02]  /*15bd0*/  MOV R2, 0x15bf0 ;  /* 0x00015bf000027802 */ /* 0x000fe40000000f00 */
[----:B------:R-:W-:Y:S05]  /*15be0*/  CALL.REL.NOINC `($__internal_3_$__cuda_sm70_shflsync_idx_p) ;  /* 0x0000363000007944 */ /* 0x000fea0003c00000 */
        /* <DEDUP_REMOVED lines=85> */
[----:B------:R-:W-:Y:S01]  /*16140*/  MOV R4, R246 ;  /* 0x000000f600047202 */ /* 0x000fe20000000f00 */
[----:B------:R-:W-:-:S05]  /*16150*/  BRA `(.L_x_1405) ;  /* 0xffff19b000007947 */ /* 0x000fca000383ffff */
.L_x_1349:
[----:B------:R-:W-:Y:S01]  /*16160*/  MOV R247, RZ ;  /* 0x000000ff00f77202 */ /* 0x000fe20000000f00 */
[----:B------:R-:W-:Y:S01]  /*16170*/  IMAD.MOV.U32 R246, RZ, RZ, R0 ;  /* 0x000000fffff67224 */ /* 0x000fe200078e0000 */
[----:B------:R-:W-:Y:S01]  /*16180*/  MOV R2, 0x161b0 ;  /* 0x000161b000027802 */ /* 0x000fe20000000f00 */
[----:B------:R-:W-:Y:S02]  /*16190*/  IMAD.MOV.U32 R3, RZ, RZ, 0x181f ;  /* 0x0000181fff037424 */ /* 0x000fe400078e00ff */
[----:B------:R-:W-:Y:S05]  /*161a0*/  CALL.REL.NOINC `($__internal_3_$__cuda_sm70_shflsync_idx_p) ;  /* 0x0000307000007944 */ /* 0x000fea0003c00000 */
[----:B------:R-:W-:Y:S01]  /*161b0*/  MOV R118, R246 ;  /* 0x000000f600767202 */ /* 0x000fe20000000f00 */
[----:B------:R-:W-:-:S05]  /*161c0*/  BRA `(.L_x_1406) ;  /* 0xffff24a000007947 */ /* 0x000fca000383ffff */
.L_x_1350:
[----:B------:R-:W-:Y:S01]  /*161d0*/  MOV R247, RZ ;  /* 0x000000ff00f77202 */ /* 0x000fe20000000f00 */
[----:B------:R-:W-:Y:S01]  /*161e0*/  IMAD.MOV.U32 R246, RZ, RZ, R116 ;  /* 0x000000fffff67224 */ /* 0x000fe200078e0074 */
[----:B------:R-:W-:Y:S01]  /*161f0*/  MOV R2, 0x16220 ;  /* 0x0001622000027802 */ /* 0x000fe20000000f00 */
[----:B------:R-:W-:Y:S02]  /*16200*/  IMAD.MOV.U32 R3, RZ, RZ, 0x181f ;  /* 0x0000181fff037424 */ /* 0x000fe400078e00ff */
[----:B-12---:R-:W-:Y:S05]  /*16210*/  CALL.REL.NOINC `($__internal_3_$__cuda_sm70_shflsync_idx_p) ;  /* 0x0000300000007944 */ /* 0x006fea0003c00000 */
        /* <DEDUP_REMOVED lines=104> */
.L_x_1351:
[----:B------:R-:W-:Y:S01]  /*168a0*/  MOV R247, RZ ;  /* 0x000000ff00f77202 */ /* 0x000fe20000000f00 */
[----:B------:R-:W-:Y:S01]  /*168b0*/  IMAD.MOV.U32 R246, RZ, RZ, R116 ;  /* 0x000000fffff67224 */ /* 0x000fe200078e0074 */
[----:B------:R-:W-:Y:S01]  /*168c0*/  MOV R2, 0x168f0 ;  /* 0x000168f000027802 */ /* 0x000fe20000000f00 */
[----:B------:R-:W-:Y:S02]  /*168d0*/  IMAD.MOV.U32 R3, RZ, RZ, 0x1c1f ;  /* 0x00001c1fff037424 */ /* 0x000fe400078e00ff */
[----:B------:R-:W-:Y:S05]  /*168e0*/  CALL.REL.NOINC `($__internal_3_$__cuda_sm70_shflsync_idx_p) ;  /* 0x0000293000007944 */ /* 0x000fea0003c00000 */
[----:B------:R-:W-:Y:S01]  /*168f0*/  MOV R0, R246 ;  /* 0x000000f600007202 */ /* 0x000fe20000000f00 */
[----:B------:R-:W-:-:S05]  /*16900*/  BRA `(.L_x_1408) ;  /* 0xffff20d000007947 */ /* 0x000fca000383ffff */
.L_x_1352:
[----:B------:R-:W-:Y:S01]  /*16910*/  MOV R247, 0x1 ;  /* 0x0000000100f77802 */ /* 0x000fe20000000f00 */
[----:B------:R-:W-:Y:S01]  /*16920*/  IMAD.MOV.U32 R246, RZ, RZ, R116 ;  /* 0x000000fffff67224 */ /* 0x000fe200078e0074 */
[----:B------:R-:W-:Y:S01]  /*16930*/  MOV R2, 0x16960 ;  /* 0x0001696000027802 */ /* 0x000fe20000000f00 */
[----:B------:R-:W-:Y:S02]  /*16940*/  IMAD.MOV.U32 R3, RZ, RZ, 0x1c1f ;  /* 0x00001c1fff037424 */ /* 0x000fe400078e00ff */
[----:B-1----:R-:W-:Y:S05]  /*16950*/  CALL.REL.NOINC `($__internal_3_$__cuda_sm70_shflsync_idx_p) ;  /* 0x000028c000007944 */ /* 0x002fea0003c00000 */
[----:B------:R-:W-:Y:S01]  /*16960*/  MOV R2, 0x16d40 ;  /* 0x00016d4000027802 */ /* 0x000fe20000000f00 */
[----:B------:R-:W-:Y:S02]  /*16970*/  IMAD.IADD R246, R117, 0x1, R246 ;  /* 0x0000000175f67824 */ /* 0x000fe400078e02f6 */
[----:B------:R-:W-:Y:S02]  /*16980*/  IMAD.MOV.U32 R247, RZ, RZ, 0x2 ;  /* 0x00000002fff77424 */ /* 0x000fe400078e00ff */
[----:B------:R-:W-:Y:S01]  /*16990*/  IMAD.MOV.U32 R3, RZ, RZ, 0x1c1f ;  /* 0x00001c1fff037424 */ /* 0x000fe200078e00ff */
[C---:B------:R-:W-:Y:S02]  /*169a0*/  ISETP.GT.AND P0, PT, R246.reuse, RZ, PT ;  /* 0x000000fff600720c */ /* 0x040fe40003f04270 */
        /* <DEDUP_REMOVED lines=51> */
[----:B------:R-:W-:Y:S01]  /*16ce0*/  ISETP.GT.AND P0, PT, R246, 0x69, PT ;  /* 0x00000069f600780c */ /* 0x000fe20003f04270 */
[----:B------:R-:W-:Y:S01]  /*16cf0*/  IMAD.MOV.U32 R246, RZ, RZ, R116 ;  /* 0x000000fffff67224 */ /* 0x000fe200078e0074 */
[----:B------:R-:W-:Y:S02]  /*16d00*/  FSEL R103, R103, -INF , P6 ;  /* 0xff80000067677808 */ /* 0x000fe40003000000 */
[----:B------:R-:W-:Y:S02]  /*16d10*/  FSEL R114, R114, -INF , P1 ;  /* 0xff80000072727808 */ /* 0x000fe40000800000 */
[----:B------:R-:W-:Y:S02]  /*16d20*/  FSEL R115, R115, -INF , P0 ;  /* 0xff80000073737808 */ /* 0x000fe40000000000 */
[----:B------:R-:W-:Y:S05]  /*16d30*/  CALL.REL.NOINC `($__internal_3_$__cuda_sm70_shflsync_idx_p) ;  /* 0x000024e000007944 */ /* 0x000fea0003c00000 */
[----:B------:R-:W-:Y:S01]  /*16d40*/  MOV R2, 0x17120 ;  /* 0x0001712000027802 */ /* 0x000fe20000000f00 */
[----:B------:R-:W-:Y:S02]  /*16d50*/  IMAD.IADD R246, R117, 0x1, R246 ;  /* 0x0000000175f67824 */ /* 0x000fe400078e02f6 */
[----:B------:R-:W-:Y:S02]  /*16d60*/  IMAD.MOV.U32 R247, RZ, RZ, 0x3 ;  /* 0x00000003fff77424 */ /* 0x000fe400078e00ff */
[----:B------:R-:W-:Y:S01]  /*16d70*/  IMAD.MOV.U32 R3, RZ, RZ, 0x1c1f ;  /* 0x00001c1fff037424 */ /* 0x000fe200078e00ff */
        /* <DEDUP_REMOVED lines=58> */
[----:B------:R-:W-:Y:S01]  /*17120*/  FMNMX.FTZ R116, R188, R120, !PT ;  /* 0x00000078bc747209 */ /* 0x000fe20007810000 */
[----:B------:R-:W-:Y:S01]  /*17130*/  IMAD.IADD R117, R117, 0x1, R246 ;  /* 0x0000000175757824 */ /* 0x000fe200078e02f6 */
[----:B------:R-:W-:Y:S01]  /*17140*/  FMNMX.FTZ R4, R6, R121, !PT ;  /* 0x0000007906047209 */ /* 0x000fe20007810000 */
[----:B------:R-:W-:Y:S01]  /*17150*/  IMAD.MOV.U32 R0, RZ, RZ, 0x2 ;  /* 0x00000002ff007424 */ /* 0x000fe200078e00ff */
[----:B------:R-:W-:Y:S02]  /*17160*/  FMNMX.FTZ R5, R16, R122, !PT ;  /* 0x0000007a10057209 */ /* 0x000fe40007810000 */
[C---:B------:R-:W-:Y:S02]  /*17170*/  ISETP.GT.AND P0, PT, R117.reuse, RZ, PT ;  /* 0x000000ff7500720c */ /* 0x040fe40003f04270 */
[C---:B------:R-:W-:Y:S02]  /*17180*/  ISETP.GT.AND P1, PT, R117.reuse, 0x1, PT ;  /* 0x000000017500780c */ /* 0x040fe40003f24270 */
[----:B------:R-:W-:Y:S02]  /*17190*/  FSEL R19, R10, -INF , P0 ;  /* 0xff8000000a137808 */ /* 0x000fe40000000000 */
[----:B------:R-:W-:Y:S02]  /*171a0*/  ISETP.GT.AND P6, PT, R117, 0x8, PT ;  /* 0x000000087500780c */ /* 0x000fe40003fc4270 */
[----:B------:R-:W-:Y:S02]  /*171b0*/  FSEL R21, R11, -INF , P1 ;  /* 0xff8000000b157808 */ /* 0x000fe40000800000 */
[----:B------:R-:W-:Y:S02]  /*171c0*/  FMNMX.FTZ R7, R19, R123, !PT ;  /* 0x0000007b13077209 */ /* 0x000fe40007810000 */
[----:B------:R-:W-:Y:S02]  /*171d0*/  ISETP.GT.AND P0, PT, R117, 0x9, PT ;  /* 0x000000097500780c */ /* 0x000fe40003f04270 */
[----:B------:R-:W-:Y:S02]  /*171e0*/  FSEL R14, R14, -INF , P6 ;  /* 0xff8000000e0e7808 */ /* 0x000fe40003000000 */
[----:B------:R-:W-:Y:S02]  /*171f0*/  FMNMX.FTZ R116, R197, R116, !PT ;  /* 0x00000074c5747209 */ /* 0x000fe40007810000 */
        /* <DEDUP_REMOVED lines=157> */
[----:B------:R-:W-:Y:S05]  /*17bd0*/  CALL.REL.NOINC `($__internal_2_$__cuda_sm70_shflsync_bfly_p) ;  /* 0x000015e000007944 */ /* 0x000fea0003c00000 */
[----:B------:R-:W-:Y:S01]  /*17be0*/  FMNMX.FTZ R116, R116, R0, !PT ;  /* 0x0000000074747209 */ /* 0x000fe20007810000 */
[----:B------:R-:W-:Y:S01]  /*17bf0*/  IMAD.MOV.U32 R0, RZ, RZ, 0x1 ;  /* 0x00000001ff007424 */ /* 0x000fe200078e00ff */
[----:B------:R-:W-:Y:S02]  /*17c00*/  MOV R2, 0x17c20 ;  /* 0x00017c2000027802 */ /* 0x000fe40000000f00 */
        /* <DEDUP_REMOVED lines=28> */
[----:B------:R-:W-:-:S05]  /*17dd0*/  BRA `(.L_x_1409) ;  /* 0xffff227000007947 */ /* 0x000fca000383ffff */
.L_x_1355:
[----:B-1--4-:R-:W-:Y:S01]  /*17de0*/  MOV R247, RZ ;  /* 0x000000ff00f77202 */ /* 0x012fe20000000f00 */
[----:B------:R-:W-:Y:S01]  /*17df0*/  IMAD.MOV.U32 R246, RZ, RZ, R88 ;  /* 0x000000fffff67224 */ /* 0x000fe200078e0058 */
[----:B------:R-:W-:Y:S01]  /*17e00*/  MOV R2, 0x17e30 ;  /* 0x00017e3000027802 */ /* 0x000fe20000000f00 */
[----:B------:R-:W-:Y:S02]  /*17e10*/  IMAD.MOV.U32 R3, RZ, RZ, 0x181f ;  /* 0x0000181fff037424 */ /* 0x000fe400078e00ff */
[----:B------:R-:W-:Y:S05]  /*17e20*/  CALL.REL.NOINC `($__internal_3_$__cuda_sm70_shflsync_idx_p) ;  /* 0x000013f000007944 */ /* 0x000fea0003c00000 */
[----:B------:R-:W-:Y:S01]  /*17e30*/  MOV R85, R246 ;  /* 0x000000f600557202 */ /* 0x000fe20000000f00 */
[----:B------:R-:W-:-:S05]  /*17e40*/  BRA `(.L_x_1410) ;  /* 0xffff507000007947 */ /* 0x000fca000383ffff */
.L_x_1358:
[----:B------:R-:W-:Y:S01]  /*17e50*/  MOV R247, RZ ;  /* 0x000000ff00f77202 */ /* 0x000fe20000000f00 */
[----:B------:R-:W-:Y:S01]  /*17e60*/  IMAD.MOV.U32 R246, RZ, RZ, R0 ;  /* 0x000000fffff67224 */ /* 0x000fe200078e0000 */
[----:B------:R-:W-:Y:S01]  /*17e70*/  MOV R2, 0x17ea0 ;  /* 0x00017ea000027802 */ /* 0x000fe20000000f00 */
[----:B------:R-:W-:Y:S02]  /*17e80*/  IMAD.MOV.U32 R3, RZ, RZ, 0x181f ;  /* 0x0000181fff037424 */ /* 0x000fe400078e00ff */
[----:B------:R-:W-:Y:S05]  /*17e90*/  CALL.REL.NOINC `($__internal_3_$__cuda_sm70_shflsync_idx_p) ;  /* 0x0000138000007944 */ /* 0x000fea0003c00000 */
[----:B------:R-:W-:Y:S01]  /*17ea0*/  MOV R118, R246 ;  /* 0x000000f600767202 */ /* 0x000fe20000000f00 */
[----:B------:R-:W-:-:S05]  /*17eb0*/  BRA `(.L_x_1411) ;  /* 0xffff5d0000007947 */ /* 0x000fca000383ffff */
.L_x_1359:
        /* <DEDUP_REMOVED lines=109> */
.L_x_1360:
[----:B------:R-:W-:Y:S02]  /*18590*/  MOV R0, 0x2 ;  /* 0x0000000200007802 */ /* 0x000fe40000000f00 */
        /* <DEDUP_REMOVED lines=34> */
.L_x_1362:
[----:B------:R1:W5:Y:S01]  /*187c0*/  LDL R116, [R1+0xc] ;  /* 0x00000c0001747983 */ /* 0x0003620000100800 */
[----:B------:R-:W-:-:S02]  /*187d0*/  MOV R0, 0x2 ;  /* 0x0000000200007802 */ /* 0x000fc40000000f00 */
[----:B------:R-:W-:Y:S02]  /*187e0*/  MOV R2, 0x18800 ;  /* 0x0001880000027802 */ /* 0x000fe40000000f00 */
[----:B-1---5:R-:W-:Y:S05]  /*187f0*/  CALL.REL.NOINC `($__internal_2_$__cuda_sm70_shflsync_bfly_p) ;  /* 0x000009c000007944 */ /* 0x022fea0003c00000 */
[----:B------:R-:W-:Y:S01]  /*18800*/  MOV R4, R0 ;  /* 0x0000000000047202 */ /* 0x000fe20000000f00 */
[----:B------:R-:W-:Y:S05]  /*18810*/  BRA `(.L_x_1414) ;  /* 0xffff8ad000007947 */ /* 0x000fea000383ffff */
.L_x_1363:
[----:B------:R-:W-:Y:S01]  /*18820*/  IMAD.MOV.U32 R116, RZ, RZ, R4 ;  /* 0x000000ffff747224 */ /* 0x000fe200078e0004 */
[----:B------:R-:W-:Y:S02]  /*18830*/  MOV R0, 0x1 ;  /* 0x0000000100007802 */ /* 0x000fe40000000f00 */
[----:B------:R-:W-:Y:S02]  /*18840*/  MOV R2, 0x18860 ;  /* 0x0001886000027802 */ /* 0x000fe40000000f00 */
[----:B-----5:R-:W-:Y:S05]  /*18850*/  CALL.REL.NOINC `($__internal_2_$__cuda_sm70_shflsync_bfly_p) ;  /* 0x0000096000007944 */ /* 0x020fea0003c00000 */
[----:B------:R1:W5:Y:S01]  /*18860*/  LDL R116, [R1+0x10] ;  /* 0x0000100001747983 */ /* 0x0003620000100800 */
[----:B------:R-:W-:Y:S01]  /*18870*/  FADD.FTZ R4, R4, R0 ;  /* 0x0000000004047221 */ /* 0x000fe20000010000 */
[----:B------:R-:W-:Y:S02]  /*18880*/  MOV R0, 0x2 ;  /* 0x0000000200007802 */ /* 0x000fe40000000f00 */
[----:B------:R-:W-:Y:S02]  /*18890*/  MOV R2, 0x188b0 ;  /* 0x000188b000027802 */ /* 0x000fe40000000f00 */
[----:B-1---5:R-:W-:Y:S05]  /*188a0*/  CALL.REL.NOINC `($__internal_2_$__cuda_sm70_shflsync_bfly_p) ;  /* 0x0000091000007944 */ /* 0x022fea0003c00000 */
[----:B------:R-:W2:Y:S02]  /*188b0*/  LDL.LU R2, [R1+0x10] ;  /* 0x0000100001027983 */ /* 0x000ea40000300800 */
[----:B--2---:R-:W-:Y:S01]  /*188c0*/  FADD.FTZ R5, R2, R0 ;  /* 0x0000000002057221 */ /* 0x004fe20000010000 */
[----:B------:R-:W-:-:S02]  /*188d0*/  MOV R0, 0x1 ;  /* 0x0000000100007802 */ /* 0x000fc40000000f00 */
[----:B------:R-:W-:Y:S02]  /*188e0*/  MOV R2, 0x18910 ;  /* 0x0001891000027802 */ /* 0x000fe40000000f00 */
[----:B------:R-:W-:Y:S02]  /*188f0*/  MOV R116, R5 ;  /* 0x0000000500747202 */ /* 0x000fe40000000f00 */
[----:B------:R-:W-:Y:S05]  /*18900*/  CALL.REL.NOINC `($__internal_2_$__cuda_sm70_shflsync_bfly_p) ;  /* 0x000008b000007944 */ /* 0x000fea0003c00000 */
[----:B------:R1:W5:Y:S01]  /*18910*/  LDL R116, [R1+0x8] ;  /* 0x0000080001747983 */ /* 0x0003620000100800 */
[----:B------:R-:W-:Y:S01]  /*18920*/  FADD.FTZ R5, R5, R0 ;  /* 0x0000000005057221 */ /* 0x000fe20000010000 */
[----:B------:R-:W-:Y:S02]  /*18930*/  MOV R0, 0x2 ;  /* 0x0000000200007802 */ /* 0x000fe40000000f00 */
[----:B------:R-:W-:Y:S02]  /*18940*/  MOV R2, 0x18960 ;  /* 0x0001896000027802 */ /* 0x000fe40000000f00 */
[----:B-1---5:R-:W-:Y:S05]  /*18950*/  CALL.REL.NOINC `($__internal_2_$__cuda_sm70_shflsync_bfly_p) ;  /* 0x0000086000007944 */ /* 0x022fea0003c00000 */
[----:B------:R-:W2:Y:S02]  /*18960*/  LDL.LU R2, [R1+0x8] ;  /* 0x0000080001027983 */ /* 0x000ea40000300800 */
[----:B--2---:R-:W-:Y:S01]  /*18970*/  FADD.FTZ R6, R2, R0 ;  /* 0x0000000002067221 */ /* 0x004fe20000010000 */
[----:B------:R-:W-:Y:S02]  /*18980*/  MOV R0, 0x1 ;  /* 0x0000000100007802 */ /* 0x000fe40000000f00 */
[----:B------:R-:W-:-:S02]  /*18990*/  MOV R2, 0x189c0 ;  /* 0x000189c000027802 */ /* 0x000fc40000000f00 */
        /* <DEDUP_REMOVED lines=10> */
[----:B------:R-:W-:Y:S02]  /*18a40*/  MOV R2, 0x18a70 ;  /* 0x00018a7000027802 */ /* 0x000fe40000000f00 */
[----:B------:R-:W-:-:S02]  /*18a50*/  MOV R116, R7 ;  /* 0x0000000700747202 */ /* 0x000fc40000000f00 */
[----:B------:R-:W-:Y:S05]  /*18a60*/  CALL.REL.NOINC `($__internal_2_$__cuda_sm70_shflsync_bfly_p) ;  /* 0x0000075000007944 */ /* 0x000fea0003c00000 */
[----:B------:R-:W-:Y:S01]  /*18a70*/  MOV R8, R0 ;  /* 0x0000000000087202 */ /* 0x000fe20000000f00 */
[----:B------:R-:W-:Y:S05]  /*18a80*/  BRA `(.L_x_1415) ;  /* 0xffff899000007947 */ /* 0x000fea000383ffff */
.L_x_1372:
[----:B------:R-:W-:Y:S01]  /*18a90*/  IMAD.MOV.U32 R246, RZ, RZ, R4 ;  /* 0x000000fffff67224 */ /* 0x000fe200078e0004 */
[----:B------:R-:W-:Y:S01]  /*18aa0*/  MOV R247, RZ ;  /* 0x000000ff00f77202 */ /* 0x000fe20000000f00 */
[----:B------:R-:W-:Y:S01]  /*18ab0*/  IMAD.MOV.U32 R3, RZ, RZ, 0x181f ;  /* 0x0000181fff037424 */ /* 0x000fe200078e00ff */
[----:B------:R-:W-:-:S02]  /*18ac0*/  MOV R2, 0x18ae0 ;  /* 0x00018ae000027802 */ /* 0x000fc40000000f00 */
[----:B------:R-:W-:Y:S05]  /*18ad0*/  CALL.REL.NOINC `($__internal_3_$__cuda_sm70_shflsync_idx_p) ;  /* 0x0000074000007944 */ /* 0x000fea0003c00000 */
[----:B------:R-:W-:Y:S01]  /*18ae0*/  MOV R6, R246 ;  /* 0x000000f600067202 */ /* 0x000fe20000000f00 */
[----:B------:R-:W-:Y:S05]  /*18af0*/  BRA `(.L_x_1416) ;  /* 0xffffa53000007947 */ /* 0x000fea000383ffff */
.L_x_1373:
[----:B------:R-:W-:Y:S01]  /*18b00*/  IMAD.MOV.U32 R246, RZ, RZ, R5 ;  /* 0x000000fffff67224 */ /* 0x000fe200078e0005 */
[----:B------:R-:W-:Y:S01]  /*18b10*/  MOV R247, RZ ;  /* 0x000000ff00f77202 */ /* 0x000fe20000000f00 */
[----:B------:R-:W-:Y:S01]  /*18b20*/  IMAD.MOV.U32 R3, RZ, RZ, 0x181f ;  /* 0x0000181fff037424 */ /* 0x000fe200078e00ff */
[----:B------:R-:W-:-:S02]  /*18b30*/  MOV R2, 0x18b50 ;  /* 0x00018b5000027802 */ /* 0x000fc40000000f00 */
[----:B-12---:R-:W-:Y:S05]  /*18b40*/  CALL.REL.NOINC `($__internal_3_$__cuda_sm70_shflsync_idx_p) ;  /* 0x000006d000007944 */ /* 0x006fea0003c00000 */
[----:B------:R-:W-:Y:S01]  /*18b50*/  MOV R2, R246 ;  /* 0x000000f600027202 */ /* 0x000fe20000000f00 */
[----:B------:R-:W-:Y:S05]  /*18b60*/  BRA `(.L_x_1417) ;  /* 0xffffa4e000007947 */ /* 0x000fea000383ffff */
.L_x_1374:
[----:B------:R-:W-:Y:S01]  /*18b70*/  IMAD.MOV.U32 R246, RZ, RZ, R4 ;  /* 0x000000fffff67224 */ /* 0x000fe200078e0004 */
[----:B------:R-:W-:Y:S01]  /*18b80*/  MOV R247, 0x1 ;  /* 0x0000000100f77802 */ /* 0x000fe20000000f00 */
[----:B-1----:R-:W-:Y:S01]  /*18b90*/  IMAD.MOV.U32 R3, RZ, RZ, 0x181f ;  /* 0x0000181fff037424 */ /* 0x002fe200078e00ff */
[----:B------:R-:W-:-:S02]  /*18ba0*/  MOV R2, 0x18bc0 ;  /* 0x00018bc000027802 */ /* 0x000fc40000000f00 */
[----:B---3--:R-:W-:Y:S05]  /*18bb0*/  CALL.REL.NOINC `($__internal_3_$__cuda_sm70_shflsync_idx_p) ;  /* 0x0000066000007944 */ /* 0x008fea0003c00000 */
        /* <DEDUP_REMOVED lines=8> */
.L_x_1375:
[----:B------:R-:W-:Y:S01]  /*18c40*/  IMAD.MOV.U32 R246, RZ, RZ, R4 ;  /* 0x000000fffff67224 */ /* 0x000fe200078e0004 */
[----:B------:R-:W-:Y:S01]  /*18c50*/  MOV R247, 0x2 ;  /* 0x0000000200f77802 */ /* 0x000fe20000000f00 */
[----:B-1----:R-:W-:Y:S01]  /*18c60*/  IMAD.MOV.U32 R3, RZ, RZ, 0x181f ;  /* 0x0000181fff037424 */ /* 0x002fe200078e00ff */
[----:B------:R-:W-:Y:S02]  /*18c70*/  MOV R2, 0x18c90 ;  /* 0x00018c9000027802 */ /* 0x000fe40000000f00 */
[----:B--23--:R-:W-:Y:S05]  /*18c80*/  CALL.REL.NOINC `($__internal_3_$__cuda_sm70_shflsync_idx_p) ;  /* 0x0000059000007944 */ /* 0x00cfea0003c00000 */
[----:B------:R-:W-:Y:S01]  /*18c90*/  MOV R6, R246 ;  /* 0x000000f600067202 */ /* 0x000fe20000000f00 */
[----:B------:R-:W-:Y:S05]  /*18ca0*/  BRA `(.L_x_1419) ;  /* 0xffffa52000007947 */ /* 0x000fea000383ffff */
.L_x_1376:
[----:B------:R-:W-:Y:S01]  /*18cb0*/  IMAD.MOV.U32 R246, RZ, RZ, R5 ;  /* 0x000000fffff67224 */ /* 0x000fe200078e0005 */
[----:B------:R-:W-:Y:S01]  /*18cc0*/  MOV R247, 0x2 ;  /* 0x0000000200f77802 */ /* 0x000fe20000000f00 */
[----:B-1----:R-:W-:Y:S01]  /*18cd0*/  IMAD.MOV.U32 R3, RZ, RZ, 0x181f ;  /* 0x0000181fff037424 */ /* 0x002fe200078e00ff */
[----:B------:R-:W-:Y:S02]  /*18ce0*/  MOV R2, 0x18d00 ;  /* 0x00018d0000027802 */ /* 0x000fe40000000f00 */
[----:B--234-:R-:W-:Y:S05]  /*18cf0*/  CALL.REL.NOINC `($__internal_3_$__cuda_sm70_shflsync_idx_p) ;  /* 0x0000052000007944 */ /* 0x01cfea0003c00000 */
[----:B------:R-:W-:Y:S01]  /*18d00*/  MOV R2, R246 ;  /* 0x000000f600027202 */ /* 0x000fe20000000f00 */
[----:B------:R-:W-:Y:S05]  /*18d10*/  BRA `(.L_x_1420) ;  /* 0xffffa4d000007947 */ /* 0x000fea000383ffff */
.L_x_1377:
[----:B------:R-:W-:Y:S01]  /*18d20*/  IMAD.MOV.U32 R246, RZ, RZ, R4 ;  /* 0x000000fffff67224 */ /* 0x000fe200078e0004 */
[----:B------:R-:W-:Y:S01]  /*18d30*/  MOV R247, 0x3 ;  /* 0x0000000300f77802 */ /* 0x000fe20000000f00 */
[----:B--2---:R-:W-:Y:S01]  /*18d40*/  IMAD.MOV.U32 R3, RZ, RZ, 0x181f ;  /* 0x0000181fff037424 */ /* 0x004fe200078e00ff */
[----:B------:R-:W-:-:S02]  /*18d50*/  MOV R2, 0x18d70 ;  /* 0x00018d7000027802 */ /* 0x000fc40000000f00 */
[----:B-1-34-:R-:W-:Y:S05]  /*18d60*/  CALL.REL.NOINC `($__internal_3_$__cuda_sm70_shflsync_idx_p) ;  /* 0x000004b000007944 */ /* 0x01afea0003c00000 */
        /* <DEDUP_REMOVED lines=8> */
.L_x_1378:
[----:B------:R-:W-:Y:S01]  /*18df0*/  IMAD.MOV.U32 R246, RZ, RZ, R4 ;  /* 0x000000fffff67224 */ /* 0x000fe200078e0004 */
[----:B------:R-:W-:Y:S01]  /*18e00*/  MOV R247, 0x4 ;  /* 0x0000000400f77802 */ /* 0x000fe20000000f00 */
[----:B--2---:R-:W-:Y:S01]  /*18e10*/  IMAD.MOV.U32 R3, RZ, RZ, 0x181f ;  /* 0x0000181fff037424 */ /* 0x004fe200078e00ff */
[----:B------:R-:W-:Y:S02]  /*18e20*/  MOV R2, 0x18e40 ;  /* 0x00018e4000027802 */ /* 0x000fe40000000f00 */
[----:B-1-34-:R-:W-:Y:S05]  /*18e30*/  CALL.REL.NOINC `($__internal_3_$__cuda_sm70_shflsync_idx_p) ;  /* 0x000003e000007944 */ /* 0x01afea0003c00000 */
[----:B------:R-:W-:Y:S01]  /*18e40*/  MOV R6, R246 ;  /* 0x000000f600067202 */ /* 0x000fe20000000f00 */
[----:B------:R-:W-:Y:S05]  /*18e50*/  BRA `(.L_x_1422) ;  /* 0xffffa4a000007947 */ /* 0x000fea000383ffff */
.L_x_1379:
[----:B------:R-:W-:Y:S01]  /*18e60*/  IMAD.MOV.U32 R246, RZ, RZ, R5 ;  /* 0x000000fffff67224 */ /* 0x000fe200078e0005 */
[----:B------:R-:W-:Y:S01]  /*18e70*/  MOV R247, 0x4 ;  /* 0x0000000400f77802 */ /* 0x000fe20000000f00 */
[----:B--2---:R-:W-:Y:S01]  /*18e80*/  IMAD.MOV.U32 R3, RZ, RZ, 0x181f ;  /* 0x0000181fff037424 */ /* 0x004fe200078e00ff */
[----:B------:R-:W-:Y:S02]  /*18e90*/  MOV R2, 0x18eb0 ;  /* 0x00018eb000027802 */ /* 0x000fe40000000f00 */
[----:B-1-34-:R-:W-:Y:S05]  /*18ea0*/  CALL.REL.NOINC `($__internal_3_$__cuda_sm70_shflsync_idx_p) ;  /* 0x0000037000007944 */ /* 0x01afea0003c00000 */
[----:B------:R-:W-:Y:S01]  /*18eb0*/  MOV R2, R246 ;  /* 0x000000f600027202 */ /* 0x000fe20000000f00 */
[----:B------:R-:W-:Y:S05]  /*18ec0*/  BRA `(.L_x_1423) ;  /* 0xffffa45000007947 */ /* 0x000fea000383ffff */
.L_x_1380:
[----:B------:R-:W-:Y:S01]  /*18ed0*/  IMAD.MOV.U32 R246, RZ, RZ, R4 ;  /* 0x000000fffff67224 */ /* 0x000fe200078e0004 */
[----:B------:R-:W-:Y:S01]  /*18ee0*/  MOV R247, 0x5 ;  /* 0x0000000500f77802 */ /* 0x000fe20000000f00 */
[----:B-1----:R-:W-:Y:S01]  /*18ef0*/  IMAD.MOV.U32 R3, RZ, RZ, 0x181f ;  /* 0x0000181fff037424 */ /* 0x002fe200078e00ff */
[----:B------:R-:W-:-:S02]  /*18f00*/  MOV R2, 0x18f20 ;  /* 0x00018f2000027802 */ /* 0x000fc40000000f00 */
[----:B--234-:R-:W-:Y:S05]  /*18f10*/  CALL.REL.NOINC `($__internal_3_$__cuda_sm70_shflsync_idx_p) ;  /* 0x0000030000007944 */ /* 0x01cfea0003c00000 */
        /* <DEDUP_REMOVED lines=8> */
.L_x_1381:
[----:B------:R-:W-:Y:S01]  /*18fa0*/  IMAD.MOV.U32 R246, RZ, RZ, R4 ;  /* 0x000000fffff67224 */ /* 0x000fe200078e0004 */
[----:B------:R-:W-:Y:S01]  /*18fb0*/  MOV R247, 0x6 ;  /* 0x0000000600f77802 */ /* 0x000fe20000000f00 */
[----:B--2---:R-:W-:Y:S01]  /*18fc0*/  IMAD.MOV.U32 R3, RZ, RZ, 0x181f ;  /* 0x0000181fff037424 */ /* 0x004fe200078e00ff */
[----:B------:R-:W-:Y:S02]  /*18fd0*/  MOV R2, 0x18ff0 ;  /* 0x00018ff000027802 */ /* 0x000fe40000000f00 */
[----:B-1--4-:R-:W-:Y:S05]  /*18fe0*/  CALL.REL.NOINC `($__internal_3_$__cuda_sm70_shflsync_idx_p) ;  /* 0x0000023000007944 */ /* 0x012fea0003c00000 */
[----:B------:R-:W-:Y:S01]  /*18ff0*/  MOV R6, R246 ;  /* 0x000000f600067202 */ /* 0x000fe20000000f00 */
[----:B------:R-:W-:Y:S05]  /*19000*/  BRA `(.L_x_1425) ;  /* 0xffffa42000007947 */ /* 0x000fea000383ffff */
.L_x_1382:
[----:B------:R-:W-:Y:S01]  /*19010*/  IMAD.MOV.U32 R246, RZ, RZ, R5 ;  /* 0x000000fffff67224 */ /* 0x000fe200078e0005 */
[----:B------:R-:W-:Y:S01]  /*19020*/  MOV R247, 0x6 ;  /* 0x0000000600f77802 */ /* 0x000fe20000000f00 */
[----:B--2---:R-:W-:Y:S01]  /*19030*/  IMAD.MOV.U32 R3, RZ, RZ, 0x181f ;  /* 0x0000181fff037424 */ /* 0x004fe200078e00ff */
[----:B------:R-:W-:Y:S02]  /*19040*/  MOV R2, 0x19060 ;  /* 0x0001906000027802 */ /* 0x000fe40000000f00 */
[----:B-1-34-:R-:W-:Y:S05]  /*19050*/  CALL.REL.NOINC `($__internal_3_$__cuda_sm70_shflsync_idx_p) ;  /* 0x000001c000007944 */ /* 0x01afea0003c00000 */
[----:B------:R-:W-:Y:S01]  /*19060*/  MOV R2, R246 ;  /* 0x000000f600027202 */ /* 0x000fe20000000f00 */
[----:B------:R-:W-:Y:S05]  /*19070*/  BRA `(.L_x_1426) ;  /* 0xffffa3d000007947 */ /* 0x000fea000383ffff */
.L_x_1383:
[----:B------:R-:W-:Y:S01]  /*19080*/  IMAD.MOV.U32 R246, RZ, RZ, R4 ;  /* 0x000000fffff67224 */ /* 0x000fe200078e0004 */
[----:B------:R-:W-:Y:S01]  /*19090*/  MOV R247, 0x7 ;  /* 0x0000000700f77802 */ /* 0x000fe20000000f00 */
[----:B-1----:R-:W-:Y:S01]  /*190a0*/  IMAD.MOV.U32 R3, RZ, RZ, 0x181f ;  /* 0x0000181fff037424 */ /* 0x002fe200078e00ff */
[----:B------:R-:W-:-:S02]  /*190b0*/  MOV R2, 0x190d0 ;  /* 0x000190d000027802 */ /* 0x000fc40000000f00 */
[----:B--2-4-:R-:W-:Y:S05]  /*190c0*/  CALL.REL.NOINC `($__internal_3_$__cuda_sm70_shflsync_idx_p) ;  /* 0x0000015000007944 */ /* 0x014fea0003c00000 */
        /* <DEDUP_REMOVED lines=8> */
.L_x_1385:
[----:B------:R-:W-:Y:S01]  /*19150*/  IMAD.MOV.U32 R246, RZ, RZ, R47 ;  /* 0x000000fffff67224 */ /* 0x000fe200078e002f */
[----:B------:R-:W-:Y:S01]  /*19160*/  MOV R247, RZ ;  /* 0x000000ff00f77202 */ /* 0x000fe20000000f00 */
[----:B-1----:R-:W-:Y:S01]  /*19170*/  IMAD.MOV.U32 R3, RZ, RZ, 0x1f ;  /* 0x0000001fff037424 */ /* 0x002fe200078e00ff */
[----:B------:R-:W-:Y:S02]  /*19180*/  MOV R2, 0x191a0 ;  /* 0x000191a000027802 */ /* 0x000fe40000000f00 */
[----:B--23--:R-:W-:Y:S05]  /*19190*/  CALL.REL.NOINC `($__internal_3_$__cuda_sm70_shflsync_idx_p) ;  /* 0x0000008000007944 */ /* 0x00cfea0003c00000 */
[----:B------:R-:W-:Y:S01]  /*191a0*/  MOV R0, R246 ;  /* 0x000000f600007202 */ /* 0x000fe20000000f00 */
[----:B------:R-:W-:Y:S05]  /*191b0*/  BRA `(.L_x_1428) ;  /* 0xffffa43000007947 */ /* 0x000fea000383ffff */
        .weak           $__internal_2_$__cuda_sm70_shflsync_bfly_p
        .type           $__internal_2_$__cuda_sm70_shflsync_bfly_p,@function
        .size           $__internal_2_$__cuda_sm70_shflsync_bfly_p,($__internal_3_$__cuda_sm70_shflsync_idx_p - $__internal_2_$__cuda_sm70_shflsync_bfly_p)
$__internal_2_$__cuda_sm70_shflsync_bfly_p:
[----:B------:R-:W-:Y:S02]  /*191c0*/  MOV R208, 0xffffffff ;  /* 0xffffffff00d07802 */ /* 0x000fe40000000f00 */
[----:B------:R-:W-:Y:S02]  /*191d0*/  MOV R3, 0x1f ;  /* 0x0000001f00037802 */ /* 0x000fe40000000f00 */
[----:B------:R-:W-:Y:S04]  /*191e0*/  WARPSYNC R208 ;  /* 0x000000d000007348 */ /* 0x000fe80003800000 */
[----:B------:R1:W2:Y:S02]  /*191f0*/  SHFL.BFLY PT, R0, R116, R0, R3 ;  /* 0x0c00000074007389 */ /* 0x0002a400000e0003 */
[----:B-1----:R-:W-:-:S04]  /*19200*/  MOV R3, 0x0 ;  /* 0x0000000000037802 */ /* 0x002fc80000000f00 */
[----:B--2---:R-:W-:Y:S05]  /*19210*/  RET.REL.NODEC R2 `(_ZN7cutlass13device_kernelIN5flash19enable_sm80_to_sm89INS1_16FlashAttnFwdSm80INS1_25CollectiveMainloopFwdSm80ILi4ELi1ELb0EN4cute5tupleIJNS5_1CILi128EEENS7_ILi112EEENS7_ILi64EEEEEELi64ENS_6half_tEfNS_4arch4Sm80ELb1ELb0ELb0ELb0ELb1ELb0ELb1ELb0EEENS1_21CollectiveEpilogueFwdINS6_IJS8_SA_S9_EEENS6_IJNS7_ILi1EEESI_SI_EEESC_SE_Li128ELb0ELb1ELb0ELb0EEENS1_30DynamicPersistentTileSchedulerILi128ELi128ELb0ELb1ELb0EEEEEEEEEvNT_6ParamsE) ;  /* 0xfffe6de002007950 */ /* 0x004fea0003c3ffff */
        .weak           $__internal_3_$__cuda_sm70_shflsync_idx_p
        .type           $__internal_3_$__cuda_sm70_shflsync_idx_p,@function
        .size           $__internal_3_$__cuda_sm70_shflsync_idx_p,(.L_x_1613 - $__internal_3_$__cuda_sm70_shflsync_idx_p)
$__internal_3_$__cuda_sm70_shflsync_idx_p:
[----:B------:R-:W-:-:S04]  /*19220*/  MOV R248, 0xffffffff ;  /* 0xffffffff00f87802 */ /* 0x000fc80000000f00 */
[----:B------:R-:W-:Y:S04]  /*19230*/  WARPSYNC R248 ;  /* 0x000000f800007348 */ /* 0x000fe80003800000 */
[----:B------:R1:W2:Y:S02]  /*19240*/  SHFL.IDX PT, R246, R246, R247, R3 ;  /* 0x000000f7f6f67389 */ /* 0x0002a400000e0003 */
[----:B-1----:R-:W-:-:S04]  /*19250*/  MOV R3, 0x0 ;  /* 0x0000000000037802 */ /* 0x002fc80000000f00 */
[----:B--2---:R-:W-:Y:S05]  /*19260*/  RET.REL.NODEC R2 `(_ZN7cutlass13device_kernelIN5flash19enable_sm80_to_sm89INS1_16FlashAttnFwdSm80INS1_25CollectiveMainloopFwdSm80ILi4ELi1ELb0EN4cute5tupleIJNS5_1CILi128EEENS7_ILi112EEENS7_ILi64EEEEEELi64ENS_6half_tEfNS_4arch4Sm80ELb1ELb0ELb0ELb0ELb1ELb0ELb1ELb0EEENS1_21CollectiveEpilogueFwdINS6_IJS8_SA_S9_EEENS6_IJNS7_ILi1EEESI_SI_EEESC_SE_Li128ELb0ELb1ELb0ELb0EEENS1_30DynamicPersistentTileSchedulerILi128ELi128ELb0ELb1ELb0EEEEEEEEEvNT_6ParamsE) ;  /* 0xfffe6d9002007950 */ /* 0x004fea0003c3ffff */
.L_x_1429:
        /* <DEDUP_REMOVED lines=9> */
.L_x_1613:


//--------------------- .text._ZN7cutlass13device_kernelIN5flash19enable_sm80_to_sm89INS1_16FlashAttnFwdSm80INS1_25CollectiveMainloopFwdSm80ILi4ELi1ELb0EN4cute5tupleIJNS5_1CILi128EEENS7_ILi112EEENS7_ILi64EEEEEELi64ENS_6half_tEfNS_4arch4Sm80ELb1ELb0ELb0ELb1ELb1ELb0ELb1ELb0EEENS1_21CollectiveEpilogueFwdINS6_IJS8_SA_S9_EEENS6_IJNS7_ILi1EEESI_SI_EEESC_SE_Li128ELb1ELb1ELb0ELb0EEENS1_19SingleTileSchedulerILb1ELb0ELb1ELi128EEEEEEEEEvNT_6ParamsE --------------------------
	.section	.text._ZN7cutlass13device_kernelIN5flash19enable_sm80_to_sm89INS1_16FlashAttnFwdSm80INS1_25CollectiveMainloopFwdSm80ILi4ELi1ELb0EN4cute5tupleIJNS5_1CILi128EEENS7_ILi112EEENS7_ILi64EEEEEELi64ENS_6half_tEfNS_4arch4Sm80ELb1ELb0ELb0ELb1ELb1ELb0ELb1ELb0EEENS1_21CollectiveEpilogueFwdINS6_IJS8_SA_S9_EEENS6_IJNS7_ILi1EEESI_SI_EEESC_SE_Li128ELb1ELb1ELb0ELb0EEENS1_19SingleTileSchedulerILb1ELb0ELb1ELi128EEEEEEEEEvNT_6ParamsE,"ax",@progbits
	.sectioninfo	@"SHI_REGISTERS=255"
	.align	128
.text._ZN7cutlass13device_kernelIN5flash19enable_sm80_to_sm89INS1_16FlashAttnFwdSm80INS1_25CollectiveMainloopFwdSm80ILi4ELi1ELb0EN4cute5tupleIJNS5_1CILi128EEENS7_ILi112EEENS7_ILi64EEEEEELi64ENS_6half_tEfNS_4arch4Sm80ELb1ELb0ELb0ELb1ELb1ELb0ELb1ELb0EEENS1_21CollectiveEpilogueFwdINS6_IJS8_SA_S9_EEENS6_IJNS7_ILi1EEESI_SI_EEESC_SE_Li128ELb1ELb1ELb0ELb0EEENS1_19SingleTileSchedulerILb1ELb0ELb1ELi128EEEEEEEEEvNT_6ParamsE:
        .type           _ZN7cutlass13device_kernelIN5flash19enable_sm80_to_sm89INS1_16FlashAttnFwdSm80INS1_25CollectiveMainloopFwdSm80ILi4ELi1ELb0EN4cute5tupleIJNS5_1CILi128EEENS7_ILi112EEENS7_ILi64EEEEEELi64ENS_6half_tEfNS_4arch4Sm80ELb1ELb0ELb0ELb1ELb1ELb0ELb1ELb0EEENS1_21CollectiveEpilogueFwdINS6_IJS8_SA_S9_EEENS6_IJNS7_ILi1EEESI_SI_EEESC_SE_Li128ELb1ELb1ELb0ELb0EEENS1_19SingleTileSchedulerILb1ELb0ELb1ELi128EEEEEEEEEvNT_6ParamsE,@function
        .size           _ZN7cutlass13device_kernelIN5flash19enable_sm80_to_sm89INS1_16FlashAttnFwdSm80INS1_25CollectiveMainloopFwdSm80ILi4ELi1ELb0EN4cute5tupleIJNS5_1CILi128EEENS7_ILi112EEENS7_ILi64EEEEEELi64ENS_6half_tEfNS_4arch4Sm80ELb1ELb0ELb0ELb1ELb1ELb0ELb1ELb0EEENS1_21CollectiveEpilogueFwdINS6_IJS8_SA_S9_EEENS6_IJNS7_ILi1EEESI_SI_EEESC_SE_Li128ELb1ELb1ELb0ELb0EEENS1_19SingleTileSchedulerILb1ELb0ELb1ELi128EEEEEEEEEvNT_6ParamsE,(.L_x_1616 - _ZN7cutlass13device_kernelIN5flash19enable_sm80_to_sm89INS1_16FlashAttnFwdSm80INS1_25CollectiveMainloopFwdSm80ILi4ELi1ELb0EN4cute5tupleIJNS5_1CILi128EEENS7_ILi112EEENS7_ILi64EEEEEELi64ENS_6half_tEfNS_4arch4Sm80ELb1ELb0ELb0ELb1ELb1ELb0ELb1ELb0EEENS1_21CollectiveEpilogueFwdINS6_IJS8_SA_S9_EEENS6_IJNS7_ILi1EEESI_SI_EEESC_SE_Li128ELb1ELb1ELb0ELb0EEENS1_19SingleTileSchedulerILb1ELb0ELb1ELi128EEEEEEEEEvNT_6ParamsE)
        .other          _ZN7cutlass13device_kernelIN5flash19enable_sm80_to_sm89INS1_16FlashAttnFwdSm80INS1_25CollectiveMainloopFwdSm80ILi4ELi1ELb0EN4cute5tupleIJNS5_1CILi128EEENS7_ILi112EEENS7_ILi64EEEEEELi64ENS_6half_tEfNS_4arch4Sm80ELb1ELb0ELb0ELb1ELb1ELb0ELb1ELb0EEENS1_21CollectiveEpilogueFwdINS6_IJS8_SA_S9_EEENS6_IJNS7_ILi1EEESI_SI_EEESC_SE_Li128ELb1ELb1ELb0ELb0EEENS1_19SingleTileSchedulerILb1ELb0ELb1ELi128EEEEEEEEEvNT_6ParamsE,@"STO_CUDA_ENTRY STV_DEFAULT"
_ZN7cutlass13device_kernelIN5flash19enable_sm80_to_sm89INS1_16FlashAttnFwdSm80INS1_25CollectiveMainloopFwdSm80ILi4ELi1ELb0EN4cute5tupleIJNS5_1CILi128EEENS7_ILi112EEENS7_ILi64EEEEEELi64ENS_6half_tEfNS_4arch4Sm80ELb1ELb0ELb0ELb1ELb1ELb0ELb1ELb0EEENS1_21CollectiveEpilogueFwdINS6_IJS8_SA_S9_EEENS6_IJNS7_ILi1EEESI_SI_EEESC_SE_Li128ELb1ELb1ELb0ELb0EEENS1_19SingleTileSchedulerILb1ELb0ELb1ELi128EEEEEEEEEvNT_6ParamsE:
        /* <DEDUP_REMOVED lines=21> */
.L_x_1431:
        /* <DEDUP_REMOVED lines=13> */
.L_x_1433:
[----:B------:R-:W-:Y:S02]  /*0220*/  ULDC UR5, c[0x0][0x54c] ;  /* 0x0001530000057ab9 */ /* 0x000fe40000000800 */
.L_x_1432:
[----:B------:R-:W-:Y:S02]  /*0230*/  ULDC UR4, c[0x0][0x548] ;  /* 0x0001520000047ab9 */ /* 0x000fe40000000800 */
[----:B------:R-:W-:-:S02]  /*0240*/  USHF.L.U32 UR10, UR10, 0x7, URZ ;  /* 0x000000070a0a7899 */ /* 0x000fc4000800063f */
[----:B------:R-:W-:-:S04]  /*0250*/  UIMAD UR4, UR5, UR4, URZ ;  /* 0x00000004050472a4 */ /* 0x000fc8000f8e023f */
[----:B------:R-:W-:-:S04]  /*0260*/  UISETP.GE.AND UP0, UPT, UR10, UR4, UPT ;  /* 0x000000040a00728c */ /* 0x000fc8000bf06270 */
[----:B------:R-:W-:Y:S01]  /*0270*/  USEL UR13, UR13, 0xffffffff, !UP0 ;  /* 0xffffffff0d0d7887 */ /* 0x000fe2000c000000 */
[----:B------:R-:W-:Y:S05]  /*0280*/  BRA `(.L_x_1434) ;  /* 0x000001b000007947 */ /* 0x000fea0003800000 */
.L_x_1430:
        /* <DEDUP_REMOVED lines=8> */
.L_x_1435:
        /* <DEDUP_REMOVED lines=13> */
.L_x_1437:
[----:B------:R-:W-:Y:S02]  /*03e0*/  ULDC UR5, c[0x0][0x54c] ;  /* 0x0001530000057ab9 */ /* 0x000fe40000000800 */
.L_x_1436:
[----:B------:R-:W-:Y:S02]  /*03f0*/  ULDC UR4, c[0x0][0x548] ;  /* 0x0001520000047ab9 */ /* 0x000fe40000000800 */
[----:B------:R-:W-:-:S02]  /*0400*/  USHF.L.U32 UR10, UR10, 0x7, URZ ;  /* 0x000000070a0a7899 */ /* 0x000fc4000800063f */
[----:B------:R-:W-:-:S04]  /*0410*/  UIMAD UR4, UR5, UR4, URZ ;  /* 0x00000004050472a4 */ /* 0x000fc8000f8e023f */
[----:B------:R-:W-:-:S04]  /*0420*/  UISETP.GE.AND UP0, UPT, UR10, UR4, UPT ;  /* 0x000000040a00728c */ /* 0x000fc8000bf06270 */
[----:B------:R-:W-:-:S06]  /*0430*/  USEL UR13, UR13, 0xffffffff, !UP0 ;  /* 0xffffffff0d0d7887 */ /* 0x000fcc000c000000 */
.L_x_1434:
        /* <DEDUP_REMOVED lines=47> */
.L_x_1438:
        /* <DEDUP_REMOVED lines=10> */
.L_x_1439:
        /* <DEDUP_REMOVED lines=12> */
.L_x_1440:
        /* <DEDUP_REMOVED lines=115> */
[----:B------:R1:W-:Y:S03]  /*0fc0*/  STL [R1], R226 ;  /* 0x000000e201007387 */ /* 0x0003e60000100800 */
        /* <DEDUP_REMOVED lines=55> */
.L_x_1443:
[----:B-1-34-:R-:W-:Y:S05]  /*1340*/  BSYNC B0 ;  /* 0x0000000000007941 */ /* 0x01afea0003800000 */
.L_x_1442:
        /* <DEDUP_REMOVED lines=11> */
.L_x_1445:
[----:B------:R-:W-:Y:S05]  /*1400*/  BSYNC B0 ;  /* 0x0000000000007941 */ /* 0x000fea0003800000 */
.L_x_1444:
        /* <DEDUP_REMOVED lines=11> */
.L_x_1447:
[----:B------:R-:W-:Y:S05]  /*14c0*/  BSYNC B0 ;  /* 0x0000000000007941 */ /* 0x000fea0003800000 */
.L_x_1446:
        /* <DEDUP_REMOVED lines=11> */
.L_x_1449:
[----:B------:R-:W-:Y:S05]  /*1580*/  BSYNC B0 ;  /* 0x0000000000007941 */ /* 0x000fea0003800000 */
.L_x_1448:
        /* <DEDUP_REMOVED lines=11> */
.L_x_1451:
[----:B------:R-:W-:Y:S05]  /*1640*/  BSYNC B0 ;  /* 0x0000000000007941 */ /* 0x000fea0003800000 */
.L_x_1450:
        /* <DEDUP_REMOVED lines=11> */
.L_x_1453:
[----:B------:R-:W-:Y:S05]  /*1700*/  BSYNC B0 ;  /* 0x0000000000007941 */ /* 0x000fea0003800000 */
.L_x_1452:
        /* <DEDUP_REMOVED lines=11> */
.L_x_1455:
[----:B------:R-:W-:Y:S05]  /*17c0*/  BSYNC B0 ;  /* 0x0000000000007941 */ /* 0x000fea0003800000 */
.L_x_1454:
[----:B-123--:R-:W1:Y:S01]  /*17d0*/  SHFL.IDX PT, R8, R8, 0x7, 0x181f ;  /* 0x00f81f0008087f89 */ /* 0x00ee6200000e0000 */
[----:B----4-:R-:W-:Y:S01]  /*17e0*/  IADD3 R3, R5, 0x70, RZ ;  /* 0x0000007005037810 */ /* 0x010fe20007ffe0ff */
[----:B------:R-:W-:Y:S01]  /*17f0*/  UMOV UR16, 0x70 ;  /* 0x0000007000107882 */ /* 0x000fe20000000000 */
[----:B------:R-:W-:Y:S01]  /*1800*/  IMAD.MOV.U32 R0, RZ, RZ, c[0x0][0x2b8] ;  /* 0x0000ae00ff007624 */ /* 0x000fe200078e00ff */
        /* <DEDUP_REMOVED lines=37> */
[----:B------:R-:W-:Y:S01]  /*1a60*/  ISETP.GE.AND P6, PT, R36, c[0x0][0x1d4], PT ;  /* 0x0000750024007a0c */ /* 0x000fe20003fc6270 */
[----:B------:R-:W-:Y:S01]  /*1a70*/  UIADD3 UR21, UR6, -0x1, URZ ;  /* 0xffffffff06157890 */ /* 0x000fe2000fffe03f */
[----:B------:R-:W-:Y:S01]  /*1a80*/  IMAD R5, R249, c[0x0][0x1e0], RZ ;  /* 0x00007800f9057a24 */ /* 0x000fe200078e02ff */
[----:B------:R-:W-:Y:S01]  /*1a90*/  SHF.R.S32.HI R39, RZ, 0x1f, R249 ;  /* 0x0000001fff277819 */ /* 0x000fe200000114f9 */
[----:B------:R-:W-:Y:S01]  /*1aa0*/  UIADD3 UR20, UR23, UR20, URZ ;  /* 0x0000001417147290 */ /* 0x000fe2000fffe03f */
[----:B------:R-:W-:Y:S01]  /*1ab0*/  SHF.R.S32.HI R16, RZ, 0x4, R20 ;  /* 0x00000004ff107819 */ /* 0x000fe20000011414 */
[----:B------:R-:W-:Y:S01]  /*1ac0*/  UIMAD UR21, UR21, -0x70, UR7 ;  /* 0xffffff90151578a4 */ /* 0x000fe2000f8e0207 */
[----:B------:R-:W-:Y:S01]  /*1ad0*/  LEA.HI R223, R224, R225, RZ, 0x5 ;  /* 0x000000e1e0df7211 */ /* 0x000fe200078f28ff */
[----:B------:R-:W-:Y:S01]  /*1ae0*/  IMAD R0, R39, c[0x0][0x1e0], RZ ;  /* 0x0000780027007a24 */ /* 0x000fe200078e02ff */
[----:B------:R-:W-:Y:S01]  /*1af0*/  ULDC.64 UR4, c[0x0][0x210] ;  /* 0x0000840000047ab9 */ /* 0x000fe20000000a00 */
[----:B------:R-:W-:Y:S01]  /*1b00*/  IMAD.SHL.U32 R247, R36, 0x2, RZ ;  /* 0x0000000224f77824 */ /* 0x000fe200078e00ff */
[----:B------:R-:W-:Y:S01]  /*1b10*/  SHF.R.S32.HI R222, RZ, 0x5, R223 ;  /* 0x00000005ffde7819 */ /* 0x000fe200000114df */
[----:B------:R-:W-:Y:S01]  /*1b20*/  IMAD R0, R249, c[0x0][0x1e4], R0 ;  /* 0x00007900f9007a24 */ /* 0x000fe200078e0200 */
[----:B------:R-:W-:Y:S01]  /*1b30*/  IADD3 R38, -R17, UR21, RZ ;  /* 0x0000001511267c10 */ /* 0x000fe2000fffe1ff */
[----:B------:R-:W-:-:S02]  /*1b40*/  UIMAD UR8, UR8, UR4, URZ ;  /* 0x00000004080872a4 */ /* 0x000fc4000f8e023f */
[----:B------:R-:W-:Y:S01]  /*1b50*/  UIMAD.WIDE.U32 UR24, UR9, UR4, URZ ;  /* 0x00000004091872a5 */ /* 0x000fe2000f8e003f */
[C---:B------:R-:W-:Y:S01]  /*1b60*/  ISETP.GE.AND P3, PT, R38.reuse, 0x1, PT ;  /* 0x000000012600780c */ /* 0x040fe20003f66270 */
[----:B--2---:R-:W-:Y:S01]  /*1b70*/  IMAD.WIDE.U32 R6, R249, c[0x0][0x1e0], RZ ;  /* 0x00007800f9067a25 */ /* 0x004fe200078e00ff */
[----:B------:R-:W-:Y:S01]  /*1b80*/  ISETP.GE.AND P2, PT, R38, 0x11, PT ;  /* 0x000000112600780c */ /* 0x000fe20003f46270 */
[----:B------:R-:W-:Y:S02]  /*1b90*/  UIMAD UR8, UR9, UR5, UR8 ;  /* 0x00000005090872a4 */ /* 0x000fe4000f8e0208 */
[----:B------:R-:W-:Y:S01]  /*1ba0*/  IMAD.IADD R7, R7, 0x1, R0 ;  /* 0x0000000107077824 */ /* 0x000fe200078e0200 */
[----:B------:R-:W-:Y:S02]  /*1bb0*/  UISETP.GE.AND UP0, UPT, UR6, 0x2, UPT ;  /* 0x000000020600788c */ /* 0x000fe4000bf06270 */
        /* <DEDUP_REMOVED lines=12> */
[----:B-1----:R-:W1:Y:S01]  /*1c80*/  SHFL.IDX PT, R8, R3, 0x1, 0x181f ;  /* 0x00381f0003087f89 */ /* 0x002e6200000e0000 */
[----:B------:R-:W-:-:S03]  /*1c90*/  ISETP.GE.AND P0, PT, R38, 0x21, PT ;  /* 0x000000212600780c */ /* 0x000fc60003f06270 */
[----:B------:R-:W2:Y:S04]  /*1ca0*/  SHFL.IDX PT, R6, R3, RZ, 0x181f ;  /* 0x00181fff03067589 */ /* 0x000ea800000e0000 */
[----:B------:R-:W3:Y:S04]  /*1cb0*/  SHFL.IDX PT, R7, R0, RZ, 0x181f ;  /* 0x00181fff00077589 */ /* 0x000ee800000e0000 */
[----:B------:R-:W4:Y:S04]  /*1cc0*/  SHFL.IDX PT, R9, R3, 0x2, 0x181f ;  /* 0x00581f0003097f89 */ /* 0x000f2800000e0000 */
[----:B------:R-:W5:Y:S04]  /*1cd0*/  SHFL.IDX PT, R14, R0, 0x1, 0x181f ;  /* 0x00381f00000e7f89 */ /* 0x000f6800000e0000 */
[----:B------:R-:W4:Y:S04]  /*1ce0*/  SHFL.IDX PT, R13, R0, 0x2, 0x181f ;  /* 0x00581f00000d7f89 */ /* 0x000f2800000e0000 */
[----:B------:R-:W4:Y:S01]  /*1cf0*/  SHFL.IDX PT, R11, R3, 0x3, 0x181f ;  /* 0x00781f00030b7f89 */ /* 0x000f2200000e0000 */
[----:B-1----:R-:W-:-:S02]  /*1d00*/  @P2 LEA R8, P4, R36, R8, 0x1 ;  /* 0x0000000824082211 */ /* 0x002fc400078808ff */
[C---:B--2---:R-:W-:Y:S01]  /*1d10*/  @P3 LEA R6, P1, R36.reuse, R6, 0x1 ;  /* 0x0000000624063211 */ /* 0x044fe200078208ff */
[----:B------:R-:W1:Y:S03]  /*1d20*/  SHFL.IDX PT, R12, R0, 0x3, 0x181f ;  /* 0x00781f00000c7f89 */ /* 0x000e6600000e0000 */
[----:B---3--:R-:W-:Y:S01]  /*1d30*/  @P3 LEA.HI.X R7, R36, R7, R246, 0x1, P1 ;  /* 0x0000000724073211 */ /* 0x008fe200008f0cf6 */
[----:B------:R-:W2:Y:S01]  /*1d40*/  SHFL.IDX PT, R10, R3, 0x4, 0x181f ;  /* 0x00981f00030a7f89 */ /* 0x000ea200000e0000 */
[----:B------:R-:W-:-:S03]  /*1d50*/  ISETP.GE.AND P1, PT, R38, 0x31, PT ;  /* 0x000000312600780c */ /* 0x000fc60003f26270 */
[----:B------:R4:W-:Y:S04]  /*1d60*/  @P3 LDGSTS.E.BYPASS.LTC128B.128 [R250+0x3900], [R6.64], !P6 ;  /* 0x0390000006fa3fae */ /* 0x0009e8000f101d4e */
[----:B------:R-:W-:Y:S04]  /*1d70*/  SHFL.IDX PT, R15, R5, 0x6, 0x181f ;  /* 0x00d81f00050f7f89 */ /* 0x000fe800000e0000 */
[----:B------:R-:W3:Y:S04]  /*1d80*/  SHFL.IDX PT, R3, R3, 0x5, 0x181f ;  /* 0x00b81f0003037f89 */ /* 0x000ee800000e0000 */
[----:B------:R-:W1:Y:S01]  /*1d90*/  SHFL.IDX PT, R5, R0, 0x4, 0x181f ;  /* 0x00981f0000057f89 */ /* 0x000e6200000e0000 */
[----:B----4-:R-:W-:-:S02]  /*1da0*/  @P0 LEA R6, P3, R36, R9, 0x1 ;  /* 0x0000000924060211 */ /* 0x010fc400078608ff */
[C-C-:B-----5:R-:W-:Y:S02]  /*1db0*/  @P2 LEA.HI.X R9, R36.reuse, R14, R246.reuse, 0x1, P4 ;  /* 0x0000000e24092211 */ /* 0x160fe400020f0cf6 */
[----:B------:R-:W4:Y:S01]  /*1dc0*/  SHFL.IDX PT, R14, R0, 0x5, 0x181f ;  /* 0x00b81f00000e7f89 */ /* 0x000f2200000e0000 */
[----:B------:R-:W-:Y:S02]  /*1dd0*/  @P0 LEA.HI.X R7, R36, R13, R246, 0x1, P3 ;  /* 0x0000000d24070211 */ /* 0x000fe400018f0cf6 */
[C---:B------:R-:W-:Y:S01]  /*1de0*/  ISETP.GE.AND P4, PT, R38.reuse, 0x41, PT ;  /* 0x000000412600780c */ /* 0x040fe20003f86270 */
[----:B------:R5:W1:Y:S01]  /*1df0*/  SHFL.IDX PT, R13, R0, 0x6, 0x181f ;  /* 0x00d81f00000d7f89 */ /* 0x000a6200000e0000 */
[----:B------:R-:W-:-:S03]  /*1e00*/  ISETP.GE.AND P3, PT, R38, 0x51, PT ;  /* 0x000000512600780c */ /* 0x000fc60003f66270 */
[----:B------:R3:W-:Y:S01]  /*1e10*/  @P2 LDGSTS.E.BYPASS.LTC128B.128 [R250+0x4100], [R8.64], !P6 ;  /* 0x0410000008fa2fae */ /* 0x0007e2000f101d4e */
[----:B------:R-:W-:-:S03]  /*1e20*/  ISETP.GE.AND P2, PT, R38, 0x61, PT ;  /* 0x000000612600780c */ /* 0x000fc60003f46270 */
[----:B------:R1:W-:Y:S01]  /*1e30*/  @P0 LDGSTS.E.BYPASS.LTC128B.128 [R250+0x4900], [R6.64], !P6 ;  /* 0x0490000006fa0fae */ /* 0x0003e2000f101d4e */
[----:B-----5:R-:W-:-:S04]  /*1e40*/  LEA.HI R0, R20, R16, RZ, 0x1 ;  /* 0x0000001014007211 */ /* 0x020fc800078f08ff */
[----:B------:R-:W-:Y:S02]  /*1e50*/  LOP3.LUT R0, R0, 0xfffffffe, RZ, 0xc0, !PT ;  /* 0xfffffffe00007812 */ /* 0x000fe400078ec0ff */
[----:B-1----:R-:W-:-:S04]  /*1e60*/  @P1 LEA R6, P0, R36, R11, 0x1 ;  /* 0x0000000b24061211 */ /* 0x002fc800078008ff */
[----:B------:R-:W-:Y:S01]  /*1e70*/  @P1 LEA.HI.X R7, R36, R12, R246, 0x1, P0 ;  /* 0x0000000c24071211 */ /* 0x000fe200000f0cf6 */
[----:B------:R-:W-:Y:S01]  /*1e80*/  IMAD.IADD R12, R16, 0x1, -R0 ;  /* 0x00000001100c7824 */ /* 0x000fe200078e0a00 */
[C---:B--2---:R-:W-:Y:S01]  /*1e90*/  @P4 LEA R10, P0, R36.reuse, R10, 0x1 ;  /* 0x0000000a240a4211 */ /* 0x044fe200078008ff */
[----:B------:R-:W-:Y:S02]  /*1ea0*/  IMAD.SHL.U32 R0, R37, 0x40, RZ ;  /* 0x0000004025007824 */ /* 0x000fe400078e00ff */
[----:B------:R1:W-:Y:S01]  /*1eb0*/  @P1 LDGSTS.E.BYPASS.LTC128B.128 [R250+0x5100], [R6.64], !P6 ;  /* 0x0510000006fa1fae */ /* 0x0003e2000f101d4e */
[----:B---3--:R-:W-:Y:S01]  /*1ec0*/  @P3 LEA R8, P1, R36, R3, 0x1 ;  /* 0x0000000324083211 */ /* 0x008fe200078208ff */
[----:B------:R-:W-:Y:S01]  /*1ed0*/  IMAD.SHL.U32 R3, R18, 0x40, RZ ;  /* 0x0000004012037824 */ /* 0x000fe200078e00ff */
[C-C-:B------:R-:W-:Y:S01]  /*1ee0*/  @P4 LEA.HI.X R11, R36.reuse, R5, R246.reuse, 0x1, P0 ;  /* 0x00000005240b4211 */ /* 0x140fe200000f0cf6 */
[----:B------:R-:W-:Y:S01]  /*1ef0*/  IMAD.SHL.U32 R5, R19, 0x40, RZ ;  /* 0x0000004013057824 */ /* 0x000fe200078e00ff */
[----:B----4-:R-:W-:-:S02]  /*1f00*/  @P3 LEA.HI.X R9, R36, R14, R246, 0x1, P1 ;  /* 0x0000000e24093211 */ /* 0x010fc400008f0cf6 */
[----:B------:R-:W-:Y:S01]  /*1f10*/  LOP3.LUT R0, R0, 0x1c0, RZ, 0xc0, !PT ;  /* 0x000001c000007812 */ /* 0x000fe200078ec0ff */
[----:B------:R2:W-:Y:S01]  /*1f20*/  @P4 LDGSTS.E.BYPASS.LTC128B.128 [R250+0x5900], [R10.64], !P6 ;  /* 0x059000000afa4fae */ /* 0x0005e2000f101d4e */
[----:B------:R-:W-:Y:S02]  /*1f30*/  LOP3.LUT R3, R3, 0x1c0, RZ, 0xc0, !PT ;  /* 0x000001c003037812 */ /* 0x000fe400078ec0ff */
[----:B------:R-:W-:Y:S01]  /*1f40*/  LOP3.LUT R221, R5, 0xfffffe00, RZ, 0xc0, !PT ;  /* 0xfffffe0005dd7812 */ /* 0x000fe200078ec0ff */
        /* <DEDUP_REMOVED lines=35> */
[----:B------:R-:W-:Y:S01]  /*2180*/  IADD3 R245, R239, 0x800, RZ ;  /* 0x00000800eff57810 */ /* 0x000fe20007ffe0ff */
[----:B------:R-:W-:Y:S01]  /*2190*/  IMAD R0, R249, c[0x0][0x20c], R0 ;  /* 0x00008300f9007a24 */ /* 0x000fe200078e0200 */
[C---:B------:R-:W-:Y:S01]  /*21a0*/  IADD3 R244, R239.reuse, 0x1000, RZ ;  /* 0x00001000eff47810 */ /* 0x040fe20007ffe0ff */
[----:B------:R-:W-:Y:S01]  /*21b0*/  IMAD R237, R2, 0x2, R236 ;  /* 0x0000000202ed7824 */ /* 0x000fe200078e02ec */
[----:B------:R-:W-:Y:S01]  /*21c0*/  IADD3 R243, R239, 0x1800, RZ ;  /* 0x00001800eff37810 */ /* 0x000fe20007ffe0ff */
        /* <DEDUP_REMOVED lines=22> */
[----:B------:R-:W-:Y:S01]  /*2330*/  LDSM.16.M88.4 R76, [R239+0x1000] ;  /* 0x00100000ef4c783b */ /* 0x000fe20000000200 */
[C---:B--2---:R-:W-:Y:S03]  /*2340*/  HMMA.16816.F32 R60, R8.reuse, R24, RZ ;  /* 0x00000018083c723c */ /* 0x044fe600000018ff */
[----:B------:R-:W-:Y:S04]  /*2350*/  LDSM.16.M88.4 R48, [R239+0x1800] ;  /* 0x00180000ef30783b */ /* 0x000fe80000000200 */
[----:B------:R-:W-:Y:S01]  /*2360*/  LDSM.16.M88.4 R80, [R239+0x800] ;  /* 0x00080000ef50783b */ /* 0x000fe20000000200 */
[C---:B---3--:R-:W-:Y:S03]  /*2370*/  HMMA.16816.F32 R64, R8.reuse, R20, RZ ;  /* 0x000000140840723c */ /* 0x048fe600000018ff */
[----:B------:R-:W-:Y:S05]  /*2380*/  LDSM.16.M88.4 R84, [R239] ;  /* 0x00000000ef54783b */ /* 0x000fea0000000200 */
        /* <DEDUP_REMOVED lines=18> */
[C---:B------:R-:W-:Y:S01]  /*24b0*/  HMMA.16816.F32 R180, R12.reuse, R24, RZ ;  /* 0x000000180cb4723c */ /* 0x040fe200000018ff */
[----:B------:R-:W-:Y:S07]  /*24c0*/  SHFL.IDX PT, R25, R0, 0x4, 0x181f ;  /* 0x00981f0000197f89 */ /* 0x000fee00000e0000 */
[C---:B------:R-:W-:Y:S01]  /*24d0*/  HMMA.16816.F32 R212, R12.reuse, R26, RZ ;  /* 0x0000001a0cd4723c */ /* 0x040fe200000018ff */
[----:B------:R-:W-:Y:S07]  /*24e0*/  SHFL.IDX PT, R26, R0, 0x5, 0x181f ;  /* 0x00b81f00001a7f89 */ /* 0x000fee00000e0000 */
        /* <DEDUP_REMOVED lines=19> */
[----:B------:R-:W2:Y:S06]  /*2620*/  SHFL.IDX PT, R13, R0, 0x2, 0x181f ;  /* 0x00581f00000d7f89 */ /* 0x000eac00000e0000 */
        /* <DEDUP_REMOVED lines=8> */
[--C-:B------:R-:W-:Y:S01]  /*26b0*/  IMAD.X R23, R26, 0x1, R246.reuse, P0 ;  /* 0x000000011a177824 */ /* 0x100fe200000e06f6 */
[C---:B------:R-:W-:Y:S01]  /*26c0*/  ISETP.LT.OR P0, PT, R38.reuse, 0x31, P2 ;  /* 0x000000312600780c */ /* 0x040fe20001701670 */
[--C-:B--2---:R-:W-:Y:S01]  /*26d0*/  IMAD.X R13, R13, 0x1, R246.reuse, P3 ;  /* 0x000000010d0d7824 */ /* 0x104fe200018e06f6 */
        /* <DEDUP_REMOVED lines=29> */
[----:B----4-:R-:W-:-:S02]  /*28b0*/  IADD3 R6, P0, R3, R247, RZ ;  /* 0x000000f703067210 */ /* 0x010fc40007f1e0ff */
[----:B------:R-:W-:-:S03]  /*28c0*/  IADD3 R3, R250, 0x100, RZ ;  /* 0x00000100fa037810 */ /* 0x000fc60007ffe0ff */
        /* <DEDUP_REMOVED lines=163> */
.L_x_1456:
[----:B---3--:R-:W-:Y:S01]  /*3300*/  LOP3.LUT R3, R223, 0xffffffe0, RZ, 0xc0, !PT ;  /* 0xffffffe0df037812 */ /* 0x008fe200078ec0ff */
[----:B------:R-:W-:Y:S01]  /*3310*/  STL [R1+0x28], R234 ;  /* 0x000028ea01007387 */ /* 0x000fe20000100800 */
[----:B-1----:R-:W-:Y:S01]  /*3320*/  LEA.HI R6, R224, R225, RZ, 0x2 ;  /* 0x000000e1e0067211 */ /* 0x002fe200078f10ff */
[----:B------:R-:W-:Y:S01]  /*3330*/  IMAD.SHL.U32 R229, R0, 0x2, RZ ;  /* 0x0000000200e57824 */ /* 0x000fe200078e00ff */
[----:B------:R-:W-:Y:S01]  /*3340*/  SHF.R.S32.HI R7, RZ, 0x1f, R222 ;  /* 0x0000001fff077819 */ /* 0x000fe200000114de */
[----:B------:R-:W-:Y:S01]  /*3350*/  IMAD.IADD R5, R225, 0x1, -R3 ;  /* 0x00000001e1057824 */ /* 0x000fe200078e0a03 */
[----:B------:R-:W-:Y:S01]  /*3360*/  LOP3.LUT R3, R6, 0xfffffffc, RZ, 0xc0, !PT ;  /* 0xfffffffc06037812 */ /* 0x000fe200078ec0ff */
[----:B------:R-:W-:Y:S01]  /*3370*/  STL [R1+0x24], R233 ;  /* 0x000024e901007387 */ /* 0x000fe20000100800 */
[----:B------:R-:W-:Y:S01]  /*3380*/  LEA.HI R7, R7, R222, RZ, 0x2 ;  /* 0x000000de07077211 */ /* 0x000fe200078f10ff */
[----:B------:R-:W-:Y:S01]  /*3390*/  IMAD R230, R4, 0x2, R229 ;  /* 0x0000000204e67824 */ /* 0x000fe200078e02e5 */
[----:B------:R-:W-:Y:S01]  /*33a0*/  SHF.R.S32.HI R9, RZ, 0x1f, R5 ;  /* 0x0000001fff097819 */ /* 0x000fe20000011405 */
[----:B------:R-:W-:Y:S01]  /*33b0*/  IMAD.IADD R6, R225, 0x1, -R3 ;  /* 0x00000001e1067824 */ /* 0x000fe200078e0a03 */
[----:B------:R-:W-:Y:S01]  /*33c0*/  LOP3.LUT R8, R7, 0xffffffc, RZ, 0xc0, !PT ;  /* 0x0ffffffc07087812 */ /* 0x000fe200078ec0ff */
[----:B------:R-:W-:Y:S01]  /*33d0*/  STL [R1+0x20], R228 ;  /* 0x000020e401007387 */ /* 0x000fe20000100800 */
[----:B------:R-:W-:Y:S01]  /*33e0*/  LEA.HI R7, R9, R5, RZ, 0x2 ;  /* 0x0000000509077211 */ /* 0x000fe200078f10ff */
[----:B------:R-:W-:Y:S01]  /*33f0*/  IMAD R232, R2, 0x2, R229 ;  /* 0x0000000202e87824 */ /* 0x000fe200078e02e5 */
[----:B------:R-:W-:Y:S01]  /*3400*/  LEA.HI R3, R6, R6, RZ, 0x1 ;  /* 0x0000000606037211 */ /* 0x000fe200078f08ff */
[----:B------:R-:W-:Y:S01]  /*3410*/  IMAD.IADD R9, R222, 0x1, -R8 ;  /* 0x00000001de097824 */ /* 0x000fe200078e0a08 */
[----:B------:R-:W-:Y:S01]  /*3420*/  LEA.HI.SX32 R8, R7, UR10, 0x1e ;  /* 0x0000000a07087c11 */ /* 0x000fe2000f8ff2ff */
[----:B------:R-:W-:Y:S01]  /*3430*/  IMAD R231, R2, 0x2, R230 ;  /* 0x0000000202e77824 */ /* 0x000fe200078e02e6 */
[----:B------:R-:W-:Y:S01]  /*3440*/  PLOP3.LUT P1, PT, PT, PT, UP1, 0x80, 0x0 ;  /* 0x000000000000781c */ /* 0x000fe20003f2f018 */
[C---:B------:R-:W-:Y:S01]  /*3450*/  IMAD.SHL.U32 R10, R3.reuse, 0x20, RZ ;  /* 0x00000020030a7824 */ /* 0x040fe200078e00ff */
[----:B------:R-:W-:Y:S01]  /*3460*/  LOP3.LUT R3, R3, 0x1ffffffe, RZ, 0xc0, !PT ;  /* 0x1ffffffe03037812 */ /* 0x000fe200078ec0ff */
[----:B------:R-:W-:Y:S01]  /*3470*/  IMAD R9, R9, 0x10, R8 ;  /* 0x0000001009097824 */ /* 0x000fe200078e0208 */
[----:B------:R-:W-:Y:S01]  /*3480*/  PLOP3.LUT P0, PT, PT, PT, UP1, 0x80, 0x0 ;  /* 0x000000000000781c */ /* 0x000fe20003f0f018 */
[----:B------:R-:W-:Y:S01]  /*3490*/  ULDC.64 UR4, c[0x0][0x2c8] ;  /* 0x0000b20000047ab9 */ /* 0x000fe20000000a00 */
[----:B------:R-:W-:Y:S01]  /*34a0*/  LOP3.LUT R8, R10, 0xffffffc0, RZ, 0xc0, !PT ;  /* 0xffffffc00a087812 */ /* 0x000fe200078ec0ff */
[----:B------:R-:W-:Y:S01]  /*34b0*/  IMAD.IADD R6, R6, 0x1, -R3 ;  /* 0x0000000106067824 */ /* 0x000fe200078e0a03 */
[----:B------:R-:W-:Y:S01]  /*34c0*/  UIADD3 UR6, UR6, -0x2, URZ ;  /* 0xfffffffe06067890 */ /* 0x000fe2000fffe03f */
[----:B------:R-:W0:Y:S02]  /*34d0*/  LDGDEPBAR ;  /* 0x00000000000079af */ /* 0x000e240000000000 */
[----:B------:R-:W-:-:S04]  /*34e0*/  IMAD.IADD R3, R8, 0x1, R9 ;  /* 0x0000000108037824 */ /* 0x000fc800078e0209 */
[----:B------:R-:W-:-:S04]  /*34f0*/  IMAD R11, R6, 0x8, R3 ;  /* 0x00000008060b7824 */ /* 0x000fc800078e0203 */
[----:B------:R-:W-:Y:S01]  /*3500*/  @P1 IMAD.HI.U32 R6, R11, c[0x0][0x2c8], RZ ;  /* 0x0000b2000b061a27 */ /* 0x000fe200078e00ff */
[----:B------:R-:W-:Y:S03]  /*3510*/  STL [R1+0x18], R11 ;  /* 0x0000180b01007387 */ /* 0x000fe60000100800 */
[----:B------:R-:W-:Y:S01]  /*3520*/  IMAD.MOV.U32 R3, RZ, RZ, R11 ;  /* 0x000000ffff037224 */ /* 0x000fe200078e000b */
[----:B------:R-:W-:-:S05]  /*3530*/  @P0 SHF.R.U32.HI R3, RZ, c[0x0][0x2cc], R6 ;  /* 0x0000b300ff030a19 */ /* 0x000fca0000011606 */
[----:B------:R-:W-:Y:S04]  /*3540*/  SHFL.IDX PT, R6, R3, RZ, 0x1c1f ;  /* 0x001c1fff03067589 */ /* 0x000fe800000e0000 */
[----:B------:R-:W1:Y:S04]  /*3550*/  SHFL.IDX PT, R9, R3, 0x1, 0x1c1f ;  /* 0x003c1f0003097f89 */ /* 0x000e6800000e0000 */
[----:B------:R-:W2:Y:S04]  /*3560*/  SHFL.IDX PT, R11, R3, 0x2, 0x1c1f ;  /* 0x005c1f00030b7f89 */ /* 0x000ea800000e0000 */
[----:B------:R3:W4:Y:S02]  /*3570*/  SHFL.IDX PT, R10, R3, 0x3, 0x1c1f ;  /* 0x007c1f00030a7f89 */ /* 0x00072400000e0000 */
[----:B---3--:R-:W-:-:S05]  /*3580*/  LOP3.LUT R3, R7, 0x7ffffffc, RZ, 0xc0, !PT ;  /* 0x7ffffffc07037812 */ /* 0x008fca00078ec0ff */
[----:B------:R-:W-:Y:S02]  /*3590*/  IMAD.IADD R5, R5, 0x1, -R3 ;  /* 0x0000000105057824 */ /* 0x000fe400078e0a03 */
[----:B------:R-:W-:Y:S02]  /*35a0*/  IMAD.U32 R3, RZ, RZ, UR21 ;  /* 0x00000015ff037e24 */ /* 0x000fe4000f8e00ff */
[----:B------:R-:W-:-:S05]  /*35b0*/  IMAD.SHL.U32 R8, R5, 0x2, RZ ;  /* 0x0000000205087824 */ /* 0x000fca00078e00ff */
[----:B------:R-:W-:Y:S01]  /*35c0*/  IADD3 R3, -R8, 0x1, R3 ;  /* 0x0000000108037810 */ /* 0x000fe20007ffe103 */
[----:B------:R3:W-:Y:S03]  /*35d0*/  STL [R1+0x1c], R8 ;  /* 0x00001c0801007387 */ /* 0x0007e60000100800 */
[----:B------:R-:W-:-:S05]  /*35e0*/  IADD3 R3, R3, -UR12, RZ ;  /* 0x8000000c03037c10 */ /* 0x000fca000fffe0ff */
[C---:B-1----:R-:W-:Y:S02]  /*35f0*/  IMAD.IADD R7, R3.reuse, 0x1, R9 ;  /* 0x0000000103077824 */ /* 0x042fe400078e0209 */
[C---:B------:R-:W-:Y:S02]  /*3600*/  IMAD.IADD R6, R3.reuse, 0x1, R6 ;  /* 0x0000000103067824 */ /* 0x040fe400078e0206 */
[C---:B--2---:R-:W-:Y:S02]  /*3610*/  IMAD.IADD R5, R3.reuse, 0x1, R11 ;  /* 0x0000000103057824 */ /* 0x044fe400078e020b */
[----:B----4-:R-:W-:Y:S01]  /*3620*/  IMAD.IADD R3, R3, 0x1, R10 ;  /* 0x0000000103037824 */ /* 0x010fe200078e020a */
[----:B---3--:R-:W-:-:S04]  /*3630*/  IADD3 R8, -R8, UR21, RZ ;  /* 0x0000001508087c10 */ /* 0x008fc8000fffe1ff */
[C---:B------:R-:W-:Y:S02]  /*3640*/  IMNMX R7, R8.reuse, R7, PT ;  /* 0x0000000708077217 */ /* 0x040fe40003800200 */
[----:B------:R-:W-:Y:S02]  /*3650*/  IMNMX R6, R8, R6, PT ;  /* 0x0000000608067217 */ /* 0x000fe40003800200 */
[----:B------:R-:W-:Y:S02]  /*3660*/  ISETP.GT.AND P1, PT, R7, 0x1, PT ;  /* 0x000000010700780c */ /* 0x000fe40003f24270 */
[C---:B------:R-:W-:Y:S02]  /*3670*/  ISETP.GT.AND P0, PT, R6.reuse, RZ, PT ;  /* 0x000000ff0600720c */ /* 0x040fe40003f04270 */
[----:B------:R-:W-:Y:S02]  /*3680*/  FSEL R30, R103, -INF , P1 ;  /* 0xff800000671e7808 */ /* 0x000fe40000800000 */
[----:B------:R-:W-:-:S02]  /*3690*/  ISETP.GT.AND P1, PT, R6, 0x9, PT ;  /* 0x000000090600780c */ /* 0x000fc40003f24270 */
[----:B------:R-:W-:Y:S02]  /*36a0*/  FSEL R11, R100, -INF , P0 ;  /* 0xff800000640b7808 */ /* 0x000fe40000000000 */
[----:B------:R-:W-:Y:S02]  /*36b0*/  FSEL R14, R97, -INF , P1 ;  /* 0xff800000610e7808 */ /* 0x000fe40000800000 */
[C---:B------:R-:W-:Y:S02]  /*36c0*/  ISETP.GT.AND P1, PT, R6.reuse, 0x10, PT ;  /* 0x000000100600780c */ /* 0x040fe40003f24270 */
[----:B------:R-:W-:Y:S02]  /*36d0*/  ISETP.GT.AND P0, PT, R6, 0x8, PT ;  /* 0x000000080600780c */ /* 0x000fe40003f04270 */
[----:B------:R-:W-:Y:S02]  /*36e0*/  FSEL R15, R92, -INF , P1 ;  /* 0xff8000005c0f7808 */ /* 0x000fe40000800000 */
[----:B------:R-:W-:-:S02]  /*36f0*/  ISETP.GT.AND P1, PT, R7, 0x11, PT ;  /* 0x000000110700780c */ /* 0x000fc40003f24270 */
[----:B------:R-:W-:Y:S02]  /*3700*/  FSEL R13, R96, -INF , P0 ;  /* 0xff800000600d7808 */ /* 0x000fe40000000000 */
[----:B------:R-:W-:Y:S02]  /*3710*/  FSEL R97, R95, -INF , P1 ;  /* 0xff8000005f617808 */ /* 0x000fe40000800000 */
[C---:B------:R-:W-:Y:S02]  /*3720*/  ISETP.GT.AND P2, PT, R7.reuse, RZ, PT ;  /* 0x000000ff0700720c */ /* 0x040fe40003f44270 */
[----:B------:R-:W-:Y:S02]  /*3730*/  ISETP.GT.AND P0, PT, R7, 0x9, PT ;  /* 0x000000090700780c */ /* 0x000fe40003f04270 */
[----:B------:R-:W-:Y:S02]  /*3740*/  ISETP.GT.AND P1, PT, R6, 0x19, PT ;  /* 0x000000190600780c */ /* 0x000fe40003f24270 */
[----:B------:R-:W-:-:S02]  /*3750*/  FSEL R29, R102, -INF , P2 ;  /* 0xff800000661d7808 */ /* 0x000fc40001000000 */
[----:B------:R-:W-:Y:S02]  /*3760*/  FSEL R40, R99, -INF , P0 ;  /* 0xff80000063287808 */ /* 0x000fe40000000000 */
[----:B------:R-:W-:Y:S02]  /*3770*/  FSEL R28, R85, -INF , P1 ;  /* 0xff800000551c7808 */ /* 0x000fe40000800000 */
[----:B------:R-:W-:Y:S02]  /*3780*/  ISETP.GT.AND P2, PT, R7, 0x8, PT ;  /* 0x000000080700780c */ /* 0x000fe40003f44270 */
[C---:B------:R-:W-:Y:S02]  /*3790*/  ISETP.GT.AND P0, PT, R6.reuse, 0x11, PT ;  /* 0x000000110600780c */ /* 0x040fe40003f04270 */
[----:B------:R-:W-:Y:S02]  /*37a0*/  ISETP.GT.AND P1, PT, R6, 0x20, PT ;  /* 0x000000200600780c */ /* 0x000fe40003f24270 */
[----:B------:R-:W-:-:S02]  /*37b0*/  FSEL R31, R98, -INF , P2 ;  /* 0xff800000621f7808 */ /* 0x000fc40001000000 */
[----:B------:R-:W-:Y:S02]  /*37c0*/  FSEL R26, R93, -INF , P0 ;  /* 0xff8000005d1a7808 */ /* 0x000fe40000000000 */
[----:B------:R-:W-:Y:S02]  /*37d0*/  FSEL R117, R80, -INF , P1 ;  /* 0xff80000050757808 */ /* 0x000fe40000800000 */
[C---:B------:R-:W-:Y:S02]  /*37e0*/  ISETP.GT.AND P2, PT, R7.reuse, 0x10, PT ;  /* 0x000000100700780c */ /* 0x040fe40003f44270 */
        /* <DEDUP_REMOVED lines=18> */
[----:B------:R-:W-:Y:S02]  /*3910*/  ISETP.GT.AND P2, PT, R6, 0x29, PT ;  /* 0x000000290600780c */ /* 0x000fe40003f44270 */
[----:B------:R-:W-:Y:S02]  /*3920*/  ISETP.GT.AND P1, PT, R7, 0x38, PT ;  /* 0x000000380700780c */ /* 0x000fe40003f24270 */
[----:B------:R-:W-:-:S02]  /*3930*/  IMNMX R3, R8, R3, PT ;  /* 0x0000000308037217 */ /* 0x000fc40003800200 */
[----:B------:R-:W-:Y:S02]  /*3940*/  FSEL R118, R76, -INF , P0 ;  /* 0xff8000004c767808 */ /* 0x000fe40000000000 */
[----:B------:R-:W-:Y:S02]  /*3950*/  FSEL R119, R77, -INF , P2 ;  /* 0xff8000004d777808 */ /* 0x000fe40001000000 */
[----:B------:R-:W-:Y:S02]  /*3960*/  FSEL R180, R70, -INF , P1 ;  /* 0xff80000046b47808 */ /* 0x000fe40000800000 */
[----:B------:R-:W-:Y:S02]  /*3970*/  ISETP.GT.AND P0, PT, R7, 0x29, PT ;  /* 0x000000290700780c */ /* 0x000fe40003f04270 */
[----:B------:R-:W-:Y:S02]  /*3980*/  ISETP.GT.AND P2, PT, R6, 0x30, PT ;  /* 0x000000300600780c */ /* 0x000fe40003f44270 */
[----:B------:R-:W-:-:S02]  /*3990*/  ISETP.GT.AND P1, PT, R3, RZ, PT ;  /* 0x000000ff0300720c */ /* 0x000fc40003f24270 */
[----:B------:R-:W-:Y:S02]  /*39a0*/  IMNMX R5, R8, R5, PT ;  /* 0x0000000508057217 */ /* 0x000fe40003800200 */
[----:B------:R-:W-:Y:S02]  /*39b0*/  FSEL R123, R79, -INF , P0 ;  /* 0xff8000004f7b7808 */ /* 0x000fe40000000000 */
[----:B------:R-:W-:Y:S02]  /*39c0*/  FSEL R124, R72, -INF , P2 ;  /* 0xff800000487c7808 */ /* 0x000fe40001000000 */
[----:B------:R-:W-:Y:S02]  /*39d0*/  FSEL R20, R170, -INF , P1 ;  /* 0xff800000aa147808 */ /* 0x000fe40000800000 */
[----:B------:R-:W-:Y:S02]  /*39e0*/  ISETP.GT.AND P0, PT, R6, 0x31, PT ;  /* 0x000000310600780c */ /* 0x000fe40003f04270 */
[----:B------:R-:W-:-:S02]  /*39f0*/  ISETP.GT.AND P2, PT, R7, 0x31, PT ;  /* 0x000000310700780c */ /* 0x000fc40003f44270 */
[----:B------:R-:W-:Y:S02]  /*3a00*/  ISETP.GT.AND P1, PT, R5, 0x9, PT ;  /* 0x000000090500780c */ /* 0x000fe40003f24270 */
[----:B------:R-:W-:Y:S02]  /*3a10*/  FSEL R125, R73, -INF , P0 ;  /* 0xff800000497d7808 */ /* 0x000fe40000000000 */
[----:B------:R-:W-:Y:S02]  /*3a20*/  FSEL R175, R75, -INF , P2 ;  /* 0xff8000004baf7808 */ /* 0x000fe40001000000 */
[----:B------:R-:W-:Y:S02]  /*3a30*/  FSEL R19, R133, -INF , P1 ;  /* 0xff80000085137808 */ /* 0x000fe40000800000 */
[----:B------:R-:W-:Y:S02]  /*3a40*/  ISETP.GT.AND P3, PT, R6, 0x1, PT ;  /* 0x000000010600780c */ /* 0x000fe40003f64270 */
[----:B------:R-:W-:-:S02]  /*3a50*/  ISETP.GT.AND P0, PT, R7, 0x30, PT ;  /* 0x000000300700780c */ /* 0x000fc40003f04270 */
[C---:B------:R-:W-:Y:S02]  /*3a60*/  ISETP.GT.AND P2, PT, R5.reuse, RZ, PT ;  /* 0x000000ff0500720c */ /* 0x040fe40003f44270 */
[----:B------:R-:W-:Y:S02]  /*3a70*/  ISETP.GT.AND P1, PT, R5, 0x10, PT ;  /* 0x000000100500780c */ /* 0x000fe40003f24270 */
[----:B------:R-:W-:Y:S02]  /*3a80*/  FSEL R12, R101, -INF , P3 ;  /* 0xff800000650c7808 */ /* 0x000fe40001800000 */
[----:B------:R-:W-:Y:S02]  /*3a90*/  FSEL R174, R74, -INF , P0 ;  /* 0xff8000004aae7808 */ /* 0x000fe40000000000 */
[----:B------:R-:W-:Y:S02]  /*3aa0*/  FSEL R16, R168, -INF , P2 ;  /* 0xff800000a8107808 */ /* 0x000fe40001000000 */
[----:B------:R-:W-:-:S02]  /*3ab0*/  FSEL R41, R160, -INF , P1 ;  /* 0xff800000a0297808 */ /* 0x000fc40000800000 */
[----:B------:R-:W-:Y:S02]  /*3ac0*/  ISETP.GT.AND P0, PT, R7, 0x39, PT ;  /* 0x000000390700780c */ /* 0x000fe40003f04270 */
[----:B------:R-:W-:Y:S02]  /*3ad0*/  ISETP.GT.AND P2, PT, R5, 0x8, PT ;  /* 0x000000080500780c */ /* 0x000fe40003f44270 */
[----:B------:R-:W-:Y:S02]  /*3ae0*/  ISETP.GT.AND P1, PT, R3, 0x11, PT ;  /* 0x000000110300780c */ /* 0x000fe40003f24270 */
[----:B------:R-:W-:Y:S02]  /*3af0*/  FMNMX.FTZ R8, R11, R12, !PT ;  /* 0x0000000c0b087209 */ /* 0x000fe40007810000 */
[----:B------:R-:W-:Y:S02]  /*3b00*/  FSEL R181, R71, -INF , P0 ;  /* 0xff80000047b57808 */ /* 0x000fe40000000000 */
[----:B------:R-:W-:-:S02]  /*3b10*/  FSEL R18, R132, -INF , P2 ;  /* 0xff80000084127808 */ /* 0x000fc40001000000 */
[----:B------:R-:W-:Y:S02]  /*3b20*/  FSEL R68, R163, -INF , P1 ;  /* 0xff800000a3447808 */ /* 0x000fe40000800000 */
[C---:B------:R-:W-:Y:S02]  /*3b30*/  ISETP.GT.AND P0, PT, R3.reuse, 0x1, PT ;  /* 0x000000010300780c */ /* 0x040fe40003f04270 */
[----:B------:R-:W-:Y:S02]  /*3b40*/  ISETP.GT.AND P2, PT, R3, 0x9, PT ;  /* 0x000000090300780c */ /* 0x000fe40003f44270 */
[----:B------:R-:W-:Y:S02]  /*3b50*/  ISETP.GT.AND P1, PT, R5, 0x19, PT ;  /* 0x000000190500780c */ /* 0x000fe40003f24270 */
[----:B------:R-:W-:Y:S02]  /*3b60*/  FMNMX.FTZ R8, R13, R8, !PT ;  /* 0x000000080d087209 */ /* 0x000fe40007810000 */
        /* <DEDUP_REMOVED lines=10> */
[----:B------:R-:W-:Y:S02]  /*3c10*/  ISETP.GT.AND P0, PT, R3, 0x10, PT ;  /* 0x000000100300780c */ /* 0x000fe40003f04270 */
[----:B------:R-:W-:Y:S02]  /*3c20*/  ISETP.GT.AND P2, PT, R5, 0x18, PT ;  /* 0x000000180500780c */ /* 0x000fe40003f44270 */
[----:B------:R-:W-:-:S02]  /*3c30*/  ISETP.GT.AND P1, PT, R3, 0x21, PT ;  /* 0x000000210300780c */ /* 0x000fc40003f24270 */
[----:B------:R-:W-:Y:S02]  /*3c40*/  FMNMX.FTZ R8, R15, R8, !PT ;  /* 0x000000080f087209 */ /* 0x000fe40007810000 */
[----:B------:R-:W-:Y:S02]  /*3c50*/  ISETP.GT.AND P3, PT, R6, 0x39, PT ;  /* 0x000000390600780c */ /* 0x000fe40003f64270 */
[----:B------:R-:W-:Y:S02]  /*3c60*/  FSEL R45, R162, -INF , P0 ;  /* 0xff800000a22d7808 */ /* 0x000fe40000000000 */
[----:B------:R-:W-:Y:S02]  /*3c70*/  FSEL R43, R128, -INF , P2 ;  /* 0xff800000802b7808 */ /* 0x000fe40001000000 */
[----:B------:R-:W-:Y:S02]  /*3c80*/  FSEL R113, R159, -INF , P1 ;  /* 0xff8000009f717808 */ /* 0x000fe40000800000 */
[----:B------:R-:W-:-:S02]  /*3c90*/  FMNMX.FTZ R8, R26, R8, !PT ;  /* 0x000000081a087209 */ /* 0x000fc40007810000 */
[C---:B------:R-:W-:Y:S02]  /*3ca0*/  ISETP.GT.AND P0, PT, R3.reuse, 0x18, PT ;  /* 0x000000180300780c */ /* 0x040fe40003f04270 */
[----:B------:R-:W-:Y:S02]  /*3cb0*/  ISETP.GT.AND P2, PT, R3, 0x19, PT ;  /* 0x000000190300780c */ /* 0x000fe40003f44270 */
[----:B------:R-:W-:Y:S02]  /*3cc0*/  ISETP.GT.AND P1, PT, R5, 0x29, PT ;  /* 0x000000290500780c */ /* 0x000fe40003f24270 */
[----:B------:R-:W-:Y:S02]  /*3cd0*/  FSEL R172, R69, -INF , P3 ;  /* 0xff80000045ac7808 */ /* 0x000fe40001800000 */
[----:B------:R-:W-:Y:S02]  /*3ce0*/  FMNMX.FTZ R8, R27, R8, !PT ;  /* 0x000000081b087209 */ /* 0x000fe40007810000 */
[----:B------:R-:W-:-:S02]  /*3cf0*/  FSEL R69, R130, -INF , P0 ;  /* 0xff80000082457808 */ /* 0x000fc40000000000 */
[----:B------:R-:W-:Y:S02]  /*3d00*/  FSEL R71, R131, -INF , P2 ;  /* 0xff80000083477808 */ /* 0x000fe40001000000 */
[----:B------:R-:W-:Y:S02]  /*3d10*/  FSEL R111, R89, -INF , P1 ;  /* 0xff800000596f7808 */ /* 0x000fe40000800000 */
[----:B------:R-:W-:Y:S02]  /*3d20*/  ISETP.GT.AND P2, PT, R5, 0x21, PT ;  /* 0x000000210500780c */ /* 0x000fe40003f44270 */
[----:B------:R-:W-:Y:S02]  /*3d30*/  ISETP.GT.AND P0, PT, R3, 0x20, PT ;  /* 0x000000200300780c */ /* 0x000fe40003f04270 */
[----:B------:R-:W-:Y:S02]  /*3d40*/  ISETP.GT.AND P1, PT, R5, 0x30, PT ;  /* 0x000000300500780c */ /* 0x000fe40003f24270 */
[----:B------:R-:W-:-:S02]  /*3d50*/  FMNMX.FTZ R8, R28, R8, !PT ;  /* 0x000000081c087209 */ /* 0x000fc40007810000 */
[----:B------:R-:W-:Y:S02]  /*3d60*/  FSEL R109, R157, -INF , P2 ;  /* 0xff8000009d6d7808 */ /* 0x000fe40001000000 */
[----:B------:R-:W-:Y:S02]  /*3d70*/  FSEL R112, R158, -INF , P0 ;  /* 0xff8000009e707808 */ /* 0x000fe40000000000 */
[----:B------:R-:W-:Y:S02]  /*3d80*/  FSEL R126, R148, -INF , P1 ;  /* 0xff800000947e7808 */ /* 0x000fe40000800000 */
[----:B------:R-:W-:Y:S02]  /*3d90*/  ISETP.GT.AND P2, PT, R5, 0x28, PT ;  /* 0x000000280500780c */ /* 0x000fe40003f44270 */
[C---:B------:R-:W-:Y:S02]  /*3da0*/  ISETP.GT.AND P0, PT, R3.reuse, 0x28, PT ;  /* 0x000000280300780c */ /* 0x040fe40003f04270 */
[----:B------:R-:W-:-:S02]  /*3db0*/  ISETP.GT.AND P1, PT, R3, 0x31, PT ;  /* 0x000000310300780c */ /* 0x000fc40003f24270 */
[----:B------:R-:W-:Y:S02]  /*3dc0*/  FMNMX.FTZ R8, R117, R8, !PT ;  /* 0x0000000875087209 */ /* 0x000fe40007810000 */
[----:B------:R-:W-:Y:S02]  /*3dd0*/  FSEL R110, R88, -INF , P2 ;  /* 0xff800000586e7808 */ /* 0x000fe40001000000 */
[----:B------:R-:W-:Y:S02]  /*3de0*/  FSEL R114, R90, -INF , P0 ;  /* 0xff8000005a727808 */ /* 0x000fe40000000000 */
[----:B------:R-:W-:Y:S02]  /*3df0*/  FSEL R132, R151, -INF , P1 ;  /* 0xff80000097847808 */ /* 0x000fe40000800000 */
[C---:B------:R-:W-:Y:S02]  /*3e00*/  ISETP.GT.AND P2, PT, R3.reuse, 0x29, PT ;  /* 0x000000290300780c */ /* 0x040fe40003f44270 */
[----:B------:R-:W-:-:S02]  /*3e10*/  ISETP.GT.AND P0, PT, R3, 0x30, PT ;  /* 0x000000300300780c */ /* 0x000fc40003f04270 */
[----:B------:R-:W-:Y:S02]  /*3e20*/  ISETP.GT.AND P1, PT, R3, 0x38, PT ;  /* 0x000000380300780c */ /* 0x000fe40003f24270 */
[----:B------:R-:W-:Y:S02]  /*3e30*/  FMNMX.FTZ R8, R116, R8, !PT ;  /* 0x0000000874087209 */ /* 0x000fe40007810000 */
[----:B------:R-:W-:Y:S02]  /*3e40*/  FSEL R115, R91, -INF , P2 ;  /* 0xff8000005b737808 */ /* 0x000fe40001000000 */
[----:B------:R-:W-:Y:S02]  /*3e50*/  FSEL R130, R150, -INF , P0 ;  /* 0xff80000096827808 */ /* 0x000fe40000000000 */
[----:B------:R-:W-:Y:S02]  /*3e60*/  FSEL R131, R154, -INF , P1 ;  /* 0xff8000009a837808 */ /* 0x000fe40000800000 */
[----:B------:R-:W-:-:S02]  /*3e70*/  FMNMX.FTZ R8, R118, R8, !PT ;  /* 0x0000000876087209 */ /* 0x000fc40007810000 */
[C---:B------:R-:W-:Y:S02]  /*3e80*/  ISETP.GT.AND P2, PT, R5.reuse, 0x31, PT ;  /* 0x000000310500780c */ /* 0x040fe40003f44270 */
[----:B------:R-:W-:Y:S02]  /*3e90*/  ISETP.GT.AND P0, PT, R5, 0x38, PT ;  /* 0x000000380500780c */ /* 0x000fe40003f04270 */
[----:B------:R-:W-:Y:S02]  /*3ea0*/  ISETP.GT.AND P1, PT, R3, 0x40, PT ;  /* 0x000000400300780c */ /* 0x000fe40003f24270 */
[----:B------:R-:W-:Y:S02]  /*3eb0*/  FMNMX.FTZ R8, R119, R8, !PT ;  /* 0x0000000877087209 */ /* 0x000fe40007810000 */
[----:B------:R-:W-:Y:S02]  /*3ec0*/  FSEL R127, R149, -INF , P2 ;  /* 0xff800000957f7808 */ /* 0x000fe40001000000 */
[----:B------:R-:W-:-:S02]  /*3ed0*/  FSEL R128, R152, -INF , P0 ;  /* 0xff80000098807808 */ /* 0x000fc40000000000 */
[----:B------:R-:W-:Y:S02]  /*3ee0*/  FSEL R168, R146, -INF , P1 ;  /* 0xff80000092a87808 */ /* 0x000fe40000800000 */
[----:B------:R-:W-:Y:S02]  /*3ef0*/  ISETP.GT.AND P2, PT, R5, 0x39, PT ;  /* 0x000000390500780c */ /* 0x000fe40003f44270 */
[----:B------:R-:W-:Y:S02]  /*3f00*/  ISETP.GT.AND P0, PT, R3, 0x39, PT ;  /* 0x000000390300780c */ /* 0x000fe40003f04270 */
[----:B------:R-:W-:Y:S02]  /*3f10*/  ISETP.GT.AND P1, PT, R6, 0x41, PT ;  /* 0x000000410600780c */ /* 0x000fe40003f24270 */
[----:B------:R-:W-:Y:S02]  /*3f20*/  FMNMX.FTZ R8, R124, R8, !PT ;  /* 0x000000087c087209 */ /* 0x000fe40007810000 */
[----:B------:R-:W-:-:S02]  /*3f30*/  FSEL R129, R153, -INF , P2 ;  /* 0xff80000099817808 */ /* 0x000fc40001000000 */
[----:B------:R-:W-:Y:S02]  /*3f40*/  FSEL R133, R155, -INF , P0 ;  /* 0xff8000009b857808 */ /* 0x000fe40000000000 */
[----:B------:R-:W-:Y:S02]  /*3f50*/  FSEL R138, R65, -INF , P1 ;  /* 0xff800000418a7808 */ /* 0x000fe40000800000 */
[C---:B------:R-:W-:Y:S02]  /*3f60*/  ISETP.GT.AND P0, PT, R5.reuse, 0x40, PT ;  /* 0x000000400500780c */ /* 0x040fe40003f04270 */
[----:B------:R-:W-:Y:S02]  /*3f70*/  ISETP.GT.AND P2, PT, R5, 0x41, PT ;  /* 0x000000410500780c */ /* 0x000fe40003f44270 */
[----:B------:R-:W-:Y:S02]  /*3f80*/  ISETP.GT.AND P1, PT, R6, 0x50, PT ;  /* 0x000000500600780c */ /* 0x000fe40003f24270 */
[----:B------:R-:W-:-:S02]  /*3f90*/  FMNMX.FTZ R8, R125, R8, !PT ;  /* 0x000000087d087209 */ /* 0x000fc40007810000 */
[----:B------:R-:W-:Y:S02]  /*3fa0*/  ISETP.GT.AND P3, PT, R5, 0x1, PT ;  /* 0x000000010500780c */ /* 0x000fe40003f64270 */
[----:B------:R-:W-:Y:S02]  /*3fb0*/  FSEL R156, R144, -INF , P0 ;  /* 0xff800000909c7808 */ /* 0x000fe40000000000 */
[----:B------:R-:W-:Y:S02]  /*3fc0*/  FSEL R157, R145, -INF , P2 ;  /* 0xff800000919d7808 */ /* 0x000fe40001000000 */
[----:B------:R-:W-:Y:S02]  /*3fd0*/  FSEL R160, R56, -INF , P1 ;  /* 0xff80000038a07808 */ /* 0x000fe40000800000 */
[----:B------:R-:W-:Y:S02]  /*3fe0*/  ISETP.GT.AND P0, PT, R3, 0x41, PT ;  /* 0x000000410300780c */ /* 0x000fe40003f04270 */
[----:B------:R-:W-:-:S02]  /*3ff0*/  ISETP.GT.AND P2, PT, R6, 0x40, PT ;  /* 0x000000400600780c */ /* 0x000fc40003f44270 */
[----:B------:R-:W-:Y:S02]  /*4000*/  ISETP.GT.AND P1, PT, R6, 0x59, PT ;  /* 0x000000590600780c */ /* 0x000fe40003f24270 */
[----:B------:R-:W-:Y:S02]  /*4010*/  FMNMX.FTZ R8, R173, R8, !PT ;  /* 0x00000008ad087209 */ /* 0x000fe40007810000 */
[----:B------:R-:W-:Y:S02]  /*4020*/  FSEL R17, R169, -INF , P3 ;  /* 0xff800000a9117808 */ /* 0x000fe40001800000 */
[----:B------:R-:W-:Y:S02]  /*4030*/  FSEL R169, R147, -INF , P0 ;  /* 0xff80000093a97808 */ /* 0x000fe40000000000 */
[----:B------:R-:W-:Y:S02]  /*4040*/  FSEL R134, R64, -INF , P2 ;  /* 0xff80000040867808 */ /* 0x000fe40001000000 */
[----:B------:R-:W-:-:S02]  /*4050*/  FSEL R195, R53, -INF , P1 ;  /* 0xff80000035c37808 */ /* 0x000fc40000800000 */
[----:B------:R-:W-:Y:S02]  /*4060*/  FMNMX.FTZ R8, R172, R8, !PT ;  /* 0x00000008ac087209 */ /* 0x000fe40007810000 */
[C---:B------:R-:W-:Y:S02]  /*4070*/  ISETP.GT.AND P0, PT, R6.reuse, 0x48, PT ;  /* 0x000000480600780c */ /* 0x040fe40003f04270 */
[----:B------:R-:W-:Y:S02]  /*4080*/  ISETP.GT.AND P2, PT, R6, 0x49, PT ;  /* 0x000000490600780c */ /* 0x000fe40003f44270 */
[----:B------:R-:W-:Y:S02]  /*4090*/  ISETP.GT.AND P1, PT, R5, 0x48, PT ;  /* 0x000000480500780c */ /* 0x000fe40003f24270 */
[----:B------:R-:W-:Y:S02]  /*40a0*/  FMNMX.FTZ R9, R16, R17, !PT ;  /* 0x0000001110097209 */ /* 0x000fe40007810000 */
        /* <DEDUP_REMOVED lines=11> */
[----:B------:R-:W-:Y:S01]  /*4160*/  FSEL R159, R166, -INF , P1 ;  /* 0xff800000a69f7808 */ /* 0x000fe20000800000 */
[----:B------:R-:W-:Y:S01]  /*4170*/  IMAD.MOV.U32 R164, RZ, RZ, R22 ;  /* 0x000000ffffa47224 */ /* 0x000fe200078e0016 */
        /* <DEDUP_REMOVED lines=20> */
[----:B------:R-:W-:Y:S02]  /*42c0*/  ISETP.GT.AND P0, PT, R5, 0x49, PT ;  /* 0x000000490500780c */ /* 0x000fe40003f04270 */
[----:B------:R-:W-:Y:S02]  /*42d0*/  FMNMX.FTZ R9, R45, R9, !PT ;  /* 0x000000092d097209 */ /* 0x000fe40007810000 */
[----:B------:R-:W-:Y:S02]  /*42e0*/  FMNMX.FTZ R8, R109, R8, !PT ;  /* 0x000000086d087209 */ /* 0x000fe40007810000 */
[----:B------:R-:W-:Y:S02]  /*42f0*/  FSEL R193, R37, -INF , P3 ;  /* 0xff80000025c17808 */ /* 0x000fe40001800000 */
[----:B------:R-:W-:-:S02]  /*4300*/  FMNMX.FTZ R6, R192, R6, !PT ;  /* 0x00000006c0067209 */ /* 0x000fc40007810000 */
[----:B------:R-:W-:Y:S02]  /*4310*/  FSEL R155, R165, -INF , P0 ;  /* 0xff800000a59b7808 */ /* 0x000fe40000000000 */
[----:B------:R-:W-:Y:S02]  /*4320*/  FMNMX.FTZ R9, R68, R9, !PT ;  /* 0x0000000944097209 */ /* 0x000fe40007810000 */
[----:B------:R-:W-:Y:S02]  /*4330*/  ISETP.GT.AND P0, PT, R3, 0x49, PT ;  /* 0x000000490300780c */ /* 0x000fe40003f04270 */
[----:B------:R-:W-:Y:S02]  /*4340*/  FMNMX.FTZ R8, R110, R8, !PT ;  /* 0x000000086e087209 */ /* 0x000fe40007810000 */
[----:B------:R-:W-:Y:S02]  /*4350*/  FSEL R166, R32, -INF , P2 ;  /* 0xff80000020a67808 */ /* 0x000fe40001000000 */
[----:B------:R-:W-:-:S02]  /*4360*/  FMNMX.FTZ R6, R193, R6, !PT ;  /* 0x00000006c1067209 */ /* 0x000fc40007810000 */
[----:B------:R-:W-:Y:S02]  /*4370*/  FMNMX.FTZ R9, R69, R9, !PT ;  /* 0x0000000945097209 */ /* 0x000fe40007810000 */
[----:B------:R-:W-:Y:S02]  /*4380*/  FSEL R158, R167, -INF , P0 ;  /* 0xff800000a79e7808 */ /* 0x000fe40000000000 */
[----:B------:R-:W-:Y:S02]  /*4390*/  FMNMX.FTZ R8, R111, R8, !PT ;  /* 0x000000086f087209 */ /* 0x000fe40007810000 */
[----:B------:R-:W-:Y:S02]  /*43a0*/  FSEL R167, R33, -INF , P1 ;  /* 0xff80000021a77808 */ /* 0x000fe40000800000 */
[----:B------:R-:W-:Y:S02]  /*43b0*/  FMNMX.FTZ R6, R166, R6, !PT ;  /* 0x00000006a6067209 */ /* 0x000fe40007810000 */
[----:B------:R-:W-:-:S02]  /*43c0*/  FMNMX.FTZ R9, R71, R9, !PT ;  /* 0x0000000947097209 */ /* 0x000fc40007810000 */
[----:B------:R-:W-:Y:S02]  /*43d0*/  FMNMX.FTZ R8, R126, R8, !PT ;  /* 0x000000087e087209 */ /* 0x000fe40007810000 */
[----:B------:R-:W-:Y:S02]  /*43e0*/  FMNMX.FTZ R6, R167, R6, !PT ;  /* 0x00000006a7067209 */ /* 0x000fe40007810000 */
[----:B------:R-:W-:Y:S02]  /*43f0*/  FMNMX.FTZ R9, R112, R9, !PT ;  /* 0x0000000970097209 */ /* 0x000fe40007810000 */
[----:B------:R-:W-:Y:S01]  /*4400*/  FMNMX.FTZ R8, R127, R8, !PT ;  /* 0x000000087f087209 */ /* 0x000fe20007810000 */
[----:B------:R-:W1:Y:S01]  /*4410*/  SHFL.BFLY PT, R10, R6, 0x2, 0x1f ;  /* 0x0c401f00060a7f89 */ /* 0x000e6200000e0000 */
[----:B------:R-:W-:Y:S02]  /*4420*/  ISETP.GT.AND P0, PT, R5, 0x50, PT ;  /* 0x000000500500780c */ /* 0x000fe40003f04270 */
[----:B------:R-:W-:-:S02]  /*4430*/  FMNMX.FTZ R9, R113, R9, !PT ;  /* 0x0000000971097209 */ /* 0x000fc40007810000 */
[----:B------:R-:W-:Y:S02]  /*4440*/  FMNMX.FTZ R8, R128, R8, !PT ;  /* 0x0000000880087209 */ /* 0x000fe40007810000 */
[----:B------:R-:W-:Y:S02]  /*4450*/  FSEL R204, R140, -INF , P0 ;  /* 0xff8000008ccc7808 */ /* 0x000fe40000000000 */
[----:B------:R-:W-:Y:S02]  /*4460*/  FMNMX.FTZ R9, R114, R9, !PT ;  /* 0x0000000972097209 */ /* 0x000fe40007810000 */
[----:B------:R-:W-:Y:S02]  /*4470*/  ISETP.GT.AND P0, PT, R3, 0x51, PT ;  /* 0x000000510300780c */ /* 0x000fe40003f04270 */
[----:B------:R-:W-:Y:S02]  /*4480*/  FMNMX.FTZ R8, R129, R8, !PT ;  /* 0x0000000881087209 */ /* 0x000fe40007810000 */
[----:B------:R-:W-:-:S02]  /*4490*/  FMNMX.FTZ R9, R115, R9, !PT ;  /* 0x0000000973097209 */ /* 0x000fc40007810000 */
[----:B------:R-:W-:Y:S02]  /*44a0*/  FSEL R212, R143, -INF , P0 ;  /* 0xff8000008fd47808 */ /* 0x000fe40000000000 */
[----:B------:R-:W-:Y:S02]  /*44b0*/  FMNMX.FTZ R8, R156, R8, !PT ;  /* 0x000000089c087209 */ /* 0x000fe40007810000 */
[----:B------:R-:W-:Y:S02]  /*44c0*/  ISETP.GT.AND P1, PT, R3, 0x50, PT ;  /* 0x000000500300780c */ /* 0x000fe40003f24270 */
[----:B------:R-:W-:Y:S02]  /*44d0*/  ISETP.GT.AND P0, PT, R5, 0x60, PT ;  /* 0x000000600500780c */ /* 0x000fe40003f04270 */
[----:B------:R-:W-:Y:S02]  /*44e0*/  FMNMX.FTZ R9, R130, R9, !PT ;  /* 0x0000000982097209 */ /* 0x000fe40007810000 */
[----:B------:R-:W-:-:S02]  /*44f0*/  FMNMX.FTZ R8, R157, R8, !PT ;  /* 0x000000089d087209 */ /* 0x000fc40007810000 */
[----:B------:R-:W-:Y:S02]  /*4500*/  FSEL R210, R142, -INF , P1 ;  /* 0xff8000008ed27808 */ /* 0x000fe40000800000 */
[----:B------:R-:W-:Y:S02]  /*4510*/  FSEL R198, R184, -INF , P0 ;  /* 0xff800000b8c67808 */ /* 0x000fe40000000000 */
[C---:B------:R-:W-:Y:S02]  /*4520*/  ISETP.GT.AND P2, PT, R5.reuse, 0x51, PT ;  /* 0x000000510500780c */ /* 0x040fe40003f44270 */
[----:B------:R-:W-:Y:S02]  /*4530*/  ISETP.GT.AND P1, PT, R5, 0x59, PT ;  /* 0x000000590500780c */ /* 0x000fe40003f24270 */
[----:B------:R-:W-:Y:S02]  /*4540*/  ISETP.GT.AND P0, PT, R3, 0x58, PT ;  /* 0x000000580300780c */ /* 0x000fe40003f04270 */
[----:B------:R-:W-:-:S02]  /*4550*/  FMNMX.FTZ R9, R132, R9, !PT ;  /* 0x0000000984097209 */ /* 0x000fc40007810000 */
[----:B------:R-:W-:Y:S02]  /*4560*/  FMNMX.FTZ R8, R154, R8, !PT ;  /* 0x000000089a087209 */ /* 0x000fe40007810000 */
        /* <DEDUP_REMOVED lines=10> */
[----:B-1----:R-:W-:-:S02]  /*4610*/  FMNMX.FTZ R10, R10, R6, !PT ;  /* 0x000000060a0a7209 */ /* 0x002fc40007810000 */
[----:B------:R-:W-:Y:S02]  /*4620*/  FMNMX.FTZ R6, R133, R9, !PT ;  /* 0x0000000985067209 */ /* 0x000fe40007810000 */
[----:B------:R-:W-:Y:S01]  /*4630*/  FMNMX.FTZ R5, R204, R5, !PT ;  /* 0x00000005cc057209 */ /* 0x000fe20007810000 */
[----:B------:R-:W1:Y:S01]  /*4640*/  SHFL.BFLY PT, R137, R10, 0x1, 0x1f ;  /* 0x0c201f000a897f89 */ /* 0x000e6200000e0000 */
        /* <DEDUP_REMOVED lines=25> */
[----:B------:R-:W-:Y:S02]  /*47e0*/  FSEL R208, R179, -INF , P2 ;  /* 0xff800000b3d07808 */ /* 0x000fe40001000000 */
[----:B------:R-:W-:Y:S02]  /*47f0*/  FMNMX.FTZ R135, R251, R135, !PT ;  /* 0x00000087fb877209 */ /* 0x000fe40007810000 */
[----:B------:R-:W-:-:S02]  /*4800*/  FMNMX.FTZ R5, R121, R8, !PT ;  /* 0x0000000879057209 */ /* 0x000fc40007810000 */
[C---:B------:R-:W-:Y:S02]  /*4810*/  ISETP.GT.AND P3, PT, R3.reuse, 0x60, PT ;  /* 0x000000600300780c */ /* 0x040fe40003f64270 */
[C---:B------:R-:W-:Y:S02]  /*4820*/  ISETP.GT.AND P2, PT, R3.reuse, 0x61, PT ;  /* 0x000000610300780c */ /* 0x040fe40003f44270 */
[C---:B------:R-:W-:Y:S02]  /*4830*/  ISETP.GT.AND P1, PT, R3.reuse, 0x68, PT ;  /* 0x000000680300780c */ /* 0x040fe40003f24270 */
[----:B------:R-:W-:Y:S02]  /*4840*/  ISETP.GT.AND P0, PT, R3, 0x69, PT ;  /* 0x000000690300780c */ /* 0x000fe40003f04270 */
[----:B------:R-:W-:Y:S02]  /*4850*/  FMNMX.FTZ R3, R208, R6, !PT ;  /* 0x00000006d0037209 */ /* 0x000fe40007810000 */
[----:B------:R-:W2:Y:S01]  /*4860*/  SHFL.BFLY PT, R6, R135, 0x2, 0x1f ;  /* 0x0c401f0087067f89 */ /* 0x000ea200000e0000 */
[----:B------:R-:W-:-:S02]  /*4870*/  FMNMX.FTZ R5, R122, R5, !PT ;  /* 0x000000057a057209 */ /* 0x000fc40007810000 */
[----:B------:R-:W-:Y:S02]  /*4880*/  FSEL R225, R186, -INF , P3 ;  /* 0xff800000bae17808 */ /* 0x000fe40001800000 */
[----:B------:R-:W-:Y:S02]  /*4890*/  FMNMX.FTZ R5, R123, R5, !PT ;  /* 0x000000057b057209 */ /* 0x000fe40007810000 */
[----:B------:R-:W-:Y:S02]  /*48a0*/  FSEL R223, R187, -INF , P2 ;  /* 0xff800000bbdf7808 */ /* 0x000fe40001000000 */
[----:B------:R-:W-:Y:S02]  /*48b0*/  FMNMX.FTZ R5, R174, R5, !PT ;  /* 0x00000005ae057209 */ /* 0x000fe40007810000 */
[----:B------:R-:W-:Y:S02]  /*48c0*/  FMNMX.FTZ R3, R225, R3, !PT ;  /* 0x00000003e1037209 */ /* 0x000fe40007810000 */
[----:B------:R-:W-:-:S02]  /*48d0*/  FMNMX.FTZ R5, R175, R5, !PT ;  /* 0x00000005af057209 */ /* 0x000fc40007810000 */
[----:B------:R-:W-:Y:S02]  /*48e0*/  FSEL R252, R190, -INF , P1 ;  /* 0xff800000befc7808 */ /* 0x000fe40000800000 */
[----:B------:R-:W-:Y:S01]  /*48f0*/  FSEL R151, R191, -INF , P0 ;  /* 0xff800000bf977808 */ /* 0x000fe20000000000 */
[----:B------:R-:W-:Y:S01]  /*4900*/  IMAD.MOV.U32 R191, RZ, RZ, R106 ;  /* 0x000000ffffbf7224 */ /* 0x000fe200078e006a */
[----:B------:R-:W-:Y:S02]  /*4910*/  FMNMX.FTZ R3, R223, R3, !PT ;  /* 0x00000003df037209 */ /* 0x000fe40007810000 */
[C---:B------:R-:W-:Y:S02]  /*4920*/  ISETP.GT.AND P1, PT, R7.reuse, 0x40, PT ;  /* 0x000000400700780c */ /* 0x040fe40003f24270 */
[----:B------:R-:W-:Y:S02]  /*4930*/  ISETP.GT.AND P0, PT, R7, 0x41, PT ;  /* 0x000000410700780c */ /* 0x000fe40003f04270 */
[----:B------:R-:W-:-:S02]  /*4940*/  FMNMX.FTZ R5, R180, R5, !PT ;  /* 0x00000005b4057209 */ /* 0x000fc40007810000 */
[----:B------:R-:W-:Y:S02]  /*4950*/  FMNMX.FTZ R3, R252, R3, !PT ;  /* 0x00000003fc037209 */ /* 0x000fe40007810000 */
[----:B------:R-:W-:Y:S02]  /*4960*/  FSEL R139, R66, -INF , P1 ;  /* 0xff800000428b7808 */ /* 0x000fe40000800000 */
[----:B------:R-:W-:Y:S02]  /*4970*/  FSEL R140, R67, -INF , P0 ;  /* 0xff800000438c7808 */ /* 0x000fe40000000000 */
[----:B-1----:R-:W-:Y:S02]  /*4980*/  FMNMX.FTZ R137, R10, R137, !PT ;  /* 0x000000890a897209 */ /* 0x002fe40007810000 */
[----:B------:R-:W-:Y:S02]  /*4990*/  FMNMX.FTZ R5, R181, R5, !PT ;  /* 0x00000005b5057209 */ /* 0x000fe40007810000 */
[----:B------:R-:W-:-:S02]  /*49a0*/  ISETP.GT.AND P0, PT, R7, 0x49, PT ;  /* 0x000000490700780c */ /* 0x000fc40003f04270 */
[----:B------:R-:W-:Y:S02]  /*49b0*/  FMNMX.FTZ R3, R151, R3, !PT ;  /* 0x0000000397037209 */ /* 0x000fe40007810000 */
[----:B------:R-:W-:Y:S02]  /*49c0*/  ISETP.GT.AND P1, PT, R7, 0x48, PT ;  /* 0x000000480700780c */ /* 0x000fe40003f24270 */
[----:B--2---:R-:W-:Y:S01]  /*49d0*/  FMNMX.FTZ R135, R135, R6, !PT ;  /* 0x0000000687877209 */ /* 0x004fe20007810000 */
[----:B------:R-:W-:Y:S01]  /*49e0*/  FMUL.FTZ R6, R137, c[0x0][0x2d0] ;  /* 0x0000b40089067a20 */ /* 0x000fe20000410000 */
[----:B------:R-:W-:Y:S01]  /*49f0*/  FMNMX.FTZ R5, R139, R5, !PT ;  /* 0x000000058b057209 */ /* 0x000fe20007810000 */
[----:B------:R-:W1:Y:S01]  /*4a00*/  SHFL.BFLY PT, R9, R3, 0x2, 0x1f ;  /* 0x0c401f0003097f89 */ /* 0x000e6200000e0000 */
[----:B------:R-:W-:Y:S02]  /*4a10*/  FSEL R142, R63, -INF , P0 ;  /* 0xff8000003f8e7808 */ /* 0x000fe40000000000 */
[----:B------:R-:W-:Y:S01]  /*4a20*/  FSETP.NEU.FTZ.AND P0, PT, R137, -INF , PT ;  /* 0xff8000008900780b */ /* 0x000fe20003f1d000 */
[----:B------:R-:W2:Y:S01]  /*4a30*/  SHFL.BFLY PT, R10, R135, 0x1, 0x1f ;  /* 0x0c201f00870a7f89 */ /* 0x000ea200000e0000 */
[----:B------:R-:W-:-:S02]  /*4a40*/  FSEL R141, R62, -INF , P1 ;  /* 0xff8000003e8d7808 */ /* 0x000fc40000800000 */
[----:B------:R-:W-:Y:S02]  /*4a50*/  FMNMX.FTZ R5, R140, R5, !PT ;  /* 0x000000058c057209 */ /* 0x000fe40007810000 */
[----:B------:R-:W-:Y:S02]  /*4a60*/  FSEL R6, R6, RZ, P0 ;  /* 0x000000ff06067208 */ /* 0x000fe40000000000 */
[----:B------:R-:W-:Y:S02]  /*4a70*/  ISETP.GT.AND P2, PT, R7, 0x50, PT ;  /* 0x000000500700780c */ /* 0x000fe40003f44270 */
[----:B------:R-:W-:Y:S01]  /*4a80*/  FMNMX.FTZ R5, R141, R5, !PT ;  /* 0x000000058d057209 */ /* 0x000fe20007810000 */
[----:B------:R-:W-:Y:S01]  /*4a90*/  FFMA.FTZ R8, R11, c[0x0][0x2d0], -R6 ;  /* 0x0000b4000b087a23 */ /* 0x000fe20000010806 */
[----:B------:R-:W-:Y:S02]  /*4aa0*/  ISETP.GT.AND P1, PT, R7, 0x51, PT ;  /* 0x000000510700780c */ /* 0x000fe40003f24270 */
[----:B------:R-:W-:Y:S01]  /*4ab0*/  FSEL R170, R58, -INF , P2 ;  /* 0xff8000003aaa7808 */ /* 0x000fe20001000000 */
[----:B------:R3:W-:Y:S01]  /*4ac0*/  MUFU.EX2 R163, R8 ;  /* 0x0000000800a37308 */ /* 0x0007e20000000800 */
[----:B------:R-:W-:-:S02]  /*4ad0*/  FMNMX.FTZ R5, R142, R5, !PT ;  /* 0x000000058e057209 */ /* 0x000fc40007810000 */
[----:B------:R-:W-:Y:S02]  /*4ae0*/  FSEL R182, R59, -INF , P1 ;  /* 0xff8000003bb67808 */ /* 0x000fe40000800000 */
[C---:B------:R-:W-:Y:S02]  /*4af0*/  ISETP.GT.AND P1, PT, R7.reuse, 0x58, PT ;  /* 0x000000580700780c */ /* 0x040fe40003f24270 */
[----:B------:R-:W-:Y:S02]  /*4b00*/  ISETP.GT.AND P0, PT, R7, 0x59, PT ;  /* 0x000000590700780c */ /* 0x000fe40003f04270 */
[----:B------:R-:W-:Y:S02]  /*4b10*/  FSEL R183, R54, -INF , P1 ;  /* 0xff80000036b77808 */ /* 0x000fe40000800000 */
[----:B------:R-:W-:Y:S02]  /*4b20*/  FSEL R184, R55, -INF , P0 ;  /* 0xff80000037b87808 */ /* 0x000fe40000000000 */
[----:B------:R-:W-:-:S02]  /*4b30*/  ISETP.GT.AND P1, PT, R7, 0x60, PT ;  /* 0x000000600700780c */ /* 0x000fc40003f24270 */
[----:B------:R-:W-:Y:S02]  /*4b40*/  ISETP.GT.AND P0, PT, R7, 0x61, PT ;  /* 0x000000610700780c */ /* 0x000fe40003f04270 */
[----:B---3--:R-:W-:Y:S01]  /*4b50*/  FMNMX.FTZ R8, R170, R5, !PT ;  /* 0x00000005aa087209 */ /* 0x008fe20007810000 */
[----:B------:R-:W-:Y:S01]  /*4b60*/  FFMA.FTZ R5, R12, c[0x0][0x2d0], -R6 ;  /* 0x0000b4000c057a23 */ /* 0x000fe20000010806 */
[----:B------:R-:W-:Y:S02]  /*4b70*/  FSEL R227, R38, -INF , P1 ;  /* 0xff80000026e37808 */ /* 0x000fe40000800000 */
[----:B------:R-:W-:Y:S01]  /*4b80*/  FMNMX.FTZ R8, R182, R8, !PT ;  /* 0x00000008b6087209 */ /* 0x000fe20007810000 */
[----:B------:R3:W4:Y:S01]  /*4b90*/  MUFU.EX2 R162, R5 ;  /* 0x0000000500a27308 */ /* 0x0007220000000800 */
[----:B-1----:R-:W-:Y:S02]  /*4ba0*/  FMNMX.FTZ R3, R3, R9, !PT ;  /* 0x0000000903037209 */ /* 0x002fe40007810000 */
[----:B------:R-:W-:-:S02]  /*4bb0*/  FSEL R226, R39, -INF , P0 ;  /* 0xff80000027e27808 */ /* 0x000fc40000000000 */
[C---:B------:R-:W-:Y:S01]  /*4bc0*/  ISETP.GT.AND P0, PT, R7.reuse, 0x68, PT ;  /* 0x000000680700780c */ /* 0x040fe20003f04270 */
[----:B------:R-:W1:Y:S01]  /*4bd0*/  SHFL.BFLY PT, R70, R3, 0x1, 0x1f ;  /* 0x0c201f0003467f89 */ /* 0x000e6200000e0000 */
[----:B------:R-:W-:Y:S02]  /*4be0*/  ISETP.GT.AND P1, PT, R7, 0x69, PT ;  /* 0x000000690700780c */ /* 0x000fe40003f24270 */
[----:B------:R-:W-:Y:S01]  /*4bf0*/  FSEL R217, R34, -INF , P0 ;  /* 0xff80000022d97808 */ /* 0x000fe20000000000 */
[----:B------:R-:W-:Y:S01]  /*4c00*/  LDSM.16.MT88.4 R36, [R231+0x100] ;  /* 0x00010000e724783b */ /* 0x000fe20000004200 */
[----:B--2---:R-:W-:Y:S02]  /*4c10*/  FMNMX.FTZ R135, R135, R10, !PT ;  /* 0x0000000a87877209 */ /* 0x004fe40007810000 */
[----:B------:R-:W-:Y:S02]  /*4c20*/  FSEL R187, R35, -INF , P1 ;  /* 0xff80000023bb7808 */ /* 0x000fe40000800000 */
[C---:B------:R-:W-:Y:S01]  /*4c30*/  FSETP.NEU.FTZ.AND P0, PT, R135.reuse, -INF , PT ;  /* 0xff8000008700780b */ /* 0x040fe20003f1d000 */
[----:B------:R-:W-:Y:S01]  /*4c40*/  FMUL.FTZ R9, R135, c[0x0][0x2d0] ;  /* 0x0000b40087097a20 */ /* 0x000fe20000410000 */
[----:B---3--:R-:W-:Y:S01]  /*4c50*/  FMNMX.FTZ R5, R183, R8, !PT ;  /* 0x00000008b7057209 */ /* 0x008fe20007810000 */
[----:B------:R-:W-:Y:S01]  /*4c60*/  FFMA.FTZ R8, R13, c[0x0][0x2d0], -R6 ;  /* 0x0000b4000d087a23 */ /* 0x000fe20000010806 */
[----:B------:R-:W-:Y:S01]  /*4c70*/  LDSM.16.MT88.4 R32, [R230+0x100] ;  /* 0x00010000e620783b */ /* 0x000fe20000004200 */
[----:B----4-:R-:W-:-:S02]  /*4c80*/  F2FP.PACK_AB R12, R162, R163 ;  /* 0x000000a3a20c723e */ /* 0x010fc400000000ff */
[----:B------:R-:W-:Y:S01]  /*4c90*/  FMNMX.FTZ R5, R184, R5, !PT ;  /* 0x00000005b8057209 */ /* 0x000fe20007810000 */
[----:B------:R2:W-:Y:S01]  /*4ca0*/  MUFU.EX2 R199, R8 ;  /* 0x0000000800c77308 */ /* 0x0005e20000000800 */
[----:B-1----:R-:W-:Y:S02]  /*4cb0*/  FMNMX.FTZ R70, R70, R3, !PT ;  /* 0x0000000346467209 */ /* 0x002fe40007810000 */
[----:B--2---:R-:W-:Y:S01]  /*4cc0*/  FMNMX.FTZ R8, R227, R5, !PT ;  /* 0x00000005e3087209 */ /* 0x004fe20007810000 */
[----:B------:R-:W-:-:S03]  /*4cd0*/  FFMA.FTZ R5, R14, c[0x0][0x2d0], -R6 ;  /* 0x0000b4000e057a23 */ /* 0x000fc60000010806 */
[----:B------:R-:W-:Y:S01]  /*4ce0*/  FMNMX.FTZ R7, R226, R8, !PT ;  /* 0x00000008e2077209 */ /* 0x000fe20007810000 */
[----:B------:R1:W2:Y:S03]  /*4cf0*/  MUFU.EX2 R228, R5 ;  /* 0x0000000500e47308 */ /* 0x0002a60000000800 */
[----:B------:R-:W-:Y:S01]  /*4d00*/  FMNMX.FTZ R8, R217, R7, !PT ;  /* 0x00000007d9087209 */ /* 0x000fe20007810000 */
[----:B------:R-:W-:-:S04]  /*4d10*/  FFMA.FTZ R7, R15, c[0x0][0x2d0], -R6 ;  /* 0x0000b4000f077a23 */ /* 0x000fc80000010806 */
[----:B------:R3:W-:Y:S01]  /*4d20*/  MUFU.EX2 R190, R7 ;  /* 0x0000000700be7308 */ /* 0x0007e20000000800 */
[----:B-1----:R-:W-:Y:S02]  /*4d30*/  FSEL R5, R9, RZ, P0 ;  /* 0x000000ff09057208 */ /* 0x002fe40000000000 */
[----:B------:R-:W-:Y:S02]  /*4d40*/  FSETP.NEU.FTZ.AND P0, PT, R70, -INF , PT ;  /* 0xff8000004600780b */ /* 0x000fe40003f1d000 */
[----:B--2---:R-:W-:Y:S01]  /*4d50*/  F2FP.PACK_AB R14, R228, R199 ;  /* 0x000000c7e40e723e */ /* 0x004fe200000000ff */
[--C-:B------:R-:W-:Y:S01]  /*4d60*/  FFMA.FTZ R3, R17, c[0x0][0x2d0], -R5.reuse ;  /* 0x0000b40011037a23 */ /* 0x100fe20000010805 */
[----:B---3--:R-:W-:Y:S01]  /*4d70*/  FMNMX.FTZ R7, R187, R8, !PT ;  /* 0x00000008bb077209 */ /* 0x008fe20007810000 */
        /* <DEDUP_REMOVED lines=13> */
[----:B------:R1:W3:Y:S01]  /*4e50*/  MUFU.EX2 R189, R8 ;  /* 0x0000000800bd7308 */ /* 0x0002e20000000800 */
[----:B--2---:R-:W-:-:S07]  /*4e60*/  FFMA.FTZ R0, R24, c[0x0][0x2d0], -R3 ;  /* 0x0000b40018007a23 */ /* 0x004fce0000010803 */
[----:B------:R2:W-:Y:S01]  /*4e70*/  MUFU.EX2 R165, R0 ;  /* 0x0000000000a57308 */ /* 0x0005e20000000800 */
[--C-:B-1----:R-:W-:Y:S01]  /*4e80*/  FFMA.FTZ R8, R20, c[0x0][0x2d0], -R3.reuse ;  /* 0x0000b40014087a23 */ /* 0x102fe20000010803 */
[----:B---3--:R-:W-:Y:S01]  /*4e90*/  F2FP.PACK_AB R10, R189, R234 ;  /* 0x000000eabd0a723e */ /* 0x008fe200000000ff */
[----:B------:R-:W-:Y:S05]  /*4ea0*/  LDSM.16.MT88.4 R20, [R229+0x100] ;  /* 0x00010000e514783b */ /* 0x000fea0000004200 */
[----:B------:R1:W3:Y:S01]  /*4eb0*/  MUFU.EX2 R194, R8 ;  /* 0x0000000800c27308 */ /* 0x0002e20000000800 */
[----:B--2---:R-:W-:-:S07]  /*4ec0*/  FFMA.FTZ R0, R25, c[0x0][0x2d0], -R3 ;  /* 0x0000b40019007a23 */ /* 0x004fce0000010803 */
[----:B------:R2:W4:Y:S01]  /*4ed0*/  MUFU.EX2 R197, R0 ;  /* 0x0000000000c57308 */ /* 0x0005220000000800 */
[----:B-1----:R-:W1:Y:S01]  /*4ee0*/  SHFL.BFLY PT, R8, R7, 0x1, 0x1f ;  /* 0x0c201f0007087f89 */ /* 0x002e6200000e0000 */
[----:B---3--:R-:W-:Y:S01]  /*4ef0*/  F2FP.PACK_AB R9, R148, R194 ;  /* 0x000000c29409723e */ /* 0x008fe200000000ff */
[----:B--2---:R-:W-:Y:S01]  /*4f00*/  FFMA.FTZ R0, R26, c[0x0][0x2d0], -R6 ;  /* 0x0000b4001a007a23 */ /* 0x004fe20000010806 */
[----:B----4-:R-:W-:-:S04]  /*4f10*/  F2FP.PACK_AB R11, R197, R165 ;  /* 0x000000a5c50b723e */ /* 0x010fc800000000ff */
[----:B------:R2:W-:Y:S01]  /*4f20*/  MUFU.EX2 R196, R0 ;  /* 0x0000000000c47308 */ /* 0x0005e20000000800 */
[----:B-1----:R-:W-:Y:S01]  /*4f30*/  FMNMX.FTZ R136, R7, R8, !PT ;  /* 0x0000000807887209 */ /* 0x002fe20007810000 */
[----:B------:R-:W-:Y:S02]  /*4f40*/  IMAD.MOV.U32 R7, RZ, RZ, R46 ;  /* 0x000000ffff077224 */ /* 0x000fe400078e002e */
[--C-:B--2---:R-:W-:Y:S01]  /*4f50*/  FFMA.FTZ R0, R27, c[0x0][0x2d0], -R6.reuse ;  /* 0x0000b4001b007a23 */ /* 0x104fe20000010806 */
[C---:B------:R-:W-:Y:S01]  /*4f60*/  FSETP.NEU.FTZ.AND P0, PT, R136.reuse, -INF , PT ;  /* 0xff8000008800780b */ /* 0x040fe20003f1d000 */
[----:B------:R-:W-:Y:S01]  /*4f70*/  FMUL.FTZ R2, R136, c[0x0][0x2d0] ;  /* 0x0000b40088027a20 */ /* 0x000fe20000410000 */
[----:B------:R-:W-:Y:S01]  /*4f80*/  F2FP.PACK_AB R8, R150, R7 ;  /* 0x000000079608723e */ /* 0x000fe200000000ff */
[----:B------:R1:W-:Y:S06]  /*4f90*/  MUFU.EX2 R188, R0 ;  /* 0x0000000000bc7308 */ /* 0x0003ec0000000800 */
[C---:B------:R-:W-:Y:S08]  /*4fa0*/  HMMA.16816.F32 R80, R8.reuse, R20, RZ ;  /* 0x000000140850723c */ /* 0x040ff000000018ff */
[----:B------:R-:W-:Y:S01]  /*4fb0*/  HMMA.16816.F32 R76, R8, R16, RZ ;  /* 0x00000010084c723c */ /* 0x000fe200000018ff */
[----:B-1----:R-:W-:Y:S01]  /*4fc0*/  FSEL R0, R2, RZ, P0 ;  /* 0x000000ff02007208 */ /* 0x002fe20000000000 */
[----:B------:R-:W-:-:S04]  /*4fd0*/  FFMA.FTZ R2, R28, c[0x0][0x2d0], -R6 ;  /* 0x0000b4001c027a23 */ /* 0x000fc80000010806 */
[----:B------:R1:W-:Y:S02]  /*4fe0*/  MUFU.EX2 R4, R2 ;  /* 0x0000000200047308 */ /* 0x0003e40000000800 */
[C---:B------:R-:W-:Y:S08]  /*4ff0*/  HMMA.16816.F32 R72, R8.reuse, R32, RZ ;  /* 0x000000200848723c */ /* 0x040ff000000018ff */
[----:B------:R-:W-:Y:S01]  /*5000*/  HMMA.16816.F32 R64, R8, R36, RZ ;  /* 0x000000240840723c */ /* 0x000fe200000018ff */
[----:B-1----:R-:W-:-:S07]  /*5010*/  FFMA.FTZ R2, R29, c[0x0][0x2d0], -R0 ;  /* 0x0000b4001d027a23 */ /* 0x002fce0000010800 */
[C---:B------:R-:W-:Y:S01]  /*5020*/  HMMA.16816.F32 R60, R8.reuse, R22, RZ ;  /* 0x00000016083c723c */ /* 0x040fe200000018ff */
[----:B------:R1:W-:Y:S07]  /*5030*/  MUFU.EX2 R186, R2 ;  /* 0x0000000200ba7308 */ /* 0x0003ee0000000800 */
[C---:B------:R-:W-:Y:S08]  /*5040*/  HMMA.16816.F32 R56, R8.reuse, R18, RZ ;  /* 0x000000120838723c */ /* 0x040ff000000018ff */
[----:B------:R-:W-:Y:S01]  /*5050*/  HMMA.16816.F32 R52, R8, R34, RZ ;  /* 0x000000220834723c */ /* 0x000fe200000018ff */
[----:B-1----:R-:W-:-:S04]  /*5060*/  FFMA.FTZ R2, R30, c[0x0][0x2d0], -R0 ;  /* 0x0000b4001e027a23 */ /* 0x002fc80000010800 */
[----:B------:R1:W2:Y:S03]  /*5070*/  MUFU.EX2 R185, R2 ;  /* 0x0000000200b97308 */ /* 0x0002a60000000800 */
[----:B------:R-:W-:Y:S01]  /*5080*/  HMMA.16816.F32 R48, R8, R38, RZ ;  /* 0x000000260830723c */ /* 0x000fe200000018ff */
[--C-:B-1----:R-:W-:Y:S01]  /*5090*/  FFMA.FTZ R2, R31, c[0x0][0x2d0], -R0.reuse ;  /* 0x0000b4001f027a23 */ /* 0x102fe20000010800 */
[----:B--2---:R-:W-:Y:S01]  /*50a0*/  F2FP.PACK_AB R13, R185, R186 ;  /* 0x000000bab90d723e */ /* 0x004fe200000000ff */
[----:B------:R-:W1:Y:S02]  /*50b0*/  LDSM.16.MT88.4 R28, [R229+0x900] ;  /* 0x00090000e51c783b */ /* 0x000e640000004200 */
[----:B------:R2:W-:Y:S02]  /*50c0*/  MUFU.EX2 R222, R2 ;  /* 0x0000000200de7308 */ /* 0x0005e40000000800 */
[----:B--2---:R-:W-:-:S06]  /*50d0*/  FFMA.FTZ R2, R40, c[0x0][0x2d0], -R0 ;  /* 0x0000b40028027a23 */ /* 0x004fcc0000010800 */
[----:B------:R2:W3:Y:S02]  /*50e0*/  MUFU.EX2 R224, R2 ;  /* 0x0000000200e07308 */ /* 0x0004e40000000800 */
[----:B--2---:R-:W-:Y:S01]  /*50f0*/  FFMA.FTZ R2, R41, c[0x0][0x2d0], -R5 ;  /* 0x0000b40029027a23 */ /* 0x004fe20000010805 */
[----:B---3--:R-:W-:-:S05]  /*5100*/  F2FP.PACK_AB R15, R224, R222 ;  /* 0x000000dee00f723e */ /* 0x008fca00000000ff */
[----:B------:R2:W-:Y:S02]  /*5110*/  MUFU.EX2 R176, R2 ;  /* 0x0000000200b07308 */ /* 0x0005e40000000800 */
[C---:B------:R-:W-:Y:S08]  /*5120*/  HMMA.16816.F32 R84, R12.reuse, R20, RZ ;  /* 0x000000140c54723c */ /* 0x040ff000000018ff */
[----:B------:R-:W-:Y:S01]  /*5130*/  HMMA.16816.F32 R88, R12, R22, RZ ;  /* 0x000000160c58723c */ /* 0x000fe200000018ff */
[----:B------:R-:W-:Y:S01]  /*5140*/  LDSM.16.MT88.4 R20, [R230+0x900] ;  /* 0x00090000e614783b */ /* 0x000fe20000004200 */
[----:B--2---:R-:W-:-:S04]  /*5150*/  FFMA.FTZ R2, R42, c[0x0][0x2d0], -R5 ;  /* 0x0000b4002a027a23 */ /* 0x004fc80000010805 */
[----:B------:R2:W3:Y:S02]  /*5160*/  MUFU.EX2 R24, R2 ;  /* 0x0000000200187308 */ /* 0x0004e40000000800 */
[C---:B------:R-:W-:Y:S08]  /*5170*/  HMMA.16816.F32 R92, R12.reuse, R18, RZ ;  /* 0x000000120c5c723c */ /* 0x040ff000000018ff */
[----:B------:R-:W-:Y:S01]  /*5180*/  HMMA.16816.F32 R100, R12, R34, RZ ;  /* 0x000000220c64723c */ /* 0x000fe200000018ff */
[----:B--2---:R-:W-:-:S07]  /*5190*/  FFMA.FTZ R2, R43, c[0x0][0x2d0], -R5 ;  /* 0x0000b4002b027a23 */ /* 0x004fce0000010805 */
[C---:B------:R-:W-:Y:S01]  /*51a0*/  HMMA.16816.F32 R40, R12.reuse, R32, RZ ;  /* 0x000000200c28723c */ /* 0x040fe200000018ff */
[----:B------:R2:W4:Y:S07]  /*51b0*/  MUFU.EX2 R98, R2 ;  /* 0x0000000200627308 */ /* 0x00052e0000000800 */
[----:B------:R-:W-:Y:S01]  /*51c0*/  HMMA.16816.F32 R32, R12, R36, RZ ;  /* 0x000000240c20723c */ /* 0x000fe200000018ff */
[----:B--2---:R-:W-:-:S04]  /*51d0*/  FFMA.FTZ R2, R44, c[0x0][0x2d0], -R5 ;  /* 0x0000b4002c027a23 */ /* 0x004fc80000010805 */
[----:B------:R2:W1:Y:S02]  /*51e0*/  MUFU.EX2 R149, R2 ;  /* 0x0000000200957308 */ /* 0x0004640000000800 */
[--C-:B--2---:R-:W-:Y:S02]  /*51f0*/  FFMA.FTZ R2, R45, c[0x0][0x2d0], -R3.reuse ;  /* 0x0000b4002d027a23 */ /* 0x104fe40000010803 */
[----:B------:R-:W-:Y:S01]  /*5200*/  HMMA.16816.F32 R44, R12, R16, RZ ;  /* 0x000000100c2c723c */ /* 0x000fe200000018ff */
[----:B------:R-:W2:Y:S03]  /*5210*/  LDSM.16.MT88.4 R16, [R231+0x900] ;  /* 0x00090000e710783b */ /* 0x000ea60000004200 */
[----:B------:R1:W-:Y:S02]  /*5220*/  MUFU.EX2 R233, R2 ;  /* 0x0000000200e97308 */ /* 0x0003e40000000800 */
[----:B-1----:R-:W-:-:S02]  /*5230*/  FFMA.FTZ R2, R68, c[0x0][0x2d0], -R3 ;  /* 0x0000b40044027a23 */ /* 0x002fc40000010803 */
[----:B---3--:R-:W-:-:S04]  /*5240*/  IMAD.MOV.U32 R68, RZ, RZ, R24 ;  /* 0x000000ffff447224 */ /* 0x008fc800078e0018 */
[----:B------:R1:W3:Y:S01]  /*5250*/  MUFU.EX2 R8, R2 ;  /* 0x0000000200087308 */ /* 0x0002e20000000800 */
[----:B------:R-:W2:Y:S01]  /*5260*/  LDSM.16.MT88.4 R24, [R232+0x900] ;  /* 0x00090000e818783b */ /* 0x000ea20000004200 */
[----:B-1----:R-:W-:Y:S02]  /*5270*/  FFMA.FTZ R2, R69, c[0x0][0x2d0], -R3 ;  /* 0x0000b40045027a23 */ /* 0x002fe40000010803 */
[----:B----4-:R-:W-:-:S04]  /*5280*/  IMAD.MOV.U32 R69, RZ, RZ, R98 ;  /* 0x000000ffff457224 */ /* 0x010fc800078e0062 */
[----:B------:R1:W-:Y:S01]  /*5290*/  MUFU.EX2 R177, R2 ;  /* 0x0000000200b17308 */ /* 0x0003e20000000800 */
[----:B------:R-:W-:Y:S01]  /*52a0*/  F2FP.PACK_AB R10, R149, R69 ;  /* 0x00000045950a723e */ /* 0x000fe200000000ff */
[----:B-1----:R-:W-:Y:S02]  /*52b0*/  FFMA.FTZ R2, R71, c[0x0][0x2d0], -R3 ;  /* 0x0000b40047027a23 */ /* 0x002fe40000010803 */
[----:B---3--:R-:W-:Y:S01]  /*52c0*/  IMAD.MOV.U32 R71, RZ, RZ, R8 ;  /* 0x000000ffff477224 */ /* 0x008fe200078e0008 */
[----:B------:R-:W-:-:S03]  /*52d0*/  F2FP.PACK_AB R8, R68, R176 ;  /* 0x000000b04408723e */ /* 0x000fc600000000ff */
[----:B------:R1:W3:Y:S01]  /*52e0*/  MUFU.EX2 R161, R2 ;  /* 0x0000000200a17308 */ /* 0x0002e20000000800 */
[----:B------:R-:W-:Y:S01]  /*52f0*/  F2FP.PACK_AB R9, R71, R233 ;  /* 0x000000e94709723e */ /* 0x000fe200000000ff */
[----:B-1----:R-:W-:Y:S01]  /*5300*/  FFMA.FTZ R2, R96, c[0x0][0x2d0], -R0 ;  /* 0x0000b40060027a23 */ /* 0x002fe20000010800 */
[----:B---3--:R-:W-:-:S05]  /*5310*/  F2FP.PACK_AB R11, R161, R177 ;  /* 0x000000b1a10b723e */ /* 0x008fca00000000ff */
[----:B------:R1:W-:Y:S02]  /*5320*/  MUFU.EX2 R220, R2 ;  /* 0x0000000200dc7308 */ /* 0x0003e40000000800 */
[C---:B------:R-:W-:Y:S08]  /*5330*/  HMMA.16816.F32 R144, R8.reuse, R28, R80 ;  /* 0x0000001c0890723c */ /* 0x040ff00000001850 */
[----:B--2---:R-:W-:Y:S01]  /*5340*/  HMMA.16816.F32 R48, R8, R18, R48 ;  /* 0x000000120830723c */ /* 0x004fe20000001830 */
[----:B-1----:R-:W-:-:S04]  /*5350*/  FFMA.FTZ R2, R97, c[0x0][0x2d0], -R0 ;  /* 0x0000b40061027a23 */ /* 0x002fc80000010800 */
[----:B------:R1:W2:Y:S03]  /*5360*/  MUFU.EX2 R219, R2 ;  /* 0x0000000200db7308 */ /* 0x0002a60000000800 */
[----:B------:R-:W-:Y:S01]  /*5370*/  HMMA.16816.F32 R96, R12, R38, RZ ;  /* 0x000000260c60723c */ /* 0x000fe200000018ff */
[----:B------:R-:W3:Y:S01]  /*5380*/  LDSM.16.MT88.4 R12, [R229+0x1100] ;  /* 0x00110000e50c783b */ /* 0x000ee20000004200 */
[----:B-1----:R-:W-:-:S04]  /*5390*/  FFMA.FTZ R2, R104, c[0x0][0x2d0], -R0 ;  /* 0x0000b40068027a23 */ /* 0x002fc80000010800 */
[----:B------:R1:W-:Y:S02]  /*53a0*/  MUFU.EX2 R221, R2 ;  /* 0x0000000200dd7308 */ /* 0x0003e40000000800 */
[----:B-1----:R-:W-:Y:S02]  /*53b0*/  FFMA.FTZ R2, R105, c[0x0][0x2d0], -R0 ;  /* 0x0000b40069027a23 */ /* 0x002fe40000010800 */
[C---:B------:R-:W-:Y:S04]  /*53c0*/  HMMA.16816.F32 R104, R8.reuse, R24, R76 ;  /* 0x000000180868723c */ /* 0x040fe8000000184c */
[----:B------:R1:W4:Y:S04]  /*53d0*/  MUFU.EX2 R218, R2 ;  /* 0x0000000200da7308 */ /* 0x0003280000000800 */
        /* <DEDUP_REMOVED lines=8> */
[----:B------:R1:W1:Y:S06]  /*5460*/  MUFU.EX2 R215, R2 ;  /* 0x0000000200d77308 */ /* 0x00026c0000000800 */
[----:B------:R-:W-:Y:S02]  /*5470*/  F2FP.PACK_AB R8, R196, R190 ;  /* 0x000000bec408723e */ /* 0x000fe400000000ff */
[----:B--2---:R-:W-:Y:S02]  /*5480*/  F2FP.PACK_AB R9, R219, R220 ;  /* 0x000000dcdb09723e */ /* 0x004fe400000000ff */
[----:B------:R-:W-:-:S02]  /*5490*/  F2FP.PACK_AB R10, R4, R188 ;  /* 0x000000bc040a723e */ /* 0x000fc400000000ff */
[----:B----4-:R-:W-:Y:S01]  /*54a0*/  F2FP.PACK_AB R11, R218, R221 ;  /* 0x000000ddda0b723e */ /* 0x010fe200000000ff */
[----:B-1----:R-:W-:-:S06]  /*54b0*/  FFMA.FTZ R2, R110, c[0x0][0x2d0], -R5 ;  /* 0x0000b4006e027a23 */ /* 0x002fcc0000010805 */
[C---:B------:R-:W-:Y:S01]  /*54c0*/  HMMA.16816.F32 R36, R8.reuse, R30, R88 ;  /* 0x0000001e0824723c */ /* 0x040fe20000001858 */
[----:B------:R1:W-:Y:S06]  /*54d0*/  MUFU.EX2 R214, R2 ;  /* 0x0000000200d67308 */ /* 0x0003ec0000000800 */
[----:B------:R-:W-:Y:S01]  /*54e0*/  IMAD.MOV.U32 R91, RZ, RZ, R199 ;  /* 0x000000ffff5b7224 */ /* 0x000fe200078e00c7 */
[C---:B------:R-:W-:Y:S08]  /*54f0*/  HMMA.16816.F32 R44, R8.reuse, R24, R44 ;  /* 0x00000018082c723c */ /* 0x040ff0000000182c */
[----:B------:R-:W-:Y:S01]  /*5500*/  HMMA.16816.F32 R80, R8, R20, R40 ;  /* 0x000000140850723c */ /* 0x000fe20000001828 */
[----:B-1----:R-:W-:-:S04]  /*5510*/  FFMA.FTZ R2, R111, c[0x0][0x2d0], -R5 ;  /* 0x0000b4006f027a23 */ /* 0x002fc80000010805 */
[----:B------:R1:W2:Y:S03]  /*5520*/  MUFU.EX2 R213, R2 ;  /* 0x0000000200d57308 */ /* 0x0002a60000000800 */
[C---:B------:R-:W-:Y:S07]  /*5530*/  HMMA.16816.F32 R108, R8.reuse, R16, R32 ;  /* 0x00000010086c723c */ /* 0x040fee0000001820 */
[----:B------:R-:W-:Y:S01]  /*5540*/  IMAD.MOV.U32 R16, RZ, RZ, R4 ;  /* 0x000000ffff107224 */ /* 0x000fe200078e0004 */
[----:B------:R-:W-:Y:S01]  /*5550*/  HMMA.16816.F32 R32, R8, R26, R92 ;  /* 0x0000001a0820723c */ /* 0x000fe2000000185c */
[----:B------:R-:W-:Y:S01]  /*5560*/  IMAD.MOV.U32 R4, RZ, RZ, R200 ;  /* 0x000000ffff047224 */ /* 0x000fe200078e00c8 */
[----:B------:R-:W-:Y:S01]  /*5570*/  LDSM.16.MT88.4 R24, [R230+0x1100] ;  /* 0x00110000e618783b */ /* 0x000fe20000004200 */
[----:B------:R-:W-:-:S02]  /*5580*/  IMAD.MOV.U32 R17, RZ, RZ, R177 ;  /* 0x000000ffff117224 */ /* 0x000fc400078e00b1 */
[----:B-1----:R-:W-:Y:S02]  /*5590*/  FFMA.FTZ R2, R112, c[0x0][0x2d0], -R3 ;  /* 0x0000b40070027a23 */ /* 0x002fe40000010803 */
[----:B------:R-:W-:Y:S01]  /*55a0*/  IMAD.MOV.U32 R112, RZ, RZ, R201 ;  /* 0x000000ffff707224 */ /* 0x000fe200078e00c9 */
[C---:B------:R-:W-:Y:S01]  /*55b0*/  HMMA.16816.F32 R40, R8.reuse, R22, R100 ;  /* 0x000000160828723c */ /* 0x040fe20000001864 */
[----:B------:R1:W-:Y:S01]  /*55c0*/  MUFU.EX2 R211, R2 ;  /* 0x0000000200d37308 */ /* 0x0003e20000000800 */
[----:B------:R-:W-:Y:S01]  /*55d0*/  LDSM.16.MT88.4 R20, [R231+0x1100] ;  /* 0x00110000e714783b */ /* 0x000fe20000004200 */
[----:B------:R-:W-:Y:S02]  /*55e0*/  IMAD.MOV.U32 R95, RZ, RZ, R193 ;  /* 0x000000ffff5f7224 */ /* 0x000fe400078e00c1 */
[----:B------:R-:W-:Y:S02]  /*55f0*/  IMAD.MOV.U32 R94, RZ, RZ, R112 ;  /* 0x000000ffff5e7224 */ /* 0x000fe400078e0070 */
[----:B------:R-:W-:Y:S01]  /*5600*/  IMAD.MOV.U32 R100, RZ, RZ, R197 ;  /* 0x000000ffff647224 */ /* 0x000fe200078e00c5 */
[----:B------:R-:W-:Y:S01]  /*5610*/  HMMA.16816.F32 R52, R8, R28, R84 ;  /* 0x0000001c0834723c */ /* 0x000fe20000001854 */
[----:B------:R-:W4:Y:S01]  /*5620*/  LDSM.16.MT88.4 R28, [R232+0x1100] ;  /* 0x00110000e81c783b */ /* 0x000f220000004200 */
[----:B------:R-:W-:-:S02]  /*5630*/  IMAD.MOV.U32 R103, RZ, RZ, R191 ;  /* 0x000000ffff677224 */ /* 0x000fc400078e00bf */
[----:B------:R-:W-:Y:S02]  /*5640*/  IMAD.MOV.U32 R102, RZ, RZ, R190 ;  /* 0x000000ffff667224 */ /* 0x000fe400078e00be */
[----:B------:R-:W-:Y:S02]  /*5650*/  IMAD.MOV.U32 R101, RZ, RZ, R189 ;  /* 0x000000ffff657224 */ /* 0x000fe400078e00bd */
[----:B------:R-:W-:Y:S01]  /*5660*/  HMMA.16816.F32 R84, R8, R18, R96 ;  /* 0x000000120854723c */ /* 0x000fe20000001860 */
[----:B-1----:R-:W-:Y:S02]  /*5670*/  FFMA.FTZ R2, R113, c[0x0][0x2d0], -R3 ;  /* 0x0000b40071027a23 */ /* 0x002fe40000010803 */
[----:B------:R-:W-:Y:S02]  /*5680*/  IMAD.MOV.U32 R93, RZ, RZ, R16 ;  /* 0x000000ffff5d7224 */ /* 0x000fe400078e0010 */
[----:B------:R1:W1:Y:S01]  /*5690*/  MUFU.EX2 R209, R2 ;  /* 0x0000000200d17308 */ /* 0x0002620000000800 */
[----:B------:R-:W-:Y:S01]  /*56a0*/  IMAD.MOV.U32 R92, RZ, RZ, R17 ;  /* 0x000000ffff5c7224 */ /* 0x000fe200078e0011 */
[----:B------:R-:W-:Y:S01]  /*56b0*/  F2FP.PACK_AB R8, R215, R216 ;  /* 0x000000d8d708723e */ /* 0x000fe200000000ff */
[----:B------:R-:W-:Y:S01]  /*56c0*/  IMAD.MOV.U32 R98, RZ, RZ, R195 ;  /* 0x000000ffff627224 */ /* 0x000fe200078e00c3 */
[----:B--2---:R-:W-:Y:S01]  /*56d0*/  F2FP.PACK_AB R10, R213, R214 ;  /* 0x000000d6d50a723e */ /* 0x004fe200000000ff */
[----:B------:R-:W-:Y:S01]  /*56e0*/  IMAD.MOV.U32 R97, RZ, RZ, R194 ;  /* 0x000000ffff617224 */ /* 0x000fe200078e00c2 */
[----:B------:R-:W2:Y:S01]  /*56f0*/  LDSM.16.MT88.4 R16, [R229+0x1900] ;  /* 0x00190000e510783b */ /* 0x000ea20000004200 */
[----:B------:R-:W-:-:S02]  /*5700*/  IMAD.MOV.U32 R99, RZ, RZ, R188 ;  /* 0x000000ffff637224 */ /* 0x000fc400078e00bc */
[----:B------:R-:W-:Y:S02]  /*5710*/  IMAD.MOV.U32 R96, RZ, RZ, R149 ;  /* 0x000000ffff607224 */ /* 0x000fe400078e0095 */
[----:B-1----:R-:W-:Y:S01]  /*5720*/  FFMA.FTZ R2, R114, c[0x0][0x2d0], -R3 ;  /* 0x0000b40072027a23 */ /* 0x002fe20000010803 */
[----:B------:R-:W-:-:S03]  /*5730*/  F2FP.PACK_AB R9, R209, R211 ;  /* 0x000000d3d109723e */ /* 0x000fc600000000ff */
[----:B------:R1:W-:Y:S02]  /*5740*/  MUFU.EX2 R207, R2 ;  /* 0x0000000200cf7308 */ /* 0x0003e40000000800 */
[----:B-1----:R-:W-:-:S06]  /*5750*/  FFMA.FTZ R2, R115, c[0x0][0x2d0], -R3 ;  /* 0x0000b40073027a23 */ /* 0x002fcc0000010803 */
[----:B------:R1:W1:Y:S02]  /*5760*/  MUFU.EX2 R205, R2 ;  /* 0x0000000200cd7308 */ /* 0x0002640000000800 */
[----:B-1----:R-:W-:Y:S01]  /*5770*/  FFMA.FTZ R2, R117, c[0x0][0x2d0], -R6 ;  /* 0x0000b40075027a23 */ /* 0x002fe20000010806 */
[----:B------:R-:W-:Y:S01]  /*5780*/  F2FP.PACK_AB R11, R205, R207 ;  /* 0x000000cfcd0b723e */ /* 0x000fe200000000ff */
[----:B------:R-:W-:-:S04]  /*5790*/  IMAD.MOV.U32 R117, RZ, RZ, R196 ;  /* 0x000000ffff757224 */ /* 0x000fc800078e00c4 */
[----:B------:R1:W-:Y:S02]  /*57a0*/  MUFU.EX2 R202, R2 ;  /* 0x0000000200ca7308 */ /* 0x0003e40000000800 */
[C---:B---3--:R-:W-:Y:S08]  /*57b0*/  HMMA.16816.F32 R144, R8.reuse, R12, R144 ;  /* 0x0000000c0890723c */ /* 0x048ff00000001890 */
[----:B----4-:R-:W-:Y:S01]  /*57c0*/  HMMA.16816.F32 R104, R8, R28, R104 ;  /* 0x0000001c0868723c */ /* 0x010fe20000001868 */
[----:B-1----:R-:W-:-:S02]  /*57d0*/  FFMA.FTZ R2, R116, c[0x0][0x2d0], -R6 ;  /* 0x0000b40074027a23 */ /* 0x002fc40000010806 */
[----:B------:R-:W-:Y:S02]  /*57e0*/  IMAD.MOV.U32 R116, RZ, RZ, R198 ;  /* 0x000000ffff747224 */ /* 0x000fe400078e00c6 */
[----:B------:R1:W3:Y:S02]  /*57f0*/  MUFU.EX2 R201, R2 ;  /* 0x0000000200c97308 */ /* 0x0002e40000000800 */
[----:B-1----:R-:W-:Y:S02]  /*5800*/  FFMA.FTZ R2, R118, c[0x0][0x2d0], -R6 ;  /* 0x0000b40076027a23 */ /* 0x002fe40000010806 */
[----:B------:R-:W-:-:S04]  /*5810*/  IMAD.MOV.U32 R118, RZ, RZ, R176 ;  /* 0x000000ffff767224 */ /* 0x000fc800078e00b0 */
[----:B------:R1:W-:Y:S01]  /*5820*/  MUFU.EX2 R200, R2 ;  /* 0x0000000200c87308 */ /* 0x0003e20000000800 */
[C---:B------:R-:W-:Y:S08]  /*5830*/  HMMA.16816.F32 R176, R8.reuse, R24, R76 ;  /* 0x0000001808b0723c */ /* 0x040ff0000000184c */
[----:B------:R-:W-:Y:S01]  /*5840*/  HMMA.16816.F32 R76, R8, R14, R64 ;  /* 0x0000000e084c723c */ /* 0x000fe20000001840 */
[----:B-1----:R-:W-:-:S07]  /*5850*/  FFMA.FTZ R2, R119, c[0x0][0x2d0], -R6 ;  /* 0x0000b40077027a23 */ /* 0x002fce0000010806 */
[C---:B------:R-:W-:Y:S01]  /*5860*/  HMMA.16816.F32 R64, R8.reuse, R26, R56 ;  /* 0x0000001a0840723c */ /* 0x040fe20000001838 */
[----:B------:R-:W-:Y:S01]  /*5870*/  IMAD.MOV.U32 R119, RZ, RZ, R192 ;  /* 0x000000ffff777224 */ /* 0x000fe200078e00c0 */
[----:B------:R1:W-:Y:S06]  /*5880*/  MUFU.EX2 R199, R2 ;  /* 0x0000000200c77308 */ /* 0x0003ec0000000800 */
[----:B------:R-:W-:Y:S01]  /*5890*/  HMMA.16816.F32 R56, R8, R22, R48 ;  /* 0x000000160838723c */ /* 0x000fe20000001830 */
[----:B-1----:R-:W-:Y:S02]  /*58a0*/  FFMA.FTZ R2, R120, c[0x0][0x2d0], -R0 ;  /* 0x0000b40078027a23 */ /* 0x002fe40000010800 */
[----:B------:R-:W-:-:S02]  /*58b0*/  IMAD.MOV.U32 R120, RZ, RZ, R151 ;  /* 0x000000ffff787224 */ /* 0x000fc400078e0097 */
[----:B------:R1:W-:Y:S02]  /*58c0*/  MUFU.EX2 R198, R2 ;  /* 0x0000000200c67308 */ /* 0x0003e40000000800 */
[----:B-1----:R-:W-:Y:S02]  /*58d0*/  FFMA.FTZ R2, R121, c[0x0][0x2d0], -R0 ;  /* 0x0000b40079027a23 */ /* 0x002fe40000010800 */
[----:B------:R-:W-:-:S04]  /*58e0*/  IMAD.MOV.U32 R121, RZ, RZ, R91 ;  /* 0x000000ffff797224 */ /* 0x000fc800078e005b */
[----:B------:R1:W4:Y:S01]  /*58f0*/  MUFU.EX2 R197, R2 ;  /* 0x0000000200c57308 */ /* 0x0003220000000800 */
[C---:B------:R-:W-:Y:S08]  /*5900*/  HMMA.16816.F32 R88, R8.reuse, R20, R72 ;  /* 0x000000140858723c */ /* 0x040ff00000001848 */
[----:B------:R-:W-:Y:S01]  /*5910*/  HMMA.16816.F32 R72, R8, R30, R60 ;  /* 0x0000001e0848723c */ /* 0x000fe2000000183c */
[----:B-1----:R-:W-:-:S06]  /*5920*/  FFMA.FTZ R2, R122, c[0x0][0x2d0], -R0 ;  /* 0x0000b4007a027a23 */ /* 0x002fcc0000010800 */
[----:B---3--:R-:W-:Y:S01]  /*5930*/  F2FP.PACK_AB R8, R201, R202 ;  /* 0x000000cac908723e */ /* 0x008fe200000000ff */
[----:B------:R-:W-:Y:S01]  /*5940*/  IMAD.MOV.U32 R122, RZ, RZ, R150 ;  /* 0x000000ffff7a7224 */ /* 0x000fe200078e0096 */
[----:B----4-:R-:W-:Y:S01]  /*5950*/  F2FP.PACK_AB R9, R197, R198 ;  /* 0x000000c6c509723e */ /* 0x010fe200000000ff */
[----:B------:R1:W-:Y:S01]  /*5960*/  MUFU.EX2 R196, R2 ;  /* 0x0000000200c47308 */ /* 0x0003e20000000800 */
[----:B------:R-:W-:Y:S01]  /*5970*/  F2FP.PACK_AB R10, R199, R200 ;  /* 0x000000c8c70a723e */ /* 0x000fe200000000ff */
[----:B-1----:R-:W-:Y:S02]  /*5980*/  FFMA.FTZ R2, R123, c[0x0][0x2d0], -R0 ;  /* 0x0000b4007b027a23 */ /* 0x002fe40000010800 */
[----:B------:R-:W-:-:S04]  /*5990*/  IMAD.MOV.U32 R123, RZ, RZ, R148 ;  /* 0x000000ffff7b7224 */ /* 0x000fc800078e0094 */
[----:B------:R1:W3:Y:S02]  /*59a0*/  MUFU.EX2 R195, R2 ;  /* 0x0000000200c37308 */ /* 0x0002e40000000800 */
[----:B-1----:R-:W-:Y:S01]  /*59b0*/  FFMA.FTZ R2, R124, c[0x0][0x2d0], -R6 ;  /* 0x0000b4007c027a23 */ /* 0x002fe20000010806 */
[----:B---3--:R-:W-:Y:S01]  /*59c0*/  F2FP.PACK_AB R11, R195, R196 ;  /* 0x000000c4c30b723e */ /* 0x008fe200000000ff */
[----:B------:R-:W-:-:S04]  /*59d0*/  IMAD.MOV.U32 R124, RZ, RZ, R100 ;  /* 0x000000ffff7c7224 */ /* 0x000fc800078e0064 */
[----:B------:R1:W-:Y:S01]  /*59e0*/  MUFU.EX2 R194, R2 ;  /* 0x0000000200c27308 */ /* 0x0003e20000000800 */
[----:B------:R-:W-:Y:S02]  /*59f0*/  IMAD.MOV.U32 R100, RZ, RZ, R92 ;  /* 0x000000ffff647224 */ /* 0x000fe400078e005c */
[----:B------:R-:W-:Y:S01]  /*5a00*/  IMAD.MOV.U32 R92, RZ, RZ, R4 ;  /* 0x000000ffff5c7224 */ /* 0x000fe200078e0004 */
[----:B------:R-:W-:Y:S01]  /*5a10*/  HMMA.16816.F32 R52, R8, R12, R52 ;  /* 0x0000000c0834723c */ /* 0x000fe20000001834 */
[----:B------:R-:W-:-:S07]  /*5a20*/  IMAD.MOV.U32 R4, RZ, RZ, R166 ;  /* 0x000000ffff047224 */ /* 0x000fce00078e00a6 */
[C---:B------:R-:W-:Y:S01]  /*5a30*/  HMMA.16816.F32 R48, R8.reuse, R14, R36 ;  /* 0x0000000e0830723c */ /* 0x040fe20000001824 */
[----:B------:R-:W-:Y:S01]  /*5a40*/  LDSM.16.MT88.4 R12, [R232+0x1900] ;  /* 0x00190000e80c783b */ /* 0x000fe20000004200 */
[----:B-1----:R-:W-:Y:S02]  /*5a50*/  FFMA.FTZ R2, R125, c[0x0][0x2d0], -R6 ;  /* 0x0000b4007d027a23 */ /* 0x002fe40000010806 */
[----:B------:R-:W-:Y:S02]  /*5a60*/  IMAD.MOV.U32 R125, RZ, RZ, R101 ;  /* 0x000000ffff7d7224 */ /* 0x000fe400078e0065 */
[----:B------:R1:W-:Y:S02]  /*5a70*/  MUFU.EX2 R193, R2 ;  /* 0x0000000200c17308 */ /* 0x0003e40000000800 */
[----:B------:R-:W-:Y:S01]  /*5a80*/  HMMA.16816.F32 R60, R8, R20, R108 ;  /* 0x00000014083c723c */ /* 0x000fe2000000186c */
[----:B------:R-:W-:Y:S02]  /*5a90*/  IMAD.MOV.U32 R101, RZ, RZ, R93 ;  /* 0x000000ffff657224 */ /* 0x000fe400078e005d */
[----:B------:R-:W-:-:S05]  /*5aa0*/  IMAD.MOV.U32 R93, RZ, RZ, R164 ;  /* 0x000000ffff5d7224 */ /* 0x000fca00078e00a4 */
[----:B------:R-:W-:Y:S01]  /*5ab0*/  HMMA.16816.F32 R44, R8, R28, R44 ;  /* 0x0000001c082c723c */ /* 0x000fe2000000182c */
[----:B-1----:R-:W-:-:S07]  /*5ac0*/  FFMA.FTZ R2, R126, c[0x0][0x2d0], -R5 ;  /* 0x0000b4007e027a23 */ /* 0x002fce0000010805 */
[C---:B------:R-:W-:Y:S01]  /*5ad0*/  HMMA.16816.F32 R28, R8.reuse, R30, R32 ;  /* 0x0000001e081c723c */ /* 0x040fe20000001820 */
[----:B------:R-:W-:Y:S01]  /*5ae0*/  IMAD.MOV.U32 R126, RZ, RZ, R102 ;  /* 0x000000ffff7e7224 */ /* 0x000fe200078e0066 */
[----:B------:R-:W-:Y:S01]  /*5af0*/  LDSM.16.MT88.4 R32, [R231+0x1900] ;  /* 0x00190000e720783b */ /* 0x000fe20000004200 */
[----:B------:R1:W-:Y:S01]  /*5b00*/  MUFU.EX2 R192, R2 ;  /* 0x0000000200c07308 */ /* 0x0003e20000000800 */
[----:B------:R-:W-:Y:S02]  /*5b10*/  IMAD.MOV.U32 R102, RZ, RZ, R94 ;  /* 0x000000ffff667224 */ /* 0x000fe400078e005e */
[----:B------:R-:W-:Y:S02]  /*5b20*/  IMAD.MOV.U32 R94, RZ, RZ, R165 ;  /* 0x000000ffff5e7224 */ /* 0x000fe400078e00a5 */
[C---:B------:R-:W-:Y:S08]  /*5b30*/  HMMA.16816.F32 R36, R8.reuse, R24, R80 ;  /* 0x000000180824723c */ /* 0x040ff00000001850 */
[----:B------:R-:W-:Y:S01]  /*5b40*/  HMMA.16816.F32 R40, R8, R26, R40 ;  /* 0x0000001a0828723c */ /* 0x000fe20000001828 */
[----:B------:R-:W3:Y:S01]  /*5b50*/  LDSM.16.MT88.4 R24, [R230+0x1900] ;  /* 0x00190000e618783b */ /* 0x000ee20000004200 */
[----:B-1----:R-:W-:-:S02]  /*5b60*/  FFMA.FTZ R2, R127, c[0x0][0x2d0], -R5 ;  /* 0x0000b4007f027a23 */ /* 0x002fc40000010805 */
[----:B------:R-:W-:Y:S02]  /*5b70*/  IMAD.MOV.U32 R127, RZ, RZ, R119 ;  /* 0x000000ffff7f7224 */ /* 0x000fe400078e0077 */
[----:B------:R1:W4:Y:S02]  /*5b80*/  MUFU.EX2 R191, R2 ;  /* 0x0000000200bf7308 */ /* 0x0003240000000800 */
[----:B------:R-:W-:Y:S01]  /*5b90*/  HMMA.16816.F32 R84, R8, R22, R84 ;  /* 0x000000160854723c */ /* 0x000fe20000001854 */
[----:B------:R-:W-:Y:S01]  /*5ba0*/  IMAD.MOV.U32 R119, RZ, RZ, R161 ;  /* 0x000000ffff777224 */ /* 0x000fe200078e00a1 */
[----:B------:R-:W2:Y:S01]  /*5bb0*/  LDSM.16.MT88.4 R20, [R229+0x2100] ;  /* 0x00210000e514783b */ /* 0x000ea20000004200 */
[----:B-1----:R-:W-:-:S04]  /*5bc0*/  FFMA.FTZ R2, R128, c[0x0][0x2d0], -R5 ;  /* 0x0000b40080027a23 */ /* 0x002fc80000010805 */
[----:B----4-:R-:W-:Y:S01]  /*5bd0*/  F2FP.PACK_AB R8, R191, R192 ;  /* 0x000000c0bf08723e */ /* 0x010fe200000000ff */
[----:B------:R-:W-:Y:S01]  /*5be0*/  IMAD.MOV.U32 R128, RZ, RZ, R120 ;  /* 0x000000ffff807224 */ /* 0x000fe200078e0078 */
[----:B------:R1:W-:Y:S01]  /*5bf0*/  MUFU.EX2 R190, R2 ;  /* 0x0000000200be7308 */ /* 0x0003e20000000800 */
[----:B------:R-:W-:Y:S02]  /*5c00*/  IMAD.MOV.U32 R120, RZ, RZ, R162 ;  /* 0x000000ffff787224 */ /* 0x000fe400078e00a2 */
[----:B-1----:R-:W-:Y:S02]  /*5c10*/  FFMA.FTZ R2, R129, c[0x0][0x2d0], -R5 ;  /* 0x0000b40081027a23 */ /* 0x002fe40000010805 */
[----:B------:R-:W-:-:S03]  /*5c20*/  IMAD.MOV.U32 R129, RZ, RZ, R122 ;  /* 0x000000ffff817224 */ /* 0x000fc600078e007a */
[----:B------:R1:W4:Y:S01]  /*5c30*/  MUFU.EX2 R189, R2 ;  /* 0x0000000200bd7308 */ /* 0x0003220000000800 */
[----:B------:R-:W-:Y:S02]  /*5c40*/  IMAD.MOV.U32 R122, RZ, RZ, R163 ;  /* 0x000000ffff7a7224 */ /* 0x000fe400078e00a3 */
[----:B-1----:R-:W-:Y:S01]  /*5c50*/  FFMA.FTZ R2, R130, c[0x0][0x2d0], -R3 ;  /* 0x0000b40082027a23 */ /* 0x002fe20000010803 */
[----:B----4-:R-:W-:Y:S01]  /*5c60*/  F2FP.PACK_AB R10, R189, R190 ;  /* 0x000000bebd0a723e */ /* 0x010fe200000000ff */
[----:B------:R-:W-:-:S03]  /*5c70*/  IMAD.MOV.U32 R130, RZ, RZ, R120 ;  /* 0x000000ffff827224 */ /* 0x000fc600078e0078 */
[----:B------:R1:W-:Y:S02]  /*5c80*/  MUFU.EX2 R188, R2 ;  /* 0x0000000200bc7308 */ /* 0x0003e40000000800 */
[----:B-1----:R-:W-:-:S06]  /*5c90*/  FFMA.FTZ R2, R132, c[0x0][0x2d0], -R3 ;  /* 0x0000b40084027a23 */ /* 0x002fcc0000010803 */
[----:B------:R1:W4:Y:S02]  /*5ca0*/  MUFU.EX2 R132, R2 ;  /* 0x0000000200847308 */ /* 0x0003240000000800 */
[----:B-1----:R-:W-:Y:S01]  /*5cb0*/  FFMA.FTZ R2, R131, c[0x0][0x2d0], -R3 ;  /* 0x0000b40083027a23 */ /* 0x002fe20000010803 */
[----:B----4-:R-:W-:Y:S01]  /*5cc0*/  F2FP.PACK_AB R9, R132, R188 ;  /* 0x000000bc8409723e */ /* 0x010fe200000000ff */
[----:B------:R-:W-:-:S04]  /*5cd0*/  IMAD.MOV.U32 R131, RZ, RZ, R101 ;  /* 0x000000ffff837224 */ /* 0x000fc800078e0065 */
[----:B------:R1:W-:Y:S02]  /*5ce0*/  MUFU.EX2 R114, R2 ;  /* 0x0000000200727308 */ /* 0x0003e40000000800 */
[----:B-1----:R-:W-:Y:S02]  /*5cf0*/  FFMA.FTZ R2, R133, c[0x0][0x2d0], -R3 ;  /* 0x0000b40085027a23 */ /* 0x002fe40000010803 */
[----:B------:R-:W-:-:S04]  /*5d00*/  IMAD.MOV.U32 R133, RZ, RZ, R122 ;  /* 0x000000ffff857224 */ /* 0x000fc800078e007a */
[----:B------:R1:W4:Y:S01]  /*5d10*/  MUFU.EX2 R115, R2 ;  /* 0x0000000200737308 */ /* 0x0003220000000800 */
[----:B------:R-:W-:Y:S02]  /*5d20*/  IMAD.MOV.U32 R122, RZ, RZ, R92 ;  /* 0x000000ffff7a7224 */ /* 0x000fe400078e005c */
[----:B-1----:R-:W-:Y:S01]  /*5d30*/  FFMA.FTZ R2, R173, c[0x0][0x2d0], -R6 ;  /* 0x0000b400ad027a23 */ /* 0x002fe20000010806 */
[----:B----4-:R-:W-:-:S04]  /*5d40*/  F2FP.PACK_AB R11, R115, R114 ;  /* 0x00000072730b723e */ /* 0x010fc800000000ff */
[----:B------:R1:W-:Y:S03]  /*5d50*/  MUFU.EX2 R113, R2 ;  /* 0x0000000200717308 */ /* 0x0003e60000000800 */
[C---:B--2---:R-:W-:Y:S08]  /*5d60*/  HMMA.16816.F32 R148, R8.reuse, R18, R76 ;  /* 0x000000120894723c */ /* 0x044ff0000000184c */
[----:B------:R-:W-:Y:S01]  /*5d70*/  HMMA.16816.F32 R144, R8, R16, R144 ;  /* 0x000000100890723c */ /* 0x000fe20000001890 */
[----:B-1----:R-:W-:-:S02]  /*5d80*/  FFMA.FTZ R2, R172, c[0x0][0x2d0], -R6 ;  /* 0x0000b400ac027a23 */ /* 0x002fc40000010806 */
[----:B------:R-:W-:Y:S02]  /*5d90*/  IMAD.MOV.U32 R172, RZ, RZ, R127 ;  /* 0x000000ffffac7224 */ /* 0x000fe400078e007f */
[----:B------:R1:W-:Y:S01]  /*5da0*/  MUFU.EX2 R112, R2 ;  /* 0x0000000200707308 */ /* 0x0003e20000000800 */
[----:B------:R-:W-:Y:S02]  /*5db0*/  IMAD.MOV.U32 R127, RZ, RZ, R100 ;  /* 0x000000ffff7f7224 */ /* 0x000fe400078e0064 */
[C---:B---3--:R-:W-:Y:S08]  /*5dc0*/  HMMA.16816.F32 R176, R8.reuse, R24, R176 ;  /* 0x0000001808b0723c */ /* 0x048ff000000018b0 */
[----:B------:R-:W-:Y:S01]  /*5dd0*/  HMMA.16816.F32 R80, R8, R26, R64 ;  /* 0x0000001a0850723c */ /* 0x000fe20000001840 */
[----:B-1----:R-:W-:-:S02]  /*5de0*/  FFMA.FTZ R2, R134, c[0x0][0x2d0], -R6 ;  /* 0x0000b40086027a23 */ /* 0x002fc40000010806 */
[----:B------:R-:W-:-:S05]  /*5df0*/  IMAD.MOV.U32 R134, RZ, RZ, R128 ;  /* 0x000000ffff867224 */ /* 0x000fca00078e0080 */
[----:B------:R-:W-:Y:S01]  /*5e00*/  HMMA.16816.F32 R76, R8, R32, R88 ;  /* 0x00000020084c723c */ /* 0x000fe20000001858 */
[----:B------:R1:W-:Y:S01]  /*5e10*/  MUFU.EX2 R111, R2 ;  /* 0x00000002006f7308 */ /* 0x0003e20000000800 */
[----:B------:R-:W-:Y:S02]  /*5e20*/  IMAD.MOV.U32 R128, RZ, RZ, R119 ;  /* 0x000000ffff807224 */ /* 0x000fe400078e0077 */
[----:B------:R-:W-:Y:S02]  /*5e30*/  IMAD.MOV.U32 R119, RZ, RZ, R94 ;  /* 0x000000ffff777224 */ /* 0x000fe400078e005e */
[----:B-1----:R-:W-:Y:S02]  /*5e40*/  FFMA.FTZ R2, R138, c[0x0][0x2d0], -R6 ;  /* 0x0000b4008a027a23 */ /* 0x002fe40000010806 */
[----:B------:R-:W-:Y:S02]  /*5e50*/  IMAD.MOV.U32 R138, RZ, RZ, R102 ;  /* 0x000000ffff8a7224 */ /* 0x000fe400078e0066 */
[----:B------:R1:W-:Y:S02]  /*5e60*/  MUFU.EX2 R110, R2 ;  /* 0x00000002006e7308 */ /* 0x0003e40000000800 */
[----:B-1----:R-:W-:-:S02]  /*5e70*/  FFMA.FTZ R2, R174, c[0x0][0x2d0], -R0 ;  /* 0x0000b400ae027a23 */ /* 0x002fc40000010800 */
[----:B------:R-:W-:-:S04]  /*5e80*/  IMAD.MOV.U32 R174, RZ, RZ, R123 ;  /* 0x000000ffffae7224 */ /* 0x000fc800078e007b */
[----:B------:R1:W-:Y:S01]  /*5e90*/  MUFU.EX2 R108, R2 ;  /* 0x00000002006c7308 */ /* 0x0003e20000000800 */
[----:B------:R-:W-:Y:S02]  /*5ea0*/  IMAD.MOV.U32 R123, RZ, RZ, R95 ;  /* 0x000000ffff7b7224 */ /* 0x000fe400078e005f */
[----:B------:R-:W-:Y:S02]  /*5eb0*/  IMAD.MOV.U32 R95, RZ, RZ, R160 ;  /* 0x000000ffff5f7224 */ /* 0x000fe400078e00a0 */
[----:B------:R-:W-:Y:S01]  /*5ec0*/  HMMA.16816.F32 R160, R8, R12, R104 ;  /* 0x0000000c08a0723c */ /* 0x000fe20000001868 */
[----:B------:R-:W-:Y:S02]  /*5ed0*/  IMAD.MOV.U32 R173, RZ, RZ, R123 ;  /* 0x000000ffffad7224 */ /* 0x000fe400078e007b */
[----:B-1----:R-:W-:Y:S02]  /*5ee0*/  FFMA.FTZ R2, R175, c[0x0][0x2d0], -R0 ;  /* 0x0000b400af027a23 */ /* 0x002fe40000010800 */
[----:B------:R-:W-:-:S02]  /*5ef0*/  IMAD.MOV.U32 R175, RZ, RZ, R97 ;  /* 0x000000ffffaf7224 */ /* 0x000fc400078e0061 */
[----:B------:R1:W2:Y:S01]  /*5f00*/  MUFU.EX2 R107, R2 ;  /* 0x00000002006b7308 */ /* 0x0002a20000000800 */
[----:B------:R-:W-:Y:S02]  /*5f10*/  IMAD.MOV.U32 R97, RZ, RZ, R98 ;  /* 0x000000ffff617224 */ /* 0x000fe400078e0062 */
[----:B------:R-:W-:Y:S02]  /*5f20*/  IMAD.MOV.U32 R98, RZ, RZ, R99 ;  /* 0x000000ffff627224 */ /* 0x000fe400078e0063 */
[----:B------:R-:W-:Y:S02]  /*5f30*/  IMAD.MOV.U32 R99, RZ, RZ, R117 ;  /* 0x000000ffff637224 */ /* 0x000fe400078e0075 */
[----:B------:R-:W-:Y:S02]  /*5f40*/  IMAD.MOV.U32 R117, RZ, RZ, R103 ;  /* 0x000000ffff757224 */ /* 0x000fe400078e0067 */
[----:B------:R-:W-:Y:S02]  /*5f50*/  IMAD.MOV.U32 R103, RZ, RZ, R7 ;  /* 0x000000ffff677224 */ /* 0x000fe400078e0007 */
[----:B------:R-:W-:-:S02]  /*5f60*/  IMAD.MOV.U32 R123, RZ, RZ, R99 ;  /* 0x000000ffff7b7224 */ /* 0x000fc400078e0063 */
[----:B------:R-:W-:Y:S02]  /*5f70*/  IMAD.MOV.U32 R120, RZ, RZ, R98 ;  /* 0x000000ffff787224 */ /* 0x000fe400078e0062 */
[----:B------:R-:W-:Y:S02]  /*5f80*/  IMAD.MOV.U32 R7, RZ, RZ, R167 ;  /* 0x000000ffff077224 */ /* 0x000fe400078e00a7 */
[----:B-1----:R-:W-:Y:S01]  /*5f90*/  FFMA.FTZ R2, R180, c[0x0][0x2d0], -R0 ;  /* 0x0000b400b4027a23 */ /* 0x002fe20000010800 */
[----:B------:R-:W-:Y:S01]  /*5fa0*/  HMMA.16816.F32 R164, R8, R14, R72 ;  /* 0x0000000e08a4723c */ /* 0x000fe20000001848 */
[----:B------:R-:W-:Y:S02]  /*5fb0*/  IMAD.MOV.U32 R180, RZ, RZ, R129 ;  /* 0x000000ffffb47224 */ /* 0x000fe400078e0081 */
[----:B------:R1:W-:Y:S01]  /*5fc0*/  MUFU.EX2 R105, R2 ;  /* 0x0000000200697308 */ /* 0x0003e20000000800 */
[----:B------:R-:W-:-:S04]  /*5fd0*/  IMAD.MOV.U32 R129, RZ, RZ, R96 ;  /* 0x000000ffff817224 */ /* 0x000fc800078e0060 */
[----:B------:R-:W-:Y:S07]  /*5fe0*/  HMMA.16816.F32 R72, R8, R34, R56 ;  /* 0x000000220848723c */ /* 0x000fee0000001838 */
[----:B------:R-:W-:Y:S02]  /*5ff0*/  F2FP.PACK_AB R8, R193, R194 ;  /* 0x000000c2c108723e */ /* 0x000fe400000000ff */
[----:B--2---:R-:W-:Y:S01]  /*6000*/  F2FP.PACK_AB R9, R107, R108 ;  /* 0x0000006c6b09723e */ /* 0x004fe200000000ff */
[----:B-1----:R-:W-:Y:S01]  /*6010*/  FFMA.FTZ R2, R181, c[0x0][0x2d0], -R0 ;  /* 0x0000b400b5027a23 */ /* 0x002fe20000010800 */
[----:B------:R-:W-:Y:S01]  /*6020*/  F2FP.PACK_AB R10, R112, R113 ;  /* 0x00000071700a723e */ /* 0x000fe200000000ff */
[----:B------:R-:W-:-:S02]  /*6030*/  IMAD.MOV.U32 R181, RZ, RZ, R97 ;  /* 0x000000ffffb57224 */ /* 0x000fc400078e0061 */
[----:B------:R1:W2:Y:S02]  /*6040*/  MUFU.EX2 R104, R2 ;  /* 0x0000000200687308 */ /* 0x0002a40000000800 */
[----:B-1----:R-:W-:Y:S01]  /*6050*/  FFMA.FTZ R2, R152, c[0x0][0x2d0], -R6 ;  /* 0x0000b40098027a23 */ /* 0x002fe20000010806 */
[----:B--2---:R-:W-:Y:S01]  /*6060*/  F2FP.PACK_AB R11, R104, R105 ;  /* 0x00000069680b723e */ /* 0x004fe200000000ff */
[----:B------:R-:W-:-:S04]  /*6070*/  IMAD.MOV.U32 R152, RZ, RZ, R117 ;  /* 0x000000ffff987224 */ /* 0x000fc800078e0075 */
[----:B------:R1:W-:Y:S01]  /*6080*/  MUFU.EX2 R109, R2 ;  /* 0x00000002006d7308 */ /* 0x0003e20000000800 */
[----:B------:R-:W-:Y:S01]  /*6090*/  IMAD.MOV.U32 R117, RZ, RZ, R103 ;  /* 0x000000ffff757224 */ /* 0x000fe200078e0067 */
        /* <DEDUP_REMOVED lines=18> */
[----:B------:R1:W1:Y:S03]  /*61c0*/  MUFU.EX2 R102, R2 ;  /* 0x0000000200667308 */ /* 0x0002660000000800 */
[----:B------:R-:W-:Y:S01]  /*61d0*/  HMMA.16816.F32 R40, R8, R26, R40 ;  /* 0x0000001a0828723c */ /* 0x000fe20000001828 */
[----:B------:R-:W-:Y:S01]  /*61e0*/  IMAD.MOV.U32 R153, RZ, RZ, R181 ;  /* 0x000000ffff997224 */ /* 0x000fe200078e00b5 */
[----:B------:R-:W2:Y:S01]  /*61f0*/  LDSM.16.MT88.4 R24, [R229+0x2900] ;  /* 0x00290000e518783b */ /* 0x000ea20000004200 */
[----:B------:R-:W-:Y:S02]  /*6200*/  IMAD.MOV.U32 R181, RZ, RZ, R175 ;  /* 0x000000ffffb57224 */ /* 0x000fe400078e00af */
[----:B------:R-:W-:-:S02]  /*6210*/  IMAD.MOV.U32 R175, RZ, RZ, R121 ;  /* 0x000000ffffaf7224 */ /* 0x000fc400078e0079 */
[----:B------:R-:W-:Y:S02]  /*6220*/  IMAD.MOV.U32 R121, RZ, RZ, R116 ;  /* 0x000000ffff797224 */ /* 0x000fe400078e0074 */
[----:B------:R-:W-:Y:S02]  /*6230*/  IMAD.MOV.U32 R116, RZ, RZ, R71 ;  /* 0x000000ffff747224 */ /* 0x000fe400078e0047 */
[----:B-1----:R-:W-:Y:S01]  /*6240*/  FFMA.FTZ R2, R154, c[0x0][0x2d0], -R5 ;  /* 0x0000b4009a027a23 */ /* 0x002fe20000010805 */
[----:B------:R-:W-:-:S03]  /*6250*/  F2FP.PACK_AB R8, R102, R103 ;  /* 0x000000676608723e */ /* 0x000fc600000000ff */
[----:B------:R1:W-:Y:S02]  /*6260*/  MUFU.EX2 R101, R2 ;  /* 0x0000000200657308 */ /* 0x0003e40000000800 */
[----:B-1----:R-:W-:-:S06]  /*6270*/  FFMA.FTZ R2, R155, c[0x0][0x2d0], -R5 ;  /* 0x0000b4009b027a23 */ /* 0x002fcc0000010805 */
[----:B------:R1:W1:Y:S02]  /*6280*/  MUFU.EX2 R100, R2 ;  /* 0x0000000200647308 */ /* 0x0002640000000800 */
[----:B-1----:R-:W-:Y:S01]  /*6290*/  FFMA.FTZ R2, R168, c[0x0][0x2d0], -R3 ;  /* 0x0000b400a8027a23 */ /* 0x002fe20000010803 */
[----:B------:R-:W-:-:S05]  /*62a0*/  F2FP.PACK_AB R10, R100, R101 ;  /* 0x00000065640a723e */ /* 0x000fca00000000ff */
        /* <DEDUP_REMOVED lines=11> */
[C---:B------:R-:W-:Y:S08]  /*6360*/  HMMA.16816.F32 R144, R8.reuse, R20, R144 ;  /* 0x000000140890723c */ /* 0x040ff00000001890 */
[----:B------:R-:W-:Y:S01]  /*6370*/  HMMA.16816.F32 R148, R8, R22, R148 ;  /* 0x000000160894723c */ /* 0x000fe20000001894 */
[----:B-1----:R-:W-:-:S04]  /*6380*/  FFMA.FTZ R2, R140, c[0x0][0x2d0], -R0 ;  /* 0x0000b4008c027a23 */ /* 0x002fc80000010800 */
[----:B------:R1:W1:Y:S03]  /*6390*/  MUFU.EX2 R94, R2 ;  /* 0x00000002005e7308 */ /* 0x0002660000000800 */
[C---:B--2---:R-:W-:Y:S08]  /*63a0*/  HMMA.16816.F32 R160, R8.reuse, R16, R160 ;  /* 0x0000001008a0723c */ /* 0x044ff000000018a0 */
[----:B------:R-:W-:Y:S01]  /*63b0*/  HMMA.16816.F32 R164, R8, R18, R164 ;  /* 0x0000001208a4723c */ /* 0x000fe200000018a4 */
[----:B-1----:R-:W-:-:S07]  /*63c0*/  FFMA.FTZ R2, R141, c[0x0][0x2d0], -R0 ;  /* 0x0000b4008d027a23 */ /* 0x002fce0000010800 */
[C---:B---3--:R-:W-:Y:S01]  /*63d0*/  HMMA.16816.F32 R176, R8.reuse, R12, R176 ;  /* 0x0000000c08b0723c */ /* 0x048fe200000018b0 */
[----:B------:R1:W-:Y:S07]  /*63e0*/  MUFU.EX2 R93, R2 ;  /* 0x00000002005d7308 */ /* 0x0003ee0000000800 */
[C---:B------:R-:W-:Y:S08]  /*63f0*/  HMMA.16816.F32 R80, R8.reuse, R14, R80 ;  /* 0x0000000e0850723c */ /* 0x040ff00000001850 */
[----:B----4-:R-:W-:Y:S01]  /*6400*/  HMMA.16816.F32 R76, R8, R28, R76 ;  /* 0x0000001c084c723c */ /* 0x010fe2000000184c */
[----:B-1----:R-:W-:-:S04]  /*6410*/  FFMA.FTZ R2, R142, c[0x0][0x2d0], -R0 ;  /* 0x0000b4008e027a23 */ /* 0x002fc80000010800 */
[----:B------:R1:W2:Y:S03]  /*6420*/  MUFU.EX2 R92, R2 ;  /* 0x00000002005c7308 */ /* 0x0002a60000000800 */
[----:B------:R-:W-:Y:S07]  /*6430*/  HMMA.16816.F32 R72, R8, R30, R72 ;  /* 0x0000001e0848723c */ /* 0x000fee0000001848 */
[----:B------:R-:W-:-:S02]  /*6440*/  F2FP.PACK_AB R8, R110, R111 ;  /* 0x0000006f6e08723e */ /* 0x000fc400000000ff */
[----:B------:R-:W-:Y:S02]  /*6450*/  F2FP.PACK_AB R9, R94, R95 ;  /* 0x0000005f5e09723e */ /* 0x000fe400000000ff */
        /* <DEDUP_REMOVED lines=30> */
[----:B------:R-:W-:Y:S02]  /*6640*/  IMAD.MOV.U32 R156, RZ, RZ, R152 ;  /* 0x000000ffff9c7224 */ /* 0x000fe400078e0098 */
[----:B------:R-:W-:Y:S02]  /*6650*/  IMAD.MOV.U32 R152, RZ, RZ, R180 ;  /* 0x000000ffff987224 */ /* 0x000fe400078e00b4 */
[----:B------:R1:W-:Y:S01]  /*6660*/  MUFU.EX2 R71, R2 ;  /* 0x0000000200477308 */ /* 0x0003e20000000800 */
[----:B------:R-:W-:Y:S01]  /*6670*/  IMAD.MOV.U32 R180, RZ, RZ, R174 ;  /* 0x000000ffffb47224 */ /* 0x000fe200078e00ae */
[----:B---3--:R-:W-:Y:S01]  /*6680*/  F2FP.PACK_AB R8, R90, R91 ;  /* 0x0000005b5a08723e */ /* 0x008fe200000000ff */
[----:B------:R-:W-:Y:S01]  /*6690*/  IMAD.MOV.U32 R174, RZ, RZ, R118 ;  /* 0x000000ffffae7224 */ /* 0x000fe200078e0076 */
[----:B------:R-:W-:Y:S01]  /*66a0*/  F2FP.PACK_AB R9, R86, R87 ;  /* 0x000000575609723e */ /* 0x000fe200000000ff */
[----:B------:R-:W-:Y:S01]  /*66b0*/  FFMA.FTZ R4, R4, c[0x0][0x2d0], -R6 ;  /* 0x0000b40004047a23 */ /* 0x000fe20000010806 */
[----:B------:R-:W-:Y:S01]  /*66c0*/  F2FP.PACK_AB R10, R88, R89 ;  /* 0x00000059580a723e */ /* 0x000fe200000000ff */
[----:B------:R-:W-:-:S02]  /*66d0*/  IMAD.MOV.U32 R118, RZ, RZ, R234 ;  /* 0x000000ffff767224 */ /* 0x000fc400078e00ea */
[----:B-1----:R-:W-:Y:S01]  /*66e0*/  FFMA.FTZ R2, R157, c[0x0][0x2d0], -R6 ;  /* 0x0000b4009d027a23 */ /* 0x002fe20000010806 */
[----:B------:R-:W-:Y:S01]  /*66f0*/  F2FP.PACK_AB R11, R85, R84 ;  /* 0x00000054550b723e */ /* 0x000fe200000000ff */
[----:B------:R-:W-:Y:S01]  /*6700*/  IMAD.MOV.U32 R157, RZ, RZ, R156 ;  /* 0x000000ffff9d7224 */ /* 0x000fe200078e009c */
[----:B------:R-:W-:Y:S01]  /*6710*/  UIMAD.WIDE.U32 UR26, UR10, UR4, URZ ;  /* 0x000000040a1a72a5 */ /* 0x000fe2000f8e003f */
[----:B------:R-:W-:Y:S01]  /*6720*/  IMAD.MOV.U32 R156, RZ, RZ, R153 ;  /* 0x000000ffff9c7224 */ /* 0x000fe200078e0099 */
[----:B------:R1:W5:Y:S01]  /*6730*/  LDL.LU R234, [R1+0x28] ;  /* 0x0000280001ea7983 */ /* 0x0003620000300800 */
[----:B------:R-:W-:Y:S02]  /*6740*/  IMAD.MOV.U32 R153, RZ, RZ, R181 ;  /* 0x000000ffff997224 */ /* 0x000fe400078e00b5 */
[----:B------:R-:W-:Y:S01]  /*6750*/  IMAD.MOV.U32 R181, RZ, RZ, R180 ;  /* 0x000000ffffb57224 */ /* 0x000fe200078e00b4 */
[----:B------:R-:W-:Y:S01]  /*6760*/  HMMA.16816.F32 R144, R8, R24, R144 ;  /* 0x000000180890723c */ /* 0x000fe20000001890 */
[----:B------:R-:W-:-:S02]  /*6770*/  IMAD.MOV.U32 R180, RZ, RZ, R121 ;  /* 0x000000ffffb47224 */ /* 0x000fc400078e0079 */
[----:B------:R-:W-:Y:S02]  /*6780*/  IMAD.MOV.U32 R121, RZ, RZ, R69 ;  /* 0x000000ffff797224 */ /* 0x000fe400078e0045 */
[----:B------:R3:W1:Y:S02]  /*6790*/  MUFU.EX2 R69, R2 ;  /* 0x0000000200457308 */ /* 0x0006640000000800 */
[----:B---3--:R-:W-:Y:S02]  /*67a0*/  FFMA.FTZ R2, R157, c[0x0][0x2d0], -R6 ;  /* 0x0000b4009d027a23 */ /* 0x008fe40000010806 */
[----:B------:R-:W-:Y:S02]  /*67b0*/  IMAD.MOV.U32 R157, RZ, RZ, R156 ;  /* 0x000000ffff9d7224 */ /* 0x000fe400078e009c */
[----:B------:R-:W-:Y:S02]  /*67c0*/  IMAD.MOV.U32 R156, RZ, RZ, R181 ;  /* 0x000000ffff9c7224 */ /* 0x000fe400078e00b5 */
[----:B------:R-:W-:-:S02]  /*67d0*/  IMAD.MOV.U32 R181, RZ, RZ, R180 ;  /* 0x000000ffffb57224 */ /* 0x000fc400078e00b4 */
[----:B------:R-:W-:Y:S02]  /*67e0*/  IMAD.MOV.U32 R180, RZ, RZ, R138 ;  /* 0x000000ffffb47224 */ /* 0x000fe400078e008a */
[----:B------:R-:W-:Y:S02]  /*67f0*/  IMAD.MOV.U32 R138, RZ, RZ, R122 ;  /* 0x000000ffff8a7224 */ /* 0x000fe400078e007a */
[----:B------:R-:W-:Y:S02]  /*6800*/  IMAD.MOV.U32 R122, RZ, RZ, R68 ;  /* 0x000000ffff7a7224 */ /* 0x000fe400078e0044 */
[----:B------:R3:W-:Y:S01]  /*6810*/  MUFU.EX2 R68, R2 ;  /* 0x0000000200447308 */ /* 0x0007e20000000800 */
[----:B------:R-:W-:Y:S02]  /*6820*/  IMAD.MOV.U32 R155, RZ, RZ, R181 ;  /* 0x000000ffff9b7224 */ /* 0x000fe400078e00b5 */
[----:B------:R-:W-:Y:S02]  /*6830*/  IMAD.MOV.U32 R154, RZ, RZ, R180 ;  /* 0x000000ffff9a7224 */ /* 0x000fe400078e00b4 */
[----:B---3--:R-:W-:-:S02]  /*6840*/  FFMA.FTZ R2, R157, c[0x0][0x2d0], -R6 ;  /* 0x0000b4009d027a23 */ /* 0x008fc40000010806 */
[----:B------:R-:W-:Y:S02]  /*6850*/  IMAD.MOV.U32 R157, RZ, RZ, R138 ;  /* 0x000000ffff9d7224 */ /* 0x000fe400078e008a */
[----:B------:R3:W-:Y:S01]  /*6860*/  MUFU.EX2 R63, R2 ;  /* 0x00000002003f7308 */ /* 0x0007e20000000800 */
[----:B------:R-:W-:Y:S01]  /*6870*/  HMMA.16816.F32 R148, R8, R26, R148 ;  /* 0x0000001a0894723c */ /* 0x000fe20000001894 */
[----:B------:R-:W-:-:S07]  /*6880*/  IMAD.MOV.U32 R138, RZ, RZ, R233 ;  /* 0x000000ffff8a7224 */ /* 0x000fce00078e00e9 */
[----:B--2---:R-:W-:Y:S01]  /*6890*/  HMMA.16816.F32 R160, R8, R20, R160 ;  /* 0x0000001408a0723c */ /* 0x004fe200000018a0 */
[----:B---3--:R-:W-:-:S07]  /*68a0*/  FFMA.FTZ R2, R170, c[0x0][0x2d0], -R0 ;  /* 0x0000b400aa027a23 */ /* 0x008fce0000010800 */
[C---:B------:R-:W-:Y:S08]  /*68b0*/  HMMA.16816.F32 R164, R8.reuse, R22, R164 ;  /* 0x0000001608a4723c */ /* 0x040ff000000018a4 */
[C---:B----4-:R-:W-:Y:S01]  /*68c0*/  HMMA.16816.F32 R176, R8.reuse, R16, R176 ;  /* 0x0000001008b0723c */ /* 0x050fe200000018b0 */
[----:B------:R2:W-:Y:S07]  /*68d0*/  MUFU.EX2 R62, R2 ;  /* 0x00000002003e7308 */ /* 0x0005ee0000000800 */
[C---:B------:R-:W-:Y:S08]  /*68e0*/  HMMA.16816.F32 R76, R8.reuse, R12, R76 ;  /* 0x0000000c084c723c */ /* 0x040ff0000000184c */
[----:B------:R-:W-:Y:S01]  /*68f0*/  HMMA.16816.F32 R72, R8, R14, R72 ;  /* 0x0000000e0848723c */ /* 0x000fe20000001848 */
[----:B--2---:R-:W-:-:S02]  /*6900*/  FFMA.FTZ R2, R182, c[0x0][0x2d0], -R0 ;  /* 0x0000b400b6027a23 */ /* 0x004fc40000010800 */
[----:B------:R-:W-:Y:S02]  /*6910*/  IMAD.MOV.U32 R208, RZ, RZ, R125 ;  /* 0x000000ffffd07224 */ /* 0x000fe400078e007d */
[----:B------:R-:W-:Y:S01]  /*6920*/  IMAD.MOV.U32 R206, RZ, RZ, R124 ;  /* 0x000000ffffce7224 */ /* 0x000fe200078e007c */
[----:B------:R2:W3:Y:S01]  /*6930*/  MUFU.EX2 R61, R2 ;  /* 0x00000002003d7308 */ /* 0x0004e20000000800 */
[----:B------:R-:W-:Y:S02]  /*6940*/  IMAD.MOV.U32 R212, RZ, RZ, R126 ;  /* 0x000000ffffd47224 */ /* 0x000fe400078e007e */
[----:B------:R-:W-:Y:S01]  /*6950*/  IMAD.MOV.U32 R210, RZ, RZ, R174 ;  /* 0x000000ffffd27224 */ /* 0x000fe200078e00ae */
[----:B------:R-:W-:Y:S01]  /*6960*/  @UP1 UMOV UR21, UR27 ;  /* 0x0000001b00151c82 */ /* 0x000fe20008000000 */
[----:B------:R-:W-:Y:S01]  /*6970*/  IMAD.MOV.U32 R203, RZ, RZ, R138 ;  /* 0x000000ffffcb7224 */ /* 0x000fe200078e008a */
[----:B------:R-:W-:Y:S01]  /*6980*/  LDSM.16.MT88.4 R168, [R232+0x3100] ;  /* 0x00310000e8a8783b */ /* 0x000fe20000004200 */
[----:B------:R-:W-:-:S03]  /*6990*/  UMOV UR4, URZ ;  /* 0x0000003f00047c82 */ /* 0x000fc60008000000 */
[----:B------:R4:W5:Y:S01]  /*69a0*/  LDL.LU R233, [R1+0x24] ;  /* 0x0000240001e97983 */ /* 0x0009620000300800 */
[--C-:B--2---:R-:W-:Y:S02]  /*69b0*/  FFMA.FTZ R2, R183, c[0x0][0x2d0], -R0.reuse ;  /* 0x0000b400b7027a23 */ /* 0x104fe40000010800 */
[----:B------:R-:W-:Y:S02]  /*69c0*/  HMMA.16816.F32 R180, R8, R18, R80 ;  /* 0x0000001208b4723c */ /* 0x000fe40000001850 */
[----:B------:R2:W-:Y:S02]  /*69d0*/  MUFU.EX2 R60, R2 ;  /* 0x00000002003c7308 */ /* 0x0005e40000000800 */
[----:B--2---:R-:W-:-:S06]  /*69e0*/  FFMA.FTZ R2, R184, c[0x0][0x2d0], -R0 ;  /* 0x0000b400b8027a23 */ /* 0x004fcc0000010800 */
[----:B------:R2:W2:Y:S01]  /*69f0*/  MUFU.EX2 R31, R2 ;  /* 0x00000002001f7308 */ /* 0x0004a20000000800 */
[----:B-1----:R-:W-:Y:S02]  /*6a00*/  F2FP.PACK_AB R8, R69, R71 ;  /* 0x000000474508723e */ /* 0x002fe400000000ff */
[----:B---3--:R-:W-:Y:S02]  /*6a10*/  F2FP.PACK_AB R9, R61, R62 ;  /* 0x0000003e3d09723e */ /* 0x008fe400000000ff */
[----:B------:R-:W-:Y:S01]  /*6a20*/  F2FP.PACK_AB R10, R63, R68 ;  /* 0x000000443f0a723e */ /* 0x000fe200000000ff */
[----:B--2---:R-:W-:Y:S02]  /*6a30*/  FFMA.FTZ R2, R155, c[0x0][0x2d0], -R5 ;  /* 0x0000b4009b027a23 */ /* 0x004fe40000010805 */
[----:B------:R-:W-:Y:S02]  /*6a40*/  IMAD.MOV.U32 R155, RZ, RZ, R154 ;  /* 0x000000ffff9b7224 */ /* 0x000fe400078e009a */
[----:B------:R1:W-:Y:S01]  /*6a50*/  MUFU.EX2 R29, R2 ;  /* 0x00000002001d7308 */ /* 0x0003e20000000800 */
[----:B------:R-:W-:Y:S01]  /*6a60*/  IMAD.MOV.U32 R154, RZ, RZ, R157 ;  /* 0x000000ffff9a7224 */ /* 0x000fe200078e009d */
[----:B------:R-:W-:Y:S01]  /*6a70*/  F2FP.PACK_AB R11, R31, R60 ;  /* 0x0000003c1f0b723e */ /* 0x000fe200000000ff */
[----:B------:R-:W-:-:S02]  /*6a80*/  IMAD.MOV.U32 R157, RZ, RZ, R156 ;  /* 0x000000ffff9d7224 */ /* 0x000fc400078e009c */
[----:B------:R-:W-:Y:S02]  /*6a90*/  IMAD.MOV.U32 R156, RZ, RZ, R153 ;  /* 0x000000ffff9c7224 */ /* 0x000fe400078e0099 */
[----:B------:R-:W-:Y:S02]  /*6aa0*/  IMAD.MOV.U32 R153, RZ, RZ, R152 ;  /* 0x000000ffff997224 */ /* 0x000fe400078e0098 */
[----:B-1----:R-:W-:Y:S01]  /*6ab0*/  FFMA.FTZ R2, R155, c[0x0][0x2d0], -R5 ;  /* 0x0000b4009b027a23 */ /* 0x002fe20000010805 */
[----:B------:R-:W-:Y:S01]  /*6ac0*/  HMMA.16816.F32 R56, R8, R26, R56 ;  /* 0x0000001a0838723c */ /* 0x000fe20000001838 */
[----:B------:R-:W-:Y:S02]  /*6ad0*/  IMAD.MOV.U32 R152, RZ, RZ, R134 ;  /* 0x000000ffff987224 */ /* 0x000fe400078e0086 */
[----:B------:R1:W2:Y:S01]  /*6ae0*/  MUFU.EX2 R30, R2 ;  /* 0x00000002001e7308 */ /* 0x0002a20000000800 */
[----:B------:R-:W-:-:S04]  /*6af0*/  IMAD.MOV.U32 R134, RZ, RZ, R172 ;  /* 0x000000ffff867224 */ /* 0x000fc800078e00ac */
[C---:B------:R-:W-:Y:S01]  /*6b00*/  HMMA.16816.F32 R64, R8.reuse, R24, R64 ;  /* 0x000000180840723c */ /* 0x040fe20000001840 */
[----:B-1----:R-:W-:Y:S02]  /*6b10*/  FFMA.FTZ R2, R154, c[0x0][0x2d0], -R5 ;  /* 0x0000b4009a027a23 */ /* 0x002fe40000010805 */
[----:B------:R-:W-:Y:S02]  /*6b20*/  IMAD.MOV.U32 R142, RZ, RZ, R152 ;  /* 0x000000ffff8e7224 */ /* 0x000fe400078e0098 */
[----:B------:R1:W-:Y:S01]  /*6b30*/  MUFU.EX2 R28, R2 ;  /* 0x00000002001c7308 */ /* 0x0003e20000000800 */
[----:B------:R-:W-:Y:S02]  /*6b40*/  IMAD.MOV.U32 R172, RZ, RZ, R173 ;  /* 0x000000ffffac7224 */ /* 0x000fe400078e00ad */
[----:B------:R-:W-:Y:S01]  /*6b50*/  IMAD.MOV.U32 R141, RZ, RZ, R134 ;  /* 0x000000ffff8d7224 */ /* 0x000fe200078e0086 */
[----:B------:R-:W-:Y:S01]  /*6b60*/  HMMA.16816.F32 R48, R8, R22, R48 ;  /* 0x000000160830723c */ /* 0x000fe20000001830 */
[----:B------:R-:W-:-:S02]  /*6b70*/  IMAD.MOV.U32 R173, RZ, RZ, R133 ;  /* 0x000000ffffad7224 */ /* 0x000fc400078e0085 */
[----:B------:R-:W-:Y:S02]  /*6b80*/  IMAD.MOV.U32 R133, RZ, RZ, R130 ;  /* 0x000000ffff857224 */ /* 0x000fe400078e0082 */
[----:B-1----:R-:W-:-:S03]  /*6b90*/  FFMA.FTZ R2, R251, c[0x0][0x2d0], -R5 ;  /* 0x0000b400fb027a23 */ /* 0x002fc60000010805 */
[----:B------:R-:W-:Y:S01]  /*6ba0*/  HMMA.16816.F32 R52, R8, R20, R52 ;  /* 0x000000140834723c */ /* 0x000fe20000001834 */
[----:B------:R-:W-:Y:S01]  /*6bb0*/  IMAD.MOV.U32 R140, RZ, RZ, R172 ;  /* 0x000000ffff8c7224 */ /* 0x000fe200078e00ac */
[----:B------:R1:W-:Y:S01]  /*6bc0*/  MUFU.EX2 R26, R2 ;  /* 0x00000002001a7308 */ /* 0x0003e20000000800 */
[----:B------:R-:W-:Y:S02]  /*6bd0*/  IMAD.MOV.U32 R158, RZ, RZ, R173 ;  /* 0x000000ffff9e7224 */ /* 0x000fe400078e00ad */
[----:B------:R-:W-:-:S03]  /*6be0*/  IMAD.MOV.U32 R159, RZ, RZ, R153 ;  /* 0x000000ffff9f7224 */ /* 0x000fc600078e0099 */
[C---:B------:R-:W-:Y:S01]  /*6bf0*/  HMMA.16816.F32 R44, R8.reuse, R12, R44 ;  /* 0x0000000c082c723c */ /* 0x040fe2000000182c */
[----:B------:R-:W-:Y:S01]  /*6c00*/  IMAD.MOV.U32 R134, RZ, RZ, R118 ;  /* 0x000000ffff867224 */ /* 0x000fe200078e0076 */
[----:B------:R-:W-:Y:S01]  /*6c10*/  @UP1 USHF.R.U32.HI UR10, URZ, UR5, UR21 ;  /* 0x000000053f0a1299 */ /* 0x000fe20008011615 */
[----:B------:R-:W-:Y:S01]  /*6c20*/  IMAD.MOV.U32 R130, RZ, RZ, R228 ;  /* 0x000000ffff827224 */ /* 0x000fe200078e00e4 */
[----:B------:R-:W3:Y:S01]  /*6c30*/  LDSM.16.MT88.4 R152, [R229+0x3100] ;  /* 0x00310000e598783b */ /* 0x000ee20000004200 */
[----:B-1----:R-:W-:Y:S02]  /*6c40*/  FFMA.FTZ R2, R225, c[0x0][0x2d0], -R3 ;  /* 0x0000b400e1027a23 */ /* 0x002fe40000010803 */
[----:B------:R-:W-:Y:S01]  /*6c50*/  IMAD.MOV.U32 R139, RZ, RZ, R133 ;  /* 0x000000ffff8b7224 */ /* 0x000fe200078e0085 */
[----:B------:R-:W-:Y:S01]  /*6c60*/  HMMA.16816.F32 R36, R8, R16, R36 ;  /* 0x000000100824723c */ /* 0x000fe20000001824 */
[----:B------:R1:W-:Y:S01]  /*6c70*/  MUFU.EX2 R25, R2 ;  /* 0x0000000200197308 */ /* 0x0003e20000000800 */
[----:B------:R-:W-:-:S02]  /*6c80*/  FFMA.FTZ R5, R226, c[0x0][0x2d0], -R0 ;  /* 0x0000b400e2057a23 */ /* 0x000fc40000010800 */
[----:B------:R-:W-:Y:S02]  /*6c90*/  IMAD.MOV.U32 R172, RZ, RZ, R119 ;  /* 0x000000ffffac7224 */ /* 0x000fe400078e0077 */
[----:B------:R-:W-:Y:S02]  /*6ca0*/  FADD.FTZ R13, R186, R185 ;  /* 0x000000b9ba0d7221 */ /* 0x000fe40000010000 */
[----:B------:R-:W-:Y:S01]  /*6cb0*/  HMMA.16816.F32 R40, R8, R18, R40 ;  /* 0x000000120828723c */ /* 0x000fe20000001828 */
[----:B------:R-:W-:-:S07]  /*6cc0*/  IMAD.MOV.U32 R133, RZ, RZ, R127 ;  /* 0x000000ffff857224 */ /* 0x000fce00078e007f */
[----:B------:R-:W-:Y:S01]  /*6cd0*/  HMMA.16816.F32 R32, R8, R14, R32 ;  /* 0x0000000e0820723c */ /* 0x000fe20000001820 */
[----:B-1----:R-:W-:Y:S02]  /*6ce0*/  FFMA.FTZ R2, R223, c[0x0][0x2d0], -R3 ;  /* 0x0000b400df027a23 */ /* 0x002fe40000010803 */
[----:B------:R-:W-:Y:S02]  /*6cf0*/  IMAD.MOV.U32 R173, RZ, RZ, R121 ;  /* 0x000000ffffad7224 */ /* 0x000fe400078e0079 */
[----:B------:R-:W-:Y:S01]  /*6d00*/  IMAD.MOV.U32 R138, RZ, RZ, R131 ;  /* 0x000000ffff8a7224 */ /* 0x000fe200078e0083 */
[----:B------:R1:W1:Y:S01]  /*6d10*/  MUFU.EX2 R24, R2 ;  /* 0x0000000200187308 */ /* 0x0002620000000800 */
[----:B------:R-:W-:Y:S01]  /*6d20*/  IMAD.MOV.U32 R127, RZ, RZ, R117 ;  /* 0x000000ffff7f7224 */ /* 0x000fe200078e0075 */
[----:B------:R-:W-:Y:S01]  /*6d30*/  UIADD3 UR5, UR10, UR7, -UR12 ;  /* 0x000000070a057290 */ /* 0x000fe2000fffe80c */
[----:B------:R-:W-:Y:S01]  /*6d40*/  FADD.FTZ R12, R158, R139 ;  /* 0x0000008b9e0c7221 */ /* 0x000fe20000010000 */
[----:B------:R-:W-:Y:S04]  /*6d50*/  LDSM.16.MT88.4 R16, [R231+0x3100] ;  /* 0x00310000e710783b */ /* 0x000fe80000004200 */
[----:B------:R4:W5:Y:S01]  /*6d60*/  LDL.LU R228, [R1+0x20] ;  /* 0x0000200001e47983 */ /* 0x0009620000300800 */
[----:B------:R3:W-:Y:S01]  /*6d70*/  MUFU.EX2 R15, R4 ;  /* 0x00000004000f7308 */ /* 0x0007e20000000800 */
[----:B------:R-:W-:Y:S01]  /*6d80*/  IMAD.MOV.U32 R121, RZ, RZ, R116 ;  /* 0x000000ffff797224 */ /* 0x000fe200078e0074 */
[----:B------:R-:W-:Y:S01]  /*6d90*/  UIMAD.WIDE UR4, UR5, -0x6db6db6d, UR4 ;  /* 0x92492493050478a5 */ /* 0x000fe2000f8e0204 */
[----:B------:R-:W-:Y:S01]  /*6da0*/  IMAD.MOV.U32 R204, RZ, RZ, R173 ;  /* 0x000000ffffcc7224 */ /* 0x000fe200078e00ad */
[----:B------:R-:W4:Y:S01]  /*6db0*/  LDSM.16.MT88.4 R116, [R230+0x3100] ;  /* 0x00310000e674783b */ /* 0x000f220000004200 */
[----:B------:R-:W-:Y:S01]  /*6dc0*/  IMAD.MOV.U32 R139, RZ, RZ, R133 ;  /* 0x000000ffff8b7224 */ /* 0x000fe200078e0085 */
[----:B------:R-:W-:Y:S01]  /*6dd0*/  USHF.R.U32.HI UR4, URZ, 0x1f, UR5 ;  /* 0x0000001f3f047899 */ /* 0x000fe20008011605 */
[--C-:B-1----:R-:W-:Y:S01]  /*6de0*/  FFMA.FTZ R2, R252, c[0x0][0x2d0], -R3.reuse ;  /* 0x0000b400fc027a23 */ /* 0x102fe20000010803 */
[----:B------:R-:W-:Y:S01]  /*6df0*/  MUFU.EX2 R9, R5 ;  /* 0x0000000500097308 */ /* 0x000fe20000000800 */
[----:B------:R-:W-:Y:S01]  /*6e00*/  FFMA.FTZ R3, R142, c[0x0][0x2d0], -R3 ;  /* 0x0000b4008e037a23 */ /* 0x000fe20000010803 */
[----:B------:R-:W-:Y:S01]  /*6e10*/  ULEA.HI.SX32 UR4, UR5, UR4, 0x1a ;  /* 0x0000000405047291 */ /* 0x000fe2000f8fd23f */
[----:B------:R-:W-:Y:S01]  /*6e20*/  IMAD.MOV.U32 R133, RZ, RZ, R128 ;  /* 0x000000ffff857224 */ /* 0x000fe200078e0080 */
[----:B--2---:R-:W-:-:S02]  /*6e30*/  F2FP.PACK_AB R184, R30, R29 ;  /* 0x0000001d1eb8723e */ /* 0x004fc400000000ff */
[----:B------:R-:W-:Y:S01]  /*6e40*/  UISETP.LT.AND UP0, UPT, URZ, UR4, UPT ;  /* 0x000000043f00728c */ /* 0x000fe2000bf01270 */
[----:B------:R-:W-:Y:S01]  /*6e50*/  F2FP.PACK_AB R185, R24, R25 ;  /* 0x0000001918b9723e */ /* 0x000fe200000000ff */
[----:B------:R1:W-:Y:S01]  /*6e60*/  MUFU.EX2 R22, R3 ;  /* 0x0000000300167308 */ /* 0x0003e20000000800 */
[----:B---3--:R-:W-:Y:S01]  /*6e70*/  FADD.FTZ R4, R127, R159 ;  /* 0x0000009f7f047221 */ /* 0x008fe20000010000 */
[----:B------:R-:W-:Y:S01]  /*6e80*/  USEL UR4, URZ, UR4, !UP0 ;  /* 0x000000043f047287 */ /* 0x000fe2000c000000 */
[----:B------:R-:W-:-:S03]  /*6e90*/  F2FP.PACK_AB R186, R26, R28 ;  /* 0x0000001c1aba723e */ /* 0x000fc600000000ff */
[----:B------:R-:W-:Y:S02]  /*6ea0*/  UISETP.GE.AND UP0, UPT, UR6, UR4, UPT ;  /* 0x000000040600728c */ /* 0x000fe4000bf06270 */
[----:B------:R2:W3:Y:S04]  /*6eb0*/  MUFU.EX2 R23, R2 ;  /* 0x0000000200177308 */ /* 0x0004e80000000800 */
[----:B------:R-:W-:Y:S01]  /*6ec0*/  PLOP3.LUT P0, PT, PT, PT, UP0, 0x80, 0x0 ;  /* 0x000000000000781c */ /* 0x000fe20003f0f008 */
[----:B-1----:R-:W-:-:S04]  /*6ed0*/  FFMA.FTZ R3, R141, c[0x0][0x2d0], -R6 ;  /* 0x0000b4008d037a23 */ /* 0x002fc80000010806 */
[----:B------:R1:W-:Y:S01]  /*6ee0*/  MUFU.EX2 R21, R3 ;  /* 0x0000000300157308 */ /* 0x0003e20000000800 */
[--C-:B--2---:R-:W-:Y:S02]  /*6ef0*/  FFMA.FTZ R2, R140, c[0x0][0x2d0], -R6.reuse ;  /* 0x0000b4008c027a23 */ /* 0x104fe40000010806 */
[----:B------:R-:W-:Y:S02]  /*6f00*/  FFMA.FTZ R6, R7, c[0x0][0x2d0], -R6 ;  /* 0x0000b40007067a23 */ /* 0x000fe40000010806 */
[----:B------:R-:W-:-:S03]  /*6f10*/  FFMA.FTZ R7, R217, c[0x0][0x2d0], -R0 ;  /* 0x0000b400d9077a23 */ /* 0x000fc60000010800 */
[----:B------:R2:W2:Y:S01]  /*6f20*/  MUFU.EX2 R20, R2 ;  /* 0x0000000200147308 */ /* 0x0004a20000000800 */
[----:B-1----:R-:W-:-:S07]  /*6f30*/  FFMA.FTZ R3, R227, c[0x0][0x2d0], -R0 ;  /* 0x0000b400e3037a23 */ /* 0x002fce0000010800 */
[----:B------:R-:W1:Y:S01]  /*6f40*/  MUFU.EX2 R14, R6 ;  /* 0x00000006000e7308 */ /* 0x000e620000000800 */
[----:B------:R-:W-:Y:S01]  /*6f50*/  FFMA.FTZ R0, R187, c[0x0][0x2d0], -R0 ;  /* 0x0000b400bb007a23 */ /* 0x000fe20000010800 */
[----:B---3--:R-:W-:-:S06]  /*6f60*/  F2FP.PACK_AB R187, R22, R23 ;  /* 0x0000001716bb723e */ /* 0x008fcc00000000ff */
[----:B------:R3:W-:Y:S01]  /*6f70*/  MUFU.EX2 R8, R3 ;  /* 0x0000000300087308 */ /* 0x0007e20000000800 */
[----:B--2---:R-:W-:Y:S01]  /*6f80*/  FADD.FTZ R2, R175, R12 ;  /* 0x0000000caf027221 */ /* 0x004fe20000010000 */
[----:B------:R-:W-:Y:S01]  /*6f90*/  F2FP.PACK_AB R128, R20, R21 ;  /* 0x000000151480723e */ /* 0x000fe200000000ff */
[----:B------:R-:W-:Y:S02]  /*6fa0*/  HMMA.16816.F32 R144, R184, R152, R144 ;  /* 0x00000098b890723c */ /* 0x000fe40000001890 */
[----:B------:R-:W-:-:S03]  /*6fb0*/  FADD.FTZ R5, R130, R2 ;  /* 0x0000000282057221 */ /* 0x000fc60000010000 */
[----:B------:R2:W-:Y:S01]  /*6fc0*/  MUFU.EX2 R10, R7 ;  /* 0x00000007000a7308 */ /* 0x0005e20000000800 */
[----:B-1----:R-:W-:Y:S02]  /*6fd0*/  F2FP.PACK_AB R130, R14, R15 ;  /* 0x0000000f0e82723e */ /* 0x002fe400000000ff */
[----:B------:R-:W-:Y:S01]  /*6fe0*/  HMMA.16816.F32 R148, R184, R154, R148 ;  /* 0x0000009ab894723c */ /* 0x000fe20000001894 */
[----:B---3--:R-:W-:-:S04]  /*6ff0*/  FADD.FTZ R3, R156, R157 ;  /* 0x0000009d9c037221 */ /* 0x008fc80000010000 */
[----:B------:R-:W1:Y:S03]  /*7000*/  MUFU.EX2 R11, R0 ;  /* 0x00000000000b7308 */ /* 0x000e660000000800 */
[----:B------:R-:W-:Y:S01]  /*7010*/  HMMA.16816.F32 R160, R184, R168, R160 ;  /* 0x000000a8b8a0723c */ /* 0x000fe200000018a0 */
[----:B------:R-:W-:Y:S02]  /*7020*/  FADD.FTZ R6, R172, R3 ;  /* 0x00000003ac067221 */ /* 0x000fe40000010000 */
[----:B--2---:R-:W-:Y:S02]  /*7030*/  FADD.FTZ R7, R134, R4 ;  /* 0x0000000486077221 */ /* 0x004fe40000010000 */
[----:B------:R-:W-:-:S03]  /*7040*/  FADD.FTZ R2, R206, R6 ;  /* 0x00000006ce027221 */ /* 0x000fc60000010000 */
[C---:B------:R-:W-:Y:S01]  /*7050*/  HMMA.16816.F32 R164, R184.reuse, R170, R164 ;  /* 0x000000aab8a4723c */ /* 0x040fe200000018a4 */
[----:B------:R-:W-:Y:S02]  /*7060*/  FADD.FTZ R3, R208, R7 ;  /* 0x00000007d0037221 */ /* 0x000fe40000010000 */
[----:B------:R-:W-:Y:S02]  /*7070*/  FADD.FTZ R2, R203, R2 ;  /* 0x00000002cb027221 */ /* 0x000fe40000010000 */
[----:B------:R-:W-:Y:S01]  /*7080*/  FADD.FTZ R3, R210, R3 ;  /* 0x00000003d2037221 */ /* 0x000fe20000010000 */
[----:B-1----:R-:W-:Y:S01]  /*7090*/  F2FP.PACK_AB R131, R11, R10 ;  /* 0x0000000a0b83723e */ /* 0x002fe200000000ff */
[----:B------:R-:W-:Y:S01]  /*70a0*/  FADD.FTZ R0, R222, R13 ;  /* 0x0000000dde007221 */ /* 0x000fe20000010000 */
[----:B----4-:R-:W-:Y:S01]  /*70b0*/  HMMA.16816.F32 R176, R184, R116, R176 ;  /* 0x00000074b8b0723c */ /* 0x010fe200000018b0 */
        /* <DEDUP_REMOVED lines=15> */
[----:B------:R-:W-:Y:S01]  /*71b0*/  IMAD.MOV.U32 R134, RZ, RZ, R129 ;  /* 0x000000ffff867224 */ /* 0x000fe200078e0081 */
[----:B------:R-:W-:Y:S01]  /*71c0*/  F2FP.PACK_AB R129, R9, R8 ;  /* 0x000000080981723e */ /* 0x000fe200000000ff */
        /* <DEDUP_REMOVED lines=89> */
[----:B------:R-:W-:-:S02]  /*7760*/  FADD.FTZ R5, R11, R2 ;  /* 0x000000020b057221 */ /* 0x000fc40000010000 */
[----:B------:R-:W-:-:S03]  /*7770*/  FADD.FTZ R2, R26, R3 ;  /* 0x000000031a027221 */ /* 0x000fc60000010000 */
[----:B------:R2:W-:Y:S01]  /*7780*/  STL [R1+0x8], R5 ;  /* 0x0000080501007387 */ /* 0x0005e20000100800 */
[----:B-1----:R-:W-:-:S05]  /*7790*/  FADD.FTZ R0, R22, R4 ;  /* 0x0000000416007221 */ /* 0x002fca0000010000 */
[----:B------:R2:W-:Y:S04]  /*77a0*/  STL [R1+0xc], R0 ;  /* 0x00000c0001007387 */ /* 0x0005e80000100800 */
[----:B------:R2:W-:Y:S01]  /*77b0*/  STL [R1+0x10], R2 ;  /* 0x0000100201007387 */ /* 0x0005e20000100800 */
[----:B------:R-:W-:Y:S05]  /*77c0*/  @!P0 BRA `(.L_x_1457) ;  /* 0x0000573000008947 */ /* 0x000fea0003800000 */
[----:B------:R-:W3:Y:S01]  /*77d0*/  LDL R133, [R1+0x18] ;  /* 0x0000180001857983 */ /* 0x000ee20000100800 */
[----:B------:R-:W-:Y:S01]  /*77e0*/  PLOP3.LUT P1, PT, PT, PT, UP1, 0x80, 0x0 ;  /* 0x000000000000781c */ /* 0x000fe20003f2f018 */
[----:B------:R-:W-:Y:S01]  /*77f0*/  IMAD.MOV.U32 R132, RZ, RZ, R136 ;  /* 0x000000ffff847224 */ /* 0x000fe200078e0088 */
[----:B------:R-:W-:Y:S01]  /*7800*/  PLOP3.LUT P0, PT, PT, PT, UP1, 0x80, 0x0 ;  /* 0x000000000000781c */ /* 0x000fe20003f0f018 */
[----:B------:R-:W-:Y:S01]  /*7810*/  IMAD.MOV.U32 R3, RZ, RZ, R137 ;  /* 0x000000ffff037224 */ /* 0x000fe200078e0089 */
[----:B------:R-:W-:-:S09]  /*7820*/  MOV R134, R70 ;  /* 0x0000004600867202 */ /* 0x000fd20000000f00 */
[----:B--23--:R-:W-:-:S04]  /*7830*/  @P1 IMAD.HI.U32 R0, R133, c[0x0][0x2c8], RZ ;  /* 0x0000b20085001a27 */ /* 0x00cfc800078e00ff */
[----:B------:R-:W-:Y:S01]  /*7840*/  IMAD.MOV.U32 R133, RZ, RZ, R135 ;  /* 0x000000ffff857224 */ /* 0x000fe200078e0087 */
[----:B------:R-:W-:-:S05]  /*7850*/  @P0 SHF.R.U32.HI R0, RZ, c[0x0][0x2cc], R0 ;  /* 0x0000b300ff000a19 */ /* 0x000fca0000011600 */
[----:B------:R1:W-:Y:S02]  /*7860*/  @P0 STL [R1+0x14], R0 ;  /* 0x0000140001000387 */ /* 0x0003e40000100800 */
.L_x_1460:
[----:B------:R-:W-:Y:S04]  /*7870*/  DEPBAR.LE SB0, 0x0 ;  /* 0x000080000000791a */ /* 0x000fe80000000000 */
[----:B------:R-:W-:Y:S01]  /*7880*/  BAR.SYNC.DEFER_BLOCKING 0x0 ;  /* 0x0000000000007b1d */ /* 0x000fe20000010000 */
[----:B------:R-:W-:Y:S05]  /*7890*/  ISETP.LE.AND P0, PT, RZ, UR6, PT ;  /* 0x00000006ff007c0c */ /* 0x000fea000bf03270 */
[----:B---3-5:R2:W3:Y:S04]  /*78a0*/  LDSM.16.M88.4 R112, [R235+0x7100] ;  /* 0x00710000eb70783b */ /* 0x0284e80000000200 */
        /* <DEDUP_REMOVED lines=18> */
[----:B-1-34-:R-:W-:Y:S01]  /*79d0*/  SHF.R.S32.HI R0, RZ, 0x1f, R249 ;  /* 0x0000001fff007819 */ /* 0x01afe200000114f9 */
[C---:B------:R-:W-:Y:S01]  /*79e0*/  IMAD.WIDE.U32 R4, R249.reuse, c[0x0][0x208], RZ ;  /* 0x00008200f9047a25 */ /* 0x040fe200078e00ff */
[----:B------:R-:W-:Y:S02]  /*79f0*/  SHF.R.S32.HI R2, RZ, 0x1f, R248 ;  /* 0x0000001fff027819 */ /* 0x000fe400000114f8 */
[----:B------:R-:W-:Y:S01]  /*7a00*/  IADD3 R21, R250, 0x100, RZ ;  /* 0x00000100fa157810 */ /* 0x000fe20007ffe0ff */
[----:B------:R-:W-:Y:S02]  /*7a10*/  IMAD R0, R0, c[0x0][0x208], RZ ;  /* 0x0000820000007a24 */ /* 0x000fe400078e02ff */
[----:B------:R-:W-:Y:S02]  /*7a20*/  IMAD R2, R2, c[0x0][0x218], RZ ;  /* 0x0000860002027a24 */ /* 0x000fe400078e02ff */
[----:B------:R-:W-:Y:S04]  /*7a30*/  IMAD R0, R249, c[0x0][0x20c], R0 ;  /* 0x00008300f9007a24 */ /* 0x000fe800078e0200 */
[----:B------:R-:W-:Y:S04]  /*7a40*/  IMAD.IADD R5, R5, 0x1, R0 ;  /* 0x0000000105057824 */ /* 0x000fe800078e0200 */
        /* <DEDUP_REMOVED lines=8> */
[----:B------:R-:W-:Y:S04]  /*7ad0*/  SHFL.IDX PT, R7, R0, RZ, 0x181f ;  /* 0x00181fff00077589 */ /* 0x000fe800000e0000 */
[----:B------:R-:W-:Y:S04]  /*7ae0*/  SHFL.IDX PT, R5, R0, 0x1, 0x181f ;  /* 0x00381f0000057f89 */ /* 0x000fe800000e0000 */
[----:B------:R-:W-:Y:S04]  /*7af0*/  SHFL.IDX PT, R12, R2, 0x2, 0x181f ;  /* 0x00581f00020c7f89 */ /* 0x000fe800000e0000 */
[----:B------:R-:W4:Y:S04]  /*7b00*/  SHFL.IDX PT, R10, R2, 0x3, 0x181f ;  /* 0x00781f00020a7f89 */ /* 0x000f2800000e0000 */
[----:B------:R-:W-:Y:S04]  /*7b10*/  SHFL.IDX PT, R9, R0, 0x2, 0x181f ;  /* 0x00581f0000097f89 */ /* 0x000fe800000e0000 */
[----:B------:R-:W5:Y:S04]  /*7b20*/  SHFL.IDX PT, R8, R2, 0x4, 0x181f ;  /* 0x00981f0002087f89 */ /* 0x000f6800000e0000 */
[----:B------:R-:W-:Y:S04]  /*7b30*/  SHFL.IDX PT, R11, R2, 0x5, 0x181f ;  /* 0x00b81f00020b7f89 */ /* 0x000fe800000e0000 */
[----:B------:R-:W-:Y:S04]  /*7b40*/  SHFL.IDX PT, R20, R0, 0x3, 0x181f ;  /* 0x00781f0000147f89 */ /* 0x000fe800000e0000 */
[----:B------:R-:W2:Y:S04]  /*7b50*/  SHFL.IDX PT, R15, R0, 0x4, 0x181f ;  /* 0x00981f00000f7f89 */ /* 0x000ea800000e0000 */
[----:B------:R-:W2:Y:S04]  /*7b60*/  SHFL.IDX PT, R2, R2, 0x6, 0x181f ;  /* 0x00d81f0002027f89 */ /* 0x000ea800000e0000 */
[----:B------:R-:W2:Y:S04]  /*7b70*/  SHFL.IDX PT, R14, R0, 0x5, 0x181f ;  /* 0x00b81f00000e7f89 */ /* 0x000ea800000e0000 */
[----:B------:R-:W2:Y:S01]  /*7b80*/  SHFL.IDX PT, R0, R0, 0x6, 0x181f ;  /* 0x00d81f0000007f89 */ /* 0x000ea200000e0000 */
[-C--:B-1----:R-:W-:Y:S02]  /*7b90*/  IADD3 R6, P1, R6, R247.reuse, RZ ;  /* 0x000000f706067210 */ /* 0x082fe40007f3e0ff */
[-C--:B---3--:R-:W-:Y:S02]  /*7ba0*/  IADD3 R4, P0, R4, R247.reuse, RZ ;  /* 0x000000f704047210 */ /* 0x088fe40007f1e0ff */
[-C--:B----4-:R-:W-:Y:S01]  /*7bb0*/  IADD3 R10, P3, R10, R247.reuse, RZ ;  /* 0x000000f70a0a7210 */ /* 0x090fe20007f7e0ff */
[--C-:B------:R-:W-:Y:S01]  /*7bc0*/  IMAD.X R7, R7, 0x1, R246.reuse, P1 ;  /* 0x0000000107077824 */ /* 0x100fe200008e06f6 */
[-C--:B-----5:R-:W-:Y:S01]  /*7bd0*/  IADD3 R8, P2, R8, R247.reuse, RZ ;  /* 0x000000f708087210 */ /* 0x0a0fe20007f5e0ff */
[--C-:B------:R-:W-:Y:S01]  /*7be0*/  IMAD.X R5, R5, 0x1, R246.reuse, P0 ;  /* 0x0000000105057824 */ /* 0x100fe200000e06f6 */
[-C--:B------:R-:W-:Y:S02]  /*7bf0*/  IADD3 R12, P0, R12, R247.reuse, RZ ;  /* 0x000000f70c0c7210 */ /* 0x080fe40007f1e0ff */
[----:B------:R1:W-:Y:S03]  /*7c00*/  LDGSTS.E.BYPASS.LTC128B.128 [R21], [R6.64], !P6 ;  /* 0x0000000006157fae */ /* 0x0003e6000f101d4e */
[--C-:B------:R-:W-:Y:S01]  /*7c10*/  IMAD.X R13, R9, 0x1, R246.reuse, P0 ;  /* 0x00000001090d7824 */ /* 0x100fe200000e06f6 */
[----:B------:R3:W-:Y:S01]  /*7c20*/  LDGSTS.E.BYPASS.LTC128B.128 [R21+0x800], [R4.64], !P6 ;  /* 0x0080000004157fae */ /* 0x0007e2000f101d4e */
[--C-:B--2---:R-:W-:Y:S03]  /*7c30*/  IMAD.X R9, R15, 0x1, R246.reuse, P2 ;  /* 0x000000010f097824 */ /* 0x104fe600010e06f6 */
        /* <DEDUP_REMOVED lines=8> */
[----:B------:R2:W-:Y:S04]  /*7cc0*/  LDGSTS.E.BYPASS.LTC128B.128 [R21+0x2800], [R6.64], !P6 ;  /* 0x0280000006157fae */ /* 0x0005e8000f101d4e */
[----:B------:R2:W-:Y:S02]  /*7cd0*/  LDGSTS.E.BYPASS.LTC128B.128 [R21+0x3000], [R4.64], !P6 ;  /* 0x0300000004157fae */ /* 0x0005e4000f101d4e */
.L_x_1458:
[-C--:B-1234-:R-:W-:Y:S01]  /*7ce0*/  HMMA.16816.F32 R4, R112, R16.reuse, RZ ;  /* 0x000000107004723c */ /* 0x09efe200000018ff */
[----:B------:R-:W0:Y:S01]  /*7cf0*/  LDGDEPBAR ;  /* 0x00000000000079af */ /* 0x000e220000000000 */
[----:B------:R-:W-:Y:S06]  /*7d00*/  UISETP.GE.AND UP0, UPT, UR6, 0x1, UPT ;  /* 0x000000010600788c */ /* 0x000fec000bf06270 */
        /* <DEDUP_REMOVED lines=100> */
[----:B------:R-:W5:Y:S07]  /*8350*/  LDSM.16.M88.4 R136, [R233+0x2800] ;  /* 0x00280000e988783b */ /* 0x000f6e0000000200 */
        /* <DEDUP_REMOVED lines=30> */
[----:B------:R-:W-:Y:S01]  /*8540*/  HMMA.16816.F32 R112, R196, R194, R112 ;  /* 0x000000c2c470723c */ /* 0x000fe20000001870 */
[----:B------:R-:W-:-:S07]  /*8550*/  @!P0 BRA `(.L_x_1459) ;  /* 0x000003f000008947 */ /* 0x000fce0003800000 */
[----:B------:R-:W2:Y:S01]  /*8560*/  LDL R0, [R1] ;  /* 0x0000000001007983 */ /* 0x000ea20000100800 */
        /* <DEDUP_REMOVED lines=61> */
[----:B------:R2:W-:Y:S02]  /*8940*/  LDGSTS.E.BYPASS.LTC128B.128 [R250+0x6900], [R136.64], !P6 ;  /* 0x0690000088fa7fae */ /* 0x0005e4000f101d4e */
.L_x_1459:
[----:B------:R-:W3:Y:S01]  /*8950*/  LDL R2, [R1+0x14] ;  /* 0x0000140001027983 */ /* 0x000ee20000100800 */
[----:B------:R-:W-:Y:S01]  /*8960*/  PLOP3.LUT P0, PT, PT, PT, UP1, 0x80, 0x0 ;  /* 0x000000000000781c */ /* 0x000fe20003f0f018 */
[----:B------:R-:W-:Y:S01]  /*8970*/  UIMAD UR5, UR6, -0x70, URZ ;  /* 0xffffff90060578a4 */ /* 0x000fe2000f8e023f */
[----:B--2---:R-:W-:Y:S01]  /*8980*/  IMAD.U32 R136, RZ, RZ, UR12 ;  /* 0x0000000cff887e24 */ /* 0x004fe2000f8e00ff */
[----:B------:R-:W2:Y:S01]  /*8990*/  LDL R139, [R1+0x1c] ;  /* 0x00001c00018b7983 */ /* 0x000ea20000100800 */
[----:B------:R-:W-:Y:S02]  /*89a0*/  UISETP.GT.AND UP0, UPT, UR6, UR4, UPT ;  /* 0x000000040600728c */ /* 0x000fe4000bf04270 */
[----:B------:R-:W-:Y:S01]  /*89b0*/  UIADD3 UR6, UR6, -0x1, URZ ;  /* 0xffffffff06067890 */ /* 0x000fe2000fffe03f */
        /* <DEDUP_REMOVED lines=17> */
[----:B------:R1:W3:Y:S04]  /*8ad0*/  LDL R0, [R1+0x18] ;  /* 0x0000180001007983 */ /* 0x0002e80000100800 */
[----:B------:R-:W0:Y:S01]  /*8ae0*/  LDGDEPBAR ;  /* 0x00000000000079af */ /* 0x000e220000000000 */
[----:B---3--:R-:W-:Y:S07]  /*8af0*/  @P0 IMAD.MOV.U32 R0, RZ, RZ, R2 ;  /* 0x000000ffff000224 */ /* 0x008fee00078e0002 */
[----:B------:R-:W-:Y:S08]  /*8b00*/  SHFL.IDX PT, R138, R0, 0x2, 0x1c1f ;  /* 0x005c1f00008a7f89 */ /* 0x000ff000000e0000 */
[----:B------:R-:W-:Y:S08]  /*8b10*/  SHFL.IDX PT, R135, R0, RZ, 0x1c1f ;  /* 0x001c1fff00877589 */ /* 0x000ff000000e0000 */
[----:B------:R-:W3:Y:S08]  /*8b20*/  SHFL.IDX PT, R2, R0, 0x1, 0x1c1f ;  /* 0x003c1f0000027f89 */ /* 0x000ef000000e0000 */
[----:B------:R4:W1:Y:S02]  /*8b30*/  SHFL.IDX PT, R137, R0, 0x3, 0x1c1f ;  /* 0x007c1f0000897f89 */ /* 0x00086400000e0000 */
[----:B----4-:R-:W-:Y:S05]  /*8b40*/  IMAD.U32 R0, RZ, RZ, UR5 ;  /* 0x00000005ff007e24 */ /* 0x010fea000f8e00ff */
[----:B--2---:R-:W-:Y:S04]  /*8b50*/  IADD3 R0, -R139, 0x1, R0 ;  /* 0x000000018b007810 */ /* 0x004fe80007ffe100 */
[----:B------:R-:W-:Y:S05]  /*8b60*/  IADD3 R136, -R136, UR7, R0 ;  /* 0x0000000788887c10 */ /* 0x000fea000fffe100 */
[C---:B---3--:R-:W-:Y:S02]  /*8b70*/  IMAD.IADD R2, R136.reuse, 0x1, R2 ;  /* 0x0000000188027824 */ /* 0x048fe400078e0202 */
[C---:B------:R-:W-:Y:S02]  /*8b80*/  IMAD.IADD R135, R136.reuse, 0x1, R135 ;  /* 0x0000000188877824 */ /* 0x040fe400078e0287 */
[----:B------:R-:W-:Y:S01]  /*8b90*/  IMAD.IADD R0, R136, 0x1, R138 ;  /* 0x0000000188007824 */ /* 0x000fe200078e028a */
[----:B------:R-:W-:Y:S01]  /*8ba0*/  ISETP.GT.AND P1, PT, R2, RZ, PT ;  /* 0x000000ff0200720c */ /* 0x000fe20003f24270 */
[----:B-1----:R-:W-:Y:S01]  /*8bb0*/  IMAD.IADD R136, R136, 0x1, R137 ;  /* 0x0000000188887824 */ /* 0x002fe200078e0289 */
[----:B------:R-:W-:Y:S02]  /*8bc0*/  ISETP.GT.AND P0, PT, R2, 0x1, PT ;  /* 0x000000010200780c */ /* 0x000fe40003f04270 */
[----:B------:R-:W-:Y:S02]  /*8bd0*/  FSEL R188, R6, -INF , P1 ;  /* 0xff80000006bc7808 */ /* 0x000fe40000800000 */
[----:B------:R-:W-:Y:S02]  /*8be0*/  FSEL R7, R7, -INF , P0 ;  /* 0xff80000007077808 */ /* 0x000fe40000000000 */
[----:B------:R-:W-:Y:S02]  /*8bf0*/  ISETP.GT.AND P2, PT, R135, 0x1, PT ;  /* 0x000000018700780c */ /* 0x000fe40003f44270 */
[C---:B------:R-:W-:Y:S02]  /*8c00*/  ISETP.GT.AND P1, PT, R2.reuse, 0x8, PT ;  /* 0x000000080200780c */ /* 0x040fe40003f24270 */
        /* <DEDUP_REMOVED lines=34> */
[C---:B------:R-:W-:Y:S02]  /*8e30*/  ISETP.GT.AND P2, PT, R135.reuse, 0x31, PT ;  /* 0x000000318700780c */ /* 0x040fe40003f44270 */
[----:B------:R-:W-:Y:S02]  /*8e40*/  ISETP.GT.AND P3, PT, R135, RZ, PT ;  /* 0x000000ff8700720c */ /* 0x000fe40003f64270 */
[C---:B------:R-:W-:Y:S02]  /*8e50*/  ISETP.GT.AND P1, PT, R136.reuse, RZ, PT ;  /* 0x000000ff8800720c */ /* 0x040fe40003f24270 */
[----:B------:R-:W-:Y:S02]  /*8e60*/  ISETP.GT.AND P0, PT, R136, 0x1, PT ;  /* 0x000000018800780c */ /* 0x000fe40003f04270 */
[----:B------:R-:W-:Y:S02]  /*8e70*/  FSEL R190, R53, -INF , P2 ;  /* 0xff80000035be7808 */ /* 0x000fe40001000000 */
[----:B------:R-:W-:Y:S02]  /*8e80*/  FSEL R138, R4, -INF , P3 ;  /* 0xff800000048a7808 */ /* 0x000fe40001800000 */
[----:B------:R-:W-:Y:S02]  /*8e90*/  ISETP.GT.AND P3, PT, R135, 0x8, PT ;  /* 0x000000088700780c */ /* 0x000fe40003f64270 */
[----:B------:R-:W-:Y:S02]  /*8ea0*/  FSEL R11, R11, -INF , P0 ;  /* 0xff8000000b0b7808 */ /* 0x000fe40000000000 */
[----:B------:R-:W-:Y:S02]  /*8eb0*/  ISETP.GT.AND P0, PT, R2, 0x39, PT ;  /* 0x000000390200780c */ /* 0x000fe40003f04270 */
[----:B------:R-:W-:Y:S02]  /*8ec0*/  ISETP.GT.AND P2, PT, R0, 0x1, PT ;  /* 0x000000010000780c */ /* 0x000fe40003f44270 */
[----:B------:R-:W-:Y:S02]  /*8ed0*/  FSEL R10, R10, -INF , P1 ;  /* 0xff8000000a0a7808 */ /* 0x000fe40000800000 */
[----:B------:R-:W-:Y:S02]  /*8ee0*/  ISETP.GT.AND P1, PT, R2, 0x38, PT ;  /* 0x000000380200780c */ /* 0x000fe40003f24270 */
        /* <DEDUP_REMOVED lines=8> */
[----:B------:R-:W-:Y:S02]  /*8f70*/  FMNMX.FTZ R137, R138, R3, !PT ;  /* 0x000000038a897209 */ /* 0x000fe40007810000 */
[----:B------:R-:W-:Y:S02]  /*8f80*/  FSEL R20, R20, -INF , P3 ;  /* 0xff80000014147808 */ /* 0x000fe40001800000 */
[----:B------:R-:W-:Y:S02]  /*8f90*/  FSEL R194, R65, -INF , P2 ;  /* 0xff80000041c27808 */ /* 0x000fe40001000000 */
[----:B------:R-:W-:Y:S02]  /*8fa0*/  ISETP.GT.AND P3, PT, R135, 0x18, PT ;  /* 0x000000188700780c */ /* 0x000fe40003f64270 */
[----:B------:R-:W-:Y:S02]  /*8fb0*/  FSEL R14, R14, -INF , P1 ;  /* 0xff8000000e0e7808 */ /* 0x000fe40000800000 */
[----:B------:R-:W-:Y:S02]  /*8fc0*/  FSEL R15, R15, -INF , P0 ;  /* 0xff8000000f0f7808 */ /* 0x000fe40000000000 */
[C---:B------:R-:W-:Y:S02]  /*8fd0*/  ISETP.GT.AND P1, PT, R2.reuse, 0x40, PT ;  /* 0x000000400200780c */ /* 0x040fe40003f24270 */
[----:B------:R-:W-:Y:S02]  /*8fe0*/  ISETP.GT.AND P0, PT, R2, 0x41, PT ;  /* 0x000000410200780c */ /* 0x000fe40003f04270 */
[----:B------:R-:W-:Y:S02]  /*8ff0*/  FMNMX.FTZ R137, R139, R137, !PT ;  /* 0x000000898b897209 */ /* 0x000fe40007810000 */
[----:B------:R-:W-:Y:S02]  /*9000*/  ISETP.GT.AND P2, PT, R0, 0x9, PT ;  /* 0x000000090000780c */ /* 0x000fe40003f44270 */
[----:B------:R-:W-:Y:S02]  /*9010*/  FSEL R32, R32, -INF , P3 ;  /* 0xff80000020207808 */ /* 0x000fe40001800000 */
[----:B------:R-:W-:Y:S02]  /*9020*/  ISETP.GT.AND P3, PT, R135, 0x20, PT ;  /* 0x000000208700780c */ /* 0x000fe40003f64270 */
[----:B------:R-:W-:Y:S02]  /*9030*/  FSEL R13, R13, -INF , P2 ;  /* 0xff8000000d0d7808 */ /* 0x000fe40001000000 */
[----:B------:R-:W-:Y:S02]  /*9040*/  ISETP.GT.AND P2, PT, R135, 0x41, PT ;  /* 0x000000418700780c */ /* 0x000fe40003f44270 */
[----:B------:R-:W-:Y:S02]  /*9050*/  FSEL R204, R70, -INF , P1 ;  /* 0xff80000046cc7808 */ /* 0x000fe40000800000 */
[----:B------:R-:W-:Y:S02]  /*9060*/  FSEL R207, R71, -INF , P0 ;  /* 0xff80000047cf7808 */ /* 0x000fe40000000000 */
[C---:B------:R-:W-:Y:S02]  /*9070*/  ISETP.GT.AND P1, PT, R136.reuse, 0x10, PT ;  /* 0x000000108800780c */ /* 0x040fe40003f24270 */
[----:B------:R-:W-:Y:S02]  /*9080*/  ISETP.GT.AND P0, PT, R136, 0x11, PT ;  /* 0x000000118800780c */ /* 0x000fe40003f04270 */
[----:B------:R-:W-:Y:S02]  /*9090*/  FMNMX.FTZ R137, R16, R137, !PT ;  /* 0x0000008910897209 */ /* 0x000fe40007810000 */
[----:B------:R-:W-:Y:S02]  /*90a0*/  FSEL R36, R36, -INF , P3 ;  /* 0xff80000024247808 */ /* 0x000fe40001800000 */
[----:B------:R-:W-:Y:S02]  /*90b0*/  FSEL R201, R69, -INF , P2 ;  /* 0xff80000045c97808 */ /* 0x000fe40001000000 */
[----:B------:R-:W-:Y:S02]  /*90c0*/  FMNMX.FTZ R137, R17, R137, !PT ;  /* 0x0000008911897209 */ /* 0x000fe40007810000 */
[----:B------:R-:W-:Y:S02]  /*90d0*/  ISETP.GT.AND P3, PT, R135, 0x28, PT ;  /* 0x000000288700780c */ /* 0x000fe40003f64270 */
[----:B------:R-:W-:Y:S02]  /*90e0*/  FSEL R26, R26, -INF , P1 ;  /* 0xff8000001a1a7808 */ /* 0x000fe40000800000 */
[----:B------:R-:W-:Y:S02]  /*90f0*/  FSEL R27, R27, -INF , P0 ;  /* 0xff8000001b1b7808 */ /* 0x000fe40000000000 */
[C---:B------:R-:W-:Y:S02]  /*9100*/  ISETP.GT.AND P1, PT, R2.reuse, 0x48, PT ;  /* 0x000000480200780c */ /* 0x040fe40003f24270 */
[----:B------:R-:W-:Y:S02]  /*9110*/  ISETP.GT.AND P0, PT, R2, 0x49, PT ;  /* 0x000000490200780c */ /* 0x000fe40003f04270 */
[----:B------:R-:W-:Y:S02]  /*9120*/  ISETP.GT.AND P2, PT, R0, 0x11, PT ;  /* 0x000000110000780c */ /* 0x000fe40003f44270 */
[----:B------:R-:W-:Y:S02]  /*9130*/  FMNMX.FTZ R137, R20, R137, !PT ;  /* 0x0000008914897209 */ /* 0x000fe40007810000 */
[----:B------:R-:W-:Y:S02]  /*9140*/  FSEL R48, R48, -INF , P3 ;  /* 0xff80000030307808 */ /* 0x000fe40001800000 */
[----:B------:R-:W-:Y:S02]  /*9150*/  FSEL R216, R82, -INF , P1 ;  /* 0xff80000052d87808 */ /* 0x000fe40000800000 */
[----:B------:R-:W-:Y:S02]  /*9160*/  FSEL R217, R83, -INF , P0 ;  /* 0xff80000053d97808 */ /* 0x000fe40000000000 */
[----:B------:R-:W-:Y:S02]  /*9170*/  ISETP.GT.AND P3, PT, R135, 0x30, PT ;  /* 0x000000308700780c */ /* 0x000fe40003f64270 */
        /* <DEDUP_REMOVED lines=9> */
[----:B------:R-:W-:Y:S02]  /*9210*/  ISETP.GT.AND P0, PT, R2, 0x51, PT ;  /* 0x000000510200780c */ /* 0x000fe40003f04270 */
[----:B------:R-:W-:Y:S02]  /*9220*/  ISETP.GT.AND P3, PT, R0, RZ, PT ;  /* 0x000000ff0000720c */ /* 0x000fe40003f64270 */
[----:B------:R-:W-:Y:S02]  /*9230*/  FSEL R30, R30, -INF , P1 ;  /* 0xff8000001e1e7808 */ /* 0x000fe40000800000 */
[----:B------:R-:W-:Y:S02]  /*9240*/  ISETP.GT.AND P1, PT, R2, 0x50, PT ;  /* 0x000000500200780c */ /* 0x000fe40003f24270 */
        /* <DEDUP_REMOVED lines=28> */
[----:B------:R-:W-:Y:S02]  /*9410*/  FMNMX.FTZ R137, R37, R137, !PT ;  /* 0x0000008925897209 */ /* 0x000fe40007810000 */
        /* <DEDUP_REMOVED lines=17> */
[----:B------:R-:W-:Y:S02]  /*9530*/  FSEL R80, R101, -INF , P2 ;  /* 0xff80000065507808 */ /* 0x000fe40001000000 */
        /* <DEDUP_REMOVED lines=16> */
[----:B------:R-:W-:Y:S02]  /*9640*/  ISETP.GT.AND P3, PT, R0, 0x18, PT ;  /* 0x000000180000780c */ /* 0x000fe40003f64270 */
[----:B------:R-:W-:Y:S02]  /*9650*/  FMNMX.FTZ R2, R34, R2, !PT ;  /* 0x0000000222027209 */ /* 0x000fe40007810000 */
[----:B------:R-:W-:Y:S02]  /*9660*/  FMNMX.FTZ R137, R201, R137, !PT ;  /* 0x00000089c9897209 */ /* 0x000fe40007810000 */
[----:B------:R-:W-:Y:S02]  /*9670*/  FMNMX.FTZ R4, R8, R133, !PT ;  /* 0x0000008508047209 */ /* 0x000fe40007810000 */
[----:B------:R-:W-:Y:S02]  /*9680*/  FMNMX.FTZ R2, R35, R2, !PT ;  /* 0x0000000223027209 */ /* 0x000fe40007810000 */
[----:B------:R-:W-:Y:S02]  /*9690*/  FSEL R28, R28, -INF , P3 ;  /* 0xff8000001c1c7808 */ /* 0x000fe40001800000 */
[----:B------:R-:W-:Y:S02]  /*96a0*/  ISETP.GT.AND P3, PT, R135, 0x50, PT ;  /* 0x000000508700780c */ /* 0x000fe40003f64270 */
[----:B------:R-:W-:Y:S02]  /*96b0*/  FMNMX.FTZ R137, R206, R137, !PT ;  /* 0x00000089ce897209 */ /* 0x000fe40007810000 */
[----:B------:R-:W-:Y:S02]  /*96c0*/  FMNMX.FTZ R4, R9, R4, !PT ;  /* 0x0000000409047209 */ /* 0x000fe40007810000 */
[----:B------:R-:W-:Y:S02]  /*96d0*/  FSEL R84, R84, -INF , P3 ;  /* 0xff80000054547808 */ /* 0x000fe40001800000 */
[----:B------:R-:W-:Y:S02]  /*96e0*/  FMNMX.FTZ R2, R38, R2, !PT ;  /* 0x0000000226027209 */ /* 0x000fe40007810000 */
[----:B------:R-:W-:Y:S02]  /*96f0*/  FMNMX.FTZ R137, R213, R137, !PT ;  /* 0x00000089d5897209 */ /* 0x000fe40007810000 */
[----:B------:R-:W-:Y:S02]  /*9700*/  ISETP.GT.AND P3, PT, R0, 0x20, PT ;  /* 0x000000200000780c */ /* 0x000fe40003f64270 */
[----:B------:R-:W-:Y:S02]  /*9710*/  FMNMX.FTZ R4, R12, R4, !PT ;  /* 0x000000040c047209 */ /* 0x000fe40007810000 */
[----:B------:R-:W-:Y:S02]  /*9720*/  FMNMX.FTZ R137, R84, R137, !PT ;  /* 0x0000008954897209 */ /* 0x000fe40007810000 */
[----:B------:R-:W-:Y:S02]  /*9730*/  FMNMX.FTZ R2, R39, R2, !PT ;  /* 0x0000000227027209 */ /* 0x000fe40007810000 */
[----:B------:R-:W-:Y:S02]  /*9740*/  FSEL R40, R40, -INF , P3 ;  /* 0xff80000028287808 */ /* 0x000fe40001800000 */
[----:B------:R-:W-:Y:S02]  /*9750*/  ISETP.GT.AND P3, PT, R135, 0x58, PT ;  /* 0x000000588700780c */ /* 0x000fe40003f64270 */
        /* <DEDUP_REMOVED lines=20> */
[----:B------:R-:W-:Y:S02]  /*98a0*/  ISETP.GT.AND P2, PT, R0, 0x31, PT ;  /* 0x000000310000780c */ /* 0x000fe40003f44270 */
[----:B------:R-:W-:Y:S02]  /*98b0*/  FMNMX.FTZ R2, R192, R2, !PT ;  /* 0x00000002c0027209 */ /* 0x000fe40007810000 */
        /* <DEDUP_REMOVED lines=9> */
[----:B------:R-:W-:Y:S02]  /*9950*/  ISETP.GT.AND P1, PT, R136, 0x38, PT ;  /* 0x000000388800780c */ /* 0x000fe40003f24270 */
[----:B------:R-:W-:Y:S02]  /*9960*/  FMNMX.FTZ R4, R40, R4, !PT ;  /* 0x0000000428047209 */ /* 0x000fe40007810000 */
[----:B------:R-:W-:Y:S02]  /*9970*/  FSEL R227, R113, -INF , P2 ;  /* 0xff80000071e37808 */ /* 0x000fe40001000000 */
[----:B------:R-:W-:Y:S02]  /*9980*/  FMNMX.FTZ R137, R251, R137, !PT ;  /* 0x00000089fb897209 */ /* 0x000fe40007810000 */
[----:B------:R-:W-:Y:S02]  /*9990*/  FMNMX.FTZ R2, R196, R2, !PT ;  /* 0x00000002c4027209 */ /* 0x000fe40007810000 */
[----:B------:R-:W-:Y:S02]  /*99a0*/  FMNMX.FTZ R5, R15, R5, !PT ;  /* 0x000000050f057209 */ /* 0x000fe40007810000 */
[----:B------:R-:W-:Y:S02]  /*99b0*/  FSEL R113, R62, -INF , P1 ;  /* 0xff8000003e717808 */ /* 0x000fe40000800000 */
[----:B------:R-:W-:Y:S02]  /*99c0*/  ISETP.GT.AND P1, PT, R136, 0x40, PT ;  /* 0x000000408800780c */ /* 0x000fe40003f24270 */
[----:B------:R-:W-:Y:S02]  /*99d0*/  FMNMX.FTZ R4, R41, R4, !PT ;  /* 0x0000000429047209 */ /* 0x000fe40007810000 */
[----:B------:R-:W-:Y:S02]  /*99e0*/  FMNMX.FTZ R137, R227, R137, !PT ;  /* 0x00000089e3897209 */ /* 0x000fe40007810000 */
[----:B------:R-:W-:Y:S02]  /*99f0*/  FMNMX.FTZ R2, R204, R2, !PT ;  /* 0x00000002cc027209 */ /* 0x000fe40007810000 */
[----:B------:R-:W-:Y:S01]  /*9a00*/  FMNMX.FTZ R5, R26, R5, !PT ;  /* 0x000000051a057209 */ /* 0x000fe20007810000 */
[----:B------:R-:W1:Y:S01]  /*9a10*/  SHFL.BFLY PT, R6, R137, 0x2, 0x1f ;  /* 0x0c401f0089067f89 */ /* 0x000e6200000e0000 */
[----:B------:R-:W-:Y:S02]  /*9a20*/  FSEL R199, R74, -INF , P1 ;  /* 0xff8000004ac77808 */ /* 0x000fe40000800000 */
        /* <DEDUP_REMOVED lines=9> */
[----:B------:R-:W-:Y:S01]  /*9ac0*/  FSEL R52, R90, -INF , P1 ;  /* 0xff8000005a347808 */ /* 0x000fe20000800000 */
[----:B------:R-:W-:Y:S01]  /*9ad0*/  IMAD.MOV.U32 R90, RZ, RZ, R200 ;  /* 0x000000ffff5a7224 */ /* 0x000fe200078e00c8 */
[----:B------:R-:W-:Y:S02]  /*9ae0*/  FMNMX.FTZ R4, R99, R4, !PT ;  /* 0x0000000463047209 */ /* 0x000fe40007810000 */
[C---:B------:R-:W-:Y:S02]  /*9af0*/  ISETP.GT.AND P3, PT, R0.reuse, 0x38, PT ;  /* 0x000000380000780c */ /* 0x040fe40003f64270 */
        /* <DEDUP_REMOVED lines=8> */
[----:B------:R-:W-:Y:S01]  /*9b80*/  FSEL R112, R61, -INF , P2 ;  /* 0xff8000003d707808 */ /* 0x000fe20001000000 */
[----:B------:R-:W-:Y:S01]  /*9b90*/  IMAD.MOV.U32 R61, RZ, RZ, R114 ;  /* 0x000000ffff3d7224 */ /* 0x000fe200078e0072 */
[----:B------:R-:W-:Y:S01]  /*9ba0*/  ISETP.GT.AND P3, PT, R0, 0x40, PT ;  /* 0x000000400000780c */ /* 0x000fe20003f64270 */
[----:B------:R-:W-:Y:S01]  /*9bb0*/  IMAD.MOV.U32 R62, RZ, RZ, R115 ;  /* 0x000000ffff3e7224 */ /* 0x000fe200078e0073 */
        /* <DEDUP_REMOVED lines=12> */
[----:B------:R-:W-:Y:S02]  /*9c80*/  ISETP.GT.AND P0, PT, R136, 0x39, PT ;  /* 0x000000398800780c */ /* 0x000fe40003f04270 */
[----:B------:R-:W-:Y:S02]  /*9c90*/  FMNMX.FTZ R5, R47, R5, !PT ;  /* 0x000000052f057209 */ /* 0x000fe40007810000 */
[----:B-1----:R-:W-:Y:S02]  /*9ca0*/  FMNMX.FTZ R137, R6, R137, !PT ;  /* 0x0000008906897209 */ /* 0x002fe40007810000 */
[----:B------:R-:W-:Y:S02]  /*9cb0*/  FSEL R208, R76, -INF , P3 ;  /* 0xff8000004cd07808 */ /* 0x000fe40001800000 */
[----:B------:R-:W-:Y:S01]  /*9cc0*/  FMNMX.FTZ R4, R198, R4, !PT ;  /* 0x00000004c6047209 */ /* 0x000fe20007810000 */
[----:B------:R-:W1:Y:S01]  /*9cd0*/  SHFL.BFLY PT, R6, R137, 0x1, 0x1f ;  /* 0x0c201f0089067f89 */ /* 0x000e6200000e0000 */
        /* <DEDUP_REMOVED lines=20> */
[C---:B------:R-:W-:Y:S02]  /*9e20*/  ISETP.GT.AND P3, PT, R0.reuse, 0x58, PT ;  /* 0x000000580000780c */ /* 0x040fe40003f64270 */
[----:B------:R-:W-:Y:S02]  /*9e30*/  ISETP.GT.AND P2, PT, R0, 0x59, PT ;  /* 0x000000590000780c */ /* 0x000fe40003f44270 */
[----:B------:R-:W-:Y:S02]  /*9e40*/  FMNMX.FTZ R4, R220, R4, !PT ;  /* 0x00000004dc047209 */ /* 0x000fe40007810000 */
[----:B------:R-:W-:Y:S02]  /*9e50*/  FMNMX.FTZ R2, R62, R2, !PT ;  /* 0x000000023e027209 */ /* 0x000fe40007810000 */
[----:B------:R-:W-:Y:S02]  /*9e60*/  FSEL R91, R91, -INF , P0 ;  /* 0xff8000005b5b7808 */ /* 0x000fe40000000000 */
[C---:B------:R-:W-:Y:S02]  /*9e70*/  ISETP.GT.AND P1, PT, R0.reuse, 0x60, PT ;  /* 0x000000600000780c */ /* 0x040fe40003f24270 */
[----:B------:R-:W-:Y:S02]  /*9e80*/  ISETP.GT.AND P0, PT, R0, 0x61, PT ;  /* 0x000000610000780c */ /* 0x000fe40003f04270 */
[----:B------:R-:W-:Y:S02]  /*9e90*/  FSEL R212, R92, -INF , P3 ;  /* 0xff8000005cd47808 */ /* 0x000fe40001800000 */
[----:B------:R-:W-:Y:S02]  /*9ea0*/  FSEL R209, R93, -INF , P2 ;  /* 0xff8000005dd17808 */ /* 0x000fe40001000000 */
[C---:B------:R-:W-:Y:S02]  /*9eb0*/  ISETP.GT.AND P2, PT, R0.reuse, 0x69, PT ;  /* 0x000000690000780c */ /* 0x040fe40003f44270 */
[----:B------:R-:W-:Y:S02]  /*9ec0*/  ISETP.GT.AND P3, PT, R0, 0x68, PT ;  /* 0x000000680000780c */ /* 0x000fe40003f64270 */
[----:B------:R-:W-:Y:S02]  /*9ed0*/  FMNMX.FTZ R0, R114, R5, !PT ;  /* 0x0000000572007209 */ /* 0x000fe40007810000 */
[----:B------:R-:W-:Y:S02]  /*9ee0*/  FMNMX.FTZ R135, R219, R4, !PT ;  /* 0x00000004db877209 */ /* 0x000fe40007810000 */
[----:B------:R-:W2:Y:S01]  /*9ef0*/  SHFL.BFLY PT, R4, R2, 0x2, 0x1f ;  /* 0x0c401f0002047f89 */ /* 0x000ea200000e0000 */
[----:B------:R-:W-:Y:S02]  /*9f00*/  FMNMX.FTZ R0, R199, R0, !PT ;  /* 0x00000000c7007209 */ /* 0x000fe40007810000 */
[----:B-1----:R-:W-:Y:S02]  /*9f10*/  FMNMX.FTZ R137, R137, R6, !PT ;  /* 0x0000000689897209 */ /* 0x002fe40007810000 */
[----:B------:R-:W-:Y:S02]  /*9f20*/  FMNMX.FTZ R0, R205, R0, !PT ;  /* 0x00000000cd007209 */ /* 0x000fe40007810000 */
[----:B------:R-:W-:Y:S01]  /*9f30*/  FSEL R203, R104, -INF , P1 ;  /* 0xff80000068cb7808 */ /* 0x000fe20000800000 */
[----:B------:R-:W-:Y:S01]  /*9f40*/  IMAD.MOV.U32 R104, RZ, RZ, R52 ;  /* 0x000000ffff687224 */ /* 0x000fe200078e0034 */
[----:B------:R-:W-:Y:S01]  /*9f50*/  FMNMX.FTZ R0, R211, R0, !PT ;  /* 0x00000000d3007209 */ /* 0x000fe20007810000 */
[----:B------:R-:W-:Y:S01]  /*9f60*/  FMUL.FTZ R92, R137, c[0x0][0x2d0] ;  /* 0x0000b400895c7a20 */ /* 0x000fe20000410000 */
[----:B------:R-:W-:Y:S02]  /*9f70*/  FSEL R109, R109, -INF , P2 ;  /* 0xff8000006d6d7808 */ /* 0x000fe40001000000 */
[----:B------:R-:W-:Y:S02]  /*9f80*/  FMNMX.FTZ R0, R214, R0, !PT ;  /* 0x00000000d6007209 */ /* 0x000fe40007810000 */
[----:B------:R-:W-:Y:S02]  /*9f90*/  FSETP.NEU.FTZ.AND P2, PT, R137, -INF , PT ;  /* 0xff8000008900780b */ /* 0x000fe40003f5d000 */
[----:B------:R-:W-:Y:S02]  /*9fa0*/  FMNMX.FTZ R0, R104, R0, !PT ;  /* 0x0000000068007209 */ /* 0x000fe40007810000 */
[----:B------:R-:W-:Y:S02]  /*9fb0*/  ISETP.GT.AND P1, PT, R136, 0x58, PT ;  /* 0x000000588800780c */ /* 0x000fe40003f24270 */
[----:B------:R-:W-:Y:S02]  /*9fc0*/  FSEL R92, R92, RZ, P2 ;  /* 0x000000ff5c5c7208 */ /* 0x000fe40001000000 */
[----:B------:R-:W-:Y:S02]  /*9fd0*/  FMNMX.FTZ R0, R91, R0, !PT ;  /* 0x000000005b007209 */ /* 0x000fe40007810000 */
[----:B------:R-:W-:Y:S02]  /*9fe0*/  FSEL R63, R94, -INF , P1 ;  /* 0xff8000005e3f7808 */ /* 0x000fe40000800000 */
[----:B--2---:R-:W-:Y:S02]  /*9ff0*/  FMNMX.FTZ R2, R2, R4, !PT ;  /* 0x0000000402027209 */ /* 0x004fe40007810000 */
[----:B------:R-:W-:Y:S01]  /*a000*/  FMNMX.FTZ R4, R63, R0, !PT ;  /* 0x000000003f047209 */ /* 0x000fe20007810000 */
[--C-:B------:R-:W-:Y:S01]  /*a010*/  FFMA.FTZ R0, R138, c[0x0][0x2d0], -R92.reuse ;  /* 0x0000b4008a007a23 */ /* 0x100fe2000001085c */
[----:B------:R-:W-:Y:S01]  /*a020*/  FSEL R202, R105, -INF , P0 ;  /* 0xff80000069ca7808 */ /* 0x000fe20000000000 */
[----:B------:R-:W1:Y:S01]  /*a030*/  SHFL.BFLY PT, R6, R2, 0x1, 0x1f ;  /* 0x0c201f0002067f89 */ /* 0x000e6200000e0000 */
[C---:B------:R-:W-:Y:S01]  /*a040*/  ISETP.GT.AND P0, PT, R136.reuse, 0x59, PT ;  /* 0x000000598800780c */ /* 0x040fe20003f04270 */
[----:B------:R2:W-:Y:S01]  /*a050*/  MUFU.EX2 R52, R0 ;  /* 0x0000000000347308 */ /* 0x0005e20000000800 */
[----:B------:R-:W-:Y:S02]  /*a060*/  ISETP.GT.AND P1, PT, R136, 0x60, PT ;  /* 0x000000608800780c */ /* 0x000fe40003f24270 */
[----:B------:R-:W-:Y:S02]  /*a070*/  FSEL R89, R95, -INF , P0 ;  /* 0xff8000005f597808 */ /* 0x000fe40000000000 */
[----:B------:R-:W-:Y:S01]  /*a080*/  FSEL R88, R106, -INF , P1 ;  /* 0xff8000006a587808 */ /* 0x000fe20000800000 */
[----:B------:R-:W-:Y:S01]  /*a090*/  IMAD.MOV.U32 R106, RZ, RZ, R221 ;  /* 0x000000ffff6a7224 */ /* 0x000fe200078e00dd */
[----:B------:R-:W-:Y:S02]  /*a0a0*/  FMNMX.FTZ R4, R89, R4, !PT ;  /* 0x0000000459047209 */ /* 0x000fe40007810000 */
[----:B------:R-:W-:Y:S02]  /*a0b0*/  ISETP.GT.AND P0, PT, R136, 0x61, PT ;  /* 0x000000618800780c */ /* 0x000fe40003f04270 */
[----:B------:R-:W-:Y:S02]  /*a0c0*/  FMNMX.FTZ R4, R88, R4, !PT ;  /* 0x0000000458047209 */ /* 0x000fe40007810000 */
[----:B------:R-:W-:Y:S02]  /*a0d0*/  ISETP.GT.AND P1, PT, R136, 0x68, PT ;  /* 0x000000688800780c */ /* 0x000fe40003f24270 */
[----:B------:R-:W-:Y:S02]  /*a0e0*/  FSEL R252, R107, -INF , P0 ;  /* 0xff8000006bfc7808 */ /* 0x000fe40000000000 */
[----:B------:R-:W-:Y:S02]  /*a0f0*/  FMNMX.FTZ R135, R212, R135, !PT ;  /* 0x00000087d4877209 */ /* 0x000fe40007810000 */
[----:B------:R-:W-:Y:S02]  /*a100*/  FMNMX.FTZ R4, R252, R4, !PT ;  /* 0x00000004fc047209 */ /* 0x000fe40007810000 */
[----:B------:R-:W-:Y:S02]  /*a110*/  ISETP.GT.AND P0, PT, R136, 0x69, PT ;  /* 0x000000698800780c */ /* 0x000fe40003f04270 */
[----:B------:R-:W-:Y:S01]  /*a120*/  FSEL R225, R110, -INF , P1 ;  /* 0xff8000006ee17808 */ /* 0x000fe20000800000 */
[--C-:B--2---:R-:W-:Y:S01]  /*a130*/  FFMA.FTZ R0, R139, c[0x0][0x2d0], -R92.reuse ;  /* 0x0000b4008b007a23 */ /* 0x104fe2000001085c */
[----:B------:R-:W-:Y:S01]  /*a140*/  FSEL R71, R111, -INF , P0 ;  /* 0xff8000006f477808 */ /* 0x000fe20000000000 */
[----:B------:R-:W-:Y:S01]  /*a150*/  IMAD.MOV.U32 R139, RZ, RZ, R63 ;  /* 0x000000ffff8b7224 */ /* 0x000fe200078e003f */
[----:B-1----:R-:W-:Y:S01]  /*a160*/  FMNMX.FTZ R136, R2, R6, !PT ;  /* 0x0000000602887209 */ /* 0x002fe20007810000 */
[----:B------:R1:W-:Y:S01]  /*a170*/  MUFU.EX2 R248, R0 ;  /* 0x0000000000f87308 */ /* 0x0003e20000000800 */
[----:B------:R-:W-:Y:S01]  /*a180*/  FMNMX.FTZ R135, R209, R135, !PT ;  /* 0x00000087d1877209 */ /* 0x000fe20007810000 */
[----:B------:R-:W-:Y:S01]  /*a190*/  FFMA.FTZ R6, R21, c[0x0][0x2d0], -R92 ;  /* 0x0000b40015067a23 */ /* 0x000fe2000001085c */
[----:B------:R-:W-:Y:S01]  /*a1a0*/  FSEL R200, R108, -INF , P3 ;  /* 0xff8000006cc87808 */ /* 0x000fe20001800000 */
[C---:B------:R-:W-:Y:S01]  /*a1b0*/  FMUL.FTZ R96, R136.reuse, c[0x0][0x2d0] ;  /* 0x0000b40088607a20 */ /* 0x040fe20000410000 */
[----:B------:R-:W-:Y:S02]  /*a1c0*/  FMNMX.FTZ R135, R203, R135, !PT ;  /* 0x00000087cb877209 */ /* 0x000fe40007810000 */
[----:B------:R-:W-:Y:S02]  /*a1d0*/  FSETP.NEU.FTZ.AND P1, PT, R136, -INF , PT ;  /* 0xff8000008800780b */ /* 0x000fe40003f3d000 */
[----:B------:R-:W-:Y:S01]  /*a1e0*/  FMNMX.FTZ R135, R202, R135, !PT ;  /* 0x00000087ca877209 */ /* 0x000fe20007810000 */
[----:B------:R-:W-:Y:S01]  /*a1f0*/  MUFU.EX2 R234, R6 ;  /* 0x0000000600ea7308 */ /* 0x000fe20000000800 */
[----:B------:R-:W-:Y:S02]  /*a200*/  FSEL R96, R96, RZ, P1 ;  /* 0x000000ff60607208 */ /* 0x000fe40000800000 */
[----:B------:R-:W-:Y:S03]  /*a210*/  FMNMX.FTZ R135, R200, R135, !PT ;  /* 0x00000087c8877209 */ /* 0x000fe60007810000 */
[----:B------:R-:W-:Y:S01]  /*a220*/  FFMA.FTZ R106, R106, c[0x0][0x2d0], -R96 ;  /* 0x0000b4006a6a7a23 */ /* 0x000fe20000010860 */
[----:B------:R-:W-:Y:S05]  /*a230*/  FMNMX.FTZ R135, R109, R135, !PT ;  /* 0x000000876d877209 */ /* 0x000fea0007810000 */
[----:B------:R-:W2:Y:S01]  /*a240*/  SHFL.BFLY PT, R5, R135, 0x2, 0x1f ;  /* 0x0c401f0087057f89 */ /* 0x000ea200000e0000 */
[----:B-1----:R-:W-:Y:S01]  /*a250*/  FMNMX.FTZ R0, R225, R4, !PT ;  /* 0x00000004e1007209 */ /* 0x002fe20007810000 */
[--C-:B------:R-:W-:Y:S03]  /*a260*/  FFMA.FTZ R4, R16, c[0x0][0x2d0], -R92.reuse ;  /* 0x0000b40010047a23 */ /* 0x100fe6000001085c */
[----:B------:R-:W-:Y:S01]  /*a270*/  FMNMX.FTZ R0, R71, R0, !PT ;  /* 0x0000000047007209 */ /* 0x000fe20007810000 */
[----:B------:R1:W-:Y:S04]  /*a280*/  MUFU.EX2 R246, R4 ;  /* 0x0000000400f67308 */ /* 0x0003e80000000800 */
[----:B------:R-:W3:Y:S01]  /*a290*/  SHFL.BFLY PT, R2, R0, 0x2, 0x1f ;  /* 0x0c401f0000027f89 */ /* 0x000ee200000e0000 */
[----:B--2---:R-:W-:Y:S07]  /*a2a0*/  FMNMX.FTZ R135, R135, R5, !PT ;  /* 0x0000000587877209 */ /* 0x004fee0007810000 */
[----:B------:R-:W2:Y:S01]  /*a2b0*/  SHFL.BFLY PT, R5, R135, 0x1, 0x1f ;  /* 0x0c201f0087057f89 */ /* 0x000ea200000e0000 */
[----:B-1----:R-:W-:Y:S04]  /*a2c0*/  FFMA.FTZ R4, R17, c[0x0][0x2d0], -R92 ;  /* 0x0000b40011047a23 */ /* 0x002fe8000001085c */
[----:B------:R-:W1:Y:S01]  /*a2d0*/  MUFU.EX2 R242, R4 ;  /* 0x0000000400f27308 */ /* 0x000e620000000800 */
[----:B---3--:R-:W-:Y:S01]  /*a2e0*/  FMNMX.FTZ R0, R0, R2, !PT ;  /* 0x0000000200007209 */ /* 0x008fe20007810000 */
[----:B------:R-:W-:Y:S08]  /*a2f0*/  FFMA.FTZ R2, R18, c[0x0][0x2d0], -R96 ;  /* 0x0000b40012027a23 */ /* 0x000ff00000010860 */
[----:B------:R3:W-:Y:S01]  /*a300*/  MUFU.EX2 R245, R2 ;  /* 0x0000000200f57308 */ /* 0x0007e20000000800 */
[----:B--2---:R-:W-:Y:S01]  /*a310*/  FMNMX.FTZ R135, R135, R5, !PT ;  /* 0x0000000587877209 */ /* 0x004fe20007810000 */
[----:B------:R-:W-:Y:S03]  /*a320*/  FFMA.FTZ R5, R32, c[0x0][0x2d0], -R92 ;  /* 0x0000b40020057a23 */ /* 0x000fe6000001085c */
[C---:B------:R-:W-:Y:S05]  /*a330*/  FSETP.NEU.FTZ.AND P0, PT, R135.reuse, -INF , PT ;  /* 0xff8000008700780b */ /* 0x040fea0003f1d000 */
[----:B------:R2:W-:Y:S01]  /*a340*/  MUFU.EX2 R77, R5 ;  /* 0x00000005004d7308 */ /* 0x0005e20000000800 */
[----:B------:R-:W-:Y:S01]  /*a350*/  FMUL.FTZ R97, R135, c[0x0][0x2d0] ;  /* 0x0000b40087617a20 */ /* 0x000fe20000410000 */
[----:B-1----:R-:W-:Y:S01]  /*a360*/  F2FP.PACK_AB R74, R242, R246 ;  /* 0x000000f6f24a723e */ /* 0x002fe200000000ff */
[----:B------:R-:W-:Y:S02]  /*a370*/  FFMA.FTZ R4, R188, c[0x0][0x2d0], -R96 ;  /* 0x0000b400bc047a23 */ /* 0x000fe40000010860 */
[----:B------:R-:W-:Y:S01]  /*a380*/  IMAD.MOV.U32 R188, RZ, RZ, R89 ;  /* 0x000000ffffbc7224 */ /* 0x000fe200078e0059 */
[----:B------:R-:W-:Y:S04]  /*a390*/  FSEL R97, R97, RZ, P0 ;  /* 0x000000ff61617208 */ /* 0x000fe80000000000 */
[----:B------:R1:W-:Y:S01]  /*a3a0*/  MUFU.EX2 R223, R4 ;  /* 0x0000000400df7308 */ /* 0x0003e20000000800 */
[----:B---3--:R-:W3:Y:S01]  /*a3b0*/  SHFL.BFLY PT, R2, R0, 0x1, 0x1f ;  /* 0x0c201f0000027f89 */ /* 0x008ee200000e0000 */
[----:B--2---:R-:W-:Y:S08]  /*a3c0*/  FFMA.FTZ R5, R36, c[0x0][0x2d0], -R92 ;  /* 0x0000b40024057a23 */ /* 0x004ff0000001085c */
[----:B------:R-:W-:Y:S01]  /*a3d0*/  MUFU.EX2 R108, R5 ;  /* 0x00000005006c7308 */ /* 0x000fe20000000800 */
[--C-:B-1----:R-:W-:Y:S01]  /*a3e0*/  FFMA.FTZ R4, R7, c[0x0][0x2d0], -R96.reuse ;  /* 0x0000b40007047a23 */ /* 0x102fe20000010860 */
[----:B---3--:R-:W-:Y:S01]  /*a3f0*/  FMNMX.FTZ R70, R2, R0, !PT ;  /* 0x0000000002467209 */ /* 0x008fe20007810000 */
[--C-:B------:R-:W-:Y:S07]  /*a400*/  FFMA.FTZ R0, R12, c[0x0][0x2d0], -R97.reuse ;  /* 0x0000b4000c007a23 */ /* 0x100fee0000010861 */
[----:B------:R1:W2:Y:S01]  /*a410*/  MUFU.EX2 R226, R4 ;  /* 0x0000000400e27308 */ /* 0x0002a20000000800 */
[----:B------:R-:W-:Y:S01]  /*a420*/  FFMA.FTZ R2, R22, c[0x0][0x2d0], -R96 ;  /* 0x0000b40016027a23 */ /* 0x000fe20000010860 */
[----:B------:R-:W-:Y:S01]  /*a430*/  FSETP.NEU.FTZ.AND P3, PT, R70, -INF , PT ;  /* 0xff8000004600780b */ /* 0x000fe20003f7d000 */
[----:B------:R-:W-:Y:S02]  /*a440*/  FFMA.FTZ R7, R20, c[0x0][0x2d0], -R92 ;  /* 0x0000b40014077a23 */ /* 0x000fe4000001085c */
[----:B------:R-:W-:Y:S05]  /*a450*/  FMUL.FTZ R98, R70, c[0x0][0x2d0] ;  /* 0x0000b40046627a20 */ /* 0x000fea0000410000 */
[----:B------:R3:W-:Y:S01]  /*a460*/  MUFU.EX2 R244, R0 ;  /* 0x0000000000f47308 */ /* 0x0007e20000000800 */
[----:B------:R-:W-:Y:S09]  /*a470*/  FSEL R98, R98, RZ, P3 ;  /* 0x000000ff62627208 */ /* 0x000ff20001800000 */
[----:B------:R4:W-:Y:S01]  /*a480*/  MUFU.EX2 R237, R2 ;  /* 0x0000000200ed7308 */ /* 0x0009e20000000800 */
[----:B-1----:R-:W-:Y:S01]  /*a490*/  FFMA.FTZ R4, R19, c[0x0][0x2d0], -R96 ;  /* 0x0000b40013047a23 */ /* 0x002fe20000010860 */
[----:B--2---:R-:W-:Y:S08]  /*a4a0*/  F2FP.PACK_AB R73, R226, R223 ;  /* 0x000000dfe249723e */ /* 0x004ff000000000ff */
[----:B------:R1:W2:Y:S01]  /*a4b0*/  MUFU.EX2 R241, R4 ;  /* 0x0000000400f17308 */ /* 0x0002a20000000800 */
[--C-:B---3--:R-:W-:Y:S09]  /*a4c0*/  FFMA.FTZ R0, R13, c[0x0][0x2d0], -R97.reuse ;  /* 0x0000b4000d007a23 */ /* 0x108ff20000010861 */
[----:B------:R3:W3:Y:S01]  /*a4d0*/  MUFU.EX2 R240, R0 ;  /* 0x0000000000f07308 */ /* 0x0006e20000000800 */
[----:B----4-:R-:W-:Y:S09]  /*a4e0*/  FFMA.FTZ R2, R37, c[0x0][0x2d0], -R92 ;  /* 0x0000b40025027a23 */ /* 0x010ff2000001085c */
[----:B------:R4:W-:Y:S01]  /*a4f0*/  MUFU.EX2 R94, R2 ;  /* 0x00000002005e7308 */ /* 0x0009e20000000800 */
[--C-:B-1----:R-:W-:Y:S01]  /*a500*/  FFMA.FTZ R4, R8, c[0x0][0x2d0], -R97.reuse ;  /* 0x0000b40008047a23 */ /* 0x102fe20000010861 */
[----:B--2---:R-:W-:Y:S08]  /*a510*/  F2FP.PACK_AB R75, R241, R245 ;  /* 0x000000f5f14b723e */ /* 0x004ff000000000ff */
[----:B------:R1:W-:Y:S01]  /*a520*/  MUFU.EX2 R222, R4 ;  /* 0x0000000400de7308 */ /* 0x0003e20000000800 */
[----:B---3--:R-:W-:Y:S01]  /*a530*/  FFMA.FTZ R0, R10, c[0x0][0x2d0], -R98 ;  /* 0x0000b4000a007a23 */ /* 0x008fe20000010862 */
[----:B------:R-:W-:Y:S08]  /*a540*/  F2FP.PACK_AB R66, R240, R244 ;  /* 0x000000f4f042723e */ /* 0x000ff000000000ff */
[----:B------:R2:W-:Y:S01]  /*a550*/  MUFU.EX2 R110, R0 ;  /* 0x00000000006e7308 */ /* 0x0005e20000000800 */
[----:B----4-:R-:W-:Y:S09]  /*a560*/  FFMA.FTZ R2, R49, c[0x0][0x2d0], -R92 ;  /* 0x0000b40031027a23 */ /* 0x010ff2000001085c */
[----:B------:R3:W-:Y:S01]  /*a570*/  MUFU.EX2 R59, R2 ;  /* 0x00000002003b7308 */ /* 0x0007e20000000800 */
[--C-:B-1----:R-:W-:Y:S09]  /*a580*/  FFMA.FTZ R4, R9, c[0x0][0x2d0], -R97.reuse ;  /* 0x0000b40009047a23 */ /* 0x102ff20000010861 */
[----:B------:R1:W4:Y:S01]  /*a590*/  MUFU.EX2 R224, R4 ;  /* 0x0000000400e07308 */ /* 0x0003220000000800 */
[----:B--2---:R-:W-:Y:S09]  /*a5a0*/  FFMA.FTZ R0, R11, c[0x0][0x2d0], -R98 ;  /* 0x0000b4000b007a23 */ /* 0x004ff20000010862 */
[----:B------:R2:W2:Y:S01]  /*a5b0*/  MUFU.EX2 R247, R0 ;  /* 0x0000000000f77308 */ /* 0x0004a20000000800 */
[----:B---3--:R-:W-:Y:S09]  /*a5c0*/  FSEL R2, R136, RZ, P1 ;  /* 0x000000ff88027208 */ /* 0x008ff20000800000 */
[----:B------:R-:W-:Y:S01]  /*a5d0*/  MUFU.EX2 R238, R7 ;  /* 0x0000000700ee7308 */ /* 0x000fe20000000800 */
[----:B-1----:R-:W-:Y:S01]  /*a5e0*/  FFMA.FTZ R4, R33, c[0x0][0x2d0], -R92 ;  /* 0x0000b40021047a23 */ /* 0x002fe2000001085c */
[----:B----4-:R-:W-:Y:S08]  /*a5f0*/  F2FP.PACK_AB R64, R224, R222 ;  /* 0x000000dee040723e */ /* 0x010ff000000000ff */
[----:B------:R1:W-:Y:S01]  /*a600*/  MUFU.EX2 R95, R4 ;  /* 0x00000004005f7308 */ /* 0x0003e20000000800 */
[----:B--2---:R-:W-:Y:S01]  /*a610*/  FFMA.FTZ R0, R14, c[0x0][0x2d0], -R98 ;  /* 0x0000b4000e007a23 */ /* 0x004fe20000010862 */
[----:B------:R-:W-:Y:S08]  /*a620*/  F2FP.PACK_AB R65, R247, R110 ;  /* 0x0000006ef741723e */ /* 0x000ff000000000ff */
[----:B------:R2:W-:Y:S01]  /*a630*/  MUFU.EX2 R243, R0 ;  /* 0x0000000000f37308 */ /* 0x0005e20000000800 */
[----:B-1----:R-:W-:Y:S09]  /*a640*/  FFMA.FTZ R4, R38, c[0x0][0x2d0], -R96 ;  /* 0x0000b40026047a23 */ /* 0x002ff20000010860 */
[----:B------:R-:W-:Y:S01]  /*a650*/  MUFU.EX2 R58, R4 ;  /* 0x00000004003a7308 */ /* 0x000fe20000000800 */
[----:B--2---:R-:W-:Y:S09]  /*a660*/  FFMA.FTZ R0, R15, c[0x0][0x2d0], -R98 ;  /* 0x0000b4000f007a23 */ /* 0x004ff20000010862 */
[----:B------:R1:W2:Y:S02]  /*a670*/  MUFU.EX2 R239, R0 ;  /* 0x0000000000ef7308 */ /* 0x0002a40000000800 */
[--C-:B-1----:R-:W-:Y:S01]  /*a680*/  FFMA.FTZ R0, R23, c[0x0][0x2d0], -R96.reuse ;  /* 0x0000b40017007a23 */ /* 0x102fe20000010860 */
[----:B--2---:R-:W-:Y:S01]  /*a690*/  F2FP.PACK_AB R67, R239, R243 ;  /* 0x000000f3ef43723e */ /* 0x004fe200000000ff */
[----:B------:R-:W1:Y:S06]  /*a6a0*/  LDSM.16.MT88.4 R20, [R229+0x100] ;  /* 0x00010000e514783b */ /* 0x000e6c0000004200 */
[----:B------:R2:W-:Y:S02]  /*a6b0*/  MUFU.EX2 R233, R0 ;  /* 0x0000000000e97308 */ /* 0x0005e40000000800 */
[--C-:B--2---:R-:W-:Y:S08]  /*a6c0*/  FFMA.FTZ R0, R34, c[0x0][0x2d0], -R96.reuse ;  /* 0x0000b40022007a23 */ /* 0x104ff00000010860 */
[----:B------:R2:W-:Y:S02]  /*a6d0*/  MUFU.EX2 R78, R0 ;  /* 0x00000000004e7308 */ /* 0x0005e40000000800 */
[----:B--2---:R-:W-:Y:S08]  /*a6e0*/  FFMA.FTZ R0, R35, c[0x0][0x2d0], -R96 ;  /* 0x0000b40023007a23 */ /* 0x004ff00000010860 */
[----:B------:R2:W-:Y:S02]  /*a6f0*/  MUFU.EX2 R79, R0 ;  /* 0x00000000004f7308 */ /* 0x0005e40000000800 */
[--C-:B--2---:R-:W-:Y:S08]  /*a700*/  FFMA.FTZ R0, R24, c[0x0][0x2d0], -R97.reuse ;  /* 0x0000b40018007a23 */ /* 0x104ff00000010861 */
[----:B------:R2:W-:Y:S02]  /*a710*/  MUFU.EX2 R236, R0 ;  /* 0x0000000000ec7308 */ /* 0x0005e40000000800 */
[--C-:B--2---:R-:W-:Y:S08]  /*a720*/  FFMA.FTZ R0, R25, c[0x0][0x2d0], -R97.reuse ;  /* 0x0000b40019007a23 */ /* 0x104ff00000010861 */
        /* <DEDUP_REMOVED lines=13> */
[----:B--2---:R-:W-:Y:S02]  /*a800*/  FFMA.FTZ R0, R39, c[0x0][0x2d0], -R96 ;  /* 0x0000b40027007a23 */ /* 0x004fe40000010860 */
[----:B------:R-:W2:Y:S06]  /*a810*/  LDSM.16.MT88.4 R36, [R232+0x100] ;  /* 0x00010000e824783b */ /* 0x000eac0000004200 */
        /* <DEDUP_REMOVED lines=16> */
[C---:B------:R-:W-:Y:S02]  /*a920*/  FMUL.FTZ R33, R69.reuse, R169 ;  /* 0x000000a945217220 */ /* 0x040fe40000410000 */
[C---:B------:R-:W-:Y:S02]  /*a930*/  FMUL.FTZ R49, R69.reuse, R117 ;  /* 0x0000007545317220 */ /* 0x040fe40000410000 */
[----:B------:R-:W-:Y:S02]  /*a940*/  FMUL.FTZ R48, R69, R116 ;  /* 0x0000007445307220 */ /* 0x000fe40000410000 */
[----:B------:R-:W-:Y:S02]  /*a950*/  IMAD.MOV.U32 R153, RZ, RZ, R218 ;  /* 0x000000ffff997224 */ /* 0x000fe400078e00da */
[----:B------:R-:W-:Y:S02]  /*a960*/  IMAD.MOV.U32 R152, RZ, RZ, R61 ;  /* 0x000000ffff987224 */ /* 0x000fe400078e003d */
[----:B------:R-:W-:Y:S02]  /*a970*/  IMAD.MOV.U32 R141, RZ, RZ, R60 ;  /* 0x000000ffff8d7224 */ /* 0x000fe400078e003c */
        /* <DEDUP_REMOVED lines=8> */
[----:B------:R-:W-:Y:S02]  /*aa00*/  IMAD.MOV.U32 R133, RZ, RZ, R52 ;  /* 0x000000ffff857224 */ /* 0x000fe400078e0034 */
[C---:B------:R-:W-:Y:S01]  /*aa10*/  FMUL.FTZ R19, R68.reuse, R155 ;  /* 0x0000009b44137220 */ /* 0x040fe20000410000 */
[----:B------:R-:W2:Y:S01]  /*aa20*/  LDSM.16.MT88.4 R52, [R230+0x100] ;  /* 0x00010000e634783b */ /* 0x000ea20000004200 */
[----:B------:R-:W-:Y:S01]  /*aa30*/  FMUL.FTZ R18, R68, R154 ;  /* 0x0000009a44127220 */ /* 0x000fe20000410000 */
[----:B------:R-:W-:Y:S01]  /*aa40*/  F2FP.PACK_AB R72, R248, R133 ;  /* 0x00000085f848723e */ /* 0x000fe200000000ff */
[C---:B------:R-:W-:Y:S02]  /*aa50*/  FMUL.FTZ R34, R68.reuse, R170 ;  /* 0x000000aa44227220 */ /* 0x040fe40000410000 */
[----:B------:R-:W-:Y:S02]  /*aa60*/  IMAD.MOV.U32 R170, RZ, RZ, R85 ;  /* 0x000000ffffaa7224 */ /* 0x000fe400078e0055 */
[----:B------:R-:W-:Y:S02]  /*aa70*/  FMUL.FTZ R35, R68, R171 ;  /* 0x000000ab44237220 */ /* 0x000fe40000410000 */
[-C--:B-1----:R-:W-:Y:S01]  /*aa80*/  HMMA.16816.F32 R4, R72, R20.reuse, R4 ;  /* 0x000000144804723c */ /* 0x082fe20000001804 */
[----:B------:R-:W-:Y:S02]  /*aa90*/  IMAD.MOV.U32 R154, RZ, RZ, R215 ;  /* 0x000000ffff9a7224 */ /* 0x000fe400078e00d7 */
[----:B------:R-:W-:Y:S02]  /*aaa0*/  IMAD.MOV.U32 R171, RZ, RZ, R84 ;  /* 0x000000ffffab7224 */ /* 0x000fe400078e0054 */
[----:B---3--:R-:W-:Y:S02]  /*aab0*/  FADD.FTZ R0, -R2, R134 ;  /* 0x0000008602007221 */ /* 0x008fe40000010100 */
[----:B------:R-:W-:Y:S02]  /*aac0*/  FFMA.FTZ R2, R50, c[0x0][0x2d0], -R96 ;  /* 0x0000b40032027a23 */ /* 0x000fe40000010860 */
[C---:B----4-:R-:W-:Y:S02]  /*aad0*/  FMUL.FTZ R9, R3.reuse, R145 ;  /* 0x0000009103097220 */ /* 0x050fe40000410000 */
[----:B------:R1:W3:Y:S01]  /*aae0*/  MUFU.EX2 R32, R2 ;  /* 0x0000000200207308 */ /* 0x0002e20000000800 */
[C---:B------:R-:W-:Y:S02]  /*aaf0*/  FMUL.FTZ R12, R3.reuse, R148 ;  /* 0x00000094030c7220 */ /* 0x040fe40000410000 */
[----:B------:R-:W-:Y:S02]  /*ab00*/  FMUL.FTZ R0, R0, c[0x0][0x2d0] ;  /* 0x0000b40000007a20 */ /* 0x000fe40000410000 */
[C---:B------:R-:W-:Y:S02]  /*ab10*/  FMUL.FTZ R8, R3.reuse, R144 ;  /* 0x0000009003087220 */ /* 0x040fe40000410000 */
[C---:B------:R-:W-:Y:S02]  /*ab20*/  FMUL.FTZ R13, R3.reuse, R149 ;  /* 0x00000095030d7220 */ /* 0x040fe40000410000 */
[C---:B------:R-:W-:Y:S01]  /*ab30*/  FMUL.FTZ R24, R3.reuse, R160 ;  /* 0x000000a003187220 */ /* 0x040fe20000410000 */
[----:B------:R-:W4:Y:S01]  /*ab40*/  MUFU.EX2 R0, R0 ;  /* 0x0000000000007308 */ /* 0x000f220000000800 */
[C---:B------:R-:W-:Y:S02]  /*ab50*/  FMUL.FTZ R25, R3.reuse, R161 ;  /* 0x000000a103197220 */ /* 0x040fe40000410000 */
[----:B------:R-:W-:Y:S02]  /*ab60*/  FMUL.FTZ R28, R3, R164 ;  /* 0x000000a4031c7220 */ /* 0x000fe40000410000 */
[C---:B------:R-:W-:Y:S02]  /*ab70*/  FMUL.FTZ R50, R68.reuse, R118 ;  /* 0x0000007644327220 */ /* 0x040fe40000410000 */
[----:B------:R-:W-:Y:S02]  /*ab80*/  IMAD.MOV.U32 R144, RZ, RZ, R59 ;  /* 0x000000ffff907224 */ /* 0x000fe400078e003b */
[----:B------:R-:W-:Y:S02]  /*ab90*/  IMAD.MOV.U32 R149, RZ, RZ, R58 ;  /* 0x000000ffff957224 */ /* 0x000fe400078e003a */
[----:B------:R-:W-:Y:S02]  /*aba0*/  IMAD.MOV.U32 R160, RZ, RZ, R108 ;  /* 0x000000ffffa07224 */ /* 0x000fe400078e006c */
[----:B------:R-:W-:Y:S02]  /*abb0*/  IMAD.MOV.U32 R108, RZ, RZ, R82 ;  /* 0x000000ffff6c7224 */ /* 0x000fe400078e0052 */
[----:B-1----:R-:W-:Y:S02]  /*abc0*/  FFMA.FTZ R2, R51, c[0x0][0x2d0], -R96 ;  /* 0x0000b40033027a23 */ /* 0x002fe40000010860 */
[----:B---3--:R-:W-:Y:S02]  /*abd0*/  IMAD.MOV.U32 R140, RZ, RZ, R32 ;  /* 0x000000ffff8c7224 */ /* 0x008fe400078e0020 */
[----:B------:R1:W-:Y:S01]  /*abe0*/  MUFU.EX2 R145, R2 ;  /* 0x0000000200917308 */ /* 0x0003e20000000800 */
[C---:B------:R-:W-:Y:S02]  /*abf0*/  FMUL.FTZ R32, R69.reuse, R168 ;  /* 0x000000a845207220 */ /* 0x040fe40000410000 */
[----:B------:R-:W-:Y:S02]  /*ac00*/  FMUL.FTZ R51, R68, R119 ;  /* 0x0000007744337220 */ /* 0x000fe40000410000 */
[C---:B----4-:R-:W-:Y:S02]  /*ac10*/  FMUL.FTZ R11, R0.reuse, R147 ;  /* 0x00000093000b7220 */ /* 0x050fe40000410000 */
[C---:B------:R-:W-:Y:S02]  /*ac20*/  FMUL.FTZ R10, R0.reuse, R146 ;  /* 0x00000092000a7220 */ /* 0x040fe40000410000 */
[C---:B------:R-:W-:Y:S02]  /*ac30*/  FMUL.FTZ R14, R0.reuse, R150 ;  /* 0x00000096000e7220 */ /* 0x040fe40000410000 */
[C---:B------:R-:W-:Y:S02]  /*ac40*/  FMUL.FTZ R27, R0.reuse, R163 ;  /* 0x000000a3001b7220 */ /* 0x040fe40000410000 */
[----:B------:R-:W-:Y:S01]  /*ac50*/  IMAD.MOV.U32 R163, RZ, RZ, R79 ;  /* 0x000000ffffa37224 */ /* 0x000fe200078e004f */
[C---:B------:R-:W-:Y:S01]  /*ac60*/  HMMA.16816.F32 R8, R64.reuse, R20, R8 ;  /* 0x000000144008723c */ /* 0x040fe20000001808 */
[----:B------:R-:W-:Y:S02]  /*ac70*/  FMUL.FTZ R15, R0, R151 ;  /* 0x00000097000f7220 */ /* 0x000fe40000410000 */
[----:B------:R-:W-:Y:S02]  /*ac80*/  IMAD.MOV.U32 R161, RZ, RZ, R105 ;  /* 0x000000ffffa17224 */ /* 0x000fe400078e0069 */
[----:B------:R-:W-:Y:S02]  /*ac90*/  IMAD.MOV.U32 R105, RZ, RZ, R81 ;  /* 0x000000ffff697224 */ /* 0x000fe400078e0051 */
[----:B------:R-:W-:Y:S01]  /*aca0*/  FMUL.FTZ R20, R69, R156 ;  /* 0x0000009c45147220 */ /* 0x000fe20000410000 */
[-C--:B------:R-:W-:Y:S01]  /*acb0*/  HMMA.16816.F32 R12, R64, R22.reuse, R12 ;  /* 0x00000016400c723c */ /* 0x080fe2000000180c */
[----:B------:R-:W-:Y:S03]  /*acc0*/  IMAD.MOV.U32 R156, RZ, RZ, R78 ;  /* 0x000000ffff9c7224 */ /* 0x000fe600078e004e */
[----:B-1----:R-:W-:Y:S02]  /*acd0*/  FFMA.FTZ R2, R40, c[0x0][0x2d0], -R97 ;  /* 0x0000b40028027a23 */ /* 0x002fe40000010861 */
[----:B------:R-:W-:Y:S02]  /*ace0*/  FFMA.FTZ R105, R105, c[0x0][0x2d0], -R92 ;  /* 0x0000b40069697a23 */ /* 0x000fe4000001085c */
[C---:B------:R-:W-:Y:S01]  /*acf0*/  HMMA.16816.F32 R16, R72.reuse, R22, R16 ;  /* 0x000000164810723c */ /* 0x040fe20000001810 */
[----:B------:R1:W-:Y:S03]  /*ad00*/  MUFU.EX2 R148, R2 ;  /* 0x0000000200947308 */ /* 0x0003e60000000800 */
[----:B------:R-:W-:Y:S02]  /*ad10*/  FMUL.FTZ R21, R69, R157 ;  /* 0x0000009d45157220 */ /* 0x000fe40000410000 */
[----:B------:R-:W-:Y:S02]  /*ad20*/  FMUL.FTZ R26, R0, R162 ;  /* 0x000000a2001a7220 */ /* 0x000fe40000410000 */
[C---:B------:R-:W-:Y:S04]  /*ad30*/  FMUL.FTZ R22, R68.reuse, R158 ;  /* 0x0000009e44167220 */ /* 0x040fe80000410000 */
[----:B------:R-:W-:Y:S02]  /*ad40*/  FMUL.FTZ R23, R68, R159 ;  /* 0x0000009f44177220 */ /* 0x000fe40000410000 */
[----:B------:R-:W-:Y:S02]  /*ad50*/  IMAD.MOV.U32 R157, RZ, RZ, R77 ;  /* 0x000000ffff9d7224 */ /* 0x000fe400078e004d */
[----:B------:R-:W-:Y:S02]  /*ad60*/  IMAD.MOV.U32 R158, RZ, RZ, R76 ;  /* 0x000000ffff9e7224 */ /* 0x000fe400078e004c */
[----:B------:R-:W3:Y:S01]  /*ad70*/  LDSM.16.MT88.4 R76, [R231+0x100] ;  /* 0x00010000e74c783b */ /* 0x000ee20000004200 */
[-C--:B--2---:R-:W-:Y:S01]  /*ad80*/  HMMA.16816.F32 R20, R72, R36.reuse, R20 ;  /* 0x000000244814723c */ /* 0x084fe20000001814 */
[----:B------:R-:W-:Y:S02]  /*ad90*/  IMAD.MOV.U32 R162, RZ, RZ, R93 ;  /* 0x000000ffffa27224 */ /* 0x000fe400078e005d */
[----:B------:R-:W-:Y:S02]  /*ada0*/  IMAD.MOV.U32 R93, RZ, RZ, R83 ;  /* 0x000000ffff5d7224 */ /* 0x000fe400078e0053 */
[----:B------:R-:W-:Y:S02]  /*adb0*/  IMAD.MOV.U32 R107, RZ, RZ, R108 ;  /* 0x000000ffff6b7224 */ /* 0x000fe400078e006c */
[----:B-1----:R-:W-:Y:S01]  /*adc0*/  FFMA.FTZ R2, R41, c[0x0][0x2d0], -R97 ;  /* 0x0000b40029027a23 */ /* 0x002fe20000010861 */
[C---:B------:R-:W-:Y:S01]  /*add0*/  HMMA.16816.F32 R24, R64.reuse, R36, R24 ;  /* 0x000000244018723c */ /* 0x040fe20000001818 */
[C---:B------:R-:W-:Y:S02]  /*ade0*/  FMUL.FTZ R31, R0.reuse, R167 ;  /* 0x000000a7001f7220 */ /* 0x040fe40000410000 */
[----:B------:R1:W-:Y:S01]  /*adf0*/  MUFU.EX2 R30, R2 ;  /* 0x00000002001e7308 */ /* 0x0003e20000000800 */
[C---:B------:R-:W-:Y:S02]  /*ae00*/  FMUL.FTZ R40, R3.reuse, R176 ;  /* 0x000000b003287220 */ /* 0x040fe40000410000 */
[----:B------:R-:W-:Y:S02]  /*ae10*/  FMUL.FTZ R41, R3, R177 ;  /* 0x000000b103297220 */ /* 0x000fe40000410000 */
[C---:B------:R-:W-:Y:S04]  /*ae20*/  FMUL.FTZ R37, R69.reuse, R173 ;  /* 0x000000ad45257220 */ /* 0x040fe80000410000 */
[----:B------:R-:W-:Y:S02]  /*ae30*/  FMUL.FTZ R36, R69, R172 ;  /* 0x000000ac45247220 */ /* 0x000fe40000410000 */
[----:B------:R-:W-:Y:S02]  /*ae40*/  IMAD.MOV.U32 R151, RZ, RZ, R57 ;  /* 0x000000ffff977224 */ /* 0x000fe400078e0039 */
[----:B------:R-:W-:Y:S02]  /*ae50*/  IMAD.MOV.U32 R159, RZ, RZ, R56 ;  /* 0x000000ffff9f7224 */ /* 0x000fe400078e0038 */
[C---:B------:R-:W-:Y:S02]  /*ae60*/  FMUL.FTZ R56, R3.reuse, R124 ;  /* 0x0000007c03387220 */ /* 0x040fe40000410000 */
[C---:B------:R-:W-:Y:S02]  /*ae70*/  FMUL.FTZ R57, R3.reuse, R125 ;  /* 0x0000007d03397220 */ /* 0x040fe40000410000 */
[C---:B------:R-:W-:Y:S02]  /*ae80*/  FMUL.FTZ R58, R0.reuse, R126 ;  /* 0x0000007e003a7220 */ /* 0x040fe40000410000 */
[----:B------:R-:W-:Y:S02]  /*ae90*/  FMUL.FTZ R59, R0, R127 ;  /* 0x0000007f003b7220 */ /* 0x000fe40000410000 */
[----:B------:R-:W-:Y:S02]  /*aea0*/  IMAD.MOV.U32 R167, RZ, RZ, R94 ;  /* 0x000000ffffa77224 */ /* 0x000fe400078e005e */
[----:B-1----:R-:W-:Y:S02]  /*aeb0*/  FFMA.FTZ R2, R42, c[0x0][0x2d0], -R98 ;  /* 0x0000b4002a027a23 */ /* 0x002fe40000010862 */
[C---:B------:R-:W-:Y:S02]  /*aec0*/  FMUL.FTZ R42, R0.reuse, R178 ;  /* 0x000000b2002a7220 */ /* 0x040fe40000410000 */
[----:B------:R1:W-:Y:S01]  /*aed0*/  MUFU.EX2 R147, R2 ;  /* 0x0000000200937308 */ /* 0x0003e20000000800 */
[----:B------:R-:W-:Y:S02]  /*aee0*/  IMAD.MOV.U32 R94, RZ, RZ, R80 ;  /* 0x000000ffff5e7224 */ /* 0x000fe400078e0050 */
[----:B------:R-:W2:Y:S01]  /*aef0*/  LDSM.16.MT88.4 R80, [R229+0x900] ;  /* 0x00090000e550783b */ /* 0x000ea20000004200 */
[C---:B------:R-:W-:Y:S02]  /*af00*/  FMUL.FTZ R60, R3.reuse, R184 ;  /* 0x000000b8033c7220 */ /* 0x040fe40000410000 */
[----:B------:R-:W-:Y:S02]  /*af10*/  IMAD.MOV.U32 R134, RZ, RZ, R62 ;  /* 0x000000ffff867224 */ /* 0x000fe400078e003e */
[----:B------:R-:W-:Y:S02]  /*af20*/  FMUL.FTZ R61, R3, R185 ;  /* 0x000000b9033d7220 */ /* 0x000fe40000410000 */
[C---:B------:R-:W-:Y:S02]  /*af30*/  FMUL.FTZ R62, R0.reuse, R186 ;  /* 0x000000ba003e7220 */ /* 0x040fe40000410000 */
[C---:B------:R-:W-:Y:S02]  /*af40*/  FMUL.FTZ R63, R0.reuse, R187 ;  /* 0x000000bb003f7220 */ /* 0x040fe40000410000 */
[----:B------:R-:W-:Y:S02]  /*af50*/  IMAD.MOV.U32 R184, RZ, RZ, R95 ;  /* 0x000000ffffb87224 */ /* 0x000fe400078e005f */
[----:B------:R-:W-:Y:S02]  /*af60*/  IMAD.MOV.U32 R95, RZ, RZ, R94 ;  /* 0x000000ffff5f7224 */ /* 0x000fe400078e005e */
[----:B------:R-:W-:Y:S02]  /*af70*/  IMAD.MOV.U32 R108, RZ, RZ, R86 ;  /* 0x000000ffff6c7224 */ /* 0x000fe400078e0056 */
[----:B------:R-:W-:Y:S02]  /*af80*/  IMAD.MOV.U32 R94, RZ, RZ, R87 ;  /* 0x000000ffff5e7224 */ /* 0x000fe400078e0057 */
[----:B------:R-:W2:Y:S01]  /*af90*/  LDSM.16.MT88.4 R84, [R232+0x900] ;  /* 0x00090000e854783b */ /* 0x000ea20000004200 */
[----:B------:R-:W-:Y:S02]  /*afa0*/  IMAD.MOV.U32 R111, RZ, RZ, R93 ;  /* 0x000000ffff6f7224 */ /* 0x000fe400078e005d */
[--C-:B-1----:R-:W-:Y:S02]  /*afb0*/  FFMA.FTZ R2, R43, c[0x0][0x2d0], -R98.reuse ;  /* 0x0000b4002b027a23 */ /* 0x102fe40000010862 */
[----:B------:R-:W-:Y:S02]  /*afc0*/  FMUL.FTZ R43, R0, R179 ;  /* 0x000000b3002b7220 */ /* 0x000fe40000410000 */
[----:B------:R1:W1:Y:S01]  /*afd0*/  MUFU.EX2 R29, R2 ;  /* 0x00000002001d7308 */ /* 0x0002620000000800 */
[----:B------:R-:W-:Y:S02]  /*afe0*/  FFMA.FTZ R93, R199, c[0x0][0x2d0], -R98 ;  /* 0x0000b400c75d7a23 */ /* 0x000fe40000010862 */
[----:B------:R-:W-:Y:S02]  /*aff0*/  FFMA.FTZ R108, R108, c[0x0][0x2d0], -R96 ;  /* 0x0000b4006c6c7a23 */ /* 0x000fe40000010860 */
[----:B-1----:R-:W-:Y:S02]  /*b000*/  FFMA.FTZ R2, R44, c[0x0][0x2d0], -R97 ;  /* 0x0000b4002c027a23 */ /* 0x002fe40000010861 */
[----:B------:R-:W-:Y:S03]  /*b010*/  IMAD.MOV.U32 R164, RZ, RZ, R29 ;  /* 0x000000ffffa47224 */ /* 0x000fe600078e001d */
[----:B------:R1:W-:Y:S01]  /*b020*/  MUFU.EX2 R142, R2 ;  /* 0x00000002008e7308 */ /* 0x0003e20000000800 */
[C---:B------:R-:W-:Y:S02]  /*b030*/  FMUL.FTZ R29, R3.reuse, R165 ;  /* 0x000000a5031d7220 */ /* 0x040fe40000410000 */
[----:B------:R-:W-:Y:S02]  /*b040*/  IMAD.MOV.U32 R165, RZ, RZ, R30 ;  /* 0x000000ffffa57224 */ /* 0x000fe400078e001e */
[----:B------:R-:W-:Y:S02]  /*b050*/  FMUL.FTZ R30, R0, R166 ;  /* 0x000000a6001e7220 */ /* 0x000fe40000410000 */
[----:B------:R-:W-:Y:S02]  /*b060*/  FMUL.FTZ R44, R3, R180 ;  /* 0x000000b4032c7220 */ /* 0x000fe40000410000 */
[----:B------:R-:W-:Y:S01]  /*b070*/  IMAD.MOV.U32 R166, RZ, RZ, R138 ;  /* 0x000000ffffa67224 */ /* 0x000fe200078e008a */
[----:B------:R-:W-:Y:S01]  /*b080*/  MUFU.EX2 R180, R93 ;  /* 0x0000005d00b47308 */ /* 0x000fe20000000800 */
[----:B------:R-:W-:Y:S01]  /*b090*/  IMAD.MOV.U32 R138, RZ, RZ, R91 ;  /* 0x000000ffff8a7224 */ /* 0x000fe200078e005b */
[-C--:B------:R-:W-:Y:S01]  /*b0a0*/  HMMA.16816.F32 R28, R64, R38.reuse, R28 ;  /* 0x00000026401c723c */ /* 0x080fe2000000181c */
[----:B------:R-:W2:Y:S07]  /*b0b0*/  LDSM.16.MT88.4 R88, [R230+0x900] ;  /* 0x00090000e658783b */ /* 0x000eae0000004200 */
[C---:B------:R-:W-:Y:S01]  /*b0c0*/  HMMA.16816.F32 R32, R72.reuse, R38, R32 ;  /* 0x000000264820723c */ /* 0x040fe20000001820 */
[--C-:B-1----:R-:W-:Y:S03]  /*b0d0*/  FFMA.FTZ R2, R45, c[0x0][0x2d0], -R97.reuse ;  /* 0x0000b4002d027a23 */ /* 0x102fe60000010861 */
[----:B------:R-:W-:Y:S01]  /*b0e0*/  FMUL.FTZ R45, R3, R181 ;  /* 0x000000b5032d7220 */ /* 0x000fe20000410000 */
[----:B------:R1:W-:Y:S02]  /*b0f0*/  MUFU.EX2 R146, R2 ;  /* 0x0000000200927308 */ /* 0x0003e40000000800 */
[C---:B------:R-:W-:Y:S02]  /*b100*/  FMUL.FTZ R39, R68.reuse, R175 ;  /* 0x000000af44277220 */ /* 0x040fe40000410000 */
[----:B------:R-:W-:Y:S07]  /*b110*/  FMUL.FTZ R38, R68, R174 ;  /* 0x000000ae44267220 */ /* 0x000fee0000410000 */
[-C--:B------:R-:W-:Y:S08]  /*b120*/  HMMA.16816.F32 R36, R72, R52.reuse, R36 ;  /* 0x000000344824723c */ /* 0x080ff00000001824 */
[C---:B------:R-:W-:Y:S01]  /*b130*/  HMMA.16816.F32 R40, R64.reuse, R52, R40 ;  /* 0x000000344028723c */ /* 0x040fe20000001828 */
[--C-:B-1----:R-:W-:Y:S03]  /*b140*/  FFMA.FTZ R2, R46, c[0x0][0x2d0], -R98.reuse ;  /* 0x0000b4002e027a23 */ /* 0x102fe60000010862 */
[----:B------:R-:W-:Y:S01]  /*b150*/  FMUL.FTZ R46, R0, R182 ;  /* 0x000000b6002e7220 */ /* 0x000fe20000410000 */
[----:B------:R1:W-:Y:S02]  /*b160*/  MUFU.EX2 R143, R2 ;  /* 0x00000002008f7308 */ /* 0x0003e40000000800 */
[C---:B------:R-:W-:Y:S02]  /*b170*/  FMUL.FTZ R52, R69.reuse, R120 ;  /* 0x0000007845347220 */ /* 0x040fe40000410000 */
[----:B------:R-:W-:Y:S03]  /*b180*/  FMUL.FTZ R53, R69, R121 ;  /* 0x0000007945357220 */ /* 0x000fe60000410000 */
[----:B------:R-:W-:Y:S02]  /*b190*/  FFMA.FTZ R121, R200, c[0x0][0x2d0], -R97 ;  /* 0x0000b400c8797a23 */ /* 0x000fe40000010861 */
[----:B------:R-:W-:Y:S02]  /*b1a0*/  IMAD.MOV.U32 R200, RZ, RZ, R151 ;  /* 0x000000ffffc87224 */ /* 0x000fe400078e0097 */
[----:B-1----:R-:W-:Y:S02]  /*b1b0*/  FFMA.FTZ R2, R47, c[0x0][0x2d0], -R98 ;  /* 0x0000b4002f027a23 */ /* 0x002fe40000010862 */
[----:B------:R-:W-:Y:S02]  /*b1c0*/  FMUL.FTZ R47, R0, R183 ;  /* 0x000000b7002f7220 */ /* 0x000fe40000410000 */
[----:B------:R1:W-:Y:S05]  /*b1d0*/  MUFU.EX2 R150, R2 ;  /* 0x0000000200967308 */ /* 0x0003ea0000000800 */
[-C--:B------:R-:W-:Y:S08]  /*b1e0*/  HMMA.16816.F32 R44, R64, R54.reuse, R44 ;  /* 0x00000036402c723c */ /* 0x080ff0000000182c */
[C---:B------:R-:W-:Y:S07]  /*b1f0*/  HMMA.16816.F32 R48, R72.reuse, R54, R48 ;  /* 0x000000364830723c */ /* 0x040fee0000001830 */
[C---:B------:R-:W-:Y:S02]  /*b200*/  FMUL.FTZ R54, R68.reuse, R122 ;  /* 0x0000007a44367220 */ /* 0x040fe40000410000 */
[----:B------:R-:W-:Y:S03]  /*b210*/  FMUL.FTZ R55, R68, R123 ;  /* 0x0000007b44377220 */ /* 0x000fe60000410000 */
[--C-:B-1----:R-:W-:Y:S04]  /*b220*/  FFMA.FTZ R2, R189, c[0x0][0x2d0], -R92.reuse ;  /* 0x0000b400bd027a23 */ /* 0x102fe8000001085c */
[-C--:B---3--:R-:W-:Y:S01]  /*b230*/  HMMA.16816.F32 R52, R72, R76.reuse, R52 ;  /* 0x0000004c4834723c */ /* 0x088fe20000001834 */
[----:B------:R1:W3:Y:S07]  /*b240*/  MUFU.EX2 R155, R2 ;  /* 0x00000002009b7308 */ /* 0x0002ee0000000800 */
[C---:B------:R-:W-:Y:S07]  /*b250*/  HMMA.16816.F32 R56, R64.reuse, R76, R56 ;  /* 0x0000004c4038723c */ /* 0x040fee0000001838 */
[----:B------:R-:W-:Y:S01]  /*b260*/  F2FP.PACK_AB R76, R228, R236 ;  /* 0x000000ece44c723e */ /* 0x000fe200000000ff */
[-C--:B------:R-:W-:Y:S01]  /*b270*/  HMMA.16816.F32 R60, R64, R78.reuse, R60 ;  /* 0x0000004e403c723c */ /* 0x080fe2000000183c */
[----:B------:R-:W-:Y:S06]  /*b280*/  F2FP.PACK_AB R77, R158, R235 ;  /* 0x000000eb9e4d723e */ /* 0x000fec00000000ff */
[C---:B------:R-:W-:Y:S02]  /*b290*/  FMUL.FTZ R64, R69.reuse, R128 ;  /* 0x0000008045407220 */ /* 0x040fe40000410000 */
[----:B-1----:R-:W-:Y:S01]  /*b2a0*/  FFMA.FTZ R2, R190, c[0x0][0x2d0], -R92 ;  /* 0x0000b400be027a23 */ /* 0x002fe2000001085c */
[----:B------:R-:W4:Y:S02]  /*b2b0*/  LDL.LU R128, [R1+0x4] ;  /* 0x0000040001807983 */ /* 0x000f240000300800 */
[----:B------:R-:W-:Y:S01]  /*b2c0*/  FMUL.FTZ R65, R69, R129 ;  /* 0x0000008145417220 */ /* 0x000fe20000410000 */
[----:B------:R1:W-:Y:S01]  /*b2d0*/  MUFU.EX2 R168, R2 ;  /* 0x0000000200a87308 */ /* 0x0003e20000000800 */
[C---:B------:R-:W-:Y:S02]  /*b2e0*/  FMUL.FTZ R66, R68.reuse, R130 ;  /* 0x0000008244427220 */ /* 0x040fe40000410000 */
[----:B------:R-:W-:Y:S02]  /*b2f0*/  FMUL.FTZ R67, R68, R131 ;  /* 0x0000008344437220 */ /* 0x000fe40000410000 */
[----:B---3--:R-:W-:Y:S02]  /*b300*/  IMAD.MOV.U32 R199, RZ, RZ, R155 ;  /* 0x000000ffffc77224 */ /* 0x008fe400078e009b */
[----:B------:R-:W-:Y:S02]  /*b310*/  IMAD.MOV.U32 R155, RZ, RZ, R104 ;  /* 0x000000ffff9b7224 */ /* 0x000fe400078e0068 */
[----:B------:R-:W-:Y:S01]  /*b320*/  FFMA.FTZ R104, R209, c[0x0][0x2d0], -R97 ;  /* 0x0000b400d1687a23 */ /* 0x000fe20000010861 */
[----:B------:R-:W-:Y:S01]  /*b330*/  HMMA.16816.F32 R64, R72, R78, R64 ;  /* 0x0000004e4840723c */ /* 0x000fe20000001840 */
[----:B------:R-:W-:Y:S06]  /*b340*/  IMAD.MOV.U32 R209, RZ, RZ, R149 ;  /* 0x000000ffffd17224 */ /* 0x000fec00078e0095 */
[----:B------:R-:W-:Y:S02]  /*b350*/  F2FP.PACK_AB R72, R234, R238 ;  /* 0x000000eeea48723e */ /* 0x000fe400000000ff */
[----:B------:R-:W-:Y:S03]  /*b360*/  F2FP.PACK_AB R73, R233, R237 ;  /* 0x000000ede949723e */ /* 0x000fe600000000ff */
[----:B------:R-:W-:Y:S01]  /*b370*/  F2FP.PACK_AB R74, R184, R157 ;  /* 0x0000009db84a723e */ /* 0x000fe200000000ff */
[--C-:B-1----:R-:W-:Y:S01]  /*b380*/  FFMA.FTZ R2, R191, c[0x0][0x2d0], -R96.reuse ;  /* 0x0000b400bf027a23 */ /* 0x102fe20000010860 */
[----:B------:R-:W-:Y:S02]  /*b390*/  F2FP.PACK_AB R75, R163, R156 ;  /* 0x0000009ca34b723e */ /* 0x000fe400000000ff */
[----:B------:R-:W-:Y:S01]  /*b3a0*/  F2FP.PACK_AB R78, R162, R151 ;  /* 0x00000097a24e723e */ /* 0x000fe200000000ff */
[----:B------:R1:W-:Y:S01]  /*b3b0*/  MUFU.EX2 R175, R2 ;  /* 0x0000000200af7308 */ /* 0x0003e20000000800 */
[----:B------:R-:W-:Y:S03]  /*b3c0*/  F2FP.PACK_AB R79, R161, R159 ;  /* 0x0000009fa14f723e */ /* 0x000fe600000000ff */
[-C--:B--2---:R-:W-:Y:S08]  /*b3d0*/  HMMA.16816.F32 R4, R72, R80.reuse, R4 ;  /* 0x000000504804723c */ /* 0x084ff00000001804 */
[C---:B------:R-:W-:Y:S08]  /*b3e0*/  HMMA.16816.F32 R8, R76.reuse, R80, R8 ;  /* 0x000000504c08723c */ /* 0x040ff00000001808 */
[-C--:B------:R-:W-:Y:S01]  /*b3f0*/  HMMA.16816.F32 R12, R76, R82.reuse, R12 ;  /* 0x000000524c0c723c */ /* 0x080fe2000000180c */
[----:B-1----:R-:W-:Y:S07]  /*b400*/  FFMA.FTZ R2, R192, c[0x0][0x2d0], -R96 ;  /* 0x0000b400c0027a23 */ /* 0x002fee0000010860 */
[C---:B------:R-:W-:Y:S01]  /*b410*/  HMMA.16816.F32 R16, R72.reuse, R82, R16 ;  /* 0x000000524810723c */ /* 0x040fe20000001810 */
[----:B------:R1:W-:Y:S01]  /*b420*/  MUFU.EX2 R174, R2 ;  /* 0x0000000200ae7308 */ /* 0x0003e20000000800 */
[----:B------:R-:W2:Y:S06]  /*b430*/  LDSM.16.MT88.4 R80, [R231+0x900] ;  /* 0x00090000e750783b */ /* 0x000eac0000004200 */
[-C--:B------:R-:W-:Y:S08]  /*b440*/  HMMA.16816.F32 R20, R72, R84.reuse, R20 ;  /* 0x000000544814723c */ /* 0x080ff00000001814 */
[C---:B------:R-:W-:Y:S07]  /*b450*/  HMMA.16816.F32 R24, R76.reuse, R84, R24 ;  /* 0x000000544c18723c */ /* 0x040fee0000001818 */
[--C-:B------:R-:W-:Y:S01]  /*b460*/  FFMA.FTZ R84, R102, c[0x0][0x2d0], -R97.reuse ;  /* 0x0000b40066547a23 */ /* 0x100fe20000010861 */
[-C--:B------:R-:W-:Y:S01]  /*b470*/  HMMA.16816.F32 R28, R76, R86.reuse, R28 ;  /* 0x000000564c1c723c */ /* 0x080fe2000000181c */
[--C-:B-1----:R-:W-:Y:S02]  /*b480*/  FFMA.FTZ R2, R193, c[0x0][0x2d0], -R92.reuse ;  /* 0x0000b400c1027a23 */ /* 0x102fe4000001085c */
[----:B------:R1:W-:Y:S01]  /*b490*/  MUFU.EX2 R177, R84 ;  /* 0x0000005400b17308 */ /* 0x0003e20000000800 */
[----:B------:R-:W-:Y:S02]  /*b4a0*/  FFMA.FTZ R102, R219, c[0x0][0x2d0], -R97 ;  /* 0x0000b400db667a23 */ /* 0x000fe40000010861 */
[----:B------:R-:W-:Y:S02]  /*b4b0*/  IMAD.MOV.U32 R219, RZ, RZ, R147 ;  /* 0x000000ffffdb7224 */ /* 0x000fe400078e0093 */
[C---:B------:R-:W-:Y:S05]  /*b4c0*/  HMMA.16816.F32 R32, R72.reuse, R86, R32 ;  /* 0x000000564820723c */ /* 0x040fea0000001820 */
[----:B------:R3:W-:Y:S03]  /*b4d0*/  MUFU.EX2 R117, R2 ;  /* 0x0000000200757308 */ /* 0x0007e60000000800 */
[-C--:B------:R-:W-:Y:S07]  /*b4e0*/  HMMA.16816.F32 R36, R72, R88.reuse, R36 ;  /* 0x000000584824723c */ /* 0x080fee0000001824 */
[----:B------:R-:W-:Y:S01]  /*b4f0*/  MUFU.EX2 R126, R102 ;  /* 0x00000066007e7308 */ /* 0x000fe20000000800 */
[C---:B------:R-:W-:Y:S01]  /*b500*/  HMMA.16816.F32 R40, R76.reuse, R88, R40 ;  /* 0x000000584c28723c */ /* 0x040fe20000001828 */
[----:B-1----:R-:W1:Y:S06]  /*b510*/  LDSM.16.MT88.4 R84, [R229+0x1100] ;  /* 0x00110000e554783b */ /* 0x002e6c0000004200 */
[--C-:B------:R-:W-:Y:S01]  /*b520*/  FFMA.FTZ R88, R197, c[0x0][0x2d0], -R92.reuse ;  /* 0x0000b400c5587a23 */ /* 0x100fe2000001085c */
[-C--:B------:R-:W-:Y:S03]  /*b530*/  HMMA.16816.F32 R44, R76, R90.reuse, R44 ;  /* 0x0000005a4c2c723c */ /* 0x080fe6000000182c */
[----:B------:R1:W-:Y:S01]  /*b540*/  MUFU.EX2 R183, R88 ;  /* 0x0000005800b77308 */ /* 0x0003e20000000800 */
[----:B---3--:R-:W-:Y:S04]  /*b550*/  FFMA.FTZ R2, R194, c[0x0][0x2d0], -R92 ;  /* 0x0000b400c2027a23 */ /* 0x008fe8000001085c */
[C---:B------:R-:W-:Y:S05]  /*b560*/  HMMA.16816.F32 R48, R72.reuse, R90, R48 ;  /* 0x0000005a4830723c */ /* 0x040fea0000001830 */
[----:B------:R3:W-:Y:S03]  /*b570*/  MUFU.EX2 R119, R2 ;  /* 0x0000000200777308 */ /* 0x0007e60000000800 */
[-C--:B--2---:R-:W-:Y:S08]  /*b580*/  HMMA.16816.F32 R52, R72, R80.reuse, R52 ;  /* 0x000000504834723c */ /* 0x084ff00000001834 */
[C---:B------:R-:W-:Y:S01]  /*b590*/  HMMA.16816.F32 R56, R76.reuse, R80, R56 ;  /* 0x000000504c38723c */ /* 0x040fe20000001838 */
[----:B-1----:R-:W1:Y:S07]  /*b5a0*/  LDSM.16.MT88.4 R88, [R232+0x1100] ;  /* 0x00110000e858783b */ /* 0x002e6e0000004200 */
[-C--:B------:R-:W-:Y:S01]  /*b5b0*/  HMMA.16816.F32 R60, R76, R82.reuse, R60 ;  /* 0x000000524c3c723c */ /* 0x080fe2000000183c */
[--C-:B---3--:R-:W-:Y:S06]  /*b5c0*/  FFMA.FTZ R2, R195, c[0x0][0x2d0], -R96.reuse ;  /* 0x0000b400c3027a23 */ /* 0x108fec0000010860 */
[----:B------:R-:W-:Y:S01]  /*b5d0*/  F2FP.PACK_AB R76, R165, R148 ;  /* 0x00000094a54c723e */ /* 0x000fe200000000ff */
[----:B------:R-:W-:Y:S01]  /*b5e0*/  HMMA.16816.F32 R64, R72, R82, R64 ;  /* 0x000000524840723c */ /* 0x000fe20000001840 */
[----:B------:R2:W-:Y:S01]  /*b5f0*/  MUFU.EX2 R116, R2 ;  /* 0x0000000200747308 */ /* 0x0005e20000000800 */
[----:B------:R-:W3:Y:S02]  /*b600*/  LDSM.16.MT88.4 R80, [R230+0x1100] ;  /* 0x00110000e650783b */ /* 0x000ee40000004200 */
[----:B------:R-:W-:Y:S02]  /*b610*/  F2FP.PACK_AB R77, R164, R147 ;  /* 0x00000093a44d723e */ /* 0x000fe400000000ff */
[----:B------:R-:W-:Y:S02]  /*b620*/  F2FP.PACK_AB R78, R146, R142 ;  /* 0x0000008e924e723e */ /* 0x000fe400000000ff */
[----:B------:R-:W-:Y:S04]  /*b630*/  F2FP.PACK_AB R72, R167, R160 ;  /* 0x000000a0a748723e */ /* 0x000fe800000000ff */
[----:B------:R-:W-:Y:S02]  /*b640*/  F2FP.PACK_AB R73, R166, R149 ;  /* 0x00000095a649723e */ /* 0x000fe400000000ff */
[----:B------:R-:W-:Y:S02]  /*b650*/  F2FP.PACK_AB R74, R144, R141 ;  /* 0x0000008d904a723e */ /* 0x000fe400000000ff */
[----:B------:R-:W-:Y:S02]  /*b660*/  F2FP.PACK_AB R75, R145, R140 ;  /* 0x0000008c914b723e */ /* 0x000fe400000000ff */
[----:B------:R-:W-:Y:S05]  /*b670*/  F2FP.PACK_AB R79, R150, R143 ;  /* 0x0000008f964f723e */ /* 0x000fea00000000ff */
[-C--:B------:R-:W-:Y:S01]  /*b680*/  HMMA.16816.F32 R4, R72, R84.reuse, R4 ;  /* 0x000000544804723c */ /* 0x080fe20000001804 */
[----:B--2---:R-:W-:Y:S04]  /*b690*/  FFMA.FTZ R2, R196, c[0x0][0x2d0], -R96 ;  /* 0x0000b400c4027a23 */ /* 0x004fe80000010860 */
[----:B------:R2:W-:Y:S03]  /*b6a0*/  MUFU.EX2 R118, R2 ;  /* 0x0000000200767308 */ /* 0x0005e60000000800 */
[C---:B------:R-:W-:Y:S08]  /*b6b0*/  HMMA.16816.F32 R8, R76.reuse, R84, R8 ;  /* 0x000000544c08723c */ /* 0x040ff00000001808 */
[-C--:B------:R-:W-:Y:S08]  /*b6c0*/  HMMA.16816.F32 R12, R76, R86.reuse, R12 ;  /* 0x000000564c0c723c */ /* 0x080ff0000000180c */
[C---:B------:R-:W-:Y:S01]  /*b6d0*/  HMMA.16816.F32 R16, R72.reuse, R86, R16 ;  /* 0x000000564810723c */ /* 0x040fe20000001810 */
[----:B------:R-:W3:Y:S03]  /*b6e0*/  LDSM.16.MT88.4 R84, [R231+0x1100] ;  /* 0x00110000e754783b */ /* 0x000ee60000004200 */
[--C-:B--2---:R-:W-:Y:S04]  /*b6f0*/  FFMA.FTZ R2, R99, c[0x0][0x2d0], -R97.reuse ;  /* 0x0000b40063027a23 */ /* 0x104fe80000010861 */
[-C--:B-1----:R-:W-:Y:S01]  /*b700*/  HMMA.16816.F32 R20, R72, R88.reuse, R20 ;  /* 0x000000584814723c */ /* 0x082fe20000001814 */
[--C-:B------:R-:W-:Y:S01]  /*b710*/  FFMA.FTZ R99, R107, c[0x0][0x2d0], -R92.reuse ;  /* 0x0000b4006b637a23 */ /* 0x100fe2000001085c */
[----:B------:R1:W-:Y:S02]  /*b720*/  MUFU.EX2 R173, R2 ;  /* 0x0000000200ad7308 */ /* 0x0003e40000000800 */
[----:B------:R-:W-:Y:S04]  /*b730*/  FFMA.FTZ R107, R95, c[0x0][0x2d0], -R92 ;  /* 0x0000b4005f6b7a23 */ /* 0x000fe8000001085c */
[C---:B------:R-:W-:Y:S08]  /*b740*/  HMMA.16816.F32 R24, R76.reuse, R88, R24 ;  /* 0x000000584c18723c */ /* 0x040ff00000001818 */
[-C--:B------:R-:W-:Y:S08]  /*b750*/  HMMA.16816.F32 R28, R76, R90.reuse, R28 ;  /* 0x0000005a4c1c723c */ /* 0x080ff0000000181c */
[C---:B------:R-:W-:Y:S01]  /*b760*/  HMMA.16816.F32 R32, R72.reuse, R90, R32 ;  /* 0x0000005a4820723c */ /* 0x040fe20000001820 */
[----:B------:R-:W-:Y:S03]  /*b770*/  LDSM.16.MT88.4 R88, [R232+0x1900] ;  /* 0x00190000e858783b */ /* 0x000fe60000004200 */
[----:B-1----:R-:W-:Y:S02]  /*b780*/  FFMA.FTZ R2, R100, c[0x0][0x2d0], -R97 ;  /* 0x0000b40064027a23 */ /* 0x002fe40000010861 */
[----:B------:R-:W-:Y:S02]  /*b790*/  FFMA.FTZ R100, R154, c[0x0][0x2d0], -R96 ;  /* 0x0000b4009a647a23 */ /* 0x000fe40000010860 */
[-C--:B---3--:R-:W-:Y:S01]  /*b7a0*/  HMMA.16816.F32 R36, R72, R80.reuse, R36 ;  /* 0x000000504824723c */ /* 0x088fe20000001824 */
[----:B------:R1:W2:Y:S03]  /*b7b0*/  MUFU.EX2 R179, R2 ;  /* 0x0000000200b37308 */ /* 0x0002a60000000800 */
[----:B------:R-:W-:Y:S04]  /*b7c0*/  IMAD.MOV.U32 R154, RZ, RZ, R188 ;  /* 0x000000ffff9a7224 */ /* 0x000fe800078e00bc */
[C---:B------:R-:W-:Y:S03]  /*b7d0*/  HMMA.16816.F32 R40, R76.reuse, R80, R40 ;  /* 0x000000504c28723c */ /* 0x040fe60000001828 */
[----:B------:R-:W-:Y:S05]  /*b7e0*/  MUFU.EX2 R188, R99 ;  /* 0x0000006300bc7308 */ /* 0x000fea0000000800 */
[-C--:B------:R-:W-:Y:S08]  /*b7f0*/  HMMA.16816.F32 R44, R76, R82.reuse, R44 ;  /* 0x000000524c2c723c */ /* 0x080ff0000000182c */
[C---:B------:R-:W-:Y:S01]  /*b800*/  HMMA.16816.F32 R48, R72.reuse, R82, R48 ;  /* 0x000000524830723c */ /* 0x040fe20000001830 */
[----:B-1----:R-:W-:Y:S01]  /*b810*/  FFMA.FTZ R2, R101, c[0x0][0x2d0], -R98 ;  /* 0x0000b40065027a23 */ /* 0x002fe20000010862 */
[----:B------:R-:W1:Y:S02]  /*b820*/  LDSM.16.MT88.4 R80, [R229+0x1900] ;  /* 0x00190000e550783b */ /* 0x000e640000004200 */
[----:B------:R-:W-:Y:S01]  /*b830*/  FFMA.FTZ R101, R153, c[0x0][0x2d0], -R96 ;  /* 0x0000b40099657a23 */ /* 0x000fe20000010860 */
[----:B------:R3:W-:Y:S01]  /*b840*/  MUFU.EX2 R172, R2 ;  /* 0x0000000200ac7308 */ /* 0x0007e20000000800 */
[----:B------:R-:W-:Y:S02]  /*b850*/  IMAD.MOV.U32 R153, RZ, RZ, R132 ;  /* 0x000000ffff997224 */ /* 0x000fe400078e0084 */
[-C--:B------:R-:W-:Y:S01]  /*b860*/  HMMA.16816.F32 R52, R72, R84.reuse, R52 ;  /* 0x000000544834723c */ /* 0x080fe20000001834 */
[----:B------:R-:W-:Y:S07]  /*b870*/  IMAD.MOV.U32 R132, RZ, RZ, R139 ;  /* 0x000000ffff847224 */ /* 0x000fee00078e008b */
[C---:B------:R-:W-:Y:S07]  /*b880*/  HMMA.16816.F32 R56, R76.reuse, R84, R56 ;  /* 0x000000544c38723c */ /* 0x040fee0000001838 */
[--C-:B------:R-:W-:Y:S01]  /*b890*/  FFMA.FTZ R84, R111, c[0x0][0x2d0], -R92.reuse ;  /* 0x0000b4006f547a23 */ /* 0x100fe2000001085c */
[-C--:B------:R-:W-:Y:S01]  /*b8a0*/  HMMA.16816.F32 R60, R76, R86.reuse, R60 ;  /* 0x000000564c3c723c */ /* 0x080fe2000000183c */
[----:B------:R-:W-:Y:S02]  /*b8b0*/  FFMA.FTZ R111, R251, c[0x0][0x2d0], -R92 ;  /* 0x0000b400fb6f7a23 */ /* 0x000fe4000001085c */
[----:B------:R1:W-:Y:S01]  /*b8c0*/  MUFU.EX2 R139, R84 ;  /* 0x00000054008b7308 */ /* 0x0003e20000000800 */
[----:B------:R-:W-:Y:S02]  /*b8d0*/  IMAD.MOV.U32 R251, RZ, RZ, R142 ;  /* 0x000000fffffb7224 */ /* 0x000fe400078e008e */
[----:B---3--:R-:W-:Y:S01]  /*b8e0*/  FFMA.FTZ R2, R103, c[0x0][0x2d0], -R98 ;  /* 0x0000b40067027a23 */ /* 0x008fe20000010862 */
[----:B--2---:R-:W-:Y:S01]  /*b8f0*/  F2FP.PACK_AB R76, R179, R173 ;  /* 0x000000adb34c723e */ /* 0x004fe200000000ff */
[----:B------:R-:W-:Y:S01]  /*b900*/  HMMA.16816.F32 R64, R72, R86, R64 ;  /* 0x000000564840723c */ /* 0x000fe20000001840 */
[--C-:B------:R-:W-:Y:S03]  /*b910*/  FFMA.FTZ R103, R212, c[0x0][0x2d0], -R97.reuse ;  /* 0x0000b400d4677a23 */ /* 0x100fe60000010861 */
[----:B------:R-:W-:Y:S01]  /*b920*/  IMAD.MOV.U32 R212, RZ, RZ, R148 ;  /* 0x000000ffffd47224 */ /* 0x000fe200078e0094 */
[----:B------:R2:W3:Y:S02]  /*b930*/  MUFU.EX2 R178, R2 ;  /* 0x0000000200b27308 */ /* 0x0004e40000000800 */
[----:B------:R-:W-:Y:S01]  /*b940*/  F2FP.PACK_AB R73, R174, R175 ;  /* 0x000000afae49723e */ /* 0x000fe200000000ff */
[----:B-1----:R-:W-:Y:S01]  /*b950*/  LDSM.16.MT88.4 R84, [R231+0x1900] ;  /* 0x00190000e754783b */ /* 0x002fe20000004200 */
[--C-:B--2---:R-:W-:Y:S03]  /*b960*/  FFMA.FTZ R2, R112, c[0x0][0x2d0], -R97.reuse ;  /* 0x0000b40070027a23 */ /* 0x104fe60000010861 */
[----:B---3--:R-:W-:Y:S03]  /*b970*/  F2FP.PACK_AB R77, R178, R172 ;  /* 0x000000acb24d723e */ /* 0x008fe600000000ff */
[----:B------:R1:W2:Y:S02]  /*b980*/  MUFU.EX2 R221, R2 ;  /* 0x0000000200dd7308 */ /* 0x0002a40000000800 */
[--C-:B-1----:R-:W-:Y:S01]  /*b990*/  FFMA.FTZ R2, R113, c[0x0][0x2d0], -R98.reuse ;  /* 0x0000b40071027a23 */ /* 0x102fe20000010862 */
[----:B--2---:R-:W-:Y:S07]  /*b9a0*/  F2FP.PACK_AB R78, R221, R177 ;  /* 0x000000b1dd4e723e */ /* 0x004fee00000000ff */
[----:B------:R1:W-:Y:S02]  /*b9b0*/  MUFU.EX2 R176, R2 ;  /* 0x0000000200b07308 */ /* 0x0003e40000000800 */
[--C-:B-1----:R-:W-:Y:S02]  /*b9c0*/  FFMA.FTZ R2, R114, c[0x0][0x2d0], -R98.reuse ;  /* 0x0000b40072027a23 */ /* 0x102fe40000010862 */
[----:B------:R-:W-:Y:S06]  /*b9d0*/  FFMA.FTZ R114, R225, c[0x0][0x2d0], -R98 ;  /* 0x0000b400e1727a23 */ /* 0x000fec0000010862 */
[----:B------:R1:W2:Y:S02]  /*b9e0*/  MUFU.EX2 R218, R2 ;  /* 0x0000000200da7308 */ /* 0x0002a40000000800 */
[----:B-1----:R-:W-:Y:S01]  /*b9f0*/  FFMA.FTZ R2, R201, c[0x0][0x2d0], -R92 ;  /* 0x0000b400c9027a23 */ /* 0x002fe2000001085c */
[----:B--2---:R-:W-:Y:S07]  /*ba00*/  F2FP.PACK_AB R79, R218, R176 ;  /* 0x000000b0da4f723e */ /* 0x004fee00000000ff */
[----:B------:R1:W-:Y:S02]  /*ba10*/  MUFU.EX2 R215, R2 ;  /* 0x0000000200d77308 */ /* 0x0003e40000000800 */
[--C-:B-1----:R-:W-:Y:S08]  /*ba20*/  FFMA.FTZ R2, R204, c[0x0][0x2d0], -R96.reuse ;  /* 0x0000b400cc027a23 */ /* 0x102ff00000010860 */
[----:B------:R1:W-:Y:S02]  /*ba30*/  MUFU.EX2 R182, R2 ;  /* 0x0000000200b67308 */ /* 0x0003e40000000800 */
[----:B-1----:R-:W-:Y:S08]  /*ba40*/  FFMA.FTZ R2, R207, c[0x0][0x2d0], -R96 ;  /* 0x0000b400cf027a23 */ /* 0x002ff00000010860 */
[----:B------:R1:W-:Y:S02]  /*ba50*/  MUFU.EX2 R207, R2 ;  /* 0x0000000200cf7308 */ /* 0x0003e40000000800 */
[----:B-1----:R-:W-:Y:S02]  /*ba60*/  FFMA.FTZ R2, R206, c[0x0][0x2d0], -R92 ;  /* 0x0000b400ce027a23 */ /* 0x002fe4000001085c */
[----:B------:R-:W-:Y:S06]  /*ba70*/  IMAD.MOV.U32 R206, RZ, RZ, R118 ;  /* 0x000000ffffce7224 */ /* 0x000fec00078e0076 */
[----:B------:R1:W-:Y:S01]  /*ba80*/  MUFU.EX2 R204, R2 ;  /* 0x0000000200cc7308 */ /* 0x0003e20000000800 */
[----:B------:R-:W-:Y:S02]  /*ba90*/  FFMA.FTZ R118, R203, c[0x0][0x2d0], -R97 ;  /* 0x0000b400cb767a23 */ /* 0x000fe40000010861 */
[----:B------:R-:W-:Y:S02]  /*baa0*/  IMAD.MOV.U32 R203, RZ, RZ, R184 ;  /* 0x000000ffffcb7224 */ /* 0x000fe400078e00b8 */
[----:B-1----:R-:W-:Y:S02]  /*bab0*/  FFMA.FTZ R2, R213, c[0x0][0x2d0], -R92 ;  /* 0x0000b400d5027a23 */ /* 0x002fe4000001085c */
[----:B------:R-:W-:Y:S03]  /*bac0*/  IMAD.MOV.U32 R213, RZ, RZ, R119 ;  /* 0x000000ffffd57224 */ /* 0x000fe600078e0077 */
[----:B------:R1:W-:Y:S01]  /*bad0*/  MUFU.EX2 R201, R2 ;  /* 0x0000000200c97308 */ /* 0x0003e20000000800 */
[----:B------:R-:W-:Y:S02]  /*bae0*/  FFMA.FTZ R119, R202, c[0x0][0x2d0], -R97 ;  /* 0x0000b400ca777a23 */ /* 0x000fe40000010861 */
[----:B------:R-:W-:Y:S02]  /*baf0*/  IMAD.MOV.U32 R202, RZ, RZ, R159 ;  /* 0x000000ffffca7224 */ /* 0x000fe400078e009f */
[----:B-1----:R-:W-:Y:S02]  /*bb00*/  FFMA.FTZ R2, R216, c[0x0][0x2d0], -R96 ;  /* 0x0000b400d8027a23 */ /* 0x002fe40000010860 */
[----:B------:R-:W-:Y:S03]  /*bb10*/  IMAD.MOV.U32 R216, RZ, RZ, R116 ;  /* 0x000000ffffd87224 */ /* 0x000fe600078e0074 */
[----:B------:R1:W-:Y:S01]  /*bb20*/  MUFU.EX2 R196, R2 ;  /* 0x0000000200c47308 */ /* 0x0003e20000000800 */
[----:B------:R-:W-:Y:S01]  /*bb30*/  FFMA.FTZ R116, R152, c[0x0][0x2d0], -R96 ;  /* 0x0000b40098747a23 */ /* 0x000fe20000010860 */
[----:B------:R-:W-:Y:S01]  /*bb40*/  F2FP.PACK_AB R75, R206, R216 ;  /* 0x000000d8ce4b723e */ /* 0x000fe200000000ff */
[----:B------:R-:W-:Y:S02]  /*bb50*/  IMAD.MOV.U32 R152, RZ, RZ, R133 ;  /* 0x000000ffff987224 */ /* 0x000fe400078e0085 */
[----:B------:R-:W-:Y:S02]  /*bb60*/  IMAD.MOV.U32 R133, RZ, RZ, R138 ;  /* 0x000000ffff857224 */ /* 0x000fe400078e008a */
[----:B----4-:R-:W-:Y:S03]  /*bb70*/  FFMA.FTZ R69, R69, R128, R152 ;  /* 0x0000008045457223 */ /* 0x010fe60000010098 */
[----:B------:R-:W-:Y:S01]  /*bb80*/  MUFU.EX2 R138, R100 ;  /* 0x00000064008a7308 */ /* 0x000fe20000000800 */
[----:B------:R-:W-:Y:S09]  /*bb90*/  FADD.FTZ R69, R248, R69 ;  /* 0x00000045f8457221 */ /* 0x000ff20000010000 */
[----:B------:R-:W-:Y:S01]  /*bba0*/  MUFU.EX2 R100, R118 ;  /* 0x0000007600647308 */ /* 0x000fe20000000800 */
[----:B-1----:R-:W-:Y:S02]  /*bbb0*/  FFMA.FTZ R2, R217, c[0x0][0x2d0], -R96 ;  /* 0x0000b400d9027a23 */ /* 0x002fe40000010860 */
[----:B------:R-:W-:Y:S02]  /*bbc0*/  IMAD.MOV.U32 R217, RZ, RZ, R117 ;  /* 0x000000ffffd97224 */ /* 0x000fe400078e0075 */
[----:B------:R-:W-:Y:S05]  /*bbd0*/  FFMA.FTZ R117, R227, c[0x0][0x2d0], -R92 ;  /* 0x0000b400e3757a23 */ /* 0x000fea000001085c */
[----:B------:R1:W-:Y:S01]  /*bbe0*/  MUFU.EX2 R197, R2 ;  /* 0x0000000200c57308 */ /* 0x0003e20000000800 */
[----:B------:R-:W-:Y:S01]  /*bbf0*/  F2FP.PACK_AB R74, R213, R217 ;  /* 0x000000d9d54a723e */ /* 0x000fe200000000ff */
[----:B------:R-:W-:Y:S02]  /*bc00*/  IMAD.MOV.U32 R227, RZ, RZ, R140 ;  /* 0x000000ffffe37224 */ /* 0x000fe400078e008c */
[--C-:B-1----:R-:W-:Y:S02]  /*bc10*/  FFMA.FTZ R2, R115, c[0x0][0x2d0], -R97.reuse ;  /* 0x0000b40073027a23 */ /* 0x102fe40000010861 */
[----:B------:R-:W2:Y:S04]  /*bc20*/  LDL.LU R115, [R1+0x8] ;  /* 0x0000080001737983 */ /* 0x000ea80000300800 */
[----:B------:R1:W-:Y:S01]  /*bc30*/  MUFU.EX2 R181, R2 ;  /* 0x0000000200b57308 */ /* 0x0003e20000000800 */
[----:B------:R-:W3:Y:S04]  /*bc40*/  LDL.LU R113, [R1+0x10] ;  /* 0x0000100001717983 */ /* 0x000ee80000300800 */
[----:B------:R-:W4:Y:S04]  /*bc50*/  LDL.LU R112, [R1+0xc] ;  /* 0x00000c0001707983 */ /* 0x000f280000300800 */
[----:B------:R2:W5:Y:S01]  /*bc60*/  LDL.LU R248, [R1+0x60] ;  /* 0x0000600001f87983 */ /* 0x0005620000300800 */
[--C-:B-1----:R-:W-:Y:S02]  /*bc70*/  FFMA.FTZ R2, R198, c[0x0][0x2d0], -R97.reuse ;  /* 0x0000b400c6027a23 */ /* 0x102fe40000010861 */
[----:B------:R-:W-:Y:S02]  /*bc80*/  IMAD.MOV.U32 R198, RZ, RZ, R168 ;  /* 0x000000ffffc67224 */ /* 0x000fe400078e00a8 */
[----:B------:R1:W-:Y:S03]  /*bc90*/  MUFU.EX2 R195, R2 ;  /* 0x0000000200c37308 */ /* 0x0003e60000000800 */
[----:B------:R-:W-:Y:S07]  /*bca0*/  F2FP.PACK_AB R72, R198, R199 ;  /* 0x000000c7c648723e */ /* 0x000fee00000000ff */
[-C--:B------:R-:W-:Y:S08]  /*bcb0*/  HMMA.16816.F32 R4, R72, R80.reuse, R4 ;  /* 0x000000504804723c */ /* 0x080ff00000001804 */
[C---:B------:R-:W-:Y:S01]  /*bcc0*/  HMMA.16816.F32 R8, R76.reuse, R80, R8 ;  /* 0x000000504c08723c */ /* 0x040fe20000001808 */
[----:B-1----:R-:W-:Y:S07]  /*bcd0*/  FFMA.FTZ R2, R205, c[0x0][0x2d0], -R98 ;  /* 0x0000b400cd027a23 */ /* 0x002fee0000010862 */
[-C--:B------:R-:W-:Y:S01]  /*bce0*/  HMMA.16816.F32 R12, R76, R82.reuse, R12 ;  /* 0x000000524c0c723c */ /* 0x080fe2000000180c */
[----:B------:R-:W-:Y:S01]  /*bcf0*/  IMAD.MOV.U32 R205, RZ, RZ, R150 ;  /* 0x000000ffffcd7224 */ /* 0x000fe200078e0096 */
[----:B------:R1:W-:Y:S06]  /*bd00*/  MUFU.EX2 R194, R2 ;  /* 0x0000000200c27308 */ /* 0x0003ec0000000800 */
[C---:B------:R-:W-:Y:S01]  /*bd10*/  HMMA.16816.F32 R16, R72.reuse, R82, R16 ;  /* 0x000000524810723c */ /* 0x040fe20000001810 */
[----:B------:R-:W-:Y:S07]  /*bd20*/  LDSM.16.MT88.4 R80, [R229+0x2100] ;  /* 0x00210000e550783b */ /* 0x000fee0000004200 */
[-C--:B------:R-:W-:Y:S08]  /*bd30*/  HMMA.16816.F32 R20, R72, R88.reuse, R20 ;  /* 0x000000584814723c */ /* 0x080ff00000001814 */
[C---:B------:R-:W-:Y:S01]  /*bd40*/  HMMA.16816.F32 R24, R76.reuse, R88, R24 ;  /* 0x000000584c18723c */ /* 0x040fe20000001818 */
[--C-:B-1----:R-:W-:Y:S03]  /*bd50*/  FFMA.FTZ R2, R208, c[0x0][0x2d0], -R97.reuse ;  /* 0x0000b400d0027a23 */ /* 0x102fe60000010861 */
[----:B------:R-:W-:Y:S04]  /*bd60*/  IMAD.MOV.U32 R208, RZ, RZ, R146 ;  /* 0x000000ffffd07224 */ /* 0x000fe800078e0092 */
[-C--:B------:R-:W-:Y:S01]  /*bd70*/  HMMA.16816.F32 R28, R76, R90.reuse, R28 ;  /* 0x0000005a4c1c723c */ /* 0x080fe2000000181c */
[----:B------:R1:W-:Y:S07]  /*bd80*/  MUFU.EX2 R192, R2 ;  /* 0x0000000200c07308 */ /* 0x0003ee0000000800 */
[C---:B------:R-:W-:Y:S01]  /*bd90*/  HMMA.16816.F32 R32, R72.reuse, R90, R32 ;  /* 0x0000005a4820723c */ /* 0x040fe20000001820 */
[----:B------:R-:W-:Y:S03]  /*bda0*/  LDSM.16.MT88.4 R88, [R232+0x2100] ;  /* 0x00210000e858783b */ /* 0x000fe60000004200 */
[----:B-1----:R-:W-:Y:S02]  /*bdb0*/  FFMA.FTZ R2, R210, c[0x0][0x2d0], -R97 ;  /* 0x0000b400d2027a23 */ /* 0x002fe40000010861 */
[----:B------:R-:W-:Y:S02]  /*bdc0*/  IMAD.MOV.U32 R210, RZ, RZ, R145 ;  /* 0x000000ffffd27224 */ /* 0x000fe400078e0091 */
[----:B------:R1:W-:Y:S04]  /*bdd0*/  MUFU.EX2 R193, R2 ;  /* 0x0000000200c17308 */ /* 0x0003e80000000800 */
[----:B-1----:R-:W-:Y:S02]  /*bde0*/  FFMA.FTZ R2, R211, c[0x0][0x2d0], -R98 ;  /* 0x0000b400d3027a23 */ /* 0x002fe40000010862 */
[----:B------:R-:W-:Y:S04]  /*bdf0*/  IMAD.MOV.U32 R211, RZ, RZ, R144 ;  /* 0x000000ffffd37224 */ /* 0x000fe800078e0090 */
[----:B------:R1:W-:Y:S02]  /*be00*/  MUFU.EX2 R191, R2 ;  /* 0x0000000200bf7308 */ /* 0x0003e40000000800 */
[----:B-1----:R-:W-:Y:S02]  /*be10*/  FFMA.FTZ R2, R214, c[0x0][0x2d0], -R98 ;  /* 0x0000b400d6027a23 */ /* 0x002fe40000010862 */
[----:B------:R-:W-:Y:S06]  /*be20*/  IMAD.MOV.U32 R214, RZ, RZ, R143 ;  /* 0x000000ffffd67224 */ /* 0x000fec00078e008f */
[----:B------:R1:W-:Y:S02]  /*be30*/  MUFU.EX2 R123, R2 ;  /* 0x00000002007b7308 */ /* 0x0003e40000000800 */
[--C-:B-1----:R-:W-:Y:S08]  /*be40*/  FFMA.FTZ R2, R171, c[0x0][0x2d0], -R92.reuse ;  /* 0x0000b400ab027a23 */ /* 0x102ff0000001085c */
[----:B------:R1:W-:Y:S02]  /*be50*/  MUFU.EX2 R122, R2 ;  /* 0x00000002007a7308 */ /* 0x0003e40000000800 */
[----:B-1----:R-:W-:Y:S08]  /*be60*/  FFMA.FTZ R2, R170, c[0x0][0x2d0], -R92 ;  /* 0x0000b400aa027a23 */ /* 0x002ff0000001085c */
[----:B------:R1:W-:Y:S02]  /*be70*/  MUFU.EX2 R190, R2 ;  /* 0x0000000200be7308 */ /* 0x0003e40000000800 */
[--C-:B-1----:R-:W-:Y:S02]  /*be80*/  FFMA.FTZ R2, R169, c[0x0][0x2d0], -R96.reuse ;  /* 0x0000b400a9027a23 */ /* 0x102fe40000010860 */
[----:B------:R-:W-:Y:S06]  /*be90*/  LDSM.16.MT88.4 R168, [R232+0x3100] ;  /* 0x00310000e8a8783b */ /* 0x000fec0000004200 */
[----:B------:R1:W-:Y:S02]  /*bea0*/  MUFU.EX2 R120, R2 ;  /* 0x0000000200787308 */ /* 0x0003e40000000800 */
[--C-:B-1----:R-:W-:Y:S02]  /*beb0*/  FFMA.FTZ R2, R94, c[0x0][0x2d0], -R96.reuse ;  /* 0x0000b4005e027a23 */ /* 0x102fe40000010860 */
[----:B------:R-:W1:Y:S01]  /*bec0*/  LDSM.16.MT88.4 R92, [R230+0x1900] ;  /* 0x00190000e65c783b */ /* 0x000e620000004200 */
[----:B------:R-:W-:Y:S05]  /*bed0*/  FFMA.FTZ R96, R134, c[0x0][0x2d0], -R96 ;  /* 0x0000b40086607a23 */ /* 0x000fea0000010860 */
[----:B------:R4:W-:Y:S10]  /*bee0*/  MUFU.EX2 R189, R2 ;  /* 0x0000000200bd7308 */ /* 0x0009f40000000800 */
[----:B------:R1:W-:Y:S01]  /*bef0*/  MUFU.EX2 R134, R101 ;  /* 0x0000006500867308 */ /* 0x0003e20000000800 */
[----:B--2---:R-:W-:Y:S04]  /*bf00*/  FFMA.FTZ R68, R68, R115, R223 ;  /* 0x0000007344447223 */ /* 0x004fe800000100df */
[----:B------:R-:W-:Y:S05]  /*bf10*/  FADD.FTZ R68, R226, R68 ;  /* 0x00000044e2447221 */ /* 0x000fea0000010000 */
[----:B------:R-:W-:Y:S01]  /*bf20*/  MUFU.EX2 R102, R96 ;  /* 0x0000006000667308 */ /* 0x000fe20000000800 */
[----:B---3--:R-:W-:Y:S02]  /*bf30*/  FFMA.FTZ R3, R3, R113, R222 ;  /* 0x0000007103037223 */ /* 0x008fe400000100de */
[----:B------:R-:W-:Y:S02]  /*bf40*/  FADD.FTZ R68, R245, R68 ;  /* 0x00000044f5447221 */ /* 0x000fe40000010000 */
[----:B----4-:R-:W-:Y:S02]  /*bf50*/  FFMA.FTZ R2, R220, c[0x0][0x2d0], -R97 ;  /* 0x0000b400dc027a23 */ /* 0x010fe40000010861 */
[----:B------:R-:W-:Y:S02]  /*bf60*/  FFMA.FTZ R0, R0, R112, R110 ;  /* 0x0000007000007223 */ /* 0x000fe4000001006e */
[----:B------:R-:W-:Y:S01]  /*bf70*/  FADD.FTZ R3, R224, R3 ;  /* 0x00000003e0037221 */ /* 0x000fe20000010000 */
[----:B------:R-:W2:Y:S01]  /*bf80*/  MUFU.EX2 R96, R119 ;  /* 0x0000007700607308 */ /* 0x000ea20000000800 */
[----:B------:R-:W-:Y:S02]  /*bf90*/  IMAD.MOV.U32 R220, RZ, RZ, R141 ;  /* 0x000000ffffdc7224 */ /* 0x000fe400078e008d */
[----:B------:R-:W-:Y:S02]  /*bfa0*/  FADD.FTZ R3, R244, R3 ;  /* 0x00000003f4037221 */ /* 0x000fe40000010000 */
[--C-:B-1----:R-:W-:Y:S02]  /*bfb0*/  FFMA.FTZ R101, R153, c[0x0][0x2d0], -R98.reuse ;  /* 0x0000b40099657a23 */ /* 0x102fe40000010862 */
[----:B------:R-:W-:Y:S01]  /*bfc0*/  FFMA.FTZ R97, R109, c[0x0][0x2d0], -R97 ;  /* 0x0000b4006d617a23 */ /* 0x000fe20000010861 */
[-C--:B------:R-:W-:Y:S02]  /*bfd0*/  HMMA.16816.F32 R36, R72, R92.reuse, R36 ;  /* 0x0000005c4824723c */ /* 0x080fe40000001824 */
[----:B------:R1:W-:Y:S06]  /*bfe0*/  MUFU.EX2 R127, R2 ;  /* 0x00000002007f7308 */ /* 0x0003ec0000000800 */
[C---:B------:R-:W-:Y:S04]  /*bff0*/  HMMA.16816.F32 R40, R76.reuse, R92, R40 ;  /* 0x0000005c4c28723c */ /* 0x040fe80000001828 */
[----:B------:R-:W-:Y:S04]  /*c000*/  MUFU.EX2 R112, R105 ;  /* 0x0000006900707308 */ /* 0x000fe80000000800 */
[-C--:B------:R-:W-:Y:S01]  /*c010*/  HMMA.16816.F32 R44, R76, R94.reuse, R44 ;  /* 0x0000005e4c2c723c */ /* 0x080fe2000000182c */
[----:B--2---:R-:W-:Y:S05]  /*c020*/  F2FP.PACK_AB R184, R96, R100 ;  /* 0x0000006460b8723e */ /* 0x004fea00000000ff */
[----:B------:R-:W-:Y:S02]  /*c030*/  MUFU.EX2 R105, R117 ;  /* 0x0000007500697308 */ /* 0x000fe40000000800 */
[C---:B------:R-:W-:Y:S01]  /*c040*/  HMMA.16816.F32 R48, R72.reuse, R94, R48 ;  /* 0x0000005e4830723c */ /* 0x040fe20000001830 */
[----:B------:R-:W2:Y:S03]  /*c050*/  LDSM.16.MT88.4 R92, [R230+0x2100] ;  /* 0x00210000e65c783b */ /* 0x000ea60000004200 */
[--C-:B-1----:R-:W-:Y:S04]  /*c060*/  FFMA.FTZ R2, R155, c[0x0][0x2d0], -R98.reuse ;  /* 0x0000b4009b027a23 */ /* 0x102fe80000010862 */
[-C--:B------:R-:W-:Y:S01]  /*c070*/  HMMA.16816.F32 R52, R72, R84.reuse, R52 ;  /* 0x000000544834723c */ /* 0x080fe20000001834 */
[----:B------:R-:W-:Y:S07]  /*c080*/  MUFU.EX2 R97, R97 ;  /* 0x0000006100617308 */ /* 0x000fee0000000800 */
[C---:B------:R-:W-:Y:S03]  /*c090*/  HMMA.16816.F32 R56, R76.reuse, R84, R56 ;  /* 0x000000544c38723c */ /* 0x040fe60000001838 */
[----:B------:R1:W-:Y:S05]  /*c0a0*/  MUFU.EX2 R125, R2 ;  /* 0x00000002007d7308 */ /* 0x0003ea0000000800 */
[-C--:B------:R-:W-:Y:S05]  /*c0b0*/  HMMA.16816.F32 R60, R76, R86.reuse, R60 ;  /* 0x000000564c3c723c */ /* 0x080fea000000183c */
[----:B------:R-:W3:Y:S02]  /*c0c0*/  MUFU.EX2 R110, R107 ;  /* 0x0000006b006e7308 */ /* 0x000ee40000000800 */
[--C-:B------:R-:W-:Y:S01]  /*c0d0*/  FFMA.FTZ R76, R154, c[0x0][0x2d0], -R98.reuse ;  /* 0x0000b4009a4c7a23 */ /* 0x100fe20000010862 */
[----:B------:R-:W-:Y:S01]  /*c0e0*/  HMMA.16816.F32 R64, R72, R86, R64 ;  /* 0x000000564840723c */ /* 0x000fe20000001840 */
[----:B------:R-:W-:Y:S01]  /*c0f0*/  F2FP.PACK_AB R77, R194, R180 ;  /* 0x000000b4c24d723e */ /* 0x000fe200000000ff */
[----:B------:R-:W4:Y:S02]  /*c100*/  LDSM.16.MT88.4 R84, [R231+0x2100] ;  /* 0x00210000e754783b */ /* 0x000f240000004200 */
[----:B------:R-:W-:Y:S02]  /*c110*/  F2FP.PACK_AB R78, R193, R192 ;  /* 0x000000c0c14e723e */ /* 0x000fe400000000ff */
[----:B------:R-:W-:Y:S01]  /*c120*/  F2FP.PACK_AB R79, R123, R191 ;  /* 0x000000bf7b4f723e */ /* 0x000fe200000000ff */
[----:B------:R2:W-:Y:S01]  /*c130*/  MUFU.EX2 R113, R76 ;  /* 0x0000004c00717308 */ /* 0x0005e20000000800 */
[----:B------:R-:W-:Y:S02]  /*c140*/  F2FP.PACK_AB R72, R215, R183 ;  /* 0x000000b7d748723e */ /* 0x000fe400000000ff */
[----:B------:R-:W-:Y:S02]  /*c150*/  LDSM.16.MT88.4 R152, [R229+0x3100] ;  /* 0x00310000e598783b */ /* 0x000fe40000004200 */
[----:B------:R-:W-:Y:S01]  /*c160*/  F2FP.PACK_AB R73, R207, R182 ;  /* 0x000000b6cf49723e */ /* 0x000fe200000000ff */
[--C-:B-1----:R-:W-:Y:S01]  /*c170*/  FFMA.FTZ R2, R133, c[0x0][0x2d0], -R98.reuse ;  /* 0x0000b40085027a23 */ /* 0x102fe20000010862 */
[----:B------:R-:W-:Y:S02]  /*c180*/  F2FP.PACK_AB R74, R201, R204 ;  /* 0x000000ccc94a723e */ /* 0x000fe400000000ff */
[----:B------:R-:W-:Y:S01]  /*c190*/  F2FP.PACK_AB R75, R197, R196 ;  /* 0x000000c4c54b723e */ /* 0x000fe200000000ff */
[----:B------:R-:W-:Y:S01]  /*c1a0*/  MUFU.EX2 R133, R103 ;  /* 0x0000006700857308 */ /* 0x000fe20000000800 */
[----:B---3--:R-:W-:Y:S05]  /*c1b0*/  F2FP.PACK_AB R128, R110, R112 ;  /* 0x000000706e80723e */ /* 0x008fea00000000ff */
[-C--:B------:R-:W-:Y:S04]  /*c1c0*/  HMMA.16816.F32 R4, R72, R80.reuse, R4 ;  /* 0x000000504804723c */ /* 0x080fe80000001804 */
[----:B------:R1:W-:Y:S01]  /*c1d0*/  MUFU.EX2 R124, R2 ;  /* 0x00000002007c7308 */ /* 0x0003e20000000800 */
[----:B--2---:R-:W-:Y:S09]  /*c1e0*/  F2FP.PACK_AB R76, R195, R181 ;  /* 0x000000b5c34c723e */ /* 0x004ff200000000ff */
[----:B------:R-:W2:Y:S01]  /*c1f0*/  MUFU.EX2 R103, R116 ;  /* 0x0000007400677308 */ /* 0x000ea20000000800 */
[C---:B------:R-:W-:Y:S08]  /*c200*/  HMMA.16816.F32 R8, R76.reuse, R80, R8 ;  /* 0x000000504c08723c */ /* 0x040ff00000001808 */
[-C--:B------:R-:W-:Y:S01]  /*c210*/  HMMA.16816.F32 R12, R76, R82.reuse, R12 ;  /* 0x000000524c0c723c */ /* 0x080fe2000000180c */
[----:B------:R-:W3:Y:S03]  /*c220*/  MUFU.EX2 R107, R111 ;  /* 0x0000006f006b7308 */ /* 0x000ee60000000800 */
[----:B-1----:R-:W-:Y:S04]  /*c230*/  FFMA.FTZ R2, R132, c[0x0][0x2d0], -R98 ;  /* 0x0000b40084027a23 */ /* 0x002fe80000010862 */
[C---:B------:R-:W-:Y:S01]  /*c240*/  HMMA.16816.F32 R16, R72.reuse, R82, R16 ;  /* 0x000000524810723c */ /* 0x040fe20000001810 */
[----:B------:R-:W1:Y:S02]  /*c250*/  LDSM.16.MT88.4 R80, [R229+0x2900] ;  /* 0x00290000e550783b */ /* 0x000e640000004200 */
[----:B------:R4:W-:Y:S01]  /*c260*/  MUFU.EX2 R115, R2 ;  /* 0x0000000200737308 */ /* 0x0009e20000000800 */
[----:B--2---:R-:W-:Y:S04]  /*c270*/  F2FP.PACK_AB R131, R102, R103 ;  /* 0x000000676683723e */ /* 0x004fe800000000ff */
[-C--:B------:R-:W-:Y:S01]  /*c280*/  HMMA.16816.F32 R20, R72, R88.reuse, R20 ;  /* 0x000000584814723c */ /* 0x080fe20000001814 */
[----:B------:R-:W-:Y:S04]  /*c290*/  LDSM.16.MT88.4 R116, [R230+0x3100] ;  /* 0x00310000e674783b */ /* 0x000fe80000004200 */
[----:B------:R2:W-:Y:S03]  /*c2a0*/  MUFU.EX2 R132, R104 ;  /* 0x0000006800847308 */ /* 0x0005e60000000800 */
[C---:B------:R-:W-:Y:S01]  /*c2b0*/  HMMA.16816.F32 R24, R76.reuse, R88, R24 ;  /* 0x000000584c18723c */ /* 0x040fe20000001818 */
[----:B---3--:R-:W-:Y:S06]  /*c2c0*/  F2FP.PACK_AB R130, R105, R107 ;  /* 0x0000006b6982723e */ /* 0x008fec00000000ff */
[----:B------:R-:W-:Y:S01]  /*c2d0*/  MUFU.EX2 R109, R106 ;  /* 0x0000006a006d7308 */ /* 0x000fe20000000800 */
[-C--:B------:R-:W-:Y:S01]  /*c2e0*/  HMMA.16816.F32 R28, R76, R90.reuse, R28 ;  /* 0x0000005a4c1c723c */ /* 0x080fe2000000181c */
[----:B----4-:R-:W-:Y:S02]  /*c2f0*/  FADD.FTZ R2, R247, R0 ;  /* 0x00000000f7027221 */ /* 0x010fe40000010000 */
[----:B------:R3:W5:Y:S01]  /*c300*/  LDL.LU R247, [R1+0x5c] ;  /* 0x00005c0001f77983 */ /* 0x0007620000300800 */
[----:B------:R-:W-:Y:S04]  /*c310*/  FADD.FTZ R0, R246, R69 ;  /* 0x00000045f6007221 */ /* 0x000fe80000010000 */
[C---:B------:R-:W-:Y:S01]  /*c320*/  HMMA.16816.F32 R32, R72.reuse, R90, R32 ;  /* 0x0000005a4820723c */ /* 0x040fe20000001820 */
[----:B------:R-:W-:Y:S01]  /*c330*/  FADD.FTZ R99, R243, R2 ;  /* 0x00000002f3637221 */ /* 0x000fe20000010000 */
[----:B------:R-:W4:Y:S01]  /*c340*/  LDSM.16.MT88.4 R88, [R232+0x2900] ;  /* 0x00290000e858783b */ /* 0x000f220000004200 */
[----:B------:R-:W1:Y:S01]  /*c350*/  MUFU.EX2 R106, R108 ;  /* 0x0000006c006a7308 */ /* 0x000e620000000800 */
[----:B------:R-:W-:Y:S02]  /*c360*/  FADD.FTZ R69, R241, R68 ;  /* 0x00000044f1457221 */ /* 0x000fe40000010000 */
[----:B------:R-:W-:Y:S02]  /*c370*/  FADD.FTZ R2, R240, R3 ;  /* 0x00000003f0027221 */ /* 0x000fe40000010000 */
[-C--:B------:R-:W-:Y:S01]  /*c380*/  HMMA.16816.F32 R36, R72, R92.reuse, R36 ;  /* 0x0000005c4824723c */ /* 0x080fe20000001824 */
[----:B------:R-:W-:Y:S01]  /*c390*/  FADD.FTZ R3, R237, R69 ;  /* 0x00000045ed037221 */ /* 0x000fe20000010000 */
[----:B------:R3:W5:Y:S02]  /*c3a0*/  LDL.LU R246, [R1+0x58] ;  /* 0x0000580001f67983 */ /* 0x0007640000300800 */
[----:B------:R-:W-:Y:S02]  /*c3b0*/  FADD.FTZ R2, R236, R2 ;  /* 0x00000002ec027221 */ /* 0x000fe40000010000 */
[----:B------:R3:W5:Y:S01]  /*c3c0*/  LDL.LU R245, [R1+0x54] ;  /* 0x0000540001f57983 */ /* 0x0007620000300800 */
[----:B------:R-:W-:Y:S01]  /*c3d0*/  FADD.FTZ R3, R233, R3 ;  /* 0x00000003e9037221 */ /* 0x000fe20000010000 */
[C---:B------:R-:W-:Y:S01]  /*c3e0*/  HMMA.16816.F32 R40, R76.reuse, R92, R40 ;  /* 0x0000005c4c28723c */ /* 0x040fe20000001828 */
[--C-:B--2---:R-:W-:Y:S01]  /*c3f0*/  FFMA.FTZ R104, R252, c[0x0][0x2d0], -R98.reuse ;  /* 0x0000b400fc687a23 */ /* 0x104fe20000010862 */
[----:B------:R3:W5:Y:S02]  /*c400*/  LDL.LU R244, [R1+0x50] ;  /* 0x0000500001f47983 */ /* 0x0007640000300800 */
[----:B------:R-:W-:Y:S02]  /*c410*/  FFMA.FTZ R98, R71, c[0x0][0x2d0], -R98 ;  /* 0x0000b40047627a23 */ /* 0x000fe40000010862 */
[----:B------:R3:W5:Y:S01]  /*c420*/  LDL.LU R243, [R1+0x4c] ;  /* 0x00004c0001f37983 */ /* 0x0007620000300800 */
[----:B------:R-:W-:Y:S01]  /*c430*/  FADD.FTZ R71, R242, R0 ;  /* 0x00000000f2477221 */ /* 0x000fe20000010000 */
[-C--:B------:R-:W-:Y:S01]  /*c440*/  HMMA.16816.F32 R44, R76, R94.reuse, R44 ;  /* 0x0000005e4c2c723c */ /* 0x080fe2000000182c */
[----:B------:R-:W-:Y:S01]  /*c450*/  FADD.FTZ R0, R239, R99 ;  /* 0x00000063ef007221 */ /* 0x000fe20000010000 */
[----:B------:R3:W5:Y:S01]  /*c460*/  LDL.LU R242, [R1+0x48] ;  /* 0x0000480001f27983 */ /* 0x0007620000300800 */
[----:B------:R-:W-:Y:S01]  /*c470*/  MUFU.EX2 R98, R98 ;  /* 0x0000006200627308 */ /* 0x000fe20000000800 */
[----:B------:R-:W-:Y:S01]  /*c480*/  FADD.FTZ R68, R238, R71 ;  /* 0x00000047ee447221 */ /* 0x000fe20000010000 */
[----:B-1----:R-:W-:Y:S01]  /*c490*/  F2FP.PACK_AB R129, R106, R109 ;  /* 0x0000006d6a81723e */ /* 0x002fe200000000ff */
[----:B------:R3:W5:Y:S01]  /*c4a0*/  LDL.LU R241, [R1+0x44] ;  /* 0x0000440001f17983 */ /* 0x0007620000300800 */
[----:B------:R-:W-:Y:S01]  /*c4b0*/  FADD.FTZ R69, R235, R0 ;  /* 0x00000000eb457221 */ /* 0x000fe20000010000 */
[C---:B------:R-:W-:Y:S01]  /*c4c0*/  HMMA.16816.F32 R48, R72.reuse, R94, R48 ;  /* 0x0000005e4830723c */ /* 0x040fe20000001830 */
[----:B------:R-:W-:Y:S01]  /*c4d0*/  FADD.FTZ R0, R234, R68 ;  /* 0x00000044ea007221 */ /* 0x000fe20000010000 */
[----:B------:R3:W5:Y:S02]  /*c4e0*/  LDL.LU R240, [R1+0x40] ;  /* 0x0000400001f07983 */ /* 0x0007640000300800 */
[----:B------:R-:W-:Y:S02]  /*c4f0*/  FADD.FTZ R68, R228, R2 ;  /* 0x00000002e4447221 */ /* 0x000fe40000010000 */
[----:B------:R-:W1:Y:S01]  /*c500*/  LDSM.16.MT88.4 R92, [R230+0x2900] ;  /* 0x00290000e65c783b */ /* 0x000e620000004200 */
[----:B------:R-:W-:Y:S01]  /*c510*/  FADD.FTZ R2, R158, R69 ;  /* 0x000000459e027221 */ /* 0x000fe20000010000 */
[-C--:B------:R-:W-:Y:S01]  /*c520*/  HMMA.16816.F32 R52, R72, R84.reuse, R52 ;  /* 0x000000544834723c */ /* 0x080fe20000001834 */
[----:B------:R-:W-:Y:S03]  /*c530*/  FADD.FTZ R0, R157, R0 ;  /* 0x000000009d007221 */ /* 0x000fe60000010000 */
[----:B------:R-:W-:Y:S02]  /*c540*/  FADD.FTZ R2, R202, R2 ;  /* 0x00000002ca027221 */ /* 0x000fe40000010000 */
[----:B------:R3:W5:Y:S01]  /*c550*/  LDL.LU R239, [R1+0x3c] ;  /* 0x00003c0001ef7983 */ /* 0x0007620000300800 */
[----:B------:R-:W-:Y:S01]  /*c560*/  FADD.FTZ R0, R203, R0 ;  /* 0x00000000cb007221 */ /* 0x000fe20000010000 */
[C---:B------:R-:W-:Y:S02]  /*c570*/  HMMA.16816.F32 R56, R76.reuse, R84, R56 ;  /* 0x000000544c38723c */ /* 0x040fe40000001838 */
[----:B------:R3:W5:Y:S04]  /*c580*/  LDL.LU R238, [R1+0x38] ;  /* 0x0000380001ee7983 */ /* 0x0007680000300800 */
[----:B------:R3:W5:Y:S02]  /*c590*/  LDL.LU R237, [R1+0x34] ;  /* 0x0000340001ed7983 */ /* 0x0007640000300800 */
[-C--:B------:R-:W-:Y:S02]  /*c5a0*/  HMMA.16816.F32 R60, R76, R86.reuse, R60 ;  /* 0x000000564c3c723c */ /* 0x080fe4000000183c */
[----:B------:R3:W5:Y:S04]  /*c5b0*/  LDL.LU R236, [R1+0x30] ;  /* 0x0000300001ec7983 */ /* 0x0007680000300800 */
[----:B------:R3:W5:Y:S01]  /*c5c0*/  LDL.LU R235, [R1+0x2c] ;  /* 0x00002c0001eb7983 */ /* 0x0007620000300800 */
[----:B------:R-:W-:Y:S01]  /*c5d0*/  F2FP.PACK_AB R76, R126, R127 ;  /* 0x0000007f7e4c723e */ /* 0x000fe200000000ff */
[----:B------:R-:W-:Y:S01]  /*c5e0*/  HMMA.16816.F32 R64, R72, R86, R64 ;  /* 0x000000564840723c */ /* 0x000fe20000001840 */
[----:B------:R-:W-:Y:S01]  /*c5f0*/  F2FP.PACK_AB R77, R124, R125 ;  /* 0x0000007d7c4d723e */ /* 0x000fe200000000ff */
[----:B------:R3:W5:Y:S02]  /*c600*/  LDL.LU R234, [R1+0x28] ;  /* 0x0000280001ea7983 */ /* 0x0007640000300800 */
[----:B------:R-:W-:Y:S02]  /*c610*/  F2FP.PACK_AB R78, R132, R133 ;  /* 0x00000085844e723e */ /* 0x000fe400000000ff */
[----:B------:R3:W5:Y:S01]  /*c620*/  LDL.LU R233, [R1+0x24] ;  /* 0x0000240001e97983 */ /* 0x0007620000300800 */
[----:B------:R-:W-:Y:S02]  /*c630*/  F2FP.PACK_AB R72, R190, R122 ;  /* 0x0000007abe48723e */ /* 0x000fe400000000ff */
[----:B------:R-:W-:Y:S01]  /*c640*/  F2FP.PACK_AB R73, R189, R120 ;  /* 0x00000078bd49723e */ /* 0x000fe200000000ff */
[----:B------:R3:W5:Y:S02]  /*c650*/  LDL.LU R228, [R1+0x20] ;  /* 0x0000200001e47983 */ /* 0x0007640000300800 */
[----:B------:R-:W-:Y:S02]  /*c660*/  F2FP.PACK_AB R74, R188, R139 ;  /* 0x0000008bbc4a723e */ /* 0x000fe400000000ff */
[----:B------:R-:W-:Y:S01]  /*c670*/  F2FP.PACK_AB R75, R134, R138 ;  /* 0x0000008a864b723e */ /* 0x000fe200000000ff */
[----:B------:R-:W2:Y:S01]  /*c680*/  LDSM.16.MT88.4 R84, [R231+0x2900] ;  /* 0x00290000e754783b */ /* 0x000ea20000004200 */
[----:B------:R-:W-:Y:S05]  /*c690*/  F2FP.PACK_AB R79, R113, R115 ;  /* 0x00000073714f723e */ /* 0x000fea00000000ff */
[-C--:B------:R-:W-:Y:S08]  /*c6a0*/  HMMA.16816.F32 R4, R72, R80.reuse, R4 ;  /* 0x000000504804723c */ /* 0x080ff00000001804 */
[C---:B------:R-:W-:Y:S01]  /*c6b0*/  HMMA.16816.F32 R8, R76.reuse, R80, R8 ;  /* 0x000000504c08723c */ /* 0x040fe20000001808 */
[----:B------:R-:W1:Y:S07]  /*c6c0*/  MUFU.EX2 R81, R121 ;  /* 0x0000007900517308 */ /* 0x000e6e0000000800 */
[-C--:B------:R-:W-:Y:S03]  /*c6d0*/  HMMA.16816.F32 R12, R76, R82.reuse, R12 ;  /* 0x000000524c0c723c */ /* 0x080fe6000000180c */
[----:B------:R-:W2:Y:S05]  /*c6e0*/  MUFU.EX2 R80, R114 ;  /* 0x0000007200507308 */ /* 0x000eaa0000000800 */
[C---:B------:R-:W-:Y:S05]  /*c6f0*/  HMMA.16816.F32 R16, R72.reuse, R82, R16 ;  /* 0x000000524810723c */ /* 0x040fea0000001810 */
[----:B------:R-:W-:Y:S03]  /*c700*/  MUFU.EX2 R83, R101 ;  /* 0x0000006500537308 */ /* 0x000fe60000000800 */
[-C--:B----4-:R-:W-:Y:S01]  /*c710*/  HMMA.16816.F32 R20, R72, R88.reuse, R20 ;  /* 0x000000584814723c */ /* 0x090fe20000001814 */
[----:B-1----:R-:W-:Y:S06]  /*c720*/  F2FP.PACK_AB R186, R97, R81 ;  /* 0x0000005161ba723e */ /* 0x002fec00000000ff */
[----:B------:R-:W1:Y:S01]  /*c730*/  MUFU.EX2 R82, R104 ;  /* 0x0000006800527308 */ /* 0x000e620000000800 */
[C---:B------:R-:W-:Y:S01]  /*c740*/  HMMA.16816.F32 R24, R76.reuse, R88, R24 ;  /* 0x000000584c18723c */ /* 0x040fe20000001818 */
[----:B--2---:R-:W-:Y:S07]  /*c750*/  F2FP.PACK_AB R187, R98, R80 ;  /* 0x0000005062bb723e */ /* 0x004fee00000000ff */
[-C--:B------:R-:W-:Y:S08]  /*c760*/  HMMA.16816.F32 R28, R76, R90.reuse, R28 ;  /* 0x0000005a4c1c723c */ /* 0x080ff0000000181c */
[C---:B------:R-:W-:Y:S01]  /*c770*/  HMMA.16816.F32 R32, R72.reuse, R90, R32 ;  /* 0x0000005a4820723c */ /* 0x040fe20000001820 */
[----:B-1----:R-:W-:Y:S07]  /*c780*/  F2FP.PACK_AB R185, R82, R83 ;  /* 0x0000005352b9723e */ /* 0x002fee00000000ff */
        /* <DEDUP_REMOVED lines=110> */
[----:B------:R1:W-:Y:S01]  /*ce70*/  STL [R1+0x8], R3 ;  /* 0x0000080301007387 */ /* 0x0003e20000100800 */
[----:B------:R-:W-:Y:S02]  /*ce80*/  FADD.FTZ R0, R98, R0 ;  /* 0x0000000062007221 */ /* 0x000fe40000010000 */
[----:B------:R-:W-:Y:S01]  /*ce90*/  IMAD.MOV.U32 R134, RZ, RZ, R70 ;  /* 0x000000ffff867224 */ /* 0x000fe200078e0046 */
[----:B------:R3:W-:Y:S01]  /*cea0*/  STL [R1+0x10], R2 ;  /* 0x0000100201007387 */ /* 0x0007e20000100800 */
[----:B------:R-:W-:Y:S02]  /*ceb0*/  IMAD.MOV.U32 R132, RZ, RZ, R136 ;  /* 0x000000ffff847224 */ /* 0x000fe400078e0088 */
[----:B------:R-:W-:Y:S01]  /*cec0*/  IMAD.MOV.U32 R133, RZ, RZ, R135 ;  /* 0x000000ffff857224 */ /* 0x000fe200078e0087 */
[----:B------:R3:W-:Y:S01]  /*ced0*/  STL [R1+0xc], R0 ;  /* 0x00000c0001007387 */ /* 0x0007e20000100800 */
[----:B-1----:R-:W-:Y:S01]  /*cee0*/  IMAD.MOV.U32 R3, RZ, RZ, R137 ;  /* 0x000000ffff037224 */ /* 0x002fe200078e0089 */
[----:B------:R-:W-:-:S05]  /*cef0*/  @P0 BRA `(.L_x_1460) ;  /* 0xffffa97000000947 */ /* 0x000fca000383ffff */
.L_x_1457:
[----:B------:R-:W-:-:S13]  /*cf00*/  ISETP.LE.AND P0, PT, RZ, UR6, PT ;  /* 0x00000006ff007c0c */ /* 0x000fda000bf03270 */
[----:B------:R-:W-:Y:S05]  /*cf10*/  @!P0 BRA `(.L_x_1461) ;  /* 0x0000425000008947 */ /* 0x000fea0003800000 */
[----:B------:R-:W-:Y:S01]  /*cf20*/  IMAD.MOV.U32 R3, RZ, RZ, R136 ;  /* 0x000000ffff037224 */ /* 0x000fe200078e0088 */
[----:B------:R-:W-:Y:S01]  /*cf30*/  MOV R138, R70 ;  /* 0x00000046008a7202 */ /* 0x000fe20000000f00 */
[----:B--23--:R-:W-:Y:S01]  /*cf40*/  IMAD.MOV.U32 R0, RZ, RZ, R137 ;  /* 0x000000ffff007224 */ /* 0x00cfe200078e0089 */
[----:B------:R-:W-:Y:S01]  /*cf50*/  MOV R133, R135 ;  /* 0x0000008700857202 */ /* 0x000fe20000000f00 */
[----:B------:R-:W-:Y:S05]  /*cf60*/  BRA `(.L_x_1462) ;  /* 0x0000040000007947 */ /* 0x000fea0003800000 */
.L_x_1464:
        /* <DEDUP_REMOVED lines=35> */
[-C--:B-1----:R-:W-:Y:S03]  /*d1a0*/  IADD3 R136, P1, R136, R247.reuse, RZ ;  /* 0x000000f788887210 */ /* 0x082fe60007f3e0ff */
[----:B------:R-:W1:Y:S04]  /*d1b0*/  SHFL.IDX PT, R188, R132, 0x4, 0x181f ;  /* 0x00981f0084bc7f89 */ /* 0x000e6800000e0000 */
[----:B------:R-:W1:Y:S01]  /*d1c0*/  SHFL.IDX PT, R191, R2, 0x3, 0x181f ;  /* 0x00781f0002bf7f89 */ /* 0x000e6200000e0000 */
[-C--:B--2---:R-:W-:Y:S03]  /*d1d0*/  IADD3 R134, P0, R134, R247.reuse, RZ ;  /* 0x000000f786867210 */ /* 0x084fe60007f1e0ff */
[----:B------:R-:W2:Y:S01]  /*d1e0*/  SHFL.IDX PT, R189, R132, 0x5, 0x181f ;  /* 0x00b81f0084bd7f89 */ /* 0x000ea200000e0000 */
[--C-:B---3--:R-:W-:Y:S03]  /*d1f0*/  IMAD.X R137, R137, 0x1, R246.reuse, P1 ;  /* 0x0000000189897824 */ /* 0x108fe600008e06f6 */
[----:B------:R-:W3:Y:S01]  /*d200*/  SHFL.IDX PT, R195, R2, 0x4, 0x181f ;  /* 0x00981f0002c37f89 */ /* 0x000ee200000e0000 */
[-C--:B----4-:R-:W-:Y:S02]  /*d210*/  IADD3.X R135, R135, R246.reuse, RZ, P0, !PT ;  /* 0x000000f687877210 */ /* 0x090fe400007fe4ff */
[-C--:B------:R-:W-:Y:S01]  /*d220*/  IADD3 R192, P0, R192, R247.reuse, RZ ;  /* 0x000000f7c0c07210 */ /* 0x080fe20007f1e0ff */
[----:B------:R2:W-:Y:S01]  /*d230*/  LDGSTS.E.BYPASS.LTC128B.128 [R250+0x3900], [R136.64], !P6 ;  /* 0x0390000088fa7fae */ /* 0x0005e2000f101d4e */
[-C--:B-----5:R-:W-:Y:S03]  /*d240*/  IADD3 R190, P3, R190, R247.reuse, RZ ;  /* 0x000000f7bebe7210 */ /* 0x0a0fe60007f7e0ff */
[----:B------:R4:W-:Y:S01]  /*d250*/  LDGSTS.E.BYPASS.LTC128B.128 [R250+0x4100], [R134.64], !P6 ;  /* 0x0410000086fa7fae */ /* 0x0009e2000f101d4e */
[--C-:B------:R-:W-:Y:S03]  /*d260*/  IMAD.X R193, R139, 0x1, R246.reuse, P0 ;  /* 0x000000018bc17824 */ /* 0x100fe600000e06f6 */
[----:B------:R-:W4:Y:S01]  /*d270*/  SHFL.IDX PT, R132, R132, 0x6, 0x181f ;  /* 0x00d81f0084847f89 */ /* 0x000f2200000e0000 */
[-C--:B-1----:R-:W-:Y:S03]  /*d280*/  IADD3 R188, P2, R188, R247.reuse, RZ ;  /* 0x000000f7bcbc7210 */ /* 0x082fe60007f5e0ff */
[----:B------:R-:W1:Y:S01]  /*d290*/  SHFL.IDX PT, R194, R2, 0x5, 0x181f ;  /* 0x00b81f0002c27f89 */ /* 0x000e6200000e0000 */
[--C-:B------:R-:W-:Y:S03]  /*d2a0*/  IMAD.X R191, R191, 0x1, R246.reuse, P3 ;  /* 0x00000001bfbf7824 */ /* 0x100fe600018e06f6 */
[----:B------:R-:W5:Y:S04]  /*d2b0*/  SHFL.IDX PT, R2, R2, 0x6, 0x181f ;  /* 0x00d81f0002027f89 */ /* 0x000f6800000e0000 */
[----:B------:R5:W-:Y:S04]  /*d2c0*/  LDGSTS.E.BYPASS.LTC128B.128 [R250+0x4900], [R192.64], !P6 ;  /* 0x04900000c0fa7fae */ /* 0x000be8000f101d4e */
[----:B------:R5:W-:Y:S01]  /*d2d0*/  LDGSTS.E.BYPASS.LTC128B.128 [R250+0x5100], [R190.64], !P6 ;  /* 0x05100000befa7fae */ /* 0x000be2000f101d4e */
[-C--:B--2---:R-:W-:Y:S01]  /*d2e0*/  IADD3 R136, P1, R189, R247.reuse, RZ ;  /* 0x000000f7bd887210 */ /* 0x084fe20007f3e0ff */
[--C-:B---3--:R-:W-:Y:S01]  /*d2f0*/  IMAD.X R189, R195, 0x1, R246.reuse, P2 ;  /* 0x00000001c3bd7824 */ /* 0x108fe200010e06f6 */
[----:B----4-:R-:W-:Y:S04]  /*d300*/  IADD3 R134, P0, R132, R247, RZ ;  /* 0x000000f784867210 */ /* 0x010fe80007f1e0ff */
[----:B------:R2:W-:Y:S01]  /*d310*/  LDGSTS.E.BYPASS.LTC128B.128 [R250+0x5900], [R188.64], !P6 ;  /* 0x05900000bcfa7fae */ /* 0x0005e2000f101d4e */
[----:B-1----:R-:W-:Y:S01]  /*d320*/  IADD3.X R137, R194, R246, RZ, P1, !PT ;  /* 0x000000f6c2897210 */ /* 0x002fe20000ffe4ff */
[----:B-----5:R-:W-:Y:S04]  /*d330*/  IMAD.X R135, R2, 0x1, R246, P0 ;  /* 0x0000000102877824 */ /* 0x020fe800000e06f6 */
[----:B------:R2:W-:Y:S04]  /*d340*/  LDGSTS.E.BYPASS.LTC128B.128 [R250+0x6100], [R136.64], !P6 ;  /* 0x0610000088fa7fae */ /* 0x0005e8000f101d4e */
[----:B------:R2:W-:Y:S01]  /*d350*/  LDGSTS.E.BYPASS.LTC128B.128 [R250+0x6900], [R134.64], !P6 ;  /* 0x0690000086fa7fae */ /* 0x0005e2000f101d4e */
[----:B------:R-:W-:-:S05]  /*d360*/  BRA `(.L_x_1463) ;  /* 0x00000ce000007947 */ /* 0x000fca0003800000 */
.L_x_1462:
[----:B------:R-:W-:Y:S04]  /*d370*/  DEPBAR.LE SB0, 0x0 ;  /* 0x000080000000791a */ /* 0x000fe80000000000 */
[----:B------:R-:W-:Y:S01]  /*d380*/  BAR.SYNC.DEFER_BLOCKING 0x0 ;  /* 0x0000000000007b1d */ /* 0x000fe20000010000 */
[----:B------:R-:W-:Y:S01]  /*d390*/  IADD3 R136, R250, 0x100, RZ ;  /* 0x00000100fa887810 */ /* 0x000fe20007ffe0ff */
        /* <DEDUP_REMOVED lines=41> */
[----:B------:R-:W-:Y:S03]  /*d630*/  IMAD.WIDE.U32 R72, R248, c[0x0][0x218], R64 ;  /* 0x00008600f8487a25 */ /* 0x000fe600078e0040 */
        /* <DEDUP_REMOVED lines=28> */
[--C-:B-1----:R-:W-:Y:S03]  /*d800*/  IMAD.X R97, R103, 0x1, R246.reuse, P0 ;  /* 0x0000000167617824 */ /* 0x102fe600000e06f6 */
        /* <DEDUP_REMOVED lines=12> */
[--C-:B---3--:R-:W-:Y:S05]  /*d8d0*/  IMAD.X R105, R107, 0x1, R246.reuse, P0 ;  /* 0x000000016b697824 */ /* 0x108fea00000e06f6 */
        /* <DEDUP_REMOVED lines=119> */
.L_x_1463:
        /* <DEDUP_REMOVED lines=112> */
[----:B------:R-:W2:Y:S03]  /*e750*/  SHFL.BFLY PT, R136, R132, 0x2, 0x1f ;  /* 0x0c401f0084887f89 */ /* 0x000ea600000e0000 */
[----:B------:R-:W-:Y:S04]  /*e760*/  FMNMX.FTZ R135, R90, R135, !PT ;  /* 0x000000875a877209 */ /* 0x000fe80007810000 */
[----:B------:R-:W-:Y:S01]  /*e770*/  FMNMX.FTZ R135, R91, R135, !PT ;  /* 0x000000875b877209 */ /* 0x000fe20007810000 */
[----:B------:R-:W3:Y:S03]  /*e780*/  SHFL.BFLY PT, R139, R134, 0x1, 0x1f ;  /* 0x0c201f00868b7f89 */ /* 0x000ee600000e0000 */
[----:B------:R-:W-:Y:S02]  /*e790*/  FMNMX.FTZ R135, R94, R135, !PT ;  /* 0x000000875e877209 */ /* 0x000fe40007810000 */
[----:B-1----:R-:W-:Y:S02]  /*e7a0*/  FMNMX.FTZ R137, R2, R188, !PT ;  /* 0x000000bc02897209 */ /* 0x002fe40007810000 */
[----:B------:R-:W-:Y:S03]  /*e7b0*/  FMNMX.FTZ R2, R95, R135, !PT ;  /* 0x000000875f027209 */ /* 0x000fe60007810000 */
[C---:B------:R-:W-:Y:S01]  /*e7c0*/  FMUL.FTZ R192, R137.reuse, c[0x0][0x2d0] ;  /* 0x0000b40089c07a20 */ /* 0x040fe20000410000 */
[----:B------:R-:W-:Y:S01]  /*e7d0*/  FMNMX.FTZ R135, R106, R2, !PT ;  /* 0x000000026a877209 */ /* 0x000fe20007810000 */
[----:B------:R-:W-:Y:S01]  /*e7e0*/  FADD.FTZ R0, -R137, R0 ;  /* 0x0000000089007221 */ /* 0x000fe20000010100 */
[----:B--2---:R-:W-:Y:S01]  /*e7f0*/  FMNMX.FTZ R132, R132, R136, !PT ;  /* 0x0000008884847209 */ /* 0x004fe20007810000 */
[--C-:B------:R-:W-:Y:S02]  /*e800*/  FFMA.FTZ R20, R20, c[0x0][0x2d0], -R192.reuse ;  /* 0x0000b40014147a23 */ /* 0x100fe400000108c0 */
[--C-:B------:R-:W-:Y:S02]  /*e810*/  FFMA.FTZ R21, R21, c[0x0][0x2d0], -R192.reuse ;  /* 0x0000b40015157a23 */ /* 0x100fe400000108c0 */
[----:B------:R-:W-:Y:S01]  /*e820*/  MUFU.EX2 R198, R20 ;  /* 0x0000001400c67308 */ /* 0x000fe20000000800 */
[----:B------:R-:W1:Y:S01]  /*e830*/  SHFL.BFLY PT, R189, R132, 0x1, 0x1f ;  /* 0x0c201f0084bd7f89 */ /* 0x000e6200000e0000 */
[--C-:B------:R-:W-:Y:S01]  /*e840*/  FFMA.FTZ R52, R52, c[0x0][0x2d0], -R192.reuse ;  /* 0x0000b40034347a23 */ /* 0x100fe200000108c0 */
[----:B---3--:R-:W-:Y:S01]  /*e850*/  FMNMX.FTZ R136, R134, R139, !PT ;  /* 0x0000008b86887209 */ /* 0x008fe20007810000 */
[--C-:B------:R-:W-:Y:S02]  /*e860*/  FFMA.FTZ R53, R53, c[0x0][0x2d0], -R192.reuse ;  /* 0x0000b40035357a23 */ /* 0x100fe400000108c0 */
[--C-:B------:R-:W-:Y:S02]  /*e870*/  FFMA.FTZ R64, R64, c[0x0][0x2d0], -R192.reuse ;  /* 0x0000b40040407a23 */ /* 0x100fe400000108c0 */
[--C-:B------:R-:W-:Y:S02]  /*e880*/  FFMA.FTZ R65, R65, c[0x0][0x2d0], -R192.reuse ;  /* 0x0000b40041417a23 */ /* 0x100fe400000108c0 */
[----:B------:R-:W-:Y:S01]  /*e890*/  MUFU.EX2 R193, R21 ;  /* 0x0000001500c17308 */ /* 0x000fe20000000800 */
[--C-:B------:R-:W-:Y:S02]  /*e8a0*/  FFMA.FTZ R68, R68, c[0x0][0x2d0], -R192.reuse ;  /* 0x0000b40044447a23 */ /* 0x100fe400000108c0 */
[--C-:B------:R-:W-:Y:S02]  /*e8b0*/  FFMA.FTZ R69, R69, c[0x0][0x2d0], -R192.reuse ;  /* 0x0000b40045457a23 */ /* 0x100fe400000108c0 */
[----:B------:R-:W-:Y:S02]  /*e8c0*/  FMUL.FTZ R139, R136, c[0x0][0x2d0] ;  /* 0x0000b400888b7a20 */ /* 0x000fe40000410000 */
[--C-:B------:R-:W-:Y:S02]  /*e8d0*/  FFMA.FTZ R16, R16, c[0x0][0x2d0], -R192.reuse ;  /* 0x0000b40010107a23 */ /* 0x100fe400000108c0 */
[--C-:B------:R-:W-:Y:S02]  /*e8e0*/  FFMA.FTZ R22, R22, c[0x0][0x2d0], -R139.reuse ;  /* 0x0000b40016167a23 */ /* 0x100fe4000001088b */
[----:B------:R-:W-:Y:S01]  /*e8f0*/  MUFU.EX2 R220, R16 ;  /* 0x0000001000dc7308 */ /* 0x000fe20000000800 */
[----:B------:R-:W-:Y:S01]  /*e900*/  FMUL.FTZ R2, R0, c[0x0][0x2d0] ;  /* 0x0000b40000027a20 */ /* 0x000fe20000410000 */
[----:B------:R-:W-:Y:S01]  /*e910*/  FMNMX.FTZ R0, R107, R135, !PT ;  /* 0x000000876b007209 */ /* 0x000fe20007810000 */
[--C-:B------:R-:W-:Y:S01]  /*e920*/  FFMA.FTZ R23, R23, c[0x0][0x2d0], -R139.reuse ;  /* 0x0000b40017177a23 */ /* 0x100fe2000001088b */
[----:B-1----:R-:W-:Y:S01]  /*e930*/  FMNMX.FTZ R135, R132, R189, !PT ;  /* 0x000000bd84877209 */ /* 0x002fe20007810000 */
[--C-:B------:R-:W-:Y:S01]  /*e940*/  FFMA.FTZ R54, R54, c[0x0][0x2d0], -R139.reuse ;  /* 0x0000b40036367a23 */ /* 0x100fe2000001088b */
[----:B------:R-:W-:Y:S01]  /*e950*/  LDSM.16.MT88.4 R188, [R232+0x100] ;  /* 0x00010000e8bc783b */ /* 0x000fe20000004200 */
[--C-:B------:R-:W-:Y:S01]  /*e960*/  FFMA.FTZ R55, R55, c[0x0][0x2d0], -R139.reuse ;  /* 0x0000b40037377a23 */ /* 0x100fe2000001088b */
[----:B------:R-:W-:Y:S01]  /*e970*/  FMNMX.FTZ R0, R110, R0, !PT ;  /* 0x000000006e007209 */ /* 0x000fe20007810000 */
        /* <DEDUP_REMOVED lines=18> */
[C---:B--2---:R-:W-:Y:S01]  /*eaa0*/  FMUL.FTZ R16, R134.reuse, R152 ;  /* 0x0000009886107220 */ /* 0x044fe20000410000 */
[----:B------:R-:W1:Y:S01]  /*eab0*/  SHFL.BFLY PT, R3, R0, 0x2, 0x1f ;  /* 0x0c401f0000037f89 */ /* 0x000e6200000e0000 */
[----:B------:R-:W-:Y:S01]  /*eac0*/  FMUL.FTZ R116, R134, R116 ;  /* 0x0000007486747220 */ /* 0x000fe20000410000 */
[----:B------:R2:W-:Y:S01]  /*ead0*/  MUFU.EX2 R202, R4 ;  /* 0x0000000400ca7308 */ /* 0x0005e20000000800 */
[----:B------:R-:W-:Y:S02]  /*eae0*/  FMUL.FTZ R2, R2, c[0x0][0x2d0] ;  /* 0x0000b40002027a20 */ /* 0x000fe40000410000 */
[C---:B------:R-:W-:Y:S02]  /*eaf0*/  FMUL.FTZ R117, R134.reuse, R117 ;  /* 0x0000007586757220 */ /* 0x040fe40000410000 */
[C---:B------:R-:W-:Y:S02]  /*eb00*/  FMUL.FTZ R120, R134.reuse, R120 ;  /* 0x0000007886787220 */ /* 0x040fe40000410000 */
[C---:B------:R-:W-:Y:S02]  /*eb10*/  FMUL.FTZ R121, R134.reuse, R121 ;  /* 0x0000007986797220 */ /* 0x040fe40000410000 */
[C---:B------:R-:W-:Y:S01]  /*eb20*/  FMUL.FTZ R128, R134.reuse, R128 ;  /* 0x0000008086807220 */ /* 0x040fe20000410000 */
[----:B------:R4:W5:Y:S01]  /*eb30*/  MUFU.EX2 R132, R2 ;  /* 0x0000000200847308 */ /* 0x0009620000000800 */
[----:B------:R-:W-:Y:S02]  /*eb40*/  FMUL.FTZ R129, R134, R129 ;  /* 0x0000008186817220 */ /* 0x000fe40000410000 */
[--C-:B------:R-:W-:Y:S01]  /*eb50*/  FFMA.FTZ R37, R37, c[0x0][0x2d0], -R192.reuse ;  /* 0x0000b40025257a23 */ /* 0x100fe200000108c0 */
[----:B---3--:R-:W-:Y:S01]  /*eb60*/  LDSM.16.MT88.4 R20, [R229+0x100] ;  /* 0x00010000e514783b */ /* 0x008fe20000004200 */
[--C-:B------:R-:W-:Y:S02]  /*eb70*/  FFMA.FTZ R36, R36, c[0x0][0x2d0], -R192.reuse ;  /* 0x0000b40024247a23 */ /* 0x100fe400000108c0 */
[--C-:B------:R-:W-:Y:S02]  /*eb80*/  FFMA.FTZ R38, R38, c[0x0][0x2d0], -R139.reuse ;  /* 0x0000b40026267a23 */ /* 0x100fe4000001088b */
[--C-:B------:R-:W-:Y:S01]  /*eb90*/  FFMA.FTZ R39, R39, c[0x0][0x2d0], -R139.reuse ;  /* 0x0000b40027277a23 */ /* 0x100fe2000001088b */
[----:B------:R-:W3:Y:S01]  /*eba0*/  MUFU.EX2 R217, R5 ;  /* 0x0000000500d97308 */ /* 0x000ee20000000800 */
[--C-:B------:R-:W-:Y:S01]  /*ebb0*/  FFMA.FTZ R48, R48, c[0x0][0x2d0], -R192.reuse ;  /* 0x0000b40030307a23 */ /* 0x100fe200000108c0 */
[----:B-1----:R-:W-:Y:S01]  /*ebc0*/  FMNMX.FTZ R0, R0, R3, !PT ;  /* 0x0000000300007209 */ /* 0x002fe20007810000 */
[--C-:B------:R-:W-:Y:S02]  /*ebd0*/  FFMA.FTZ R49, R49, c[0x0][0x2d0], -R192.reuse ;  /* 0x0000b40031317a23 */ /* 0x100fe400000108c0 */
[----:B--2---:R-:W-:Y:S02]  /*ebe0*/  FMUL.FTZ R4, R134, R140 ;  /* 0x0000008c86047220 */ /* 0x004fe40000410000 */
[--C-:B------:R-:W-:Y:S02]  /*ebf0*/  FFMA.FTZ R50, R50, c[0x0][0x2d0], -R139.reuse ;  /* 0x0000b40032327a23 */ /* 0x100fe4000001088b */
[----:B------:R-:W-:Y:S01]  /*ec00*/  FFMA.FTZ R51, R51, c[0x0][0x2d0], -R139 ;  /* 0x0000b40033337a23 */ /* 0x000fe2000001088b */
[----:B------:R1:W2:Y:S01]  /*ec10*/  MUFU.EX2 R197, R17 ;  /* 0x0000001100c57308 */ /* 0x0002a20000000800 */
[--C-:B------:R-:W-:Y:S02]  /*ec20*/  FFMA.FTZ R80, R80, c[0x0][0x2d0], -R192.reuse ;  /* 0x0000b40050507a23 */ /* 0x100fe400000108c0 */
[--C-:B------:R-:W-:Y:S02]  /*ec30*/  FFMA.FTZ R113, R113, c[0x0][0x2d0], -R192.reuse ;  /* 0x0000b40071717a23 */ /* 0x100fe400000108c0 */
[----:B----4-:R-:W-:Y:S02]  /*ec40*/  FADD.FTZ R2, -R135, R133 ;  /* 0x0000008587027221 */ /* 0x010fe40000010100 */
[----:B-----5:R-:W-:Y:S02]  /*ec50*/  FMUL.FTZ R118, R132, R118 ;  /* 0x0000007684767220 */ /* 0x020fe40000410000 */
[----:B------:R-:W-:Y:S01]  /*ec60*/  FMUL.FTZ R2, R2, c[0x0][0x2d0] ;  /* 0x0000b40002027a20 */ /* 0x000fe20000410000 */
[----:B------:R4:W-:Y:S01]  /*ec70*/  MUFU.EX2 R201, R6 ;  /* 0x0000000600c97308 */ /* 0x0009e20000000800 */
[C---:B------:R-:W-:Y:S02]  /*ec80*/  FMUL.FTZ R119, R132.reuse, R119 ;  /* 0x0000007784777220 */ /* 0x040fe40000410000 */
[----:B------:R-:W-:Y:S01]  /*ec90*/  FMUL.FTZ R122, R132, R122 ;  /* 0x0000007a847a7220 */ /* 0x000fe20000410000 */
[----:B---3--:R-:W-:Y:S01]  /*eca0*/  F2FP.PACK_AB R140, R217, R202 ;  /* 0x000000cad98c723e */ /* 0x008fe200000000ff */
[----:B------:R-:W-:Y:S02]  /*ecb0*/  FMUL.FTZ R5, R134, R141 ;  /* 0x0000008d86057220 */ /* 0x000fe40000410000 */
[C---:B------:R-:W-:Y:S02]  /*ecc0*/  FMUL.FTZ R123, R132.reuse, R123 ;  /* 0x0000007b847b7220 */ /* 0x040fe40000410000 */
[C---:B------:R-:W-:Y:S01]  /*ecd0*/  FMUL.FTZ R130, R132.reuse, R130 ;  /* 0x0000008284827220 */ /* 0x040fe20000410000 */
[----:B------:R3:W5:Y:S01]  /*ece0*/  MUFU.EX2 R133, R2 ;  /* 0x0000000200857308 */ /* 0x0007620000000800 */
[----:B------:R-:W-:Y:S02]  /*ecf0*/  FMUL.FTZ R131, R132, R131 ;  /* 0x0000008384837220 */ /* 0x000fe40000410000 */
[--C-:B------:R-:W-:Y:S02]  /*ed00*/  FFMA.FTZ R115, R115, c[0x0][0x2d0], -R139.reuse ;  /* 0x0000b40073737a23 */ /* 0x100fe4000001088b */
[----:B-1----:R-:W-:Y:S02]  /*ed10*/  FMUL.FTZ R17, R134, R153 ;  /* 0x0000009986117220 */ /* 0x002fe40000410000 */
[--C-:B------:R-:W-:Y:S02]  /*ed20*/  FFMA.FTZ R32, R32, c[0x0][0x2d0], -R192.reuse ;  /* 0x0000b40020207a23 */ /* 0x100fe400000108c0 */
[--C-:B------:R-:W-:Y:S01]  /*ed30*/  FFMA.FTZ R33, R33, c[0x0][0x2d0], -R192.reuse ;  /* 0x0000b40021217a23 */ /* 0x100fe200000108c0 */
[----:B------:R-:W1:Y:S01]  /*ed40*/  MUFU.EX2 R214, R7 ;  /* 0x0000000700d67308 */ /* 0x000e620000000800 */
[--C-:B------:R-:W-:Y:S02]  /*ed50*/  FFMA.FTZ R81, R81, c[0x0][0x2d0], -R192.reuse ;  /* 0x0000b40051517a23 */ /* 0x100fe400000108c0 */
[--C-:B------:R-:W-:Y:S02]  /*ed60*/  FFMA.FTZ R82, R82, c[0x0][0x2d0], -R139.reuse ;  /* 0x0000b40052527a23 */ /* 0x100fe4000001088b */
[----:B----4-:R-:W-:Y:S01]  /*ed70*/  FMUL.FTZ R6, R132, R142 ;  /* 0x0000008e84067220 */ /* 0x010fe20000410000 */
[----:B--2---:R-:W-:Y:S01]  /*ed80*/  F2FP.PACK_AB R142, R197, R220 ;  /* 0x000000dcc58e723e */ /* 0x004fe200000000ff */
[--C-:B------:R-:W-:Y:S02]  /*ed90*/  FFMA.FTZ R83, R83, c[0x0][0x2d0], -R139.reuse ;  /* 0x0000b40053537a23 */ /* 0x100fe4000001088b */
[--C-:B------:R-:W-:Y:S01]  /*eda0*/  FFMA.FTZ R84, R84, c[0x0][0x2d0], -R192.reuse ;  /* 0x0000b40054547a23 */ /* 0x100fe200000108c0 */
[----:B------:R2:W-:Y:S01]  /*edb0*/  MUFU.EX2 R219, R18 ;  /* 0x0000001200db7308 */ /* 0x0005e20000000800 */
[--C-:B------:R-:W-:Y:S02]  /*edc0*/  FFMA.FTZ R85, R85, c[0x0][0x2d0], -R192.reuse ;  /* 0x0000b40055557a23 */ /* 0x100fe400000108c0 */
[--C-:B------:R-:W-:Y:S01]  /*edd0*/  FFMA.FTZ R86, R86, c[0x0][0x2d0], -R139.reuse ;  /* 0x0000b40056567a23 */ /* 0x100fe2000001088b */
[----:B---3--:R-:W3:Y:S01]  /*ede0*/  SHFL.BFLY PT, R2, R0, 0x1, 0x1f ;  /* 0x0c201f0000027f89 */ /* 0x008ee200000e0000 */
[C---:B-----5:R-:W-:Y:S02]  /*edf0*/  FMUL.FTZ R124, R133.reuse, R124 ;  /* 0x0000007c857c7220 */ /* 0x060fe40000410000 */
[----:B------:R-:W-:Y:S02]  /*ee00*/  FMUL.FTZ R125, R133, R125 ;  /* 0x0000007d857d7220 */ /* 0x000fe40000410000 */
[--C-:B------:R-:W-:Y:S01]  /*ee10*/  FFMA.FTZ R87, R87, c[0x0][0x2d0], -R139.reuse ;  /* 0x0000b40057577a23 */ /* 0x100fe2000001088b */
[----:B------:R-:W4:Y:S01]  /*ee20*/  MUFU.EX2 R196, R19 ;  /* 0x0000001300c47308 */ /* 0x000f220000000800 */
[--C-:B------:R-:W-:Y:S02]  /*ee30*/  FFMA.FTZ R96, R96, c[0x0][0x2d0], -R192.reuse ;  /* 0x0000b40060607a23 */ /* 0x100fe400000108c0 */
[--C-:B------:R-:W-:Y:S01]  /*ee40*/  FFMA.FTZ R97, R97, c[0x0][0x2d0], -R192.reuse ;  /* 0x0000b40061617a23 */ /* 0x100fe200000108c0 */
[----:B-1----:R-:W-:Y:S01]  /*ee50*/  F2FP.PACK_AB R141, R214, R201 ;  /* 0x000000c9d68d723e */ /* 0x002fe200000000ff */
[----:B------:R-:W-:Y:S02]  /*ee60*/  FMUL.FTZ R7, R132, R143 ;  /* 0x0000008f84077220 */ /* 0x000fe40000410000 */
[--C-:B------:R-:W-:Y:S02]  /*ee70*/  FFMA.FTZ R98, R98, c[0x0][0x2d0], -R139.reuse ;  /* 0x0000b40062627a23 */ /* 0x100fe4000001088b */
[--C-:B------:R-:W-:Y:S01]  /*ee80*/  FFMA.FTZ R99, R99, c[0x0][0x2d0], -R139.reuse ;  /* 0x0000b40063637a23 */ /* 0x100fe2000001088b */
[----:B------:R-:W-:Y:S01]  /*ee90*/  MUFU.EX2 R215, R32 ;  /* 0x0000002000d77308 */ /* 0x000fe20000000800 */
[--C-:B------:R-:W-:Y:S02]  /*eea0*/  FFMA.FTZ R100, R100, c[0x0][0x2d0], -R192.reuse ;  /* 0x0000b40064647a23 */ /* 0x100fe400000108c0 */
[--C-:B------:R-:W-:Y:S02]  /*eeb0*/  FFMA.FTZ R101, R101, c[0x0][0x2d0], -R192.reuse ;  /* 0x0000b40065657a23 */ /* 0x100fe400000108c0 */
[----:B--2---:R-:W-:Y:S02]  /*eec0*/  FMUL.FTZ R18, R132, R154 ;  /* 0x0000009a84127220 */ /* 0x004fe40000410000 */
[----:B------:R-:W-:Y:S01]  /*eed0*/  FFMA.FTZ R112, R112, c[0x0][0x2d0], -R192 ;  /* 0x0000b40070707a23 */ /* 0x000fe200000108c0 */
[----:B---3--:R-:W-:Y:S01]  /*eee0*/  FMNMX.FTZ R2, R2, R0, !PT ;  /* 0x0000000002027209 */ /* 0x008fe20007810000 */
[--C-:B------:R-:W-:Y:S01]  /*eef0*/  FFMA.FTZ R102, R102, c[0x0][0x2d0], -R139.reuse ;  /* 0x0000b40066667a23 */ /* 0x100fe2000001088b */
[----:B------:R-:W-:Y:S01]  /*ef00*/  MUFU.EX2 R216, R33 ;  /* 0x0000002100d87308 */ /* 0x000fe20000000800 */
[----:B------:R-:W-:Y:S02]  /*ef10*/  FFMA.FTZ R103, R103, c[0x0][0x2d0], -R139 ;  /* 0x0000b40067677a23 */ /* 0x000fe4000001088b */
[----:B------:R-:W-:Y:S01]  /*ef20*/  FADD.FTZ R0, -R2, R138 ;  /* 0x0000008a02007221 */ /* 0x000fe20000010100 */
[----:B----4-:R-:W-:Y:S01]  /*ef30*/  F2FP.PACK_AB R143, R196, R219 ;  /* 0x000000dbc48f723e */ /* 0x010fe200000000ff */
[----:B------:R-:W-:Y:S02]  /*ef40*/  FMUL.FTZ R138, R135, c[0x0][0x2d0] ;  /* 0x0000b400878a7a20 */ /* 0x000fe40000410000 */
[----:B------:R-:W-:Y:S02]  /*ef50*/  FMUL.FTZ R3, R2, c[0x0][0x2d0] ;  /* 0x0000b40002037a20 */ /* 0x000fe40000410000 */
[----:B------:R-:W-:Y:S01]  /*ef60*/  FMUL.FTZ R0, R0, c[0x0][0x2d0] ;  /* 0x0000b40000007a20 */ /* 0x000fe20000410000 */
[----:B------:R1:W-:Y:S01]  /*ef70*/  MUFU.EX2 R221, R35 ;  /* 0x0000002300dd7308 */ /* 0x0003e20000000800 */
[--C-:B------:R-:W-:Y:S01]  /*ef80*/  FFMA.FTZ R12, R12, c[0x0][0x2d0], -R138.reuse ;  /* 0x0000b4000c0c7a23 */ /* 0x100fe2000001088a */
[-C--:B------:R-:W-:Y:S05]  /*ef90*/  HMMA.16816.F32 R4, R140, R20.reuse, R4 ;  /* 0x000000148c04723c */ /* 0x080fea0000001804 */
[--C-:B------:R-:W-:Y:S02]  /*efa0*/  FFMA.FTZ R13, R13, c[0x0][0x2d0], -R138.reuse ;  /* 0x0000b4000d0d7a23 */ /* 0x100fe4000001088a */
[--C-:B------:R-:W-:Y:S01]  /*efb0*/  FFMA.FTZ R14, R14, c[0x0][0x2d0], -R3.reuse ;  /* 0x0000b4000e0e7a23 */ /* 0x100fe20000010803 */
[----:B------:R-:W2:Y:S01]  /*efc0*/  MUFU.EX2 R0, R0 ;  /* 0x0000000000007308 */ /* 0x000ea20000000800 */
[--C-:B------:R-:W-:Y:S03]  /*efd0*/  FFMA.FTZ R15, R15, c[0x0][0x2d0], -R3.reuse ;  /* 0x0000b4000f0f7a23 */ /* 0x100fe60000010803 */
[--C-:B------:R-:W-:Y:S02]  /*efe0*/  FFMA.FTZ R8, R8, c[0x0][0x2d0], -R138.reuse ;  /* 0x0000b40008087a23 */ /* 0x100fe4000001088a */
[--C-:B------:R-:W-:Y:S02]  /*eff0*/  FFMA.FTZ R9, R9, c[0x0][0x2d0], -R138.reuse ;  /* 0x0000b40009097a23 */ /* 0x100fe4000001088a */
[--C-:B------:R-:W-:Y:S02]  /*f000*/  FFMA.FTZ R10, R10, c[0x0][0x2d0], -R3.reuse ;  /* 0x0000b4000a0a7a23 */ /* 0x100fe40000010803 */
[----:B------:R3:W-:Y:S01]  /*f010*/  MUFU.EX2 R200, R8 ;  /* 0x0000000800c87308 */ /* 0x0007e20000000800 */
[--C-:B------:R-:W-:Y:S02]  /*f020*/  FFMA.FTZ R11, R11, c[0x0][0x2d0], -R3.reuse ;  /* 0x0000b4000b0b7a23 */ /* 0x100fe40000010803 */
[----:B------:R-:W-:Y:S02]  /*f030*/  FMUL.FTZ R19, R132, R155 ;  /* 0x0000009b84137220 */ /* 0x000fe40000410000 */
[----:B------:R-:W-:Y:S01]  /*f040*/  LDSM.16.MT88.4 R152, [R231+0x100] ;  /* 0x00010000e798783b */ /* 0x000fe20000004200 */
[--C-:B------:R-:W-:Y:S02]  /*f050*/  FFMA.FTZ R56, R56, c[0x0][0x2d0], -R138.reuse ;  /* 0x0000b40038387a23 */ /* 0x100fe4000001088a */
[--C-:B------:R-:W-:Y:S02]  /*f060*/  FFMA.FTZ R57, R57, c[0x0][0x2d0], -R138.reuse ;  /* 0x0000b40039397a23 */ /* 0x100fe4000001088a */
[----:B------:R-:W4:Y:S01]  /*f070*/  MUFU.EX2 R212, R9 ;  /* 0x0000000900d47308 */ /* 0x000f220000000800 */
[--C-:B------:R-:W-:Y:S02]  /*f080*/  FFMA.FTZ R58, R58, c[0x0][0x2d0], -R3.reuse ;  /* 0x0000b4003a3a7a23 */ /* 0x100fe40000010803 */
[--C-:B------:R-:W-:Y:S02]  /*f090*/  FFMA.FTZ R59, R59, c[0x0][0x2d0], -R3.reuse ;  /* 0x0000b4003b3b7a23 */ /* 0x100fe40000010803 */
[--C-:B------:R-:W-:Y:S02]  /*f0a0*/  FFMA.FTZ R72, R72, c[0x0][0x2d0], -R138.reuse ;  /* 0x0000b40048487a23 */ /* 0x100fe4000001088a */
[--C-:B------:R-:W-:Y:S02]  /*f0b0*/  FFMA.FTZ R73, R73, c[0x0][0x2d0], -R138.reuse ;  /* 0x0000b40049497a23 */ /* 0x100fe4000001088a */
[--C-:B------:R-:W-:Y:S01]  /*f0c0*/  FFMA.FTZ R74, R74, c[0x0][0x2d0], -R3.reuse ;  /* 0x0000b4004a4a7a23 */ /* 0x100fe20000010803 */
[----:B------:R5:W-:Y:S01]  /*f0d0*/  MUFU.EX2 R218, R12 ;  /* 0x0000000c00da7308 */ /* 0x000be20000000800 */
[--C-:B------:R-:W-:Y:S02]  /*f0e0*/  FFMA.FTZ R75, R75, c[0x0][0x2d0], -R3.reuse ;  /* 0x0000b4004b4b7a23 */ /* 0x100fe40000010803 */
[----:B-1----:R-:W-:Y:S02]  /*f0f0*/  FMUL.FTZ R35, R132, R171 ;  /* 0x000000ab84237220 */ /* 0x002fe40000410000 */
[----:B---3--:R-:W-:Y:S02]  /*f100*/  FMUL.FTZ R8, R133, R144 ;  /* 0x0000009085087220 */ /* 0x008fe40000410000 */
[C---:B--2---:R-:W-:Y:S02]  /*f110*/  FMUL.FTZ R126, R0.reuse, R126 ;  /* 0x0000007e007e7220 */ /* 0x044fe40000410000 */
[----:B------:R-:W-:Y:S01]  /*f120*/  FMUL.FTZ R127, R0, R127 ;  /* 0x0000007f007f7220 */ /* 0x000fe20000410000 */
[----:B------:R1:W2:Y:S01]  /*f130*/  MUFU.EX2 R195, R13 ;  /* 0x0000000d00c37308 */ /* 0x0002a20000000800 */
        /* <DEDUP_REMOVED lines=9> */
[----:B-----5:R-:W-:Y:S02]  /*f1d0*/  FMUL.FTZ R12, R133, R148 ;  /* 0x00000094850c7220 */ /* 0x020fe40000410000 */
[--C-:B------:R-:W-:Y:S02]  /*f1e0*/  FFMA.FTZ R25, R25, c[0x0][0x2d0], -R138.reuse ;  /* 0x0000b40019197a23 */ /* 0x100fe4000001088a */
[--C-:B------:R-:W-:Y:S01]  /*f1f0*/  FFMA.FTZ R28, R28, c[0x0][0x2d0], -R138.reuse ;  /* 0x0000b4001c1c7a23 */ /* 0x100fe2000001088a */
[----:B------:R-:W4:Y:S01]  /*f200*/  MUFU.EX2 R211, R11 ;  /* 0x0000000b00d37308 */ /* 0x000f220000000800 */
[--C-:B------:R-:W-:Y:S02]  /*f210*/  FFMA.FTZ R29, R29, c[0x0][0x2d0], -R138.reuse ;  /* 0x0000b4001d1d7a23 */ /* 0x100fe4000001088a */
[--C-:B------:R-:W-:Y:S02]  /*f220*/  FFMA.FTZ R30, R30, c[0x0][0x2d0], -R3.reuse ;  /* 0x0000b4001e1e7a23 */ /* 0x100fe40000010803 */
[----:B-1----:R-:W-:Y:S02]  /*f230*/  FMUL.FTZ R13, R133, R149 ;  /* 0x00000095850d7220 */ /* 0x002fe40000410000 */
[--C-:B------:R-:W-:Y:S02]  /*f240*/  FFMA.FTZ R40, R40, c[0x0][0x2d0], -R138.reuse ;  /* 0x0000b40028287a23 */ /* 0x100fe4000001088a */
[--C-:B------:R-:W-:Y:S01]  /*f250*/  FFMA.FTZ R41, R41, c[0x0][0x2d0], -R138.reuse ;  /* 0x0000b40029297a23 */ /* 0x100fe2000001088a */
[----:B------:R1:W-:Y:S01]  /*f260*/  MUFU.EX2 R213, R14 ;  /* 0x0000000e00d57308 */ /* 0x0003e20000000800 */
[--C-:B------:R-:W-:Y:S02]  /*f270*/  FFMA.FTZ R42, R42, c[0x0][0x2d0], -R3.reuse ;  /* 0x0000b4002a2a7a23 */ /* 0x100fe40000010803 */
[--C-:B------:R-:W-:Y:S02]  /*f280*/  FFMA.FTZ R43, R43, c[0x0][0x2d0], -R3.reuse ;  /* 0x0000b4002b2b7a23 */ /* 0x100fe40000010803 */
[----:B---3--:R-:W-:Y:S01]  /*f290*/  FMUL.FTZ R10, R0, R146 ;  /* 0x00000092000a7220 */ /* 0x008fe20000410000 */
[----:B--2---:R-:W-:Y:S01]  /*f2a0*/  F2FP.PACK_AB R146, R195, R218 ;  /* 0x000000dac392723e */ /* 0x004fe200000000ff */
[--C-:B------:R-:W-:Y:S02]  /*f2b0*/  FFMA.FTZ R44, R44, c[0x0][0x2d0], -R138.reuse ;  /* 0x0000b4002c2c7a23 */ /* 0x100fe4000001088a */
[--C-:B------:R-:W-:Y:S01]  /*f2c0*/  FFMA.FTZ R45, R45, c[0x0][0x2d0], -R138.reuse ;  /* 0x0000b4002d2d7a23 */ /* 0x100fe2000001088a */
[----:B------:R-:W2:Y:S01]  /*f2d0*/  MUFU.EX2 R194, R15 ;  /* 0x0000000f00c27308 */ /* 0x000ea20000000800 */
        /* <DEDUP_REMOVED lines=12> */
[----:B------:R1:W4:Y:S01]  /*f3a0*/  MUFU.EX2 R209, R25 ;  /* 0x0000001900d17308 */ /* 0x0003220000000800 */
[--C-:B------:R-:W-:Y:S02]  /*f3b0*/  FFMA.FTZ R88, R88, c[0x0][0x2d0], -R138.reuse ;  /* 0x0000b40058587a23 */ /* 0x100fe4000001088a */
[--C-:B------:R-:W-:Y:S01]  /*f3c0*/  FFMA.FTZ R89, R89, c[0x0][0x2d0], -R138.reuse ;  /* 0x0000b40059597a23 */ /* 0x100fe2000001088a */
[----:B--2---:R-:W-:Y:S01]  /*f3d0*/  F2FP.PACK_AB R147, R194, R213 ;  /* 0x000000d5c293723e */ /* 0x004fe200000000ff */
[----:B------:R-:W-:Y:S02]  /*f3e0*/  FMUL.FTZ R15, R0, R151 ;  /* 0x00000097000f7220 */ /* 0x000fe40000410000 */
[----:B------:R-:W2:Y:S01]  /*f3f0*/  LDSM.16.MT88.4 R148, [R230+0x100] ;  /* 0x00010000e694783b */ /* 0x000ea20000004200 */
[--C-:B------:R-:W-:Y:S02]  /*f400*/  FFMA.FTZ R90, R90, c[0x0][0x2d0], -R3.reuse ;  /* 0x0000b4005a5a7a23 */ /* 0x100fe40000010803 */
[----:B------:R5:W-:Y:S01]  /*f410*/  MUFU.EX2 R206, R28 ;  /* 0x0000001c00ce7308 */ /* 0x000be20000000800 */
[C---:B------:R-:W-:Y:S04]  /*f420*/  HMMA.16816.F32 R8, R144.reuse, R20, R8 ;  /* 0x000000149008723c */ /* 0x040fe80000001808 */
[----:B---3--:R-:W-:Y:S02]  /*f430*/  FMUL.FTZ R24, R133, R160 ;  /* 0x000000a085187220 */ /* 0x008fe40000410000 */
[--C-:B------:R-:W-:Y:S02]  /*f440*/  FFMA.FTZ R91, R91, c[0x0][0x2d0], -R3.reuse ;  /* 0x0000b4005b5b7a23 */ /* 0x100fe40000010803 */
[-C--:B------:R-:W-:Y:S01]  /*f450*/  HMMA.16816.F32 R12, R144, R22.reuse, R12 ;  /* 0x00000016900c723c */ /* 0x080fe2000000180c */
[----:B------:R3:W-:Y:S03]  /*f460*/  MUFU.EX2 R226, R26 ;  /* 0x0000001a00e27308 */ /* 0x0007e60000000800 */
[C---:B------:R-:W-:Y:S01]  /*f470*/  FMUL.FTZ R20, R134.reuse, R156 ;  /* 0x0000009c86147220 */ /* 0x040fe20000410000 */
[----:B------:R-:W-:Y:S01]  /*f480*/  MOV R156, R215 ;  /* 0x000000d7009c7202 */ /* 0x000fe20000000f00 */
[----:B------:R-:W-:Y:S02]  /*f490*/  FMUL.FTZ R21, R134, R157 ;  /* 0x0000009d86157220 */ /* 0x000fe40000410000 */
[C---:B------:R-:W-:Y:S03]  /*f4a0*/  HMMA.16816.F32 R16, R140.reuse, R22, R16 ;  /* 0x000000168c10723c */ /* 0x040fe60000001810 */
[----:B------:R-:W2:Y:S01]  /*f4b0*/  MUFU.EX2 R210, R27 ;  /* 0x0000001b00d27308 */ /* 0x000ea20000000800 */
[C---:B-1----:R-:W-:Y:S02]  /*f4c0*/  FMUL.FTZ R25, R133.reuse, R161 ;  /* 0x000000a185197220 */ /* 0x042fe40000410000 */
[--C-:B------:R-:W-:Y:S02]  /*f4d0*/  FFMA.FTZ R92, R92, c[0x0][0x2d0], -R138.reuse ;  /* 0x0000b4005c5c7a23 */ /* 0x100fe4000001088a */
[C---:B------:R-:W-:Y:S01]  /*f4e0*/  FMUL.FTZ R22, R132.reuse, R158 ;  /* 0x0000009e84167220 */ /* 0x040fe20000410000 */
[----:B----4-:R-:W-:Y:S03]  /*f4f0*/  MOV R158, R209 ;  /* 0x000000d1009e7202 */ /* 0x010fe60000000f00 */
[----:B------:R-:W-:Y:S01]  /*f500*/  FMUL.FTZ R23, R132, R159 ;  /* 0x0000009f84177220 */ /* 0x000fe20000410000 */
[----:B------:R1:W4:Y:S01]  /*f510*/  MUFU.EX2 R205, R30 ;  /* 0x0000001e00cd7308 */ /* 0x0003220000000800 */
[----:B-----5:R-:W-:Y:S01]  /*f520*/  FMUL.FTZ R28, R133, R164 ;  /* 0x000000a4851c7220 */ /* 0x020fe20000410000 */
[----:B------:R-:W-:Y:S01]  /*f530*/  MOV R159, R208 ;  /* 0x000000d0009f7202 */ /* 0x000fe20000000f00 */
[--C-:B------:R-:W-:Y:S02]  /*f540*/  FFMA.FTZ R93, R93, c[0x0][0x2d0], -R138.reuse ;  /* 0x0000b4005d5d7a23 */ /* 0x100fe4000001088a */
[----:B---3--:R-:W-:Y:S01]  /*f550*/  FMUL.FTZ R26, R0, R162 ;  /* 0x000000a2001a7220 */ /* 0x008fe20000410000 */
[-C--:B------:R-:W-:Y:S03]  /*f560*/  HMMA.16816.F32 R20, R140, R188.reuse, R20 ;  /* 0x000000bc8c14723c */ /* 0x080fe60000001814 */
[----:B------:R-:W-:Y:S01]  /*f570*/  MOV R162, R221 ;  /* 0x000000dd00a27202 */ /* 0x000fe20000000f00 */
[----:B------:R3:W5:Y:S01]  /*f580*/  MUFU.EX2 R32, R29 ;  /* 0x0000001d00207308 */ /* 0x0007620000000800 */
[--C-:B------:R-:W-:Y:S02]  /*f590*/  FFMA.FTZ R94, R94, c[0x0][0x2d0], -R3.reuse ;  /* 0x0000b4005e5e7a23 */ /* 0x100fe40000010803 */
[----:B------:R-:W-:Y:S01]  /*f5a0*/  FFMA.FTZ R95, R95, c[0x0][0x2d0], -R3 ;  /* 0x0000b4005f5f7a23 */ /* 0x000fe20000010803 */
[----:B--2---:R-:W-:Y:S01]  /*f5b0*/  MOV R157, R210 ;  /* 0x000000d2009d7202 */ /* 0x004fe20000000f00 */
[----:B------:R-:W-:Y:S03]  /*f5c0*/  FMUL.FTZ R27, R0, R163 ;  /* 0x000000a3001b7220 */ /* 0x000fe60000410000 */
[----:B------:R-:W-:Y:S01]  /*f5d0*/  MOV R163, R216 ;  /* 0x000000d800a37202 */ /* 0x000fe20000000f00 */
[----:B------:R-:W-:Y:S01]  /*f5e0*/  FFMA.FTZ R114, R114, c[0x0][0x2d0], -R139 ;  /* 0x0000b40072727a23 */ /* 0x000fe2000001088b */
[----:B------:R-:W2:Y:S01]  /*f5f0*/  MUFU.EX2 R33, R31 ;  /* 0x0000001f00217308 */ /* 0x000ea20000000800 */
[--C-:B------:R-:W-:Y:S01]  /*f600*/  FFMA.FTZ R104, R104, c[0x0][0x2d0], -R138.reuse ;  /* 0x0000b40068687a23 */ /* 0x100fe2000001088a */
[C---:B------:R-:W-:Y:S04]  /*f610*/  HMMA.16816.F32 R24, R144.reuse, R188, R24 ;  /* 0x000000bc9018723c */ /* 0x040fe80000001818 */
[----:B-1----:R-:W-:Y:S01]  /*f620*/  FMUL.FTZ R30, R0, R166 ;  /* 0x000000a6001e7220 */ /* 0x002fe20000410000 */
[----:B----4-:R-:W-:Y:S01]  /*f630*/  MOV R171, R205 ;  /* 0x000000cd00ab7202 */ /* 0x010fe20000000f00 */
[--C-:B------:R-:W-:Y:S02]  /*f640*/  FFMA.FTZ R105, R105, c[0x0][0x2d0], -R138.reuse ;  /* 0x0000b40069697a23 */ /* 0x100fe4000001088a */
[----:B------:R-:W1:Y:S01]  /*f650*/  MUFU.EX2 R207, R34 ;  /* 0x0000002200cf7308 */ /* 0x000e620000000800 */
[--C-:B------:R-:W-:Y:S03]  /*f660*/  FFMA.FTZ R108, R108, c[0x0][0x2d0], -R138.reuse ;  /* 0x0000b4006c6c7a23 */ /* 0x100fe6000001088a */
[----:B---3--:R-:W-:Y:S01]  /*f670*/  FMUL.FTZ R29, R133, R165 ;  /* 0x000000a5851d7220 */ /* 0x008fe20000410000 */
[----:B-----5:R-:W-:Y:S01]  /*f680*/  MOV R161, R32 ;  /* 0x0000002000a17202 */ /* 0x020fe20000000f00 */
[----:B------:R-:W-:Y:S01]  /*f690*/  FMUL.FTZ R32, R134, R168 ;  /* 0x000000a886207220 */ /* 0x000fe20000410000 */
[----:B------:R-:W-:Y:S01]  /*f6a0*/  MOV R168, R197 ;  /* 0x000000c500a87202 */ /* 0x000fe20000000f00 */
[----:B------:R-:W-:Y:S02]  /*f6b0*/  FFMA.FTZ R138, R109, c[0x0][0x2d0], -R138 ;  /* 0x0000b4006d8a7a23 */ /* 0x000fe4000001088a */
[----:B------:R-:W3:Y:S01]  /*f6c0*/  MUFU.EX2 R34, R37 ;  /* 0x0000002500227308 */ /* 0x000ee20000000800 */
[--C-:B------:R-:W-:Y:S02]  /*f6d0*/  FFMA.FTZ R106, R106, c[0x0][0x2d0], -R3.reuse ;  /* 0x0000b4006a6a7a23 */ /* 0x100fe40000010803 */
[--C-:B------:R-:W-:Y:S01]  /*f6e0*/  FFMA.FTZ R107, R107, c[0x0][0x2d0], -R3.reuse ;  /* 0x0000b4006b6b7a23 */ /* 0x100fe20000010803 */
[----:B--2---:R-:W-:Y:S01]  /*f6f0*/  MOV R160, R33 ;  /* 0x0000002100a07202 */ /* 0x004fe20000000f00 */
[----:B------:R-:W-:Y:S02]  /*f700*/  FMUL.FTZ R31, R0, R167 ;  /* 0x000000a7001f7220 */ /* 0x000fe40000410000 */
[----:B------:R-:W-:Y:S02]  /*f710*/  FMUL.FTZ R33, R134, R169 ;  /* 0x000000a986217220 */ /* 0x000fe40000410000 */
[--C-:B------:R-:W-:Y:S01]  /*f720*/  FFMA.FTZ R110, R110, c[0x0][0x2d0], -R3.reuse ;  /* 0x0000b4006e6e7a23 */ /* 0x100fe20000010803 */
[----:B------:R2:W4:Y:S01]  /*f730*/  MUFU.EX2 R203, R36 ;  /* 0x0000002400cb7308 */ /* 0x0005220000000800 */
[----:B------:R-:W-:Y:S01]  /*f740*/  FFMA.FTZ R3, R111, c[0x0][0x2d0], -R3 ;  /* 0x0000b4006f037a23 */ /* 0x000fe20000010803 */
[-C--:B------:R-:W-:Y:S03]  /*f750*/  HMMA.16816.F32 R28, R144, R190.reuse, R28 ;  /* 0x000000be901c723c */ /* 0x080fe6000000181c */
[----:B-1----:R-:W-:Y:S05]  /*f760*/  MOV R169, R207 ;  /* 0x000000cf00a97202 */ /* 0x002fea0000000f00 */
[----:B------:R1:W-:Y:S01]  /*f770*/  MUFU.EX2 R251, R39 ;  /* 0x0000002700fb7308 */ /* 0x0003e20000000800 */
[----:B---3--:R-:W-:Y:S03]  /*f780*/  MOV R167, R34 ;  /* 0x0000002200a77202 */ /* 0x008fe60000000f00 */
[----:B------:R-:W-:Y:S01]  /*f790*/  FMUL.FTZ R34, R132, R170 ;  /* 0x000000aa84227220 */ /* 0x000fe20000410000 */
[----:B------:R-:W-:Y:S01]  /*f7a0*/  MOV R170, R206 ;  /* 0x000000ce00aa7202 */ /* 0x000fe20000000f00 */
[C---:B------:R-:W-:Y:S04]  /*f7b0*/  FMUL.FTZ R37, R134.reuse, R173 ;  /* 0x000000ad86257220 */ /* 0x040fe80000410000 */
[----:B------:R3:W5:Y:S01]  /*f7c0*/  MUFU.EX2 R252, R38 ;  /* 0x0000002600fc7308 */ /* 0x0007620000000800 */
[C---:B------:R-:W-:Y:S04]  /*f7d0*/  HMMA.16816.F32 R32, R140.reuse, R190, R32 ;  /* 0x000000be8c20723c */ /* 0x040fe80000001820 */
[----:B--2---:R-:W-:Y:S05]  /*f7e0*/  FMUL.FTZ R36, R134, R172 ;  /* 0x000000ac86247220 */ /* 0x004fea0000410000 */
[----:B------:R2:W-:Y:S03]  /*f7f0*/  MUFU.EX2 R225, R48 ;  /* 0x0000003000e17308 */ /* 0x0005e60000000800 */
[C---:B-1----:R-:W-:Y:S07]  /*f800*/  FMUL.FTZ R39, R132.reuse, R175 ;  /* 0x000000af84277220 */ /* 0x042fee0000410000 */
[----:B------:R1:W-:Y:S01]  /*f810*/  MUFU.EX2 R223, R50 ;  /* 0x0000003200df7308 */ /* 0x0003e20000000800 */
[----:B---3--:R-:W-:Y:S09]  /*f820*/  FMUL.FTZ R38, R132, R174 ;  /* 0x000000ae84267220 */ /* 0x008ff20000410000 */
[----:B------:R3:W3:Y:S01]  /*f830*/  MUFU.EX2 R224, R49 ;  /* 0x0000003100e07308 */ /* 0x0006e20000000800 */
[-C--:B------:R-:W-:Y:S03]  /*f840*/  HMMA.16816.F32 R36, R140, R148.reuse, R36 ;  /* 0x000000948c24723c */ /* 0x080fe60000001824 */
[C---:B--2---:R-:W-:Y:S06]  /*f850*/  FMUL.FTZ R48, R133.reuse, R176 ;  /* 0x000000b085307220 */ /* 0x044fec0000410000 */
[----:B------:R2:W2:Y:S03]  /*f860*/  MUFU.EX2 R222, R51 ;  /* 0x0000003300de7308 */ /* 0x0004a60000000800 */
[C---:B-1----:R-:W-:Y:S07]  /*f870*/  FMUL.FTZ R50, R0.reuse, R178 ;  /* 0x000000b200327220 */ /* 0x042fee0000410000 */
[----:B------:R1:W-:Y:S01]  /*f880*/  MUFU.EX2 R166, R40 ;  /* 0x0000002800a67308 */ /* 0x0003e20000000800 */
[C---:B---3--:R-:W-:Y:S09]  /*f890*/  FMUL.FTZ R49, R133.reuse, R177 ;  /* 0x000000b185317220 */ /* 0x048ff20000410000 */
[----:B------:R3:W3:Y:S01]  /*f8a0*/  MUFU.EX2 R165, R41 ;  /* 0x0000002900a57308 */ /* 0x0006e20000000800 */
[C---:B--2---:R-:W-:Y:S09]  /*f8b0*/  FMUL.FTZ R51, R0.reuse, R179 ;  /* 0x000000b300337220 */ /* 0x044ff20000410000 */
[----:B------:R2:W-:Y:S01]  /*f8c0*/  MUFU.EX2 R164, R42 ;  /* 0x0000002a00a47308 */ /* 0x0005e20000000800 */
[C---:B------:R-:W-:Y:S04]  /*f8d0*/  HMMA.16816.F32 R48, R144.reuse, R148, R48 ;  /* 0x000000949030723c */ /* 0x040fe80000001830 */
[C---:B-1----:R-:W-:Y:S05]  /*f8e0*/  FMUL.FTZ R40, R133.reuse, R180 ;  /* 0x000000b485287220 */ /* 0x042fea0000410000 */
[----:B------:R1:W1:Y:S03]  /*f8f0*/  MUFU.EX2 R221, R43 ;  /* 0x0000002b00dd7308 */ /* 0x0002660000000800 */
[C---:B---3--:R-:W-:Y:S07]  /*f900*/  FMUL.FTZ R41, R133.reuse, R181 ;  /* 0x000000b585297220 */ /* 0x048fee0000410000 */
[----:B------:R3:W-:Y:S01]  /*f910*/  MUFU.EX2 R215, R44 ;  /* 0x0000002c00d77308 */ /* 0x0007e20000000800 */
[C---:B--2---:R-:W-:Y:S09]  /*f920*/  FMUL.FTZ R42, R0.reuse, R182 ;  /* 0x000000b6002a7220 */ /* 0x044ff20000410000 */
[----:B------:R2:W2:Y:S01]  /*f930*/  MUFU.EX2 R216, R45 ;  /* 0x0000002d00d87308 */ /* 0x0004a20000000800 */
[C---:B-1----:R-:W-:Y:S09]  /*f940*/  FMUL.FTZ R43, R0.reuse, R183 ;  /* 0x000000b7002b7220 */ /* 0x042ff20000410000 */
[----:B------:R-:W-:Y:S01]  /*f950*/  MUFU.EX2 R208, R52 ;  /* 0x0000003400d07308 */ /* 0x000fe20000000800 */
[-C--:B------:R-:W-:Y:S03]  /*f960*/  HMMA.16816.F32 R40, R144, R150.reuse, R40 ;  /* 0x000000969028723c */ /* 0x080fe60000001828 */
[C---:B---3--:R-:W-:Y:S01]  /*f970*/  FMUL.FTZ R44, R133.reuse, R184 ;  /* 0x000000b8852c7220 */ /* 0x048fe20000410000 */
[----:B------:R-:W-:Y:S04]  /*f980*/  MOV R184, R204 ;  /* 0x000000cc00b87202 */ /* 0x000fe80000000f00 */
[C---:B------:R-:W-:Y:S01]  /*f990*/  HMMA.16816.F32 R116, R140.reuse, R150, R116 ;  /* 0x000000968c74723c */ /* 0x040fe20000001874 */
[----:B------:R1:W-:Y:S01]  /*f9a0*/  MUFU.EX2 R210, R46 ;  /* 0x0000002e00d27308 */ /* 0x0003e20000000800 */
[----:B------:R-:W3:Y:S02]  /*f9b0*/  LDSM.16.MT88.4 R148, [R229+0x900] ;  /* 0x00090000e594783b */ /* 0x000ee40000004200 */
[----:B--2---:R-:W-:Y:S01]  /*f9c0*/  FMUL.FTZ R45, R133, R185 ;  /* 0x000000b9852d7220 */ /* 0x004fe20000410000 */
[----:B----4-:R-:W-:Y:S03]  /*f9d0*/  MOV R185, R203 ;  /* 0x000000cb00b97202 */ /* 0x010fe60000000f00 */
[-C--:B------:R-:W-:Y:S03]  /*f9e0*/  HMMA.16816.F32 R120, R140, R152.reuse, R120 ;  /* 0x000000988c78723c */ /* 0x080fe60000001878 */
[----:B------:R2:W2:Y:S01]  /*f9f0*/  MUFU.EX2 R209, R47 ;  /* 0x0000002f00d17308 */ /* 0x0004a20000000800 */
[----:B------:R-:W-:Y:S04]  /*fa00*/  MOV R192, R185 ;  /* 0x000000b900c07202 */ /* 0x000fe80000000f00 */
[C---:B------:R-:W-:Y:S05]  /*fa10*/  HMMA.16816.F32 R124, R144.reuse, R152, R124 ;  /* 0x00000098907c723c */ /* 0x040fea000000187c */
[----:B------:R-:W-:Y:S01]  /*fa20*/  MUFU.EX2 R175, R53 ;  /* 0x0000003500af7308 */ /* 0x000fe20000000800 */
[C---:B-1----:R-:W-:Y:S01]  /*fa30*/  FMUL.FTZ R46, R0.reuse, R186 ;  /* 0x000000ba002e7220 */ /* 0x042fe20000410000 */
[----:B------:R-:W-:Y:S08]  /*fa40*/  MOV R186, R198 ;  /* 0x000000c600ba7202 */ /* 0x000ff00000000f00 */
[----:B------:R-:W-:Y:S01]  /*fa50*/  MUFU.EX2 R174, R54 ;  /* 0x0000003600ae7308 */ /* 0x000fe20000000800 */
[----:B--2---:R-:W-:Y:S01]  /*fa60*/  FMUL.FTZ R47, R0, R187 ;  /* 0x000000bb002f7220 */ /* 0x004fe20000410000 */
[----:B------:R-:W-:Y:S08]  /*fa70*/  MOV R187, R194 ;  /* 0x000000c200bb7202 */ /* 0x000ff00000000f00 */
[----:B------:R1:W-:Y:S01]  /*fa80*/  MUFU.EX2 R207, R55 ;  /* 0x0000003700cf7308 */ /* 0x0003e20000000800 */
[-C--:B------:R-:W-:Y:S07]  /*fa90*/  HMMA.16816.F32 R44, R144, R154.reuse, R44 ;  /* 0x0000009a902c723c */ /* 0x080fee000000182c */
[----:B------:R-:W-:Y:S01]  /*faa0*/  F2FP.PACK_AB R146, R161, R170 ;  /* 0x000000aaa192723e */ /* 0x000fe200000000ff */
[----:B------:R-:W-:Y:S01]  /*fab0*/  HMMA.16816.F32 R128, R140, R154, R128 ;  /* 0x0000009a8c80723c */ /* 0x000fe20000001880 */
[----:B------:R-:W2:Y:S01]  /*fac0*/  LDSM.16.MT88.4 R152, [R232+0x900] ;  /* 0x00090000e898783b */ /* 0x000ea20000004200 */
[----:B------:R-:W-:Y:S02]  /*fad0*/  MUFU.EX2 R205, R64 ;  /* 0x0000004000cd7308 */ /* 0x000fe40000000800 */
[----:B------:R-:W-:Y:S02]  /*fae0*/  F2FP.PACK_AB R147, R160, R171 ;  /* 0x000000aba093723e */ /* 0x000fe400000000ff */
[----:B------:R-:W-:Y:S02]  /*faf0*/  F2FP.PACK_AB R144, R158, R227 ;  /* 0x000000e39e90723e */ /* 0x000fe400000000ff */
[----:B------:R-:W-:Y:S04]  /*fb00*/  F2FP.PACK_AB R143, R162, R169 ;  /* 0x000000a9a28f723e */ /* 0x000fe800000000ff */
[----:B------:R-:W-:Y:S01]  /*fb10*/  F2FP.PACK_AB R140, R193, R186 ;  /* 0x000000bac18c723e */ /* 0x000fe200000000ff */
[----:B------:R-:W-:Y:S01]  /*fb20*/  MUFU.EX2 R206, R65 ;  /* 0x0000004100ce7308 */ /* 0x000fe20000000800 */
[----:B------:R-:W-:Y:S01]  /*fb30*/  F2FP.PACK_AB R141, R159, R184 ;  /* 0x000000b89f8d723e */ /* 0x000fe200000000ff */
[----:B-1----:R-:W1:Y:S01]  /*fb40*/  LDSM.16.MT88.4 R52, [R230+0x900] ;  /* 0x00090000e634783b */ /* 0x002e620000004200 */
[----:B------:R-:W-:Y:S02]  /*fb50*/  F2FP.PACK_AB R142, R163, R156 ;  /* 0x0000009ca38e723e */ /* 0x000fe400000000ff */
[----:B------:R-:W-:Y:S05]  /*fb60*/  F2FP.PACK_AB R145, R157, R226 ;  /* 0x000000e29d91723e */ /* 0x000fea00000000ff */
[-C--:B---3--:R-:W-:Y:S01]  /*fb70*/  HMMA.16816.F32 R4, R140, R148.reuse, R4 ;  /* 0x000000948c04723c */ /* 0x088fe20000001804 */
[----:B------:R-:W-:Y:S07]  /*fb80*/  MUFU.EX2 R203, R66 ;  /* 0x0000004200cb7308 */ /* 0x000fee0000000800 */
[C---:B------:R-:W-:Y:S03]  /*fb90*/  HMMA.16816.F32 R8, R144.reuse, R148, R8 ;  /* 0x000000949008723c */ /* 0x040fe60000001808 */
[----:B------:R3:W-:Y:S04]  /*fba0*/  MUFU.EX2 R204, R67 ;  /* 0x0000004300cc7308 */ /* 0x0007e80000000800 */
[----:B------:R-:W-:Y:S01]  /*fbb0*/  MOV R148, R196 ;  /* 0x000000c400947202 */ /* 0x000fe20000000f00 */
[-C--:B------:R-:W-:Y:S04]  /*fbc0*/  HMMA.16816.F32 R12, R144, R150.reuse, R12 ;  /* 0x00000096900c723c */ /* 0x080fe8000000180c */
[----:B------:R-:W-:Y:S01]  /*fbd0*/  MOV R149, R195 ;  /* 0x000000c300957202 */ /* 0x000fe20000000f00 */
[----:B------:R-:W-:Y:S03]  /*fbe0*/  MUFU.EX2 R173, R56 ;  /* 0x0000003800ad7308 */ /* 0x000fe60000000800 */
[C---:B------:R-:W-:Y:S01]  /*fbf0*/  HMMA.16816.F32 R16, R140.reuse, R150, R16 ;  /* 0x000000968c10723c */ /* 0x040fe20000001810 */
[----:B------:R-:W4:Y:S06]  /*fc00*/  LDL.LU R150, [R1+0xc] ;  /* 0x00000c0001967983 */ /* 0x000f2c0000300800 */
[----:B------:R-:W1:Y:S01]  /*fc10*/  MUFU.EX2 R179, R57 ;  /* 0x0000003900b37308 */ /* 0x000e620000000800 */
[-C--:B--2---:R-:W-:Y:S01]  /*fc20*/  HMMA.16816.F32 R20, R140, R152.reuse, R20 ;  /* 0x000000988c14723c */ /* 0x084fe20000001814 */
[----:B---3--:R-:W2:Y:S03]  /*fc30*/  LDSM.16.MT88.4 R64, [R231+0x900] ;  /* 0x00090000e740783b */ /* 0x008ea60000004200 */
[----:B------:R-:W-:Y:S04]  /*fc40*/  MOV R151, R193 ;  /* 0x000000c100977202 */ /* 0x000fe80000000f00 */
[C---:B------:R-:W-:Y:S01]  /*fc50*/  HMMA.16816.F32 R24, R144.reuse, R152, R24 ;  /* 0x000000989018723c */ /* 0x040fe20000001818 */
[----:B------:R-:W-:Y:S01]  /*fc60*/  MUFU.EX2 R172, R58 ;  /* 0x0000003a00ac7308 */ /* 0x000fe20000000800 */
[----:B------:R-:W3:Y:S04]  /*fc70*/  LDL.LU R152, [R1+0x8] ;  /* 0x0000080001987983 */ /* 0x000ee80000300800 */
[----:B------:R-:W3:Y:S02]  /*fc80*/  LDL.LU R153, [R1+0x10] ;  /* 0x0000100001997983 */ /* 0x000ee40000300800 */
[-C--:B------:R-:W-:Y:S03]  /*fc90*/  HMMA.16816.F32 R28, R144, R154.reuse, R28 ;  /* 0x0000009a901c723c */ /* 0x080fe6000000181c */
[----:B------:R2:W2:Y:S05]  /*fca0*/  MUFU.EX2 R178, R59 ;  /* 0x0000003b00b27308 */ /* 0x0004aa0000000800 */
[C---:B------:R-:W-:Y:S01]  /*fcb0*/  HMMA.16816.F32 R32, R140.reuse, R154, R32 ;  /* 0x0000009a8c20723c */ /* 0x040fe20000001820 */
[----:B------:R-:W3:Y:S04]  /*fcc0*/  LDL.LU R155, [R1+0x4] ;  /* 0x00000400019b7983 */ /* 0x000ee80000300800 */
[----:B------:R-:W-:Y:S03]  /*fcd0*/  MUFU.EX2 R182, R68 ;  /* 0x0000004400b67308 */ /* 0x000fe60000000800 */
[-C--:B-1----:R-:W-:Y:S07]  /*fce0*/  HMMA.16816.F32 R36, R140, R52.reuse, R36 ;  /* 0x000000348c24723c */ /* 0x082fee0000001824 */
[----:B------:R-:W-:Y:S01]  /*fcf0*/  MUFU.EX2 R197, R69 ;  /* 0x0000004500c57308 */ /* 0x000fe20000000800 */
[C---:B------:R-:W-:Y:S01]  /*fd00*/  HMMA.16816.F32 R48, R144.reuse, R52, R48 ;  /* 0x000000349030723c */ /* 0x040fe20000001830 */
[----:B--2---:R-:W1:Y:S06]  /*fd10*/  LDSM.16.MT88.4 R56, [R229+0x1100] ;  /* 0x00110000e538783b */ /* 0x004e6c0000004200 */
[----:B------:R-:W-:Y:S01]  /*fd20*/  F2FP.PACK_AB R52, R167, R185 ;  /* 0x000000b9a734723e */ /* 0x000fe200000000ff */
[-C--:B------:R-:W-:Y:S01]  /*fd30*/  HMMA.16816.F32 R40, R144, R54.reuse, R40 ;  /* 0x000000369028723c */ /* 0x080fe20000001828 */
[----:B------:R-:W-:Y:S03]  /*fd40*/  MUFU.EX2 R181, R70 ;  /* 0x0000004600b57308 */ /* 0x000fe60000000800 */
[----:B-----5:R-:W-:Y:S04]  /*fd50*/  F2FP.PACK_AB R53, R251, R252 ;  /* 0x000000fcfb35723e */ /* 0x020fe800000000ff */
[C---:B------:R-:W-:Y:S03]  /*fd60*/  HMMA.16816.F32 R116, R140.reuse, R54, R116 ;  /* 0x000000368c74723c */ /* 0x040fe60000001874 */
[----:B------:R2:W-:Y:S04]  /*fd70*/  MUFU.EX2 R196, R71 ;  /* 0x0000004700c47308 */ /* 0x0005e80000000800 */
[----:B------:R-:W-:Y:S01]  /*fd80*/  F2FP.PACK_AB R54, R224, R225 ;  /* 0x000000e1e036723e */ /* 0x000fe200000000ff */
[-C--:B------:R-:W-:Y:S04]  /*fd90*/  HMMA.16816.F32 R120, R140, R64.reuse, R120 ;  /* 0x000000408c78723c */ /* 0x080fe80000001878 */
[----:B------:R-:W-:Y:S01]  /*fda0*/  F2FP.PACK_AB R55, R222, R223 ;  /* 0x000000dfde37723e */ /* 0x000fe200000000ff */
[----:B------:R-:W-:Y:S03]  /*fdb0*/  MUFU.EX2 R180, R72 ;  /* 0x0000004800b47308 */ /* 0x000fe60000000800 */
[C---:B------:R-:W-:Y:S07]  /*fdc0*/  HMMA.16816.F32 R124, R144.reuse, R64, R124 ;  /* 0x00000040907c723c */ /* 0x040fee000000187c */
[----:B------:R5:W-:Y:S01]  /*fdd0*/  MUFU.EX2 R177, R60 ;  /* 0x0000003c00b17308 */ /* 0x000be20000000800 */
[-C--:B------:R-:W-:Y:S01]  /*fde0*/  HMMA.16816.F32 R44, R144, R66.reuse, R44 ;  /* 0x00000042902c723c */ /* 0x080fe2000000182c */
[----:B--2---:R-:W-:Y:S06]  /*fdf0*/  LDSM.16.MT88.4 R68, [R230+0x1100] ;  /* 0x00110000e644783b */ /* 0x004fec0000004200 */
[----:B------:R-:W-:Y:S01]  /*fe00*/  MOV R147, R169 ;  /* 0x000000a900937202 */ /* 0x000fe20000000f00 */
[----:B------:R-:W-:Y:S01]  /*fe10*/  HMMA.16816.F32 R128, R140, R66, R128 ;  /* 0x000000428c80723c */ /* 0x000fe20000001880 */
[----:B------:R2:W2:Y:S01]  /*fe20*/  MUFU.EX2 R198, R61 ;  /* 0x0000003d00c67308 */ /* 0x0004a20000000800 */
[----:B------:R-:W2:Y:S02]  /*fe30*/  LDSM.16.MT88.4 R64, [R232+0x1100] ;  /* 0x00110000e840783b */ /* 0x000ea40000004200 */
[----:B------:R-:W-:Y:S02]  /*fe40*/  MOV R146, R168 ;  /* 0x000000a800927202 */ /* 0x000fe40000000f00 */
[----:B------:R-:W-:Y:S02]  /*fe50*/  MOV R111, R147 ;  /* 0x00000093006f7202 */ /* 0x000fe40000000f00 */
[-C--:B-1----:R-:W-:Y:S03]  /*fe60*/  HMMA.16816.F32 R4, R52, R56.reuse, R4 ;  /* 0x000000383404723c */ /* 0x082fe60000001804 */
[----:B------:R1:W-:Y:S02]  /*fe70*/  MUFU.EX2 R176, R62 ;  /* 0x0000003e00b07308 */ /* 0x0003e40000000800 */
[----:B-----5:R-:W-:Y:S08]  /*fe80*/  F2FP.PACK_AB R60, R165, R166 ;  /* 0x000000a6a53c723e */ /* 0x020ff000000000ff */
[----:B------:R5:W5:Y:S01]  /*fe90*/  MUFU.EX2 R183, R63 ;  /* 0x0000003f00b77308 */ /* 0x000b620000000800 */
[----:B--2---:R-:W-:Y:S09]  /*fea0*/  F2FP.PACK_AB R61, R221, R164 ;  /* 0x000000a4dd3d723e */ /* 0x004ff200000000ff */
[----:B------:R-:W2:Y:S01]  /*feb0*/  MUFU.EX2 R190, R73 ;  /* 0x0000004900be7308 */ /* 0x000ea20000000800 */
[----:B-1----:R-:W-:Y:S09]  /*fec0*/  F2FP.PACK_AB R62, R216, R215 ;  /* 0x000000d7d83e723e */ /* 0x002ff200000000ff */
[----:B------:R-:W-:Y:S01]  /*fed0*/  MUFU.EX2 R189, R74 ;  /* 0x0000004a00bd7308 */ /* 0x000fe20000000800 */
[----:B-----5:R-:W-:Y:S09]  /*fee0*/  F2FP.PACK_AB R63, R209, R210 ;  /* 0x000000d2d13f723e */ /* 0x020ff200000000ff */
[----:B------:R1:W5:Y:S01]  /*fef0*/  MUFU.EX2 R188, R75 ;  /* 0x0000004b00bc7308 */ /* 0x0003620000000800 */
[C---:B------:R-:W-:Y:S08]  /*ff00*/  HMMA.16816.F32 R8, R60.reuse, R56, R8 ;  /* 0x000000383c08723c */ /* 0x040ff00000001808 */
[-C--:B------:R-:W-:Y:S01]  /*ff10*/  HMMA.16816.F32 R12, R60, R58.reuse, R12 ;  /* 0x0000003a3c0c723c */ /* 0x080fe2000000180c */
[----:B------:R-:W-:Y:S07]  /*ff20*/  MUFU.EX2 R113, R113 ;  /* 0x0000007100717308 */ /* 0x000fee0000000800 */
[C---:B------:R-:W-:Y:S01]  /*ff30*/  HMMA.16816.F32 R16, R52.reuse, R58, R16 ;  /* 0x0000003a3410723c */ /* 0x040fe20000001810 */
[----:B------:R-:W2:Y:S02]  /*ff40*/  LDSM.16.MT88.4 R56, [R231+0x1100] ;  /* 0x00110000e738783b */ /* 0x000ea40000004200 */
[----:B------:R-:W-:Y:S05]  /*ff50*/  MUFU.EX2 R115, R115 ;  /* 0x0000007300737308 */ /* 0x000fea0000000800 */
[-C--:B------:R-:W-:Y:S01]  /*ff60*/  HMMA.16816.F32 R20, R52, R64.reuse, R20 ;  /* 0x000000403414723c */ /* 0x080fe20000001814 */
        /* <DEDUP_REMOVED lines=14> */
[----:B------:R-:W-:Y:S01]  /*10050*/  LDSM.16.MT88.4 R68, [R230+0x1900] ;  /* 0x00190000e644783b */ /* 0x000fe20000004200 */
[----:B------:R-:W-:Y:S06]  /*10060*/  MUFU.EX2 R191, R83 ;  /* 0x0000005300bf7308 */ /* 0x000fec0000000800 */
[-C--:B--2---:R-:W-:Y:S04]  /*10070*/  HMMA.16816.F32 R120, R52, R56.reuse, R120 ;  /* 0x000000383478723c */ /* 0x084fe80000001878 */
[----:B------:R2:W-:Y:S04]  /*10080*/  MUFU.EX2 R83, R76 ;  /* 0x0000004c00537308 */ /* 0x0005e80000000800 */
[C---:B------:R-:W-:Y:S06]  /*10090*/  HMMA.16816.F32 R124, R60.reuse, R56, R124 ;  /* 0x000000383c7c723c */ /* 0x040fec000000187c */
[----:B------:R-:W1:Y:S01]  /*100a0*/  MUFU.EX2 R82, R77 ;  /* 0x0000004d00527308 */ /* 0x000e620000000800 */
[----:B------:R-:W-:Y:S01]  /*100b0*/  F2FP.PACK_AB R56, R179, R173 ;  /* 0x000000adb338723e */ /* 0x000fe200000000ff */
[-C--:B------:R-:W-:Y:S01]  /*100c0*/  HMMA.16816.F32 R44, R60, R58.reuse, R44 ;  /* 0x0000003a3c2c723c */ /* 0x080fe2000000182c */
[----:B------:R-:W2:Y:S03]  /*100d0*/  LDSM.16.MT88.4 R60, [R232+0x1900] ;  /* 0x00190000e83c783b */ /* 0x000ea60000004200 */
[----:B------:R-:W-:Y:S04]  /*100e0*/  F2FP.PACK_AB R57, R178, R172 ;  /* 0x000000acb239723e */ /* 0x000fe800000000ff */
[----:B------:R-:W-:Y:S01]  /*100f0*/  HMMA.16816.F32 R128, R52, R58, R128 ;  /* 0x0000003a3480723c */ /* 0x000fe20000001880 */
[----:B------:R-:W2:Y:S06]  /*10100*/  MUFU.EX2 R81, R78 ;  /* 0x0000004e00517308 */ /* 0x000eac0000000800 */
        /* <DEDUP_REMOVED lines=11> */
[-C--:B------:R-:W-:Y:S04]  /*101c0*/  HMMA.16816.F32 R12, R56, R66.reuse, R12 ;  /* 0x00000042380c723c */ /* 0x080fe8000000180c */
[----:B----4-:R-:W-:Y:S01]  /*101d0*/  FFMA.FTZ R0, R0, R150, R199 ;  /* 0x0000009600007223 */ /* 0x010fe200000100c7 */
[----:B------:R-:W-:Y:S01]  /*101e0*/  MOV R150, R170 ;  /* 0x000000aa00967202 */ /* 0x000fe20000000f00 */
[----:B------:R-:W-:Y:S02]  /*101f0*/  MUFU.EX2 R87, R87 ;  /* 0x0000005700577308 */ /* 0x000fe40000000800 */
[C---:B------:R-:W-:Y:S01]  /*10200*/  HMMA.16816.F32 R16, R52.reuse, R66, R16 ;  /* 0x000000423410723c */ /* 0x040fe20000001810 */
[----:B------:R-:W1:Y:S03]  /*10210*/  LDSM.16.MT88.4 R64, [R231+0x1900] ;  /* 0x00190000e740783b */ /* 0x000e660000004200 */
[----:B------:R-:W-:Y:S01]  /*10220*/  MOV R109, R150 ;  /* 0x00000096006d7202 */ /* 0x000fe20000000f00 */
[----:B------:R-:W-:Y:S03]  /*10230*/  FADD.FTZ R0, R211, R0 ;  /* 0x00000000d3007221 */ /* 0x000fe60000010000 */
[-C--:B--2---:R-:W-:Y:S01]  /*10240*/  HMMA.16816.F32 R20, R52, R60.reuse, R20 ;  /* 0x0000003c3414723c */ /* 0x084fe20000001814 */
[----:B------:R-:W-:Y:S03]  /*10250*/  MUFU.EX2 R96, R96 ;  /* 0x0000006000607308 */ /* 0x000fe60000000800 */
[----:B------:R-:W-:Y:S02]  /*10260*/  FADD.FTZ R76, R213, R0 ;  /* 0x00000000d54c7221 */ /* 0x000fe40000010000 */
[----:B---3--:R-:W-:Y:S02]  /*10270*/  FFMA.FTZ R132, R132, R152, R201 ;  /* 0x0000009884847223 */ /* 0x008fe400000100c9 */
[C---:B------:R-:W-:Y:S03]  /*10280*/  HMMA.16816.F32 R24, R56.reuse, R60, R24 ;  /* 0x0000003c3818723c */ /* 0x040fe60000001818 */
[----:B------:R-:W-:Y:S01]  /*10290*/  MUFU.EX2 R97, R97 ;  /* 0x0000006100617308 */ /* 0x000fe20000000800 */
[----:B------:R-:W-:Y:S04]  /*102a0*/  FFMA.FTZ R133, R133, R153, R200 ;  /* 0x0000009985857223 */ /* 0x000fe800000100c8 */
[-C--:B------:R-:W-:Y:S04]  /*102b0*/  HMMA.16816.F32 R28, R56, R62.reuse, R28 ;  /* 0x0000003e381c723c */ /* 0x080fe8000000181c */
[----:B------:R-:W-:Y:S01]  /*102c0*/  FFMA.FTZ R134, R134, R155, R202 ;  /* 0x0000009b86867223 */ /* 0x000fe200000100ca */
[----:B------:R-:W-:Y:S01]  /*102d0*/  MOV R202, R151 ;  /* 0x0000009700ca7202 */ /* 0x000fe20000000f00 */
[----:B------:R-:W-:Y:S01]  /*102e0*/  LDSM.16.MT88.4 R152, [R229+0x3100] ;  /* 0x00310000e598783b */ /* 0x000fe20000004200 */
[----:B------:R-:W-:Y:S01]  /*102f0*/  MOV R151, R171 ;  /* 0x000000ab00977202 */ /* 0x000fe20000000f00 */
[C---:B------:R-:W-:Y:S01]  /*10300*/  HMMA.16816.F32 R32, R52.reuse, R62, R32 ;  /* 0x0000003e3420723c */ /* 0x040fe20000001820 */
[----:B------:R-:W-:Y:S03]  /*10310*/  MUFU.EX2 R98, R98 ;  /* 0x0000006200627308 */ /* 0x000fe60000000800 */
[----:B------:R-:W-:Y:S02]  /*10320*/  MOV R139, R151 ;  /* 0x00000097008b7202 */ /* 0x000fe40000000f00 */
[----:B------:R-:W2:Y:S02]  /*10330*/  LDSM.16.MT88.4 R60, [R229+0x2100] ;  /* 0x00210000e53c783b */ /* 0x000ea40000004200 */
[-C--:B------:R-:W-:Y:S03]  /*10340*/  HMMA.16816.F32 R36, R52, R68.reuse, R36 ;  /* 0x000000443424723c */ /* 0x080fe60000001824 */
[----:B------:R-:W-:Y:S03]  /*10350*/  MUFU.EX2 R99, R99 ;  /* 0x0000006300637308 */ /* 0x000fe60000000800 */
[----:B------:R-:W-:Y:S02]  /*10360*/  LDSM.16.MT88.4 R168, [R232+0x3100] ;  /* 0x00310000e8a8783b */ /* 0x000fe40000004200 */
[C---:B------:R-:W-:Y:S05]  /*10370*/  HMMA.16816.F32 R48, R56.reuse, R68, R48 ;  /* 0x000000443830723c */ /* 0x040fea0000001830 */
[----:B------:R-:W-:Y:S03]  /*10380*/  MUFU.EX2 R100, R100 ;  /* 0x0000006400647308 */ /* 0x000fe60000000800 */
[-C--:B------:R-:W-:Y:S07]  /*10390*/  HMMA.16816.F32 R40, R56, R70.reuse, R40 ;  /* 0x000000463828723c */ /* 0x080fee0000001828 */
[----:B------:R-:W-:Y:S01]  /*103a0*/  MUFU.EX2 R101, R101 ;  /* 0x0000006500657308 */ /* 0x000fe20000000800 */
[C---:B------:R-:W-:Y:S01]  /*103b0*/  HMMA.16816.F32 R116, R52.reuse, R70, R116 ;  /* 0x000000463474723c */ /* 0x040fe20000001874 */
[----:B------:R-:W3:Y:S07]  /*103c0*/  LDSM.16.MT88.4 R68, [R232+0x2100] ;  /* 0x00210000e844783b */ /* 0x000eee0000004200 */
[-C--:B-1----:R-:W-:Y:S01]  /*103d0*/  HMMA.16816.F32 R120, R52, R64.reuse, R120 ;  /* 0x000000403478723c */ /* 0x082fe20000001878 */
[----:B------:R-:W-:Y:S07]  /*103e0*/  MUFU.EX2 R102, R102 ;  /* 0x0000006600667308 */ /* 0x000fee0000000800 */
[C---:B------:R-:W-:Y:S03]  /*103f0*/  HMMA.16816.F32 R124, R56.reuse, R64, R124 ;  /* 0x00000040387c723c */ /* 0x040fe6000000187c */
[----:B------:R-:W-:Y:S05]  /*10400*/  MUFU.EX2 R103, R103 ;  /* 0x0000006700677308 */ /* 0x000fea0000000800 */
[-C--:B------:R-:W-:Y:S05]  /*10410*/  HMMA.16816.F32 R44, R56, R66.reuse, R44 ;  /* 0x00000042382c723c */ /* 0x080fea000000182c */
[----:B------:R-:W-:Y:S02]  /*10420*/  MUFU.EX2 R112, R112 ;  /* 0x0000007000707308 */ /* 0x000fe40000000800 */
[----:B------:R-:W-:Y:S01]  /*10430*/  F2FP.PACK_AB R56, R190, R180 ;  /* 0x000000b4be38723e */ /* 0x000fe200000000ff */
[----:B------:R-:W-:Y:S01]  /*10440*/  HMMA.16816.F32 R128, R52, R66, R128 ;  /* 0x000000423480723c */ /* 0x000fe20000001880 */
[----:B------:R-:W1:Y:S03]  /*10450*/  LDSM.16.MT88.4 R64, [R231+0x2100] ;  /* 0x00210000e740783b */ /* 0x000e660000004200 */
[----:B-----5:R-:W-:Y:S02]  /*10460*/  F2FP.PACK_AB R57, R188, R189 ;  /* 0x000000bdbc39723e */ /* 0x020fe400000000ff */
[----:B------:R-:W-:Y:S01]  /*10470*/  F2FP.PACK_AB R58, R82, R83 ;  /* 0x00000053523a723e */ /* 0x000fe200000000ff */
[----:B------:R-:W-:Y:S01]  /*10480*/  MUFU.EX2 R114, R114 ;  /* 0x0000007200727308 */ /* 0x000fe20000000800 */
[----:B------:R-:W-:Y:S04]  /*10490*/  F2FP.PACK_AB R52, R197, R182 ;  /* 0x000000b6c534723e */ /* 0x000fe800000000ff */
[----:B------:R-:W-:Y:S02]  /*104a0*/  F2FP.PACK_AB R53, R196, R181 ;  /* 0x000000b5c435723e */ /* 0x000fe400000000ff */
[----:B------:R-:W-:Y:S02]  /*104b0*/  F2FP.PACK_AB R54, R194, R195 ;  /* 0x000000c3c236723e */ /* 0x000fe400000000ff */
[----:B------:R-:W-:Y:S01]  /*104c0*/  F2FP.PACK_AB R55, R191, R193 ;  /* 0x000000c1bf37723e */ /* 0x000fe200000000ff */
[----:B------:R-:W-:Y:S01]  /*104d0*/  MUFU.EX2 R107, R107 ;  /* 0x0000006b006b7308 */ /* 0x000fe20000000800 */
[----:B------:R-:W-:Y:S05]  /*104e0*/  F2FP.PACK_AB R59, R80, R81 ;  /* 0x00000051503b723e */ /* 0x000fea00000000ff */
[-C--:B--2---:R-:W-:Y:S04]  /*104f0*/  HMMA.16816.F32 R4, R52, R60.reuse, R4 ;  /* 0x0000003c3404723c */ /* 0x084fe80000001804 */
[----:B------:R-:W-:Y:S04]  /*10500*/  MUFU.EX2 R108, R108 ;  /* 0x0000006c006c7308 */ /* 0x000fe80000000800 */
[C---:B------:R-:W-:Y:S06]  /*10510*/  HMMA.16816.F32 R8, R56.reuse, R60, R8 ;  /* 0x0000003c3808723c */ /* 0x040fec0000001808 */
[----:B------:R-:W-:Y:S02]  /*10520*/  MUFU.EX2 R110, R110 ;  /* 0x0000006e006e7308 */ /* 0x000fe40000000800 */
[-C--:B------:R-:W-:Y:S08]  /*10530*/  HMMA.16816.F32 R12, R56, R62.reuse, R12 ;  /* 0x0000003e380c723c */ /* 0x080ff0000000180c */
[C---:B------:R-:W-:Y:S01]  /*10540*/  HMMA.16816.F32 R16, R52.reuse, R62, R16 ;  /* 0x0000003e3410723c */ /* 0x040fe20000001810 */
[----:B------:R-:W2:Y:S01]  /*10550*/  LDSM.16.MT88.4 R60, [R229+0x2900] ;  /* 0x00290000e53c783b */ /* 0x000ea20000004200 */
[----:B------:R-:W-:Y:S06]  /*10560*/  MUFU.EX2 R88, R88 ;  /* 0x0000005800587308 */ /* 0x000fec0000000800 */
[-C--:B---3--:R-:W-:Y:S04]  /*10570*/  HMMA.16816.F32 R20, R52, R68.reuse, R20 ;  /* 0x000000443414723c */ /* 0x088fe80000001814 */
[----:B------:R-:W-:Y:S04]  /*10580*/  MUFU.EX2 R89, R89 ;  /* 0x0000005900597308 */ /* 0x000fe80000000800 */
[C---:B------:R-:W-:Y:S06]  /*10590*/  HMMA.16816.F32 R24, R56.reuse, R68, R24 ;  /* 0x000000443818723c */ /* 0x040fec0000001818 */
[----:B------:R-:W-:Y:S02]  /*105a0*/  MUFU.EX2 R90, R90 ;  /* 0x0000005a005a7308 */ /* 0x000fe40000000800 */
[-C--:B------:R-:W-:Y:S08]  /*105b0*/  HMMA.16816.F32 R28, R56, R70.reuse, R28 ;  /* 0x00000046381c723c */ /* 0x080ff0000000181c */
[C---:B------:R-:W-:Y:S01]  /*105c0*/  HMMA.16816.F32 R32, R52.reuse, R70, R32 ;  /* 0x000000463420723c */ /* 0x040fe20000001820 */
[----:B------:R-:W3:Y:S01]  /*105d0*/  LDSM.16.MT88.4 R68, [R232+0x2900] ;  /* 0x00290000e844783b */ /* 0x000ee20000004200 */
[----:B------:R-:W-:Y:S06]  /*105e0*/  MUFU.EX2 R91, R91 ;  /* 0x0000005b005b7308 */ /* 0x000fec0000000800 */
[-C--:B------:R-:W-:Y:S04]  /*105f0*/  HMMA.16816.F32 R36, R52, R72.reuse, R36 ;  /* 0x000000483424723c */ /* 0x080fe80000001824 */
[----:B------:R-:W-:Y:S04]  /*10600*/  MUFU.EX2 R92, R92 ;  /* 0x0000005c005c7308 */ /* 0x000fe80000000800 */
[C---:B------:R-:W-:Y:S06]  /*10610*/  HMMA.16816.F32 R48, R56.reuse, R72, R48 ;  /* 0x000000483830723c */ /* 0x040fec0000001830 */
[----:B------:R-:W4:Y:S02]  /*10620*/  MUFU.EX2 R93, R93 ;  /* 0x0000005d005d7308 */ /* 0x000f240000000800 */
[-C--:B------:R-:W-:Y:S08]  /*10630*/  HMMA.16816.F32 R40, R56, R74.reuse, R40 ;  /* 0x0000004a3828723c */ /* 0x080ff00000001828 */
[C---:B------:R-:W-:Y:S01]  /*10640*/  HMMA.16816.F32 R116, R52.reuse, R74, R116 ;  /* 0x0000004a3474723c */ /* 0x040fe20000001874 */
[----:B------:R-:W5:Y:S01]  /*10650*/  LDSM.16.MT88.4 R72, [R230+0x2900] ;  /* 0x00290000e648783b */ /* 0x000f620000004200 */
[----:B------:R-:W-:Y:S06]  /*10660*/  MUFU.EX2 R94, R94 ;  /* 0x0000005e005e7308 */ /* 0x000fec0000000800 */
[-C--:B-1----:R-:W-:Y:S04]  /*10670*/  HMMA.16816.F32 R120, R52, R64.reuse, R120 ;  /* 0x000000403478723c */ /* 0x082fe80000001878 */
[----:B------:R-:W1:Y:S04]  /*10680*/  MUFU.EX2 R95, R95 ;  /* 0x0000005f005f7308 */ /* 0x000e680000000800 */
[C---:B------:R-:W-:Y:S06]  /*10690*/  HMMA.16816.F32 R124, R56.reuse, R64, R124 ;  /* 0x00000040387c723c */ /* 0x040fec000000187c */
[----:B------:R-:W-:Y:S01]  /*106a0*/  MUFU.EX2 R104, R104 ;  /* 0x0000006800687308 */ /* 0x000fe20000000800 */
[----:B------:R-:W-:Y:S01]  /*106b0*/  FADD.FTZ R64, R217, R134 ;  /* 0x00000086d9407221 */ /* 0x000fe20000010000 */
[-C--:B------:R-:W-:Y:S04]  /*106c0*/  HMMA.16816.F32 R44, R56, R66.reuse, R44 ;  /* 0x00000042382c723c */ /* 0x080fe8000000182c */
[----:B------:R-:W-:Y:S03]  /*106d0*/  FADD.FTZ R79, R220, R64 ;  /* 0x00000040dc4f7221 */ /* 0x000fe60000010000 */
[----:B----4-:R-:W-:Y:S01]  /*106e0*/  F2FP.PACK_AB R58, R93, R92 ;  /* 0x0000005c5d3a723e */ /* 0x010fe200000000ff */
[----:B------:R-:W-:Y:S01]  /*106f0*/  HMMA.16816.F32 R128, R52, R66, R128 ;  /* 0x000000423480723c */ /* 0x000fe20000001880 */
[----:B------:R-:W4:Y:S01]  /*10700*/  LDSM.16.MT88.4 R64, [R231+0x2900] ;  /* 0x00290000e740783b */ /* 0x000f220000004200 */
[----:B------:R-:W-:Y:S02]  /*10710*/  MUFU.EX2 R105, R105 ;  /* 0x0000006900697308 */ /* 0x000fe40000000800 */
[----:B------:R-:W-:Y:S01]  /*10720*/  FADD.FTZ R56, R214, R132 ;  /* 0x00000084d6387221 */ /* 0x000fe20000010000 */
[----:B-1----:R-:W-:Y:S01]  /*10730*/  F2FP.PACK_AB R59, R95, R94 ;  /* 0x0000005e5f3b723e */ /* 0x002fe200000000ff */
[----:B------:R-:W-:Y:S01]  /*10740*/  FADD.FTZ R57, R212, R133 ;  /* 0x00000085d4397221 */ /* 0x000fe20000010000 */
[----:B------:R-:W-:Y:S01]  /*10750*/  F2FP.PACK_AB R52, R85, R84 ;  /* 0x000000545534723e */ /* 0x000fe200000000ff */
[----:B------:R-:W-:Y:S01]  /*10760*/  FADD.FTZ R78, R219, R56 ;  /* 0x00000038db4e7221 */ /* 0x000fe20000010000 */
[----:B------:R-:W-:Y:S03]  /*10770*/  F2FP.PACK_AB R53, R87, R86 ;  /* 0x000000565735723e */ /* 0x000fe600000000ff */
[----:B------:R-:W-:Y:S01]  /*10780*/  F2FP.PACK_AB R54, R97, R96 ;  /* 0x000000606136723e */ /* 0x000fe200000000ff */
[----:B------:R-:W-:Y:S01]  /*10790*/  FADD.FTZ R77, R218, R57 ;  /* 0x00000039da4d7221 */ /* 0x000fe20000010000 */
[----:B------:R-:W-:Y:S01]  /*107a0*/  F2FP.PACK_AB R55, R99, R98 ;  /* 0x000000626337723e */ /* 0x000fe200000000ff */
[----:B------:R-:W1:Y:S01]  /*107b0*/  MUFU.EX2 R106, R106 ;  /* 0x0000006a006a7308 */ /* 0x000e620000000800 */
[----:B------:R-:W-:Y:S01]  /*107c0*/  F2FP.PACK_AB R56, R89, R88 ;  /* 0x000000585938723e */ /* 0x000fe200000000ff */
[----:B------:R-:W-:Y:S01]  /*107d0*/  FADD.FTZ R0, R146, R79 ;  /* 0x0000004f92007221 */ /* 0x000fe20000010000 */
[----:B------:R-:W-:Y:S02]  /*107e0*/  F2FP.PACK_AB R57, R91, R90 ;  /* 0x0000005a5b39723e */ /* 0x000fe400000000ff */
[----:B------:R-:W-:Y:S01]  /*107f0*/  MOV R133, R135 ;  /* 0x0000008700857202 */ /* 0x000fe20000000f00 */
[-C--:B--2---:R-:W-:Y:S03]  /*10800*/  HMMA.16816.F32 R4, R52, R60.reuse, R4 ;  /* 0x0000003c3404723c */ /* 0x084fe60000001804 */
[----:B------:R-:W-:Y:S01]  /*10810*/  FADD.FTZ R0, R186, R0 ;  /* 0x00000000ba007221 */ /* 0x000fe20000010000 */
[----:B------:R-:W-:Y:S03]  /*10820*/  F2FP.PACK_AB R186, R138, R108 ;  /* 0x0000006c8aba723e */ /* 0x000fe600000000ff */
[----:B------:R-:W-:Y:S01]  /*10830*/  FADD.FTZ R0, R202, R0 ;  /* 0x00000000ca007221 */ /* 0x000fe20000010000 */
[C---:B------:R-:W-:Y:S01]  /*10840*/  HMMA.16816.F32 R8, R56.reuse, R60, R8 ;  /* 0x0000003c3808723c */ /* 0x040fe20000001808 */
[----:B------:R2:W2:Y:S07]  /*10850*/  MUFU.EX2 R60, R3 ;  /* 0x00000003003c7308 */ /* 0x0004ae0000000800 */
[-C--:B------:R-:W-:Y:S04]  /*10860*/  HMMA.16816.F32 R12, R56, R62.reuse, R12 ;  /* 0x0000003e380c723c */ /* 0x080fe8000000180c */
[----:B-1----:R-:W-:Y:S04]  /*10870*/  F2FP.PACK_AB R185, R107, R106 ;  /* 0x0000006a6bb9723e */ /* 0x002fe800000000ff */
[C---:B------:R-:W-:Y:S08]  /*10880*/  HMMA.16816.F32 R16, R52.reuse, R62, R16 ;  /* 0x0000003e3410723c */ /* 0x040ff00000001810 */
[-C--:B---3--:R-:W-:Y:S04]  /*10890*/  HMMA.16816.F32 R20, R52, R68.reuse, R20 ;  /* 0x000000443414723c */ /* 0x088fe80000001814 */
[----:B--2---:R-:W-:Y:S01]  /*108a0*/  FADD.FTZ R3, R187, R76 ;  /* 0x0000004cbb037221 */ /* 0x004fe20000010000 */
[----:B------:R-:W-:Y:S03]  /*108b0*/  F2FP.PACK_AB R187, R60, R110 ;  /* 0x0000006e3cbb723e */ /* 0x000fe600000000ff */
[C---:B------:R-:W-:Y:S08]  /*108c0*/  HMMA.16816.F32 R24, R56.reuse, R68, R24 ;  /* 0x000000443818723c */ /* 0x040ff00000001818 */
[-C--:B------:R-:W-:Y:S08]  /*108d0*/  HMMA.16816.F32 R28, R56, R70.reuse, R28 ;  /* 0x00000046381c723c */ /* 0x080ff0000000181c */
[C---:B------:R-:W-:Y:S07]  /*108e0*/  HMMA.16816.F32 R32, R52.reuse, R70, R32 ;  /* 0x000000463420723c */ /* 0x040fee0000001820 */
[----:B------:R-:W-:Y:S01]  /*108f0*/  MOV R70, R2 ;  /* 0x0000000200467202 */ /* 0x000fe20000000f00 */
[-C--:B-----5:R-:W-:Y:S08]  /*10900*/  HMMA.16816.F32 R36, R52, R72.reuse, R36 ;  /* 0x000000483424723c */ /* 0x0a0ff00000001824 */
[C---:B------:R-:W-:Y:S08]  /*10910*/  HMMA.16816.F32 R48, R56.reuse, R72, R48 ;  /* 0x000000483830723c */ /* 0x040ff00000001830 */
[-C--:B------:R-:W-:Y:S08]  /*10920*/  HMMA.16816.F32 R40, R56, R74.reuse, R40 ;  /* 0x0000004a3828723c */ /* 0x080ff00000001828 */
[C---:B------:R-:W-:Y:S08]  /*10930*/  HMMA.16816.F32 R116, R52.reuse, R74, R116 ;  /* 0x0000004a3474723c */ /* 0x040ff00000001874 */
[-C--:B----4-:R-:W-:Y:S08]  /*10940*/  HMMA.16816.F32 R120, R52, R64.reuse, R120 ;  /* 0x000000403478723c */ /* 0x090ff00000001878 */
[C---:B------:R-:W-:Y:S08]  /*10950*/  HMMA.16816.F32 R124, R56.reuse, R64, R124 ;  /* 0x00000040387c723c */ /* 0x040ff0000000187c */
[-C--:B------:R-:W-:Y:S07]  /*10960*/  HMMA.16816.F32 R44, R56, R66.reuse, R44 ;  /* 0x00000042382c723c */ /* 0x080fee000000182c */
[----:B------:R-:W-:Y:S01]  /*10970*/  FADD.FTZ R57, R148, R78 ;  /* 0x0000004e94397221 */ /* 0x000fe20000010000 */
[----:B------:R-:W-:Y:S04]  /*10980*/  HMMA.16816.F32 R128, R52, R66, R128 ;  /* 0x000000423480723c */ /* 0x000fe80000001880 */
[----:B------:R-:W-:Y:S01]  /*10990*/  FADD.FTZ R58, R184, R57 ;  /* 0x00000039b83a7221 */ /* 0x000fe20000010000 */
[----:B------:R-:W-:Y:S01]  /*109a0*/  F2FP.PACK_AB R184, R105, R104 ;  /* 0x0000006869b8723e */ /* 0x000fe200000000ff */
[----:B------:R-:W-:Y:S01]  /*109b0*/  FADD.FTZ R56, R149, R77 ;  /* 0x0000004d95387221 */ /* 0x000fe20000010000 */
[----:B------:R-:W-:Y:S02]  /*109c0*/  F2FP.PACK_AB R52, R101, R100 ;  /* 0x000000646534723e */ /* 0x000fe400000000ff */
[----:B------:R-:W-:Y:S03]  /*109d0*/  F2FP.PACK_AB R53, R103, R102 ;  /* 0x000000666735723e */ /* 0x000fe600000000ff */
[----:B------:R-:W-:Y:S01]  /*109e0*/  FADD.FTZ R57, R227, R56 ;  /* 0x00000038e3397221 */ /* 0x000fe20000010000 */
[----:B------:R-:W-:Y:S01]  /*109f0*/  F2FP.PACK_AB R54, R113, R112 ;  /* 0x000000707136723e */ /* 0x000fe200000000ff */
[----:B------:R-:W-:Y:S01]  /*10a00*/  FADD.FTZ R56, R226, R3 ;  /* 0x00000003e2387221 */ /* 0x000fe20000010000 */
[----:B------:R-:W-:Y:S01]  /*10a10*/  F2FP.PACK_AB R55, R115, R114 ;  /* 0x000000727337723e */ /* 0x000fe200000000ff */
[----:B------:R-:W-:Y:S04]  /*10a20*/  FADD.FTZ R3, R158, R57 ;  /* 0x000000399e037221 */ /* 0x000fe80000010000 */
[----:B------:R-:W-:Y:S02]  /*10a30*/  FADD.FTZ R3, R109, R3 ;  /* 0x000000036d037221 */ /* 0x000fe40000010000 */
        /* <DEDUP_REMOVED lines=107> */
[----:B------:R-:W-:Y:S01]  /*110f0*/  MOV R138, R2 ;  /* 0x00000002008a7202 */ /* 0x000fe20000000f00 */
[----:B------:R-:W-:Y:S01]  /*11100*/  FADD.FTZ R0, R60, R0 ;  /* 0x000000003c007221 */ /* 0x000fe20000010000 */
[----:B------:R-:W-:Y:S04]  /*11110*/  STL [R1+0x8], R4 ;  /* 0x0000080401007387 */ /* 0x000fe80000100800 */
[----:B------:R1:W-:Y:S04]  /*11120*/  STL [R1+0x10], R3 ;  /* 0x0000100301007387 */ /* 0x0003e80000100800 */
[----:B------:R2:W-:Y:S01]  /*11130*/  STL [R1+0xc], R0 ;  /* 0x00000c0001007387 */ /* 0x0005e20000100800 */
[----:B-1----:R-:W-:Y:S02]  /*11140*/  MOV R3, R136 ;  /* 0x0000008800037202 */ /* 0x002fe40000000f00 */
[----:B--2---:R-:W-:Y:S01]  /*11150*/  MOV R0, R137 ;  /* 0x0000008900007202 */ /* 0x004fe20000000f00 */
[----:B------:R-:W-:-:S05]  /*11160*/  @P0 BRA `(.L_x_1462) ;  /* 0xffffc20000000947 */ /* 0x000fca000383ffff */
.L_x_1461:
[----:B------:R-:W4:Y:S04]  /*11170*/  LDL.LU R6, [R1+0x4] ;  /* 0x0000040001067983 */ /* 0x000f280000300800 */
[----:B--2---:R-:W2:Y:S04]  /*11180*/  LDL.LU R9, [R1+0x8] ;  /* 0x0000080001097983 */ /* 0x004ea80000300800 */
[----:B---3--:R-:W3:Y:S04]  /*11190*/  LDL.LU R8, [R1+0x10] ;  /* 0x0000100001087983 */ /* 0x008ee80000300800 */
[----:B------:R-:W3:Y:S01]  /*111a0*/  LDL.LU R2, [R1+0xc] ;  /* 0x00000c0001027983 */ /* 0x000ee20000300800 */
[----:B------:R-:W-:-:S02]  /*111b0*/  MOV R36, 0xff800000 ;  /* 0xff80000000247802 */ /* 0x000fc40000000f00 */
[----:B------:R-:W-:Y:S02]  /*111c0*/  MOV R37, 0xff800000 ;  /* 0xff80000000257802 */ /* 0x000fe40000000f00 */
[----:B------:R-:W-:Y:S02]  /*111d0*/  MOV R38, 0xff800000 ;  /* 0xff80000000267802 */ /* 0x000fe40000000f00 */
[----:B------:R-:W-:Y:S02]  /*111e0*/  MOV R39, 0xff800000 ;  /* 0xff80000000277802 */ /* 0x000fe40000000f00 */
[----:B------:R-:W-:Y:S01]  /*111f0*/  PLOP3.LUT P4, PT, PT, PT, PT, 0x8, 0x0 ;  /* 0x000000000000781c */ /* 0x000fe20003f8e170 */
[----:B----4-:R-:W1:Y:S04]  /*11200*/  SHFL.BFLY PT, R4, R6, 0x2, 0x1f ;  /* 0x0c401f0006047f89 */ /* 0x010e6800000e0000 */
[----:B--2---:R-:W2:Y:S04]  /*11210*/  SHFL.BFLY PT, R5, R9, 0x2, 0x1f ;  /* 0x0c401f0009057f89 */ /* 0x004ea800000e0000 */
[----:B---3--:R-:W3:Y:S01]  /*11220*/  SHFL.BFLY PT, R7, R2, 0x2, 0x1f ;  /* 0x0c401f0002077f89 */ /* 0x008ee200000e0000 */
[----:B-1----:R-:W-:-:S03]  /*11230*/  FADD.FTZ R4, R4, R6 ;  /* 0x0000000604047221 */ /* 0x002fc60000010000 */
[----:B------:R-:W1:Y:S01]  /*11240*/  SHFL.BFLY PT, R6, R8, 0x2, 0x1f ;  /* 0x0c401f0008067f89 */ /* 0x000e6200000e0000 */
[----:B--2---:R-:W-:-:S03]  /*11250*/  FADD.FTZ R5, R5, R9 ;  /* 0x0000000905057221 */ /* 0x004fc60000010000 */
[----:B------:R-:W2:Y:S04]  /*11260*/  SHFL.BFLY PT, R0, R4, 0x1, 0x1f ;  /* 0x0c201f0004007f89 */ /* 0x000ea800000e0000 */
[----:B------:R-:W4:Y:S01]  /*11270*/  SHFL.BFLY PT, R3, R5, 0x1, 0x1f ;  /* 0x0c201f0005037f89 */ /* 0x000f2200000e0000 */
[----:B---3--:R-:W-:Y:S02]  /*11280*/  FADD.FTZ R7, R7, R2 ;  /* 0x0000000207077221 */ /* 0x008fe40000010000 */
[----:B-1----:R-:W-:-:S03]  /*11290*/  FADD.FTZ R6, R6, R8 ;  /* 0x0000000806067221 */ /* 0x002fc60000010000 */
[----:B------:R-:W1:Y:S01]  /*112a0*/  SHFL.BFLY PT, R8, R7, 0x1, 0x1f ;  /* 0x0c201f0007087f89 */ /* 0x000e6200000e0000 */
[----:B--2---:R-:W-:Y:S01]  /*112b0*/  FADD.FTZ R4, R4, R0 ;  /* 0x0000000004047221 */ /* 0x004fe20000010000 */
[----:B------:R-:W-:Y:S02]  /*112c0*/  MOV R0, RZ ;  /* 0x000000ff00007202 */ /* 0x000fe40000000f00 */
[----:B------:R-:W2:Y:S01]  /*112d0*/  SHFL.BFLY PT, R2, R6, 0x1, 0x1f ;  /* 0x0c201f0006027f89 */ /* 0x000ea200000e0000 */
[----:B----4-:R-:W-:Y:S01]  /*112e0*/  FADD.FTZ R5, R5, R3 ;  /* 0x0000000305057221 */ /* 0x010fe20000010000 */
[----:B------:R-:W-:-:S04]  /*112f0*/  FSETP.NE.FTZ.AND P3, PT, R4, RZ, PT ;  /* 0x000000ff0400720b */ /* 0x000fc80003f75000 */
[----:B------:R-:W-:-:S09]  /*11300*/  FSETP.NE.FTZ.AND P2, PT, R5, RZ, PT ;  /* 0x000000ff0500720b */ /* 0x000fd20003f55000 */
[----:B------:R-:W3:Y:S01]  /*11310*/  @P3 MUFU.RCP R0, R4 ;  /* 0x0000000400003308 */ /* 0x000ee20000001000 */
[----:B-1----:R-:W-:Y:S02]  /*11320*/  FADD.FTZ R7, R8, R7 ;  /* 0x0000000708077221 */ /* 0x002fe40000010000 */
[----:B--2---:R-:W-:-:S03]  /*11330*/  FADD.FTZ R6, R6, R2 ;  /* 0x0000000206067221 */ /* 0x004fc60000010000 */
[----:B------:R-:W-:Y:S01]  /*11340*/  FSETP.NE.FTZ.AND P0, PT, R7, RZ, PT ;  /* 0x000000ff0700720b */ /* 0x000fe20003f15000 */
[----:B------:R-:W-:Y:S01]  /*11350*/  CS2R R2, SRZ ;  /* 0x0000000000027805 */ /* 0x000fe2000001ff00 */
[----:B------:R-:W-:Y:S01]  /*11360*/  @P2 MUFU.LG2 R8, R5 ;  /* 0x0000000500082308 */ /* 0x000fe20000000c00 */
[----:B------:R-:W-:Y:S01]  /*11370*/  FSETP.NE.FTZ.AND P1, PT, R6, RZ, PT ;  /* 0x000000ff0600720b */ /* 0x000fe20003f35000 */
[C---:B---3--:R-:W-:Y:S02]  /*11380*/  FMUL.FTZ R140, R0.reuse, R140 ;  /* 0x0000008c008c7220 */ /* 0x048fe40000410000 */
[----:B------:R-:W-:-:S04]  /*11390*/  FMUL.FTZ R141, R0, R141 ;  /* 0x0000008d008d7220 */ /* 0x000fc80000410000 */
[----:B------:R-:W-:Y:S01]  /*113a0*/  @P2 MUFU.RCP R3, R5 ;  /* 0x0000000500032308 */ /* 0x000fe20000001000 */
[C---:B------:R-:W-:Y:S02]  /*113b0*/  FMUL.FTZ R152, R0.reuse, R152 ;  /* 0x0000009800987220 */ /* 0x040fe40000410000 */
[C---:B------:R-:W-:Y:S02]  /*113c0*/  FMUL.FTZ R26, R0.reuse, R153 ;  /* 0x00000099001a7220 */ /* 0x040fe40000410000 */
[C---:B------:R-:W-:Y:S02]  /*113d0*/  FMUL.FTZ R156, R0.reuse, R156 ;  /* 0x0000009c009c7220 */ /* 0x040fe40000410000 */
[C---:B------:R-:W-:Y:S01]  /*113e0*/  FMUL.FTZ R30, R0.reuse, R157 ;  /* 0x0000009d001e7220 */ /* 0x040fe20000410000 */
[----:B------:R-:W1:Y:S01]  /*113f0*/  @P1 MUFU.RCP R2, R6 ;  /* 0x0000000600021308 */ /* 0x000e620000001000 */
        /* <DEDUP_REMOVED lines=11> */
[----:B------:R-:W-:Y:S01]  /*114b0*/  FMUL.FTZ R129, R0, R129 ;  /* 0x0000008100817220 */ /* 0x000fe20000410000 */
[----:B------:R-:W-:Y:S01]  /*114c0*/  MOV R0, RZ ;  /* 0x000000ff00007202 */ /* 0x000fe20000000f00 */
[C---:B-1----:R-:W-:Y:S02]  /*114d0*/  FMUL.FTZ R144, R2.reuse, R144 ;  /* 0x0000009002907220 */ /* 0x042fe40000410000 */
[C---:B------:R-:W-:Y:S01]  /*114e0*/  FMUL.FTZ R33, R2.reuse, R145 ;  /* 0x0000009102217220 */ /* 0x040fe20000410000 */
        /* <DEDUP_REMOVED lines=64> */
.L_x_1441:
        /* <DEDUP_REMOVED lines=135> */
.L_x_1466:
        /* <DEDUP_REMOVED lines=194> */
.L_x_1465:
        /* <DEDUP_REMOVED lines=31> */
.L_x_1467:
        /* <DEDUP_REMOVED lines=43> */
.L_x_1469:
[----:B------:R-:W-:Y:S05]  /*13220*/  BSYNC B0 ;  /* 0x0000000000007941 */ /* 0x000fea0003800000 */
.L_x_1468:
        /* <DEDUP_REMOVED lines=107> */
.L_x_1470:
        /* <DEDUP_REMOVED lines=10> */
.L_x_1616:


//--------------------- .text._ZN7cutlass13device_kernelIN5flash19enable_sm80_to_sm89INS1_16FlashAttnFwdSm80INS1_25CollectiveMainloopFwdSm80ILi4ELi1ELb0EN4cute5tupleIJNS5_1CILi128EEENS7_ILi112EEENS7_ILi64EEEEEELi64ENS_6half_tEfNS_4arch4Sm80ELb1ELb0ELb0ELb1ELb1ELb1ELb1ELb0EEENS1_21CollectiveEpilogueFwdINS6_IJS8_SA_S9_EEENS6_IJNS7_ILi1EEESI_SI_EEESC_SE_Li128ELb1ELb1ELb0ELb0EEENS1_19SingleTileSchedulerILb1ELb0ELb1ELi128EEEEEEEEEvNT_6ParamsE --------------------------
	.section	.text._ZN7cutlass13device_kernelIN5flash19enable_sm80_to_sm89INS1_16FlashAttnFwdSm80INS1_25CollectiveMainloopFwdSm80ILi4ELi1ELb0EN4cute5tupleIJNS5_1CILi128EEENS7_ILi112EEENS7_ILi64EEEEEELi64ENS_6half_tEfNS_4arch4Sm80ELb1ELb0ELb0ELb1ELb1ELb1ELb1ELb0EEENS1_21CollectiveEpilogueFwdINS6_IJS8_SA_S9_EEENS6_IJNS7_ILi1EEESI_SI_EEESC_SE_Li128ELb1ELb1ELb0ELb0EEENS1_19SingleTileSchedulerILb1ELb0ELb1ELi128EEEEEEEEEvNT_6ParamsE,"ax",@progbits
	.sectioninfo	@"SHI_REGISTERS=255"
	.align	128
.text._ZN7cutlass13device_kernelIN5flash19enable_sm80_to_sm89INS1_16FlashAttnFwdSm80INS1_25CollectiveMainloopFwdSm80ILi4ELi1ELb0EN4cute5tupleIJNS5_1CILi128EEENS7_ILi112EEENS7_ILi64EEEEEELi64ENS_6half_tEfNS_4arch4Sm80ELb1ELb0ELb0ELb1ELb1ELb1ELb1ELb0EEENS1_21CollectiveEpilogueFwdINS6_IJS8_SA_S9_EEENS6_IJNS7_ILi1EEESI_SI_EEESC_SE_Li128ELb1ELb1ELb0ELb0EEENS1_19SingleTileSchedulerILb1ELb0ELb1ELi128EEEEEEEEEvNT_6ParamsE:
        .type           _ZN7cutlass13device_kernelIN5flash19enable_sm80_to_sm89INS1_16FlashAttnFwdSm80INS1_25CollectiveMainloopFwdSm80ILi4ELi1ELb0EN4cute5tupleIJNS5_1CILi128EEENS7_ILi112EEENS7_ILi64EEEEEELi64ENS_6half_tEfNS_4arch4Sm80ELb1ELb0ELb0ELb1ELb1ELb1ELb1ELb0EEENS1_21CollectiveEpilogueFwdINS6_IJS8_SA_S9_EEENS6_IJNS7_ILi1EEESI_SI_EEESC_SE_Li128ELb1ELb1ELb0ELb0EEENS1_19SingleTileSchedulerILb1ELb0ELb1ELi128EEEEEEEEEvNT_6ParamsE,@function
        .size           _ZN7cutlass13device_kernelIN5flash19enable_sm80_to_sm89INS1_16FlashAttnFwdSm80INS1_25CollectiveMainloopFwdSm80ILi4ELi1ELb0EN4cute5tupleIJNS5_1CILi128EEENS7_ILi112EEENS7_ILi64EEEEEELi64ENS_6half_tEfNS_4arch4Sm80ELb1ELb0ELb0ELb1ELb1ELb1ELb1ELb0EEENS1_21CollectiveEpilogueFwdINS6_IJS8_SA_S9_EEENS6_IJNS7_ILi1EEESI_SI_EEESC_SE_Li128ELb1ELb1ELb0ELb0EEENS1_19SingleTileSchedulerILb1ELb0ELb1ELi128EEEEEEEEEvNT_6ParamsE,(.L_x_1617 - _ZN7cutlass13device_kernelIN5flash19enable_sm80_to_sm89INS1_16FlashAttnFwdSm80INS1_25CollectiveMainloopFwdSm80ILi4ELi1ELb0EN4cute5tupleIJNS5_1CILi128EEENS7_ILi112EEENS7_ILi64EEEEEELi64ENS_6half_tEfNS_4arch4Sm80ELb1ELb0ELb0ELb1ELb1ELb1ELb1ELb0EEENS1_21CollectiveEpilogueFwdINS6_IJS8_SA_S9_EEENS6_IJNS7_ILi1EEESI_SI_EEESC_SE_Li128ELb1ELb1ELb0ELb0EEENS1_19SingleTileSchedulerILb1ELb0ELb1ELi128EEEEEEEEEvNT_6ParamsE)
        .other          _ZN7cutlass13device_kernelIN5flash19enable_sm80_to_sm89INS1_16FlashAttnFwdSm80INS1_25CollectiveMainloopFwdSm80ILi4ELi1ELb0EN4cute5tupleIJNS5_1CILi128EEENS7_ILi112EEENS7_ILi64EEEEEELi64ENS_6half_tEfNS_4arch4Sm80ELb1ELb0ELb0ELb1ELb1ELb1ELb1ELb0EEENS1_21CollectiveEpilogueFwdINS6_IJS8_SA_S9_EEENS6_IJNS7_ILi1EEESI_SI_EEESC_SE_Li128ELb1ELb1ELb0ELb0EEENS1_19SingleTileSchedulerILb1ELb0ELb1ELi128EEEEEEEEEvNT_6ParamsE,@"STO_CUDA_ENTRY STV_DEFAULT"
_ZN7cutlass13device_kernelIN5flash19enable_sm80_to_sm89INS1_16FlashAttnFwdSm80INS1_25CollectiveMainloopFwdSm80ILi4ELi1ELb0EN4cute5tupleIJNS5_1CILi128EEENS7_ILi112EEENS7_ILi64EEEEEELi64ENS_6half_tEfNS_4arch4Sm80ELb1ELb0ELb0ELb1ELb1ELb1ELb1ELb0EEENS1_21CollectiveEpilogueFwdINS6_IJS8_SA_S9_EEENS6_IJNS7_ILi1EEESI_SI_EEESC_SE_Li128ELb1ELb1ELb0ELb0EEENS1_19SingleTileSchedulerILb1ELb0ELb1ELi128EEEEEEEEEvNT_6ParamsE:
        /* <DEDUP_REMOVED lines=21> */
.L_x_1472:
        /* <DEDUP_REMOVED lines=13> */
.L_x_1474:
[----:B------:R-:W-:Y:S02]  /*0220*/  ULDC UR6, c[0x0][0x54c] ;  /* 0x0001530000067ab9 */ /* 0x000fe40000000800 */
.L_x_1473:
[----:B------:R-:W-:Y:S02]  /*0230*/  ULDC UR4, c[0x0][0x548] ;  /* 0x0001520000047ab9 */ /* 0x000fe40000000800 */
[----:B------:R-:W-:-:S02]  /*0240*/  USHF.L.U32 UR17, UR17, 0x7, URZ ;  /* 0x0000000711117899 */ /* 0x000fc4000800063f */
[----:B------:R-:W-:-:S04]  /*0250*/  UIMAD UR4, UR6, UR4, URZ ;  /* 0x00000004060472a4 */ /* 0x000fc8000f8e023f */
[----:B------:R-:W-:-:S04]  /*0260*/  UISETP.GE.AND UP0, UPT, UR17, UR4, UPT ;  /* 0x000000041100728c */ /* 0x000fc8000bf06270 */
[----:B------:R-:W-:Y:S01]  /*0270*/  USEL UR21, UR21, 0xffffffff, !UP0 ;  /* 0xffffffff15157887 */ /* 0x000fe2000c000000 */
[----:B------:R-:W-:Y:S05]  /*0280*/  BRA `(.L_x_1475) ;  /* 0x000001b000007947 */ /* 0x000fea0003800000 */
.L_x_1471:
        /* <DEDUP_REMOVED lines=8> */
.L_x_1476:
        /* <DEDUP_REMOVED lines=13> */
.L_x_1478:
[----:B------:R-:W-:Y:S02]  /*03e0*/  ULDC UR6, c[0x0][0x54c] ;  /* 0x0001530000067ab9 */ /* 0x000fe40000000800 */
.L_x_1477:
[----:B------:R-:W-:Y:S02]  /*03f0*/  ULDC UR4, c[0x0][0x548] ;  /* 0x0001520000047ab9 */ /* 0x000fe40000000800 */
[----:B------:R-:W-:-:S02]  /*0400*/  USHF.L.U32 UR17, UR17, 0x7, URZ ;  /* 0x0000000711117899 */ /* 0x000fc4000800063f */
[----:B------:R-:W-:-:S04]  /*0410*/  UIMAD UR4, UR6, UR4, URZ ;  /* 0x00000004060472a4 */ /* 0x000fc8000f8e023f */
[----:B------:R-:W-:-:S04]  /*0420*/  UISETP.GE.AND UP0, UPT, UR17, UR4, UPT ;  /* 0x000000041100728c */ /* 0x000fc8000bf06270 */
[----:B------:R-:W-:-:S06]  /*0430*/  USEL UR21, UR21, 0xffffffff, !UP0 ;  /* 0xffffffff15157887 */ /* 0x000fcc000c000000 */
.L_x_1475:
        /* <DEDUP_REMOVED lines=64> */
.L_x_1479:
        /* <DEDUP_REMOVED lines=10> */
.L_x_1480:
[----:B------:R-:W-:Y:S05]  /*08e0*/  @!P4 BRA `(.L_x_1481) ;  /* 0x000000500000c947 */ /* 0x000fea0003800000 */
[----:B-1--4-:R1:W4:Y:S04]  /*08f0*/  LDG.E R0, [R4.64] ;  /* 0x0000001604007981 */ /* 0x012328000c1e1900 */
[----:B-1-3--:R-:W3:Y:S01]  /*0900*/  LDG.E R4, [R4.64+0x4] ;  /* 0x0000041604047981 */ /* 0x00aee2000c1e1900 */
[----:B----4-:R-:W1:Y:S08]  /*0910*/  R2UR UR24, R0 ;  /* 0x00000000001873c2 */ /* 0x010e7000000e0000 */
[----:B---3--:R-:W1:Y:S02]  /*0920*/  R2UR UR6, R4 ;  /* 0x00000000040673c2 */ /* 0x008e6400000e0000 */
[----:B-1----:R-:W-:-:S06]  /*0930*/  UIADD3 UR24, -UR24, UR6, URZ ;  /* 0x0000000618187290 */ /* 0x002fcc000fffe13f */
.L_x_1481:
        /* <DEDUP_REMOVED lines=365> */
.L_x_1529:
        /* <DEDUP_REMOVED lines=77> */
.L_x_1487:
[----:B------:R-:W-:Y:S05]  /*24e0*/  BSYNC B0 ;  /* 0x0000000000007941 */ /* 0x000fea0003800000 */
.L_x_1486:
        /* <DEDUP_REMOVED lines=39> */
.L_x_1489:
[----:B------:R-:W-:Y:S05]  /*2760*/  BSYNC B0 ;  /* 0x0000000000007941 */ /* 0x000fea0003800000 */
.L_x_1488:
        /* <DEDUP_REMOVED lines=40> */
.L_x_1491:
[----:B------:R-:W-:Y:S05]  /*29f0*/  BSYNC B0 ;  /* 0x0000000000007941 */ /* 0x000fea0003800000 */
.L_x_1490:
        /* <DEDUP_REMOVED lines=38> */
.L_x_1493:
[----:B------:R-:W-:Y:S05]  /*2c60*/  BSYNC B0 ;  /* 0x0000000000007941 */ /* 0x000fea0003800000 */
.L_x_1492:
        /* <DEDUP_REMOVED lines=74> */
.L_x_1497:
[----:B------:R-:W-:Y:S05]  /*3110*/  BSYNC B0 ;  /* 0x0000000000007941 */ /* 0x000fea0003800000 */
.L_x_1496:
        /* <DEDUP_REMOVED lines=57> */
.L_x_1495:
[----:B------:R-:W-:Y:S05]  /*34b0*/  BSYNC B1 ;  /* 0x0000000000017941 */ /* 0x000fea0003800000 */
.L_x_1494:
        /* <DEDUP_REMOVED lines=62> */
.L_x_1501:
[----:B------:R-:W-:Y:S05]  /*38a0*/  BSYNC B0 ;  /* 0x0000000000007941 */ /* 0x000fea0003800000 */
.L_x_1500:
        /* <DEDUP_REMOVED lines=57> */
.L_x_1499:
[----:B------:R-:W-:Y:S05]  /*3c40*/  BSYNC B1 ;  /* 0x0000000000017941 */ /* 0x000fea0003800000 */
.L_x_1498:
        /* <DEDUP_REMOVED lines=62> */
.L_x_1505:
[----:B------:R-:W-:Y:S05]  /*4030*/  BSYNC B0 ;  /* 0x0000000000007941 */ /* 0x000fea0003800000 */
.L_x_1504:
        /* <DEDUP_REMOVED lines=57> */
.L_x_1503:
[----:B------:R-:W-:Y:S05]  /*43d0*/  BSYNC B1 ;  /* 0x0000000000017941 */ /* 0x000fea0003800000 */
.L_x_1502:
        /* <DEDUP_REMOVED lines=61> */
.L_x_1508:
[----:B------:R-:W-:Y:S05]  /*47b0*/  BSYNC B0 ;  /* 0x0000000000007941 */ /* 0x000fea0003800000 */
.L_x_1507:
        /* <DEDUP_REMOVED lines=58> */
.L_x_1485:
        /* <DEDUP_REMOVED lines=232> */
.L_x_1510:
[----:B------:R-:W-:Y:S05]  /*59e0*/  BSYNC B0 ;  /* 0x0000000000007941 */ /* 0x000fea0003800000 */
.L_x_1509:
        /* <DEDUP_REMOVED lines=118> */
.L_x_1512:
[----:B------:R-:W-:Y:S05]  /*6150*/  BSYNC B0 ;  /* 0x0000000000007941 */ /* 0x000fea0003800000 */
.L_x_1511:
        /* <DEDUP_REMOVED lines=118> */
.L_x_1514:
[----:B------:R-:W-:Y:S05]  /*68c0*/  BSYNC B0 ;  /* 0x0000000000007941 */ /* 0x000fea0003800000 */
.L_x_1513:
        /* <DEDUP_REMOVED lines=120> */
.L_x_1484:
        /* <DEDUP_REMOVED lines=22> */
.L_x_1516:
[----:B-123--:R-:W-:Y:S05]  /*71b0*/  BSYNC B0 ;  /* 0x0000000000007941 */ /* 0x00efea0003800000 */
.L_x_1515:
        /* <DEDUP_REMOVED lines=17> */
.L_x_1518:
[----:B------:R-:W-:Y:S05]  /*72d0*/  BSYNC B0 ;  /* 0x0000000000007941 */ /* 0x000fea0003800000 */
.L_x_1517:
        /* <DEDUP_REMOVED lines=17> */
.L_x_1520:
[----:B------:R-:W-:Y:S05]  /*73f0*/  BSYNC B0 ;  /* 0x0000000000007941 */ /* 0x000fea0003800000 */
.L_x_1519:
        /* <DEDUP_REMOVED lines=16> */
.L_x_1506:
[----:B------:R-:W-:Y:S05]  /*7500*/  BSYNC B2 ;  /* 0x0000000000027941 */ /* 0x000fea0003800000 */
.L_x_1483:
        /* <DEDUP_REMOVED lines=135> */
.L_x_1522:
[----:B------:R-:W-:Y:S05]  /*7d80*/  BSYNC B0 ;  /* 0x0000000000007941 */ /* 0x000fea0003800000 */
.L_x_1521:
        /* <DEDUP_REMOVED lines=17> */
.L_x_1524:
[----:B------:R-:W-:Y:S05]  /*7ea0*/  BSYNC B0 ;  /* 0x0000000000007941 */ /* 0x000fea0003800000 */
.L_x_1523:
        /* <DEDUP_REMOVED lines=17> */
.L_x_1526:
[----:B------:R-:W-:Y:S05]  /*7fc0*/  BSYNC B0 ;  /* 0x0000000000007941 */ /* 0x000fea0003800000 */
.L_x_1525:
        /* <DEDUP_REMOVED lines=17> */
.L_x_1528:
[----:B------:R-:W-:Y:S05]  /*80e0*/  BSYNC B0 ;  /* 0x0000000000007941 */ /* 0x000fea0003800000 */
.L_x_1527:
        /* <DEDUP_REMOVED lines=37> */
.L_x_1482:
        /* <DEDUP_REMOVED lines=165> */
.L_x_1532:
[----:B-1-34-:R-:W-:Y:S05]  /*8d90*/  BSYNC B0 ;  /* 0x0000000000007941 */ /* 0x01afea0003800000 */
.L_x_1531:
        /* <DEDUP_REMOVED lines=11> */
.L_x_1534:
[----:B------:R-:W-:Y:S05]  /*8e50*/  BSYNC B0 ;  /* 0x0000000000007941 */ /* 0x000fea0003800000 */
.L_x_1533:
        /* <DEDUP_REMOVED lines=11> */
.L_x_1536:
[----:B------:R-:W-:Y:S05]  /*8f10*/  BSYNC B0 ;  /* 0x0000000000007941 */ /* 0x000fea0003800000 */
.L_x_1535:
        /* <DEDUP_REMOVED lines=11> */
.L_x_1538:
[----:B------:R-:W-:Y:S05]  /*8fd0*/  BSYNC B0 ;  /* 0x0000000000007941 */ /* 0x000fea0003800000 */
.L_x_1537:
        /* <DEDUP_REMOVED lines=11> */
.L_x_1540:
[----:B------:R-:W-:Y:S05]  /*9090*/  BSYNC B0 ;  /* 0x0000000000007941 */ /* 0x000fea0003800000 */
.L_x_1539:
        /* <DEDUP_REMOVED lines=11> */
.L_x_1542:
[----:B------:R-:W-:Y:S05]  /*9150*/  BSYNC B0 ;  /* 0x0000000000007941 */ /* 0x000fea0003800000 */
.L_x_1541:
        /* <DEDUP_REMOVED lines=11> */
.L_x_1544:
[----:B------:R-:W-:Y:S05]  /*9210*/  BSYNC B0 ;  /* 0x0000000000007941 */ /* 0x000fea0003800000 */
.L_x_1543:
        /* <DEDUP_REMOVED lines=14> */
[----:B------:R-:W-:Y:S01]  /*9300*/  ISETP.GE.AND P0, PT, R0, UR14, PT ;  /* 0x0000000e00007c0c */ /* 0x000fe2000bf06270 */
        /* <DEDUP_REMOVED lines=43> */
[----:B------:R-:W-:Y:S01]  /*95c0*/  ISETP.GE.AND P1, PT, R69, 0x1, PT ;  /* 0x000000014500780c */ /* 0x000fe20003f26270 */
[----:B--2---:R-:W-:Y:S01]  /*95d0*/  IMAD.WIDE.U32 R6, R99, c[0x0][0x1e0], RZ ;  /* 0x0000780063067a25 */ /* 0x004fe200078e00ff */
[C---:B------:R-:W-:Y:S01]  /*95e0*/  ISETP.GE.AND P3, PT, R69.reuse, 0x21, PT ;  /* 0x000000214500780c */ /* 0x040fe20003f66270 */
[----:B------:R-:W-:Y:S01]  /*95f0*/  UIADD3 UR15, UR27, UR15, URZ ;  /* 0x0000000f1b0f7290 */ /* 0x000fe2000fffe03f */
[----:B------:R-:W-:Y:S01]  /*9600*/  ISETP.GE.AND P4, PT, R69, 0x31, PT ;  /* 0x000000314500780c */ /* 0x000fe20003f86270 */
[----:B------:R-:W-:Y:S01]  /*9610*/  IMAD.IADD R7, R7, 0x1, R0 ;  /* 0x0000000107077824 */ /* 0x000fe200078e0200 */
[----:B---3--:R-:W-:-:S03]  /*9620*/  SHF.R.S32.HI R97, RZ, 0x1f, R98 ;  /* 0x0000001fff617819 */ /* 0x008fc60000011462 */
[----:B------:R-:W-:Y:S01]  /*9630*/  IMAD.WIDE.U32 R6, R98, c[0x0][0x1f0], R6 ;  /* 0x00007c0062067a25 */ /* 0x000fe200078e0006 */
[----:B------:R-:W-:Y:S03]  /*9640*/  STL [R1], R98 ;  /* 0x0000006201007387 */ /* 0x000fe60000100800 */
        /* <DEDUP_REMOVED lines=19> */
[C---:B--2---:R-:W-:Y:S01]  /*9780*/  @P1 LEA.HI.X R7, R71.reuse, R5, R246, 0x1, P2 ;  /* 0x0000000547071211 */ /* 0x044fe200010f0cf6 */
[----:B------:R-:W-:Y:S02]  /*9790*/  @P1 IMAD.SHL.U32 R5, R68, 0x2, RZ ;  /* 0x0000000244051824 */ /* 0x000fe400078e00ff */
        /* <DEDUP_REMOVED lines=18> */
[C---:B---3--:R-:W-:Y:S01]  /*98c0*/  @P4 IMAD.SHL.U32 R0, R68.reuse, 0x2, RZ ;  /* 0x0000000244004824 */ /* 0x048fe200078e00ff */
[----:B-----5:R-:W-:Y:S01]  /*98d0*/  @P4 LEA R6, P3, R71, R14, 0x1 ;  /* 0x0000000e47064211 */ /* 0x020fe200078608ff */
[----:B------:R-:W-:-:S03]  /*98e0*/  @P2 IMAD.SHL.U32 R5, R68, 0x2, RZ ;  /* 0x0000000244052824 */ /* 0x000fc600078e00ff */
[C---:B------:R-:W-:Y:S02]  /*98f0*/  @P4 LEA.HI.X R7, R71.reuse, R11, R246, 0x1, P3 ;  /* 0x0000000b47074211 */ /* 0x040fe400018f0cf6 */
[----:B--2---:R-:W-:-:S03]  /*9900*/  @P2 LEA R10, P3, R71, R13, 0x1 ;  /* 0x0000000d470a2211 */ /* 0x004fc600078608ff */
[----:B------:R2:W-:Y:S01]  /*9910*/  @P4 LDGSTS.E.BYPASS.LTC128B.128 [R0+0x5100], [R6.64], !P6 ;  /* 0x0510000006004fae */ /* 0x0005e2000f101d56 */
[C---:B------:R-:W-:Y:S01]  /*9920*/  @P1 LEA R8, P4, R71.reuse, R3, 0x1 ;  /* 0x0000000347081211 */ /* 0x040fe200078808ff */
        /* <DEDUP_REMOVED lines=14> */
.L_x_1545:
[----:B------:R-:W-:Y:S01]  /*9a10*/  ULDC.U8 UR4, c[0x0][0x298] ;  /* 0x0000a60000047ab9 */ /* 0x000fe20000000000 */
[----:B-1----:R-:W-:Y:S01]  /*9a20*/  SHF.R.S32.HI R0, RZ, 0x1f, R149 ;  /* 0x0000001fff007819 */ /* 0x002fe20000011495 */
        /* <DEDUP_REMOVED lines=68> */
.L_x_1549:
[----:B------:R-:W-:Y:S05]  /*9e70*/  BSYNC B0 ;  /* 0x0000000000007941 */ /* 0x000fea0003800000 */
.L_x_1548:
        /* <DEDUP_REMOVED lines=45> */
.L_x_1551:
[----:B----4-:R-:W-:Y:S05]  /*a150*/  BSYNC B0 ;  /* 0x0000000000007941 */ /* 0x010fea0003800000 */
.L_x_1550:
        /* <DEDUP_REMOVED lines=47> */
.L_x_1553:
[----:B--2---:R-:W-:Y:S05]  /*a450*/  BSYNC B0 ;  /* 0x0000000000007941 */ /* 0x004fea0003800000 */
.L_x_1552:
        /* <DEDUP_REMOVED lines=45> */
.L_x_1555:
[----:B----4-:R-:W-:Y:S05]  /*a730*/  BSYNC B0 ;  /* 0x0000000000007941 */ /* 0x010fea0003800000 */
.L_x_1554:
        /* <DEDUP_REMOVED lines=82> */
.L_x_1559:
[----:B------:R-:W-:Y:S05]  /*ac60*/  BSYNC B0 ;  /* 0x0000000000007941 */ /* 0x000fea0003800000 */
.L_x_1558:
        /* <DEDUP_REMOVED lines=45> */
.L_x_1557:
[----:B------:R-:W-:Y:S05]  /*af40*/  BSYNC B1 ;  /* 0x0000000000017941 */ /* 0x000fea0003800000 */
.L_x_1556:
        /* <DEDUP_REMOVED lines=49> */
.L_x_1563:
[----:B------:R-:W-:Y:S05]  /*b260*/  BSYNC B0 ;  /* 0x0000000000007941 */ /* 0x000fea0003800000 */
.L_x_1562:
        /* <DEDUP_REMOVED lines=45> */
.L_x_1561:
[----:B------:R-:W-:Y:S05]  /*b540*/  BSYNC B1 ;  /* 0x0000000000017941 */ /* 0x000fea0003800000 */
.L_x_1560:
        /* <DEDUP_REMOVED lines=49> */
.L_x_1567:
[----:B------:R-:W-:Y:S05]  /*b860*/  BSYNC B0 ;  /* 0x0000000000007941 */ /* 0x000fea0003800000 */
.L_x_1566:
        /* <DEDUP_REMOVED lines=45> */
.L_x_1565:
[----:B------:R-:W-:Y:S05]  /*bb40*/  BSYNC B1 ;  /* 0x0000000000017941 */ /* 0x000fea0003800000 */
.L_x_1564:
        /* <DEDUP_REMOVED lines=48> */
.L_x_1570:
[----:B------:R-:W-:Y:S05]  /*be50*/  BSYNC B0 ;  /* 0x0000000000007941 */ /* 0x000fea0003800000 */
.L_x_1569:
        /* <DEDUP_REMOVED lines=46> */
.L_x_1547:
        /* <DEDUP_REMOVED lines=78> */
.L_x_1572:
[----:B-1-3--:R-:W-:Y:S05]  /*c620*/  BSYNC B0 ;  /* 0x0000000000007941 */ /* 0x00afea0003800000 */
.L_x_1571:
        /* <DEDUP_REMOVED lines=73> */
.L_x_1574:
[----:B-1-3--:R-:W-:Y:S05]  /*cac0*/  BSYNC B0 ;  /* 0x0000000000007941 */ /* 0x00afea0003800000 */
.L_x_1573:
        /* <DEDUP_REMOVED lines=119> */
.L_x_1576:
[----:B------:R-:W-:Y:S05]  /*d240*/  BSYNC B0 ;  /* 0x0000000000007941 */ /* 0x000fea0003800000 */
.L_x_1575:
        /* <DEDUP_REMOVED lines=102> */
.L_x_1578:
[----:B------:R-:W-:Y:S05]  /*d8b0*/  BSYNC B0 ;  /* 0x0000000000007941 */ /* 0x000fea0003800000 */
.L_x_1577:
        /* <DEDUP_REMOVED lines=102> */
.L_x_1580:
[----:B------:R-:W-:Y:S05]  /*df20*/  BSYNC B0 ;  /* 0x0000000000007941 */ /* 0x000fea0003800000 */
.L_x_1579:
        /* <DEDUP_REMOVED lines=101> */
.L_x_1568:
[----:B------:R-:W-:Y:S05]  /*e580*/  BSYNC B2 ;  /* 0x0000000000027941 */ /* 0x000fea0003800000 */
.L_x_1546:
        /* <DEDUP_REMOVED lines=40> */
[--C-:B------:R-:W-:Y:S01]  /*e810*/  IMAD R238, R2, 0x2, R235.reuse ;  /* 0x0000000202ee7824 */ /* 0x100fe200078e02eb */
[----:B------:R-:W-:Y:S01]  /*e820*/  IADD3 R243, R239, 0x1800, RZ ;  /* 0x00001800eff37810 */ /* 0x000fe20007ffe0ff */
[----:B------:R-:W-:Y:S01]  /*e830*/  IMAD.IADD R7, R7, 0x1, R0 ;  /* 0x0000000107077824 */ /* 0x000fe200078e0200 */
[C---:B------:R-:W-:Y:S01]  /*e840*/  IADD3 R242, R239.reuse, 0x2000, RZ ;  /* 0x00002000eff27810 */ /* 0x040fe20007ffe0ff */
        /* <DEDUP_REMOVED lines=237> */
[----:B------:R-:W-:Y:S03]  /*f720*/  STL [R1], R9 ;  /* 0x0000000901007387 */ /* 0x000fe60000100800 */
        /* <DEDUP_REMOVED lines=41> */
.L_x_1581:
[----:B------:R-:W-:Y:S01]  /*f9c0*/  LOP3.LUT R3, R231, 0xffffffe0, RZ, 0xc0, !PT ;  /* 0xffffffe0e7037812 */ /* 0x000fe200078ec0ff */
        /* <DEDUP_REMOVED lines=18> */
[----:B------:R-:W-:Y:S01]  /*faf0*/  STL [R1+0x28], R228 ;  /* 0x000028e401007387 */ /* 0x000fe20000100800 */
[----:B------:R-:W-:Y:S01]  /*fb00*/  PLOP3.LUT P1, PT, PT, PT, UP2, 0x80, 0x0 ;  /* 0x000000000000781c */ /* 0x000fe20003f2f028 */
[C---:B------:R-:W-:Y:S01]  /*fb10*/  IMAD.SHL.U32 R10, R6.reuse, 0x20, RZ ;  /* 0x00000020060a7824 */ /* 0x040fe200078e00ff */
[----:B------:R-:W-:Y:S01]  /*fb20*/  LOP3.LUT R6, R6, 0x1ffffffe, RZ, 0xc0, !PT ;  /* 0x1ffffffe06067812 */ /* 0x000fe200078ec0ff */
[----:B------:R-:W-:Y:S01]  /*fb30*/  IMAD R9, R9, 0x10, R8 ;  /* 0x0000001009097824 */ /* 0x000fe200078e0208 */
[----:B------:R-:W-:Y:S01]  /*fb40*/  PLOP3.LUT P0, PT, PT, PT, UP2, 0x80, 0x0 ;  /* 0x000000000000781c */ /* 0x000fe20003f0f028 */
[----:B------:R-:W-:Y:S01]  /*fb50*/  IMAD R232, R2, 0x2, R229 ;  /* 0x0000000202e87824 */ /* 0x000fe200078e02e5 */
[----:B------:R-:W-:Y:S01]  /*fb60*/  LOP3.LUT R8, R10, 0xffffffc0, RZ, 0xc0, !PT ;  /* 0xffffffc00a087812 */ /* 0x000fe200078ec0ff */
[----:B------:R-:W-:Y:S01]  /*fb70*/  IMAD.IADD R6, R3, 0x1, -R6 ;  /* 0x0000000103067824 */ /* 0x000fe200078e0a06 */
[----:B------:R-:W-:Y:S01]  /*fb80*/  LDSM.16.MT88.4 R36, [R231+0x100] ;  /* 0x00010000e724783b */ /* 0x000fe20000004200 */
[----:B------:R-:W-:-:S02]  /*fb90*/  ULDC.64 UR4, c[0x0][0x2c8] ;  /* 0x0000b20000047ab9 */ /* 0x000fc40000000a00 */
[----:B------:R-:W-:Y:S01]  /*fba0*/  IMAD.IADD R3, R8, 0x1, R9 ;  /* 0x0000000108037824 */ /* 0x000fe200078e0209 */
[----:B------:R-:W0:Y:S03]  /*fbb0*/  LDGDEPBAR ;  /* 0x00000000000079af */ /* 0x000e260000000000 */
[----:B------:R-:W-:-:S04]  /*fbc0*/  IMAD R11, R6, 0x8, R3 ;  /* 0x00000008060b7824 */ /* 0x000fc800078e0203 */
[----:B------:R-:W-:Y:S01]  /*fbd0*/  @P1 IMAD.HI.U32 R6, R11, c[0x0][0x2c8], RZ ;  /* 0x0000b2000b061a27 */ /* 0x000fe200078e00ff */
[----:B------:R-:W-:Y:S03]  /*fbe0*/  STL [R1+0x20], R11 ;  /* 0x0000200b01007387 */ /* 0x000fe60000100800 */
[----:B------:R-:W-:Y:S01]  /*fbf0*/  IMAD.MOV.U32 R3, RZ, RZ, R11 ;  /* 0x000000ffff037224 */ /* 0x000fe200078e000b */
[----:B------:R-:W-:-:S05]  /*fc00*/  @P0 SHF.R.U32.HI R3, RZ, c[0x0][0x2cc], R6 ;  /* 0x0000b300ff030a19 */ /* 0x000fca0000011606 */
[----:B------:R-:W1:Y:S04]  /*fc10*/  SHFL.IDX PT, R6, R3, RZ, 0x1c1f ;  /* 0x001c1fff03067589 */ /* 0x000e6800000e0000 */
[----:B------:R-:W2:Y:S04]  /*fc20*/  SHFL.IDX PT, R9, R3, 0x1, 0x1c1f ;  /* 0x003c1f0003097f89 */ /* 0x000ea800000e0000 */
[----:B------:R-:W3:Y:S04]  /*fc30*/  SHFL.IDX PT, R11, R3, 0x2, 0x1c1f ;  /* 0x005c1f00030b7f89 */ /* 0x000ee800000e0000 */
[----:B------:R4:W1:Y:S02]  /*fc40*/  SHFL.IDX PT, R10, R3, 0x3, 0x1c1f ;  /* 0x007c1f00030a7f89 */ /* 0x00086400000e0000 */
[----:B----4-:R-:W-:-:S05]  /*fc50*/  LOP3.LUT R3, R7, 0x7ffffffc, RZ, 0xc0, !PT ;  /* 0x7ffffffc07037812 */ /* 0x010fca00078ec0ff */
[----:B------:R-:W-:Y:S02]  /*fc60*/  IMAD.IADD R5, R5, 0x1, -R3 ;  /* 0x0000000105057824 */ /* 0x000fe400078e0a03 */
[----:B------:R-:W-:Y:S02]  /*fc70*/  IMAD.U32 R3, RZ, RZ, UR12 ;  /* 0x0000000cff037e24 */ /* 0x000fe4000f8e00ff */
[----:B------:R-:W-:-:S05]  /*fc80*/  IMAD.SHL.U32 R8, R5, 0x2, RZ ;  /* 0x0000000205087824 */ /* 0x000fca00078e00ff */
[----:B------:R-:W-:Y:S01]  /*fc90*/  IADD3 R3, -R8, 0x1, R3 ;  /* 0x0000000108037810 */ /* 0x000fe20007ffe103 */
[----:B------:R4:W-:Y:S03]  /*fca0*/  STL [R1+0x24], R8 ;  /* 0x0000240801007387 */ /* 0x0009e60000100800 */
[----:B------:R-:W-:-:S05]  /*fcb0*/  IADD3 R3, R3, -UR20, RZ ;  /* 0x8000001403037c10 */ /* 0x000fca000fffe0ff */
[C---:B-1----:R-:W-:Y:S02]  /*fcc0*/  IMAD.IADD R6, R3.reuse, 0x1, R6 ;  /* 0x0000000103067824 */ /* 0x042fe400078e0206 */
[C---:B--2---:R-:W-:Y:S02]  /*fcd0*/  IMAD.IADD R7, R3.reuse, 0x1, R9 ;  /* 0x0000000103077824 */ /* 0x044fe400078e0209 */
[C---:B---3--:R-:W-:Y:S02]  /*fce0*/  IMAD.IADD R5, R3.reuse, 0x1, R11 ;  /* 0x0000000103057824 */ /* 0x048fe400078e020b */
[----:B------:R-:W-:Y:S01]  /*fcf0*/  IMAD.IADD R3, R3, 0x1, R10 ;  /* 0x0000000103037824 */ /* 0x000fe200078e020a */
[----:B----4-:R-:W-:-:S04]  /*fd00*/  IADD3 R8, -R8, UR12, RZ ;  /* 0x0000000c08087c10 */ /* 0x010fc8000fffe1ff */
[C---:B------:R-:W-:Y:S02]  /*fd10*/  IMNMX R6, R8.reuse, R6, PT ;  /* 0x0000000608067217 */ /* 0x040fe40003800200 */
[----:B------:R-:W-:Y:S02]  /*fd20*/  IMNMX R7, R8, R7, PT ;  /* 0x0000000708077217 */ /* 0x000fe40003800200 */
[----:B------:R-:W-:Y:S02]  /*fd30*/  ISETP.GT.AND P2, PT, R6, 0x1, PT ;  /* 0x000000010600780c */ /* 0x000fe40003f44270 */
[----:B------:R-:W-:Y:S02]  /*fd40*/  ISETP.GT.AND P1, PT, R7, RZ, PT ;  /* 0x000000ff0700720c */ /* 0x000fe40003f24270 */
[----:B------:R-:W-:Y:S02]  /*fd50*/  FSEL R29, R101, -INF , P2 ;  /* 0xff800000651d7808 */ /* 0x000fe40001000000 */
[----:B------:R-:W-:-:S02]  /*fd60*/  FSEL R32, R102, -INF , P1 ;  /* 0xff80000066207808 */ /* 0x000fc40000800000 */
[C---:B------:R-:W-:Y:S02]  /*fd70*/  ISETP.GT.AND P3, PT, R6.reuse, RZ, PT ;  /* 0x000000ff0600720c */ /* 0x040fe40003f64270 */
[----:B------:R-:W-:Y:S02]  /*fd80*/  ISETP.GT.AND P2, PT, R6, 0x9, PT ;  /* 0x000000090600780c */ /* 0x000fe40003f44270 */
[C---:B------:R-:W-:Y:S02]  /*fd90*/  ISETP.GT.AND P1, PT, R7.reuse, 0x8, PT ;  /* 0x000000080700780c */ /* 0x040fe40003f24270 */
[----:B------:R-:W-:Y:S02]  /*fda0*/  ISETP.GT.AND P0, PT, R7, 0x1, PT ;  /* 0x000000010700780c */ /* 0x000fe40003f04270 */
[----:B------:R-:W-:Y:S02]  /*fdb0*/  FSEL R10, R100, -INF , P3 ;  /* 0xff800000640a7808 */ /* 0x000fe40001800000 */
[----:B------:R-:W-:-:S02]  /*fdc0*/  FSEL R31, R97, -INF , P2 ;  /* 0xff800000611f7808 */ /* 0x000fc40001000000 */
[----:B------:R-:W-:Y:S02]  /*fdd0*/  FSEL R34, R98, -INF , P1 ;  /* 0xff80000062227808 */ /* 0x000fe40000800000 */
[C---:B------:R-:W-:Y:S02]  /*fde0*/  ISETP.GT.AND P3, PT, R6.reuse, 0x8, PT ;  /* 0x000000080600780c */ /* 0x040fe40003f64270 */
[----:B------:R-:W-:Y:S02]  /*fdf0*/  ISETP.GT.AND P2, PT, R6, 0x11, PT ;  /* 0x000000110600780c */ /* 0x000fe40003f44270 */
[----:B------:R-:W-:Y:S02]  /*fe00*/  ISETP.GT.AND P1, PT, R7, 0x10, PT ;  /* 0x000000100700780c */ /* 0x000fe40003f24270 */
[----:B------:R-:W-:Y:S02]  /*fe10*/  FSEL R33, R103, -INF , P0 ;  /* 0xff80000067217808 */ /* 0x000fe40000000000 */
[----:B------:R-:W-:-:S02]  /*fe20*/  FSEL R30, R96, -INF , P3 ;  /* 0xff800000601e7808 */ /* 0x000fc40001800000 */
[----:B------:R-:W-:Y:S02]  /*fe30*/  ISETP.GT.AND P0, PT, R7, 0x9, PT ;  /* 0x000000090700780c */ /* 0x000fe40003f04270 */
[----:B------:R-:W-:Y:S02]  /*fe40*/  FSEL R93, R93, -INF , P2 ;  /* 0xff8000005d5d7808 */ /* 0x000fe40001000000 */
[----:B------:R-:W-:Y:S02]  /*fe50*/  FSEL R116, R94, -INF , P1 ;  /* 0xff8000005e747808 */ /* 0x000fe40000800000 */
[C---:B------:R-:W-:Y:S02]  /*fe60*/  ISETP.GT.AND P3, PT, R6.reuse, 0x10, PT ;  /* 0x000000100600780c */ /* 0x040fe40003f64270 */
[----:B------:R-:W-:Y:S02]  /*fe70*/  ISETP.GT.AND P2, PT, R6, 0x19, PT ;  /* 0x000000190600780c */ /* 0x000fe40003f44270 */
[----:B------:R-:W-:-:S02]  /*fe80*/  ISETP.GT.AND P1, PT, R7, 0x18, PT ;  /* 0x000000180700780c */ /* 0x000fc40003f24270 */
[----:B------:R-:W-:Y:S02]  /*fe90*/  FSEL R35, R99, -INF , P0 ;  /* 0xff80000063237808 */ /* 0x000fe40000000000 */
[----:B------:R-:W-:Y:S02]  /*fea0*/  FSEL R92, R92, -INF , P3 ;  /* 0xff8000005c5c7808 */ /* 0x000fe40001800000 */
[----:B------:R-:W-:Y:S02]  /*feb0*/  ISETP.GT.AND P0, PT, R7, 0x11, PT ;  /* 0x000000110700780c */ /* 0x000fe40003f04270 */
[----:B------:R-:W-:Y:S02]  /*fec0*/  FSEL R89, R89, -INF , P2 ;  /* 0xff80000059597808 */ /* 0x000fe40001000000 */
[----:B------:R-:W-:Y:S02]  /*fed0*/  FSEL R119, R90, -INF , P1 ;  /* 0xff8000005a777808 */ /* 0x000fe40000800000 */
[----:B------:R-:W-:-:S02]  /*fee0*/  ISETP.GT.AND P3, PT, R6, 0x18, PT ;  /* 0x000000180600780c */ /* 0x000fc40003f64270 */
[----:B------:R-:W-:Y:S02]  /*fef0*/  ISETP.GT.AND P2, PT, R6, 0x21, PT ;  /* 0x000000210600780c */ /* 0x000fe40003f44270 */
[----:B------:R-:W-:Y:S02]  /*ff00*/  ISETP.GT.AND P1, PT, R7, 0x20, PT ;  /* 0x000000200700780c */ /* 0x000fe40003f24270 */
[----:B------:R-:W-:Y:S02]  /*ff10*/  FSEL R118, R95, -INF , P0 ;  /* 0xff8000005f767808 */ /* 0x000fe40000000000 */
[----:B------:R-:W-:Y:S02]  /*ff20*/  FSEL R94, R88, -INF , P3 ;  /* 0xff800000585e7808 */ /* 0x000fe40001800000 */
[----:B------:R-:W-:Y:S02]  /*ff30*/  ISETP.GT.AND P0, PT, R7, 0x19, PT ;  /* 0x000000190700780c */ /* 0x000fe40003f04270 */
        /* <DEDUP_REMOVED lines=19> */
[C---:B------:R-:W-:Y:S02]  /*10070*/  ISETP.GT.AND P2, PT, R7.reuse, 0x31, PT ;  /* 0x000000310700780c */ /* 0x040fe40003f44270 */
[----:B------:R-:W-:Y:S02]  /*10080*/  ISETP.GT.AND P1, PT, R7, 0x38, PT ;  /* 0x000000380700780c */ /* 0x000fe40003f24270 */
[C---:B------:R-:W-:Y:S02]  /*10090*/  IMNMX R5, R8.reuse, R5, PT ;  /* 0x0000000508057217 */ /* 0x040fe40003800200 */
[----:B------:R-:W-:Y:S02]  /*100a0*/  IMNMX R3, R8, R3, PT ;  /* 0x0000000308037217 */ /* 0x000fe40003800200 */
[----:B------:R-:W-:Y:S02]  /*100b0*/  FSEL R139, R79, -INF , P0 ;  /* 0xff8000004f8b7808 */ /* 0x000fe40000000000 */
[----:B------:R-:W-:-:S02]  /*100c0*/  ISETP.GT.AND P0, PT, R6, 0x38, PT ;  /* 0x000000380600780c */ /* 0x000fc40003f04270 */
[----:B------:R-:W-:Y:S02]  /*100d0*/  FSEL R177, R74, -INF , P3 ;  /* 0xff8000004ab17808 */ /* 0x000fe40001800000 */
[----:B------:R-:W-:Y:S02]  /*100e0*/  FSEL R178, R75, -INF , P2 ;  /* 0xff8000004bb27808 */ /* 0x000fe40001000000 */
[----:B------:R-:W-:Y:S02]  /*100f0*/  FSEL R179, R70, -INF , P1 ;  /* 0xff80000046b37808 */ /* 0x000fe40000800000 */
[C---:B------:R-:W-:Y:S02]  /*10100*/  ISETP.GT.AND P3, PT, R5.reuse, RZ, PT ;  /* 0x000000ff0500720c */ /* 0x040fe40003f64270 */
[----:B------:R-:W-:Y:S02]  /*10110*/  ISETP.GT.AND P2, PT, R5, 0x1, PT ;  /* 0x000000010500780c */ /* 0x000fe40003f44270 */
[----:B------:R-:W-:-:S02]  /*10120*/  ISETP.GT.AND P1, PT, R3, RZ, PT ;  /* 0x000000ff0300720c */ /* 0x000fc40003f24270 */
[----:B------:R-:W-:Y:S02]  /*10130*/  FSEL R149, R68, -INF , P0 ;  /* 0xff80000044957808 */ /* 0x000fe40000000000 */
[----:B------:R-:W-:Y:S02]  /*10140*/  ISETP.GT.AND P0, PT, R7, 0x39, PT ;  /* 0x000000390700780c */ /* 0x000fe40003f04270 */
[----:B------:R-:W-:Y:S02]  /*10150*/  FSEL R11, R168, -INF , P3 ;  /* 0xff800000a80b7808 */ /* 0x000fe40001800000 */
[----:B------:R-:W-:Y:S02]  /*10160*/  FSEL R12, R169, -INF , P2 ;  /* 0xff800000a90c7808 */ /* 0x000fe40001000000 */
[----:B------:R-:W-:Y:S02]  /*10170*/  FSEL R15, R170, -INF , P1 ;  /* 0xff800000aa0f7808 */ /* 0x000fe40000800000 */
[----:B------:R-:W-:-:S02]  /*10180*/  ISETP.GT.AND P3, PT, R5, 0x8, PT ;  /* 0x000000080500780c */ /* 0x000fc40003f64270 */
[----:B------:R-:W-:Y:S02]  /*10190*/  ISETP.GT.AND P2, PT, R5, 0x9, PT ;  /* 0x000000090500780c */ /* 0x000fe40003f44270 */
[----:B------:R-:W-:Y:S02]  /*101a0*/  ISETP.GT.AND P1, PT, R3, 0x8, PT ;  /* 0x000000080300780c */ /* 0x000fe40003f24270 */
[----:B------:R-:W-:Y:S02]  /*101b0*/  FSEL R186, R71, -INF , P0 ;  /* 0xff80000047ba7808 */ /* 0x000fe40000000000 */
        /* <DEDUP_REMOVED lines=8> */
[----:B------:R-:W-:-:S02]  /*10240*/  ISETP.GT.AND P4, PT, R6, 0x39, PT ;  /* 0x000000390600780c */ /* 0x000fc40003f84270 */
[----:B------:R-:W-:Y:S02]  /*10250*/  ISETP.GT.AND P0, PT, R3, 0x9, PT ;  /* 0x000000090300780c */ /* 0x000fe40003f04270 */
[----:B------:R-:W-:Y:S02]  /*10260*/  FSEL R40, R160, -INF , P3 ;  /* 0xff800000a0287808 */ /* 0x000fe40001800000 */
[----:B------:R-:W-:Y:S02]  /*10270*/  FSEL R41, R161, -INF , P2 ;  /* 0xff800000a1297808 */ /* 0x000fe40001000000 */
[----:B------:R-:W-:Y:S02]  /*10280*/  FSEL R71, R162, -INF , P1 ;  /* 0xff800000a2477808 */ /* 0x000fe40000800000 */
[C---:B------:R-:W-:Y:S02]  /*10290*/  ISETP.GT.AND P3, PT, R5.reuse, 0x18, PT ;  /* 0x000000180500780c */ /* 0x040fe40003f64270 */
[----:B------:R-:W-:-:S02]  /*102a0*/  ISETP.GT.AND P2, PT, R5, 0x19, PT ;  /* 0x000000190500780c */ /* 0x000fc40003f44270 */
[----:B------:R-:W-:Y:S02]  /*102b0*/  ISETP.GT.AND P1, PT, R3, 0x18, PT ;  /* 0x000000180300780c */ /* 0x000fe40003f24270 */
[----:B------:R-:W-:Y:S02]  /*102c0*/  FSEL R176, R69, -INF , P4 ;  /* 0xff80000045b07808 */ /* 0x000fe40002000000 */
        /* <DEDUP_REMOVED lines=10> */
[----:B------:R-:W-:Y:S02]  /*10370*/  FSEL R117, R156, -INF , P3 ;  /* 0xff8000009c757808 */ /* 0x000fe40001800000 */
[----:B------:R-:W-:Y:S02]  /*10380*/  FSEL R121, R157, -INF , P2 ;  /* 0xff8000009d797808 */ /* 0x000fe40001000000 */
[----:B------:R-:W-:Y:S02]  /*10390*/  FSEL R125, R158, -INF , P1 ;  /* 0xff8000009e7d7808 */ /* 0x000fe40000800000 */
[C---:B------:R-:W-:Y:S02]  /*103a0*/  ISETP.GT.AND P3, PT, R5.reuse, 0x28, PT ;  /* 0x000000280500780c */ /* 0x040fe40003f64270 */
[----:B------:R-:W-:Y:S02]  /*103b0*/  ISETP.GT.AND P2, PT, R5, 0x29, PT ;  /* 0x000000290500780c */ /* 0x000fe40003f44270 */
[----:B------:R-:W-:-:S02]  /*103c0*/  ISETP.GT.AND P1, PT, R3, 0x28, PT ;  /* 0x000000280300780c */ /* 0x000fc40003f24270 */
        /* <DEDUP_REMOVED lines=18> */
[----:B------:R-:W-:Y:S02]  /*104f0*/  FSEL R153, R85, -INF , P2 ;  /* 0xff80000055997808 */ /* 0x000fe40001000000 */
[----:B------:R-:W-:Y:S02]  /*10500*/  FSEL R155, R86, -INF , P1 ;  /* 0xff800000569b7808 */ /* 0x000fe40000800000 */
[----:B------:R-:W-:Y:S02]  /*10510*/  ISETP.GT.AND P0, PT, R3, 0x31, PT ;  /* 0x000000310300780c */ /* 0x000fe40003f04270 */
[C---:B------:R-:W-:Y:S02]  /*10520*/  ISETP.GT.AND P3, PT, R6.reuse, 0x40, PT ;  /* 0x000000400600780c */ /* 0x040fe40003f64270 */
[C---:B------:R-:W-:Y:S02]  /*10530*/  ISETP.GT.AND P2, PT, R6.reuse, 0x48, PT ;  /* 0x000000480600780c */ /* 0x040fe40003f44270 */
[----:B------:R-:W-:-:S02]  /*10540*/  ISETP.GT.AND P1, PT, R6, 0x50, PT ;  /* 0x000000500600780c */ /* 0x000fc40003f24270 */
[----:B------:R-:W-:Y:S02]  /*10550*/  FSEL R156, R147, -INF , P0 ;  /* 0xff800000939c7808 */ /* 0x000fe40000000000 */
[----:B------:R-:W-:Y:S02]  /*10560*/  FSEL R158, R64, -INF , P3 ;  /* 0xff800000409e7808 */ /* 0x000fe40001800000 */
[----:B------:R-:W-:Y:S02]  /*10570*/  FSEL R160, R60, -INF , P2 ;  /* 0xff8000003ca07808 */ /* 0x000fe40001000000 */
[----:B------:R-:W-:Y:S02]  /*10580*/  FSEL R164, R56, -INF , P1 ;  /* 0xff80000038a47808 */ /* 0x000fe40000800000 */
[----:B------:R-:W-:Y:S02]  /*10590*/  ISETP.GT.AND P0, PT, R3, 0x39, PT ;  /* 0x000000390300780c */ /* 0x000fe40003f04270 */
[----:B------:R-:W-:-:S02]  /*105a0*/  ISETP.GT.AND P3, PT, R6, 0x49, PT ;  /* 0x000000490600780c */ /* 0x000fc40003f64270 */
[C---:B------:R-:W-:Y:S02]  /*105b0*/  ISETP.GT.AND P2, PT, R6.reuse, 0x59, PT ;  /* 0x000000590600780c */ /* 0x040fe40003f44270 */
[----:B------:R-:W-:Y:S02]  /*105c0*/  ISETP.GT.AND P1, PT, R6, 0x60, PT ;  /* 0x000000600600780c */ /* 0x000fe40003f24270 */
[----:B------:R-:W-:Y:S02]  /*105d0*/  FSEL R157, R87, -INF , P0 ;  /* 0xff800000579d7808 */ /* 0x000fe40000000000 */
[----:B------:R-:W-:Y:S02]  /*105e0*/  FSEL R168, R61, -INF , P3 ;  /* 0xff8000003da87808 */ /* 0x000fe40001800000 */
[----:B------:R-:W-:Y:S02]  /*105f0*/  FSEL R204, R53, -INF , P2 ;  /* 0xff80000035cc7808 */ /* 0x000fe40001000000 */
[----:B------:R-:W-:-:S02]  /*10600*/  FSEL R193, R20, -INF , P1 ;  /* 0xff80000014c17808 */ /* 0x000fc40000800000 */
[C---:B------:R-:W-:Y:S02]  /*10610*/  ISETP.GT.AND P0, PT, R6.reuse, 0x41, PT ;  /* 0x000000410600780c */ /* 0x040fe40003f04270 */
[----:B------:R-:W-:Y:S02]  /*10620*/  ISETP.GT.AND P3, PT, R6, 0x58, PT ;  /* 0x000000580600780c */ /* 0x000fe40003f64270 */
[----:B------:R-:W-:Y:S02]  /*10630*/  ISETP.GT.AND P2, PT, R5, 0x41, PT ;  /* 0x000000410500780c */ /* 0x000fe40003f44270 */
[----:B------:R-:W-:Y:S02]  /*10640*/  ISETP.GT.AND P1, PT, R3, 0x40, PT ;  /* 0x000000400300780c */ /* 0x000fe40003f24270 */
        /* <DEDUP_REMOVED lines=9> */
[----:B------:R-:W-:Y:S02]  /*106e0*/  FSEL R165, R57, -INF , P0 ;  /* 0xff80000039a57808 */ /* 0x000fe40000000000 */
[----:B------:R-:W-:Y:S02]  /*106f0*/  FMNMX.FTZ R6, R30, R6, !PT ;  /* 0x000000061e067209 */ /* 0x000fe40007810000 */
[----:B------:R-:W-:Y:S02]  /*10700*/  FMNMX.FTZ R8, R11, R12, !PT ;  /* 0x0000000c0b087209 */ /* 0x000fe40007810000 */
[----:B------:R-:W-:Y:S02]  /*10710*/  ISETP.GT.AND P0, PT, R5, 0x40, PT ;  /* 0x000000400500780c */ /* 0x000fe40003f04270 */
[----:B------:R-:W-:-:S02]  /*10720*/  FMNMX.FTZ R6, R31, R6, !PT ;  /* 0x000000061f067209 */ /* 0x000fc40007810000 */
[----:B------:R-:W-:Y:S02]  /*10730*/  FMNMX.FTZ R8, R13, R8, !PT ;  /* 0x000000080d087209 */ /* 0x000fe40007810000 */
[----:B------:R-:W-:Y:S02]  /*10740*/  FSEL R169, R140, -INF , P0 ;  /* 0xff8000008ca97808 */ /* 0x000fe40000000000 */
[----:B------:R-:W-:Y:S02]  /*10750*/  FSEL R161, R25, -INF , P1 ;  /* 0xff80000019a17808 */ /* 0x000fe40000800000 */
[----:B------:R-:W-:Y:S02]  /*10760*/  ISETP.GT.AND P0, PT, R3, 0x41, PT ;  /* 0x000000410300780c */ /* 0x000fe40003f04270 */
[----:B------:R-:W-:Y:S02]  /*10770*/  ISETP.GT.AND P1, PT, R5, 0x50, PT ;  /* 0x000000500500780c */ /* 0x000fe40003f24270 */
[----:B------:R-:W-:-:S02]  /*10780*/  FMNMX.FTZ R6, R92, R6, !PT ;  /* 0x000000065c067209 */ /* 0x000fc40007810000 */
[----:B------:R-:W-:Y:S02]  /*10790*/  FMNMX.FTZ R8, R14, R8, !PT ;  /* 0x000000080e087209 */ /* 0x000fe40007810000 */
        /* <DEDUP_REMOVED lines=74> */
[----:B------:R-:W-:Y:S02]  /*10c40*/  ISETP.GT.AND P0, PT, R3, 0x49, PT ;  /* 0x000000490300780c */ /* 0x000fe40003f04270 */
[----:B------:R-:W-:Y:S02]  /*10c50*/  FMNMX.FTZ R135, R184, R135, !PT ;  /* 0x00000087b8877209 */ /* 0x000fe40007810000 */
[----:B------:R-:W-:-:S02]  /*10c60*/  FMNMX.FTZ R5, R185, R5, !PT ;  /* 0x00000005b9057209 */ /* 0x000fc40007810000 */
[----:B------:R-:W-:Y:S02]  /*10c70*/  FMNMX.FTZ R137, R193, R137, !PT ;  /* 0x00000089c1897209 */ /* 0x000fe40007810000 */
[----:B------:R-:W-:Y:S02]  /*10c80*/  FMNMX.FTZ R6, R118, R6, !PT ;  /* 0x0000000676067209 */ /* 0x000fe40007810000 */
[----:B------:R-:W-:Y:S02]  /*10c90*/  FSEL R173, R115, -INF , P0 ;  /* 0xff80000073ad7808 */ /* 0x000fe40000000000 */
[----:B------:R-:W-:Y:S02]  /*10ca0*/  ISETP.GT.AND P0, PT, R3, 0x50, PT ;  /* 0x000000500300780c */ /* 0x000fe40003f04270 */
[----:B------:R-:W-:Y:S02]  /*10cb0*/  FMNMX.FTZ R135, R206, R135, !PT ;  /* 0x00000087ce877209 */ /* 0x000fe40007810000 */
[----:B------:R-:W-:-:S02]  /*10cc0*/  FMNMX.FTZ R5, R187, R5, !PT ;  /* 0x00000005bb057209 */ /* 0x000fc40007810000 */
[----:B------:R-:W-:Y:S02]  /*10cd0*/  FMNMX.FTZ R137, R195, R137, !PT ;  /* 0x00000089c3897209 */ /* 0x000fe40007810000 */
[----:B------:R-:W-:Y:S02]  /*10ce0*/  FMNMX.FTZ R6, R119, R6, !PT ;  /* 0x0000000677067209 */ /* 0x000fe40007810000 */
[----:B------:R-:W-:Y:S02]  /*10cf0*/  FSEL R207, R174, -INF , P0 ;  /* 0xff800000aecf7808 */ /* 0x000fe40000000000 */
[----:B------:R-:W-:Y:S02]  /*10d00*/  FMNMX.FTZ R135, R210, R135, !PT ;  /* 0x00000087d2877209 */ /* 0x000fe40007810000 */
[----:B------:R-:W-:Y:S02]  /*10d10*/  ISETP.GT.AND P0, PT, R3, 0x51, PT ;  /* 0x000000510300780c */ /* 0x000fe40003f04270 */
[----:B------:R-:W-:-:S02]  /*10d20*/  FMNMX.FTZ R5, R172, R5, !PT ;  /* 0x00000005ac057209 */ /* 0x000fc40007810000 */
[----:B------:R-:W-:Y:S02]  /*10d30*/  FMNMX.FTZ R137, R163, R137, !PT ;  /* 0x00000089a3897209 */ /* 0x000fe40007810000 */
[----:B------:R-:W-:Y:S02]  /*10d40*/  FMNMX.FTZ R6, R120, R6, !PT ;  /* 0x0000000678067209 */ /* 0x000fe40007810000 */
[----:B------:R-:W-:Y:S02]  /*10d50*/  FMNMX.FTZ R135, R211, R135, !PT ;  /* 0x00000087d3877209 */ /* 0x000fe40007810000 */
[----:B------:R-:W-:Y:S02]  /*10d60*/  FSEL R209, R175, -INF , P0 ;  /* 0xff800000afd17808 */ /* 0x000fe40000000000 */
[----:B------:R-:W-:Y:S02]  /*10d70*/  FMNMX.FTZ R5, R173, R5, !PT ;  /* 0x00000005ad057209 */ /* 0x000fe40007810000 */
[----:B------:R-:W-:-:S02]  /*10d80*/  ISETP.GT.AND P0, PT, R3, 0x58, PT ;  /* 0x000000580300780c */ /* 0x000fc40003f04270 */
[----:B------:R-:W-:Y:S02]  /*10d90*/  FMNMX.FTZ R137, R161, R137, !PT ;  /* 0x00000089a1897209 */ /* 0x000fe40007810000 */
[----:B------:R-:W-:Y:S02]  /*10da0*/  FMNMX.FTZ R6, R133, R6, !PT ;  /* 0x0000000685067209 */ /* 0x000fe40007810000 */
[----:B------:R-:W-:Y:S01]  /*10db0*/  FMNMX.FTZ R135, R213, R135, !PT ;  /* 0x00000087d5877209 */ /* 0x000fe20007810000 */
[----:B------:R-:W1:Y:S01]  /*10dc0*/  SHFL.BFLY PT, R8, R137, 0x2, 0x1f ;  /* 0x0c401f0089087f89 */ /* 0x000e6200000e0000 */
[----:B------:R-:W-:Y:S02]  /*10dd0*/  FMNMX.FTZ R5, R207, R5, !PT ;  /* 0x00000005cf057209 */ /* 0x000fe40007810000 */
[----:B------:R-:W-:Y:S02]  /*10de0*/  FSEL R205, R110, -INF , P0 ;  /* 0xff8000006ecd7808 */ /* 0x000fe40000000000 */
[----:B------:R-:W-:-:S02]  /*10df0*/  FMNMX.FTZ R6, R134, R6, !PT ;  /* 0x0000000686067209 */ /* 0x000fc40007810000 */
[----:B------:R-:W-:Y:S02]  /*10e00*/  ISETP.GT.AND P0, PT, R3, 0x59, PT ;  /* 0x000000590300780c */ /* 0x000fe40003f04270 */
[----:B------:R-:W-:Y:S02]  /*10e10*/  FSEL R196, R181, -INF , P3 ;  /* 0xff800000b5c47808 */ /* 0x000fe40001800000 */
[----:B------:R-:W-:Y:S02]  /*10e20*/  FMNMX.FTZ R135, R189, R135, !PT ;  /* 0x00000087bd877209 */ /* 0x000fe40007810000 */
[----:B------:R-:W-:Y:S02]  /*10e30*/  FMNMX.FTZ R5, R209, R5, !PT ;  /* 0x00000005d1057209 */ /* 0x000fe40007810000 */
[----:B------:R-:W-:Y:S02]  /*10e40*/  FMNMX.FTZ R6, R138, R6, !PT ;  /* 0x000000068a067209 */ /* 0x000fe40007810000 */
[----:B------:R-:W-:-:S02]  /*10e50*/  FSEL R208, R111, -INF , P0 ;  /* 0xff8000006fd07808 */ /* 0x000fc40000000000 */
[----:B------:R-:W-:Y:S02]  /*10e60*/  FSEL R203, R104, -INF , P2 ;  /* 0xff80000068cb7808 */ /* 0x000fe40001000000 */
[----:B------:R-:W-:Y:S02]  /*10e70*/  FSEL R105, R105, -INF , P1 ;  /* 0xff80000069697808 */ /* 0x000fe40000800000 */
[C---:B------:R-:W-:Y:S02]  /*10e80*/  ISETP.GT.AND P0, PT, R3.reuse, 0x60, PT ;  /* 0x000000600300780c */ /* 0x040fe40003f04270 */
[----:B------:R-:W-:Y:S02]  /*10e90*/  FMNMX.FTZ R135, R196, R135, !PT ;  /* 0x00000087c4877209 */ /* 0x000fe40007810000 */
[C---:B------:R-:W-:Y:S02]  /*10ea0*/  ISETP.GT.AND P1, PT, R3.reuse, 0x61, PT ;  /* 0x000000610300780c */ /* 0x040fe40003f24270 */
[----:B------:R-:W-:-:S02]  /*10eb0*/  ISETP.GT.AND P3, PT, R3, 0x68, PT ;  /* 0x000000680300780c */ /* 0x000fc40003f64270 */
[----:B------:R-:W-:Y:S02]  /*10ec0*/  ISETP.GT.AND P2, PT, R3, 0x69, PT ;  /* 0x000000690300780c */ /* 0x000fe40003f44270 */
        /* <DEDUP_REMOVED lines=8> */
[----:B------:R-:W-:Y:S01]  /*10f50*/  FMNMX.FTZ R3, R226, R3, !PT ;  /* 0x00000003e2037209 */ /* 0x000fe20007810000 */
[----:B------:R-:W2:Y:S01]  /*10f60*/  SHFL.BFLY PT, R9, R135, 0x2, 0x1f ;  /* 0x0c401f0087097f89 */ /* 0x000ea200000e0000 */
[----:B------:R-:W-:Y:S02]  /*10f70*/  FMNMX.FTZ R5, R178, R5, !PT ;  /* 0x00000005b2057209 */ /* 0x000fe40007810000 */
[----:B------:R-:W-:-:S02]  /*10f80*/  ISETP.GT.AND P0, PT, R7, 0x40, PT ;  /* 0x000000400700780c */ /* 0x000fc40003f04270 */
        /* <DEDUP_REMOVED lines=8> */
[----:B-1----:R-:W-:Y:S02]  /*11010*/  FMNMX.FTZ R137, R8, R137, !PT ;  /* 0x0000008908897209 */ /* 0x002fe40007810000 */
[----:B------:R-:W-:Y:S02]  /*11020*/  FSEL R141, R67, -INF , P0 ;  /* 0xff800000438d7808 */ /* 0x000fe40000000000 */
[----:B------:R-:W-:Y:S01]  /*11030*/  ISETP.GT.AND P1, PT, R7, 0x48, PT ;  /* 0x000000480700780c */ /* 0x000fe20003f24270 */
[----:B------:R-:W1:Y:S01]  /*11040*/  SHFL.BFLY PT, R8, R137, 0x1, 0x1f ;  /* 0x0c201f0089087f89 */ /* 0x000e6200000e0000 */
[----:B------:R-:W-:-:S02]  /*11050*/  FMNMX.FTZ R3, R192, R3, !PT ;  /* 0x00000003c0037209 */ /* 0x000fc40007810000 */
[----:B------:R-:W-:Y:S02]  /*11060*/  FMNMX.FTZ R5, R142, R5, !PT ;  /* 0x000000058e057209 */ /* 0x000fe40007810000 */
[----:B------:R-:W-:Y:S01]  /*11070*/  ISETP.GT.AND P0, PT, R7, 0x49, PT ;  /* 0x000000490700780c */ /* 0x000fe20003f04270 */
[----:B------:R-:W3:Y:S01]  /*11080*/  SHFL.BFLY PT, R6, R3, 0x2, 0x1f ;  /* 0x0c401f0003067f89 */ /* 0x000ee200000e0000 */
[----:B------:R-:W-:Y:S02]  /*11090*/  FSEL R140, R62, -INF , P1 ;  /* 0xff8000003e8c7808 */ /* 0x000fe40000800000 */
[----:B------:R-:W-:Y:S02]  /*110a0*/  FMNMX.FTZ R5, R141, R5, !PT ;  /* 0x000000058d057209 */ /* 0x000fe40007810000 */
[----:B------:R-:W-:Y:S02]  /*110b0*/  FSEL R143, R63, -INF , P0 ;  /* 0xff8000003f8f7808 */ /* 0x000fe40000000000 */
[----:B------:R-:W-:-:S02]  /*110c0*/  ISETP.GT.AND P1, PT, R7, 0x50, PT ;  /* 0x000000500700780c */ /* 0x000fc40003f24270 */
[----:B------:R-:W-:Y:S02]  /*110d0*/  FMNMX.FTZ R5, R140, R5, !PT ;  /* 0x000000058c057209 */ /* 0x000fe40007810000 */
[----:B------:R-:W-:Y:S02]  /*110e0*/  ISETP.GT.AND P0, PT, R7, 0x51, PT ;  /* 0x000000510700780c */ /* 0x000fe40003f04270 */
[----:B------:R-:W-:Y:S02]  /*110f0*/  FSEL R174, R58, -INF , P1 ;  /* 0xff8000003aae7808 */ /* 0x000fe40000800000 */
[----:B------:R-:W-:Y:S02]  /*11100*/  FMNMX.FTZ R5, R143, R5, !PT ;  /* 0x000000058f057209 */ /* 0x000fe40007810000 */
[----:B--2---:R-:W-:Y:S02]  /*11110*/  FMNMX.FTZ R135, R135, R9, !PT ;  /* 0x0000000987877209 */ /* 0x004fe40007810000 */
[----:B------:R-:W-:-:S02]  /*11120*/  FSEL R175, R59, -INF , P0 ;  /* 0xff8000003baf7808 */ /* 0x000fc40000000000 */
[C---:B------:R-:W-:Y:S01]  /*11130*/  ISETP.GT.AND P0, PT, R7.reuse, 0x58, PT ;  /* 0x000000580700780c */ /* 0x040fe20003f04270 */
[----:B------:R-:W2:Y:S01]  /*11140*/  SHFL.BFLY PT, R9, R135, 0x1, 0x1f ;  /* 0x0c201f0087097f89 */ /* 0x000ea200000e0000 */
[----:B------:R-:W-:Y:S02]  /*11150*/  FMNMX.FTZ R5, R174, R5, !PT ;  /* 0x00000005ae057209 */ /* 0x000fe40007810000 */
[----:B------:R-:W-:Y:S02]  /*11160*/  ISETP.GT.AND P2, PT, R7, 0x59, PT ;  /* 0x000000590700780c */ /* 0x000fe40003f44270 */
[----:B------:R-:W-:Y:S02]  /*11170*/  FSEL R180, R54, -INF , P0 ;  /* 0xff80000036b47808 */ /* 0x000fe40000000000 */
[----:B------:R-:W-:Y:S02]  /*11180*/  FMNMX.FTZ R5, R175, R5, !PT ;  /* 0x00000005af057209 */ /* 0x000fe40007810000 */
[----:B------:R-:W-:-:S02]  /*11190*/  ISETP.GT.AND P1, PT, R7, 0x60, PT ;  /* 0x000000600700780c */ /* 0x000fc40003f24270 */
[----:B------:R-:W-:Y:S02]  /*111a0*/  FSEL R181, R55, -INF , P2 ;  /* 0xff80000037b57808 */ /* 0x000fe40001000000 */
[----:B------:R-:W-:Y:S02]  /*111b0*/  FMNMX.FTZ R5, R180, R5, !PT ;  /* 0x00000005b4057209 */ /* 0x000fe40007810000 */
[----:B-1----:R-:W-:Y:S02]  /*111c0*/  FMNMX.FTZ R137, R137, R8, !PT ;  /* 0x0000000889897209 */ /* 0x002fe40007810000 */
[----:B------:R-:W-:Y:S02]  /*111d0*/  ISETP.GT.AND P0, PT, R7, 0x61, PT ;  /* 0x000000610700780c */ /* 0x000fe40003f04270 */
[----:B------:R-:W-:Y:S02]  /*111e0*/  FSEL R234, R22, -INF , P1 ;  /* 0xff80000016ea7808 */ /* 0x000fe40000800000 */
[----:B------:R-:W-:-:S02]  /*111f0*/  FMNMX.FTZ R5, R181, R5, !PT ;  /* 0x00000005b5057209 */ /* 0x000fc40007810000 */
[----:B---3--:R-:W-:Y:S01]  /*11200*/  FMNMX.FTZ R3, R3, R6, !PT ;  /* 0x0000000603037209 */ /* 0x008fe20007810000 */
[----:B------:R-:W-:Y:S01]  /*11210*/  FMUL.FTZ R6, R137, c[0x0][0x2d0] ;  /* 0x0000b40089067a20 */ /* 0x000fe20000410000 */
[----:B------:R-:W-:Y:S02]  /*11220*/  FSEL R197, R23, -INF , P0 ;  /* 0xff80000017c57808 */ /* 0x000fe40000000000 */
[----:B------:R-:W-:Y:S01]  /*11230*/  ISETP.GT.AND P1, PT, R7, 0x68, PT ;  /* 0x000000680700780c */ /* 0x000fe20003f24270 */
[----:B------:R-:W1:Y:S01]  /*11240*/  SHFL.BFLY PT, R70, R3, 0x1, 0x1f ;  /* 0x0c201f0003467f89 */ /* 0x000e6200000e0000 */
[----:B------:R-:W-:Y:S02]  /*11250*/  FMNMX.FTZ R5, R234, R5, !PT ;  /* 0x00000005ea057209 */ /* 0x000fe40007810000 */
[----:B------:R-:W-:Y:S01]  /*11260*/  FSETP.NEU.FTZ.AND P0, PT, R137, -INF , PT ;  /* 0xff8000008900780b */ /* 0x000fe20003f1d000 */
[----:B------:R-:W-:Y:S01]  /*11270*/  LDSM.16.MT88.4 R20, [R229+0x100] ;  /* 0x00010000e514783b */ /* 0x000fe20000004200 */
[----:B------:R-:W-:-:S02]  /*11280*/  ISETP.GT.AND P2, PT, R7, 0x69, PT ;  /* 0x000000690700780c */ /* 0x000fc40003f44270 */
[----:B------:R-:W-:Y:S02]  /*11290*/  FSEL R235, R26, -INF , P1 ;  /* 0xff8000001aeb7808 */ /* 0x000fe40000800000 */
[----:B------:R-:W-:Y:S02]  /*112a0*/  FMNMX.FTZ R7, R197, R5, !PT ;  /* 0x00000005c5077209 */ /* 0x000fe40007810000 */
[----:B------:R-:W-:Y:S02]  /*112b0*/  FSEL R6, R6, RZ, P0 ;  /* 0x000000ff06067208 */ /* 0x000fe40000000000 */
[----:B------:R-:W-:Y:S02]  /*112c0*/  FMNMX.FTZ R8, R235, R7, !PT ;  /* 0x00000007eb087209 */ /* 0x000fe40007810000 */
[----:B------:R-:W-:Y:S01]  /*112d0*/  FSEL R249, R27, -INF , P2 ;  /* 0xff8000001bf97808 */ /* 0x000fe20001000000 */
[----:B------:R-:W-:Y:S01]  /*112e0*/  FFMA.FTZ R7, R10, c[0x0][0x2d0], -R6 ;  /* 0x0000b4000a077a23 */ /* 0x000fe20000010806 */
[----:B--2---:R-:W-:Y:S01]  /*112f0*/  FMNMX.FTZ R135, R135, R9, !PT ;  /* 0x0000000987877209 */ /* 0x004fe20007810000 */
[----:B------:R-:W-:Y:S02]  /*11300*/  LDSM.16.MT88.4 R24, [R230+0x100] ;  /* 0x00010000e618783b */ /* 0x000fe40000004200 */
[----:B------:R2:W-:Y:S01]  /*11310*/  MUFU.EX2 R223, R7 ;  /* 0x0000000700df7308 */ /* 0x0005e20000000800 */
[C---:B------:R-:W-:Y:S01]  /*11320*/  FSETP.NEU.FTZ.AND P0, PT, R135.reuse, -INF , PT ;  /* 0xff8000008700780b */ /* 0x040fe20003f1d000 */
[----:B------:R-:W-:Y:S01]  /*11330*/  FMUL.FTZ R5, R135, c[0x0][0x2d0] ;  /* 0x0000b40087057a20 */ /* 0x000fe20000410000 */
[----:B-1----:R-:W-:-:S04]  /*11340*/  FMNMX.FTZ R70, R70, R3, !PT ;  /* 0x0000000346467209 */ /* 0x002fc80007810000 */
[----:B------:R-:W-:Y:S02]  /*11350*/  FSEL R5, R5, RZ, P0 ;  /* 0x000000ff05057208 */ /* 0x000fe40000000000 */
[----:B------:R-:W-:-:S03]  /*11360*/  FSETP.NEU.FTZ.AND P0, PT, R70, -INF , PT ;  /* 0xff8000004600780b */ /* 0x000fc60003f1d000 */
[--C-:B------:R-:W-:Y:S01]  /*11370*/  FFMA.FTZ R3, R12, c[0x0][0x2d0], -R5.reuse ;  /* 0x0000b4000c037a23 */ /* 0x100fe20000010805 */
[----:B--2---:R-:W-:Y:S01]  /*11380*/  FMNMX.FTZ R7, R249, R8, !PT ;  /* 0x00000008f9077209 */ /* 0x004fe20007810000 */
        /* <DEDUP_REMOVED lines=11> */
[----:B-1----:R-:W-:-:S07]  /*11440*/  FFMA.FTZ R8, R14, c[0x0][0x2d0], -R5 ;  /* 0x0000b4000e087a23 */ /* 0x002fce0000010805 */
[----:B------:R1:W3:Y:S01]  /*11450*/  MUFU.EX2 R233, R8 ;  /* 0x0000000800e97308 */ /* 0x0002e20000000800 */
[--C-:B--2---:R-:W-:Y:S02]  /*11460*/  FFMA.FTZ R0, R17, c[0x0][0x2d0], -R3.reuse ;  /* 0x0000b40011007a23 */ /* 0x104fe40000010803 */
[----:B------:R-:W-:Y:S05]  /*11470*/  LDSM.16.MT88.4 R16, [R232+0x100] ;  /* 0x00010000e810783b */ /* 0x000fea0000004200 */
[----:B------:R2:W-:Y:S01]  /*11480*/  MUFU.EX2 R167, R0 ;  /* 0x0000000000a77308 */ /* 0x0005e20000000800 */
[----:B-1----:R-:W-:Y:S01]  /*11490*/  FFMA.FTZ R8, R15, c[0x0][0x2d0], -R3 ;  /* 0x0000b4000f087a23 */ /* 0x002fe20000010803 */
[----:B---3--:R-:W-:-:S06]  /*114a0*/  F2FP.PACK_AB R10, R233, R201 ;  /* 0x000000c9e90a723e */ /* 0x008fcc00000000ff */
        /* <DEDUP_REMOVED lines=9> */
[----:B------:R-:W-:Y:S01]  /*11540*/  F2FP.PACK_AB R8, R191, R198 ;  /* 0x000000c6bf08723e */ /* 0x000fe200000000ff */
[--C-:B--2---:R-:W-:Y:S01]  /*11550*/  FFMA.FTZ R0, R30, c[0x0][0x2d0], -R6.reuse ;  /* 0x0000b4001e007a23 */ /* 0x104fe20000010806 */
[C---:B------:R-:W-:Y:S01]  /*11560*/  FSETP.NEU.FTZ.AND P0, PT, R136.reuse, -INF , PT ;  /* 0xff8000008800780b */ /* 0x040fe20003f1d000 */
[----:B------:R-:W-:Y:S01]  /*11570*/  FMUL.FTZ R2, R136, c[0x0][0x2d0] ;  /* 0x0000b40088027a20 */ /* 0x000fe20000410000 */
[----:B---3--:R-:W-:Y:S01]  /*11580*/  F2FP.PACK_AB R12, R215, R223 ;  /* 0x000000dfd70c723e */ /* 0x008fe200000000ff */
        /* <DEDUP_REMOVED lines=28> */
[----:B-1----:R-:W-:-:S04]  /*11750*/  FFMA.FTZ R2, R41, c[0x0][0x2d0], -R5 ;  /* 0x0000b40029027a23 */ /* 0x002fc80000010805 */
[----:B------:R1:W3:Y:S03]  /*11760*/  MUFU.EX2 R188, R2 ;  /* 0x0000000200bc7308 */ /* 0x0002e60000000800 */
[C---:B------:R-:W-:Y:S01]  /*11770*/  HMMA.16816.F32 R96, R12.reuse, R22, RZ ;  /* 0x000000160c60723c */ /* 0x040fe200000018ff */
[----:B------:R-:W4:Y:S07]  /*11780*/  LDSM.16.MT88.4 R20, [R229+0x900] ;  /* 0x00090000e514783b */ /* 0x000f2e0000004200 */
[----:B------:R-:W-:Y:S01]  /*11790*/  HMMA.16816.F32 R80, R12, R16, RZ ;  /* 0x000000100c50723c */ /* 0x000fe200000018ff */
[----:B-1----:R-:W-:-:S07]  /*117a0*/  FFMA.FTZ R2, R68, c[0x0][0x2d0], -R5 ;  /* 0x0000b40044027a23 */ /* 0x002fce0000010805 */
[-C--:B------:R-:W-:Y:S01]  /*117b0*/  HMMA.16816.F32 R40, R8, R38.reuse, RZ ;  /* 0x000000260828723c */ /* 0x080fe200000018ff */
[----:B------:R1:W-:Y:S07]  /*117c0*/  MUFU.EX2 R162, R2 ;  /* 0x0000000200a27308 */ /* 0x0003ee0000000800 */
[----:B------:R-:W-:Y:S01]  /*117d0*/  HMMA.16816.F32 R100, R12, R38, RZ ;  /* 0x000000260c64723c */ /* 0x000fe200000018ff */
[----:B-1----:R-:W-:Y:S02]  /*117e0*/  FFMA.FTZ R2, R69, c[0x0][0x2d0], -R5 ;  /* 0x0000b40045027a23 */ /* 0x002fe40000010805 */
[----:B--2---:R-:W-:-:S02]  /*117f0*/  IMAD.MOV.U32 R69, RZ, RZ, R194 ;  /* 0x000000ffff457224 */ /* 0x004fc400078e00c2 */
[----:B------:R1:W2:Y:S03]  /*11800*/  MUFU.EX2 R228, R2 ;  /* 0x0000000200e47308 */ /* 0x0002a60000000800 */
[----:B---3--:R-:W-:Y:S01]  /*11810*/  F2FP.PACK_AB R8, R188, R69 ;  /* 0x00000045bc08723e */ /* 0x008fe200000000ff */
[----:B-1----:R-:W-:Y:S01]  /*11820*/  FFMA.FTZ R2, R71, c[0x0][0x2d0], -R3 ;  /* 0x0000b40047027a23 */ /* 0x002fe20000010803 */
[----:B--2---:R-:W-:Y:S01]  /*11830*/  F2FP.PACK_AB R10, R228, R162 ;  /* 0x000000a2e40a723e */ /* 0x004fe200000000ff */
[----:B------:R-:W-:Y:S02]  /*11840*/  IMAD.MOV.U32 R71, RZ, RZ, R105 ;  /* 0x000000ffff477224 */ /* 0x000fe400078e0069 */
[----:B------:R1:W-:Y:S01]  /*11850*/  MUFU.EX2 R7, R2 ;  /* 0x0000000200077308 */ /* 0x0003e20000000800 */
[----:B------:R-:W-:Y:S01]  /*11860*/  HMMA.16816.F32 R104, R12, R18, RZ ;  /* 0x000000120c68723c */ /* 0x000fe200000018ff */
[----:B------:R-:W2:Y:S01]  /*11870*/  LDSM.16.MT88.4 R16, [R230+0x900] ;  /* 0x00090000e610783b */ /* 0x000ea20000004200 */
[----:B-1----:R-:W-:-:S05]  /*11880*/  FFMA.FTZ R2, R76, c[0x0][0x2d0], -R3 ;  /* 0x0000b4004c027a23 */ /* 0x002fca0000010803 */
[----:B------:R1:W3:Y:S02]  /*11890*/  MUFU.EX2 R182, R2 ;  /* 0x0000000200b67308 */ /* 0x0002e40000000800 */
[----:B-1----:R-:W-:Y:S01]  /*118a0*/  FFMA.FTZ R2, R77, c[0x0][0x2d0], -R3 ;  /* 0x0000b4004d027a23 */ /* 0x002fe20000010803 */
[----:B---3--:R-:W-:Y:S01]  /*118b0*/  F2FP.PACK_AB R9, R182, R7 ;  /* 0x00000007b609723e */ /* 0x008fe200000000ff */
[C---:B------:R-:W-:Y:S04]  /*118c0*/  HMMA.16816.F32 R76, R12.reuse, R24, RZ ;  /* 0x000000180c4c723c */ /* 0x040fe800000018ff */
[----:B------:R1:W-:Y:S04]  /*118d0*/  MUFU.EX2 R194, R2 ;  /* 0x0000000200c27308 */ /* 0x0003e80000000800 */
[----:B------:R-:W-:Y:S01]  /*118e0*/  HMMA.16816.F32 R24, R12, R36, RZ ;  /* 0x000000240c18723c */ /* 0x000fe200000018ff */
[----:B------:R-:W3:Y:S06]  /*118f0*/  LDSM.16.MT88.4 R12, [R229+0x1100] ;  /* 0x00110000e50c783b */ /* 0x000eec0000004200 */
[----:B------:R-:W-:-:S02]  /*11900*/  IMAD.MOV.U32 R37, RZ, RZ, R214 ;  /* 0x000000ffff257224 */ /* 0x000fc400078e00d6 */
[----:B-1----:R-:W-:-:S04]  /*11910*/  FFMA.FTZ R2, R88, c[0x0][0x2d0], -R3 ;  /* 0x0000b40058027a23 */ /* 0x002fc80000010803 */
[----:B------:R1:W1:Y:S02]  /*11920*/  MUFU.EX2 R68, R2 ;  /* 0x0000000200447308 */ /* 0x0002640000000800 */
[----:B-1----:R-:W-:Y:S01]  /*11930*/  FFMA.FTZ R2, R92, c[0x0][0x2d0], -R6 ;  /* 0x0000b4005c027a23 */ /* 0x002fe20000010806 */
[----:B------:R-:W-:-:S05]  /*11940*/  F2FP.PACK_AB R11, R68, R194 ;  /* 0x000000c2440b723e */ /* 0x000fca00000000ff */
[----:B------:R1:W-:Y:S02]  /*11950*/  MUFU.EX2 R36, R2 ;  /* 0x0000000200247308 */ /* 0x0003e40000000800 */
[C---:B----4-:R-:W-:Y:S08]  /*11960*/  HMMA.16816.F32 R144, R8.reuse, R20, R72 ;  /* 0x000000140890723c */ /* 0x050ff00000001848 */
[----:B------:R-:W-:Y:S01]  /*11970*/  HMMA.16816.F32 R108, R8, R32, R60 ;  /* 0x00000020086c723c */ /* 0x000fe2000000183c */
[----:B-1----:R-:W-:-:S04]  /*11980*/  FFMA.FTZ R2, R93, c[0x0][0x2d0], -R6 ;  /* 0x0000b4005d027a23 */ /* 0x002fc80000010806 */
[----:B------:R1:W4:Y:S03]  /*11990*/  MUFU.EX2 R252, R2 ;  /* 0x0000000200fc7308 */ /* 0x0003260000000800 */
[C---:B------:R-:W-:Y:S08]  /*119a0*/  HMMA.16816.F32 R72, R8.reuse, R22, R64 ;  /* 0x000000160848723c */ /* 0x040ff00000001840 */
[----:B------:R-:W-:Y:S01]  /*119b0*/  HMMA.16816.F32 R64, R8, R34, R56 ;  /* 0x000000220840723c */ /* 0x000fe20000001838 */
[----:B-1----:R-:W-:-:S07]  /*119c0*/  FFMA.FTZ R2, R94, c[0x0][0x2d0], -R6 ;  /* 0x0000b4005e027a23 */ /* 0x002fce0000010806 */
[C---:B--2---:R-:W-:Y:S01]  /*119d0*/  HMMA.16816.F32 R60, R8.reuse, R18, R48 ;  /* 0x00000012083c723c */ /* 0x044fe20000001830 */
[----:B------:R1:W-:Y:S07]  /*119e0*/  MUFU.EX2 R227, R2 ;  /* 0x0000000200e37308 */ /* 0x0003ee0000000800 */
[----:B------:R-:W-:Y:S01]  /*119f0*/  HMMA.16816.F32 R92, R8, R16, R52 ;  /* 0x00000010085c723c */ /* 0x000fe20000001834 */
[----:B-1----:R-:W-:-:S07]  /*11a00*/  FFMA.FTZ R2, R89, c[0x0][0x2d0], -R6 ;  /* 0x0000b40059027a23 */ /* 0x002fce0000010806 */
[C---:B------:R-:W-:Y:S01]  /*11a10*/  HMMA.16816.F32 R88, R8.reuse, R28, R44 ;  /* 0x0000001c0858723c */ /* 0x040fe2000000182c */
[----:B------:R1:W2:Y:S07]  /*11a20*/  MUFU.EX2 R251, R2 ;  /* 0x0000000200fb7308 */ /* 0x0002ae0000000800 */
[----:B------:R-:W-:Y:S07]  /*11a30*/  HMMA.16816.F32 R44, R8, R30, R40 ;  /* 0x0000001e082c723c */ /* 0x000fee0000001828 */
[----:B----4-:R-:W-:Y:S01]  /*11a40*/  F2FP.PACK_AB R8, R252, R36 ;  /* 0x00000024fc08723e */ /* 0x010fe200000000ff */
        /* <DEDUP_REMOVED lines=15> */
[----:B------:R-:W-:Y:S02]  /*11b40*/  IMAD.MOV.U32 R122, RZ, RZ, R189 ;  /* 0x000000ffff7a7224 */ /* 0x000fe400078e00bd */
[----:B------:R1:W-:Y:S04]  /*11b50*/  MUFU.EX2 R221, R2 ;  /* 0x0000000200dd7308 */ /* 0x0003e80000000800 */
[C---:B------:R-:W-:Y:S07]  /*11b60*/  HMMA.16816.F32 R76, R8.reuse, R16, R76 ;  /* 0x00000010084c723c */ /* 0x040fee000000184c */
[----:B------:R-:W-:Y:S01]  /*11b70*/  IMAD.MOV.U32 R16, RZ, RZ, R204 ;  /* 0x000000ffff107224 */ /* 0x000fe200078e00cc */
[----:B------:R-:W-:Y:S01]  /*11b80*/  HMMA.16816.F32 R48, R8, R20, R84 ;  /* 0x000000140830723c */ /* 0x000fe20000001854 */
[----:B------:R-:W-:-:S02]  /*11b90*/  IMAD.MOV.U32 R17, RZ, RZ, R37 ;  /* 0x000000ffff117224 */ /* 0x000fc400078e0025 */
[----:B-1----:R-:W-:-:S04]  /*11ba0*/  FFMA.FTZ R2, R117, c[0x0][0x2d0], -R5 ;  /* 0x0000b40075027a23 */ /* 0x002fc80000010805 */
[----:B------:R1:W-:Y:S01]  /*11bb0*/  MUFU.EX2 R216, R2 ;  /* 0x0000000200d87308 */ /* 0x0003e20000000800 */
[C---:B------:R-:W-:Y:S01]  /*11bc0*/  HMMA.16816.F32 R116, R8.reuse, R28, R24 ;  /* 0x0000001c0874723c */ /* 0x040fe20000001818 */
[----:B------:R-:W-:Y:S06]  /*11bd0*/  LDSM.16.MT88.4 R24, [R230+0x1100] ;  /* 0x00110000e618783b */ /* 0x000fec0000004200 */
[----:B------:R-:W-:Y:S01]  /*11be0*/  IMAD.MOV.U32 R29, RZ, RZ, R68 ;  /* 0x000000ffff1d7224 */ /* 0x000fe200078e0044 */
[----:B------:R-:W-:Y:S01]  /*11bf0*/  HMMA.16816.F32 R40, R8, R22, R96 ;  /* 0x000000160828723c */ /* 0x000fe20000001860 */
[----:B------:R-:W-:Y:S01]  /*11c00*/  IMAD.MOV.U32 R68, RZ, RZ, R203 ;  /* 0x000000ffff447224 */ /* 0x000fe200078e00cb */
[----:B------:R-:W2:Y:S01]  /*11c10*/  LDSM.16.MT88.4 R20, [R232+0x1100] ;  /* 0x00110000e814783b */ /* 0x000ea20000004200 */
[----:B------:R-:W-:-:S02]  /*11c20*/  IMAD.MOV.U32 R28, RZ, RZ, R202 ;  /* 0x000000ffff1c7224 */ /* 0x000fc400078e00ca */
[----:B-1----:R-:W-:-:S03]  /*11c30*/  FFMA.FTZ R2, R121, c[0x0][0x2d0], -R5 ;  /* 0x0000b40079027a23 */ /* 0x002fc60000010805 */
[C---:B------:R-:W-:Y:S01]  /*11c40*/  HMMA.16816.F32 R52, R8.reuse, R32, R80 ;  /* 0x000000200834723c */ /* 0x040fe20000001850 */
[----:B------:R-:W-:Y:S01]  /*11c50*/  IMAD.MOV.U32 R121, RZ, RZ, R36 ;  /* 0x000000ffff797224 */ /* 0x000fe200078e0024 */
[----:B------:R1:W4:Y:S06]  /*11c60*/  MUFU.EX2 R217, R2 ;  /* 0x0000000200d97308 */ /* 0x00032c0000000800 */
[C---:B------:R-:W-:Y:S01]  /*11c70*/  HMMA.16816.F32 R36, R8.reuse, R34, R104 ;  /* 0x000000220824723c */ /* 0x040fe20000001868 */
[----:B------:R-:W2:Y:S06]  /*11c80*/  LDSM.16.MT88.4 R32, [R231+0x1100] ;  /* 0x00110000e720783b */ /* 0x000eac0000004200 */
[----:B------:R-:W-:Y:S01]  /*11c90*/  IMAD.MOV.U32 R107, RZ, RZ, R199 ;  /* 0x000000ffff6b7224 */ /* 0x000fe200078e00c7 */
[----:B------:R-:W-:Y:S01]  /*11ca0*/  HMMA.16816.F32 R56, R8, R18, R112 ;  /* 0x000000120838723c */ /* 0x000fe20000001870 */
[----:B------:R-:W-:-:S02]  /*11cb0*/  IMAD.MOV.U32 R104, RZ, RZ, R198 ;  /* 0x000000ffff687224 */ /* 0x000fc400078e00c6 */
[----:B-1----:R-:W-:Y:S02]  /*11cc0*/  FFMA.FTZ R2, R123, c[0x0][0x2d0], -R5 ;  /* 0x0000b4007b027a23 */ /* 0x002fe40000010805 */
[----:B------:R-:W-:Y:S02]  /*11cd0*/  IMAD.MOV.U32 R123, RZ, RZ, R212 ;  /* 0x000000ffff7b7224 */ /* 0x000fe400078e00d4 */
[----:B------:R1:W-:Y:S01]  /*11ce0*/  MUFU.EX2 R214, R2 ;  /* 0x0000000200d67308 */ /* 0x0003e20000000800 */
[----:B------:R-:W-:Y:S01]  /*11cf0*/  IMAD.MOV.U32 R105, RZ, RZ, R197 ;  /* 0x000000ffff697224 */ /* 0x000fe200078e00c5 */
[----:B------:R-:W-:Y:S01]  /*11d00*/  HMMA.16816.F32 R84, R8, R30, R100 ;  /* 0x0000001e0854723c */ /* 0x000fe20000001864 */
[----:B------:R-:W-:Y:S02]  /*11d10*/  IMAD.MOV.U32 R106, RZ, RZ, R196 ;  /* 0x000000ffff6a7224 */ /* 0x000fe400078e00c4 */
[----:B------:R-:W-:Y:S02]  /*11d20*/  IMAD.MOV.U32 R115, RZ, RZ, R191 ;  /* 0x000000ffff737224 */ /* 0x000fe400078e00bf */
[----:B------:R-:W-:-:S02]  /*11d30*/  IMAD.MOV.U32 R114, RZ, RZ, R190 ;  /* 0x000000ffff727224 */ /* 0x000fc400078e00be */
[----:B----4-:R-:W-:Y:S01]  /*11d40*/  F2FP.PACK_AB R8, R217, R216 ;  /* 0x000000d8d908723e */ /* 0x010fe200000000ff */
[----:B------:R-:W-:Y:S02]  /*11d50*/  IMAD.MOV.U32 R112, RZ, RZ, R104 ;  /* 0x000000ffff707224 */ /* 0x000fe400078e0068 */
        /* <DEDUP_REMOVED lines=19> */
[----:B------:R-:W-:Y:S02]  /*11e90*/  IMAD.MOV.U32 R128, RZ, RZ, R16 ;  /* 0x000000ffff807224 */ /* 0x000fe400078e0010 */
[----:B------:R-:W-:Y:S01]  /*11ea0*/  LDSM.16.MT88.4 R16, [R229+0x1900] ;  /* 0x00190000e510783b */ /* 0x000fe20000004200 */
[----:B-1----:R-:W-:Y:S01]  /*11eb0*/  FFMA.FTZ R2, R130, c[0x0][0x2d0], -R6 ;  /* 0x0000b40082027a23 */ /* 0x002fe20000010806 */
[----:B----4-:R-:W-:Y:S01]  /*11ec0*/  F2FP.PACK_AB R11, R201, R202 ;  /* 0x000000cac90b723e */ /* 0x010fe200000000ff */
[----:B------:R-:W-:Y:S02]  /*11ed0*/  IMAD.MOV.U32 R130, RZ, RZ, R115 ;  /* 0x000000ffff827224 */ /* 0x000fe400078e0073 */
[----:B------:R1:W4:Y:S01]  /*11ee0*/  MUFU.EX2 R200, R2 ;  /* 0x0000000200c87308 */ /* 0x0003220000000800 */
[----:B------:R-:W-:-:S02]  /*11ef0*/  IMAD.MOV.U32 R115, RZ, RZ, R127 ;  /* 0x000000ffff737224 */ /* 0x000fc400078e007f */
[----:B------:R-:W-:Y:S01]  /*11f00*/  IMAD.MOV.U32 R127, RZ, RZ, R28 ;  /* 0x000000ffff7f7224 */ /* 0x000fe200078e001c */
[C---:B---3--:R-:W-:Y:S08]  /*11f10*/  HMMA.16816.F32 R80, R8.reuse, R14, R72 ;  /* 0x0000000e0850723c */ /* 0x048ff00000001848 */
[----:B--2---:R-:W-:Y:S01]  /*11f20*/  HMMA.16816.F32 R72, R8, R22, R64 ;  /* 0x000000160848723c */ /* 0x004fe20000001840 */
        /* <DEDUP_REMOVED lines=8> */
[----:B------:R1:W2:Y:S01]  /*11fb0*/  MUFU.EX2 R198, R2 ;  /* 0x0000000200c67308 */ /* 0x0002a20000000800 */
[----:B------:R-:W-:-:S05]  /*11fc0*/  IMAD.MOV.U32 R68, RZ, RZ, R166 ;  /* 0x000000ffff447224 */ /* 0x000fca00078e00a6 */
[C---:B------:R-:W-:Y:S08]  /*11fd0*/  HMMA.16816.F32 R92, R8.reuse, R24, R92 ;  /* 0x00000018085c723c */ /* 0x040ff0000000185c */
[----:B------:R-:W-:Y:S01]  /*11fe0*/  HMMA.16816.F32 R96, R8, R32, R88 ;  /* 0x000000200860723c */ /* 0x000fe20000001858 */
[----:B-1----:R-:W-:-:S04]  /*11ff0*/  FFMA.FTZ R2, R132, c[0x0][0x2d0], -R6 ;  /* 0x0000b40084027a23 */ /* 0x002fc80000010806 */
        /* <DEDUP_REMOVED lines=18> */
[----:B------:R-:W-:Y:S01]  /*12120*/  LDSM.16.MT88.4 R12, [R232+0x1900] ;  /* 0x00190000e80c783b */ /* 0x000fe20000004200 */
[----:B-1----:R-:W-:-:S04]  /*12130*/  FFMA.FTZ R2, R149, c[0x0][0x2d0], -R6 ;  /* 0x0000b40095027a23 */ /* 0x002fc80000010806 */
[----:B------:R1:W-:Y:S02]  /*12140*/  MUFU.EX2 R191, R2 ;  /* 0x0000000200bf7308 */ /* 0x0003e40000000800 */
[C---:B------:R-:W-:Y:S07]  /*12150*/  HMMA.16816.F32 R88, R8.reuse, R32, R116 ;  /* 0x000000200858723c */ /* 0x040fee0000001874 */
[----:B------:R-:W-:Y:S01]  /*12160*/  IMAD.MOV.U32 R117, RZ, RZ, R115 ;  /* 0x000000ffff757224 */ /* 0x000fe200078e0073 */
[----:B------:R-:W-:Y:S01]  /*12170*/  HMMA.16816.F32 R40, R8, R20, R52 ;  /* 0x000000140828723c */ /* 0x000fe20000001834 */
[----:B------:R-:W-:-:S02]  /*12180*/  IMAD.MOV.U32 R119, RZ, RZ, R112 ;  /* 0x000000ffff777224 */ /* 0x000fc400078e0070 */
[----:B------:R-:W-:Y:S02]  /*12190*/  IMAD.MOV.U32 R116, RZ, RZ, R4 ;  /* 0x000000ffff747224 */ /* 0x000fe400078e0004 */
[----:B------:R-:W-:Y:S02]  /*121a0*/  IMAD.MOV.U32 R4, RZ, RZ, R163 ;  /* 0x000000ffff047224 */ /* 0x000fe400078e00a3 */
[--C-:B-1----:R-:W-:Y:S01]  /*121b0*/  FFMA.FTZ R2, R150, c[0x0][0x2d0], -R5.reuse ;  /* 0x0000b40096027a23 */ /* 0x102fe20000010805 */
[C---:B------:R-:W-:Y:S01]  /*121c0*/  HMMA.16816.F32 R36, R8.reuse, R22, R36 ;  /* 0x000000160824723c */ /* 0x040fe20000001824 */
[----:B------:R-:W-:Y:S02]  /*121d0*/  LDSM.16.MT88.4 R20, [R229+0x2100] ;  /* 0x00210000e514783b */ /* 0x000fe40000004200 */
[----:B------:R1:W-:Y:S05]  /*121e0*/  MUFU.EX2 R190, R2 ;  /* 0x0000000200be7308 */ /* 0x0003ea0000000800 */
[C---:B------:R-:W-:Y:S08]  /*121f0*/  HMMA.16816.F32 R56, R8.reuse, R26, R56 ;  /* 0x0000001a0838723c */ /* 0x040ff00000001838 */
[----:B------:R-:W-:Y:S01]  /*12200*/  HMMA.16816.F32 R84, R8, R34, R84 ;  /* 0x000000220854723c */ /* 0x000fe20000001854 */
[----:B------:R-:W2:Y:S01]  /*12210*/  LDSM.16.MT88.4 R32, [R231+0x1900] ;  /* 0x00190000e720783b */ /* 0x000ea20000004200 */
[----:B-1----:R-:W-:-:S04]  /*12220*/  FFMA.FTZ R2, R151, c[0x0][0x2d0], -R5 ;  /* 0x0000b40097027a23 */ /* 0x002fc80000010805 */
[----:B------:R1:W3:Y:S02]  /*12230*/  MUFU.EX2 R189, R2 ;  /* 0x0000000200bd7308 */ /* 0x0002e40000000800 */
[--C-:B-1----:R-:W-:Y:S02]  /*12240*/  FFMA.FTZ R2, R152, c[0x0][0x2d0], -R5.reuse ;  /* 0x0000b40098027a23 */ /* 0x102fe40000010805 */
[----:B------:R-:W-:Y:S02]  /*12250*/  IMAD.MOV.U32 R152, RZ, RZ, R122 ;  /* 0x000000ffff987224 */ /* 0x000fe400078e007a */
[----:B------:R-:W-:Y:S02]  /*12260*/  IMAD.MOV.U32 R122, RZ, RZ, R188 ;  /* 0x000000ffff7a7224 */ /* 0x000fe400078e00bc */
[----:B------:R1:W-:Y:S02]  /*12270*/  MUFU.EX2 R188, R2 ;  /* 0x0000000200bc7308 */ /* 0x0003e40000000800 */
[----:B-1----:R-:W-:-:S02]  /*12280*/  FFMA.FTZ R2, R153, c[0x0][0x2d0], -R5 ;  /* 0x0000b40099027a23 */ /* 0x002fc40000010805 */
[----:B------:R-:W-:-:S04]  /*12290*/  IMAD.MOV.U32 R153, RZ, RZ, R114 ;  /* 0x000000ffff997224 */ /* 0x000fc800078e0072 */
[----:B------:R1:W4:Y:S01]  /*122a0*/  MUFU.EX2 R139, R2 ;  /* 0x00000002008b7308 */ /* 0x0003220000000800 */
[----:B------:R-:W-:Y:S02]  /*122b0*/  IMAD.MOV.U32 R114, RZ, RZ, R107 ;  /* 0x000000ffff727224 */ /* 0x000fe400078e006b */
[----:B------:R-:W-:Y:S02]  /*122c0*/  IMAD.MOV.U32 R107, RZ, RZ, R29 ;  /* 0x000000ffff6b7224 */ /* 0x000fe400078e001d */
[----:B------:R-:W-:Y:S01]  /*122d0*/  IMAD.MOV.U32 R118, RZ, RZ, R114 ;  /* 0x000000ffff767224 */ /* 0x000fe200078e0072 */
[----:B------:R-:W-:Y:S01]  /*122e0*/  HMMA.16816.F32 R28, R8, R24, R76 ;  /* 0x00000018081c723c */ /* 0x000fe2000000184c */
[----:B------:R-:W2:Y:S06]  /*122f0*/  LDSM.16.MT88.4 R24, [R230+0x1900] ;  /* 0x00190000e618783b */ /* 0x000eac0000004200 */
[----:B---3--:R-:W-:Y:S01]  /*12300*/  F2FP.PACK_AB R8, R189, R190 ;  /* 0x000000bebd08723e */ /* 0x008fe200000000ff */
[----:B-1----:R-:W-:Y:S01]  /*12310*/  FFMA.FTZ R2, R154, c[0x0][0x2d0], -R3 ;  /* 0x0000b4009a027a23 */ /* 0x002fe20000010803 */
[----:B----4-:R-:W-:Y:S01]  /*12320*/  F2FP.PACK_AB R10, R139, R188 ;  /* 0x000000bc8b0a723e */ /* 0x010fe200000000ff */
[----:B------:R-:W-:-:S02]  /*12330*/  IMAD.MOV.U32 R154, RZ, RZ, R105 ;  /* 0x000000ffff9a7224 */ /* 0x000fc400078e0069 */
        /* <DEDUP_REMOVED lines=11> */
[----:B------:R-:W-:Y:S02]  /*123f0*/  IMAD.MOV.U32 R130, RZ, RZ, R71 ;  /* 0x000000ffff827224 */ /* 0x000fe400078e0047 */
[----:B------:R-:W-:Y:S02]  /*12400*/  IMAD.MOV.U32 R71, RZ, RZ, R164 ;  /* 0x000000ffff477224 */ /* 0x000fe400078e00a4 */
[----:B-1----:R-:W-:Y:S01]  /*12410*/  FFMA.FTZ R2, R176, c[0x0][0x2d0], -R6 ;  /* 0x0000b400b0027a23 */ /* 0x002fe20000010806 */
[----:B---3--:R-:W-:-:S03]  /*12420*/  F2FP.PACK_AB R11, R133, R132 ;  /* 0x00000084850b723e */ /* 0x008fc600000000ff */
[----:B------:R1:W-:Y:S04]  /*12430*/  MUFU.EX2 R115, R2 ;  /* 0x0000000200737308 */ /* 0x0003e80000000800 */
[C---:B--2---:R-:W-:Y:S08]  /*12440*/  HMMA.16816.F32 R76, R8.reuse, R32, R96 ;  /* 0x00000020084c723c */ /* 0x044ff00000001860 */
[----:B------:R-:W-:Y:S01]  /*12450*/  HMMA.16816.F32 R148, R8, R18, R80 ;  /* 0x000000120894723c */ /* 0x000fe20000001850 */
[----:B-1----:R-:W-:-:S02]  /*12460*/  FFMA.FTZ R2, R158, c[0x0][0x2d0], -R6 ;  /* 0x0000b4009e027a23 */ /* 0x002fc40000010806 */
[----:B------:R-:W-:Y:S02]  /*12470*/  IMAD.MOV.U32 R158, RZ, RZ, R125 ;  /* 0x000000ffff9e7224 */ /* 0x000fe400078e007d */
[----:B------:R1:W-:Y:S01]  /*12480*/  MUFU.EX2 R114, R2 ;  /* 0x0000000200727308 */ /* 0x0003e20000000800 */
[----:B------:R-:W-:Y:S02]  /*12490*/  IMAD.MOV.U32 R125, RZ, RZ, R162 ;  /* 0x000000ffff7d7224 */ /* 0x000fe400078e00a2 */
[C---:B------:R-:W-:Y:S08]  /*124a0*/  HMMA.16816.F32 R144, R8.reuse, R16, R144 ;  /* 0x000000100890723c */ /* 0x040ff00000001890 */
[----:B------:R-:W-:Y:S01]  /*124b0*/  HMMA.16816.F32 R80, R8, R26, R64 ;  /* 0x0000001a0850723c */ /* 0x000fe20000001840 */
[----:B-1----:R-:W-:-:S02]  /*124c0*/  FFMA.FTZ R2, R159, c[0x0][0x2d0], -R6 ;  /* 0x0000b4009f027a23 */ /* 0x002fc40000010806 */
[----:B------:R-:W-:Y:S02]  /*124d0*/  IMAD.MOV.U32 R159, RZ, RZ, R113 ;  /* 0x000000ffff9f7224 */ /* 0x000fe400078e0071 */
[----:B------:R1:W-:Y:S02]  /*124e0*/  MUFU.EX2 R113, R2 ;  /* 0x0000000200717308 */ /* 0x0003e40000000800 */
[----:B-1----:R-:W-:Y:S02]  /*124f0*/  FFMA.FTZ R2, R160, c[0x0][0x2d0], -R6 ;  /* 0x0000b400a0027a23 */ /* 0x002fe40000010806 */
[----:B------:R-:W-:Y:S04]  /*12500*/  HMMA.16816.F32 R160, R8, R12, R108 ;  /* 0x0000000c08a0723c */ /* 0x000fe8000000186c */
[----:B------:R1:W-:Y:S03]  /*12510*/  MUFU.EX2 R112, R2 ;  /* 0x0000000200707308 */ /* 0x0003e60000000800 */
[----:B------:R-:W-:-:S02]  /*12520*/  IMAD.MOV.U32 R111, RZ, RZ, R128 ;  /* 0x000000ffff6f7224 */ /* 0x000fc400078e0080 */
[----:B------:R-:W-:Y:S02]  /*12530*/  IMAD.MOV.U32 R128, RZ, RZ, R107 ;  /* 0x000000ffff807224 */ /* 0x000fe400078e006b */
[----:B------:R-:W-:Y:S02]  /*12540*/  IMAD.MOV.U32 R110, RZ, RZ, R104 ;  /* 0x000000ffff6e7224 */ /* 0x000fe400078e0068 */
[----:B------:R-:W-:Y:S02]  /*12550*/  IMAD.MOV.U32 R109, RZ, RZ, R165 ;  /* 0x000000ffff6d7224 */ /* 0x000fe400078e00a5 */
[----:B------:R-:W-:Y:S01]  /*12560*/  HMMA.16816.F32 R164, R8, R14, R72 ;  /* 0x0000000e08a4723c */ /* 0x000fe20000001848 */
[----:B-1----:R-:W-:-:S04]  /*12570*/  FFMA.FTZ R2, R177, c[0x0][0x2d0], -R0 ;  /* 0x0000b400b1027a23 */ /* 0x002fc80000010800 */
[----:B------:R1:W-:Y:S03]  /*12580*/  MUFU.EX2 R107, R2 ;  /* 0x00000002006b7308 */ /* 0x0003e60000000800 */
[----:B------:R-:W-:Y:S01]  /*12590*/  HMMA.16816.F32 R72, R8, R34, R60 ;  /* 0x000000220848723c */ /* 0x000fe2000000183c */
[----:B-1----:R-:W-:-:S04]  /*125a0*/  FFMA.FTZ R2, R178, c[0x0][0x2d0], -R0 ;  /* 0x0000b400b2027a23 */ /* 0x002fc80000010800 */
[----:B------:R1:W2:Y:S02]  /*125b0*/  MUFU.EX2 R106, R2 ;  /* 0x00000002006a7308 */ /* 0x0002a40000000800 */
[----:B-1----:R-:W-:Y:S02]  /*125c0*/  FFMA.FTZ R2, R179, c[0x0][0x2d0], -R0 ;  /* 0x0000b400b3027a23 */ /* 0x002fe40000010800 */
[----:B------:R-:W-:Y:S04]  /*125d0*/  HMMA.16816.F32 R176, R8, R24, R92 ;  /* 0x0000001808b0723c */ /* 0x000fe8000000185c */
[----:B------:R1:W-:Y:S03]  /*125e0*/  MUFU.EX2 R105, R2 ;  /* 0x0000000200697308 */ /* 0x0003e60000000800 */
[----:B------:R-:W-:-:S02]  /*125f0*/  F2FP.PACK_AB R8, R193, R197 ;  /* 0x000000c5c108723e */ /* 0x000fc400000000ff */
[----:B--2---:R-:W-:Y:S02]  /*12600*/  F2FP.PACK_AB R9, R106, R107 ;  /* 0x0000006b6a09723e */ /* 0x004fe400000000ff */
[----:B------:R-:W-:Y:S01]  /*12610*/  F2FP.PACK_AB R10, R115, R191 ;  /* 0x000000bf730a723e */ /* 0x000fe200000000ff */
[----:B-1----:R-:W-:Y:S02]  /*12620*/  FFMA.FTZ R2, R186, c[0x0][0x2d0], -R0 ;  /* 0x0000b400ba027a23 */ /* 0x002fe40000010800 */
[----:B------:R-:W-:Y:S02]  /*12630*/  IMAD.MOV.U32 R186, RZ, RZ, R110 ;  /* 0x000000ffffba7224 */ /* 0x000fe400078e006e */
[----:B------:R1:W2:Y:S01]  /*12640*/  MUFU.EX2 R104, R2 ;  /* 0x0000000200687308 */ /* 0x0002a20000000800 */
[----:B------:R-:W-:Y:S02]  /*12650*/  IMAD.MOV.U32 R110, RZ, RZ, R152 ;  /* 0x000000ffff6e7224 */ /* 0x000fe400078e0098 */
[----:B------:R-:W-:-:S02]  /*12660*/  IMAD.MOV.U32 R152, RZ, RZ, R123 ;  /* 0x000000ffff987224 */ /* 0x000fc400078e007b */
[----:B------:R-:W-:Y:S02]  /*12670*/  IMAD.MOV.U32 R123, RZ, RZ, R69 ;  /* 0x000000ffff7b7224 */ /* 0x000fe400078e0045 */
[----:B-1----:R-:W-:Y:S01]  /*12680*/  FFMA.FTZ R2, R168, c[0x0][0x2d0], -R6 ;  /* 0x0000b400a8027a23 */ /* 0x002fe20000010806 */
[----:B--2---:R-:W-:-:S03]  /*12690*/  F2FP.PACK_AB R11, R104, R105 ;  /* 0x00000069680b723e */ /* 0x004fc600000000ff */
[----:B------:R1:W-:Y:S04]  /*126a0*/  MUFU.EX2 R108, R2 ;  /* 0x00000002006c7308 */ /* 0x0003e80000000800 */
        /* <DEDUP_REMOVED lines=14> */
[----:B---3--:R-:W-:-:S04]  /*12790*/  FFMA.FTZ R2, R170, c[0x0][0x2d0], -R5 ;  /* 0x0000b400aa027a23 */ /* 0x008fc80000010805 */
[----:B------:R3:W-:Y:S03]  /*127a0*/  MUFU.EX2 R101, R2 ;  /* 0x0000000200657308 */ /* 0x0007e60000000800 */
        /* <DEDUP_REMOVED lines=63> */
[----:B-1----:R-:W-:-:S06]  /*12ba0*/  FFMA.FTZ R2, R71, c[0x0][0x2d0], -R6 ;  /* 0x0000b40047027a23 */ /* 0x002fcc0000010806 */
[----:B------:R1:W-:Y:S02]  /*12bb0*/  MUFU.EX2 R71, R2 ;  /* 0x0000000200477308 */ /* 0x0003e40000000800 */
[----:B-1----:R-:W-:Y:S02]  /*12bc0*/  FFMA.FTZ R2, R109, c[0x0][0x2d0], -R6 ;  /* 0x0000b4006d027a23 */ /* 0x002fe40000010806 */
[----:B------:R-:W-:-:S04]  /*12bd0*/  IMAD.MOV.U32 R109, RZ, RZ, R111 ;  /* 0x000000ffff6d7224 */ /* 0x000fc800078e006f */
[----:B------:R1:W1:Y:S01]  /*12be0*/  MUFU.EX2 R69, R2 ;  /* 0x0000000200457308 */ /* 0x0002620000000800 */
[----:B---3--:R-:W-:Y:S01]  /*12bf0*/  F2FP.PACK_AB R8, R90, R91 ;  /* 0x0000005b5a08723e */ /* 0x008fe200000000ff */
[----:B------:R-:W-:Y:S01]  /*12c00*/  IMAD.MOV.U32 R111, RZ, RZ, R117 ;  /* 0x000000ffff6f7224 */ /* 0x000fe200078e0075 */
[----:B------:R-:W-:Y:S01]  /*12c10*/  F2FP.PACK_AB R9, R86, R87 ;  /* 0x000000575609723e */ /* 0x000fe200000000ff */
[----:B------:R-:W-:Y:S01]  /*12c20*/  IMAD.MOV.U32 R117, RZ, RZ, R118 ;  /* 0x000000ffff757224 */ /* 0x000fe200078e0076 */
[----:B------:R-:W-:Y:S01]  /*12c30*/  F2FP.PACK_AB R10, R88, R89 ;  /* 0x00000059580a723e */ /* 0x000fe200000000ff */
[----:B------:R-:W-:Y:S01]  /*12c40*/  IMAD.MOV.U32 R118, RZ, RZ, R119 ;  /* 0x000000ffff767224 */ /* 0x000fe200078e0077 */
[----:B------:R-:W-:Y:S01]  /*12c50*/  F2FP.PACK_AB R11, R85, R84 ;  /* 0x00000054550b723e */ /* 0x000fe200000000ff */
[----:B------:R-:W-:Y:S02]  /*12c60*/  IMAD.MOV.U32 R119, RZ, RZ, R157 ;  /* 0x000000ffff777224 */ /* 0x000fe400078e009d */
[----:B------:R-:W-:-:S02]  /*12c70*/  IMAD.MOV.U32 R157, RZ, RZ, R153 ;  /* 0x000000ffff9d7224 */ /* 0x000fc400078e0099 */
[----:B------:R-:W-:Y:S02]  /*12c80*/  IMAD.MOV.U32 R153, RZ, RZ, R121 ;  /* 0x000000ffff997224 */ /* 0x000fe400078e0079 */
[----:B-1----:R-:W-:Y:S02]  /*12c90*/  FFMA.FTZ R2, R186, c[0x0][0x2d0], -R6 ;  /* 0x0000b400ba027a23 */ /* 0x002fe40000010806 */
[----:B------:R-:W-:Y:S02]  /*12ca0*/  IMAD.MOV.U32 R186, RZ, RZ, R109 ;  /* 0x000000ffffba7224 */ /* 0x000fe400078e006d */
[----:B------:R-:W-:Y:S02]  /*12cb0*/  IMAD.MOV.U32 R109, RZ, RZ, R110 ;  /* 0x000000ffff6d7224 */ /* 0x000fe400078e006e */
[----:B------:R-:W-:Y:S02]  /*12cc0*/  IMAD.MOV.U32 R110, RZ, RZ, R156 ;  /* 0x000000ffff6e7224 */ /* 0x000fe400078e009c */
[----:B------:R-:W-:-:S02]  /*12cd0*/  IMAD.MOV.U32 R156, RZ, RZ, R131 ;  /* 0x000000ffff9c7224 */ /* 0x000fc400078e0083 */
[----:B------:R-:W-:Y:S02]  /*12ce0*/  IMAD.MOV.U32 R131, RZ, RZ, R129 ;  /* 0x000000ffff837224 */ /* 0x000fe400078e0081 */
[----:B------:R-:W-:Y:S02]  /*12cf0*/  IMAD.MOV.U32 R129, RZ, RZ, R68 ;  /* 0x000000ffff817224 */ /* 0x000fe400078e0044 */
[----:B------:R1:W-:Y:S01]  /*12d00*/  MUFU.EX2 R68, R2 ;  /* 0x0000000200447308 */ /* 0x0003e20000000800 */
[----:B------:R-:W-:Y:S01]  /*12d10*/  HMMA.16816.F32 R144, R8, R24, R144 ;  /* 0x000000180890723c */ /* 0x000fe20000001890 */
[----:B------:R-:W-:Y:S02]  /*12d20*/  IMAD.MOV.U32 R121, RZ, RZ, R7 ;  /* 0x000000ffff797224 */ /* 0x000fe400078e0007 */
[----:B------:R-:W-:Y:S02]  /*12d30*/  IMAD.MOV.U32 R168, RZ, RZ, R109 ;  /* 0x000000ffffa87224 */ /* 0x000fe400078e006d */
[----:B-1----:R-:W-:-:S03]  /*12d40*/  FFMA.FTZ R2, R186, c[0x0][0x2d0], -R6 ;  /* 0x0000b400ba027a23 */ /* 0x002fc60000010806 */
[C---:B------:R-:W-:Y:S01]  /*12d50*/  HMMA.16816.F32 R148, R8.reuse, R26, R148 ;  /* 0x0000001a0894723c */ /* 0x040fe20000001894 */
[----:B------:R-:W-:Y:S01]  /*12d60*/  IMAD.MOV.U32 R7, RZ, RZ, R235 ;  /* 0x000000ffff077224 */ /* 0x000fe200078e00eb */
[----:B------:R1:W-:Y:S01]  /*12d70*/  MUFU.EX2 R59, R2 ;  /* 0x00000002003b7308 */ /* 0x0003e20000000800 */
[----:B------:R-:W-:Y:S01]  /*12d80*/  IMAD.MOV.U32 R186, RZ, RZ, R110 ;  /* 0x000000ffffba7224 */ /* 0x000fe200078e006e */
[----:B------:R-:W-:Y:S01]  /*12d90*/  UIMAD.WIDE.U32 UR24, UR17, UR4, URZ ;  /* 0x00000004111872a5 */ /* 0x000fe2000f8e003f */
[----:B------:R-:W-:Y:S01]  /*12da0*/  IMAD.MOV.U32 R109, RZ, RZ, R156 ;  /* 0x000000ffff6d7224 */ /* 0x000fe200078e009c */
[----:B------:R3:W5:Y:S01]  /*12db0*/  LDL.LU R235, [R1+0x34] ;  /* 0x0000340001eb7983 */ /* 0x0007620000300800 */
[----:B------:R-:W-:Y:S01]  /*12dc0*/  IMAD.MOV.U32 R110, RZ, RZ, R120 ;  /* 0x000000ffff6e7224 */ /* 0x000fe200078e0078 */
[----:B--2---:R-:W-:Y:S01]  /*12dd0*/  HMMA.16816.F32 R160, R8, R20, R160 ;  /* 0x0000001408a0723c */ /* 0x004fe200000018a0 */
[----:B------:R-:W-:Y:S02]  /*12de0*/  IMAD.MOV.U32 R156, RZ, RZ, R183 ;  /* 0x000000ffff9c7224 */ /* 0x000fe400078e00b7 */
[----:B------:R-:W-:-:S05]  /*12df0*/  IMAD.MOV.U32 R120, RZ, RZ, R182 ;  /* 0x000000ffff787224 */ /* 0x000fca00078e00b6 */
[----:B------:R-:W-:Y:S01]  /*12e00*/  HMMA.16816.F32 R164, R8, R22, R164 ;  /* 0x0000001608a4723c */ /* 0x000fe200000018a4 */
[----:B-1----:R-:W-:-:S04]  /*12e10*/  FFMA.FTZ R2, R174, c[0x0][0x2d0], -R0 ;  /* 0x0000b400ae027a23 */ /* 0x002fc80000010800 */
[----:B------:R1:W-:Y:S03]  /*12e20*/  MUFU.EX2 R58, R2 ;  /* 0x00000002003a7308 */ /* 0x0003e60000000800 */
[C---:B----4-:R-:W-:Y:S08]  /*12e30*/  HMMA.16816.F32 R176, R8.reuse, R16, R176 ;  /* 0x0000001008b0723c */ /* 0x050ff000000018b0 */
[----:B------:R-:W-:Y:S01]  /*12e40*/  HMMA.16816.F32 R76, R8, R12, R76 ;  /* 0x0000000c084c723c */ /* 0x000fe2000000184c */
[----:B-1----:R-:W-:-:S04]  /*12e50*/  FFMA.FTZ R2, R175, c[0x0][0x2d0], -R0 ;  /* 0x0000b400af027a23 */ /* 0x002fc80000010800 */
[----:B------:R1:W2:Y:S02]  /*12e60*/  MUFU.EX2 R57, R2 ;  /* 0x0000000200397308 */ /* 0x0002a40000000800 */
[----:B-1----:R-:W-:-:S06]  /*12e70*/  FFMA.FTZ R2, R180, c[0x0][0x2d0], -R0 ;  /* 0x0000b400b4027a23 */ /* 0x002fcc0000010800 */
[----:B------:R1:W-:Y:S02]  /*12e80*/  MUFU.EX2 R56, R2 ;  /* 0x0000000200387308 */ /* 0x0003e40000000800 */
[----:B-1----:R-:W-:Y:S01]  /*12e90*/  FFMA.FTZ R2, R181, c[0x0][0x2d0], -R0 ;  /* 0x0000b400b5027a23 */ /* 0x002fe20000010800 */
[C---:B------:R-:W-:Y:S05]  /*12ea0*/  HMMA.16816.F32 R72, R8.reuse, R14, R72 ;  /* 0x0000000e0848723c */ /* 0x040fea0000001848 */
[----:B------:R1:W4:Y:S03]  /*12eb0*/  MUFU.EX2 R31, R2 ;  /* 0x00000002001f7308 */ /* 0x0003260000000800 */
[----:B------:R-:W-:Y:S01]  /*12ec0*/  HMMA.16816.F32 R180, R8, R18, R80 ;  /* 0x0000001208b4723c */ /* 0x000fe20000001850 */
[----:B-1----:R-:W-:-:S02]  /*12ed0*/  FFMA.FTZ R2, R168, c[0x0][0x2d0], -R5 ;  /* 0x0000b400a8027a23 */ /* 0x002fc40000010805 */
[----:B------:R-:W-:Y:S02]  /*12ee0*/  IMAD.MOV.U32 R168, RZ, RZ, R186 ;  /* 0x000000ffffa87224 */ /* 0x000fe400078e00ba */
[----:B------:R-:W-:Y:S01]  /*12ef0*/  IMAD.MOV.U32 R186, RZ, RZ, R109 ;  /* 0x000000ffffba7224 */ /* 0x000fe200078e006d */
[----:B------:R1:W-:Y:S01]  /*12f00*/  MUFU.EX2 R29, R2 ;  /* 0x00000002001d7308 */ /* 0x0003e20000000800 */
[----:B------:R-:W-:Y:S01]  /*12f10*/  IMAD.MOV.U32 R109, RZ, RZ, R110 ;  /* 0x000000ffff6d7224 */ /* 0x000fe200078e006e */
[----:B------:R-:W-:Y:S01]  /*12f20*/  F2FP.PACK_AB R8, R69, R71 ;  /* 0x000000474508723e */ /* 0x000fe200000000ff */
[----:B------:R-:W-:Y:S01]  /*12f30*/  IMAD.MOV.U32 R110, RZ, RZ, R111 ;  /* 0x000000ffff6e7224 */ /* 0x000fe200078e006f */
[----:B--2---:R-:W-:Y:S01]  /*12f40*/  F2FP.PACK_AB R9, R57, R58 ;  /* 0x0000003a3909723e */ /* 0x004fe200000000ff */
[----:B------:R-:W-:Y:S01]  /*12f50*/  IMAD.MOV.U32 R111, RZ, RZ, R159 ;  /* 0x000000ffff6f7224 */ /* 0x000fe200078e009f */
[----:B------:R-:W-:Y:S01]  /*12f60*/  F2FP.PACK_AB R10, R59, R68 ;  /* 0x000000443b0a723e */ /* 0x000fe200000000ff */
[----:B------:R-:W-:Y:S01]  /*12f70*/  IMAD.MOV.U32 R159, RZ, RZ, R158 ;  /* 0x000000ffff9f7224 */ /* 0x000fe200078e009e */
[----:B----4-:R-:W-:Y:S01]  /*12f80*/  F2FP.PACK_AB R11, R31, R56 ;  /* 0x000000381f0b723e */ /* 0x010fe200000000ff */
[----:B------:R-:W-:-:S02]  /*12f90*/  IMAD.MOV.U32 R158, RZ, RZ, R116 ;  /* 0x000000ffff9e7224 */ /* 0x000fc400078e0074 */
[----:B------:R-:W-:Y:S02]  /*12fa0*/  IMAD.MOV.U32 R116, RZ, RZ, R155 ;  /* 0x000000ffff747224 */ /* 0x000fe400078e009b */
[----:B------:R-:W-:Y:S02]  /*12fb0*/  IMAD.MOV.U32 R155, RZ, RZ, R234 ;  /* 0x000000ffff9b7224 */ /* 0x000fe400078e00ea */
[----:B-1----:R-:W-:Y:S01]  /*12fc0*/  FFMA.FTZ R2, R168, c[0x0][0x2d0], -R5 ;  /* 0x0000b400a8027a23 */ /* 0x002fe20000010805 */
[C---:B------:R-:W-:Y:S01]  /*12fd0*/  HMMA.16816.F32 R64, R8.reuse, R24, R64 ;  /* 0x000000180840723c */ /* 0x040fe20000001840 */
[----:B------:R-:W-:Y:S02]  /*12fe0*/  IMAD.MOV.U32 R168, RZ, RZ, R186 ;  /* 0x000000ffffa87224 */ /* 0x000fe400078e00ba */
[----:B------:R-:W-:Y:S02]  /*12ff0*/  FFMA.FTZ R4, R4, c[0x0][0x2d0], -R6 ;  /* 0x0000b40004047a23 */ /* 0x000fe40000010806 */
[----:B------:R-:W-:Y:S01]  /*13000*/  FFMA.FTZ R7, R7, c[0x0][0x2d0], -R0 ;  /* 0x0000b40007077a23 */ /* 0x000fe20000010800 */
[----:B------:R-:W-:Y:S01]  /*13010*/  @UP2 UMOV UR19, UR25 ;  /* 0x0000001900132c82 */ /* 0x000fe20008000000 */
[----:B------:R-:W-:Y:S01]  /*13020*/  IMAD.MOV.U32 R186, RZ, RZ, R109 ;  /* 0x000000ffffba7224 */ /* 0x000fe200078e006d */
[----:B------:R1:W2:Y:S01]  /*13030*/  MUFU.EX2 R30, R2 ;  /* 0x00000002001e7308 */ /* 0x0002a20000000800 */
[----:B------:R-:W-:Y:S01]  /*13040*/  IMAD.MOV.U32 R109, RZ, RZ, R110 ;  /* 0x000000ffff6d7224 */ /* 0x000fe200078e006e */
[----:B------:R-:W-:Y:S01]  /*13050*/  HMMA.16816.F32 R48, R8, R22, R48 ;  /* 0x000000160830723c */ /* 0x000fe20000001830 */
[----:B------:R-:W-:Y:S01]  /*13060*/  IMAD.MOV.U32 R110, RZ, RZ, R111 ;  /* 0x000000ffff6e7224 */ /* 0x000fe200078e006f */
[----:B------:R-:W-:Y:S01]  /*13070*/  UMOV UR4, URZ ;  /* 0x0000003f00047c82 */ /* 0x000fe20008000000 */
[----:B------:R-:W-:Y:S01]  /*13080*/  IMAD.MOV.U32 R111, RZ, RZ, R159 ;  /* 0x000000ffff6f7224 */ /* 0x000fe200078e009f */
[----:B------:R3:W5:Y:S01]  /*13090*/  LDL.LU R234, [R1+0x30] ;  /* 0x0000300001ea7983 */ /* 0x0007620000300800 */
[----:B------:R-:W-:-:S02]  /*130a0*/  IMAD.MOV.U32 R159, RZ, RZ, R158 ;  /* 0x000000ffff9f7224 */ /* 0x000fc400078e009e */
[----:B------:R-:W-:Y:S02]  /*130b0*/  IMAD.MOV.U32 R158, RZ, RZ, R116 ;  /* 0x000000ffff9e7224 */ /* 0x000fe400078e0074 */
[----:B------:R-:W-:Y:S02]  /*130c0*/  IMAD.MOV.U32 R116, RZ, RZ, R155 ;  /* 0x000000ffff747224 */ /* 0x000fe400078e009b */
[----:B------:R-:W-:Y:S02]  /*130d0*/  IMAD.MOV.U32 R155, RZ, RZ, R154 ;  /* 0x000000ffff9b7224 */ /* 0x000fe400078e009a */
[----:B------:R-:W-:Y:S02]  /*130e0*/  IMAD.MOV.U32 R154, RZ, RZ, R153 ;  /* 0x000000ffff9a7224 */ /* 0x000fe400078e0099 */
[----:B-1----:R-:W-:Y:S02]  /*130f0*/  FFMA.FTZ R2, R168, c[0x0][0x2d0], -R5 ;  /* 0x0000b400a8027a23 */ /* 0x002fe40000010805 */
[----:B------:R-:W-:-:S02]  /*13100*/  IMAD.MOV.U32 R168, RZ, RZ, R186 ;  /* 0x000000ffffa87224 */ /* 0x000fc400078e00ba */
[----:B------:R1:W-:Y:S01]  /*13110*/  MUFU.EX2 R28, R2 ;  /* 0x00000002001c7308 */ /* 0x0003e20000000800 */
[----:B------:R-:W-:Y:S02]  /*13120*/  IMAD.MOV.U32 R186, RZ, RZ, R109 ;  /* 0x000000ffffba7224 */ /* 0x000fe400078e006d */
[----:B------:R-:W-:Y:S02]  /*13130*/  IMAD.MOV.U32 R109, RZ, RZ, R110 ;  /* 0x000000ffff6d7224 */ /* 0x000fe400078e006e */
[----:B------:R-:W-:Y:S02]  /*13140*/  IMAD.MOV.U32 R110, RZ, RZ, R111 ;  /* 0x000000ffff6e7224 */ /* 0x000fe400078e006f */
[----:B------:R-:W-:Y:S02]  /*13150*/  IMAD.MOV.U32 R111, RZ, RZ, R159 ;  /* 0x000000ffff6f7224 */ /* 0x000fe400078e009f */
[----:B------:R-:W-:Y:S02]  /*13160*/  IMAD.MOV.U32 R153, RZ, RZ, R152 ;  /* 0x000000ffff997224 */ /* 0x000fe400078e0098 */
[----:B-1----:R-:W-:-:S02]  /*13170*/  FFMA.FTZ R2, R168, c[0x0][0x2d0], -R5 ;  /* 0x0000b400a8027a23 */ /* 0x002fc40000010805 */
[----:B------:R-:W-:Y:S02]  /*13180*/  IMAD.MOV.U32 R171, RZ, RZ, R109 ;  /* 0x000000ffffab7224 */ /* 0x000fe400078e006d */
[----:B------:R1:W-:Y:S01]  /*13190*/  MUFU.EX2 R25, R2 ;  /* 0x0000000200197308 */ /* 0x0003e20000000800 */
[----:B------:R-:W-:Y:S02]  /*131a0*/  IMAD.MOV.U32 R159, RZ, RZ, R158 ;  /* 0x000000ffff9f7224 */ /* 0x000fe400078e009e */
[----:B------:R-:W-:Y:S02]  /*131b0*/  IMAD.MOV.U32 R152, RZ, RZ, R233 ;  /* 0x000000ffff987224 */ /* 0x000fe400078e00e9 */
[----:B------:R-:W-:Y:S01]  /*131c0*/  IMAD.MOV.U32 R158, RZ, RZ, R116 ;  /* 0x000000ffff9e7224 */ /* 0x000fe200078e0074 */
[----:B------:R-:W-:Y:S01]  /*131d0*/  HMMA.16816.F32 R52, R8, R20, R52 ;  /* 0x000000140834723c */ /* 0x000fe20000001834 */
[----:B------:R-:W-:-:S07]  /*131e0*/  IMAD.MOV.U32 R116, RZ, RZ, R155 ;  /* 0x000000ffff747224 */ /* 0x000fce00078e009b */
[----:B------:R-:W-:Y:S01]  /*131f0*/  HMMA.16816.F32 R44, R8, R12, R44 ;  /* 0x0000000c082c723c */ /* 0x000fe2000000182c */
[----:B-1----:R-:W-:-:S07]  /*13200*/  FFMA.FTZ R2, R226, c[0x0][0x2d0], -R3 ;  /* 0x0000b400e2027a23 */ /* 0x002fce0000010803 */
[----:B------:R-:W-:Y:S01]  /*13210*/  HMMA.16816.F32 R32, R8, R14, R32 ;  /* 0x0000000e0820723c */ /* 0x000fe20000001820 */
[----:B------:R1:W-:Y:S01]  /*13220*/  MUFU.EX2 R24, R2 ;  /* 0x0000000200187308 */ /* 0x0003e20000000800 */
[----:B------:R-:W-:-:S06]  /*13230*/  IMAD.MOV.U32 R170, RZ, RZ, R186 ;  /* 0x000000ffffaa7224 */ /* 0x000fcc00078e00ba */
[----:B------:R-:W-:Y:S01]  /*13240*/  HMMA.16816.F32 R60, R8, R26, R60 ;  /* 0x0000001a083c723c */ /* 0x000fe2000000183c */
[----:B------:R-:W-:-:S07]  /*13250*/  IMAD.MOV.U32 R155, RZ, RZ, R154 ;  /* 0x000000ffff9b7224 */ /* 0x000fce00078e009a */
[----:B------:R-:W-:Y:S01]  /*13260*/  HMMA.16816.F32 R36, R8, R16, R36 ;  /* 0x000000100824723c */ /* 0x000fe20000001824 */
[----:B-1----:R-:W-:-:S07]  /*13270*/  FFMA.FTZ R2, R224, c[0x0][0x2d0], -R3 ;  /* 0x0000b400e0027a23 */ /* 0x002fce0000010803 */
[----:B------:R-:W-:Y:S01]  /*13280*/  HMMA.16816.F32 R40, R8, R18, R40 ;  /* 0x000000120828723c */ /* 0x000fe20000001828 */
[----:B------:R-:W-:Y:S01]  /*13290*/  IMAD.MOV.U32 R141, RZ, RZ, R171 ;  /* 0x000000ffff8d7224 */ /* 0x000fe200078e00ab */
[----:B------:R1:W4:Y:S01]  /*132a0*/  MUFU.EX2 R23, R2 ;  /* 0x0000000200177308 */ /* 0x0003220000000800 */
[----:B------:R-:W-:Y:S01]  /*132b0*/  IMAD.MOV.U32 R154, RZ, RZ, R153 ;  /* 0x000000ffff9a7224 */ /* 0x000fe200078e0099 */
[----:B------:R-:W-:Y:S01]  /*132c0*/  @UP2 USHF.R.U32.HI UR17, URZ, UR5, UR19 ;  /* 0x000000053f112299 */ /* 0x000fe20008011613 */
[----:B------:R-:W-:Y:S01]  /*132d0*/  IMAD.MOV.U32 R169, RZ, RZ, R110 ;  /* 0x000000ffffa97224 */ /* 0x000fe200078e006e */
[----:B------:R-:W-:Y:S01]  /*132e0*/  LDSM.16.MT88.4 R16, [R231+0x3100] ;  /* 0x00310000e710783b */ /* 0x000fe20000004200 */
[----:B------:R-:W-:Y:S02]  /*132f0*/  IMAD.MOV.U32 R153, RZ, RZ, R152 ;  /* 0x000000ffff997224 */ /* 0x000fe400078e0098 */
[----:B------:R-:W-:Y:S01]  /*13300*/  IMAD.MOV.U32 R152, RZ, RZ, R130 ;  /* 0x000000ffff987224 */ /* 0x000fe200078e0082 */
[----:B------:R3:W5:Y:S01]  /*13310*/  LDL.LU R233, [R1+0x2c] ;  /* 0x00002c0001e97983 */ /* 0x0007620000300800 */
[----:B------:R-:W-:-:S02]  /*13320*/  IMAD.MOV.U32 R142, RZ, RZ, R169 ;  /* 0x000000ffff8e7224 */ /* 0x000fc400078e00a9 */
[----:B------:R-:W-:Y:S02]  /*13330*/  IMAD.MOV.U32 R168, RZ, RZ, R111 ;  /* 0x000000ffffa87224 */ /* 0x000fe400078e006f */
[----:B------:R-:W-:Y:S02]  /*13340*/  IMAD.MOV.U32 R186, RZ, RZ, R159 ;  /* 0x000000ffffba7224 */ /* 0x000fe400078e009f */
[--C-:B-1----:R-:W-:Y:S02]  /*13350*/  FFMA.FTZ R2, R170, c[0x0][0x2d0], -R3.reuse ;  /* 0x0000b400aa027a23 */ /* 0x102fe40000010803 */
[----:B------:R-:W-:Y:S02]  /*13360*/  FFMA.FTZ R3, R141, c[0x0][0x2d0], -R3 ;  /* 0x0000b4008d037a23 */ /* 0x000fe40000010803 */
[----:B------:R-:W-:Y:S02]  /*13370*/  IMAD.MOV.U32 R109, RZ, RZ, R158 ;  /* 0x000000ffff6d7224 */ /* 0x000fe400078e009e */
[----:B------:R-:W-:Y:S01]  /*13380*/  IMAD.MOV.U32 R110, RZ, RZ, R116 ;  /* 0x000000ffff6e7224 */ /* 0x000fe200078e0074 */
[----:B------:R1:W-:Y:S01]  /*13390*/  MUFU.EX2 R21, R3 ;  /* 0x0000000300157308 */ /* 0x0003e20000000800 */
[----:B------:R-:W-:-:S02]  /*133a0*/  IMAD.MOV.U32 R111, RZ, RZ, R155 ;  /* 0x000000ffff6f7224 */ /* 0x000fc400078e009b */
[----:B------:R-:W-:Y:S02]  /*133b0*/  IMAD.MOV.U32 R159, RZ, RZ, R154 ;  /* 0x000000ffff9f7224 */ /* 0x000fe400078e009a */
[----:B------:R-:W-:Y:S02]  /*133c0*/  IMAD.MOV.U32 R158, RZ, RZ, R153 ;  /* 0x000000ffff9e7224 */ /* 0x000fe400078e0099 */
[----:B------:R-:W-:Y:S02]  /*133d0*/  IMAD.MOV.U32 R116, RZ, RZ, R152 ;  /* 0x000000ffff747224 */ /* 0x000fe400078e0098 */
[----:B------:R-:W-:Y:S02]  /*133e0*/  IMAD.MOV.U32 R173, RZ, RZ, R168 ;  /* 0x000000ffffad7224 */ /* 0x000fe400078e00a8 */
[----:B------:R-:W-:Y:S01]  /*133f0*/  IMAD.MOV.U32 R172, RZ, RZ, R186 ;  /* 0x000000ffffac7224 */ /* 0x000fe200078e00ba */
[----:B------:R2:W2:Y:S01]  /*13400*/  MUFU.EX2 R22, R2 ;  /* 0x0000000200167308 */ /* 0x0004a20000000800 */
[----:B------:R-:W-:Y:S01]  /*13410*/  IMAD.MOV.U32 R187, RZ, RZ, R109 ;  /* 0x000000ffffbb7224 */ /* 0x000fe200078e006d */
[----:B------:R-:W3:Y:S01]  /*13420*/  LDSM.16.MT88.4 R152, [R229+0x3100] ;  /* 0x00310000e598783b */ /* 0x000ee20000004200 */
[----:B------:R-:W-:-:S02]  /*13430*/  IMAD.MOV.U32 R185, RZ, RZ, R110 ;  /* 0x000000ffffb97224 */ /* 0x000fc400078e006e */
[----:B-1----:R-:W-:Y:S01]  /*13440*/  FFMA.FTZ R3, R142, c[0x0][0x2d0], -R6 ;  /* 0x0000b4008e037a23 */ /* 0x002fe20000010806 */
[----:B------:R-:W1:Y:S01]  /*13450*/  LDSM.16.MT88.4 R168, [R232+0x3100] ;  /* 0x00310000e8a8783b */ /* 0x000e620000004200 */
[----:B------:R-:W-:Y:S02]  /*13460*/  IMAD.MOV.U32 R184, RZ, RZ, R111 ;  /* 0x000000ffffb87224 */ /* 0x000fe400078e006f */
[----:B------:R-:W-:Y:S02]  /*13470*/  IMAD.MOV.U32 R186, RZ, RZ, R159 ;  /* 0x000000ffffba7224 */ /* 0x000fe400078e009f */
[----:B------:R-:W-:Y:S02]  /*13480*/  IMAD.MOV.U32 R109, RZ, RZ, R158 ;  /* 0x000000ffff6d7224 */ /* 0x000fe400078e009e */
[----:B------:R-:W-:Y:S01]  /*13490*/  IMAD.MOV.U32 R110, RZ, RZ, R116 ;  /* 0x000000ffff6e7224 */ /* 0x000fe200078e0074 */
[----:B------:R4:W-:Y:S01]  /*134a0*/  MUFU.EX2 R20, R3 ;  /* 0x0000000300147308 */ /* 0x0009e20000000800 */
[----:B------:R-:W-:-:S02]  /*134b0*/  IMAD.MOV.U32 R111, RZ, RZ, R117 ;  /* 0x000000ffff6f7224 */ /* 0x000fc400078e0075 */
[----:B------:R-:W-:Y:S02]  /*134c0*/  IMAD.MOV.U32 R159, RZ, RZ, R118 ;  /* 0x000000ffff9f7224 */ /* 0x000fe400078e0076 */
[----:B------:R-:W-:Y:S02]  /*134d0*/  IMAD.MOV.U32 R158, RZ, RZ, R119 ;  /* 0x000000ffff9e7224 */ /* 0x000fe400078e0077 */
[----:B--2---:R-:W-:Y:S02]  /*134e0*/  FFMA.FTZ R2, R173, c[0x0][0x2d0], -R6 ;  /* 0x0000b400ad027a23 */ /* 0x004fe40000010806 */
[----:B------:R-:W-:Y:S01]  /*134f0*/  FADD.FTZ R12, R223, R215 ;  /* 0x000000d7df0c7221 */ /* 0x000fe20000010000 */
[----:B------:R2:W-:Y:S01]  /*13500*/  MUFU.EX2 R14, R4 ;  /* 0x00000004000e7308 */ /* 0x0005e20000000800 */
[----:B------:R-:W-:Y:S01]  /*13510*/  FFMA.FTZ R5, R187, c[0x0][0x2d0], -R0 ;  /* 0x0000b400bb057a23 */ /* 0x000fe20000010800 */
[----:B------:R-:W1:Y:S01]  /*13520*/  LDSM.16.MT88.4 R116, [R230+0x3100] ;  /* 0x00310000e674783b */ /* 0x000e620000004200 */
[----:B------:R-:W-:-:S02]  /*13530*/  IMAD.MOV.U32 R213, RZ, RZ, R109 ;  /* 0x000000ffffd57224 */ /* 0x000fc400078e006d */
[----:B------:R-:W-:Y:S02]  /*13540*/  IMAD.MOV.U32 R207, RZ, RZ, R110 ;  /* 0x000000ffffcf7224 */ /* 0x000fe400078e006e */
[----:B----4-:R-:W-:Y:S02]  /*13550*/  FFMA.FTZ R3, R172, c[0x0][0x2d0], -R6 ;  /* 0x0000b400ac037a23 */ /* 0x010fe40000010806 */
[----:B------:R-:W-:Y:S02]  /*13560*/  FFMA.FTZ R6, R185, c[0x0][0x2d0], -R0 ;  /* 0x0000b400b9067a23 */ /* 0x000fe40000010800 */
[----:B------:R-:W-:Y:S02]  /*13570*/  IMAD.MOV.U32 R110, RZ, RZ, R111 ;  /* 0x000000ffff6e7224 */ /* 0x000fe400078e006f */
[----:B------:R-:W-:Y:S02]  /*13580*/  IMAD.MOV.U32 R172, RZ, RZ, R159 ;  /* 0x000000ffffac7224 */ /* 0x000fe400078e009f */
[----:B------:R-:W-:-:S02]  /*13590*/  IMAD.MOV.U32 R173, RZ, RZ, R158 ;  /* 0x000000ffffad7224 */ /* 0x000fc400078e009e */
[----:B------:R-:W-:Y:S02]  /*135a0*/  IMAD.MOV.U32 R109, RZ, RZ, R157 ;  /* 0x000000ffff6d7224 */ /* 0x000fe400078e009d */
[----:B------:R-:W-:Y:S02]  /*135b0*/  FFMA.FTZ R0, R249, c[0x0][0x2d0], -R0 ;  /* 0x0000b400f9007a23 */ /* 0x000fe40000010800 */
[----:B------:R-:W-:Y:S01]  /*135c0*/  IMAD.MOV.U32 R111, RZ, RZ, R156 ;  /* 0x000000ffff6f7224 */ /* 0x000fe200078e009c */
[----:B------:R4:W1:Y:S01]  /*135d0*/  MUFU.EX2 R15, R2 ;  /* 0x00000002000f7308 */ /* 0x0008620000000800 */
[----:B------:R-:W-:Y:S02]  /*135e0*/  IMAD.MOV.U32 R159, RZ, RZ, R127 ;  /* 0x000000ffff9f7224 */ /* 0x000fe400078e007f */
[----:B------:R-:W-:Y:S02]  /*135f0*/  IMAD.MOV.U32 R158, RZ, RZ, R126 ;  /* 0x000000ffff9e7224 */ /* 0x000fe400078e007e */
[----:B--2---:R-:W-:-:S02]  /*13600*/  FADD.FTZ R4, R250, R225 ;  /* 0x000000e1fa047221 */ /* 0x004fc40000010000 */
[----:B------:R-:W-:Y:S01]  /*13610*/  IMAD.MOV.U32 R130, RZ, RZ, R228 ;  /* 0x000000ffff827224 */ /* 0x000fe200078e00e4 */
[----:B------:R2:W-:Y:S01]  /*13620*/  MUFU.EX2 R13, R3 ;  /* 0x00000003000d7308 */ /* 0x0005e20000000800 */
[----:B------:R-:W-:-:S07]  /*13630*/  IMAD.MOV.U32 R211, RZ, RZ, R186 ;  /* 0x000000ffffd37224 */ /* 0x000fce00078e00ba */
[----:B------:R-:W-:Y:S01]  /*13640*/  MUFU.EX2 R10, R7 ;  /* 0x00000007000a7308 */ /* 0x000fe20000000800 */
[----:B----4-:R-:W-:Y:S01]  /*13650*/  FADD.FTZ R2, R110, R109 ;  /* 0x0000006d6e027221 */ /* 0x010fe20000010000 */
[----:B------:R-:W-:Y:S01]  /*13660*/  UIADD3 UR5, UR17, UR14, -UR20 ;  /* 0x0000000e11057290 */ /* 0x000fe2000fffe814 */
[----:B------:R-:W-:Y:S01]  /*13670*/  FADD.FTZ R4, R159, R4 ;  /* 0x000000049f047221 */ /* 0x000fe20000010000 */
[----:B------:R4:W5:Y:S01]  /*13680*/  LDL.LU R228, [R1+0x28] ;  /* 0x0000280001e47983 */ /* 0x0009620000300800 */
[----:B------:R-:W-:Y:S01]  /*13690*/  FADD.FTZ R2, R131, R2 ;  /* 0x0000000283027221 */ /* 0x000fe20000010000 */
[----:B------:R-:W-:Y:S01]  /*136a0*/  UIMAD.WIDE UR4, UR5, -0x6db6db6d, UR4 ;  /* 0x92492493050478a5 */ /* 0x000fe2000f8e0204 */
[----:B------:R-:W-:Y:S01]  /*136b0*/  IMAD.MOV.U32 R210, RZ, RZ, R184 ;  /* 0x000000ffffd27224 */ /* 0x000fe200078e00b8 */
[----:B------:R1:W1:Y:S01]  /*136c0*/  MUFU.EX2 R11, R0 ;  /* 0x00000000000b7308 */ /* 0x0002620000000800 */
[----:B--2---:R-:W-:Y:S01]  /*136d0*/  FADD.FTZ R3, R172, R173 ;  /* 0x000000adac037221 */ /* 0x004fe20000010000 */
[----:B------:R-:W-:Y:S01]  /*136e0*/  USHF.R.U32.HI UR6, URZ, 0x1f, UR5 ;  /* 0x0000001f3f067899 */ /* 0x000fe20008011605 */
[----:B------:R-:W-:Y:S01]  /*136f0*/  FADD.FTZ R2, R211, R2 ;  /* 0x00000002d3027221 */ /* 0x000fe20000010000 */
[----:B------:R-:W-:Y:S01]  /*13700*/  UIADD3 UR12, UR13, -0x2, URZ ;  /* 0xfffffffe0d0c7890 */ /* 0x000fe2000fffe03f */
[----:B------:R-:W-:Y:S01]  /*13710*/  FADD.FTZ R3, R158, R3 ;  /* 0x000000039e037221 */ /* 0x000fe20000010000 */
[----:B------:R-:W-:Y:S01]  /*13720*/  ULEA.HI.SX32 UR6, UR5, UR6, 0x1a ;  /* 0x0000000605067291 */ /* 0x000fe2000f8fd23f */
[----:B------:R-:W-:Y:S01]  /*13730*/  IMAD.MOV.U32 R157, RZ, RZ, R125 ;  /* 0x000000ffff9d7224 */ /* 0x000fe200078e007d */
[----:B------:R2:W-:Y:S01]  /*13740*/  MUFU.EX2 R8, R5 ;  /* 0x0000000500087308 */ /* 0x0005e20000000800 */
[----:B------:R-:W-:Y:S01]  /*13750*/  FADD.FTZ R3, R213, R3 ;  /* 0x00000003d5037221 */ /* 0x000fe20000010000 */
[----:B------:R-:W-:Y:S01]  /*13760*/  UISETP.LT.AND UP0, UPT, URZ, UR6, UPT ;  /* 0x000000063f00728c */ /* 0x000fe2000bf01270 */
[----:B------:R-:W-:Y:S01]  /*13770*/  IMAD.MOV.U32 R156, RZ, RZ, R124 ;  /* 0x000000ffff9c7224 */ /* 0x000fe200078e007c */
[----:B------:R-:W-:Y:S01]  /*13780*/  F2FP.PACK_AB R184, R30, R29 ;  /* 0x0000001d1eb8723e */ /* 0x000fe200000000ff */
[----:B------:R-:W-:Y:S01]  /*13790*/  FADD.FTZ R3, R123, R3 ;  /* 0x000000037b037221 */ /* 0x000fe20000010000 */
[----:B------:R-:W-:Y:S01]  /*137a0*/  USEL UR6, URZ, UR6, !UP0 ;  /* 0x000000063f067287 */ /* 0x000fe2000c000000 */
[----:B------:R-:W-:Y:S01]  /*137b0*/  FADD.FTZ R2, R121, R2 ;  /* 0x0000000279027221 */ /* 0x000fe20000010000 */
[----:B------:R-:W3:Y:S01]  /*137c0*/  MUFU.EX2 R9, R6 ;  /* 0x0000000600097308 */ /* 0x000ee20000000800 */
[----:B-1----:R-:W-:Y:S01]  /*137d0*/  FADD.FTZ R0, R111, R12 ;  /* 0x0000000c6f007221 */ /* 0x002fe20000010000 */
[----:B------:R-:W-:Y:S01]  /*137e0*/  UISETP.GE.AND UP0, UPT, UR12, UR6, UPT ;  /* 0x000000060c00728c */ /* 0x000fe2000bf06270 */
[----:B------:R-:W-:Y:S01]  /*137f0*/  IMAD.MOV.U32 R206, RZ, RZ, R157 ;  /* 0x000000ffffce7224 */ /* 0x000fe200078e009d */
[----:B------:R-:W-:Y:S01]  /*13800*/  F2FP.PACK_AB R185, R23, R24 ;  /* 0x0000001817b9723e */ /* 0x000fe200000000ff */
[----:B------:R-:W-:Y:S01]  /*13810*/  IMAD.MOV.U32 R109, RZ, RZ, R156 ;  /* 0x000000ffff6d7224 */ /* 0x000fe200078e009c */
[----:B------:R-:W-:Y:S01]  /*13820*/  F2FP.PACK_AB R186, R25, R28 ;  /* 0x0000001c19ba723e */ /* 0x000fe200000000ff */
[----:B------:R-:W-:Y:S01]  /*13830*/  IMAD.MOV.U32 R111, RZ, RZ, R128 ;  /* 0x000000ffff6f7224 */ /* 0x000fe200078e0080 */
[----:B------:R-:W-:Y:S01]  /*13840*/  PLOP3.LUT P0, PT, PT, PT, UP0, 0x80, 0x0 ;  /* 0x000000000000781c */ /* 0x000fe20003f0f008 */
[----:B--2---:R-:W-:Y:S01]  /*13850*/  FADD.FTZ R5, R129, R0 ;  /* 0x0000000081057221 */ /* 0x004fe20000010000 */
[----:B------:R-:W-:Y:S01]  /*13860*/  F2FP.PACK_AB R187, R21, R22 ;  /* 0x0000001615bb723e */ /* 0x000fe200000000ff */
[----:B------:R-:W-:Y:S01]  /*13870*/  FADD.FTZ R0, R207, R4 ;  /* 0x00000004cf007221 */ /* 0x000fe20000010000 */
[----:B------:R-:W-:Y:S01]  /*13880*/  F2FP.PACK_AB R128, R15, R20 ;  /* 0x000000140f80723e */ /* 0x000fe200000000ff */
[----:B------:R-:W-:Y:S01]  /*13890*/  FADD.FTZ R5, R210, R5 ;  /* 0x00000005d2057221 */ /* 0x000fe20000010000 */
[----:B------:R-:W-:Y:S01]  /*138a0*/  F2FP.PACK_AB R131, R11, R10 ;  /* 0x0000000a0b83723e */ /* 0x000fe200000000ff */
[----:B------:R-:W-:Y:S01]  /*138b0*/  FADD.FTZ R4, R218, R0 ;  /* 0x00000000da047221 */ /* 0x000fe20000010000 */
[----:B---3--:R-:W-:Y:S01]  /*138c0*/  F2FP.PACK_AB R129, R9, R8 ;  /* 0x000000080981723e */ /* 0x008fe200000000ff */
        /* <DEDUP_REMOVED lines=12> */
[----:B------:R-:W-:Y:S01]  /*13990*/  IMAD.MOV.U32 R110, RZ, RZ, R130 ;  /* 0x000000ffff6e7224 */ /* 0x000fe200078e0082 */
[----:B------:R-:W-:Y:S01]  /*139a0*/  F2FP.PACK_AB R130, R13, R14 ;  /* 0x0000000e0d82723e */ /* 0x000fe200000000ff */
        /* <DEDUP_REMOVED lines=93> */
[----:B------:R-:W-:Y:S02]  /*13f80*/  FADD.FTZ R3, R28, R3 ;  /* 0x000000031c037221 */ /* 0x000fe40000010000 */
[----:B------:R-:W-:Y:S02]  /*13f90*/  FADD.FTZ R5, R11, R2 ;  /* 0x000000020b057221 */ /* 0x000fe40000010000 */
[----:B------:R-:W-:-:S03]  /*13fa0*/  FADD.FTZ R2, R25, R3 ;  /* 0x0000000319027221 */ /* 0x000fc60000010000 */
[----:B------:R4:W-:Y:S01]  /*13fb0*/  STL [R1+0xc], R5 ;  /* 0x00000c0501007387 */ /* 0x0009e20000100800 */
[----:B-1----:R-:W-:-:S05]  /*13fc0*/  FADD.FTZ R0, R21, R4 ;  /* 0x0000000415007221 */ /* 0x002fca0000010000 */
[----:B------:R4:W-:Y:S04]  /*13fd0*/  STL [R1+0x14], R0 ;  /* 0x0000140001007387 */ /* 0x0009e80000100800 */
[----:B------:R4:W-:Y:S01]  /*13fe0*/  STL [R1+0x10], R2 ;  /* 0x0000100201007387 */ /* 0x0009e20000100800 */
[----:B------:R-:W-:Y:S05]  /*13ff0*/  @!P0 BRA `(.L_x_1582) ;  /* 0x000056e000008947 */ /* 0x000fea0003800000 */
[----:B------:R-:W2:Y:S01]  /*14000*/  LDL R111, [R1+0x20] ;  /* 0x00002000016f7983 */ /* 0x000ea20000100800 */
        /* <DEDUP_REMOVED lines=10> */
[----:B--2-4-:R-:W-:-:S05]  /*140b0*/  @P1 IMAD.HI.U32 R0, R111, c[0x0][0x2c8], RZ ;  /* 0x0000b2006f001a27 */ /* 0x014fca00078e00ff */
[----:B------:R-:W-:-:S05]  /*140c0*/  @P0 SHF.R.U32.HI R0, RZ, c[0x0][0x2cc], R0 ;  /* 0x0000b300ff000a19 */ /* 0x000fca0000011600 */
[----:B------:R1:W-:Y:S02]  /*140d0*/  @P0 STL [R1+0x1c], R0 ;  /* 0x00001c0001000387 */ /* 0x0003e40000100800 */
.L_x_1585:
        /* <DEDUP_REMOVED lines=23> */
[----:B------:R-:W4:Y:S01]  /*14250*/  LDL R6, [R1] ;  /* 0x0000000001067983 */ /* 0x000f220000100800 */
        /* <DEDUP_REMOVED lines=16> */
[----:B------:R-:W5:Y:S04]  /*14360*/  SHFL.IDX PT, R8, R0, 0x1, 0x181f ;  /* 0x00381f0000087f89 */ /* 0x000f6800000e0000 */
        /* <DEDUP_REMOVED lines=8> */
[----:B------:R-:W3:Y:S01]  /*143f0*/  SHFL.IDX PT, R12, R2, 0x2, 0x181f ;  /* 0x00581f00020c7f89 */ /* 0x000ee200000e0000 */
[--C-:B-----5:R-:W-:Y:S03]  /*14400*/  IMAD.X R5, R8, 0x1, R246.reuse, P0 ;  /* 0x0000000108057824 */ /* 0x120fe600000e06f6 */
[----:B------:R-:W4:Y:S04]  /*14410*/  SHFL.IDX PT, R10, R2, 0x3, 0x181f ;  /* 0x00781f00020a7f89 */ /* 0x000f2800000e0000 */
[----:B------:R-:W5:Y:S04]  /*14420*/  SHFL.IDX PT, R9, R2, 0x4, 0x181f ;  /* 0x00981f0002097f89 */ /* 0x000f6800000e0000 */
[----:B------:R-:W2:Y:S04]  /*14430*/  SHFL.IDX PT, R14, R2, 0x5, 0x181f ;  /* 0x00b81f00020e7f89 */ /* 0x000ea800000e0000 */
[----:B------:R-:W2:Y:S01]  /*14440*/  SHFL.IDX PT, R2, R2, 0x6, 0x181f ;  /* 0x00d81f0002027f89 */ /* 0x000ea200000e0000 */
[----:B-1----:R-:W-:Y:S05]  /*14450*/  IADD3 R0, R248, 0x100, RZ ;  /* 0x00000100f8007810 */ /* 0x002fea0007ffe0ff */
[----:B------:R2:W-:Y:S01]  /*14460*/  LDGSTS.E.BYPASS.LTC128B.128 [R0], [R6.64], !P6 ;  /* 0x0000000006007fae */ /* 0x0005e2000f101d56 */
[-C--:B---3--:R-:W-:Y:S03]  /*14470*/  IADD3 R12, P0, R12, R247.reuse, RZ ;  /* 0x000000f70c0c7210 */ /* 0x088fe60007f1e0ff */
[----:B------:R1:W-:Y:S01]  /*14480*/  LDGSTS.E.BYPASS.LTC128B.128 [R0+0x800], [R4.64], !P6 ;  /* 0x0080000004007fae */ /* 0x0003e2000f101d56 */
[-C--:B----4-:R-:W-:Y:S01]  /*14490*/  IADD3 R10, P3, R10, R247.reuse, RZ ;  /* 0x000000f70a0a7210 */ /* 0x090fe20007f7e0ff */
[--C-:B------:R-:W-:Y:S01]  /*144a0*/  IMAD.X R13, R11, 0x1, R246.reuse, P0 ;  /* 0x000000010b0d7824 */ /* 0x100fe200000e06f6 */
[-C--:B-----5:R-:W-:Y:S03]  /*144b0*/  IADD3 R8, P2, R9, R247.reuse, RZ ;  /* 0x000000f709087210 */ /* 0x0a0fe60007f5e0ff */
[--C-:B------:R-:W-:Y:S01]  /*144c0*/  IMAD.X R11, R22, 0x1, R246.reuse, P3 ;  /* 0x00000001160b7824 */ /* 0x100fe200018e06f6 */
[----:B------:R3:W-:Y:S01]  /*144d0*/  LDGSTS.E.BYPASS.LTC128B.128 [R0+0x1000], [R12.64], !P6 ;  /* 0x010000000c007fae */ /* 0x0007e2000f101d56 */
[--C-:B------:R-:W-:Y:S03]  /*144e0*/  IMAD.X R9, R21, 0x1, R246.reuse, P2 ;  /* 0x0000000115097824 */ /* 0x100fe600010e06f6 */
[----:B------:R3:W-:Y:S04]  /*144f0*/  LDGSTS.E.BYPASS.LTC128B.128 [R0+0x1800], [R10.64], !P6 ;  /* 0x018000000a007fae */ /* 0x0007e8000f101d56 */
[----:B------:R3:W-:Y:S01]  /*14500*/  LDGSTS.E.BYPASS.LTC128B.128 [R0+0x2000], [R8.64], !P6 ;  /* 0x0200000008007fae */ /* 0x0007e2000f101d56 */
[-C--:B--2---:R-:W-:Y:S02]  /*14510*/  IADD3 R6, P1, R14, R247.reuse, RZ ;  /* 0x000000f70e067210 */ /* 0x084fe40007f3e0ff */
[----:B-1----:R-:W-:Y:S03]  /*14520*/  IADD3 R4, P0, R2, R247, RZ ;  /* 0x000000f702047210 */ /* 0x002fe60007f1e0ff */
[--C-:B------:R-:W-:Y:S02]  /*14530*/  IMAD.X R7, R20, 0x1, R246.reuse, P1 ;  /* 0x0000000114077824 */ /* 0x100fe400008e06f6 */
[----:B------:R-:W-:Y:S03]  /*14540*/  IMAD.X R5, R15, 0x1, R246, P0 ;  /* 0x000000010f057824 */ /* 0x000fe600000e06f6 */
[----:B------:R3:W-:Y:S04]  /*14550*/  LDGSTS.E.BYPASS.LTC128B.128 [R0+0x2800], [R6.64], !P6 ;  /* 0x0280000006007fae */ /* 0x0007e8000f101d56 */
[----:B------:R3:W-:Y:S02]  /*14560*/  LDGSTS.E.BYPASS.LTC128B.128 [R0+0x3000], [R4.64], !P6 ;  /* 0x0300000004007fae */ /* 0x0007e4000f101d56 */
.L_x_1583:
[-C--:B-1-34-:R-:W-:Y:S01]  /*14570*/  HMMA.16816.F32 R4, R112, R16.reuse, RZ ;  /* 0x000000107004723c */ /* 0x09afe200000018ff */
        /* <DEDUP_REMOVED lines=64> */
[----:B------:R-:W2:Y:S07]  /*14980*/  LDSM.16.M88.4 R196, [R234+0x5900] ;  /* 0x00590000eac4783b */ /* 0x000eae0000000200 */
[----:B------:R-:W-:Y:S01]  /*14990*/  HMMA.16816.F32 R112, R188, R222, R112 ;  /* 0x000000debc70723c */ /* 0x000fe20000001870 */
[----:B------:R-:W2:Y:S07]  /*149a0*/  LDSM.16.M88.4 R188, [R234+0x6100] ;  /* 0x00610000eabc783b */ /* 0x000eae0000000200 */
[-C--:B-1----:R-:W-:Y:S01]  /*149b0*/  HMMA.16816.F32 R4, R136, R192.reuse, R4 ;  /* 0x000000c08804723c */ /* 0x082fe20000001804 */
[----:B------:R-:W-:Y:S07]  /*149c0*/  LDSM.16.M88.4 R220, [R233+0x1800] ;  /* 0x00180000e9dc783b */ /* 0x000fee0000000200 */
[C---:B---3--:R-:W-:Y:S08]  /*149d0*/  HMMA.16816.F32 R8, R200.reuse, R192, R8 ;  /* 0x000000c0c808723c */ /* 0x048ff00000001808 */
[-C--:B------:R-:W-:Y:S08]  /*149e0*/  HMMA.16816.F32 R12, R200, R194.reuse, R12 ;  /* 0x000000c2c80c723c */ /* 0x080ff0000000180c */
[C---:B------:R-:W-:Y:S01]  /*149f0*/  HMMA.16816.F32 R16, R136.reuse, R194, R16 ;  /* 0x000000c28810723c */ /* 0x040fe20000001810 */
[----:B------:R-:W1:Y:S07]  /*14a00*/  LDSM.16.M88.4 R192, [R234+0x6900] ;  /* 0x00690000eac0783b */ /* 0x000e6e0000000200 */
        /* <DEDUP_REMOVED lines=9> */
[----:B------:R-:W-:Y:S07]  /*14aa0*/  LDSM.16.M88.4 R208, [R237+0x9100] ;  /* 0x00910000edd0783b */ /* 0x000fee0000000200 */
[-C--:B--2---:R-:W-:Y:S08]  /*14ab0*/  HMMA.16816.F32 R52, R136, R212.reuse, R52 ;  /* 0x000000d48834723c */ /* 0x084ff00000001834 */
        /* <DEDUP_REMOVED lines=14> */
[-C--:B-1----:R-:W-:Y:S08]  /*14ba0*/  HMMA.16816.F32 R100, R136, R192.reuse, R100 ;  /* 0x000000c08864723c */ /* 0x082ff00000001864 */
[C---:B------:R-:W-:Y:S08]  /*14bb0*/  HMMA.16816.F32 R104, R200.reuse, R192, R104 ;  /* 0x000000c0c868723c */ /* 0x040ff00000001868 */
[-C--:B------:R-:W-:Y:S01]  /*14bc0*/  HMMA.16816.F32 R108, R200, R194.reuse, R108 ;  /* 0x000000c2c86c723c */ /* 0x080fe2000000186c */
[----:B------:R-:W1:Y:S07]  /*14bd0*/  LDSM.16.M88.4 R200, [R233+0x2800] ;  /* 0x00280000e9c8783b */ /* 0x000e6e0000000200 */
[----:B------:R-:W-:Y:S01]  /*14be0*/  HMMA.16816.F32 R112, R136, R194, R112 ;  /* 0x000000c28870723c */ /* 0x000fe20000001870 */
[----:B------:R-:W4:Y:S01]  /*14bf0*/  LDSM.16.M88.4 R136, [R233+0x3000] ;  /* 0x00300000e988783b */ /* 0x000f220000000200 */
[----:B------:R-:W-:Y:S06]  /*14c00*/  DEPBAR.LE SB0, 0x0 ;  /* 0x000080000000791a */ /* 0x000fec0000000000 */
[-C--:B--2---:R-:W-:Y:S01]  /*14c10*/  HMMA.16816.F32 R4, R196, R204.reuse, R4 ;  /* 0x000000ccc404723c */ /* 0x084fe20000001804 */
[----:B------:R-:W-:Y:S07]  /*14c20*/  BAR.SYNC.DEFER_BLOCKING 0x0 ;  /* 0x0000000000007b1d */ /* 0x000fee0000010000 */
        /* <DEDUP_REMOVED lines=29> */
[----:B------:R-:W-:Y:S01]  /*14e00*/  IMAD.MOV.U32 R2, RZ, RZ, c[0x0][0x2b8] ;  /* 0x0000ae00ff027624 */ /* 0x000fe200078e00ff */
[----:B------:R-:W-:Y:S01]  /*14e10*/  UIMAD UR10, UR12, 0x70, UR18 ;  /* 0x000000700c0a78a4 */ /* 0x000fe2000f8e0212 */
[----:B------:R-:W-:Y:S03]  /*14e20*/  IMAD.MOV.U32 R138, RZ, RZ, RZ ;  /* 0x000000ffff8a7224 */ /* 0x000fe600078e00ff */
[----:B------:R-:W-:Y:S02]  /*14e30*/  ISETP.NE.AND P2, PT, R2, 0x1, PT ;  /* 0x000000010200780c */ /* 0x000fe40003f45270 */
[----:B------:R-:W-:Y:S05]  /*14e40*/  IMAD.U32 R2, RZ, RZ, UR10 ;  /* 0x0000000aff027e24 */ /* 0x000fea000f8e00ff */
[----:B--2---:R-:W-:Y:S02]  /*14e50*/  IADD3 R2, R2, -0x70, R0 ;  /* 0xffffff9002027810 */ /* 0x004fe40007ffe000 */
[----:B------:R-:W-:Y:S04]  /*14e60*/  ISETP.GT.AND P1, PT, R0, 0x6f, PT ;  /* 0x0000006f0000780c */ /* 0x000fe80003f24270 */
        /* <DEDUP_REMOVED lines=16> */
[----:B--2---:R-:W-:Y:S01]  /*14f70*/  STL [R1], R138 ;  /* 0x0000008a01007387 */ /* 0x004fe20000100800 */
[----:B------:R-:W-:Y:S02]  /*14f80*/  SHF.R.S32.HI R2, RZ, 0x1f, R138 ;  /* 0x0000001fff027819 */ /* 0x000fe4000001148a */
        /* <DEDUP_REMOVED lines=38> */
[--C-:B-1----:R-:W-:Y:S02]  /*151f0*/  IMAD.X R139, R194, 0x1, R246.reuse, P1 ;  /* 0x00000001c28b7824 */ /* 0x102fe400008e06f6 */
[----:B------:R-:W-:Y:S03]  /*15200*/  IMAD.X R137, R0, 0x1, R246, P0 ;  /* 0x0000000100897824 */ /* 0x000fe600000e06f6 */
[----:B------:R2:W-:Y:S04]  /*15210*/  LDGSTS.E.BYPASS.LTC128B.128 [R248+0x6100], [R138.64], !P6 ;  /* 0x061000008af87fae */ /* 0x0005e8000f101d56 */
[----:B------:R2:W-:Y:S02]  /*15220*/  LDGSTS.E.BYPASS.LTC128B.128 [R248+0x6900], [R136.64], !P6 ;  /* 0x0690000088f87fae */ /* 0x0005e4000f101d56 */
.L_x_1584:
        /* <DEDUP_REMOVED lines=20> */
[----:B------:R-:W-:Y:S08]  /*15370*/  SHFL.IDX PT, R135, R0, RZ, 0x1c1f ;  /* 0x001c1fff00877589 */ /* 0x000ff000000e0000 */
[----:B------:R-:W-:Y:S08]  /*15380*/  SHFL.IDX PT, R138, R0, 0x2, 0x1c1f ;  /* 0x005c1f00008a7f89 */ /* 0x000ff000000e0000 */
[----:B------:R-:W-:Y:S08]  /*15390*/  SHFL.IDX PT, R137, R0, 0x3, 0x1c1f ;  /* 0x007c1f0000897f89 */ /* 0x000ff000000e0000 */
[----:B------:R3:W4:Y:S02]  /*153a0*/  SHFL.IDX PT, R2, R0, 0x1, 0x1c1f ;  /* 0x003c1f0000027f89 */ /* 0x00072400000e0000 */
[----:B---3--:R-:W-:Y:S05]  /*153b0*/  IMAD.U32 R0, RZ, RZ, UR10 ;  /* 0x0000000aff007e24 */ /* 0x008fea000f8e00ff */
[----:B--2---:R-:W-:Y:S04]  /*153c0*/  IADD3 R0, -R139, 0x1, R0 ;  /* 0x000000018b007810 */ /* 0x004fe80007ffe100 */
[----:B------:R-:W-:Y:S05]  /*153d0*/  IADD3 R136, -R136, UR14, R0 ;  /* 0x0000000e88887c10 */ /* 0x000fea000fffe100 */
[C---:B----4-:R-:W-:Y:S02]  /*153e0*/  IMAD.IADD R2, R136.reuse, 0x1, R2 ;  /* 0x0000000188027824 */ /* 0x050fe400078e0202 */
[C---:B------:R-:W-:Y:S02]  /*153f0*/  IMAD.IADD R135, R136.reuse, 0x1, R135 ;  /* 0x0000000188877824 */ /* 0x040fe400078e0287 */
[----:B------:R-:W-:Y:S01]  /*15400*/  IMAD.IADD R0, R136, 0x1, R138 ;  /* 0x0000000188007824 */ /* 0x000fe200078e028a */
[----:B------:R-:W-:Y:S01]  /*15410*/  ISETP.GT.AND P1, PT, R2, RZ, PT ;  /* 0x000000ff0200720c */ /* 0x000fe20003f24270 */
[----:B------:R-:W-:Y:S01]  /*15420*/  IMAD.IADD R136, R136, 0x1, R137 ;  /* 0x0000000188887824 */ /* 0x000fe200078e0289 */
[----:B------:R-:W-:Y:S02]  /*15430*/  ISETP.GT.AND P0, PT, R2, 0x1, PT ;  /* 0x000000010200780c */ /* 0x000fe40003f04270 */
        /* <DEDUP_REMOVED lines=25> */
[----:B------:R-:W-:Y:S02]  /*155d0*/  ISETP.GT.AND P3, PT, R135, RZ, PT ;  /* 0x000000ff8700720c */ /* 0x000fe40003f64270 */
[----:B------:R-:W-:Y:S02]  /*155e0*/  FSEL R33, R33, -INF , P2 ;  /* 0xff80000021217808 */ /* 0x000fe40001000000 */
[----:B------:R-:W-:Y:S02]  /*155f0*/  ISETP.GT.AND P2, PT, R135, 0x21, PT ;  /* 0x000000218700780c */ /* 0x000fe40003f44270 */
[C---:B------:R-:W-:Y:S02]  /*15600*/  ISETP.GT.AND P1, PT, R2.reuse, 0x28, PT ;  /* 0x000000280200780c */ /* 0x040fe40003f24270 */
[----:B------:R-:W-:Y:S02]  /*15610*/  ISETP.GT.AND P0, PT, R2, 0x29, PT ;  /* 0x000000290200780c */ /* 0x000fe40003f04270 */
[----:B------:R-:W-:Y:S02]  /*15620*/  FSEL R37, R37, -INF , P2 ;  /* 0xff80000025257808 */ /* 0x000fe40001000000 */
[----:B------:R-:W-:Y:S02]  /*15630*/  FSEL R138, R4, -INF , P3 ;  /* 0xff800000048a7808 */ /* 0x000fe40001800000 */
        /* <DEDUP_REMOVED lines=10> */
[----:B------:R-:W-:Y:S02]  /*156e0*/  FSEL R49, R49, -INF , P2 ;  /* 0xff80000031317808 */ /* 0x000fe40001000000 */
[C---:B------:R-:W-:Y:S02]  /*156f0*/  ISETP.GT.AND P2, PT, R135.reuse, 0x31, PT ;  /* 0x000000318700780c */ /* 0x040fe40003f44270 */
[C---:B------:R-:W-:Y:S02]  /*15700*/  ISETP.GT.AND P1, PT, R136.reuse, RZ, PT ;  /* 0x000000ff8800720c */ /* 0x040fe40003f24270 */
        /* <DEDUP_REMOVED lines=13> */
[----:B------:R-:W-:Y:S02]  /*157e0*/  FMNMX.FTZ R137, R138, R3, !PT ;  /* 0x000000038a897209 */ /* 0x000fe40007810000 */
[----:B------:R-:W-:Y:S02]  /*157f0*/  FSEL R9, R9, -INF , P2 ;  /* 0xff80000009097808 */ /* 0x000fe40001000000 */
[C---:B------:R-:W-:Y:S02]  /*15800*/  ISETP.GT.AND P2, PT, R135.reuse, 0x39, PT ;  /* 0x000000398700780c */ /* 0x040fe40003f44270 */
[C---:B------:R-:W-:Y:S02]  /*15810*/  ISETP.GT.AND P1, PT, R136.reuse, 0x8, PT ;  /* 0x000000088800780c */ /* 0x040fe40003f24270 */
[----:B------:R-:W-:Y:S02]  /*15820*/  ISETP.GT.AND P0, PT, R136, 0x9, PT ;  /* 0x000000098800780c */ /* 0x000fe40003f04270 */
        /* <DEDUP_REMOVED lines=19> */
[C---:B------:R-:W-:Y:S02]  /*15960*/  ISETP.GT.AND P3, PT, R0.reuse, RZ, PT ;  /* 0x000000ff0000720c */ /* 0x040fe40003f64270 */
[----:B------:R-:W-:Y:S02]  /*15970*/  FSEL R198, R69, -INF , P2 ;  /* 0xff80000045c67808 */ /* 0x000fe40001000000 */
[----:B------:R-:W-:Y:S02]  /*15980*/  ISETP.GT.AND P2, PT, R0, 0x11, PT ;  /* 0x000000110000780c */ /* 0x000fe40003f44270 */
[----:B------:R-:W-:Y:S02]  /*15990*/  FMNMX.FTZ R137, R17, R137, !PT ;  /* 0x0000008911897209 */ /* 0x000fe40007810000 */
[----:B------:R-:W-:Y:S02]  /*159a0*/  FSEL R26, R26, -INF , P1 ;  /* 0xff8000001a1a7808 */ /* 0x000fe40000800000 */
[----:B------:R-:W-:Y:S02]  /*159b0*/  FSEL R27, R27, -INF , P0 ;  /* 0xff8000001b1b7808 */ /* 0x000fe40000000000 */
[C---:B------:R-:W-:Y:S02]  /*159c0*/  ISETP.GT.AND P1, PT, R2.reuse, 0x48, PT ;  /* 0x000000480200780c */ /* 0x040fe40003f24270 */
        /* <DEDUP_REMOVED lines=46> */
[----:B------:R-:W-:Y:S02]  /*15cb0*/  FSEL R81, R97, -INF , P2 ;  /* 0xff80000061517808 */ /* 0x000fe40001000000 */
[----:B------:R-:W-:Y:S02]  /*15cc0*/  FMNMX.FTZ R137, R37, R137, !PT ;  /* 0x0000008925897209 */ /* 0x000fe40007810000 */
[----:B------:R-:W-:Y:S02]  /*15cd0*/  FSEL R208, R80, -INF , P3 ;  /* 0xff80000050d07808 */ /* 0x000fe40001800000 */
[----:B------:R-:W-:Y:S02]  /*15ce0*/  FSEL R80, R47, -INF , P0 ;  /* 0xff8000002f507808 */ /* 0x000fe40000000000 */
[----:B------:R-:W-:Y:S02]  /*15cf0*/  ISETP.GT.AND P2, PT, R0, 0x29, PT ;  /* 0x000000290000780c */ /* 0x000fe40003f44270 */
        /* <DEDUP_REMOVED lines=11> */
[----:B------:R-:W-:Y:S02]  /*15db0*/  ISETP.GT.AND P0, PT, R2, 0x69, PT ;  /* 0x000000690200780c */ /* 0x000fe40003f04270 */
[----:B------:R-:W-:Y:S02]  /*15dc0*/  FSEL R226, R101, -INF , P2 ;  /* 0xff80000065e27808 */ /* 0x000fe40001000000 */
[----:B------:R-:W-:Y:S02]  /*15dd0*/  FSEL R101, R58, -INF , P1 ;  /* 0xff8000003a657808 */ /* 0x000fe40000800000 */
[----:B------:R-:W-:Y:S02]  /*15de0*/  ISETP.GT.AND P1, PT, R2, 0x68, PT ;  /* 0x000000680200780c */ /* 0x000fe40003f24270 */
[----:B------:R-:W-:Y:S02]  /*15df0*/  FMNMX.FTZ R137, R49, R137, !PT ;  /* 0x0000008931897209 */ /* 0x000fe40007810000 */
        /* <DEDUP_REMOVED lines=29> */
[----:B------:R-:W-:Y:S01]  /*15fd0*/  FSEL R98, R56, -INF , P3 ;  /* 0xff80000038627808 */ /* 0x000fe20001800000 */
[----:B------:R-:W-:Y:S01]  /*15fe0*/  IMAD.MOV.U32 R56, RZ, RZ, R84 ;  /* 0x000000ffff387224 */ /* 0x000fe200078e0054 */
        /* <DEDUP_REMOVED lines=18> */
[----:B------:R-:W-:Y:S02]  /*16110*/  ISETP.GT.AND P3, PT, R135, 0x68, PT ;  /* 0x000000688700780c */ /* 0x000fe40003f64270 */
[----:B------:R-:W-:Y:S02]  /*16120*/  FMNMX.FTZ R137, R251, R137, !PT ;  /* 0x00000089fb897209 */ /* 0x000fe40007810000 */
[----:B------:R-:W-:Y:S02]  /*16130*/  FMNMX.FTZ R2, R192, R2, !PT ;  /* 0x00000002c0027209 */ /* 0x000fe40007810000 */
[----:B------:R-:W-:Y:S02]  /*16140*/  FMNMX.FTZ R5, R11, R5, !PT ;  /* 0x000000050b057209 */ /* 0x000fe40007810000 */
[----:B------:R-:W-:Y:S02]  /*16150*/  FMNMX.FTZ R4, R29, R4, !PT ;  /* 0x000000041d047209 */ /* 0x000fe40007810000 */
[----:B------:R-:W-:Y:S02]  /*16160*/  FSEL R99, R57, -INF , P2 ;  /* 0xff80000039637808 */ /* 0x000fe40001000000 */
        /* <DEDUP_REMOVED lines=46> */
[----:B------:R-:W-:Y:S02]  /*16450*/  FMNMX.FTZ R5, R80, R5, !PT ;  /* 0x0000000550057209 */ /* 0x000fe40007810000 */
[C---:B------:R-:W-:Y:S02]  /*16460*/  ISETP.GT.AND P0, PT, R136.reuse, 0x39, PT ;  /* 0x000000398800780c */ /* 0x040fe40003f04270 */
[----:B------:R-:W-:Y:S02]  /*16470*/  ISETP.GT.AND P1, PT, R136, 0x38, PT ;  /* 0x000000388800780c */ /* 0x000fe40003f24270 */
[----:B--2---:R-:W-:Y:S02]  /*16480*/  FMNMX.FTZ R137, R6, R137, !PT ;  /* 0x0000008906897209 */ /* 0x004fe40007810000 */
[----:B------:R-:W-:Y:S02]  /*16490*/  ISETP.GT.AND P2, PT, R0, 0x49, PT ;  /* 0x000000490000780c */ /* 0x000fe40003f44270 */
[----:B------:R-:W-:Y:S01]  /*164a0*/  FSEL R203, R76, -INF , P3 ;  /* 0xff8000004ccb7808 */ /* 0x000fe20001800000 */
[----:B------:R-:W2:Y:S01]  /*164b0*/  SHFL.BFLY PT, R6, R137, 0x1, 0x1f ;  /* 0x0c201f0089067f89 */ /* 0x000ea200000e0000 */
[----:B------:R-:W-:Y:S02]  /*164c0*/  FMNMX.FTZ R4, R115, R4, !PT ;  /* 0x0000000473047209 */ /* 0x000fe40007810000 */
[----:B------:R-:W-:Y:S02]  /*164d0*/  FMNMX.FTZ R2, R212, R2, !PT ;  /* 0x00000002d4027209 */ /* 0x000fe40007810000 */
[----:B------:R-:W-:Y:S02]  /*164e0*/  FSEL R113, R63, -INF , P0 ;  /* 0xff8000003f717808 */ /* 0x000fe40000000000 */
[----:B------:R-:W-:Y:S02]  /*164f0*/  FSEL R112, R62, -INF , P1 ;  /* 0xff8000003e707808 */ /* 0x000fe40000800000 */
[----:B------:R-:W-:Y:S02]  /*16500*/  FMNMX.FTZ R5, R101, R5, !PT ;  /* 0x0000000565057209 */ /* 0x000fe40007810000 */
[C---:B------:R-:W-:Y:S02]  /*16510*/  ISETP.GT.AND P1, PT, R136.reuse, 0x40, PT ;  /* 0x000000408800780c */ /* 0x040fe40003f24270 */
[----:B------:R-:W-:Y:S02]  /*16520*/  ISETP.GT.AND P0, PT, R136, 0x41, PT ;  /* 0x000000418800780c */ /* 0x000fe40003f04270 */
[----:B------:R-:W-:Y:S02]  /*16530*/  FSEL R205, R77, -INF , P2 ;  /* 0xff8000004dcd7808 */ /* 0x000fe40001000000 */
[----:B------:R-:W-:Y:S02]  /*16540*/  ISETP.GT.AND P3, PT, R0, 0x50, PT ;  /* 0x000000500000780c */ /* 0x000fe40003f64270 */
        /* <DEDUP_REMOVED lines=15> */
[----:B------:R-:W-:Y:S02]  /*16640*/  FMNMX.FTZ R5, R112, R5, !PT ;  /* 0x0000000570057209 */ /* 0x000fe40007810000 */
[----:B------:R-:W-:Y:S02]  /*16650*/  FSEL R89, R89, -INF , P2 ;  /* 0xff80000059597808 */ /* 0x000fe40001000000 */
[----:B------:R-:W-:Y:S02]  /*16660*/  FMNMX.FTZ R4, R88, R4, !PT ;  /* 0x0000000458047209 */ /* 0x000fe40007810000 */
[----:B------:R-:W-:Y:S02]  /*16670*/  FMNMX.FTZ R2, R83, R2, !PT ;  /* 0x0000000253027209 */ /* 0x000fe40007810000 */
[----:B------:R-:W-:Y:S02]  /*16680*/  FSEL R90, R90, -INF , P1 ;  /* 0xff8000005a5a7808 */ /* 0x000fe40000800000 */
[----:B------:R-:W-:Y:S02]  /*16690*/  FSEL R91, R91, -INF , P0 ;  /* 0xff8000005b5b7808 */ /* 0x000fe40000000000 */
[C---:B------:R-:W-:Y:S02]  /*166a0*/  ISETP.GT.AND P1, PT, R0.reuse, 0x58, PT ;  /* 0x000000580000780c */ /* 0x040fe40003f24270 */
[C---:B------:R-:W-:Y:S02]  /*166b0*/  ISETP.GT.AND P0, PT, R0.reuse, 0x59, PT ;  /* 0x000000590000780c */ /* 0x040fe40003f04270 */
[C---:B------:R-:W-:Y:S02]  /*166c0*/  ISETP.GT.AND P3, PT, R0.reuse, 0x60, PT ;  /* 0x000000600000780c */ /* 0x040fe40003f64270 */
[C---:B------:R-:W-:Y:S02]  /*166d0*/  ISETP.GT.AND P5, PT, R0.reuse, 0x61, PT ;  /* 0x000000610000780c */ /* 0x040fe40003fa4270 */
[C---:B------:R-:W-:Y:S02]  /*166e0*/  ISETP.GT.AND P4, PT, R0.reuse, 0x68, PT ;  /* 0x000000680000780c */ /* 0x040fe40003f84270 */
[----:B------:R-:W-:Y:S02]  /*166f0*/  ISETP.GT.AND P2, PT, R0, 0x69, PT ;  /* 0x000000690000780c */ /* 0x000fe40003f44270 */
[----:B------:R-:W-:Y:S02]  /*16700*/  FMNMX.FTZ R0, R113, R5, !PT ;  /* 0x0000000571007209 */ /* 0x000fe40007810000 */
[----:B------:R-:W-:Y:S02]  /*16710*/  FMNMX.FTZ R135, R89, R4, !PT ;  /* 0x0000000459877209 */ /* 0x000fe40007810000 */
[----:B------:R-:W3:Y:S01]  /*16720*/  SHFL.BFLY PT, R4, R2, 0x2, 0x1f ;  /* 0x0c401f0002047f89 */ /* 0x000ee200000e0000 */
[----:B------:R-:W-:Y:S02]  /*16730*/  FMNMX.FTZ R0, R201, R0, !PT ;  /* 0x00000000c9007209 */ /* 0x000fe40007810000 */
[----:B--2---:R-:W-:Y:S02]  /*16740*/  FMNMX.FTZ R137, R137, R6, !PT ;  /* 0x0000000689897209 */ /* 0x004fe40007810000 */
[----:B------:R-:W-:Y:S02]  /*16750*/  FMNMX.FTZ R0, R202, R0, !PT ;  /* 0x00000000ca007209 */ /* 0x000fe40007810000 */
[----:B------:R-:W-:Y:S01]  /*16760*/  FSEL R250, R92, -INF , P1 ;  /* 0xff8000005cfa7808 */ /* 0x000fe20000800000 */
[----:B------:R-:W-:Y:S01]  /*16770*/  FMUL.FTZ R92, R137, c[0x0][0x2d0] ;  /* 0x0000b400895c7a20 */ /* 0x000fe20000410000 */
[----:B------:R-:W-:Y:S02]  /*16780*/  FMNMX.FTZ R0, R206, R0, !PT ;  /* 0x00000000ce007209 */ /* 0x000fe40007810000 */
[----:B------:R-:W-:Y:S02]  /*16790*/  FSEL R223, R105, -INF , P5 ;  /* 0xff80000069df7808 */ /* 0x000fe40002800000 */
[----:B------:R-:W-:Y:S02]  /*167a0*/  FMNMX.FTZ R0, R209, R0, !PT ;  /* 0x00000000d1007209 */ /* 0x000fe40007810000 */
[----:B------:R-:W-:Y:S02]  /*167b0*/  FSEL R105, R109, -INF , P2 ;  /* 0xff8000006d697808 */ /* 0x000fe40001000000 */
[----:B------:R-:W-:Y:S02]  /*167c0*/  FSETP.NEU.FTZ.AND P2, PT, R137, -INF , PT ;  /* 0xff8000008900780b */ /* 0x000fe40003f5d000 */
[----:B------:R-:W-:Y:S02]  /*167d0*/  FMNMX.FTZ R0, R90, R0, !PT ;  /* 0x000000005a007209 */ /* 0x000fe40007810000 */
[----:B------:R-:W-:Y:S02]  /*167e0*/  ISETP.GT.AND P1, PT, R136, 0x58, PT ;  /* 0x000000588800780c */ /* 0x000fe40003f24270 */
[----:B------:R-:W-:Y:S02]  /*167f0*/  FSEL R92, R92, RZ, P2 ;  /* 0x000000ff5c5c7208 */ /* 0x000fe40001000000 */
[----:B------:R-:W-:Y:S02]  /*16800*/  FMNMX.FTZ R0, R91, R0, !PT ;  /* 0x000000005b007209 */ /* 0x000fe40007810000 */
[----:B------:R-:W-:Y:S02]  /*16810*/  FSEL R204, R94, -INF , P1 ;  /* 0xff8000005ecc7808 */ /* 0x000fe40000800000 */
[----:B---3--:R-:W-:Y:S02]  /*16820*/  FMNMX.FTZ R2, R2, R4, !PT ;  /* 0x0000000402027209 */ /* 0x008fe40007810000 */
[----:B------:R-:W-:Y:S01]  /*16830*/  FMNMX.FTZ R4, R204, R0, !PT ;  /* 0x00000000cc047209 */ /* 0x000fe20007810000 */
[--C-:B------:R-:W-:Y:S01]  /*16840*/  FFMA.FTZ R0, R138, c[0x0][0x2d0], -R92.reuse ;  /* 0x0000b4008a007a23 */ /* 0x100fe2000001085c */
[----:B------:R-:W-:Y:S01]  /*16850*/  FSEL R227, R93, -INF , P0 ;  /* 0xff8000005de37808 */ /* 0x000fe20000000000 */
[----:B------:R-:W-:Y:S01]  /*16860*/  IMAD.MOV.U32 R138, RZ, RZ, R91 ;  /* 0x000000ffff8a7224 */ /* 0x000fe200078e005b */
[----:B------:R-:W2:Y:S01]  /*16870*/  SHFL.BFLY PT, R6, R2, 0x1, 0x1f ;  /* 0x0c201f0002067f89 */ /* 0x000ea200000e0000 */
[----:B------:R3:W-:Y:S01]  /*16880*/  MUFU.EX2 R224, R0 ;  /* 0x0000000000e07308 */ /* 0x0007e20000000800 */
[----:B------:R-:W-:Y:S02]  /*16890*/  ISETP.GT.AND P0, PT, R136, 0x59, PT ;  /* 0x000000598800780c */ /* 0x000fe40003f04270 */
[----:B------:R-:W-:Y:S02]  /*168a0*/  FSEL R225, R104, -INF , P3 ;  /* 0xff80000068e17808 */ /* 0x000fe40001800000 */
[----:B------:R-:W-:Y:S02]  /*168b0*/  FSEL R249, R95, -INF , P0 ;  /* 0xff8000005ff97808 */ /* 0x000fe40000000000 */
[C---:B------:R-:W-:Y:S02]  /*168c0*/  ISETP.GT.AND P0, PT, R136.reuse, 0x60, PT ;  /* 0x000000608800780c */ /* 0x040fe40003f04270 */
[----:B------:R-:W-:Y:S02]  /*168d0*/  ISETP.GT.AND P3, PT, R136, 0x61, PT ;  /* 0x000000618800780c */ /* 0x000fe40003f64270 */
[----:B------:R-:W-:Y:S01]  /*168e0*/  FSEL R222, R106, -INF , P0 ;  /* 0xff8000006ade7808 */ /* 0x000fe20000000000 */
[----:B------:R-:W-:Y:S01]  /*168f0*/  IMAD.MOV.U32 R106, RZ, RZ, R207 ;  /* 0x000000ffff6a7224 */ /* 0x000fe200078e00cf */
[----:B------:R-:W-:Y:S02]  /*16900*/  FMNMX.FTZ R4, R249, R4, !PT ;  /* 0x00000004f9047209 */ /* 0x000fe40007810000 */
[----:B------:R-:W-:Y:S02]  /*16910*/  FMNMX.FTZ R135, R250, R135, !PT ;  /* 0x00000087fa877209 */ /* 0x000fe40007810000 */
[----:B------:R-:W-:Y:S02]  /*16920*/  ISETP.GT.AND P1, PT, R136, 0x68, PT ;  /* 0x000000688800780c */ /* 0x000fe40003f24270 */
[----:B------:R-:W-:Y:S01]  /*16930*/  FSEL R217, R107, -INF , P3 ;  /* 0xff8000006bd97808 */ /* 0x000fe20001800000 */
[----:B------:R-:W-:Y:S01]  /*16940*/  IMAD.MOV.U32 R107, RZ, RZ, R251 ;  /* 0x000000ffff6b7224 */ /* 0x000fe200078e00fb */
[----:B------:R-:W-:Y:S02]  /*16950*/  FMNMX.FTZ R4, R222, R4, !PT ;  /* 0x00000004de047209 */ /* 0x000fe40007810000 */
[----:B------:R-:W-:Y:S01]  /*16960*/  FMNMX.FTZ R135, R227, R135, !PT ;  /* 0x00000087e3877209 */ /* 0x000fe20007810000 */
[--C-:B---3--:R-:W-:Y:S01]  /*16970*/  FFMA.FTZ R0, R139, c[0x0][0x2d0], -R92.reuse ;  /* 0x0000b4008b007a23 */ /* 0x108fe2000001085c */
[----:B------:R-:W-:Y:S02]  /*16980*/  FMNMX.FTZ R4, R217, R4, !PT ;  /* 0x00000004d9047209 */ /* 0x000fe40007810000 */
[----:B------:R-:W-:Y:S01]  /*16990*/  FMNMX.FTZ R135, R225, R135, !PT ;  /* 0x00000087e1877209 */ /* 0x000fe20007810000 */
[----:B------:R3:W4:Y:S01]  /*169a0*/  MUFU.EX2 R252, R0 ;  /* 0x0000000000fc7308 */ /* 0x0007220000000800 */
[----:B------:R-:W-:Y:S02]  /*169b0*/  ISETP.GT.AND P0, PT, R136, 0x69, PT ;  /* 0x000000698800780c */ /* 0x000fe40003f04270 */
[----:B------:R-:W-:Y:S02]  /*169c0*/  FSEL R214, R110, -INF , P1 ;  /* 0xff8000006ed67808 */ /* 0x000fe40000800000 */
[----:B------:R-:W-:Y:S02]  /*169d0*/  FSEL R71, R111, -INF , P0 ;  /* 0xff8000006f477808 */ /* 0x000fe40000000000 */
[----:B------:R-:W-:Y:S02]  /*169e0*/  FSEL R218, R108, -INF , P4 ;  /* 0xff8000006cda7808 */ /* 0x000fe40002000000 */
[----:B------:R-:W-:Y:S02]  /*169f0*/  FMNMX.FTZ R135, R223, R135, !PT ;  /* 0x00000087df877209 */ /* 0x000fe40007810000 */
[----:B--2---:R-:W-:Y:S01]  /*16a00*/  FMNMX.FTZ R136, R2, R6, !PT ;  /* 0x0000000602887209 */ /* 0x004fe20007810000 */
[--C-:B------:R-:W-:Y:S01]  /*16a10*/  FFMA.FTZ R6, R21, c[0x0][0x2d0], -R92.reuse ;  /* 0x0000b40015067a23 */ /* 0x100fe2000001085c */
[----:B------:R-:W-:Y:S02]  /*16a20*/  FMNMX.FTZ R135, R218, R135, !PT ;  /* 0x00000087da877209 */ /* 0x000fe40007810000 */
[C---:B------:R-:W-:Y:S01]  /*16a30*/  FSETP.NEU.FTZ.AND P1, PT, R136.reuse, -INF , PT ;  /* 0xff8000008800780b */ /* 0x040fe20003f3d000 */
[----:B------:R2:W-:Y:S01]  /*16a40*/  MUFU.EX2 R233, R6 ;  /* 0x0000000600e97308 */ /* 0x0005e20000000800 */
[----:B------:R-:W-:Y:S01]  /*16a50*/  FMNMX.FTZ R135, R105, R135, !PT ;  /* 0x0000008769877209 */ /* 0x000fe20007810000 */
[----:B------:R-:W-:Y:S04]  /*16a60*/  FMUL.FTZ R93, R136, c[0x0][0x2d0] ;  /* 0x0000b400885d7a20 */ /* 0x000fe80000410000 */
[----:B------:R-:W1:Y:S01]  /*16a70*/  SHFL.BFLY PT, R5, R135, 0x2, 0x1f ;  /* 0x0c401f0087057f89 */ /* 0x000e6200000e0000 */
[----:B------:R-:W-:Y:S02]  /*16a80*/  FSEL R93, R93, RZ, P1 ;  /* 0x000000ff5d5d7208 */ /* 0x000fe40000800000 */
[----:B---3--:R-:W-:Y:S01]  /*16a90*/  FMNMX.FTZ R0, R214, R4, !PT ;  /* 0x00000004d6007209 */ /* 0x008fe20007810000 */
[--C-:B------:R-:W-:Y:S01]  /*16aa0*/  FFMA.FTZ R4, R16, c[0x0][0x2d0], -R92.reuse ;  /* 0x0000b40010047a23 */ /* 0x100fe2000001085c */
[----:B----4-:R-:W-:Y:S01]  /*16ab0*/  F2FP.PACK_AB R72, R252, R224 ;  /* 0x000000e0fc48723e */ /* 0x010fe200000000ff */
[--C-:B------:R-:W-:Y:S01]  /*16ac0*/  FFMA.FTZ R106, R106, c[0x0][0x2d0], -R93.reuse ;  /* 0x0000b4006a6a7a23 */ /* 0x100fe2000001085d */
[----:B------:R-:W-:Y:S01]  /*16ad0*/  FMNMX.FTZ R0, R71, R0, !PT ;  /* 0x0000000047007209 */ /* 0x000fe20007810000 */
[----:B------:R3:W-:Y:S04]  /*16ae0*/  MUFU.EX2 R53, R4 ;  /* 0x0000000400357308 */ /* 0x0007e80000000800 */
[----:B------:R-:W4:Y:S06]  /*16af0*/  SHFL.BFLY PT, R2, R0, 0x2, 0x1f ;  /* 0x0c401f0000027f89 */ /* 0x000f2c00000e0000 */
[----:B------:R-:W-:Y:S01]  /*16b00*/  MUFU.EX2 R106, R106 ;  /* 0x0000006a006a7308 */ /* 0x000fe20000000800 */
[--C-:B--2---:R-:W-:Y:S01]  /*16b10*/  FFMA.FTZ R6, R36, c[0x0][0x2d0], -R92.reuse ;  /* 0x0000b40024067a23 */ /* 0x104fe2000001085c */
[----:B-1----:R-:W-:Y:S08]  /*16b20*/  FMNMX.FTZ R135, R135, R5, !PT ;  /* 0x0000000587877209 */ /* 0x002ff00007810000 */
[----:B------:R-:W-:Y:S01]  /*16b30*/  MUFU.EX2 R104, R6 ;  /* 0x0000000600687308 */ /* 0x000fe20000000800 */
[----:B------:R-:W1:Y:S01]  /*16b40*/  SHFL.BFLY PT, R5, R135, 0x1, 0x1f ;  /* 0x0c201f0087057f89 */ /* 0x000e6200000e0000 */
[--C-:B---3--:R-:W-:Y:S01]  /*16b50*/  FFMA.FTZ R4, R17, c[0x0][0x2d0], -R92.reuse ;  /* 0x0000b40011047a23 */ /* 0x108fe2000001085c */
[----:B----4-:R-:W-:Y:S01]  /*16b60*/  FMNMX.FTZ R0, R0, R2, !PT ;  /* 0x0000000200007209 */ /* 0x010fe20007810000 */
[--C-:B------:R-:W-:Y:S06]  /*16b70*/  FFMA.FTZ R2, R18, c[0x0][0x2d0], -R93.reuse ;  /* 0x0000b40012027a23 */ /* 0x100fec000001085d */
[----:B------:R2:W-:Y:S10]  /*16b80*/  MUFU.EX2 R241, R4 ;  /* 0x0000000400f17308 */ /* 0x0005f40000000800 */
[----:B------:R3:W-:Y:S01]  /*16b90*/  MUFU.EX2 R52, R2 ;  /* 0x0000000200347308 */ /* 0x0007e20000000800 */
[----:B-1----:R-:W-:Y:S01]  /*16ba0*/  FMNMX.FTZ R135, R135, R5, !PT ;  /* 0x0000000587877209 */ /* 0x002fe20007810000 */
[--C-:B------:R-:W-:Y:S03]  /*16bb0*/  FFMA.FTZ R5, R32, c[0x0][0x2d0], -R92.reuse ;  /* 0x0000b40020057a23 */ /* 0x100fe6000001085c */
[C---:B------:R-:W-:Y:S05]  /*16bc0*/  FSETP.NEU.FTZ.AND P0, PT, R135.reuse, -INF , PT ;  /* 0xff8000008700780b */ /* 0x040fea0003f1d000 */
[----:B------:R1:W-:Y:S01]  /*16bd0*/  MUFU.EX2 R63, R5 ;  /* 0x00000005003f7308 */ /* 0x0003e20000000800 */
[----:B------:R-:W-:Y:S02]  /*16be0*/  FMUL.FTZ R96, R135, c[0x0][0x2d0] ;  /* 0x0000b40087607a20 */ /* 0x000fe40000410000 */
[--C-:B--2---:R-:W-:Y:S03]  /*16bf0*/  FFMA.FTZ R4, R188, c[0x0][0x2d0], -R93.reuse ;  /* 0x0000b400bc047a23 */ /* 0x104fe6000001085d */
[----:B------:R-:W-:Y:S04]  /*16c00*/  FSEL R96, R96, RZ, P0 ;  /* 0x000000ff60607208 */ /* 0x000fe80000000000 */
[----:B------:R2:W-:Y:S01]  /*16c10*/  MUFU.EX2 R111, R4 ;  /* 0x00000004006f7308 */ /* 0x0005e20000000800 */
[----:B---3--:R-:W3:Y:S01]  /*16c20*/  SHFL.BFLY PT, R2, R0, 0x1, 0x1f ;  /* 0x0c201f0000027f89 */ /* 0x008ee200000e0000 */
[--C-:B-1----:R-:W-:Y:S08]  /*16c30*/  FFMA.FTZ R5, R37, c[0x0][0x2d0], -R92.reuse ;  /* 0x0000b40025057a23 */ /* 0x102ff0000001085c */
[----:B------:R-:W-:Y:S01]  /*16c40*/  MUFU.EX2 R60, R5 ;  /* 0x00000005003c7308 */ /* 0x000fe20000000800 */
[--C-:B--2---:R-:W-:Y:S02]  /*16c50*/  FFMA.FTZ R4, R7, c[0x0][0x2d0], -R93.reuse ;  /* 0x0000b40007047a23 */ /* 0x104fe4000001085d */
[----:B------:R-:W-:Y:S07]  /*16c60*/  FFMA.FTZ R7, R20, c[0x0][0x2d0], -R92 ;  /* 0x0000b40014077a23 */ /* 0x000fee000001085c */
[----:B------:R1:W2:Y:S01]  /*16c70*/  MUFU.EX2 R215, R4 ;  /* 0x0000000400d77308 */ /* 0x0002a20000000800 */
[----:B---3--:R-:W-:Y:S01]  /*16c80*/  FMNMX.FTZ R70, R2, R0, !PT ;  /* 0x0000000002467209 */ /* 0x008fe20007810000 */
[--C-:B------:R-:W-:Y:S02]  /*16c90*/  FFMA.FTZ R0, R12, c[0x0][0x2d0], -R96.reuse ;  /* 0x0000b4000c007a23 */ /* 0x100fe40000010860 */
[--C-:B------:R-:W-:Y:S01]  /*16ca0*/  FFMA.FTZ R2, R22, c[0x0][0x2d0], -R93.reuse ;  /* 0x0000b40016027a23 */ /* 0x100fe2000001085d */
[C---:B------:R-:W-:Y:S01]  /*16cb0*/  FSETP.NEU.FTZ.AND P3, PT, R70.reuse, -INF , PT ;  /* 0xff8000004600780b */ /* 0x040fe20003f7d000 */
[----:B------:R-:W-:Y:S04]  /*16cc0*/  FMUL.FTZ R97, R70, c[0x0][0x2d0] ;  /* 0x0000b40046617a20 */ /* 0x000fe80000410000 */
[----:B------:R3:W-:Y:S01]  /*16cd0*/  MUFU.EX2 R188, R0 ;  /* 0x0000000000bc7308 */ /* 0x0007e20000000800 */
[----:B------:R-:W-:Y:S09]  /*16ce0*/  FSEL R97, R97, RZ, P3 ;  /* 0x000000ff61617208 */ /* 0x000ff20001800000 */
[----:B------:R4:W-:Y:S01]  /*16cf0*/  MUFU.EX2 R236, R2 ;  /* 0x0000000200ec7308 */ /* 0x0009e20000000800 */
[--C-:B-1----:R-:W-:Y:S01]  /*16d00*/  FFMA.FTZ R4, R19, c[0x0][0x2d0], -R93.reuse ;  /* 0x0000b40013047a23 */ /* 0x102fe2000001085d */
[----:B--2---:R-:W-:Y:S08]  /*16d10*/  F2FP.PACK_AB R73, R215, R111 ;  /* 0x0000006fd749723e */ /* 0x004ff000000000ff */
[----:B------:R1:W-:Y:S01]  /*16d20*/  MUFU.EX2 R240, R4 ;  /* 0x0000000400f07308 */ /* 0x0003e20000000800 */
[--C-:B---3--:R-:W-:Y:S09]  /*16d30*/  FFMA.FTZ R0, R13, c[0x0][0x2d0], -R96.reuse ;  /* 0x0000b4000d007a23 */ /* 0x108ff20000010860 */
[----:B------:R2:W3:Y:S01]  /*16d40*/  MUFU.EX2 R239, R0 ;  /* 0x0000000000ef7308 */ /* 0x0004e20000000800 */
[----:B----4-:R-:W-:Y:S09]  /*16d50*/  FFMA.FTZ R2, R39, c[0x0][0x2d0], -R93 ;  /* 0x0000b40027027a23 */ /* 0x010ff2000001085d */
[----:B------:R4:W-:Y:S01]  /*16d60*/  MUFU.EX2 R94, R2 ;  /* 0x00000002005e7308 */ /* 0x0009e20000000800 */
[--C-:B-1----:R-:W-:Y:S09]  /*16d70*/  FFMA.FTZ R4, R8, c[0x0][0x2d0], -R96.reuse ;  /* 0x0000b40008047a23 */ /* 0x102ff20000010860 */
[----:B------:R1:W-:Y:S01]  /*16d80*/  MUFU.EX2 R110, R4 ;  /* 0x00000004006e7308 */ /* 0x0003e20000000800 */
[--C-:B--2---:R-:W-:Y:S01]  /*16d90*/  FFMA.FTZ R0, R10, c[0x0][0x2d0], -R97.reuse ;  /* 0x0000b4000a007a23 */ /* 0x104fe20000010861 */
[----:B---3--:R-:W-:Y:S08]  /*16da0*/  F2FP.PACK_AB R66, R239, R188 ;  /* 0x000000bcef42723e */ /* 0x008ff000000000ff */
[----:B------:R2:W-:Y:S01]  /*16db0*/  MUFU.EX2 R108, R0 ;  /* 0x00000000006c7308 */ /* 0x0005e20000000800 */
[----:B----4-:R-:W-:Y:S09]  /*16dc0*/  FSEL R2, R136, RZ, P1 ;  /* 0x000000ff88027208 */ /* 0x010ff20000800000 */
[----:B------:R-:W-:Y:S01]  /*16dd0*/  MUFU.EX2 R237, R7 ;  /* 0x0000000700ed7308 */ /* 0x000fe20000000800 */
[----:B-1----:R-:W-:Y:S09]  /*16de0*/  FFMA.FTZ R4, R9, c[0x0][0x2d0], -R96 ;  /* 0x0000b40009047a23 */ /* 0x002ff20000010860 */
[----:B------:R1:W3:Y:S01]  /*16df0*/  MUFU.EX2 R95, R4 ;  /* 0x00000004005f7308 */ /* 0x0002e20000000800 */
[--C-:B--2---:R-:W-:Y:S09]  /*16e00*/  FFMA.FTZ R0, R11, c[0x0][0x2d0], -R97.reuse ;  /* 0x0000b4000b007a23 */ /* 0x104ff20000010861 */
[----:B------:R2:W4:Y:S01]  /*16e10*/  MUFU.EX2 R109, R0 ;  /* 0x00000000006d7308 */ /* 0x0005220000000800 */
[----:B-1----:R-:W-:Y:S01]  /*16e20*/  FFMA.FTZ R4, R33, c[0x0][0x2d0], -R92 ;  /* 0x0000b40021047a23 */ /* 0x002fe2000001085c */
[----:B---3--:R-:W-:Y:S08]  /*16e30*/  F2FP.PACK_AB R64, R95, R110 ;  /* 0x0000006e5f40723e */ /* 0x008ff000000000ff */
[----:B------:R1:W-:Y:S01]  /*16e40*/  MUFU.EX2 R57, R4 ;  /* 0x0000000400397308 */ /* 0x0003e20000000800 */
[----:B--2---:R-:W-:Y:S01]  /*16e50*/  FFMA.FTZ R0, R14, c[0x0][0x2d0], -R97 ;  /* 0x0000b4000e007a23 */ /* 0x004fe20000010861 */
[----:B----4-:R-:W-:Y:S08]  /*16e60*/  F2FP.PACK_AB R65, R109, R108 ;  /* 0x0000006c6d41723e */ /* 0x010ff000000000ff */
[----:B------:R2:W-:Y:S01]  /*16e70*/  MUFU.EX2 R139, R0 ;  /* 0x00000000008b7308 */ /* 0x0005e20000000800 */
[----:B-1----:R-:W-:Y:S02]  /*16e80*/  FFMA.FTZ R4, R38, c[0x0][0x2d0], -R93 ;  /* 0x0000b40026047a23 */ /* 0x002fe4000001085d */
[----:B------:R-:W-:Y:S07]  /*16e90*/  LDSM.16.MT88.4 R36, [R232+0x100] ;  /* 0x00010000e824783b */ /* 0x000fee0000004200 */
        /* <DEDUP_REMOVED lines=27> */
[----:B--2---:R-:W-:Y:S05]  /*17050*/  FSEL R0, R137, RZ, P2 ;  /* 0x000000ff89007208 */ /* 0x004fea0001000000 */
[----:B------:R-:W-:Y:S04]  /*17060*/  FADD.FTZ R0, -R0, R3 ;  /* 0x0000000300007221 */ /* 0x000fe80000010100 */
[----:B------:R-:W-:Y:S04]  /*17070*/  FMUL.FTZ R0, R0, c[0x0][0x2d0] ;  /* 0x0000b40000007a20 */ /* 0x000fe80000410000 */
[----:B------:R2:W3:Y:S02]  /*17080*/  MUFU.EX2 R69, R0 ;  /* 0x0000000000457308 */ /* 0x0004e40000000800 */
[----:B--2---:R-:W-:Y:S01]  /*17090*/  FADD.FTZ R0, -R2, R132 ;  /* 0x0000008402007221 */ /* 0x004fe20000010100 */
[----:B------:R-:W-:Y:S01]  /*170a0*/  FSEL R2, R135, RZ, P0 ;  /* 0x000000ff87027208 */ /* 0x000fe20000000000 */
[C---:B---3--:R-:W-:Y:S01]  /*170b0*/  FMUL.FTZ R5, R69.reuse, R141 ;  /* 0x0000008d45057220 */ /* 0x048fe20000410000 */
[----:B------:R-:W-:Y:S01]  /*170c0*/  PLOP3.LUT P0, PT, PT, PT, UP0, 0x80, 0x0 ;  /* 0x000000000000781c */ /* 0x000fe20003f0f008 */
[----:B------:R-:W-:Y:S02]  /*170d0*/  FMUL.FTZ R0, R0, c[0x0][0x2d0] ;  /* 0x0000b40000007a20 */ /* 0x000fe40000410000 */
[C---:B------:R-:W-:Y:S02]  /*170e0*/  FMUL.FTZ R4, R69.reuse, R140 ;  /* 0x0000008c45047220 */ /* 0x040fe40000410000 */
[----:B------:R2:W3:Y:S01]  /*170f0*/  MUFU.EX2 R68, R0 ;  /* 0x0000000000447308 */ /* 0x0004e20000000800 */
[C---:B------:R-:W-:Y:S02]  /*17100*/  FMUL.FTZ R16, R69.reuse, R152 ;  /* 0x0000009845107220 */ /* 0x040fe40000410000 */
[C---:B------:R-:W-:Y:S02]  /*17110*/  FMUL.FTZ R17, R69.reuse, R153 ;  /* 0x0000009945117220 */ /* 0x040fe40000410000 */
[----:B------:R-:W-:Y:S02]  /*17120*/  FMUL.FTZ R33, R69, R169 ;  /* 0x000000a945217220 */ /* 0x000fe40000410000 */
[----:B------:R-:W-:Y:S02]  /*17130*/  IMAD.MOV.U32 R169, RZ, RZ, R212 ;  /* 0x000000ffffa97224 */ /* 0x000fe400078e00d4 */
[----:B------:R-:W-:Y:S02]  /*17140*/  IMAD.MOV.U32 R132, RZ, RZ, R204 ;  /* 0x000000ffff847224 */ /* 0x000fe400078e00cc */
[----:B------:R-:W-:Y:S02]  /*17150*/  IMAD.MOV.U32 R153, RZ, RZ, R83 ;  /* 0x000000ffff997224 */ /* 0x000fe400078e0053 */
[----:B------:R-:W-:Y:S02]  /*17160*/  IMAD.MOV.U32 R152, RZ, RZ, R90 ;  /* 0x000000ffff987224 */ /* 0x000fe400078e005a */
[----:B--2---:R-:W-:Y:S01]  /*17170*/  FADD.FTZ R0, -R2, R133 ;  /* 0x0000008502007221 */ /* 0x004fe20000010100 */
[----:B------:R-:W-:Y:S01]  /*17180*/  FSEL R2, R70, RZ, P3 ;  /* 0x000000ff46027208 */ /* 0x000fe20001800000 */
[----:B---3--:R-:W-:Y:S02]  /*17190*/  FMUL.FTZ R6, R68, R142 ;  /* 0x0000008e44067220 */ /* 0x008fe40000410000 */
[----:B------:R-:W-:Y:S02]  /*171a0*/  FMUL.FTZ R0, R0, c[0x0][0x2d0] ;  /* 0x0000b40000007a20 */ /* 0x000fe40000410000 */
[----:B------:R-:W-:Y:S02]  /*171b0*/  IMAD.MOV.U32 R133, RZ, RZ, R53 ;  /* 0x000000ffff857224 */ /* 0x000fe400078e0035 */
[----:B------:R2:W3:Y:S01]  /*171c0*/  MUFU.EX2 R3, R0 ;  /* 0x0000000000037308 */ /* 0x0004e20000000800 */
[C---:B------:R-:W-:Y:S02]  /*171d0*/  FMUL.FTZ R7, R68.reuse, R143 ;  /* 0x0000008f44077220 */ /* 0x040fe40000410000 */
[----:B------:R-:W-:Y:S01]  /*171e0*/  F2FP.PACK_AB R74, R241, R133 ;  /* 0x00000085f14a723e */ /* 0x000fe200000000ff */
        /* <DEDUP_REMOVED lines=8> */
[----:B--2---:R-:W-:Y:S02]  /*17270*/  FADD.FTZ R0, -R2, R134 ;  /* 0x0000008602007221 */ /* 0x004fe40000010100 */
[----:B------:R-:W-:Y:S02]  /*17280*/  FFMA.FTZ R2, R48, c[0x0][0x2d0], -R92 ;  /* 0x0000b40030027a23 */ /* 0x000fe4000001085c */
[C---:B---3--:R-:W-:Y:S02]  /*17290*/  FMUL.FTZ R8, R3.reuse, R144 ;  /* 0x0000009003087220 */ /* 0x048fe40000410000 */
[----:B------:R2:W3:Y:S01]  /*172a0*/  MUFU.EX2 R32, R2 ;  /* 0x0000000200207308 */ /* 0x0004e20000000800 */
[----:B------:R-:W-:Y:S02]  /*172b0*/  FMUL.FTZ R0, R0, c[0x0][0x2d0] ;  /* 0x0000b40000007a20 */ /* 0x000fe40000410000 */
[C---:B------:R-:W-:Y:S02]  /*172c0*/  FMUL.FTZ R29, R3.reuse, R165 ;  /* 0x000000a5031d7220 */ /* 0x040fe40000410000 */
[C---:B------:R-:W-:Y:S02]  /*172d0*/  FMUL.FTZ R28, R3.reuse, R164 ;  /* 0x000000a4031c7220 */ /* 0x040fe40000410000 */
[----:B------:R-:W-:Y:S02]  /*172e0*/  IMAD.MOV.U32 R134, RZ, RZ, R52 ;  /* 0x000000ffff867224 */ /* 0x000fe400078e0034 */
[C---:B------:R-:W-:Y:S01]  /*172f0*/  FMUL.FTZ R9, R3.reuse, R145 ;  /* 0x0000009103097220 */ /* 0x040fe20000410000 */
[----:B------:R-:W4:Y:S01]  /*17300*/  MUFU.EX2 R0, R0 ;  /* 0x0000000000007308 */ /* 0x000f220000000800 */
[C---:B------:R-:W-:Y:S01]  /*17310*/  FMUL.FTZ R13, R3.reuse, R149 ;  /* 0x00000095030d7220 */ /* 0x040fe20000410000 */
[----:B------:R-:W-:Y:S01]  /*17320*/  F2FP.PACK_AB R75, R240, R134 ;  /* 0x00000086f04b723e */ /* 0x000fe200000000ff */
[----:B------:R-:W4:Y:S01]  /*17330*/  LDSM.16.MT88.4 R52, [R230+0x100] ;  /* 0x00010000e634783b */ /* 0x000f220000004200 */
[----:B------:R-:W-:Y:S02]  /*17340*/  FMUL.FTZ R25, R3, R161 ;  /* 0x000000a103197220 */ /* 0x000fe40000410000 */
[----:B------:R-:W-:Y:S02]  /*17350*/  IMAD.MOV.U32 R161, RZ, RZ, R79 ;  /* 0x000000ffffa17224 */ /* 0x000fe400078e004f */
[----:B------:R-:W-:Y:S01]  /*17360*/  FMUL.FTZ R48, R69, R116 ;  /* 0x0000007445307220 */ /* 0x000fe20000410000 */
[-C--:B-1----:R-:W-:Y:S01]  /*17370*/  HMMA.16816.F32 R4, R72, R20.reuse, R4 ;  /* 0x000000144804723c */ /* 0x082fe20000001804 */
[C---:B------:R-:W-:Y:S02]  /*17380*/  FMUL.FTZ R12, R3.reuse, R148 ;  /* 0x00000094030c7220 */ /* 0x040fe40000410000 */
[----:B------:R-:W-:Y:S02]  /*17390*/  FMUL.FTZ R24, R3, R160 ;  /* 0x000000a003187220 */ /* 0x000fe40000410000 */
[----:B--2---:R-:W-:Y:S02]  /*173a0*/  FFMA.FTZ R2, R49, c[0x0][0x2d0], -R92 ;  /* 0x0000b40031027a23 */ /* 0x004fe4000001085c */
[----:B---3--:R-:W-:Y:S02]  /*173b0*/  IMAD.MOV.U32 R140, RZ, RZ, R32 ;  /* 0x000000ffff8c7224 */ /* 0x008fe400078e0020 */
[----:B------:R1:W-:Y:S03]  /*173c0*/  MUFU.EX2 R144, R2 ;  /* 0x0000000200907308 */ /* 0x0003e60000000800 */
[C---:B------:R-:W-:Y:S02]  /*173d0*/  FMUL.FTZ R32, R69.reuse, R168 ;  /* 0x000000a845207220 */ /* 0x040fe40000410000 */
[----:B------:R-:W-:Y:S02]  /*173e0*/  IMAD.MOV.U32 R160, RZ, RZ, R104 ;  /* 0x000000ffffa07224 */ /* 0x000fe400078e0068 */
[C---:B----4-:R-:W-:Y:S02]  /*173f0*/  FMUL.FTZ R10, R0.reuse, R146 ;  /* 0x00000092000a7220 */ /* 0x050fe40000410000 */
[C---:B------:R-:W-:Y:S02]  /*17400*/  FMUL.FTZ R11, R0.reuse, R147 ;  /* 0x00000093000b7220 */ /* 0x040fe40000410000 */
[----:B------:R-:W-:Y:S02]  /*17410*/  IMAD.MOV.U32 R116, RZ, RZ, R87 ;  /* 0x000000ffff747224 */ /* 0x000fe400078e0057 */
[----:B------:R-:W-:Y:S02]  /*17420*/  IMAD.MOV.U32 R168, RZ, RZ, R89 ;  /* 0x000000ffffa87224 */ /* 0x000fe400078e0059 */
[----:B------:R-:W-:Y:S01]  /*17430*/  LDSM.16.MT88.4 R88, [R230+0x900] ;  /* 0x00090000e658783b */ /* 0x000fe20000004200 */
[C---:B------:R-:W-:Y:S01]  /*17440*/  HMMA.16816.F32 R8, R64.reuse, R20, R8 ;  /* 0x000000144008723c */ /* 0x040fe20000001808 */
[C---:B------:R-:W-:Y:S02]  /*17450*/  FMUL.FTZ R14, R0.reuse, R150 ;  /* 0x00000096000e7220 */ /* 0x040fe40000410000 */
[C---:B------:R-:W-:Y:S02]  /*17460*/  FMUL.FTZ R15, R0.reuse, R151 ;  /* 0x00000097000f7220 */ /* 0x040fe40000410000 */
[----:B------:R-:W-:Y:S02]  /*17470*/  FMUL.FTZ R26, R0, R162 ;  /* 0x000000a2001a7220 */ /* 0x000fe40000410000 */
[----:B------:R-:W-:Y:S02]  /*17480*/  IMAD.MOV.U32 R162, RZ, RZ, R78 ;  /* 0x000000ffffa27224 */ /* 0x000fe400078e004e */
[----:B-1----:R-:W-:Y:S01]  /*17490*/  FFMA.FTZ R2, R50, c[0x0][0x2d0], -R93 ;  /* 0x0000b40032027a23 */ /* 0x002fe2000001085d */
[-C--:B------:R-:W-:Y:S02]  /*174a0*/  HMMA.16816.F32 R12, R64, R22.reuse, R12 ;  /* 0x00000016400c723c */ /* 0x080fe4000000180c */
[C---:B------:R-:W-:Y:S01]  /*174b0*/  FMUL.FTZ R20, R69.reuse, R156 ;  /* 0x0000009c45147220 */ /* 0x040fe20000410000 */
[----:B------:R1:W-:Y:S01]  /*174c0*/  MUFU.EX2 R141, R2 ;  /* 0x00000002008d7308 */ /* 0x0003e20000000800 */
[----:B------:R-:W-:Y:S02]  /*174d0*/  IMAD.MOV.U32 R156, RZ, RZ, R76 ;  /* 0x000000ffff9c7224 */ /* 0x000fe400078e004c */
[C---:B------:R-:W-:Y:S02]  /*174e0*/  FMUL.FTZ R27, R0.reuse, R163 ;  /* 0x000000a3001b7220 */ /* 0x040fe40000410000 */
[C---:B------:R-:W-:Y:S01]  /*174f0*/  HMMA.16816.F32 R16, R72.reuse, R22, R16 ;  /* 0x000000164810723c */ /* 0x040fe20000001810 */
[----:B------:R-:W-:Y:S03]  /*17500*/  FMUL.FTZ R21, R69, R157 ;  /* 0x0000009d45157220 */ /* 0x000fe60000410000 */
[----:B------:R-:W-:Y:S02]  /*17510*/  FMUL.FTZ R30, R0, R166 ;  /* 0x000000a6001e7220 */ /* 0x000fe40000410000 */
[----:B------:R-:W-:Y:S02]  /*17520*/  IMAD.MOV.U32 R104, RZ, RZ, R226 ;  /* 0x000000ffff687224 */ /* 0x000fe400078e00e2 */
[C---:B------:R-:W-:Y:S04]  /*17530*/  FMUL.FTZ R22, R68.reuse, R158 ;  /* 0x0000009e44167220 */ /* 0x040fe80000410000 */
[----:B------:R-:W-:Y:S02]  /*17540*/  FMUL.FTZ R23, R68, R159 ;  /* 0x0000009f44177220 */ /* 0x000fe40000410000 */
[----:B------:R-:W-:Y:S02]  /*17550*/  IMAD.MOV.U32 R163, RZ, RZ, R77 ;  /* 0x000000ffffa37224 */ /* 0x000fe400078e004d */
[----:B------:R-:W2:Y:S01]  /*17560*/  LDSM.16.MT88.4 R76, [R231+0x100] ;  /* 0x00010000e74c783b */ /* 0x000ea20000004200 */
[----:B------:R-:W-:Y:S02]  /*17570*/  FFMA.FTZ R104, R104, c[0x0][0x2d0], -R92 ;  /* 0x0000b40068687a23 */ /* 0x000fe4000001085c */
[-C--:B------:R-:W-:Y:S01]  /*17580*/  HMMA.16816.F32 R20, R72, R36.reuse, R20 ;  /* 0x000000244814723c */ /* 0x080fe20000001814 */
[----:B-1----:R-:W-:Y:S02]  /*17590*/  FFMA.FTZ R2, R51, c[0x0][0x2d0], -R93 ;  /* 0x0000b40033027a23 */ /* 0x002fe4000001085d */
[C---:B------:R-:W-:Y:S02]  /*175a0*/  FMUL.FTZ R49, R69.reuse, R117 ;  /* 0x0000007545317220 */ /* 0x040fe40000410000 */
[----:B------:R1:W-:Y:S01]  /*175b0*/  MUFU.EX2 R146, R2 ;  /* 0x0000000200927308 */ /* 0x0003e20000000800 */
[----:B------:R-:W-:Y:S02]  /*175c0*/  IMAD.MOV.U32 R117, RZ, RZ, R58 ;  /* 0x000000ffff757224 */ /* 0x000fe400078e003a */
[C---:B------:R-:W-:Y:S01]  /*175d0*/  HMMA.16816.F32 R24, R64.reuse, R36, R24 ;  /* 0x000000244018723c */ /* 0x040fe20000001818 */
[----:B------:R-:W-:Y:S03]  /*175e0*/  IMAD.MOV.U32 R151, RZ, RZ, R47 ;  /* 0x000000ffff977224 */ /* 0x000fe600078e002f */
[----:B------:R-:W-:Y:S02]  /*175f0*/  FMUL.FTZ R47, R0, R183 ;  /* 0x000000b7002f7220 */ /* 0x000fe40000410000 */
[C---:B------:R-:W-:Y:S02]  /*17600*/  FMUL.FTZ R50, R68.reuse, R118 ;  /* 0x0000007644327220 */ /* 0x040fe40000410000 */
[C---:B------:R-:W-:Y:S04]  /*17610*/  FMUL.FTZ R36, R69.reuse, R172 ;  /* 0x000000ac45247220 */ /* 0x040fe80000410000 */
[----:B------:R-:W-:Y:S02]  /*17620*/  FMUL.FTZ R37, R69, R173 ;  /* 0x000000ad45257220 */ /* 0x000fe40000410000 */
[----:B------:R-:W-:Y:S02]  /*17630*/  FMUL.FTZ R51, R68, R119 ;  /* 0x0000007744337220 */ /* 0x000fe40000410000 */
[----:B------:R-:W-:Y:S02]  /*17640*/  IMAD.MOV.U32 R118, RZ, RZ, R57 ;  /* 0x000000ffff767224 */ /* 0x000fe400078e0039 */
[----:B------:R-:W-:Y:S02]  /*17650*/  IMAD.MOV.U32 R148, RZ, RZ, R59 ;  /* 0x000000ffff947224 */ /* 0x000fe400078e003b */
[C---:B------:R-:W-:Y:S02]  /*17660*/  FMUL.FTZ R57, R3.reuse, R125 ;  /* 0x0000007d03397220 */ /* 0x040fe40000410000 */
[----:B-1----:R-:W-:Y:S02]  /*17670*/  FFMA.FTZ R2, R40, c[0x0][0x2d0], -R96 ;  /* 0x0000b40028027a23 */ /* 0x002fe40000010860 */
[C---:B------:R-:W-:Y:S02]  /*17680*/  FMUL.FTZ R40, R3.reuse, R176 ;  /* 0x000000b003287220 */ /* 0x040fe40000410000 */
[----:B------:R1:W-:Y:S01]  /*17690*/  MUFU.EX2 R147, R2 ;  /* 0x0000000200937308 */ /* 0x0003e20000000800 */
[C---:B------:R-:W-:Y:S02]  /*176a0*/  FMUL.FTZ R58, R0.reuse, R126 ;  /* 0x0000007e003a7220 */ /* 0x040fe40000410000 */
[C---:B------:R-:W-:Y:S02]  /*176b0*/  FMUL.FTZ R59, R0.reuse, R127 ;  /* 0x0000007f003b7220 */ /* 0x040fe40000410000 */
[----:B------:R-:W-:Y:S02]  /*176c0*/  IMAD.MOV.U32 R157, RZ, RZ, R63 ;  /* 0x000000ffff9d7224 */ /* 0x000fe400078e003f */
[----:B------:R-:W-:Y:S02]  /*176d0*/  IMAD.MOV.U32 R158, RZ, RZ, R62 ;  /* 0x000000ffff9e7224 */ /* 0x000fe400078e003e */
[----:B------:R-:W-:Y:S02]  /*176e0*/  IMAD.MOV.U32 R159, RZ, RZ, R61 ;  /* 0x000000ffff9f7224 */ /* 0x000fe400078e003d */
[----:B------:R-:W-:Y:S02]  /*176f0*/  IMAD.MOV.U32 R145, RZ, RZ, R60 ;  /* 0x000000ffff917224 */ /* 0x000fe400078e003c */
[C---:B------:R-:W-:Y:S02]  /*17700*/  FMUL.FTZ R60, R3.reuse, R184 ;  /* 0x000000b8033c7220 */ /* 0x040fe40000410000 */
[----:B------:R-:W-:Y:S02]  /*17710*/  FMUL.FTZ R61, R3, R185 ;  /* 0x000000b9033d7220 */ /* 0x000fe40000410000 */
[C---:B------:R-:W-:Y:S02]  /*17720*/  FMUL.FTZ R62, R0.reuse, R186 ;  /* 0x000000ba003e7220 */ /* 0x040fe40000410000 */
[----:B------:R-:W-:Y:S02]  /*17730*/  FMUL.FTZ R63, R0, R187 ;  /* 0x000000bb003f7220 */ /* 0x000fe40000410000 */
[----:B------:R-:W-:Y:S02]  /*17740*/  IMAD.MOV.U32 R119, RZ, RZ, R86 ;  /* 0x000000ffff777224 */ /* 0x000fe400078e0056 */
[----:B-1----:R-:W-:Y:S02]  /*17750*/  FFMA.FTZ R2, R41, c[0x0][0x2d0], -R96 ;  /* 0x0000b40029027a23 */ /* 0x002fe40000010860 */
[C---:B------:R-:W-:Y:S02]  /*17760*/  FMUL.FTZ R41, R3.reuse, R177 ;  /* 0x000000b103297220 */ /* 0x040fe40000410000 */
[----:B------:R1:W3:Y:S02]  /*17770*/  MUFU.EX2 R31, R2 ;  /* 0x00000002001f7308 */ /* 0x0002e40000000800 */
[----:B-1----:R-:W-:Y:S02]  /*17780*/  FFMA.FTZ R2, R42, c[0x0][0x2d0], -R97 ;  /* 0x0000b4002a027a23 */ /* 0x002fe40000010861 */
[----:B---3--:R-:W-:Y:S06]  /*17790*/  IMAD.MOV.U32 R166, RZ, RZ, R31 ;  /* 0x000000ffffa67224 */ /* 0x008fec00078e001f */
[----:B------:R1:W-:Y:S01]  /*177a0*/  MUFU.EX2 R165, R2 ;  /* 0x0000000200a57308 */ /* 0x0003e20000000800 */
[C---:B------:R-:W-:Y:S02]  /*177b0*/  FMUL.FTZ R31, R0.reuse, R167 ;  /* 0x000000a7001f7220 */ /* 0x040fe40000410000 */
[----:B------:R-:W-:Y:S02]  /*177c0*/  IMAD.MOV.U32 R167, RZ, RZ, R94 ;  /* 0x000000ffffa77224 */ /* 0x000fe400078e005e */
[----:B------:R-:W-:Y:S02]  /*177d0*/  FMUL.FTZ R42, R0, R178 ;  /* 0x000000b2002a7220 */ /* 0x000fe40000410000 */
[----:B------:R-:W-:Y:S01]  /*177e0*/  IMAD.MOV.U32 R94, RZ, RZ, R56 ;  /* 0x000000ffff5e7224 */ /* 0x000fe200078e0038 */
[-C--:B------:R-:W-:Y:S01]  /*177f0*/  HMMA.16816.F32 R28, R64, R38.reuse, R28 ;  /* 0x00000026401c723c */ /* 0x080fe2000000181c */
[----:B------:R-:W-:Y:S07]  /*17800*/  FMUL.FTZ R56, R3, R124 ;  /* 0x0000007c03387220 */ /* 0x000fee0000410000 */
[C---:B------:R-:W-:Y:S07]  /*17810*/  HMMA.16816.F32 R32, R72.reuse, R38, R32 ;  /* 0x000000264820723c */ /* 0x040fee0000001820 */
[C---:B------:R-:W-:Y:S02]  /*17820*/  FMUL.FTZ R38, R68.reuse, R174 ;  /* 0x000000ae44267220 */ /* 0x040fe40000410000 */
[----:B-1----:R-:W-:Y:S03]  /*17830*/  FFMA.FTZ R2, R43, c[0x0][0x2d0], -R97 ;  /* 0x0000b4002b027a23 */ /* 0x002fe60000010861 */
[----:B------:R-:W-:Y:S01]  /*17840*/  FMUL.FTZ R39, R68, R175 ;  /* 0x000000af44277220 */ /* 0x000fe20000410000 */
[----:B------:R1:W3:Y:S01]  /*17850*/  MUFU.EX2 R164, R2 ;  /* 0x0000000200a47308 */ /* 0x0002e20000000800 */
[----:B------:R-:W-:Y:S05]  /*17860*/  FMUL.FTZ R43, R0, R179 ;  /* 0x000000b3002b7220 */ /* 0x000fea0000410000 */
[-C--:B------:R-:W-:Y:S08]  /*17870*/  HMMA.16816.F32 R36, R72, R52.reuse, R36 ;  /* 0x000000344824723c */ /* 0x080ff00000001824 */
[C---:B------:R-:W-:Y:S07]  /*17880*/  HMMA.16816.F32 R40, R64.reuse, R52, R40 ;  /* 0x000000344028723c */ /* 0x040fee0000001828 */
[C---:B------:R-:W-:Y:S02]  /*17890*/  FMUL.FTZ R52, R69.reuse, R120 ;  /* 0x0000007845347220 */ /* 0x040fe40000410000 */
[----:B------:R-:W-:Y:S03]  /*178a0*/  FMUL.FTZ R53, R69, R121 ;  /* 0x0000007945357220 */ /* 0x000fe60000410000 */
[----:B-1----:R-:W-:Y:S02]  /*178b0*/  FFMA.FTZ R2, R44, c[0x0][0x2d0], -R96 ;  /* 0x0000b4002c027a23 */ /* 0x002fe40000010860 */
[----:B------:R-:W-:Y:S02]  /*178c0*/  FMUL.FTZ R44, R3, R180 ;  /* 0x000000b4032c7220 */ /* 0x000fe40000410000 */
[----:B------:R1:W-:Y:S01]  /*178d0*/  MUFU.EX2 R142, R2 ;  /* 0x00000002008e7308 */ /* 0x0003e20000000800 */
[----:B------:R-:W-:Y:S02]  /*178e0*/  IMAD.MOV.U32 R180, RZ, RZ, R85 ;  /* 0x000000ffffb47224 */ /* 0x000fe400078e0055 */
[----:B------:R-:W-:Y:S02]  /*178f0*/  LDSM.16.MT88.4 R84, [R232+0x900] ;  /* 0x00090000e854783b */ /* 0x000fe40000004200 */
[----:B------:R-:W-:Y:S02]  /*17900*/  IMAD.MOV.U32 R124, RZ, RZ, R180 ;  /* 0x000000ffff7c7224 */ /* 0x000fe400078e00b4 */
[----:B-1----:R-:W-:Y:S02]  /*17910*/  FFMA.FTZ R2, R45, c[0x0][0x2d0], -R96 ;  /* 0x0000b4002d027a23 */ /* 0x002fe40000010860 */
[----:B------:R-:W-:Y:S02]  /*17920*/  FMUL.FTZ R45, R3, R181 ;  /* 0x000000b5032d7220 */ /* 0x000fe40000410000 */
[----:B------:R1:W4:Y:S01]  /*17930*/  MUFU.EX2 R149, R2 ;  /* 0x0000000200957308 */ /* 0x0003220000000800 */
[----:B------:R-:W-:Y:S02]  /*17940*/  IMAD.MOV.U32 R181, RZ, RZ, R82 ;  /* 0x000000ffffb57224 */ /* 0x000fe400078e0052 */
[--C-:B-1----:R-:W-:Y:S02]  /*17950*/  FFMA.FTZ R2, R46, c[0x0][0x2d0], -R97.reuse ;  /* 0x0000b4002e027a23 */ /* 0x102fe40000010861 */
[----:B------:R-:W-:Y:S05]  /*17960*/  FMUL.FTZ R46, R0, R182 ;  /* 0x000000b6002e7220 */ /* 0x000fea0000410000 */
[----:B------:R1:W-:Y:S02]  /*17970*/  MUFU.EX2 R143, R2 ;  /* 0x00000002008f7308 */ /* 0x0003e40000000800 */
[-C--:B------:R-:W-:Y:S08]  /*17980*/  HMMA.16816.F32 R44, R64, R54.reuse, R44 ;  /* 0x00000036402c723c */ /* 0x080ff0000000182c */
[C---:B------:R-:W-:Y:S07]  /*17990*/  HMMA.16816.F32 R48, R72.reuse, R54, R48 ;  /* 0x000000364830723c */ /* 0x040fee0000001830 */
[C---:B------:R-:W-:Y:S02]  /*179a0*/  FMUL.FTZ R54, R68.reuse, R122 ;  /* 0x0000007a44367220 */ /* 0x040fe40000410000 */
[----:B------:R-:W-:Y:S03]  /*179b0*/  FMUL.FTZ R55, R68, R123 ;  /* 0x0000007b44377220 */ /* 0x000fe60000410000 */
[----:B-1----:R-:W-:Y:S04]  /*179c0*/  FFMA.FTZ R2, R80, c[0x0][0x2d0], -R97 ;  /* 0x0000b40050027a23 */ /* 0x002fe80000010861 */
[-C--:B--2---:R-:W-:Y:S01]  /*179d0*/  HMMA.16816.F32 R52, R72, R76.reuse, R52 ;  /* 0x0000004c4834723c */ /* 0x084fe20000001834 */
[----:B------:R1:W3:Y:S07]  /*179e0*/  MUFU.EX2 R150, R2 ;  /* 0x0000000200967308 */ /* 0x0002ee0000000800 */
[C---:B------:R-:W-:Y:S07]  /*179f0*/  HMMA.16816.F32 R56, R64.reuse, R76, R56 ;  /* 0x0000004c4038723c */ /* 0x040fee0000001838 */
[----:B------:R-:W-:Y:S01]  /*17a00*/  F2FP.PACK_AB R76, R159, R235 ;  /* 0x000000eb9f4c723e */ /* 0x000fe200000000ff */
[-C--:B------:R-:W-:Y:S01]  /*17a10*/  HMMA.16816.F32 R60, R64, R78.reuse, R60 ;  /* 0x0000004e403c723c */ /* 0x080fe2000000183c */
[----:B------:R-:W-:Y:S06]  /*17a20*/  F2FP.PACK_AB R77, R158, R234 ;  /* 0x000000ea9e4d723e */ /* 0x000fec00000000ff */
[----:B------:R-:W-:Y:S02]  /*17a30*/  FMUL.FTZ R64, R69, R128 ;  /* 0x0000008045407220 */ /* 0x000fe40000410000 */
[--C-:B-1----:R-:W-:Y:S01]  /*17a40*/  FFMA.FTZ R2, R189, c[0x0][0x2d0], -R92.reuse ;  /* 0x0000b400bd027a23 */ /* 0x102fe2000001085c */
[----:B------:R-:W2:Y:S02]  /*17a50*/  LDL.LU R128, [R1+0x8] ;  /* 0x0000080001807983 */ /* 0x000ea40000300800 */
[----:B------:R-:W-:Y:S01]  /*17a60*/  IMAD.MOV.U32 R189, RZ, RZ, R81 ;  /* 0x000000ffffbd7224 */ /* 0x000fe200078e0051 */
[----:B------:R1:W-:Y:S01]  /*17a70*/  MUFU.EX2 R120, R2 ;  /* 0x0000000200787308 */ /* 0x0003e20000000800 */
[----:B------:R-:W3:Y:S01]  /*17a80*/  LDSM.16.MT88.4 R80, [R229+0x900] ;  /* 0x00090000e550783b */ /* 0x000ee20000004200 */
[C---:B------:R-:W-:Y:S02]  /*17a90*/  FMUL.FTZ R66, R68.reuse, R130 ;  /* 0x0000008244427220 */ /* 0x040fe40000410000 */
[----:B------:R-:W-:Y:S02]  /*17aa0*/  FMUL.FTZ R67, R68, R131 ;  /* 0x0000008344437220 */ /* 0x000fe40000410000 */
[----:B------:R-:W-:Y:S07]  /*17ab0*/  FMUL.FTZ R65, R69, R129 ;  /* 0x0000008145417220 */ /* 0x000fee0000410000 */
[----:B------:R-:W-:Y:S07]  /*17ac0*/  HMMA.16816.F32 R64, R72, R78, R64 ;  /* 0x0000004e4840723c */ /* 0x000fee0000001840 */
[----:B------:R-:W-:Y:S02]  /*17ad0*/  F2FP.PACK_AB R72, R233, R237 ;  /* 0x000000ede948723e */ /* 0x000fe400000000ff */
[----:B------:R-:W-:Y:S03]  /*17ae0*/  F2FP.PACK_AB R73, R228, R236 ;  /* 0x000000ece449723e */ /* 0x000fe600000000ff */
[--C-:B-1----:R-:W-:Y:S01]  /*17af0*/  FFMA.FTZ R2, R190, c[0x0][0x2d0], -R92.reuse ;  /* 0x0000b400be027a23 */ /* 0x102fe2000001085c */
[----:B------:R-:W-:Y:S02]  /*17b00*/  F2FP.PACK_AB R74, R118, R157 ;  /* 0x0000009d764a723e */ /* 0x000fe400000000ff */
[----:B------:R-:W-:Y:S01]  /*17b10*/  F2FP.PACK_AB R75, R163, R156 ;  /* 0x0000009ca34b723e */ /* 0x000fe200000000ff */
[----:B------:R1:W-:Y:S01]  /*17b20*/  MUFU.EX2 R121, R2 ;  /* 0x0000000200797308 */ /* 0x0003e20000000800 */
[----:B------:R-:W-:Y:S02]  /*17b30*/  F2FP.PACK_AB R79, R161, R117 ;  /* 0x00000075a14f723e */ /* 0x000fe400000000ff */
[----:B------:R-:W-:Y:S03]  /*17b40*/  F2FP.PACK_AB R78, R162, R151 ;  /* 0x00000097a24e723e */ /* 0x000fe600000000ff */
[-C--:B---3--:R-:W-:Y:S08]  /*17b50*/  HMMA.16816.F32 R4, R72, R80.reuse, R4 ;  /* 0x000000504804723c */ /* 0x088ff00000001804 */
[C---:B------:R-:W-:Y:S01]  /*17b60*/  HMMA.16816.F32 R8, R76.reuse, R80, R8 ;  /* 0x000000504c08723c */ /* 0x040fe20000001808 */
[--C-:B-1----:R-:W-:Y:S07]  /*17b70*/  FFMA.FTZ R2, R191, c[0x0][0x2d0], -R93.reuse ;  /* 0x0000b400bf027a23 */ /* 0x102fee000001085d */
[-C--:B------:R-:W-:Y:S01]  /*17b80*/  HMMA.16816.F32 R12, R76, R82.reuse, R12 ;  /* 0x000000524c0c723c */ /* 0x080fe2000000180c */
[----:B------:R1:W-:Y:S07]  /*17b90*/  MUFU.EX2 R175, R2 ;  /* 0x0000000200af7308 */ /* 0x0003ee0000000800 */
[C---:B------:R-:W-:Y:S01]  /*17ba0*/  HMMA.16816.F32 R16, R72.reuse, R82, R16 ;  /* 0x000000524810723c */ /* 0x040fe20000001810 */
[----:B------:R-:W3:Y:S07]  /*17bb0*/  LDSM.16.MT88.4 R80, [R231+0x900] ;  /* 0x00090000e750783b */ /* 0x000eee0000004200 */
[-C--:B------:R-:W-:Y:S08]  /*17bc0*/  HMMA.16816.F32 R20, R72, R84.reuse, R20 ;  /* 0x000000544814723c */ /* 0x080ff00000001814 */
[C---:B------:R-:W-:Y:S01]  /*17bd0*/  HMMA.16816.F32 R24, R76.reuse, R84, R24 ;  /* 0x000000544c18723c */ /* 0x040fe20000001818 */
[----:B-1----:R-:W-:Y:S04]  /*17be0*/  FFMA.FTZ R2, R192, c[0x0][0x2d0], -R93 ;  /* 0x0000b400c0027a23 */ /* 0x002fe8000001085d */
[----:B------:R1:W1:Y:S02]  /*17bf0*/  MUFU.EX2 R174, R2 ;  /* 0x0000000200ae7308 */ /* 0x0002640000000800 */
[----:B------:R-:W-:Y:S01]  /*17c00*/  FFMA.FTZ R84, R101, c[0x0][0x2d0], -R97 ;  /* 0x0000b40065547a23 */ /* 0x000fe20000010861 */
[-C--:B------:R-:W-:Y:S01]  /*17c10*/  HMMA.16816.F32 R28, R76, R86.reuse, R28 ;  /* 0x000000564c1c723c */ /* 0x080fe2000000181c */
[--C-:B------:R-:W-:Y:S03]  /*17c20*/  FFMA.FTZ R101, R107, c[0x0][0x2d0], -R92.reuse ;  /* 0x0000b4006b657a23 */ /* 0x100fe6000001085c */
[--C-:B------:R-:W-:Y:S02]  /*17c30*/  FFMA.FTZ R107, R220, c[0x0][0x2d0], -R92.reuse ;  /* 0x0000b400dc6b7a23 */ /* 0x100fe4000001085c */
[----:B------:R-:W-:Y:S01]  /*17c40*/  IMAD.MOV.U32 R220, RZ, RZ, R145 ;  /* 0x000000ffffdc7224 */ /* 0x000fe200078e0091 */
[----:B------:R3:W-:Y:S01]  /*17c50*/  MUFU.EX2 R172, R84 ;  /* 0x0000005400ac7308 */ /* 0x0007e20000000800 */
[C---:B------:R-:W-:Y:S08]  /*17c60*/  HMMA.16816.F32 R32, R72.reuse, R86, R32 ;  /* 0x000000564820723c */ /* 0x040ff00000001820 */
[-C--:B------:R-:W-:Y:S01]  /*17c70*/  HMMA.16816.F32 R36, R72, R88.reuse, R36 ;  /* 0x000000584824723c */ /* 0x080fe20000001824 */
[----:B------:R-:W-:Y:S03]  /*17c80*/  MUFU.EX2 R107, R107 ;  /* 0x0000006b006b7308 */ /* 0x000fe60000000800 */
[--C-:B-1----:R-:W-:Y:S04]  /*17c90*/  FFMA.FTZ R2, R193, c[0x0][0x2d0], -R92.reuse ;  /* 0x0000b400c1027a23 */ /* 0x102fe8000001085c */
[C---:B------:R-:W-:Y:S03]  /*17ca0*/  HMMA.16816.F32 R40, R76.reuse, R88, R40 ;  /* 0x000000584c28723c */ /* 0x040fe60000001828 */
[----:B------:R1:W-:Y:S01]  /*17cb0*/  MUFU.EX2 R251, R2 ;  /* 0x0000000200fb7308 */ /* 0x0003e20000000800 */
[----:B---3--:R-:W3:Y:S04]  /*17cc0*/  LDSM.16.MT88.4 R84, [R229+0x1100] ;  /* 0x00110000e554783b */ /* 0x008ee80000004200 */
[-C--:B------:R-:W-:Y:S08]  /*17cd0*/  HMMA.16816.F32 R44, R76, R90.reuse, R44 ;  /* 0x0000005a4c2c723c */ /* 0x080ff0000000182c */
[C---:B------:R-:W-:Y:S01]  /*17ce0*/  HMMA.16816.F32 R48, R72.reuse, R90, R48 ;  /* 0x0000005a4830723c */ /* 0x040fe20000001830 */
[----:B------:R-:W3:Y:S07]  /*17cf0*/  LDSM.16.MT88.4 R88, [R232+0x1100] ;  /* 0x00110000e858783b */ /* 0x000eee0000004200 */
[-C--:B------:R-:W-:Y:S01]  /*17d00*/  HMMA.16816.F32 R52, R72, R80.reuse, R52 ;  /* 0x000000504834723c */ /* 0x080fe20000001834 */
[----:B-1----:R-:W-:Y:S07]  /*17d10*/  FFMA.FTZ R2, R194, c[0x0][0x2d0], -R92 ;  /* 0x0000b400c2027a23 */ /* 0x002fee000001085c */
[C---:B------:R-:W-:Y:S01]  /*17d20*/  HMMA.16816.F32 R56, R76.reuse, R80, R56 ;  /* 0x000000504c38723c */ /* 0x040fe20000001838 */
[----:B------:R1:W1:Y:S07]  /*17d30*/  MUFU.EX2 R226, R2 ;  /* 0x0000000200e27308 */ /* 0x00026e0000000800 */
[-C--:B------:R-:W-:Y:S07]  /*17d40*/  HMMA.16816.F32 R60, R76, R82.reuse, R60 ;  /* 0x000000524c3c723c */ /* 0x080fee000000183c */
[----:B------:R-:W-:Y:S01]  /*17d50*/  F2FP.PACK_AB R76, R166, R147 ;  /* 0x00000093a64c723e */ /* 0x000fe200000000ff */
[----:B------:R-:W-:Y:S01]  /*17d60*/  HMMA.16816.F32 R64, R72, R82, R64 ;  /* 0x000000524840723c */ /* 0x000fe20000001840 */
[----:B------:R-:W-:Y:S01]  /*17d70*/  F2FP.PACK_AB R77, R164, R165 ;  /* 0x000000a5a44d723e */ /* 0x000fe200000000ff */
[----:B------:R-:W3:Y:S02]  /*17d80*/  LDSM.16.MT88.4 R80, [R230+0x1100] ;  /* 0x00110000e650783b */ /* 0x000ee40000004200 */
[----:B----4-:R-:W-:Y:S02]  /*17d90*/  F2FP.PACK_AB R78, R149, R142 ;  /* 0x0000008e954e723e */ /* 0x010fe400000000ff */
[----:B------:R-:W-:Y:S02]  /*17da0*/  F2FP.PACK_AB R79, R150, R143 ;  /* 0x0000008f964f723e */ /* 0x000fe400000000ff */
[----:B------:R-:W-:Y:S01]  /*17db0*/  F2FP.PACK_AB R72, R145, R160 ;  /* 0x000000a09148723e */ /* 0x000fe200000000ff */
[--C-:B-1----:R-:W-:Y:S03]  /*17dc0*/  FFMA.FTZ R2, R195, c[0x0][0x2d0], -R93.reuse ;  /* 0x0000b400c3027a23 */ /* 0x102fe6000001085d */
[----:B------:R-:W-:Y:S01]  /*17dd0*/  F2FP.PACK_AB R73, R167, R148 ;  /* 0x00000094a749723e */ /* 0x000fe200000000ff */
[----:B------:R1:W-:Y:S01]  /*17de0*/  MUFU.EX2 R216, R2 ;  /* 0x0000000200d87308 */ /* 0x0003e20000000800 */
[----:B------:R-:W-:Y:S02]  /*17df0*/  F2FP.PACK_AB R74, R144, R140 ;  /* 0x0000008c904a723e */ /* 0x000fe400000000ff */
[----:B------:R-:W-:Y:S07]  /*17e00*/  F2FP.PACK_AB R75, R146, R141 ;  /* 0x0000008d924b723e */ /* 0x000fee00000000ff */
[-C--:B---3--:R-:W-:Y:S08]  /*17e10*/  HMMA.16816.F32 R4, R72, R84.reuse, R4 ;  /* 0x000000544804723c */ /* 0x088ff00000001804 */
[C---:B------:R-:W-:Y:S01]  /*17e20*/  HMMA.16816.F32 R8, R76.reuse, R84, R8 ;  /* 0x000000544c08723c */ /* 0x040fe20000001808 */
[--C-:B-1----:R-:W-:Y:S07]  /*17e30*/  FFMA.FTZ R2, R196, c[0x0][0x2d0], -R93.reuse ;  /* 0x0000b400c4027a23 */ /* 0x102fee000001085d */
[-C--:B------:R-:W-:Y:S01]  /*17e40*/  HMMA.16816.F32 R12, R76, R86.reuse, R12 ;  /* 0x000000564c0c723c */ /* 0x080fe2000000180c */
[----:B------:R1:W3:Y:S07]  /*17e50*/  MUFU.EX2 R221, R2 ;  /* 0x0000000200dd7308 */ /* 0x0002ee0000000800 */
[C---:B------:R-:W-:Y:S01]  /*17e60*/  HMMA.16816.F32 R16, R72.reuse, R86, R16 ;  /* 0x000000564810723c */ /* 0x040fe20000001810 */
[----:B------:R-:W4:Y:S07]  /*17e70*/  LDSM.16.MT88.4 R84, [R231+0x1100] ;  /* 0x00110000e754783b */ /* 0x000f2e0000004200 */
[-C--:B------:R-:W-:Y:S08]  /*17e80*/  HMMA.16816.F32 R20, R72, R88.reuse, R20 ;  /* 0x000000584814723c */ /* 0x080ff00000001814 */
[C---:B------:R-:W-:Y:S01]  /*17e90*/  HMMA.16816.F32 R24, R76.reuse, R88, R24 ;  /* 0x000000584c18723c */ /* 0x040fe20000001818 */
[--C-:B-1----:R-:W-:Y:S03]  /*17ea0*/  FFMA.FTZ R2, R98, c[0x0][0x2d0], -R96.reuse ;  /* 0x0000b40062027a23 */ /* 0x102fe60000010860 */
[----:B------:R-:W-:Y:S04]  /*17eb0*/  FFMA.FTZ R98, R171, c[0x0][0x2d0], -R93 ;  /* 0x0000b400ab627a23 */ /* 0x000fe8000001085d */
[-C--:B------:R-:W-:Y:S01]  /*17ec0*/  HMMA.16816.F32 R28, R76, R90.reuse, R28 ;  /* 0x0000005a4c1c723c */ /* 0x080fe2000000181c */
[----:B------:R1:W-:Y:S07]  /*17ed0*/  MUFU.EX2 R173, R2 ;  /* 0x0000000200ad7308 */ /* 0x0003ee0000000800 */
[C---:B------:R-:W-:Y:S01]  /*17ee0*/  HMMA.16816.F32 R32, R72.reuse, R90, R32 ;  /* 0x0000005a4820723c */ /* 0x040fe20000001820 */
[----:B------:R-:W-:Y:S07]  /*17ef0*/  LDSM.16.MT88.4 R88, [R232+0x1900] ;  /* 0x00190000e858783b */ /* 0x000fee0000004200 */
[-C--:B------:R-:W-:Y:S08]  /*17f00*/  HMMA.16816.F32 R36, R72, R80.reuse, R36 ;  /* 0x000000504824723c */ /* 0x080ff00000001824 */
[C---:B------:R-:W-:Y:S01]  /*17f10*/  HMMA.16816.F32 R40, R76.reuse, R80, R40 ;  /* 0x000000504c28723c */ /* 0x040fe20000001828 */
[----:B-1----:R-:W-:Y:S03]  /*17f20*/  FFMA.FTZ R2, R99, c[0x0][0x2d0], -R96 ;  /* 0x0000b40063027a23 */ /* 0x002fe60000010860 */
[----:B------:R-:W-:Y:S01]  /*17f30*/  FFMA.FTZ R99, R189, c[0x0][0x2d0], -R92 ;  /* 0x0000b400bd637a23 */ /* 0x000fe2000001085c */
[----:B------:R1:W-:Y:S03]  /*17f40*/  MUFU.EX2 R179, R2 ;  /* 0x0000000200b37308 */ /* 0x0003e60000000800 */
[-C--:B------:R-:W-:Y:S08]  /*17f50*/  HMMA.16816.F32 R44, R76, R82.reuse, R44 ;  /* 0x000000524c2c723c */ /* 0x080ff0000000182c */
[C---:B------:R-:W-:Y:S01]  /*17f60*/  HMMA.16816.F32 R48, R72.reuse, R82, R48 ;  /* 0x000000524830723c */ /* 0x040fe20000001830 */
[----:B------:R-:W3:Y:S07]  /*17f70*/  LDSM.16.MT88.4 R80, [R229+0x1900] ;  /* 0x00190000e550783b */ /* 0x000eee0000004200 */
[-C--:B----4-:R-:W-:Y:S01]  /*17f80*/  HMMA.16816.F32 R52, R72, R84.reuse, R52 ;  /* 0x000000544834723c */ /* 0x090fe20000001834 */
[----:B-1----:R-:W-:Y:S03]  /*17f90*/  FFMA.FTZ R2, R103, c[0x0][0x2d0], -R97 ;  /* 0x0000b40067027a23 */ /* 0x002fe60000010861 */
[----:B------:R-:W-:Y:S04]  /*17fa0*/  FFMA.FTZ R103, R169, c[0x0][0x2d0], -R93 ;  /* 0x0000b400a9677a23 */ /* 0x000fe8000001085d */
[C---:B------:R-:W-:Y:S01]  /*17fb0*/  HMMA.16816.F32 R56, R76.reuse, R84, R56 ;  /* 0x000000544c38723c */ /* 0x040fe20000001838 */
[----:B------:R1:W4:Y:S03]  /*17fc0*/  MUFU.EX2 R178, R2 ;  /* 0x0000000200b27308 */ /* 0x0003260000000800 */
[----:B------:R-:W-:Y:S02]  /*17fd0*/  IMAD.MOV.U32 R169, RZ, RZ, R168 ;  /* 0x000000ffffa97224 */ /* 0x000fe400078e00a8 */
[----:B------:R-:W-:Y:S02]  /*17fe0*/  IMAD.MOV.U32 R168, RZ, RZ, R152 ;  /* 0x000000ffffa87224 */ /* 0x000fe400078e0098 */
[-C--:B------:R-:W-:Y:S01]  /*17ff0*/  HMMA.16816.F32 R60, R76, R86.reuse, R60 ;  /* 0x000000564c3c723c */ /* 0x080fe2000000183c */
[----:B------:R-:W-:Y:S02]  /*18000*/  IMAD.MOV.U32 R152, RZ, RZ, R139 ;  /* 0x000000ffff987224 */ /* 0x000fe400078e008b */
[----:B------:R-:W-:Y:S01]  /*18010*/  MUFU.EX2 R139, R98 ;  /* 0x00000062008b7308 */ /* 0x000fe20000000800 */
[----:B--2---:R-:W-:Y:S03]  /*18020*/  FFMA.FTZ R69, R69, R128, R224 ;  /* 0x0000008045457223 */ /* 0x004fe600000100e0 */
[--C-:B------:R-:W-:Y:S01]  /*18030*/  FFMA.FTZ R76, R116, c[0x0][0x2d0], -R93.reuse ;  /* 0x0000b400744c7a23 */ /* 0x100fe2000001085d */
[----:B------:R-:W-:Y:S01]  /*18040*/  HMMA.16816.F32 R64, R72, R86, R64 ;  /* 0x000000564840723c */ /* 0x000fe20000001840 */
[----:B------:R-:W2:Y:S03]  /*18050*/  LDSM.16.MT88.4 R84, [R230+0x1900] ;  /* 0x00190000e654783b */ /* 0x000ea60000004200 */
[----:B------:R-:W-:Y:S01]  /*18060*/  FFMA.FTZ R116, R153, c[0x0][0x2d0], -R93 ;  /* 0x0000b40099747a23 */ /* 0x000fe2000001085d */
[----:B------:R2:W-:Y:S01]  /*18070*/  MUFU.EX2 R190, R76 ;  /* 0x0000004c00be7308 */ /* 0x0005e20000000800 */
[----:B------:R-:W-:Y:S01]  /*18080*/  IMAD.MOV.U32 R153, RZ, RZ, R188 ;  /* 0x000000ffff997224 */ /* 0x000fe200078e00bc */
[----:B------:R-:W-:Y:S01]  /*18090*/  F2FP.PACK_AB R73, R174, R175 ;  /* 0x000000afae49723e */ /* 0x000fe200000000ff */
[----:B------:R-:W-:Y:S01]  /*180a0*/  FADD.FTZ R69, R252, R69 ;  /* 0x00000045fc457221 */ /* 0x000fe20000010000 */
[----:B------:R-:W-:Y:S03]  /*180b0*/  F2FP.PACK_AB R74, R226, R251 ;  /* 0x000000fbe24a723e */ /* 0x000fe600000000ff */
[--C-:B-1----:R-:W-:Y:S01]  /*180c0*/  FFMA.FTZ R2, R100, c[0x0][0x2d0], -R96.reuse ;  /* 0x0000b40064027a23 */ /* 0x102fe20000010860 */
[----:B---3--:R-:W-:Y:S01]  /*180d0*/  F2FP.PACK_AB R75, R221, R216 ;  /* 0x000000d8dd4b723e */ /* 0x008fe200000000ff */
[--C-:B------:R-:W-:Y:S01]  /*180e0*/  FFMA.FTZ R100, R225, c[0x0][0x2d0], -R96.reuse ;  /* 0x0000b400e1647a23 */ /* 0x100fe20000010860 */
[----:B----4-:R-:W-:Y:S01]  /*180f0*/  F2FP.PACK_AB R77, R178, R172 ;  /* 0x000000acb24d723e */ /* 0x010fe200000000ff */
[----:B------:R1:W-:Y:S01]  /*18100*/  MUFU.EX2 R177, R2 ;  /* 0x0000000200b17308 */ /* 0x0003e20000000800 */
[----:B------:R-:W-:Y:S09]  /*18110*/  IMAD.MOV.U32 R225, RZ, RZ, R117 ;  /* 0x000000ffffe17224 */ /* 0x000ff200078e0075 */
[----:B------:R-:W-:Y:S01]  /*18120*/  MUFU.EX2 R100, R100 ;  /* 0x0000006400647308 */ /* 0x000fe20000000800 */
[----:B--2---:R-:W-:Y:S09]  /*18130*/  F2FP.PACK_AB R76, R179, R173 ;  /* 0x000000adb34c723e */ /* 0x004ff200000000ff */
[----:B------:R2:W-:Y:S01]  /*18140*/  MUFU.EX2 R188, R99 ;  /* 0x0000006300bc7308 */ /* 0x0005e20000000800 */
[--C-:B-1----:R-:W-:Y:S02]  /*18150*/  FFMA.FTZ R2, R102, c[0x0][0x2d0], -R96.reuse ;  /* 0x0000b40066027a23 */ /* 0x102fe40000010860 */
[----:B------:R-:W-:Y:S07]  /*18160*/  FFMA.FTZ R102, R222, c[0x0][0x2d0], -R97 ;  /* 0x0000b400de667a23 */ /* 0x000fee0000010861 */
[----:B------:R1:W3:Y:S01]  /*18170*/  MUFU.EX2 R212, R2 ;  /* 0x0000000200d47308 */ /* 0x0002e20000000800 */
[----:B--2---:R-:W-:Y:S02]  /*18180*/  FFMA.FTZ R99, R223, c[0x0][0x2d0], -R96 ;  /* 0x0000b400df637a23 */ /* 0x004fe40000010860 */
[----:B------:R-:W-:Y:S07]  /*18190*/  IMAD.MOV.U32 R223, RZ, RZ, R151 ;  /* 0x000000ffffdf7224 */ /* 0x000fee00078e0097 */
[----:B------:R-:W2:Y:S01]  /*181a0*/  MUFU.EX2 R99, R99 ;  /* 0x0000006300637308 */ /* 0x000ea20000000800 */
[----:B-1----:R-:W-:Y:S01]  /*181b0*/  FFMA.FTZ R2, R112, c[0x0][0x2d0], -R97 ;  /* 0x0000b40070027a23 */ /* 0x002fe20000010861 */
[----:B---3--:R-:W-:Y:S01]  /*181c0*/  F2FP.PACK_AB R78, R212, R177 ;  /* 0x000000b1d44e723e */ /* 0x008fe200000000ff */
[----:B------:R-:W-:Y:S02]  /*181d0*/  FFMA.FTZ R112, R154, c[0x0][0x2d0], -R93 ;  /* 0x0000b4009a707a23 */ /* 0x000fe4000001085d */
[----:B------:R-:W-:Y:S05]  /*181e0*/  IMAD.MOV.U32 R154, RZ, RZ, R95 ;  /* 0x000000ffff9a7224 */ /* 0x000fea00078e005f */
[----:B------:R1:W-:Y:S01]  /*181f0*/  MUFU.EX2 R176, R2 ;  /* 0x0000000200b07308 */ /* 0x0003e20000000800 */
[----:B--2---:R-:W-:Y:S01]  /*18200*/  F2FP.PACK_AB R184, R99, R100 ;  /* 0x0000006463b8723e */ /* 0x004fe200000000ff */
[----:B-1----:R-:W-:Y:S08]  /*18210*/  FFMA.FTZ R2, R113, c[0x0][0x2d0], -R97 ;  /* 0x0000b40071027a23 */ /* 0x002ff00000010861 */
[----:B------:R1:W2:Y:S02]  /*18220*/  MUFU.EX2 R207, R2 ;  /* 0x0000000200cf7308 */ /* 0x0002a40000000800 */
[--C-:B-1----:R-:W-:Y:S01]  /*18230*/  FFMA.FTZ R2, R197, c[0x0][0x2d0], -R92.reuse ;  /* 0x0000b400c5027a23 */ /* 0x102fe2000001085c */
[----:B--2---:R-:W-:Y:S07]  /*18240*/  F2FP.PACK_AB R79, R207, R176 ;  /* 0x000000b0cf4f723e */ /* 0x004fee00000000ff */
        /* <DEDUP_REMOVED lines=10> */
[----:B------:R-:W-:Y:S02]  /*182f0*/  IMAD.MOV.U32 R121, RZ, RZ, R94 ;  /* 0x000000ffff797224 */ /* 0x000fe400078e005e */
[----:B------:R-:W-:Y:S02]  /*18300*/  FFMA.FTZ R94, R114, c[0x0][0x2d0], -R96 ;  /* 0x0000b400725e7a23 */ /* 0x000fe40000010860 */
[----:B------:R-:W-:Y:S02]  /*18310*/  FFMA.FTZ R114, R214, c[0x0][0x2d0], -R97 ;  /* 0x0000b400d6727a23 */ /* 0x000fe40000010861 */
[----:B-1----:R-:W-:Y:S02]  /*18320*/  FFMA.FTZ R2, R210, c[0x0][0x2d0], -R92 ;  /* 0x0000b400d2027a23 */ /* 0x002fe4000001085c */
[----:B------:R-:W-:Y:S02]  /*18330*/  IMAD.MOV.U32 R210, RZ, RZ, R120 ;  /* 0x000000ffffd27224 */ /* 0x000fe400078e0078 */
[----:B------:R1:W-:Y:S01]  /*18340*/  MUFU.EX2 R199, R2 ;  /* 0x0000000200c77308 */ /* 0x0003e20000000800 */
[----:B------:R-:W-:Y:S02]  /*18350*/  IMAD.MOV.U32 R120, RZ, RZ, R181 ;  /* 0x000000ffff787224 */ /* 0x000fe400078e00b5 */
[----:B------:R-:W-:Y:S07]  /*18360*/  F2FP.PACK_AB R72, R208, R210 ;  /* 0x000000d2d048723e */ /* 0x000fee00000000ff */
[-C--:B------:R-:W-:Y:S01]  /*18370*/  HMMA.16816.F32 R4, R72, R80.reuse, R4 ;  /* 0x000000504804723c */ /* 0x080fe20000001804 */
[----:B------:R2:W-:Y:S07]  /*18380*/  MUFU.EX2 R181, R94 ;  /* 0x0000005e00b57308 */ /* 0x0005ee0000000800 */
[C---:B------:R-:W-:Y:S01]  /*18390*/  HMMA.16816.F32 R8, R76.reuse, R80, R8 ;  /* 0x000000504c08723c */ /* 0x040fe20000001808 */
[--C-:B-1----:R-:W-:Y:S07]  /*183a0*/  FFMA.FTZ R2, R211, c[0x0][0x2d0], -R93.reuse ;  /* 0x0000b400d3027a23 */ /* 0x102fee000001085d */
[-C--:B------:R-:W-:Y:S01]  /*183b0*/  HMMA.16816.F32 R12, R76, R82.reuse, R12 ;  /* 0x000000524c0c723c */ /* 0x080fe2000000180c */
[----:B------:R-:W-:Y:S01]  /*183c0*/  IMAD.MOV.U32 R211, RZ, RZ, R150 ;  /* 0x000000ffffd37224 */ /* 0x000fe200078e0096 */
[----:B------:R1:W-:Y:S06]  /*183d0*/  MUFU.EX2 R196, R2 ;  /* 0x0000000200c47308 */ /* 0x0003ec0000000800 */
[C---:B------:R-:W-:Y:S01]  /*183e0*/  HMMA.16816.F32 R16, R72.reuse, R82, R16 ;  /* 0x000000524810723c */ /* 0x040fe20000001810 */
[----:B--2---:R-:W-:Y:S01]  /*183f0*/  FFMA.FTZ R94, R120, c[0x0][0x2d0], -R92 ;  /* 0x0000b400785e7a23 */ /* 0x004fe2000001085c */
[----:B------:R-:W-:Y:S03]  /*18400*/  LDSM.16.MT88.4 R80, [R229+0x2100] ;  /* 0x00210000e550783b */ /* 0x000fe60000004200 */
[----:B------:R-:W-:Y:S03]  /*18410*/  MUFU.EX2 R189, R94 ;  /* 0x0000005e00bd7308 */ /* 0x000fe60000000800 */
[-C--:B------:R-:W-:Y:S08]  /*18420*/  HMMA.16816.F32 R20, R72, R88.reuse, R20 ;  /* 0x000000584814723c */ /* 0x080ff00000001814 */
[C---:B------:R-:W-:Y:S01]  /*18430*/  HMMA.16816.F32 R24, R76.reuse, R88, R24 ;  /* 0x000000584c18723c */ /* 0x040fe20000001818 */
[----:B-1----:R-:W-:Y:S03]  /*18440*/  FFMA.FTZ R2, R213, c[0x0][0x2d0], -R93 ;  /* 0x0000b400d5027a23 */ /* 0x002fe6000001085d */
[----:B------:R-:W-:Y:S04]  /*18450*/  IMAD.MOV.U32 R213, RZ, RZ, R149 ;  /* 0x000000ffffd57224 */ /* 0x000fe800078e0095 */
        /* <DEDUP_REMOVED lines=8> */
[----:B------:R1:W-:Y:S01]  /*184e0*/  MUFU.EX2 R195, R2 ;  /* 0x0000000200c37308 */ /* 0x0003e20000000800 */
[----:B------:R-:W-:Y:S02]  /*184f0*/  IMAD.MOV.U32 R219, RZ, RZ, R147 ;  /* 0x000000ffffdb7224 */ /* 0x000fe400078e0093 */
[-C--:B------:R-:W-:Y:S08]  /*18500*/  HMMA.16816.F32 R44, R76, R86.reuse, R44 ;  /* 0x000000564c2c723c */ /* 0x080ff0000000182c */
[C---:B------:R-:W-:Y:S01]  /*18510*/  HMMA.16816.F32 R48, R72.reuse, R86, R48 ;  /* 0x000000564830723c */ /* 0x040fe20000001830 */
[----:B------:R-:W-:Y:S03]  /*18520*/  LDSM.16.MT88.4 R84, [R232+0x2100] ;  /* 0x00210000e854783b */ /* 0x000fe60000004200 */
[--C-:B-1----:R-:W-:Y:S02]  /*18530*/  FFMA.FTZ R2, R201, c[0x0][0x2d0], -R97.reuse ;  /* 0x0000b400c9027a23 */ /* 0x102fe40000010861 */
[----:B------:R-:W-:Y:S02]  /*18540*/  IMAD.MOV.U32 R201, RZ, RZ, R146 ;  /* 0x000000ffffc97224 */ /* 0x000fe400078e0092 */
[----:B------:R1:W-:Y:S04]  /*18550*/  MUFU.EX2 R180, R2 ;  /* 0x0000000200b47308 */ /* 0x0003e80000000800 */
[----:B-1----:R-:W-:Y:S02]  /*18560*/  FFMA.FTZ R2, R202, c[0x0][0x2d0], -R97 ;  /* 0x0000b400ca027a23 */ /* 0x002fe40000010861 */
[----:B------:R-:W-:Y:S04]  /*18570*/  IMAD.MOV.U32 R202, RZ, RZ, R144 ;  /* 0x000000ffffca7224 */ /* 0x000fe800078e0090 */
[----:B------:R1:W2:Y:S02]  /*18580*/  MUFU.EX2 R194, R2 ;  /* 0x0000000200c27308 */ /* 0x0002a40000000800 */
[--C-:B-1----:R-:W-:Y:S02]  /*18590*/  FFMA.FTZ R2, R203, c[0x0][0x2d0], -R96.reuse ;  /* 0x0000b400cb027a23 */ /* 0x102fe40000010860 */
[----:B------:R-:W-:Y:S06]  /*185a0*/  IMAD.MOV.U32 R203, RZ, RZ, R143 ;  /* 0x000000ffffcb7224 */ /* 0x000fec00078e008f */
[----:B------:R1:W-:Y:S02]  /*185b0*/  MUFU.EX2 R192, R2 ;  /* 0x0000000200c07308 */ /* 0x0003e40000000800 */
[----:B-1----:R-:W-:Y:S02]  /*185c0*/  FFMA.FTZ R2, R205, c[0x0][0x2d0], -R96 ;  /* 0x0000b400cd027a23 */ /* 0x002fe40000010860 */
[----:B------:R-:W-:Y:S06]  /*185d0*/  IMAD.MOV.U32 R205, RZ, RZ, R142 ;  /* 0x000000ffffcd7224 */ /* 0x000fec00078e008e */
[----:B------:R1:W3:Y:S02]  /*185e0*/  MUFU.EX2 R193, R2 ;  /* 0x0000000200c17308 */ /* 0x0002e40000000800 */
[----:B-1----:R-:W-:Y:S02]  /*185f0*/  FFMA.FTZ R2, R206, c[0x0][0x2d0], -R97 ;  /* 0x0000b400ce027a23 */ /* 0x002fe40000010861 */
[----:B------:R-:W-:Y:S06]  /*18600*/  IMAD.MOV.U32 R206, RZ, RZ, R141 ;  /* 0x000000ffffce7224 */ /* 0x000fec00078e008d */
[----:B------:R1:W-:Y:S02]  /*18610*/  MUFU.EX2 R123, R2 ;  /* 0x00000002007b7308 */ /* 0x0003e40000000800 */
[----:B-1----:R-:W-:Y:S02]  /*18620*/  FFMA.FTZ R2, R209, c[0x0][0x2d0], -R97 ;  /* 0x0000b400d1027a23 */ /* 0x002fe40000010861 */
[----:B------:R-:W-:Y:S06]  /*18630*/  IMAD.MOV.U32 R209, RZ, RZ, R140 ;  /* 0x000000ffffd17224 */ /* 0x000fec00078e008c */
[----:B------:R1:W2:Y:S02]  /*18640*/  MUFU.EX2 R122, R2 ;  /* 0x00000002007a7308 */ /* 0x0002a40000000800 */
[--C-:B-1----:R-:W-:Y:S08]  /*18650*/  FFMA.FTZ R2, R121, c[0x0][0x2d0], -R92.reuse ;  /* 0x0000b40079027a23 */ /* 0x102ff0000001085c */
[----:B------:R1:W-:Y:S02]  /*18660*/  MUFU.EX2 R121, R2 ;  /* 0x0000000200797308 */ /* 0x0003e40000000800 */
[----:B-1----:R-:W-:Y:S08]  /*18670*/  FFMA.FTZ R2, R124, c[0x0][0x2d0], -R92 ;  /* 0x0000b4007c027a23 */ /* 0x002ff0000001085c */
[----:B------:R1:W-:Y:S02]  /*18680*/  MUFU.EX2 R191, R2 ;  /* 0x0000000200bf7308 */ /* 0x0003e40000000800 */
[--C-:B-1----:R-:W-:Y:S02]  /*18690*/  FFMA.FTZ R2, R119, c[0x0][0x2d0], -R93.reuse ;  /* 0x0000b40077027a23 */ /* 0x102fe4000001085d */
[----:B------:R-:W4:Y:S06]  /*186a0*/  LDL.LU R119, [R1+0xc] ;  /* 0x00000c0001777983 */ /* 0x000f2c0000300800 */
[----:B------:R1:W-:Y:S01]  /*186b0*/  MUFU.EX2 R120, R2 ;  /* 0x0000000200787308 */ /* 0x0003e20000000800 */
[----:B------:R-:W4:Y:S04]  /*186c0*/  LDL.LU R113, [R1+0x10] ;  /* 0x0000100001717983 */ /* 0x000f280000300800 */
[----:B------:R-:W4:Y:S01]  /*186d0*/  LDL.LU R98, [R1+0x14] ;  /* 0x0000140001627983 */ /* 0x000f220000300800 */
[----:B-1----:R-:W-:Y:S02]  /*186e0*/  FFMA.FTZ R2, R170, c[0x0][0x2d0], -R93 ;  /* 0x0000b400aa027a23 */ /* 0x002fe4000001085d */
[----:B------:R-:W-:Y:S01]  /*186f0*/  IMAD.MOV.U32 R170, RZ, RZ, R155 ;  /* 0x000000ffffaa7224 */ /* 0x000fe200078e009b */
[----:B------:R-:W1:Y:S01]  /*18700*/  LDSM.16.MT88.4 R92, [R231+0x1900] ;  /* 0x00190000e75c783b */ /* 0x000e620000004200 */
[----:B------:R-:W-:Y:S02]  /*18710*/  IMAD.MOV.U32 R155, RZ, RZ, R138 ;  /* 0x000000ffff9b7224 */ /* 0x000fe400078e008a */
[----:B------:R2:W-:Y:S02]  /*18720*/  MUFU.EX2 R138, R2 ;  /* 0x00000002008a7308 */ /* 0x0005e40000000800 */
[--C-:B--2---:R-:W-:Y:S08]  /*18730*/  FFMA.FTZ R2, R170, c[0x0][0x2d0], -R96.reuse ;  /* 0x0000b400aa027a23 */ /* 0x104ff00000010860 */
[----:B------:R2:W-:Y:S01]  /*18740*/  MUFU.EX2 R127, R2 ;  /* 0x00000002007f7308 */ /* 0x0005e20000000800 */
[-C--:B-1----:R-:W-:Y:S08]  /*18750*/  HMMA.16816.F32 R52, R72, R92.reuse, R52 ;  /* 0x0000005c4834723c */ /* 0x082ff00000001834 */
[C---:B------:R-:W-:Y:S01]  /*18760*/  HMMA.16816.F32 R56, R76.reuse, R92, R56 ;  /* 0x0000005c4c38723c */ /* 0x040fe20000001838 */
[----:B--2---:R-:W-:Y:S07]  /*18770*/  FFMA.FTZ R2, R169, c[0x0][0x2d0], -R96 ;  /* 0x0000b400a9027a23 */ /* 0x004fee0000010860 */
[-C--:B------:R-:W-:Y:S01]  /*18780*/  HMMA.16816.F32 R60, R76, R94.reuse, R60 ;  /* 0x0000005e4c3c723c */ /* 0x080fe2000000183c */
[----:B------:R-:W-:Y:S01]  /*18790*/  IMAD.MOV.U32 R169, RZ, RZ, R154 ;  /* 0x000000ffffa97224 */ /* 0x000fe200078e009a */
[----:B------:R1:W-:Y:S02]  /*187a0*/  MUFU.EX2 R126, R2 ;  /* 0x00000002007e7308 */ /* 0x0003e40000000800 */
[----:B------:R-:W-:Y:S03]  /*187b0*/  IMAD.MOV.U32 R154, RZ, RZ, R134 ;  /* 0x000000ffff9a7224 */ /* 0x000fe600078e0086 */
[--C-:B------:R-:W-:Y:S01]  /*187c0*/  FFMA.FTZ R76, R249, c[0x0][0x2d0], -R97.reuse ;  /* 0x0000b400f94c7a23 */ /* 0x100fe20000010861 */
[----:B------:R-:W-:Y:S01]  /*187d0*/  HMMA.16816.F32 R64, R72, R94, R64 ;  /* 0x0000005e4840723c */ /* 0x000fe20000001840 */
[----:B------:R-:W-:Y:S01]  /*187e0*/  F2FP.PACK_AB R77, R194, R180 ;  /* 0x000000b4c24d723e */ /* 0x000fe200000000ff */
[----:B------:R-:W2:Y:S02]  /*187f0*/  LDSM.16.MT88.4 R92, [R231+0x2100] ;  /* 0x00210000e75c783b */ /* 0x000ea40000004200 */
[----:B---3--:R-:W-:Y:S02]  /*18800*/  F2FP.PACK_AB R78, R193, R192 ;  /* 0x000000c0c14e723e */ /* 0x008fe400000000ff */
[----:B------:R-:W-:Y:S02]  /*18810*/  F2FP.PACK_AB R79, R122, R123 ;  /* 0x0000007b7a4f723e */ /* 0x000fe400000000ff */
[----:B------:R-:W-:Y:S04]  /*18820*/  F2FP.PACK_AB R72, R204, R183 ;  /* 0x000000b7cc48723e */ /* 0x000fe800000000ff */
[----:B------:R-:W-:Y:S02]  /*18830*/  F2FP.PACK_AB R73, R200, R182 ;  /* 0x000000b6c849723e */ /* 0x000fe400000000ff */
[----:B------:R-:W-:Y:S02]  /*18840*/  F2FP.PACK_AB R74, R199, R198 ;  /* 0x000000c6c74a723e */ /* 0x000fe400000000ff */
[----:B------:R-:W-:Y:S01]  /*18850*/  F2FP.PACK_AB R75, R197, R196 ;  /* 0x000000c4c54b723e */ /* 0x000fe200000000ff */
[----:B-1----:R-:W-:Y:S02]  /*18860*/  FFMA.FTZ R2, R168, c[0x0][0x2d0], -R97 ;  /* 0x0000b400a8027a23 */ /* 0x002fe40000010861 */
[----:B------:R-:W-:Y:S04]  /*18870*/  IMAD.MOV.U32 R168, RZ, RZ, R109 ;  /* 0x000000ffffa87224 */ /* 0x000fe800078e006d */
[-C--:B------:R-:W-:Y:S01]  /*18880*/  HMMA.16816.F32 R4, R72, R80.reuse, R4 ;  /* 0x000000504804723c */ /* 0x080fe20000001804 */
[----:B------:R1:W-:Y:S01]  /*18890*/  MUFU.EX2 R125, R2 ;  /* 0x00000002007d7308 */ /* 0x0003e20000000800 */
[--C-:B------:R-:W-:Y:S02]  /*188a0*/  FFMA.FTZ R109, R218, c[0x0][0x2d0], -R96.reuse ;  /* 0x0000b400da6d7a23 */ /* 0x100fe40000010860 */
[----:B-1----:R-:W-:Y:S02]  /*188b0*/  FFMA.FTZ R2, R155, c[0x0][0x2d0], -R97 ;  /* 0x0000b4009b027a23 */ /* 0x002fe40000010861 */
[----:B------:R-:W-:Y:S05]  /*188c0*/  IMAD.MOV.U32 R155, RZ, RZ, R133 ;  /* 0x000000ffff9b7224 */ /* 0x000fea00078e0085 */
[----:B------:R1:W-:Y:S02]  /*188d0*/  MUFU.EX2 R124, R2 ;  /* 0x00000002007c7308 */ /* 0x0003e40000000800 */
[----:B-1----:R-:W-:Y:S02]  /*188e0*/  FFMA.FTZ R2, R250, c[0x0][0x2d0], -R96 ;  /* 0x0000b400fa027a23 */ /* 0x002fe40000010860 */
[----:B------:R-:W-:Y:S06]  /*188f0*/  IMAD.MOV.U32 R250, RZ, RZ, R148 ;  /* 0x000000fffffa7224 */ /* 0x000fec00078e0094 */
[----:B------:R1:W-:Y:S02]  /*18900*/  MUFU.EX2 R134, R2 ;  /* 0x0000000200867308 */ /* 0x0003e40000000800 */
[--C-:B-1----:R-:W-:Y:S02]  /*18910*/  FFMA.FTZ R2, R227, c[0x0][0x2d0], -R96.reuse ;  /* 0x0000b400e3027a23 */ /* 0x102fe40000010860 */
[----:B------:R-:W-:Y:S06]  /*18920*/  FFMA.FTZ R96, R105, c[0x0][0x2d0], -R96 ;  /* 0x0000b40069607a23 */ /* 0x000fec0000010860 */
[----:B------:R1:W-:Y:S01]  /*18930*/  MUFU.EX2 R133, R2 ;  /* 0x0000000200857308 */ /* 0x0003e20000000800 */
[--C-:B------:R-:W-:Y:S02]  /*18940*/  FFMA.FTZ R105, R217, c[0x0][0x2d0], -R97.reuse ;  /* 0x0000b400d9697a23 */ /* 0x100fe40000010861 */
[----:B------:R-:W-:Y:S07]  /*18950*/  IMAD.MOV.U32 R227, RZ, RZ, R118 ;  /* 0x000000ffffe37224 */ /* 0x000fee00078e0076 */
[----:B------:R-:W-:Y:S01]  /*18960*/  MUFU.EX2 R96, R96 ;  /* 0x0000006000607308 */ /* 0x000fe20000000800 */
[--C-:B-1----:R-:W-:Y:S02]  /*18970*/  FFMA.FTZ R2, R132, c[0x0][0x2d0], -R97.reuse ;  /* 0x0000b40084027a23 */ /* 0x102fe40000010861 */
[----:B------:R-:W-:Y:S07]  /*18980*/  FFMA.FTZ R97, R71, c[0x0][0x2d0], -R97 ;  /* 0x0000b40047617a23 */ /* 0x000fee0000010861 */
[----:B------:R1:W-:Y:S10]  /*18990*/  MUFU.EX2 R132, R2 ;  /* 0x0000000200847308 */ /* 0x0003f40000000800 */
[----:B------:R-:W-:Y:S01]  /*189a0*/  MUFU.EX2 R97, R97 ;  /* 0x0000006100617308 */ /* 0x000fe20000000800 */
[----:B----4-:R-:W-:Y:S09]  /*189b0*/  FFMA.FTZ R68, R68, R119, R111 ;  /* 0x0000007744447223 */ /* 0x010ff2000001006f */
[----:B------:R-:W-:Y:S01]  /*189c0*/  MUFU.EX2 R111, R101 ;  /* 0x00000065006f7308 */ /* 0x000fe20000000800 */
[----:B------:R-:W-:Y:S02]  /*189d0*/  FFMA.FTZ R71, R3, R113, R110 ;  /* 0x0000007103477223 */ /* 0x000fe4000001006e */
[----:B------:R-:W-:Y:S02]  /*189e0*/  FADD.FTZ R3, R215, R68 ;  /* 0x00000044d7037221 */ /* 0x000fe40000010000 */
[----:B------:R-:W-:Y:S02]  /*189f0*/  FADD.FTZ R68, R155, R69 ;  /* 0x000000459b447221 */ /* 0x000fe40000010000 */
[----:B-1----:R-:W-:Y:S03]  /*18a00*/  FADD.FTZ R2, R169, R71 ;  /* 0x00000047a9027221 */ /* 0x002fe60000010000 */
[----:B------:R1:W-:Y:S01]  /*18a10*/  MUFU.EX2 R113, R76 ;  /* 0x0000004c00717308 */ /* 0x0003e20000000800 */
[----:B------:R-:W-:Y:S02]  /*18a20*/  FADD.FTZ R3, R154, R3 ;  /* 0x000000039a037221 */ /* 0x000fe40000010000 */
[----:B------:R-:W-:Y:S02]  /*18a30*/  FADD.FTZ R69, R241, R68 ;  /* 0x00000044f1457221 */ /* 0x000fe40000010000 */
[----:B------:R3:W5:Y:S01]  /*18a40*/  LDL.LU R241, [R1+0x4c] ;  /* 0x00004c0001f17983 */ /* 0x0007620000300800 */
[----:B------:R-:W-:Y:S02]  /*18a50*/  FFMA.FTZ R0, R0, R98, R108 ;  /* 0x0000006200007223 */ /* 0x000fe4000001006c */
[----:B------:R-:W-:Y:S02]  /*18a60*/  FADD.FTZ R98, R153, R2 ;  /* 0x0000000299627221 */ /* 0x000fe40000010000 */
[----:B------:R-:W-:Y:S01]  /*18a70*/  FADD.FTZ R0, R168, R0 ;  /* 0x00000000a8007221 */ /* 0x000fe20000010000 */
[----:B------:R4:W-:Y:S01]  /*18a80*/  MUFU.EX2 R101, R116 ;  /* 0x0000007400657308 */ /* 0x0009e20000000800 */
[----:B------:R-:W-:Y:S01]  /*18a90*/  LDSM.16.MT88.4 R168, [R232+0x3100] ;  /* 0x00310000e8a8783b */ /* 0x000fe20000004200 */
[----:B------:R-:W-:Y:S02]  /*18aa0*/  FADD.FTZ R2, R240, R3 ;  /* 0x00000003f0027221 */ /* 0x000fe40000010000 */
[----:B------:R-:W-:Y:S02]  /*18ab0*/  FADD.FTZ R71, R152, R0 ;  /* 0x0000000098477221 */ /* 0x000fe40000010000 */
[----:B------:R-:W-:Y:S02]  /*18ac0*/  FADD.FTZ R0, R239, R98 ;  /* 0x00000062ef007221 */ /* 0x000fe40000010000 */
[----:B------:R-:W-:Y:S01]  /*18ad0*/  FADD.FTZ R68, R238, R71 ;  /* 0x00000047ee447221 */ /* 0x000fe20000010000 */
[----:B------:R-:W-:Y:S01]  /*18ae0*/  LDSM.16.MT88.4 R152, [R229+0x3100] ;  /* 0x00310000e598783b */ /* 0x000fe20000004200 */
[----:B------:R-:W-:Y:S01]  /*18af0*/  FADD.FTZ R3, R237, R69 ;  /* 0x00000045ed037221 */ /* 0x000fe20000010000 */
[----:B------:R-:W2:Y:S01]  /*18b00*/  MUFU.EX2 R110, R104 ;  /* 0x00000068006e7308 */ /* 0x000ea20000000800 */
[----:B------:R-:W-:Y:S01]  /*18b10*/  FADD.FTZ R2, R236, R2 ;  /* 0x00000002ec027221 */ /* 0x000fe20000010000 */
[----:B-1----:R-:W-:Y:S01]  /*18b20*/  F2FP.PACK_AB R76, R195, R181 ;  /* 0x000000b5c34c723e */ /* 0x002fe200000000ff */
[----:B------:R-:W-:Y:S02]  /*18b30*/  FADD.FTZ R71, R235, R0 ;  /* 0x00000000eb477221 */ /* 0x000fe40000010000 */
[----:B------:R-:W-:Y:S01]  /*18b40*/  FADD.FTZ R69, R234, R68 ;  /* 0x00000044ea457221 */ /* 0x000fe20000010000 */
[----:B------:R3:W5:Y:S01]  /*18b50*/  LDL.LU R240, [R1+0x48] ;  /* 0x0000480001f07983 */ /* 0x0007620000300800 */
[----:B------:R-:W-:Y:S02]  /*18b60*/  FADD.FTZ R0, R233, R3 ;  /* 0x00000003e9007221 */ /* 0x000fe40000010000 */
[C---:B------:R-:W-:Y:S01]  /*18b70*/  HMMA.16816.F32 R8, R76.reuse, R80, R8 ;  /* 0x000000504c08723c */ /* 0x040fe20000001808 */
[----:B------:R3:W5:Y:S01]  /*18b80*/  LDL.LU R239, [R1+0x44] ;  /* 0x0000440001ef7983 */ /* 0x0007620000300800 */
[----:B------:R-:W-:Y:S01]  /*18b90*/  FADD.FTZ R68, R228, R2 ;  /* 0x00000002e4447221 */ /* 0x000fe20000010000 */
[----:B------:R-:W1:Y:S01]  /*18ba0*/  MUFU.EX2 R104, R115 ;  /* 0x0000007300687308 */ /* 0x000e620000000800 */
[----:B------:R-:W-:Y:S01]  /*18bb0*/  FADD.FTZ R3, R159, R71 ;  /* 0x000000479f037221 */ /* 0x000fe20000010000 */
[----:B----4-:R-:W-:Y:S01]  /*18bc0*/  LDSM.16.MT88.4 R116, [R230+0x3100] ;  /* 0x00310000e674783b */ /* 0x010fe20000004200 */
[----:B------:R-:W-:Y:S02]  /*18bd0*/  FADD.FTZ R2, R158, R69 ;  /* 0x000000459e027221 */ /* 0x000fe40000010000 */
[-C--:B------:R-:W-:Y:S01]  /*18be0*/  HMMA.16816.F32 R12, R76, R82.reuse, R12 ;  /* 0x000000524c0c723c */ /* 0x080fe2000000180c */
[----:B------:R-:W-:Y:S03]  /*18bf0*/  FADD.FTZ R3, R223, R3 ;  /* 0x00000003df037221 */ /* 0x000fe60000010000 */
[----:B------:R-:W-:Y:S01]  /*18c00*/  FADD.FTZ R2, R225, R2 ;  /* 0x00000002e1027221 */ /* 0x000fe20000010000 */
[----:B------:R3:W5:Y:S01]  /*18c10*/  LDL.LU R238, [R1+0x40] ;  /* 0x0000400001ee7983 */ /* 0x0007620000300800 */
[----:B------:R-:W4:Y:S01]  /*18c20*/  MUFU.EX2 R108, R103 ;  /* 0x00000067006c7308 */ /* 0x000f220000000800 */
[----:B--2---:R-:W-:Y:S01]  /*18c30*/  F2FP.PACK_AB R128, R110, R111 ;  /* 0x0000006f6e80723e */ /* 0x004fe200000000ff */
[C---:B------:R-:W-:Y:S01]  /*18c40*/  HMMA.16816.F32 R16, R72.reuse, R82, R16 ;  /* 0x000000524810723c */ /* 0x040fe20000001810 */
[----:B------:R-:W2:Y:S03]  /*18c50*/  LDSM.16.MT88.4 R80, [R229+0x2900] ;  /* 0x00290000e550783b */ /* 0x000ea60000004200 */
[----:B------:R-:W-:Y:S04]  /*18c60*/  FADD.FTZ R0, R157, R0 ;  /* 0x000000009d007221 */ /* 0x000fe80000010000 */
[-C--:B------:R-:W-:Y:S01]  /*18c70*/  HMMA.16816.F32 R20, R72, R84.reuse, R20 ;  /* 0x000000544814723c */ /* 0x080fe20000001814 */
[----:B------:R3:W5:Y:S01]  /*18c80*/  LDL.LU R237, [R1+0x3c] ;  /* 0x00003c0001ed7983 */ /* 0x0007620000300800 */
[----:B------:R-:W3:Y:S02]  /*18c90*/  MUFU.EX2 R103, R112 ;  /* 0x0000007000677308 */ /* 0x000ee40000000800 */
[----:B------:R-:W-:Y:S01]  /*18ca0*/  FADD.FTZ R0, R227, R0 ;  /* 0x00000000e3007221 */ /* 0x000fe20000010000 */
[----:B------:R2:W5:Y:S01]  /*18cb0*/  LDL.LU R236, [R1+0x38] ;  /* 0x0000380001ec7983 */ /* 0x0005620000300800 */
[----:B-1----:R-:W-:Y:S02]  /*18cc0*/  F2FP.PACK_AB R130, R104, R107 ;  /* 0x0000006b6882723e */ /* 0x002fe400000000ff */
[C---:B------:R-:W-:Y:S01]  /*18cd0*/  HMMA.16816.F32 R24, R76.reuse, R84, R24 ;  /* 0x000000544c18723c */ /* 0x040fe20000001818 */
[----:B------:R1:W5:Y:S04]  /*18ce0*/  LDL.LU R235, [R1+0x34] ;  /* 0x0000340001eb7983 */ /* 0x0003680000300800 */
[----:B------:R1:W5:Y:S01]  /*18cf0*/  LDL.LU R234, [R1+0x30] ;  /* 0x0000300001ea7983 */ /* 0x0003620000300800 */
[----:B----4-:R-:W-:Y:S02]  /*18d00*/  F2FP.PACK_AB R129, R106, R108 ;  /* 0x0000006c6a81723e */ /* 0x010fe400000000ff */
[-C--:B------:R-:W-:Y:S01]  /*18d10*/  HMMA.16816.F32 R28, R76, R86.reuse, R28 ;  /* 0x000000564c1c723c */ /* 0x080fe2000000181c */
[----:B------:R1:W5:Y:S04]  /*18d20*/  LDL.LU R233, [R1+0x2c] ;  /* 0x00002c0001e97983 */ /* 0x0003680000300800 */
[----:B------:R1:W5:Y:S03]  /*18d30*/  LDL.LU R228, [R1+0x28] ;  /* 0x0000280001e47983 */ /* 0x0003660000300800 */
[C---:B------:R-:W-:Y:S01]  /*18d40*/  HMMA.16816.F32 R32, R72.reuse, R86, R32 ;  /* 0x000000564820723c */ /* 0x040fe20000001820 */
[----:B------:R-:W4:Y:S03]  /*18d50*/  LDSM.16.MT88.4 R84, [R232+0x2900] ;  /* 0x00290000e854783b */ /* 0x000f260000004200 */
[----:B---3--:R-:W-:Y:S04]  /*18d60*/  F2FP.PACK_AB R131, R101, R103 ;  /* 0x000000676583723e */ /* 0x008fe800000000ff */
[-C--:B------:R-:W-:Y:S08]  /*18d70*/  HMMA.16816.F32 R36, R72, R88.reuse, R36 ;  /* 0x000000584824723c */ /* 0x080ff00000001824 */
[C---:B------:R-:W-:Y:S08]  /*18d80*/  HMMA.16816.F32 R40, R76.reuse, R88, R40 ;  /* 0x000000584c28723c */ /* 0x040ff00000001828 */
[-C--:B------:R-:W-:Y:S08]  /*18d90*/  HMMA.16816.F32 R44, R76, R90.reuse, R44 ;  /* 0x0000005a4c2c723c */ /* 0x080ff0000000182c */
[C---:B------:R-:W-:Y:S01]  /*18da0*/  HMMA.16816.F32 R48, R72.reuse, R90, R48 ;  /* 0x0000005a4830723c */ /* 0x040fe20000001830 */
[----:B------:R-:W3:Y:S07]  /*18db0*/  LDSM.16.MT88.4 R88, [R230+0x2900] ;  /* 0x00290000e658783b */ /* 0x000eee0000004200 */
[-C--:B------:R-:W-:Y:S08]  /*18dc0*/  HMMA.16816.F32 R52, R72, R92.reuse, R52 ;  /* 0x0000005c4834723c */ /* 0x080ff00000001834 */
        /* <DEDUP_REMOVED lines=12> */
[-C--:B--2---:R-:W-:Y:S08]  /*18e90*/  HMMA.16816.F32 R4, R72, R80.reuse, R4 ;  /* 0x000000504804723c */ /* 0x084ff00000001804 */
[C---:B------:R-:W-:Y:S01]  /*18ea0*/  HMMA.16816.F32 R8, R76.reuse, R80, R8 ;  /* 0x000000504c08723c */ /* 0x040fe20000001808 */
[----:B------:R-:W2:Y:S07]  /*18eb0*/  MUFU.EX2 R81, R109 ;  /* 0x0000006d00517308 */ /* 0x000eae0000000800 */
[-C--:B------:R-:W-:Y:S03]  /*18ec0*/  HMMA.16816.F32 R12, R76, R82.reuse, R12 ;  /* 0x000000524c0c723c */ /* 0x080fe6000000180c */
[----:B------:R-:W1:Y:S05]  /*18ed0*/  MUFU.EX2 R80, R114 ;  /* 0x0000007200507308 */ /* 0x000e6a0000000800 */
[C---:B------:R-:W-:Y:S05]  /*18ee0*/  HMMA.16816.F32 R16, R72.reuse, R82, R16 ;  /* 0x000000524810723c */ /* 0x040fea0000001810 */
[----:B------:R-:W-:Y:S03]  /*18ef0*/  MUFU.EX2 R83, R102 ;  /* 0x0000006600537308 */ /* 0x000fe60000000800 */
[-C--:B----4-:R-:W-:Y:S01]  /*18f00*/  HMMA.16816.F32 R20, R72, R84.reuse, R20 ;  /* 0x000000544814723c */ /* 0x090fe20000001814 */
[----:B--2---:R-:W-:Y:S06]  /*18f10*/  F2FP.PACK_AB R186, R96, R81 ;  /* 0x0000005160ba723e */ /* 0x004fec00000000ff */
[----:B------:R-:W2:Y:S01]  /*18f20*/  MUFU.EX2 R82, R105 ;  /* 0x0000006900527308 */ /* 0x000ea20000000800 */
[C---:B------:R-:W-:Y:S01]  /*18f30*/  HMMA.16816.F32 R24, R76.reuse, R84, R24 ;  /* 0x000000544c18723c */ /* 0x040fe20000001818 */
[----:B-1----:R-:W-:Y:S07]  /*18f40*/  F2FP.PACK_AB R187, R97, R80 ;  /* 0x0000005061bb723e */ /* 0x002fee00000000ff */
[-C--:B------:R-:W-:Y:S08]  /*18f50*/  HMMA.16816.F32 R28, R76, R86.reuse, R28 ;  /* 0x000000564c1c723c */ /* 0x080ff0000000181c */
[C---:B------:R-:W-:Y:S01]  /*18f60*/  HMMA.16816.F32 R32, R72.reuse, R86, R32 ;  /* 0x000000564820723c */ /* 0x040fe20000001820 */
[----:B--2---:R-:W-:Y:S07]  /*18f70*/  F2FP.PACK_AB R185, R82, R83 ;  /* 0x0000005352b9723e */ /* 0x004fee00000000ff */
[-C--:B---3--:R-:W-:Y:S08]  /*18f80*/  HMMA.16816.F32 R36, R72, R88.reuse, R36 ;  /* 0x000000584824723c */ /* 0x088ff00000001824 */
        /* <DEDUP_REMOVED lines=117> */
.L_x_1582:
[----:B------:R-:W-:-:S13]  /*196e0*/  ISETP.LE.AND P0, PT, RZ, UR12, PT ;  /* 0x0000000cff007c0c */ /* 0x000fda000bf03270 */
[----:B------:R-:W-:Y:S05]  /*196f0*/  @!P0 BRA `(.L_x_1586) ;  /* 0x000042e000008947 */ /* 0x000fea0003800000 */
[----:B------:R-:W-:Y:S01]  /*19700*/  IMAD.MOV.U32 R3, RZ, RZ, R136 ;  /* 0x000000ffff037224 */ /* 0x000fe200078e0088 */
[----:B------:R-:W-:Y:S01]  /*19710*/  MOV R138, R70 ;  /* 0x00000046008a7202 */ /* 0x000fe20000000f00 */
[----:B--2-4-:R-:W-:Y:S01]  /*19720*/  IMAD.MOV.U32 R0, RZ, RZ, R137 ;  /* 0x000000ffff007224 */ /* 0x014fe200078e0089 */
[----:B------:R-:W-:Y:S01]  /*19730*/  MOV R133, R135 ;  /* 0x0000008700857202 */ /* 0x000fe20000000f00 */
[----:B------:R-:W-:Y:S01]  /*19740*/  ULDC UR5, c[0x0][0x210] ;  /* 0x0000840000057ab9 */ /* 0x000fe20000000800 */
[----:B------:R-:W-:Y:S01]  /*19750*/  IADD3 R249, R248, 0x100, RZ ;  /* 0x00000100f8f97810 */ /* 0x000fe20007ffe0ff */
[----:B------:R-:W-:Y:S02]  /*19760*/  ULDC UR4, c[0x0][0x1e8] ;  /* 0x00007a0000047ab9 */ /* 0x000fe40000000800 */
[----:B------:R-:W-:Y:S02]  /*19770*/  UIMAD UR5, UR16, UR5, URZ ;  /* 0x00000005100572a4 */ /* 0x000fe4000f8e023f */
[----:B------:R-:W-:Y:S01]  /*19780*/  UIMAD UR4, UR16, UR4, URZ ;  /* 0x00000004100472a4 */ /* 0x000fe2000f8e023f */
[----:B------:R-:W-:Y:S05]  /*19790*/  BRA `(.L_x_1587) ;  /* 0x0000045000007947 */ /* 0x000fea0003800000 */
.L_x_1589:
[----:B------:R-:W2:Y:S01]  /*197a0*/  LDL R136, [R1+0x18] ;  /* 0x0000180001887983 */ /* 0x000ea20000100800 */
[----:B------:R-:W-:Y:S01]  /*197b0*/  IMAD.MOV.U32 R137, RZ, RZ, c[0x0][0x2b8] ;  /* 0x0000ae00ff897624 */ /* 0x000fe200078e00ff */
[----:B------:R-:W-:Y:S04]  /*197c0*/  UIMAD UR6, UR12, 0x70, UR18 ;  /* 0x000000700c0678a4 */ /* 0x000fe8000f8e0212 */
[----:B------:R-:W-:Y:S01]  /*197d0*/  ISETP.NE.AND P3, PT, R137, 0x1, PT ;  /* 0x000000018900780c */ /* 0x000fe20003f65270 */
[----:B------:R-:W-:Y:S02]  /*197e0*/  IMAD.MOV.U32 R137, RZ, RZ, RZ ;  /* 0x000000ffff897224 */ /* 0x000fe400078e00ff */
[----:B------:R-:W-:Y:S05]  /*197f0*/  IMAD.U32 R132, RZ, RZ, UR6 ;  /* 0x00000006ff847e24 */ /* 0x000fea000f8e00ff */
[----:B--2---:R-:W-:Y:S02]  /*19800*/  IADD3 R132, R132, -0x70, R136 ;  /* 0xffffff9084847810 */ /* 0x004fe40007ffe088 */
[----:B------:R-:W-:Y:S03]  /*19810*/  ISETP.GT.AND P2, PT, R136, 0x6f, PT ;  /* 0x0000006f8800780c */ /* 0x000fe60003f44270 */
[----:B------:R-:W-:Y:S04]  /*19820*/  @P3 IMAD.HI.U32 R134, R132, c[0x0][0x2bc], RZ ;  /* 0x0000af0084863a27 */ /* 0x000fe800078e00ff */
[----:B------:R-:W-:Y:S01]  /*19830*/  IMAD.MOV.U32 R2, RZ, RZ, R132 ;  /* 0x000000ffff027224 */ /* 0x000fe200078e0084 */
[----:B------:R-:W-:Y:S05]  /*19840*/  @P3 SHF.R.U32.HI R2, RZ, c[0x0][0x2c0], R134 ;  /* 0x0000b000ff023a19 */ /* 0x000fea0000011686 */
        /* <DEDUP_REMOVED lines=36> */
[--C-:B----4-:R-:W-:Y:S01]  /*19a90*/  IMAD.X R135, R135, 0x1, R246.reuse, P0 ;  /* 0x0000000187877824 */ /* 0x110fe200000e06f6 */
[-C--:B------:R-:W-:Y:S02]  /*19aa0*/  IADD3 R192, P0, R192, R247.reuse, RZ ;  /* 0x000000f7c0c07210 */ /* 0x080fe40007f1e0ff */
        /* <DEDUP_REMOVED lines=15> */
[--C-:B-1----:R-:W-:Y:S02]  /*19ba0*/  IMAD.X R137, R194, 0x1, R246.reuse, P1 ;  /* 0x00000001c2897824 */ /* 0x102fe400008e06f6 */
[----:B-----5:R-:W-:Y:S03]  /*19bb0*/  IMAD.X R135, R2, 0x1, R246, P0 ;  /* 0x0000000102877824 */ /* 0x020fe600000e06f6 */
[----:B------:R2:W-:Y:S04]  /*19bc0*/  LDGSTS.E.BYPASS.LTC128B.128 [R248+0x6100], [R136.64], !P6 ;  /* 0x0610000088f87fae */ /* 0x0005e8000f101d56 */
[----:B------:R2:W-:Y:S01]  /*19bd0*/  LDGSTS.E.BYPASS.LTC128B.128 [R248+0x6900], [R134.64], !P6 ;  /* 0x0690000086f87fae */ /* 0x0005e2000f101d56 */
[----:B------:R-:W-:-:S05]  /*19be0*/  BRA `(.L_x_1588) ;  /* 0x00000cf000007947 */ /* 0x000fca0003800000 */
.L_x_1587:
[----:B------:R-:W2:Y:S01]  /*19bf0*/  LDL R56, [R1+0x4] ;  /* 0x0000040001387983 */ /* 0x000ea20000100800 */
[----:B------:R-:W-:Y:S04]  /*19c00*/  DEPBAR.LE SB0, 0x0 ;  /* 0x000080000000791a */ /* 0x000fe80000000000 */
[----:B------:R-:W-:Y:S01]  /*19c10*/  UISETP.GE.AND UP0, UPT, UR12, 0x1, UPT ;  /* 0x000000010c00788c */ /* 0x000fe2000bf06270 */
[----:B------:R-:W3:Y:S06]  /*19c20*/  LDL R70, [R1] ;  /* 0x0000000001467983 */ /* 0x000eec0000100800 */
[----:B------:R-:W-:Y:S06]  /*19c30*/  BAR.SYNC.DEFER_BLOCKING 0x0 ;  /* 0x0000000000007b1d */ /* 0x000fec0000010000 */
[----:B-----5:R-:W-:Y:S06]  /*19c40*/  LDSM.16.M88.4 R112, [R235+0x7100] ;  /* 0x00710000eb70783b */ /* 0x020fec0000000200 */
[----:B------:R-:W1:Y:S06]  /*19c50*/  LDSM.16.M88.4 R16, [R228+0x3900] ;  /* 0x00390000e410783b */ /* 0x000e6c0000000200 */
[----:B------:R-:W4:Y:S06]  /*19c60*/  LDSM.16.M88.4 R108, [R235+0x9100] ;  /* 0x00910000eb6c783b */ /* 0x000f2c0000000200 */
[----:B------:R-:W4:Y:S06]  /*19c70*/  LDSM.16.M88.4 R32, [R228+0x4100] ;  /* 0x00410000e420783b */ /* 0x000f2c0000000200 */
[----:B------:R-:W4:Y:S06]  /*19c80*/  LDSM.16.M88.4 R48, [R228+0x4900] ;  /* 0x00490000e430783b */ /* 0x000f2c0000000200 */
[----:B------:R-:W4:Y:S06]  /*19c90*/  LDSM.16.M88.4 R64, [R228+0x5100] ;  /* 0x00510000e440783b */ /* 0x000f2c0000000200 */
[----:B------:R-:W2:Y:S06]  /*19ca0*/  LDSM.16.M88.4 R80, [R228+0x5900] ;  /* 0x00590000e450783b */ /* 0x000eac0000000200 */
[----:B------:R-:W-:Y:S01]  /*19cb0*/  LDSM.16.M88.4 R96, [R228+0x6100] ;  /* 0x00610000e460783b */ /* 0x000fe20000000200 */
[-C--:B-1----:R-:W-:Y:S05]  /*19cc0*/  HMMA.16816.F32 R4, R112, R16.reuse, RZ ;  /* 0x000000107004723c */ /* 0x082fea00000018ff */
[----:B------:R-:W-:Y:S03]  /*19cd0*/  LDSM.16.M88.4 R188, [R228+0x6900] ;  /* 0x00690000e4bc783b */ /* 0x000fe60000000200 */
[C---:B----4-:R-:W-:Y:S03]  /*19ce0*/  HMMA.16816.F32 R8, R108.reuse, R16, RZ ;  /* 0x000000106c08723c */ /* 0x050fe600000018ff */
[----:B------:R-:W-:Y:S06]  /*19cf0*/  LDSM.16.M88.4 R192, [R238+0x7100] ;  /* 0x00710000eec0783b */ /* 0x000fec0000000200 */
[----:B------:R-:W-:Y:S01]  /*19d00*/  LDSM.16.M88.4 R196, [R239] ;  /* 0x00000000efc4783b */ /* 0x000fe20000000200 */
[-C--:B------:R-:W-:Y:S05]  /*19d10*/  HMMA.16816.F32 R12, R108, R18.reuse, RZ ;  /* 0x000000126c0c723c */ /* 0x080fea00000018ff */
[----:B------:R-:W-:Y:S03]  /*19d20*/  LDSM.16.M88.4 R200, [R238+0x9100] ;  /* 0x00910000eec8783b */ /* 0x000fe60000000200 */
[C---:B------:R-:W-:Y:S03]  /*19d30*/  HMMA.16816.F32 R16, R112.reuse, R18, RZ ;  /* 0x000000127010723c */ /* 0x040fe600000018ff */
[----:B------:R-:W-:Y:S05]  /*19d40*/  LDSM.16.M88.4 R204, [R245] ;  /* 0x00000000f5cc783b */ /* 0x000fea0000000200 */
[-C--:B------:R-:W-:Y:S01]  /*19d50*/  HMMA.16816.F32 R20, R112, R32.reuse, RZ ;  /* 0x000000207014723c */ /* 0x080fe200000018ff */
        /* <DEDUP_REMOVED lines=18> */
[----:B------:R-:W-:Y:S01]  /*19e80*/  IMAD.IADD R65, R69, 0x1, R2 ;  /* 0x0000000145417824 */ /* 0x000fe200078e0202 */
[-C--:B------:R-:W-:Y:S01]  /*19e90*/  HMMA.16816.F32 R60, R108, R66.reuse, RZ ;  /* 0x000000426c3c723c */ /* 0x080fe200000018ff */
[----:B------:R-:W-:Y:S03]  /*19ea0*/  IMAD.MOV.U32 R64, RZ, RZ, R68 ;  /* 0x000000ffff407224 */ /* 0x000fe600078e0044 */
[----:B---3--:R-:W-:Y:S01]  /*19eb0*/  SHF.R.S32.HI R2, RZ, 0x1f, R70 ;  /* 0x0000001fff027819 */ /* 0x008fe20000011446 */
[----:B------:R-:W-:Y:S03]  /*19ec0*/  IMAD.WIDE.U32 R72, R70, c[0x0][0x218], R64 ;  /* 0x0000860046487a25 */ /* 0x000fe600078e0040 */
[C---:B------:R-:W-:Y:S04]  /*19ed0*/  HMMA.16816.F32 R64, R112.reuse, R66, RZ ;  /* 0x000000427040723c */ /* 0x040fe800000018ff */
[----:B------:R-:W-:Y:S01]  /*19ee0*/  IMAD R2, R2, c[0x0][0x218], RZ ;  /* 0x0000860002027a24 */ /* 0x000fe200078e02ff */
[----:B------:R-:W-:Y:S03]  /*19ef0*/  IADD3 R132, P1, R72, UR5, RZ ;  /* 0x0000000548847c10 */ /* 0x000fe6000ff3e0ff */
[----:B------:R-:W-:Y:S01]  /*19f00*/  IMAD R72, R70, c[0x0][0x21c], R2 ;  /* 0x0000870046487a24 */ /* 0x000fe200078e0202 */
[C---:B------:R-:W-:Y:S01]  /*19f10*/  LEA R2, P0, R132.reuse, c[0x0][0x1f8], 0x1 ;  /* 0x00007e0084027a11 */ /* 0x040fe200078008ff */
[-C--:B------:R-:W-:Y:S03]  /*19f20*/  HMMA.16816.F32 R68, R112, R80.reuse, RZ ;  /* 0x000000507044723c */ /* 0x080fe600000018ff */
[----:B------:R-:W-:Y:S01]  /*19f30*/  IADD3.X R72, R73, UR15, R72, P1, !PT ;  /* 0x0000000f49487c10 */ /* 0x000fe20008ffe448 */
        /* <DEDUP_REMOVED lines=154> */
.L_x_1588:
        /* <DEDUP_REMOVED lines=187> */
[--C-:B------:R-:W-:Y:S01]  /*1b490*/  FFMA.FTZ R51, R51, c[0x0][0x2d0], -R139.reuse ;  /* 0x0000b40033337a23 */ /* 0x100fe2000001088b */
[----:B------:R1:W2:Y:S01]  /*1b4a0*/  MUFU.EX2 R203, R17 ;  /* 0x0000001100cb7308 */ /* 0x0002a20000000800 */
[--C-:B------:R-:W-:Y:S02]  /*1b4b0*/  FFMA.FTZ R80, R80, c[0x0][0x2d0], -R192.reuse ;  /* 0x0000b40050507a23 */ /* 0x100fe400000108c0 */
[----:B------:R-:W-:Y:S02]  /*1b4c0*/  FFMA.FTZ R82, R82, c[0x0][0x2d0], -R139 ;  /* 0x0000b40052527a23 */ /* 0x000fe4000001088b */
        /* <DEDUP_REMOVED lines=29> */
[----:B------:R-:W-:Y:S01]  /*1b6a0*/  FFMA.FTZ R115, R115, c[0x0][0x2d0], -R139 ;  /* 0x0000b40073737a23 */ /* 0x000fe2000001088b */
        /* <DEDUP_REMOVED lines=11> */
[--C-:B------:R-:W-:Y:S01]  /*1b760*/  FFMA.FTZ R97, R97, c[0x0][0x2d0], -R192.reuse ;  /* 0x0000b40061617a23 */ /* 0x100fe200000108c0 */
        /* <DEDUP_REMOVED lines=34> */
[C---:B--2---:R-:W-:Y:S02]  /*1b990*/  FMUL.FTZ R126, R0.reuse, R126 ;  /* 0x0000007e007e7220 */ /* 0x044fe40000410000 */
[----:B------:R-:W-:Y:S02]  /*1b9a0*/  FMUL.FTZ R127, R0, R127 ;  /* 0x0000007f007f7220 */ /* 0x000fe40000410000 */
[--C-:B------:R-:W-:Y:S01]  /*1b9b0*/  FFMA.FTZ R60, R60, c[0x0][0x2d0], -R138.reuse ;  /* 0x0000b4003c3c7a23 */ /* 0x100fe2000001088a */
[----:B------:R-:W1:Y:S01]  /*1b9c0*/  MUFU.EX2 R197, R13 ;  /* 0x0000000d00c57308 */ /* 0x000e620000000800 */
[--C-:B------:R-:W-:Y:S02]  /*1b9d0*/  FFMA.FTZ R61, R61, c[0x0][0x2d0], -R138.reuse ;  /* 0x0000b4003d3d7a23 */ /* 0x100fe4000001088a */
[--C-:B------:R-:W-:Y:S02]  /*1b9e0*/  FFMA.FTZ R62, R62, c[0x0][0x2d0], -R3.reuse ;  /* 0x0000b4003e3e7a23 */ /* 0x100fe40000010803 */
[--C-:B------:R-:W-:Y:S02]  /*1b9f0*/  FFMA.FTZ R63, R63, c[0x0][0x2d0], -R3.reuse ;  /* 0x0000b4003f3f7a23 */ /* 0x100fe40000010803 */
[--C-:B------:R-:W-:Y:S02]  /*1ba00*/  FFMA.FTZ R79, R79, c[0x0][0x2d0], -R3.reuse ;  /* 0x0000b4004f4f7a23 */ /* 0x100fe40000010803 */
[C---:B---3--:R-:W-:Y:S01]  /*1ba10*/  FMUL.FTZ R8, R133.reuse, R144 ;  /* 0x0000009085087220 */ /* 0x048fe20000410000 */
[----:B------:R2:W-:Y:S01]  /*1ba20*/  MUFU.EX2 R199, R10 ;  /* 0x0000000a00c77308 */ /* 0x0005e20000000800 */
[----:B----4-:R-:W-:Y:S01]  /*1ba30*/  F2FP.PACK_AB R144, R212, R200 ;  /* 0x000000c8d490723e */ /* 0x010fe200000000ff */
[C---:B------:R-:W-:Y:S02]  /*1ba40*/  FMUL.FTZ R9, R133.reuse, R145 ;  /* 0x0000009185097220 */ /* 0x040fe40000410000 */
[----:B-----5:R-:W-:Y:S02]  /*1ba50*/  FMUL.FTZ R12, R133, R148 ;  /* 0x00000094850c7220 */ /* 0x020fe40000410000 */
[--C-:B------:R-:W-:Y:S02]  /*1ba60*/  FFMA.FTZ R25, R25, c[0x0][0x2d0], -R138.reuse ;  /* 0x0000b40019197a23 */ /* 0x100fe4000001088a */
[--C-:B------:R-:W-:Y:S02]  /*1ba70*/  FFMA.FTZ R40, R40, c[0x0][0x2d0], -R138.reuse ;  /* 0x0000b40028287a23 */ /* 0x100fe4000001088a */
[----:B------:R-:W3:Y:S01]  /*1ba80*/  MUFU.EX2 R211, R11 ;  /* 0x0000000b00d37308 */ /* 0x000ee20000000800 */
[--C-:B------:R-:W-:Y:S02]  /*1ba90*/  FFMA.FTZ R41, R41, c[0x0][0x2d0], -R138.reuse ;  /* 0x0000b40029297a23 */ /* 0x100fe4000001088a */
[--C-:B------:R-:W-:Y:S01]  /*1baa0*/  FFMA.FTZ R42, R42, c[0x0][0x2d0], -R3.reuse ;  /* 0x0000b4002a2a7a23 */ /* 0x100fe20000010803 */
[----:B-1----:R-:W-:Y:S01]  /*1bab0*/  MOV R170, R197 ;  /* 0x000000c500aa7202 */ /* 0x002fe20000000f00 */
[----:B------:R-:W-:Y:S02]  /*1bac0*/  FMUL.FTZ R13, R133, R149 ;  /* 0x00000095850d7220 */ /* 0x000fe40000410000 */
[--C-:B------:R-:W-:Y:S02]  /*1bad0*/  FFMA.FTZ R43, R43, c[0x0][0x2d0], -R3.reuse ;  /* 0x0000b4002b2b7a23 */ /* 0x100fe40000010803 */
[--C-:B------:R-:W-:Y:S01]  /*1bae0*/  FFMA.FTZ R44, R44, c[0x0][0x2d0], -R138.reuse ;  /* 0x0000b4002c2c7a23 */ /* 0x100fe2000001088a */
[----:B------:R1:W-:Y:S01]  /*1baf0*/  MUFU.EX2 R213, R14 ;  /* 0x0000000e00d57308 */ /* 0x0003e20000000800 */
[--C-:B------:R-:W-:Y:S02]  /*1bb00*/  FFMA.FTZ R45, R45, c[0x0][0x2d0], -R138.reuse ;  /* 0x0000b4002d2d7a23 */ /* 0x100fe4000001088a */
[--C-:B------:R-:W-:Y:S02]  /*1bb10*/  FFMA.FTZ R46, R46, c[0x0][0x2d0], -R3.reuse ;  /* 0x0000b4002e2e7a23 */ /* 0x100fe40000010803 */
[----:B--2---:R-:W-:Y:S01]  /*1bb20*/  FMUL.FTZ R10, R0, R146 ;  /* 0x00000092000a7220 */ /* 0x004fe20000410000 */
[----:B------:R-:W-:Y:S01]  /*1bb30*/  F2FP.PACK_AB R146, R197, R218 ;  /* 0x000000dac592723e */ /* 0x000fe200000000ff */
[--C-:B------:R-:W-:Y:S02]  /*1bb40*/  FFMA.FTZ R47, R47, c[0x0][0x2d0], -R3.reuse ;  /* 0x0000b4002f2f7a23 */ /* 0x100fe40000010803 */
[--C-:B------:R-:W-:Y:S01]  /*1bb50*/  FFMA.FTZ R24, R24, c[0x0][0x2d0], -R138.reuse ;  /* 0x0000b40018187a23 */ /* 0x100fe2000001088a */
[----:B------:R-:W2:Y:S01]  /*1bb60*/  MUFU.EX2 R196, R15 ;  /* 0x0000000f00c47308 */ /* 0x000ea20000000800 */
[--C-:B------:R-:W-:Y:S02]  /*1bb70*/  FFMA.FTZ R26, R26, c[0x0][0x2d0], -R3.reuse ;  /* 0x0000b4001a1a7a23 */ /* 0x100fe40000010803 */
[--C-:B------:R-:W-:Y:S01]  /*1bb80*/  FFMA.FTZ R27, R27, c[0x0][0x2d0], -R3.reuse ;  /* 0x0000b4001b1b7a23 */ /* 0x100fe20000010803 */
[----:B---3--:R-:W-:Y:S01]  /*1bb90*/  F2FP.PACK_AB R145, R211, R199 ;  /* 0x000000c7d391723e */ /* 0x008fe200000000ff */
        /* <DEDUP_REMOVED lines=16> */
[----:B------:R-:W-:Y:S01]  /*1bca0*/  MUFU.EX2 R197, R69 ;  /* 0x0000004500c57308 */ /* 0x000fe20000000800 */
[C---:B------:R-:W-:Y:S04]  /*1bcb0*/  HMMA.16816.F32 R8, R144.reuse, R20, R8 ;  /* 0x000000149008723c */ /* 0x040fe80000001808 */
[C---:B---3--:R-:W-:Y:S02]  /*1bcc0*/  FMUL.FTZ R24, R133.reuse, R160 ;  /* 0x000000a085187220 */ /* 0x048fe40000410000 */
[--C-:B------:R-:W-:Y:S02]  /*1bcd0*/  FFMA.FTZ R90, R90, c[0x0][0x2d0], -R3.reuse ;  /* 0x0000b4005a5a7a23 */ /* 0x100fe40000010803 */
[-C--:B------:R-:W-:Y:S01]  /*1bce0*/  HMMA.16816.F32 R12, R144, R22.reuse, R12 ;  /* 0x00000016900c723c */ /* 0x080fe2000000180c */
[----:B------:R3:W-:Y:S03]  /*1bcf0*/  MUFU.EX2 R226, R26 ;  /* 0x0000001a00e27308 */ /* 0x0007e60000000800 */
[C---:B------:R-:W-:Y:S01]  /*1bd00*/  FMUL.FTZ R20, R134.reuse, R156 ;  /* 0x0000009c86147220 */ /* 0x040fe20000410000 */
[----:B------:R-:W-:Y:S01]  /*1bd10*/  MOV R156, R210 ;  /* 0x000000d2009c7202 */ /* 0x000fe20000000f00 */
[----:B------:R-:W-:Y:S02]  /*1bd20*/  FMUL.FTZ R21, R134, R157 ;  /* 0x0000009d86157220 */ /* 0x000fe40000410000 */
[C---:B------:R-:W-:Y:S03]  /*1bd30*/  HMMA.16816.F32 R16, R140.reuse, R22, R16 ;  /* 0x000000168c10723c */ /* 0x040fe60000001810 */
[----:B------:R-:W5:Y:S01]  /*1bd40*/  MUFU.EX2 R209, R27 ;  /* 0x0000001b00d17308 */ /* 0x000f620000000800 */
[----:B-1----:R-:W-:Y:S02]  /*1bd50*/  FMUL.FTZ R25, R133, R161 ;  /* 0x000000a185197220 */ /* 0x002fe40000410000 */
[--C-:B------:R-:W-:Y:S02]  /*1bd60*/  FFMA.FTZ R91, R91, c[0x0][0x2d0], -R3.reuse ;  /* 0x0000b4005b5b7a23 */ /* 0x100fe40000010803 */
[C---:B------:R-:W-:Y:S01]  /*1bd70*/  FMUL.FTZ R22, R132.reuse, R158 ;  /* 0x0000009e84167220 */ /* 0x040fe20000410000 */
[----:B----4-:R-:W-:Y:S03]  /*1bd80*/  MOV R158, R208 ;  /* 0x000000d0009e7202 */ /* 0x010fe60000000f00 */
[----:B------:R-:W-:Y:S01]  /*1bd90*/  FMUL.FTZ R23, R132, R159 ;  /* 0x0000009f84177220 */ /* 0x000fe20000410000 */
[----:B------:R1:W-:Y:S01]  /*1bda0*/  MUFU.EX2 R193, R28 ;  /* 0x0000001c00c17308 */ /* 0x0003e20000000800 */
[----:B------:R-:W-:Y:S01]  /*1bdb0*/  MOV R159, R207 ;  /* 0x000000cf009f7202 */ /* 0x000fe20000000f00 */
[--C-:B------:R-:W-:Y:S02]  /*1bdc0*/  FFMA.FTZ R92, R92, c[0x0][0x2d0], -R138.reuse ;  /* 0x0000b4005c5c7a23 */ /* 0x100fe4000001088a */
[----:B---3--:R-:W-:Y:S02]  /*1bdd0*/  FMUL.FTZ R26, R0, R162 ;  /* 0x000000a2001a7220 */ /* 0x008fe40000410000 */
[-C--:B------:R-:W-:Y:S03]  /*1bde0*/  HMMA.16816.F32 R20, R140, R188.reuse, R20 ;  /* 0x000000bc8c14723c */ /* 0x080fe60000001814 */
[----:B------:R-:W-:Y:S01]  /*1bdf0*/  FFMA.FTZ R93, R93, c[0x0][0x2d0], -R138 ;  /* 0x0000b4005d5d7a23 */ /* 0x000fe2000001088a */
[----:B------:R3:W4:Y:S01]  /*1be00*/  MUFU.EX2 R221, R29 ;  /* 0x0000001d00dd7308 */ /* 0x0007220000000800 */
[--C-:B------:R-:W-:Y:S02]  /*1be10*/  FFMA.FTZ R94, R94, c[0x0][0x2d0], -R3.reuse ;  /* 0x0000b4005e5e7a23 */ /* 0x100fe40000010803 */
[--C-:B------:R-:W-:Y:S01]  /*1be20*/  FFMA.FTZ R95, R95, c[0x0][0x2d0], -R3.reuse ;  /* 0x0000b4005f5f7a23 */ /* 0x100fe20000010803 */
[----:B-----5:R-:W-:Y:S01]  /*1be30*/  MOV R157, R209 ;  /* 0x000000d1009d7202 */ /* 0x020fe20000000f00 */
[----:B------:R-:W-:Y:S03]  /*1be40*/  FMUL.FTZ R27, R0, R163 ;  /* 0x000000a3001b7220 */ /* 0x000fe60000410000 */
[----:B------:R-:W-:Y:S01]  /*1be50*/  MOV R163, R215 ;  /* 0x000000d700a37202 */ /* 0x000fe20000000f00 */
[----:B------:R-:W-:Y:S01]  /*1be60*/  FFMA.FTZ R112, R112, c[0x0][0x2d0], -R192 ;  /* 0x0000b40070707a23 */ /* 0x000fe200000108c0 */
[----:B------:R5:W-:Y:S01]  /*1be70*/  MUFU.EX2 R252, R30 ;  /* 0x0000001e00fc7308 */ /* 0x000be20000000800 */
[--C-:B------:R-:W-:Y:S01]  /*1be80*/  FFMA.FTZ R104, R104, c[0x0][0x2d0], -R138.reuse ;  /* 0x0000b40068687a23 */ /* 0x100fe2000001088a */
[C---:B------:R-:W-:Y:S04]  /*1be90*/  HMMA.16816.F32 R24, R144.reuse, R188, R24 ;  /* 0x000000bc9018723c */ /* 0x040fe80000001818 */
[----:B-1----:R-:W-:Y:S02]  /*1bea0*/  FMUL.FTZ R28, R133, R164 ;  /* 0x000000a4851c7220 */ /* 0x002fe40000410000 */
[--C-:B------:R-:W-:Y:S02]  /*1beb0*/  FFMA.FTZ R105, R105, c[0x0][0x2d0], -R138.reuse ;  /* 0x0000b40069697a23 */ /* 0x100fe4000001088a */
[----:B------:R1:W1:Y:S01]  /*1bec0*/  MUFU.EX2 R32, R31 ;  /* 0x0000001f00207308 */ /* 0x0002620000000800 */
[--C-:B------:R-:W-:Y:S03]  /*1bed0*/  FFMA.FTZ R108, R108, c[0x0][0x2d0], -R138.reuse ;  /* 0x0000b4006c6c7a23 */ /* 0x100fe6000001088a */
[----:B---3--:R-:W-:Y:S01]  /*1bee0*/  FMUL.FTZ R29, R133, R165 ;  /* 0x000000a5851d7220 */ /* 0x008fe20000410000 */
[----:B----4-:R-:W-:Y:S01]  /*1bef0*/  MOV R161, R221 ;  /* 0x000000dd00a17202 */ /* 0x010fe20000000f00 */
[----:B------:R-:W-:Y:S02]  /*1bf00*/  FFMA.FTZ R138, R109, c[0x0][0x2d0], -R138 ;  /* 0x0000b4006d8a7a23 */ /* 0x000fe4000001088a */
[--C-:B------:R-:W-:Y:S02]  /*1bf10*/  FFMA.FTZ R106, R106, c[0x0][0x2d0], -R3.reuse ;  /* 0x0000b4006a6a7a23 */ /* 0x100fe40000010803 */
[----:B------:R3:W4:Y:S01]  /*1bf20*/  MUFU.EX2 R216, R35 ;  /* 0x0000002300d87308 */ /* 0x0007220000000800 */
[--C-:B------:R-:W-:Y:S02]  /*1bf30*/  FFMA.FTZ R107, R107, c[0x0][0x2d0], -R3.reuse ;  /* 0x0000b4006b6b7a23 */ /* 0x100fe40000010803 */
[--C-:B------:R-:W-:Y:S02]  /*1bf40*/  FFMA.FTZ R110, R110, c[0x0][0x2d0], -R3.reuse ;  /* 0x0000b4006e6e7a23 */ /* 0x100fe40000010803 */
[C---:B-----5:R-:W-:Y:S02]  /*1bf50*/  FMUL.FTZ R30, R0.reuse, R166 ;  /* 0x000000a6001e7220 */ /* 0x060fe40000410000 */
[----:B------:R-:W-:Y:S03]  /*1bf60*/  FFMA.FTZ R3, R111, c[0x0][0x2d0], -R3 ;  /* 0x0000b4006f037a23 */ /* 0x000fe60000010803 */
[----:B------:R-:W5:Y:S01]  /*1bf70*/  MUFU.EX2 R33, R37 ;  /* 0x0000002500217308 */ /* 0x000f620000000800 */
[----:B-1----:R-:W-:Y:S01]  /*1bf80*/  FMUL.FTZ R31, R0, R167 ;  /* 0x000000a7001f7220 */ /* 0x002fe20000410000 */
[----:B------:R-:W-:Y:S01]  /*1bf90*/  MOV R160, R32 ;  /* 0x0000002000a07202 */ /* 0x000fe20000000f00 */
[----:B------:R-:W-:Y:S01]  /*1bfa0*/  FMUL.FTZ R32, R134, R168 ;  /* 0x000000a886207220 */ /* 0x000fe20000410000 */
[----:B------:R-:W-:Y:S06]  /*1bfb0*/  MOV R168, R203 ;  /* 0x000000cb00a87202 */ /* 0x000fec0000000f00 */
[----:B------:R1:W1:Y:S01]  /*1bfc0*/  MUFU.EX2 R205, R36 ;  /* 0x0000002400cd7308 */ /* 0x0002620000000800 */
[-C--:B------:R-:W-:Y:S03]  /*1bfd0*/  HMMA.16816.F32 R28, R144, R190.reuse, R28 ;  /* 0x000000be901c723c */ /* 0x080fe6000000181c */
[----:B---3--:R-:W-:Y:S01]  /*1bfe0*/  FMUL.FTZ R35, R132, R171 ;  /* 0x000000ab84237220 */ /* 0x008fe20000410000 */
[----:B----4-:R-:W-:Y:S02]  /*1bff0*/  MOV R162, R216 ;  /* 0x000000d800a27202 */ /* 0x010fe40000000f00 */
[----:B------:R-:W-:Y:S03]  /*1c000*/  MOV R171, R196 ;  /* 0x000000c400ab7202 */ /* 0x000fe60000000f00 */
[----:B------:R3:W-:Y:S03]  /*1c010*/  MUFU.EX2 R250, R39 ;  /* 0x0000002700fa7308 */ /* 0x0007e60000000800 */
[----:B-----5:R-:W-:Y:S01]  /*1c020*/  MOV R167, R33 ;  /* 0x0000002100a77202 */ /* 0x020fe20000000f00 */
[C---:B------:R-:W-:Y:S01]  /*1c030*/  FMUL.FTZ R33, R134.reuse, R169 ;  /* 0x000000a986217220 */ /* 0x040fe20000410000 */
[----:B------:R-:W-:Y:S01]  /*1c040*/  MOV R169, R198 ;  /* 0x000000c600a97202 */ /* 0x000fe20000000f00 */
[C---:B------:R-:W-:Y:S04]  /*1c050*/  FMUL.FTZ R37, R134.reuse, R173 ;  /* 0x000000ad86257220 */ /* 0x040fe80000410000 */
[----:B------:R4:W5:Y:S01]  /*1c060*/  MUFU.EX2 R251, R38 ;  /* 0x0000002600fb7308 */ /* 0x0009620000000800 */
[C---:B------:R-:W-:Y:S04]  /*1c070*/  HMMA.16816.F32 R32, R140.reuse, R190, R32 ;  /* 0x000000be8c20723c */ /* 0x040fe80000001820 */
[----:B-1----:R-:W-:Y:S05]  /*1c080*/  FMUL.FTZ R36, R134, R172 ;  /* 0x000000ac86247220 */ /* 0x002fea0000410000 */
[----:B------:R1:W-:Y:S03]  /*1c090*/  MUFU.EX2 R225, R48 ;  /* 0x0000003000e17308 */ /* 0x0003e60000000800 */
[C---:B---3--:R-:W-:Y:S07]  /*1c0a0*/  FMUL.FTZ R39, R132.reuse, R175 ;  /* 0x000000af84277220 */ /* 0x048fee0000410000 */
[----:B------:R3:W-:Y:S01]  /*1c0b0*/  MUFU.EX2 R223, R50 ;  /* 0x0000003200df7308 */ /* 0x0007e20000000800 */
[----:B----4-:R-:W-:Y:S09]  /*1c0c0*/  FMUL.FTZ R38, R132, R174 ;  /* 0x000000ae84267220 */ /* 0x010ff20000410000 */
[----:B------:R4:W4:Y:S01]  /*1c0d0*/  MUFU.EX2 R224, R49 ;  /* 0x0000003100e07308 */ /* 0x0009220000000800 */
[-C--:B--2---:R-:W-:Y:S03]  /*1c0e0*/  HMMA.16816.F32 R36, R140, R148.reuse, R36 ;  /* 0x000000948c24723c */ /* 0x084fe60000001824 */
[C---:B-1----:R-:W-:Y:S06]  /*1c0f0*/  FMUL.FTZ R48, R133.reuse, R176 ;  /* 0x000000b085307220 */ /* 0x042fec0000410000 */
[----:B------:R1:W3:Y:S03]  /*1c100*/  MUFU.EX2 R222, R51 ;  /* 0x0000003300de7308 */ /* 0x0002e60000000800 */
[C---:B---3--:R-:W-:Y:S07]  /*1c110*/  FMUL.FTZ R50, R0.reuse, R178 ;  /* 0x000000b200327220 */ /* 0x048fee0000410000 */
[----:B------:R3:W-:Y:S01]  /*1c120*/  MUFU.EX2 R166, R40 ;  /* 0x0000002800a67308 */ /* 0x0007e20000000800 */
[C---:B----4-:R-:W-:Y:S09]  /*1c130*/  FMUL.FTZ R49, R133.reuse, R177 ;  /* 0x000000b185317220 */ /* 0x050ff20000410000 */
[----:B------:R4:W3:Y:S01]  /*1c140*/  MUFU.EX2 R165, R41 ;  /* 0x0000002900a57308 */ /* 0x0008e20000000800 */
[C---:B-1----:R-:W-:Y:S09]  /*1c150*/  FMUL.FTZ R51, R0.reuse, R179 ;  /* 0x000000b300337220 */ /* 0x042ff20000410000 */
[----:B------:R1:W-:Y:S01]  /*1c160*/  MUFU.EX2 R164, R42 ;  /* 0x0000002a00a47308 */ /* 0x0003e20000000800 */
[C---:B------:R-:W-:Y:S04]  /*1c170*/  HMMA.16816.F32 R48, R144.reuse, R148, R48 ;  /* 0x000000949030723c */ /* 0x040fe80000001830 */
[C---:B---3--:R-:W-:Y:S05]  /*1c180*/  FMUL.FTZ R40, R133.reuse, R180 ;  /* 0x000000b485287220 */ /* 0x048fea0000410000 */
[----:B------:R3:W3:Y:S03]  /*1c190*/  MUFU.EX2 R221, R43 ;  /* 0x0000002b00dd7308 */ /* 0x0006e60000000800 */
[C---:B----4-:R-:W-:Y:S07]  /*1c1a0*/  FMUL.FTZ R41, R133.reuse, R181 ;  /* 0x000000b585297220 */ /* 0x050fee0000410000 */
[----:B------:R4:W-:Y:S01]  /*1c1b0*/  MUFU.EX2 R215, R44 ;  /* 0x0000002c00d77308 */ /* 0x0009e20000000800 */
[C---:B-1----:R-:W-:Y:S09]  /*1c1c0*/  FMUL.FTZ R42, R0.reuse, R182 ;  /* 0x000000b6002a7220 */ /* 0x042ff20000410000 */
[----:B------:R1:W1:Y:S01]  /*1c1d0*/  MUFU.EX2 R216, R45 ;  /* 0x0000002d00d87308 */ /* 0x0002620000000800 */
[C---:B---3--:R-:W-:Y:S09]  /*1c1e0*/  FMUL.FTZ R43, R0.reuse, R183 ;  /* 0x000000b7002b7220 */ /* 0x048ff20000410000 */
[----:B------:R-:W-:Y:S01]  /*1c1f0*/  MUFU.EX2 R208, R52 ;  /* 0x0000003400d07308 */ /* 0x000fe20000000800 */
[-C--:B------:R-:W-:Y:S03]  /*1c200*/  HMMA.16816.F32 R40, R144, R150.reuse, R40 ;  /* 0x000000969028723c */ /* 0x080fe60000001828 */
[C---:B----4-:R-:W-:Y:S01]  /*1c210*/  FMUL.FTZ R44, R133.reuse, R184 ;  /* 0x000000b8852c7220 */ /* 0x050fe20000410000 */
[----:B------:R-:W-:Y:S04]  /*1c220*/  MOV R184, R206 ;  /* 0x000000ce00b87202 */ /* 0x000fe80000000f00 */
[C---:B------:R-:W-:Y:S01]  /*1c230*/  HMMA.16816.F32 R116, R140.reuse, R150, R116 ;  /* 0x000000968c74723c */ /* 0x040fe20000001874 */
[----:B------:R3:W-:Y:S01]  /*1c240*/  MUFU.EX2 R210, R46 ;  /* 0x0000002e00d27308 */ /* 0x0007e20000000800 */
[----:B------:R-:W4:Y:S02]  /*1c250*/  LDSM.16.MT88.4 R148, [R229+0x900] ;  /* 0x00090000e594783b */ /* 0x000f240000004200 */
[----:B-1----:R-:W-:Y:S01]  /*1c260*/  FMUL.FTZ R45, R133, R185 ;  /* 0x000000b9852d7220 */ /* 0x002fe20000410000 */
[----:B------:R-:W-:Y:S03]  /*1c270*/  MOV R185, R205 ;  /* 0x000000cd00b97202 */ /* 0x000fe60000000f00 */
[-C--:B------:R-:W-:Y:S03]  /*1c280*/  HMMA.16816.F32 R120, R140, R152.reuse, R120 ;  /* 0x000000988c78723c */ /* 0x080fe60000001878 */
[----:B------:R1:W1:Y:S01]  /*1c290*/  MUFU.EX2 R209, R47 ;  /* 0x0000002f00d17308 */ /* 0x0002620000000800 */
[----:B------:R-:W-:Y:S04]  /*1c2a0*/  MOV R192, R185 ;  /* 0x000000b900c07202 */ /* 0x000fe80000000f00 */
[C---:B------:R-:W-:Y:S05]  /*1c2b0*/  HMMA.16816.F32 R124, R144.reuse, R152, R124 ;  /* 0x00000098907c723c */ /* 0x040fea000000187c */
[----:B------:R-:W-:Y:S01]  /*1c2c0*/  MUFU.EX2 R175, R53 ;  /* 0x0000003500af7308 */ /* 0x000fe20000000800 */
[C---:B---3--:R-:W-:Y:S01]  /*1c2d0*/  FMUL.FTZ R46, R0.reuse, R186 ;  /* 0x000000ba002e7220 */ /* 0x048fe20000410000 */
[----:B------:R-:W-:Y:S08]  /*1c2e0*/  MOV R186, R204 ;  /* 0x000000cc00ba7202 */ /* 0x000ff00000000f00 */
[----:B------:R-:W-:Y:S01]  /*1c2f0*/  MUFU.EX2 R174, R54 ;  /* 0x0000003600ae7308 */ /* 0x000fe20000000800 */
[----:B-1----:R-:W-:Y:S01]  /*1c300*/  FMUL.FTZ R47, R0, R187 ;  /* 0x000000bb002f7220 */ /* 0x002fe20000410000 */
[----:B------:R-:W-:Y:S04]  /*1c310*/  MOV R187, R195 ;  /* 0x000000c300bb7202 */ /* 0x000fe80000000f00 */
[----:B------:R-:W-:Y:S04]  /*1c320*/  MOV R111, R187 ;  /* 0x000000bb006f7202 */ /* 0x000fe80000000f00 */
        /* <DEDUP_REMOVED lines=14> */
[----:B------:R-:W-:Y:S02]  /*1c410*/  MOV R187, R171 ;  /* 0x000000ab00bb7202 */ /* 0x000fe40000000f00 */
[----:B------:R-:W-:Y:S03]  /*1c420*/  F2FP.PACK_AB R147, R160, R252 ;  /* 0x000000fca093723e */ /* 0x000fe600000000ff */
[-C--:B----4-:R-:W-:Y:S01]  /*1c430*/  HMMA.16816.F32 R4, R140, R148.reuse, R4 ;  /* 0x000000948c04723c */ /* 0x090fe20000001804 */
[----:B------:R-:W-:Y:S07]  /*1c440*/  MUFU.EX2 R203, R66 ;  /* 0x0000004200cb7308 */ /* 0x000fee0000000800 */
[C---:B------:R-:W-:Y:S03]  /*1c450*/  HMMA.16816.F32 R8, R144.reuse, R148, R8 ;  /* 0x000000949008723c */ /* 0x040fe60000001808 */
[----:B------:R4:W-:Y:S04]  /*1c460*/  MUFU.EX2 R204, R67 ;  /* 0x0000004300cc7308 */ /* 0x0009e80000000800 */
[----:B------:R-:W-:Y:S01]  /*1c470*/  MOV R149, R194 ;  /* 0x000000c200957202 */ /* 0x000fe20000000f00 */
[-C--:B------:R-:W-:Y:S04]  /*1c480*/  HMMA.16816.F32 R12, R144, R150.reuse, R12 ;  /* 0x00000096900c723c */ /* 0x080fe8000000180c */
[----:B------:R-:W-:Y:S01]  /*1c490*/  MOV R148, R193 ;  /* 0x000000c100947202 */ /* 0x000fe20000000f00 */
[----:B------:R-:W-:Y:S01]  /*1c4a0*/  MUFU.EX2 R173, R56 ;  /* 0x0000003800ad7308 */ /* 0x000fe20000000800 */
[----:B------:R-:W-:Y:S02]  /*1c4b0*/  MOV R109, R149 ;  /* 0x00000095006d7202 */ /* 0x000fe40000000f00 */
[C---:B------:R-:W-:Y:S01]  /*1c4c0*/  HMMA.16816.F32 R16, R140.reuse, R150, R16 ;  /* 0x000000968c10723c */ /* 0x040fe20000001810 */
[----:B------:R-:W2:Y:S03]  /*1c4d0*/  LDL.LU R150, [R1+0x10] ;  /* 0x0000100001967983 */ /* 0x000ea60000300800 */
[----:B------:R-:W-:Y:S01]  /*1c4e0*/  MOV R149, R170 ;  /* 0x000000aa00957202 */ /* 0x000fe20000000f00 */
[----:B------:R-:W2:Y:S01]  /*1c4f0*/  LDL.LU R151, [R1+0x14] ;  /* 0x0000140001977983 */ /* 0x000ea20000300800 */
[----:B------:R-:W-:Y:S01]  /*1c500*/  MOV R139, R148 ;  /* 0x00000094008b7202 */ /* 0x000fe20000000f00 */
[----:B------:R-:W1:Y:S01]  /*1c510*/  MUFU.EX2 R179, R57 ;  /* 0x0000003900b37308 */ /* 0x000e620000000800 */
[-C--:B---3--:R-:W-:Y:S01]  /*1c520*/  HMMA.16816.F32 R20, R140, R152.reuse, R20 ;  /* 0x000000988c14723c */ /* 0x088fe20000001814 */
[----:B----4-:R-:W3:Y:S03]  /*1c530*/  LDSM.16.MT88.4 R64, [R231+0x900] ;  /* 0x00090000e740783b */ /* 0x010ee60000004200 */
[----:B------:R-:W-:Y:S04]  /*1c540*/  MOV R148, R169 ;  /* 0x000000a900947202 */ /* 0x000fe80000000f00 */
[C---:B------:R-:W-:Y:S01]  /*1c550*/  HMMA.16816.F32 R24, R144.reuse, R152, R24 ;  /* 0x000000989018723c */ /* 0x040fe20000001818 */
[----:B------:R-:W-:Y:S01]  /*1c560*/  MUFU.EX2 R172, R58 ;  /* 0x0000003a00ac7308 */ /* 0x000fe20000000800 */
[----:B------:R-:W4:Y:S04]  /*1c570*/  LDL.LU R152, [R1+0x8] ;  /* 0x0000080001987983 */ /* 0x000f280000300800 */
[----:B------:R-:W4:Y:S02]  /*1c580*/  LDL.LU R153, [R1+0xc] ;  /* 0x00000c0001997983 */ /* 0x000f240000300800 */
[-C--:B------:R-:W-:Y:S03]  /*1c590*/  HMMA.16816.F32 R28, R144, R154.reuse, R28 ;  /* 0x0000009a901c723c */ /* 0x080fe6000000181c */
[----:B------:R3:W3:Y:S05]  /*1c5a0*/  MUFU.EX2 R178, R59 ;  /* 0x0000003b00b27308 */ /* 0x0006ea0000000800 */
[C---:B------:R-:W-:Y:S05]  /*1c5b0*/  HMMA.16816.F32 R32, R140.reuse, R154, R32 ;  /* 0x0000009a8c20723c */ /* 0x040fea0000001820 */
[----:B------:R-:W-:Y:S03]  /*1c5c0*/  MUFU.EX2 R182, R68 ;  /* 0x0000004400b67308 */ /* 0x000fe60000000800 */
[-C--:B-1----:R-:W-:Y:S07]  /*1c5d0*/  HMMA.16816.F32 R36, R140, R52.reuse, R36 ;  /* 0x000000348c24723c */ /* 0x082fee0000001824 */
[----:B------:R-:W-:Y:S01]  /*1c5e0*/  MUFU.EX2 R181, R70 ;  /* 0x0000004600b57308 */ /* 0x000fe20000000800 */
[C---:B------:R-:W-:Y:S01]  /*1c5f0*/  HMMA.16816.F32 R48, R144.reuse, R52, R48 ;  /* 0x000000349030723c */ /* 0x040fe20000001830 */
[----:B---3--:R-:W1:Y:S06]  /*1c600*/  LDSM.16.MT88.4 R56, [R229+0x1100] ;  /* 0x00110000e538783b */ /* 0x008e6c0000004200 */
[----:B------:R-:W-:Y:S01]  /*1c610*/  F2FP.PACK_AB R52, R167, R185 ;  /* 0x000000b9a734723e */ /* 0x000fe200000000ff */
[-C--:B------:R-:W-:Y:S01]  /*1c620*/  HMMA.16816.F32 R40, R144, R54.reuse, R40 ;  /* 0x000000369028723c */ /* 0x080fe20000001828 */
[----:B------:R3:W-:Y:S03]  /*1c630*/  MUFU.EX2 R196, R71 ;  /* 0x0000004700c47308 */ /* 0x0007e60000000800 */
[----:B-----5:R-:W-:Y:S04]  /*1c640*/  F2FP.PACK_AB R53, R250, R251 ;  /* 0x000000fbfa35723e */ /* 0x020fe800000000ff */
[C---:B------:R-:W-:Y:S03]  /*1c650*/  HMMA.16816.F32 R116, R140.reuse, R54, R116 ;  /* 0x000000368c74723c */ /* 0x040fe60000001874 */
[----:B------:R-:W-:Y:S04]  /*1c660*/  MUFU.EX2 R180, R72 ;  /* 0x0000004800b47308 */ /* 0x000fe80000000800 */
[----:B------:R-:W-:Y:S01]  /*1c670*/  F2FP.PACK_AB R54, R224, R225 ;  /* 0x000000e1e036723e */ /* 0x000fe200000000ff */
[-C--:B------:R-:W-:Y:S04]  /*1c680*/  HMMA.16816.F32 R120, R140, R64.reuse, R120 ;  /* 0x000000408c78723c */ /* 0x080fe80000001878 */
[----:B------:R-:W-:Y:S01]  /*1c690*/  F2FP.PACK_AB R55, R222, R223 ;  /* 0x000000dfde37723e */ /* 0x000fe200000000ff */
[----:B------:R-:W-:Y:S03]  /*1c6a0*/  MUFU.EX2 R190, R73 ;  /* 0x0000004900be7308 */ /* 0x000fe60000000800 */
[C---:B------:R-:W-:Y:S01]  /*1c6b0*/  HMMA.16816.F32 R124, R144.reuse, R64, R124 ;  /* 0x00000040907c723c */ /* 0x040fe2000000187c */
[----:B---3--:R-:W-:Y:S06]  /*1c6c0*/  LDSM.16.MT88.4 R68, [R230+0x1100] ;  /* 0x00110000e644783b */ /* 0x008fec0000004200 */
[----:B------:R3:W-:Y:S01]  /*1c6d0*/  MUFU.EX2 R177, R60 ;  /* 0x0000003c00b17308 */ /* 0x0007e20000000800 */
[-C--:B------:R-:W-:Y:S08]  /*1c6e0*/  HMMA.16816.F32 R44, R144, R66.reuse, R44 ;  /* 0x00000042902c723c */ /* 0x080ff0000000182c */
[----:B------:R-:W-:Y:S01]  /*1c6f0*/  HMMA.16816.F32 R128, R140, R66, R128 ;  /* 0x000000428c80723c */ /* 0x000fe20000001880 */
[----:B------:R5:W5:Y:S01]  /*1c700*/  MUFU.EX2 R198, R61 ;  /* 0x0000003d00c67308 */ /* 0x000b620000000800 */
[----:B------:R-:W5:Y:S06]  /*1c710*/  LDSM.16.MT88.4 R64, [R232+0x1100] ;  /* 0x00110000e840783b */ /* 0x000f6c0000004200 */
[-C--:B-1----:R-:W-:Y:S03]  /*1c720*/  HMMA.16816.F32 R4, R52, R56.reuse, R4 ;  /* 0x000000383404723c */ /* 0x082fe60000001804 */
[----:B------:R1:W-:Y:S02]  /*1c730*/  MUFU.EX2 R176, R62 ;  /* 0x0000003e00b07308 */ /* 0x0003e40000000800 */
[----:B---3--:R-:W-:Y:S08]  /*1c740*/  F2FP.PACK_AB R60, R165, R166 ;  /* 0x000000a6a53c723e */ /* 0x008ff000000000ff */
[----:B------:R3:W3:Y:S01]  /*1c750*/  MUFU.EX2 R183, R63 ;  /* 0x0000003f00b77308 */ /* 0x0006e20000000800 */
[----:B-----5:R-:W-:Y:S09]  /*1c760*/  F2FP.PACK_AB R61, R221, R164 ;  /* 0x000000a4dd3d723e */ /* 0x020ff200000000ff */
[----:B------:R-:W-:Y:S01]  /*1c770*/  MUFU.EX2 R189, R74 ;  /* 0x0000004a00bd7308 */ /* 0x000fe20000000800 */
[----:B-1----:R-:W-:Y:S09]  /*1c780*/  F2FP.PACK_AB R62, R216, R215 ;  /* 0x000000d7d83e723e */ /* 0x002ff200000000ff */
[----:B------:R1:W5:Y:S01]  /*1c790*/  MUFU.EX2 R188, R75 ;  /* 0x0000004b00bc7308 */ /* 0x0003620000000800 */
[----:B---3--:R-:W-:Y:S09]  /*1c7a0*/  F2FP.PACK_AB R63, R209, R210 ;  /* 0x000000d2d13f723e */ /* 0x008ff200000000ff */
[----:B------:R-:W-:Y:S01]  /*1c7b0*/  MUFU.EX2 R113, R113 ;  /* 0x0000007100717308 */ /* 0x000fe20000000800 */
[C---:B------:R-:W-:Y:S08]  /*1c7c0*/  HMMA.16816.F32 R8, R60.reuse, R56, R8 ;  /* 0x000000383c08723c */ /* 0x040ff00000001808 */
[-C--:B------:R-:W-:Y:S01]  /*1c7d0*/  HMMA.16816.F32 R12, R60, R58.reuse, R12 ;  /* 0x0000003a3c0c723c */ /* 0x080fe2000000180c */
[----:B------:R-:W-:Y:S01]  /*1c7e0*/  MUFU.EX2 R115, R115 ;  /* 0x0000007300737308 */ /* 0x000fe20000000800 */
[----:B-1----:R-:W-:Y:S06]  /*1c7f0*/  LDSM.16.MT88.4 R72, [R230+0x2100] ;  /* 0x00210000e648783b */ /* 0x002fec0000004200 */
[C---:B------:R-:W-:Y:S03]  /*1c800*/  HMMA.16816.F32 R16, R52.reuse, R58, R16 ;  /* 0x0000003a3410723c */ /* 0x040fe60000001810 */
[----:B------:R-:W-:Y:S01]  /*1c810*/  MUFU.EX2 R138, R138 ;  /* 0x0000008a008a7308 */ /* 0x000fe20000000800 */
[----:B------:R-:W1:Y:S04]  /*1c820*/  LDSM.16.MT88.4 R56, [R231+0x1100] ;  /* 0x00110000e738783b */ /* 0x000e680000004200 */
[-C--:B------:R-:W-:Y:S05]  /*1c830*/  HMMA.16816.F32 R20, R52, R64.reuse, R20 ;  /* 0x000000403414723c */ /* 0x080fea0000001814 */
        /* <DEDUP_REMOVED lines=14> */
[----:B------:R2:W-:Y:S06]  /*1c920*/  MUFU.EX2 R83, R76 ;  /* 0x0000004c00537308 */ /* 0x0005ec0000000800 */
[-C--:B-1----:R-:W-:Y:S04]  /*1c930*/  HMMA.16816.F32 R120, R52, R56.reuse, R120 ;  /* 0x000000383478723c */ /* 0x082fe80000001878 */
[----:B------:R-:W1:Y:S04]  /*1c940*/  MUFU.EX2 R82, R77 ;  /* 0x0000004d00527308 */ /* 0x000e680000000800 */
[C---:B------:R-:W-:Y:S06]  /*1c950*/  HMMA.16816.F32 R124, R60.reuse, R56, R124 ;  /* 0x000000383c7c723c */ /* 0x040fec000000187c */
[----:B------:R-:W1:Y:S01]  /*1c960*/  MUFU.EX2 R81, R78 ;  /* 0x0000004e00517308 */ /* 0x000e620000000800 */
[----:B------:R-:W-:Y:S01]  /*1c970*/  F2FP.PACK_AB R56, R179, R173 ;  /* 0x000000adb338723e */ /* 0x000fe200000000ff */
[-C--:B------:R-:W-:Y:S01]  /*1c980*/  HMMA.16816.F32 R44, R60, R58.reuse, R44 ;  /* 0x0000003a3c2c723c */ /* 0x080fe2000000182c */
[----:B------:R-:W1:Y:S03]  /*1c990*/  LDSM.16.MT88.4 R60, [R232+0x1900] ;  /* 0x00190000e83c783b */ /* 0x000e660000004200 */
        /* <DEDUP_REMOVED lines=10> */
[-C--:B---3--:R-:W-:Y:S01]  /*1ca40*/  HMMA.16816.F32 R4, R52, R64.reuse, R4 ;  /* 0x000000403404723c */ /* 0x088fe20000001804 */
[----:B------:R-:W-:Y:S07]  /*1ca50*/  MUFU.EX2 R86, R86 ;  /* 0x0000005600567308 */ /* 0x000fee0000000800 */
[C---:B------:R-:W-:Y:S03]  /*1ca60*/  HMMA.16816.F32 R8, R56.reuse, R64, R8 ;  /* 0x000000403808723c */ /* 0x040fe60000001808 */
[----:B------:R-:W-:Y:S05]  /*1ca70*/  MUFU.EX2 R87, R87 ;  /* 0x0000005700577308 */ /* 0x000fea0000000800 */
[-C--:B------:R-:W-:Y:S04]  /*1ca80*/  HMMA.16816.F32 R12, R56, R66.reuse, R12 ;  /* 0x00000042380c723c */ /* 0x080fe8000000180c */
[----:B--2---:R-:W-:Y:S01]  /*1ca90*/  FFMA.FTZ R133, R133, R150, R200 ;  /* 0x0000009685857223 */ /* 0x004fe200000100c8 */
[----:B------:R-:W-:Y:S03]  /*1caa0*/  MUFU.EX2 R96, R96 ;  /* 0x0000006000607308 */ /* 0x000fe60000000800 */
[C---:B------:R-:W-:Y:S01]  /*1cab0*/  HMMA.16816.F32 R16, R52.reuse, R66, R16 ;  /* 0x000000423410723c */ /* 0x040fe20000001810 */
[----:B------:R-:W2:Y:S03]  /*1cac0*/  LDSM.16.MT88.4 R64, [R231+0x1900] ;  /* 0x00190000e740783b */ /* 0x000ea60000004200 */
[----:B------:R-:W-:Y:S01]  /*1cad0*/  FFMA.FTZ R0, R0, R151, R199 ;  /* 0x0000009700007223 */ /* 0x000fe200000100c7 */
[----:B------:R-:W-:Y:S02]  /*1cae0*/  MOV R151, R168 ;  /* 0x000000a800977202 */ /* 0x000fe40000000f00 */
[----:B------:R-:W-:Y:S01]  /*1caf0*/  MUFU.EX2 R97, R97 ;  /* 0x0000006100617308 */ /* 0x000fe20000000800 */
[-C--:B-1----:R-:W-:Y:S01]  /*1cb00*/  HMMA.16816.F32 R20, R52, R60.reuse, R20 ;  /* 0x0000003c3414723c */ /* 0x082fe20000001814 */
[----:B------:R-:W-:Y:S03]  /*1cb10*/  LDSM.16.MT88.4 R168, [R232+0x3100] ;  /* 0x00310000e8a8783b */ /* 0x000fe60000004200 */
[----:B------:R-:W-:Y:S02]  /*1cb20*/  FADD.FTZ R0, R211, R0 ;  /* 0x00000000d3007221 */ /* 0x000fe40000010000 */
[----:B----4-:R-:W-:Y:S02]  /*1cb30*/  FFMA.FTZ R134, R134, R152, R202 ;  /* 0x0000009886867223 */ /* 0x010fe400000100ca */
[C---:B------:R-:W-:Y:S01]  /*1cb40*/  HMMA.16816.F32 R24, R56.reuse, R60, R24 ;  /* 0x0000003c3818723c */ /* 0x040fe20000001818 */
[----:B------:R-:W-:Y:S03]  /*1cb50*/  MUFU.EX2 R98, R98 ;  /* 0x0000006200627308 */ /* 0x000fe60000000800 */
[----:B------:R-:W-:Y:S02]  /*1cb60*/  FFMA.FTZ R132, R132, R153, R201 ;  /* 0x0000009984847223 */ /* 0x000fe400000100c9 */
[----:B------:R-:W-:Y:S01]  /*1cb70*/  LDSM.16.MT88.4 R152, [R229+0x3100] ;  /* 0x00310000e598783b */ /* 0x000fe20000004200 */
[----:B------:R-:W-:Y:S01]  /*1cb80*/  FADD.FTZ R76, R213, R0 ;  /* 0x00000000d54c7221 */ /* 0x000fe20000010000 */
[-C--:B------:R-:W-:Y:S03]  /*1cb90*/  HMMA.16816.F32 R28, R56, R62.reuse, R28 ;  /* 0x0000003e381c723c */ /* 0x080fe6000000181c */
[----:B------:R-:W-:Y:S05]  /*1cba0*/  MUFU.EX2 R99, R99 ;  /* 0x0000006300637308 */ /* 0x000fea0000000800 */
[C---:B------:R-:W-:Y:S01]  /*1cbb0*/  HMMA.16816.F32 R32, R52.reuse, R62, R32 ;  /* 0x0000003e3420723c */ /* 0x040fe20000001820 */
[----:B------:R-:W1:Y:S04]  /*1cbc0*/  LDSM.16.MT88.4 R60, [R229+0x2100] ;  /* 0x00210000e53c783b */ /* 0x000e680000004200 */
[----:B------:R-:W-:Y:S03]  /*1cbd0*/  MUFU.EX2 R100, R100 ;  /* 0x0000006400647308 */ /* 0x000fe60000000800 */
[-C--:B------:R-:W-:Y:S07]  /*1cbe0*/  HMMA.16816.F32 R36, R52, R68.reuse, R36 ;  /* 0x000000443424723c */ /* 0x080fee0000001824 */
[----:B------:R-:W-:Y:S01]  /*1cbf0*/  MUFU.EX2 R101, R101 ;  /* 0x0000006500657308 */ /* 0x000fe20000000800 */
[C---:B------:R-:W-:Y:S08]  /*1cc00*/  HMMA.16816.F32 R48, R56.reuse, R68, R48 ;  /* 0x000000443830723c */ /* 0x040ff00000001830 */
[-C--:B------:R-:W-:Y:S01]  /*1cc10*/  HMMA.16816.F32 R40, R56, R70.reuse, R40 ;  /* 0x000000463828723c */ /* 0x080fe20000001828 */
[----:B------:R-:W-:Y:S07]  /*1cc20*/  MUFU.EX2 R102, R102 ;  /* 0x0000006600667308 */ /* 0x000fee0000000800 */
[C---:B------:R-:W-:Y:S01]  /*1cc30*/  HMMA.16816.F32 R116, R52.reuse, R70, R116 ;  /* 0x000000463474723c */ /* 0x040fe20000001874 */
[----:B------:R-:W3:Y:S02]  /*1cc40*/  LDSM.16.MT88.4 R68, [R232+0x2100] ;  /* 0x00210000e844783b */ /* 0x000ee40000004200 */
[----:B------:R-:W-:Y:S05]  /*1cc50*/  MUFU.EX2 R103, R103 ;  /* 0x0000006700677308 */ /* 0x000fea0000000800 */
[-C--:B--2---:R-:W-:Y:S05]  /*1cc60*/  HMMA.16816.F32 R120, R52, R64.reuse, R120 ;  /* 0x000000403478723c */ /* 0x084fea0000001878 */
        /* <DEDUP_REMOVED lines=8> */
[----:B-----5:R-:W-:Y:S02]  /*1ccf0*/  F2FP.PACK_AB R57, R188, R189 ;  /* 0x000000bdbc39723e */ /* 0x020fe400000000ff */
[----:B------:R-:W-:Y:S02]  /*1cd00*/  F2FP.PACK_AB R58, R82, R83 ;  /* 0x00000053523a723e */ /* 0x000fe400000000ff */
[----:B------:R-:W-:Y:S04]  /*1cd10*/  F2FP.PACK_AB R52, R197, R182 ;  /* 0x000000b6c534723e */ /* 0x000fe800000000ff */
[----:B------:R-:W-:Y:S01]  /*1cd20*/  F2FP.PACK_AB R53, R196, R181 ;  /* 0x000000b5c435723e */ /* 0x000fe200000000ff */
[----:B------:R-:W-:Y:S01]  /*1cd30*/  MUFU.EX2 R108, R108 ;  /* 0x0000006c006c7308 */ /* 0x000fe20000000800 */
[----:B------:R-:W-:Y:S02]  /*1cd40*/  F2FP.PACK_AB R54, R194, R195 ;  /* 0x000000c3c236723e */ /* 0x000fe400000000ff */
[----:B------:R-:W-:Y:S02]  /*1cd50*/  F2FP.PACK_AB R55, R191, R193 ;  /* 0x000000c1bf37723e */ /* 0x000fe400000000ff */
[----:B------:R-:W-:Y:S05]  /*1cd60*/  F2FP.PACK_AB R59, R80, R81 ;  /* 0x00000051503b723e */ /* 0x000fea00000000ff */
        /* <DEDUP_REMOVED lines=9> */
[-C--:B---3--:R-:W-:Y:S08]  /*1ce00*/  HMMA.16816.F32 R20, R52, R68.reuse, R20 ;  /* 0x000000443414723c */ /* 0x088ff00000001814 */
        /* <DEDUP_REMOVED lines=13> */
[----:B------:R-:W1:Y:S02]  /*1cee0*/  LDSM.16.MT88.4 R72, [R230+0x2900] ;  /* 0x00290000e648783b */ /* 0x000e640000004200 */
[----:B------:R-:W-:Y:S05]  /*1cef0*/  MUFU.EX2 R104, R104 ;  /* 0x0000006800687308 */ /* 0x000fea0000000800 */
[-C--:B--2---:R-:W-:Y:S05]  /*1cf00*/  HMMA.16816.F32 R120, R52, R64.reuse, R120 ;  /* 0x000000403478723c */ /* 0x084fea0000001878 */
[----:B------:R-:W-:Y:S03]  /*1cf10*/  MUFU.EX2 R105, R105 ;  /* 0x0000006900697308 */ /* 0x000fe60000000800 */
[C---:B------:R-:W-:Y:S07]  /*1cf20*/  HMMA.16816.F32 R124, R56.reuse, R64, R124 ;  /* 0x00000040387c723c */ /* 0x040fee000000187c */
[----:B------:R-:W-:Y:S01]  /*1cf30*/  FADD.FTZ R64, R217, R134 ;  /* 0x00000086d9407221 */ /* 0x000fe20000010000 */
[-C--:B------:R-:W-:Y:S01]  /*1cf40*/  HMMA.16816.F32 R44, R56, R66.reuse, R44 ;  /* 0x00000042382c723c */ /* 0x080fe2000000182c */
[----:B------:R-:W2:Y:S03]  /*1cf50*/  MUFU.EX2 R106, R106 ;  /* 0x0000006a006a7308 */ /* 0x000ea60000000800 */
[----:B------:R-:W-:Y:S03]  /*1cf60*/  FADD.FTZ R79, R220, R64 ;  /* 0x00000040dc4f7221 */ /* 0x000fe60000010000 */
[----:B----4-:R-:W-:Y:S01]  /*1cf70*/  F2FP.PACK_AB R58, R93, R92 ;  /* 0x0000005c5d3a723e */ /* 0x010fe200000000ff */
[----:B------:R-:W-:Y:S01]  /*1cf80*/  HMMA.16816.F32 R128, R52, R66, R128 ;  /* 0x000000423480723c */ /* 0x000fe20000001880 */
[----:B------:R-:W4:Y:S03]  /*1cf90*/  LDSM.16.MT88.4 R64, [R231+0x2900] ;  /* 0x00290000e740783b */ /* 0x000f260000004200 */
        /* <DEDUP_REMOVED lines=13> */
[----:B--2---:R-:W-:Y:S01]  /*1d070*/  F2FP.PACK_AB R185, R107, R106 ;  /* 0x0000006a6bb9723e */ /* 0x004fe200000000ff */
[-C--:B-1----:R-:W-:Y:S03]  /*1d080*/  HMMA.16816.F32 R4, R52, R60.reuse, R4 ;  /* 0x0000003c3404723c */ /* 0x082fe60000001804 */
[----:B------:R-:W-:Y:S01]  /*1d090*/  F2FP.PACK_AB R186, R138, R108 ;  /* 0x0000006c8aba723e */ /* 0x000fe200000000ff */
[----:B------:R-:W-:Y:S01]  /*1d0a0*/  FADD.FTZ R0, R111, R0 ;  /* 0x000000006f007221 */ /* 0x000fe20000010000 */
[----:B------:R-:W-:Y:S03]  /*1d0b0*/  MOV R133, R135 ;  /* 0x0000008700857202 */ /* 0x000fe60000000f00 */
[C---:B------:R-:W-:Y:S01]  /*1d0c0*/  HMMA.16816.F32 R8, R56.reuse, R60, R8 ;  /* 0x0000003c3808723c */ /* 0x040fe20000001808 */
[----:B------:R1:W2:Y:S07]  /*1d0d0*/  MUFU.EX2 R60, R3 ;  /* 0x00000003003c7308 */ /* 0x0002ae0000000800 */
[-C--:B------:R-:W-:Y:S08]  /*1d0e0*/  HMMA.16816.F32 R12, R56, R62.reuse, R12 ;  /* 0x0000003e380c723c */ /* 0x080ff0000000180c */
[C---:B------:R-:W-:Y:S08]  /*1d0f0*/  HMMA.16816.F32 R16, R52.reuse, R62, R16 ;  /* 0x0000003e3410723c */ /* 0x040ff00000001810 */
[-C--:B---3--:R-:W-:Y:S04]  /*1d100*/  HMMA.16816.F32 R20, R52, R68.reuse, R20 ;  /* 0x000000443414723c */ /* 0x088fe80000001814 */
[----:B-1----:R-:W-:Y:S01]  /*1d110*/  FADD.FTZ R3, R187, R76 ;  /* 0x0000004cbb037221 */ /* 0x002fe20000010000 */
[----:B--2---:R-:W-:Y:S03]  /*1d120*/  F2FP.PACK_AB R187, R60, R110 ;  /* 0x0000006e3cbb723e */ /* 0x004fe600000000ff */
[C---:B------:R-:W-:Y:S08]  /*1d130*/  HMMA.16816.F32 R24, R56.reuse, R68, R24 ;  /* 0x000000443818723c */ /* 0x040ff00000001818 */
[-C--:B------:R-:W-:Y:S08]  /*1d140*/  HMMA.16816.F32 R28, R56, R70.reuse, R28 ;  /* 0x00000046381c723c */ /* 0x080ff0000000181c */
[C---:B------:R-:W-:Y:S07]  /*1d150*/  HMMA.16816.F32 R32, R52.reuse, R70, R32 ;  /* 0x000000463420723c */ /* 0x040fee0000001820 */
[----:B------:R-:W-:Y:S01]  /*1d160*/  MOV R70, R2 ;  /* 0x0000000200467202 */ /* 0x000fe20000000f00 */
[-C--:B------:R-:W-:Y:S08]  /*1d170*/  HMMA.16816.F32 R36, R52, R72.reuse, R36 ;  /* 0x000000483424723c */ /* 0x080ff00000001824 */
        /* <DEDUP_REMOVED lines=134> */
.L_x_1586:
[----:B------:R-:W3:Y:S04]  /*1d9e0*/  LDL.LU R6, [R1+0x8] ;  /* 0x0000080001067983 */ /* 0x000ee80000300800 */
[----:B--2---:R-:W2:Y:S04]  /*1d9f0*/  LDL.LU R9, [R1+0xc] ;  /* 0x00000c0001097983 */ /* 0x004ea80000300800 */
[----:B----4-:R-:W4:Y:S04]  /*1da00*/  LDL.LU R8, [R1+0x10] ;  /* 0x0000100001087983 */ /* 0x010f280000300800 */
[----:B------:R-:W4:Y:S01]  /*1da10*/  LDL.LU R2, [R1+0x14] ;  /* 0x0000140001027983 */ /* 0x000f220000300800 */
[----:B------:R-:W-:-:S02]  /*1da20*/  MOV R36, 0xff800000 ;  /* 0xff80000000247802 */ /* 0x000fc40000000f00 */
[----:B------:R-:W-:Y:S02]  /*1da30*/  MOV R37, 0xff800000 ;  /* 0xff80000000257802 */ /* 0x000fe40000000f00 */
[----:B------:R-:W-:Y:S02]  /*1da40*/  MOV R38, 0xff800000 ;  /* 0xff80000000267802 */ /* 0x000fe40000000f00 */
[----:B------:R-:W-:Y:S02]  /*1da50*/  MOV R39, 0xff800000 ;  /* 0xff80000000277802 */ /* 0x000fe40000000f00 */
[----:B------:R-:W-:Y:S01]  /*1da60*/  PLOP3.LUT P4, PT, PT, PT, PT, 0x8, 0x0 ;  /* 0x000000000000781c */ /* 0x000fe20003f8e170 */
[----:B---3--:R-:W1:Y:S04]  /*1da70*/  SHFL.BFLY PT, R4, R6, 0x2, 0x1f ;  /* 0x0c401f0006047f89 */ /* 0x008e6800000e0000 */
[----:B--2---:R-:W2:Y:S04]  /*1da80*/  SHFL.BFLY PT, R5, R9, 0x2, 0x1f ;  /* 0x0c401f0009057f89 */ /* 0x004ea800000e0000 */
[----:B----4-:R-:W3:Y:S01]  /*1da90*/  SHFL.BFLY PT, R7, R2, 0x2, 0x1f ;  /* 0x0c401f0002077f89 */ /* 0x010ee200000e0000 */
        /* <DEDUP_REMOVED lines=108> */
.L_x_1530:
        /* <DEDUP_REMOVED lines=135> */
.L_x_1591:
        /* <DEDUP_REMOVED lines=196> */
.L_x_1590:
        /* <DEDUP_REMOVED lines=31> */
.L_x_1592:
        /* <DEDUP_REMOVED lines=43> */
.L_x_1594:
[----:B------:R-:W-:Y:S05]  /*1fab0*/  BSYNC B0 ;  /* 0x0000000000007941 */ /* 0x000fea0003800000 */
.L_x_1593:
        /* <DEDUP_REMOVED lines=109> */
.L_x_1595:
        /* <DEDUP_REMOVED lines=15> */
.L_x_1617:


//--------------------- .nv.shared._ZN7cutlass13device_kernelIN5flash19enable_sm80_to_sm89INS1_16FlashAttnFwdSm80INS1_25CollectiveMainloopFwdSm80ILi4ELi1ELb0EN4cute5tupleIJNS5_1CILi128EEENS7_ILi112EEENS7_ILi64EEEEEELi64ENS_6half_tEfNS_4arch4Sm80ELb0ELb0ELb1ELb0ELb1ELb0ELb1ELb0EEENS1_21CollectiveEpilogueFwdINS6_IJS8_SA_S9_EEENS6_IJNS7_ILi1EEESI_SI_EEESC_SE_Li128ELb0ELb1ELb0ELb0EEENS1_19SingleTileSchedulerILb0ELb0ELb1ELi128EEEEEEEEEvNT_6ParamsE --------------------------
	.section	.nv.shared._ZN7cutlass13device_kernelIN5flash19enable_sm80_to_sm89INS1_16FlashAttnFwdSm80INS1_25CollectiveMainloopFwdSm80ILi4ELi1ELb0EN4cute5tupleIJNS5_1CILi128EEENS7_ILi112EEENS7_ILi64EEEEEELi64ENS_6half_tEfNS_4arch4Sm80ELb0ELb0ELb1ELb0ELb1ELb0ELb1ELb0EEENS1_21CollectiveEpilogueFwdINS6_IJS8_SA_S9_EEENS6_IJNS7_ILi1EEESI_SI_EEESC_SE_Li128ELb0ELb1ELb0ELb0EEENS1_19SingleTileSchedulerILb0ELb0ELb1ELi128EEEEEEEEEvNT_6ParamsE,"aw",@nobits
	.sectionflags	@""
	.align	16


//--------------------- .nv.global                --------------------------
	.section	.nv.global,"aw",@nobits
.nv.global:
	.type		_ZN82_INTERNAL_fdc0a450_46_flash_fwd_hdim64_fp16_paged_softcapall_sm80_cu_0106449f_35604cute1_E,@object
	.size		_ZN82_INTERNAL_fdc0a450_46_flash_fwd_hdim64_fp16_paged_softcapall_sm80_cu_0106449f_35604cute1_E,(_ZN82_INTERNAL_fdc0a450_46_flash_fwd_hdim64_fp16_paged_softcapall_sm80_cu_0106449f_35604cuda3std3__45__cpo6cbeginE - _ZN82_INTERNAL_fdc0a450_46_flash_fwd_hdim64_fp16_paged_softcapall_sm80_cu_0106449f_35604cute1_E)
_ZN82_INTERNAL_fdc0a450_46_flash_fwd_hdim64_fp16_paged_softcapall_sm80_cu_0106449f_35604cute1_E:
	.zero		1
	.type		_ZN82_INTERNAL_fdc0a450_46_flash_fwd_hdim64_fp16_paged_softcapall_sm80_cu_0106449f_35604cuda3std3__45__cpo6cbeginE,@object
	.size		_ZN82_INTERNAL_fdc0a450_46_flash_fwd_hdim64_fp16_paged_softcapall_sm80_cu_0106449f_35604cuda3std3__45__cpo6cbeginE,(_ZN82_INTERNAL_fdc0a450_46_flash_fwd_hdim64_fp16_paged_softcapall_sm80_cu_0106449f_35604cuda3std3__48in_placeE - _ZN82_INTERNAL_fdc0a450_46_flash_fwd_hdim64_fp16_paged_softcapall_sm80_cu_0106449f_35604cuda3std3__45__cpo6cbeginE)
_ZN82_INTERNAL_fdc0a450_46_flash_fwd_hdim64_fp16_paged_softcapall_sm80_cu_0106449f_35604cuda3std3__45__cpo6cbeginE:
	.zero		1
	.type		_ZN82_INTERNAL_fdc0a450_46_flash_fwd_hdim64_fp16_paged_softcapall_sm80_cu_0106449f_35604cuda3std3__48in_placeE,@object
	.size		_ZN82_INTERNAL_fdc0a450_46_flash_fwd_hdim64_fp16_paged_softcapall_sm80_cu_0106449f_35604cuda3std3__48in_placeE,(_ZN82_INTERNAL_fdc0a450_46_flash_fwd_hdim64_fp16_paged_softcapall_sm80_cu_0106449f_35604cuda3std6ranges3__45__cpo9iter_moveE - _ZN82_INTERNAL_fdc0a450_46_flash_fwd_hdim64_fp16_paged_softcapall_sm80_cu_0106449f_35604cuda3std3__48in_placeE)
_ZN82_INTERNAL_fdc0a450_46_flash_fwd_hdim64_fp16_paged_softcapall_sm80_cu_0106449f_35604cuda3std3__48in_placeE:
	.zero		1
	.type		_ZN82_INTERNAL_fdc0a450_46_flash_fwd_hdim64_fp16_paged_softcapall_sm80_cu_0106449f_35604cuda3std6ranges3__45__cpo9iter_moveE,@object
	.size		_ZN82_INTERNAL_fdc0a450_46_flash_fwd_hdim64_fp16_paged_softcapall_sm80_cu_0106449f_35604cuda3std6ranges3__45__cpo9iter_moveE,(_ZN82_INTERNAL_fdc0a450_46_flash_fwd_hdim64_fp16_paged_softcapall_sm80_cu_0106449f_35604cuda3std3__45__cpo5beginE - _ZN82_INTERNAL_fdc0a450_46_flash_fwd_hdim64_fp16_paged_softcapall_sm80_cu_0106449f_35604cuda3std6ranges3__45__cpo9iter_moveE)
_ZN82_INTERNAL_fdc0a450_46_flash_fwd_hdim64_fp16_paged_softcapall_sm80_cu_0106449f_35604cuda3std6ranges3__45__cpo9iter_moveE:
	.zero		1
	.type		_ZN82_INTERNAL_fdc0a450_46_flash_fwd_hdim64_fp16_paged_softcapall_sm80_cu_0106449f_35604cuda3std3__45__cpo5beginE,@object
	.size		_ZN82_INTERNAL_fdc0a450_46_flash_fwd_hdim64_fp16_paged_softcapall_sm80_cu_0106449f_35604cuda3std3__45__cpo5beginE,(_ZN82_INTERNAL_fdc0a450_46_flash_fwd_hdim64_fp16_paged_softcapall_sm80_cu_0106449f_35604cuda3std3__484_GLOBAL__N__fdc0a450_46_flash_fwd_hdim64_fp16_paged_softcapall_sm80_cu_0106449f_35606ignoreE - _ZN82_INTERNAL_fdc0a450_46_flash_fwd_hdim64_fp16_paged_softcapall_sm80_cu_0106449f_35604cuda3std3__45__cpo5beginE)
_ZN82_INTERNAL_fdc0a450_46_flash_fwd_hdim64_fp16_paged_softcapall_sm80_cu_0106449f_35604cuda3std3__45__cpo5beginE:
	.zero		1
	.type		_ZN82_INTERNAL_fdc0a450_46_flash_fwd_hdim64_fp16_paged_softcapall_sm80_cu_0106449f_35604cuda3std3__484_GLOBAL__N__fdc0a450_46_flash_fwd_hdim64_fp16_paged_softcapall_sm80_cu_0106449f_35606ignoreE,@object
	.size		_ZN82_INTERNAL_fdc0a450_46_flash_fwd_hdim64_fp16_paged_softcapall_sm80_cu_0106449f_35604cuda3std3__484_GLOBAL__N__fdc0a450_46_flash_fwd_hdim64_fp16_paged_softcapall_sm80_cu_0106449f_35606ignoreE,(_ZN82_INTERNAL_fdc0a450_46_flash_fwd_hdim64_fp16_paged_softcapall_sm80_cu_0106449f_35604cute7productE - _ZN82_INTERNAL_fdc0a450_46_flash_fwd_hdim64_fp16_paged_softcapall_sm80_cu_0106449f_35604cuda3std3__484_GLOBAL__N__fdc0a450_46_flash_fwd_hdim64_fp16_paged_softcapall_sm80_cu_0106449f_35606ignoreE)
_ZN82_INTERNAL_fdc0a450_46_flash_fwd_hdim64_fp16_paged_softcapall_sm80_cu_0106449f_35604cuda3std3__484_GLOBAL__N__fdc0a450_46_flash_fwd_hdim64_fp16_paged_softcapall_sm80_cu_0106449f_35606ignoreE:
	.zero		1
	.type		_ZN82_INTERNAL_fdc0a450_46_flash_fwd_hdim64_fp16_paged_softcapall_sm80_cu_0106449f_35604cute7productE,@object
	.size		_ZN82_INTERNAL_fdc0a450_46_flash_fwd_hdim64_fp16_paged_softcapall_sm80_cu_0106449f_35604cute7productE,(_ZN82_INTERNAL_fdc0a450_46_flash_fwd_hdim64_fp16_paged_softcapall_sm80_cu_0106449f_35604cuda3std3__45__cpo3endE - _ZN82_INTERNAL_fdc0a450_46_flash_fwd_hdim64_fp16_paged_softcapall_sm80_cu_0106449f_35604cute7productE)
_ZN82_INTERNAL_fdc0a450_46_flash_fwd_hdim64_fp16_paged_softcapall_sm80_cu_0106449f_35604cute7productE:
	.zero		1
	.type		_ZN82_INTERNAL_fdc0a450_46_flash_fwd_hdim64_fp16_paged_softcapall_sm80_cu_0106449f_35604cuda3std3__45__cpo3endE,@object
	.size		_ZN82_INTERNAL_fdc0a450_46_flash_fwd_hdim64_fp16_paged_softcapall_sm80_cu_0106449f_35604cuda3std3__45__cpo3endE,(_ZN82_INTERNAL_fdc0a450_46_flash_fwd_hdim64_fp16_paged_softcapall_sm80_cu_0106449f_35604cuda3std3__419piecewise_constructE - _ZN82_INTERNAL_fdc0a450_46_flash_fwd_hdim64_fp16_paged_softcapall_sm80_cu_0106449f_35604cuda3std3__45__cpo3endE)
_ZN82_INTERNAL_fdc0a450_46_flash_fwd_hdim64_fp16_paged_softcapall_sm80_cu_0106449f_35604cuda3std3__45__cpo3endE:
	.zero		1
	.type		_ZN82_INTERNAL_fdc0a450_46_flash_fwd_hdim64_fp16_paged_softcapall_sm80_cu_0106449f_35604cuda3std3__419piecewise_constructE,@object
	.size		_ZN82_INTERNAL_fdc0a450_46_flash_fwd_hdim64_fp16_paged_softcapall_sm80_cu_0106449f_35604cuda3std3__419piecewise_constructE,(_ZN82_INTERNAL_fdc0a450_46_flash_fwd_hdim64_fp16_paged_softcapall_sm80_cu_0106449f_35604cuda3std3__45__cpo4cendE - _ZN82_INTERNAL_fdc0a450_46_flash_fwd_hdim64_fp16_paged_softcapall_sm80_cu_0106449f_35604cuda3std3__419piecewise_constructE)
_ZN82_INTERNAL_fdc0a450_46_flash_fwd_hdim64_fp16_paged_softcapall_sm80_cu_0106449f_35604cuda3std3__419piecewise_constructE:
	.zero		1
	.type		_ZN82_INTERNAL_fdc0a450_46_flash_fwd_hdim64_fp16_paged_softcapall_sm80_cu_0106449f_35604cuda3std3__45__cpo4cendE,@object
	.size		_ZN82_INTERNAL_fdc0a450_46_flash_fwd_hdim64_fp16_paged_softcapall_sm80_cu_0106449f_35604cuda3std3__45__cpo4cendE,(_ZN82_INTERNAL_fdc0a450_46_flash_fwd_hdim64_fp16_paged_softcapall_sm80_cu_0106449f_35604cuda3std6ranges3__45__cpo4swapE - _ZN82_INTERNAL_fdc0a450_46_flash_fwd_hdim64_fp16_paged_softcapall_sm80_cu_0106449f_35604cuda3std3__45__cpo4cendE)
_ZN82_INTERNAL_fdc0a450_46_flash_fwd_hdim64_fp16_paged_softcapall_sm80_cu_0106449f_35604cuda3std3__45__cpo4cendE:
	.zero		1
	.type		_ZN82_INTERNAL_fdc0a450_46_flash_fwd_hdim64_fp16_paged_softcapall_sm80_cu_0106449f_35604cuda3std6ranges3__45__cpo4swapE,@object
	.size		_ZN82_INTERNAL_fdc0a450_46_flash_fwd_hdim64_fp16_paged_softcapall_sm80_cu_0106449f_35604cuda3std6ranges3__45__cpo4swapE,(.L_7 - _ZN82_INTERNAL_fdc0a450_46_flash_fwd_hdim64_fp16_paged_softcapall_sm80_cu_0106449f_35604cuda3std6ranges3__45__cpo4swapE)
_ZN82_INTERNAL_fdc0a450_46_flash_fwd_hdim64_fp16_paged_softcapall_sm80_cu_0106449f_35604cuda3std6ranges3__45__cpo4swapE:
	.zero		1
.L_7:


//--------------------- .nv.shared._ZN7cutlass13device_kernelIN5flash19enable_sm80_to_sm89INS1_16FlashAttnFwdSm80INS1_25CollectiveMainloopFwdSm80ILi4ELi1ELb0EN4cute5tupleIJNS5_1CILi128EEENS7_ILi112EEENS7_ILi64EEEEEELi64ENS_6half_tEfNS_4arch4Sm80ELb0ELb0ELb1ELb1ELb1ELb0ELb1ELb0EEENS1_21CollectiveEpilogueFwdINS6_IJS8_SA_S9_EEENS6_IJNS7_ILi1EEESI_SI_EEESC_SE_Li128ELb1ELb1ELb0ELb0EEENS1_19SingleTileSchedulerILb1ELb0ELb1ELi128EEEEEEEEEvNT_6ParamsE --------------------------
	.section	.nv.shared._ZN7cutlass13device_kernelIN5flash19enable_sm80_to_sm89INS1_16FlashAttnFwdSm80INS1_25CollectiveMainloopFwdSm80ILi4ELi1ELb0EN4cute5tupleIJNS5_1CILi128EEENS7_ILi112EEENS7_ILi64EEEEEELi64ENS_6half_tEfNS_4arch4Sm80ELb0ELb0ELb1ELb1ELb1ELb0ELb1ELb0EEENS1_21CollectiveEpilogueFwdINS6_IJS8_SA_S9_EEENS6_IJNS7_ILi1EEESI_SI_EEESC_SE_Li128ELb1ELb1ELb0ELb0EEENS1_19SingleTileSchedulerILb1ELb0ELb1ELi128EEEEEEEEEvNT_6ParamsE,"aw",@nobits
	.sectionflags	@""
	.align	16


//--------------------- .nv.shared._ZN7cutlass13device_kernelIN5flash19enable_sm80_to_sm89INS1_16FlashAttnFwdSm80INS1_25CollectiveMainloopFwdSm80ILi4ELi1ELb0EN4cute5tupleIJNS5_1CILi128EEENS7_ILi112EEENS7_ILi64EEEEEELi64ENS_6half_tEfNS_4arch4Sm80ELb0ELb0ELb1ELb1ELb1ELb1ELb1ELb0EEENS1_21CollectiveEpilogueFwdINS6_IJS8_SA_S9_EEENS6_IJNS7_ILi1EEESI_SI_EEESC_SE_Li128ELb1ELb1ELb0ELb0EEENS1_19SingleTileSchedulerILb1ELb0ELb1ELi128EEEEEEEEEvNT_6ParamsE --------------------------
	.section	.nv.shared._ZN7cutlass13device_kernelIN5flash19enable_sm80_to_sm89INS1_16FlashAttnFwdSm80INS1_25CollectiveMainloopFwdSm80ILi4ELi1ELb0EN4cute5tupleIJNS5_1CILi128EEENS7_ILi112EEENS7_ILi64EEEEEELi64ENS_6half_tEfNS_4arch4Sm80ELb0ELb0ELb1ELb1ELb1ELb1ELb1ELb0EEENS1_21CollectiveEpilogueFwdINS6_IJS8_SA_S9_EEENS6_IJNS7_ILi1EEESI_SI_EEESC_SE_Li128ELb1ELb1ELb0ELb0EEENS1_19SingleTileSchedulerILb1ELb0ELb1ELi128EEEEEEEEEvNT_6ParamsE,"aw",@nobits
	.sectionflags	@""
	.align	16


//--------------------- .nv.shared._ZN7cutlass13device_kernelIN5flash19enable_sm80_to_sm89INS1_16FlashAttnFwdSm80INS1_25CollectiveMainloopFwdSm80ILi4ELi1ELb0EN4cute5tupleIJNS5_1CILi128EEENS7_ILi96EEENS7_ILi64EEEEEELi64ENS_6half_tEfNS_4arch4Sm80ELb0ELb1ELb1ELb0ELb1ELb0ELb1ELb0EEENS1_21CollectiveEpilogueFwdINS6_IJS8_SA_S9_EEENS6_IJNS7_ILi1EEESI_SI_EEESC_SE_Li128ELb0ELb1ELb0ELb0EEENS1_19SingleTileSchedulerILb0ELb0ELb1ELi128EEEEEEEEEvNT_6ParamsE --------------------------
	.section	.nv.shared._ZN7cutlass13device_kernelIN5flash19enable_sm80_to_sm89INS1_16FlashAttnFwdSm80INS1_25CollectiveMainloopFwdSm80ILi4ELi1ELb0EN4cute5tupleIJNS5_1CILi128EEENS7_ILi96EEENS7_ILi64EEEEEELi64ENS_6half_tEfNS_4arch4Sm80ELb0ELb1ELb1ELb0ELb1ELb0ELb1ELb0EEENS1_21CollectiveEpilogueFwdINS6_IJS8_SA_S9_EEENS6_IJNS7_ILi1EEESI_SI_EEESC_SE_Li128ELb0ELb1ELb0ELb0EEENS1_19SingleTileSchedulerILb0ELb0ELb1ELi128EEEEEEEEEvNT_6ParamsE,"aw",@nobits
	.sectionflags	@""
	.align	16


//--------------------- .nv.shared._ZN7cutlass13device_kernelIN5flash19enable_sm80_to_sm89INS1_16FlashAttnFwdSm80INS1_25CollectiveMainloopFwdSm80ILi4ELi1ELb0EN4cute5tupleIJNS5_1CILi128EEENS7_ILi96EEENS7_ILi64EEEEEELi64ENS_6half_tEfNS_4arch4Sm80ELb0ELb1ELb1ELb1ELb1ELb0ELb1ELb0EEENS1_21CollectiveEpilogueFwdINS6_IJS8_SA_S9_EEENS6_IJNS7_ILi1EEESI_SI_EEESC_SE_Li128ELb1ELb1ELb0ELb0EEENS1_19SingleTileSchedulerILb1ELb0ELb1ELi128EEEEEEEEEvNT_6ParamsE --------------------------
	.section	.nv.shared._ZN7cutlass13device_kernelIN5flash19enable_sm80_to_sm89INS1_16FlashAttnFwdSm80INS1_25CollectiveMainloopFwdSm80ILi4ELi1ELb0EN4cute5tupleIJNS5_1CILi128EEENS7_ILi96EEENS7_ILi64EEEEEELi64ENS_6half_tEfNS_4arch4Sm80ELb0ELb1ELb1ELb1ELb1ELb0ELb1ELb0EEENS1_21CollectiveEpilogueFwdINS6_IJS8_SA_S9_EEENS6_IJNS7_ILi1EEESI_SI_EEESC_SE_Li128ELb1ELb1ELb0ELb0EEENS1_19SingleTileSchedulerILb1ELb0ELb1ELi128EEEEEEEEEvNT_6ParamsE,"aw",@nobits
	.sectionflags	@""
	.align	16


//--------------------- .nv.shared._ZN7cutlass13device_kernelIN5flash19enable_sm80_to_sm89INS1_16FlashAttnFwdSm80INS1_25CollectiveMainloopFwdSm80ILi4ELi1ELb0EN4cute5tupleIJNS5_1CILi128EEENS7_ILi96EEENS7_ILi64EEEEEELi64ENS_6half_tEfNS_4arch4Sm80ELb0ELb1ELb1ELb1ELb1ELb1ELb1ELb0EEENS1_21CollectiveEpilogueFwdINS6_IJS8_SA_S9_EEENS6_IJNS7_ILi1EEESI_SI_EEESC_SE_Li128ELb1ELb1ELb0ELb0EEENS1_19SingleTileSchedulerILb1ELb0ELb1ELi128EEEEEEEEEvNT_6ParamsE --------------------------
	.section	.nv.shared._ZN7cutlass13device_kernelIN5flash19enable_sm80_to_sm89INS1_16FlashAttnFwdSm80INS1_25CollectiveMainloopFwdSm80ILi4ELi1ELb0EN4cute5tupleIJNS5_1CILi128EEENS7_ILi96EEENS7_ILi64EEEEEELi64ENS_6half_tEfNS_4arch4Sm80ELb0ELb1ELb1ELb1ELb1ELb1ELb1ELb0EEENS1_21CollectiveEpilogueFwdINS6_IJS8_SA_S9_EEENS6_IJNS7_ILi1EEESI_SI_EEESC_SE_Li128ELb1ELb1ELb0ELb0EEENS1_19SingleTileSchedulerILb1ELb0ELb1ELi128EEEEEEEEEvNT_6ParamsE,"aw",@nobits
	.sectionflags	@""
	.align	16


//--------------------- .nv.shared._ZN7cutlass13device_kernelIN5flash19enable_sm80_to_sm89INS1_16FlashAttnFwdSm80INS1_25CollectiveMainloopFwdSm80ILi4ELi1ELb0EN4cute5tupleIJNS5_1CILi128EEENS7_ILi112EEENS7_ILi64EEEEEELi64ENS_6half_tEfNS_4arch4Sm80ELb1ELb0ELb1ELb0ELb1ELb0ELb1ELb0EEENS1_21CollectiveEpilogueFwdINS6_IJS8_SA_S9_EEENS6_IJNS7_ILi1EEESI_SI_EEESC_SE_Li128ELb0ELb1ELb0ELb0EEENS1_30DynamicPersistentTileSchedulerILi128ELi128ELb0ELb1ELb0EEEEEEEEEvNT_6ParamsE --------------------------
	.section	.nv.shared._ZN7cutlass13device_kernelIN5flash19enable_sm80_to_sm89INS1_16FlashAttnFwdSm80INS1_25CollectiveMainloopFwdSm80ILi4ELi1ELb0EN4cute5tupleIJNS5_1CILi128EEENS7_ILi112EEENS7_ILi64EEEEEELi64ENS_6half_tEfNS_4arch4Sm80ELb1ELb0ELb1ELb0ELb1ELb0ELb1ELb0EEENS1_21CollectiveEpilogueFwdINS6_IJS8_SA_S9_EEENS6_IJNS7_ILi1EEESI_SI_EEESC_SE_Li128ELb0ELb1ELb0ELb0EEENS1_30DynamicPersistentTileSchedulerILi128ELi128ELb0ELb1ELb0EEEEEEEEEvNT_6ParamsE,"aw",@nobits
	.sectionflags	@""
	.align	16


//--------------------- .nv.shared._ZN7cutlass13device_kernelIN5flash19enable_sm80_to_sm89INS1_16FlashAttnFwdSm80INS1_25CollectiveMainloopFwdSm80ILi4ELi1ELb0EN4cute5tupleIJNS5_1CILi128EEENS7_ILi112EEENS7_ILi64EEEEEELi64ENS_6half_tEfNS_4arch4Sm80ELb1ELb0ELb1ELb1ELb1ELb0ELb1ELb0EEENS1_21CollectiveEpilogueFwdINS6_IJS8_SA_S9_EEENS6_IJNS7_ILi1EEESI_SI_EEESC_SE_Li128ELb1ELb1ELb0ELb0EEENS1_19SingleTileSchedulerILb1ELb0ELb1ELi128EEEEEEEEEvNT_6ParamsE --------------------------
	.section	.nv.shared._ZN7cutlass13device_kernelIN5flash19enable_sm80_to_sm89INS1_16FlashAttnFwdSm80INS1_25CollectiveMainloopFwdSm80ILi4ELi1ELb0EN4cute5tupleIJNS5_1CILi128EEENS7_ILi112EEENS7_ILi64EEEEEELi64ENS_6half_tEfNS_4arch4Sm80ELb1ELb0ELb1ELb1ELb1ELb0ELb1ELb0EEENS1_21CollectiveEpilogueFwdINS6_IJS8_SA_S9_EEENS6_IJNS7_ILi1EEESI_SI_EEESC_SE_Li128ELb1ELb1ELb0ELb0EEENS1_19SingleTileSchedulerILb1ELb0ELb1ELi128EEEEEEEEEvNT_6ParamsE,"aw",@nobits
	.sectionflags	@""
	.align	16


//--------------------- .nv.shared._ZN7cutlass13device_kernelIN5flash19enable_sm80_to_sm89INS1_16FlashAttnFwdSm80INS1_25CollectiveMainloopFwdSm80ILi4ELi1ELb0EN4cute5tupleIJNS5_1CILi128EEENS7_ILi112EEENS7_ILi64EEEEEELi64ENS_6half_tEfNS_4arch4Sm80ELb1ELb0ELb1ELb1ELb1ELb1ELb1ELb0EEENS1_21CollectiveEpilogueFwdINS6_IJS8_SA_S9_EEENS6_IJNS7_ILi1EEESI_SI_EEESC_SE_Li128ELb1ELb1ELb0ELb0EEENS1_19SingleTileSchedulerILb1ELb0ELb1ELi128EEEEEEEEEvNT_6ParamsE --------------------------
	.section	.nv.shared._ZN7cutlass13device_kernelIN5flash19enable_sm80_to_sm89INS1_16FlashAttnFwdSm80INS1_25CollectiveMainloopFwdSm80ILi4ELi1ELb0EN4cute5tupleIJNS5_1CILi128EEENS7_ILi112EEENS7_ILi64EEEEEELi64ENS_6half_tEfNS_4arch4Sm80ELb1ELb0ELb1ELb1ELb1ELb1ELb1ELb0EEENS1_21CollectiveEpilogueFwdINS6_IJS8_SA_S9_EEENS6_IJNS7_ILi1EEESI_SI_EEESC_SE_Li128ELb1ELb1ELb0ELb0EEENS1_19SingleTileSchedulerILb1ELb0ELb1ELi128EEEEEEEEEvNT_6ParamsE,"aw",@nobits
	.sectionflags	@""
	.align	16


//--------------------- .nv.shared._ZN7cutlass13device_kernelIN5flash19enable_sm80_to_sm89INS1_16FlashAttnFwdSm80INS1_25CollectiveMainloopFwdSm80ILi4ELi1ELb0EN4cute5tupleIJNS5_1CILi128EEENS7_ILi112EEENS7_ILi64EEEEEELi64ENS_6half_tEfNS_4arch4Sm80ELb0ELb0ELb0ELb0ELb1ELb0ELb1ELb0EEENS1_21CollectiveEpilogueFwdINS6_IJS8_SA_S9_EEENS6_IJNS7_ILi1EEESI_SI_EEESC_SE_Li128ELb0ELb1ELb0ELb0EEENS1_19SingleTileSchedulerILb0ELb0ELb1ELi128EEEEEEEEEvNT_6ParamsE --------------------------
	.section	.nv.shared._ZN7cutlass13device_kernelIN5flash19enable_sm80_to_sm89INS1_16FlashAttnFwdSm80INS1_25CollectiveMainloopFwdSm80ILi4ELi1ELb0EN4cute5tupleIJNS5_1CILi128EEENS7_ILi112EEENS7_ILi64EEEEEELi64ENS_6half_tEfNS_4arch4Sm80ELb0ELb0ELb0ELb0ELb1ELb0ELb1ELb0EEENS1_21CollectiveEpilogueFwdINS6_IJS8_SA_S9_EEENS6_IJNS7_ILi1EEESI_SI_EEESC_SE_Li128ELb0ELb1ELb0ELb0EEENS1_19SingleTileSchedulerILb0ELb0ELb1ELi128EEEEEEEEEvNT_6ParamsE,"aw",@nobits
	.sectionflags	@""
	.align	16


//--------------------- .nv.shared._ZN7cutlass13device_kernelIN5flash19enable_sm80_to_sm89INS1_16FlashAttnFwdSm80INS1_25CollectiveMainloopFwdSm80ILi4ELi1ELb0EN4cute5tupleIJNS5_1CILi128EEENS7_ILi112EEENS7_ILi64EEEEEELi64ENS_6half_tEfNS_4arch4Sm80ELb0ELb0ELb0ELb1ELb1ELb0ELb1ELb0EEENS1_21CollectiveEpilogueFwdINS6_IJS8_SA_S9_EEENS6_IJNS7_ILi1EEESI_SI_EEESC_SE_Li128ELb1ELb1ELb0ELb0EEENS1_19SingleTileSchedulerILb1ELb0ELb1ELi128EEEEEEEEEvNT_6ParamsE --------------------------
	.section	.nv.shared._ZN7cutlass13device_kernelIN5flash19enable_sm80_to_sm89INS1_16FlashAttnFwdSm80INS1_25CollectiveMainloopFwdSm80ILi4ELi1ELb0EN4cute5tupleIJNS5_1CILi128EEENS7_ILi112EEENS7_ILi64EEEEEELi64ENS_6half_tEfNS_4arch4Sm80ELb0ELb0ELb0ELb1ELb1ELb0ELb1ELb0EEENS1_21CollectiveEpilogueFwdINS6_IJS8_SA_S9_EEENS6_IJNS7_ILi1EEESI_SI_EEESC_SE_Li128ELb1ELb1ELb0ELb0EEENS1_19SingleTileSchedulerILb1ELb0ELb1ELi128EEEEEEEEEvNT_6ParamsE,"aw",@nobits
	.sectionflags	@""
	.align	16


//--------------------- .nv.shared._ZN7cutlass13device_kernelIN5flash19enable_sm80_to_sm89INS1_16FlashAttnFwdSm80INS1_25CollectiveMainloopFwdSm80ILi4ELi1ELb0EN4cute5tupleIJNS5_1CILi128EEENS7_ILi112EEENS7_ILi64EEEEEELi64ENS_6half_tEfNS_4arch4Sm80ELb0ELb0ELb0ELb1ELb1ELb1ELb1ELb0EEENS1_21CollectiveEpilogueFwdINS6_IJS8_SA_S9_EEENS6_IJNS7_ILi1EEESI_SI_EEESC_SE_Li128ELb1ELb1ELb0ELb0EEENS1_19SingleTileSchedulerILb1ELb0ELb1ELi128EEEEEEEEEvNT_6ParamsE --------------------------
	.section	.nv.shared._ZN7cutlass13device_kernelIN5flash19enable_sm80_to_sm89INS1_16FlashAttnFwdSm80INS1_25CollectiveMainloopFwdSm80ILi4ELi1ELb0EN4cute5tupleIJNS5_1CILi128EEENS7_ILi112EEENS7_ILi64EEEEEELi64ENS_6half_tEfNS_4arch4Sm80ELb0ELb0ELb0ELb1ELb1ELb1ELb1ELb0EEENS1_21CollectiveEpilogueFwdINS6_IJS8_SA_S9_EEENS6_IJNS7_ILi1EEESI_SI_EEESC_SE_Li128ELb1ELb1ELb0ELb0EEENS1_19SingleTileSchedulerILb1ELb0ELb1ELi128EEEEEEEEEvNT_6ParamsE,"aw",@nobits
	.sectionflags	@""
	.align	16


//--------------------- .nv.shared._ZN7cutlass13device_kernelIN5flash19enable_sm80_to_sm89INS1_16FlashAttnFwdSm80INS1_25CollectiveMainloopFwdSm80ILi4ELi1ELb0EN4cute5tupleIJNS5_1CILi128EEENS7_ILi96EEENS7_ILi64EEEEEELi64ENS_6half_tEfNS_4arch4Sm80ELb0ELb1ELb0ELb0ELb1ELb0ELb1ELb0EEENS1_21CollectiveEpilogueFwdINS6_IJS8_SA_S9_EEENS6_IJNS7_ILi1EEESI_SI_EEESC_SE_Li128ELb0ELb1ELb0ELb0EEENS1_19SingleTileSchedulerILb0ELb0ELb1ELi128EEEEEEEEEvNT_6ParamsE --------------------------
	.section	.nv.shared._ZN7cutlass13device_kernelIN5flash19enable_sm80_to_sm89INS1_16FlashAttnFwdSm80INS1_25CollectiveMainloopFwdSm80ILi4ELi1ELb0EN4cute5tupleIJNS5_1CILi128EEENS7_ILi96EEENS7_ILi64EEEEEELi64ENS_6half_tEfNS_4arch4Sm80ELb0ELb1ELb0ELb0ELb1ELb0ELb1ELb0EEENS1_21CollectiveEpilogueFwdINS6_IJS8_SA_S9_EEENS6_IJNS7_ILi1EEESI_SI_EEESC_SE_Li128ELb0ELb1ELb0ELb0EEENS1_19SingleTileSchedulerILb0ELb0ELb1ELi128EEEEEEEEEvNT_6ParamsE,"aw",@nobits
	.sectionflags	@""
	.align	16


//--------------------- .nv.shared._ZN7cutlass13device_kernelIN5flash19enable_sm80_to_sm89INS1_16FlashAttnFwdSm80INS1_25CollectiveMainloopFwdSm80ILi4ELi1ELb0EN4cute5tupleIJNS5_1CILi128EEENS7_ILi96EEENS7_ILi64EEEEEELi64ENS_6half_tEfNS_4arch4Sm80ELb0ELb1ELb0ELb1ELb1ELb0ELb1ELb0EEENS1_21CollectiveEpilogueFwdINS6_IJS8_SA_S9_EEENS6_IJNS7_ILi1EEESI_SI_EEESC_SE_Li128ELb1ELb1ELb0ELb0EEENS1_19SingleTileSchedulerILb1ELb0ELb1ELi128EEEEEEEEEvNT_6ParamsE --------------------------
	.section	.nv.shared._ZN7cutlass13device_kernelIN5flash19enable_sm80_to_sm89INS1_16FlashAttnFwdSm80INS1_25CollectiveMainloopFwdSm80ILi4ELi1ELb0EN4cute5tupleIJNS5_1CILi128EEENS7_ILi96EEENS7_ILi64EEEEEELi64ENS_6half_tEfNS_4arch4Sm80ELb0ELb1ELb0ELb1ELb1ELb0ELb1ELb0EEENS1_21CollectiveEpilogueFwdINS6_IJS8_SA_S9_EEENS6_IJNS7_ILi1EEESI_SI_EEESC_SE_Li128ELb1ELb1ELb0ELb0EEENS1_19SingleTileSchedulerILb1ELb0ELb1ELi128EEEEEEEEEvNT_6ParamsE,"aw",@nobits
	.sectionflags	@""
	.align	16


//--------------------- .nv.shared._ZN7cutlass13device_kernelIN5flash19enable_sm80_to_sm89INS1_16FlashAttnFwdSm80INS1_25CollectiveMainloopFwdSm80ILi4ELi1ELb0EN4cute5tupleIJNS5_1CILi128EEENS7_ILi96EEENS7_ILi64EEEEEELi64ENS_6half_tEfNS_4arch4Sm80ELb0ELb1ELb0ELb1ELb1ELb1ELb1ELb0EEENS1_21CollectiveEpilogueFwdINS6_IJS8_SA_S9_EEENS6_IJNS7_ILi1EEESI_SI_EEESC_SE_Li128ELb1ELb1ELb0ELb0EEENS1_19SingleTileSchedulerILb1ELb0ELb1ELi128EEEEEEEEEvNT_6ParamsE --------------------------
	.section	.nv.shared._ZN7cutlass13device_kernelIN5flash19enable_sm80_to_sm89INS1_16FlashAttnFwdSm80INS1_25CollectiveMainloopFwdSm80ILi4ELi1ELb0EN4cute5tupleIJNS5_1CILi128EEENS7_ILi96EEENS7_ILi64EEEEEELi64ENS_6half_tEfNS_4arch4Sm80ELb0ELb1ELb0ELb1ELb1ELb1ELb1ELb0EEENS1_21CollectiveEpilogueFwdINS6_IJS8_SA_S9_EEENS6_IJNS7_ILi1EEESI_SI_EEESC_SE_Li128ELb1ELb1ELb0ELb0EEENS1_19SingleTileSchedulerILb1ELb0ELb1ELi128EEEEEEEEEvNT_6ParamsE,"aw",@nobits
	.sectionflags	@""
	.align	16


//--------------------- .nv.shared._ZN7cutlass13device_kernelIN5flash19enable_sm80_to_sm89INS1_16FlashAttnFwdSm80INS1_25CollectiveMainloopFwdSm80ILi4ELi1ELb0EN4cute5tupleIJNS5_1CILi128EEENS7_ILi112EEENS7_ILi64EEEEEELi64ENS_6half_tEfNS_4arch4Sm80ELb1ELb0ELb0ELb0ELb1ELb0ELb1ELb0EEENS1_21CollectiveEpilogueFwdINS6_IJS8_SA_S9_EEENS6_IJNS7_ILi1EEESI_SI_EEESC_SE_Li128ELb0ELb1ELb0ELb0EEENS1_30DynamicPersistentTileSchedulerILi128ELi128ELb0ELb1ELb0EEEEEEEEEvNT_6ParamsE --------------------------
	.section	.nv.shared._ZN7cutlass13device_kernelIN5flash19enable_sm80_to_sm89INS1_16FlashAttnFwdSm80INS1_25CollectiveMainloopFwdSm80ILi4ELi1ELb0EN4cute5tupleIJNS5_1CILi128EEENS7_ILi112EEENS7_ILi64EEEEEELi64ENS_6half_tEfNS_4arch4Sm80ELb1ELb0ELb0ELb0ELb1ELb0ELb1ELb0EEENS1_21CollectiveEpilogueFwdINS6_IJS8_SA_S9_EEENS6_IJNS7_ILi1EEESI_SI_EEESC_SE_Li128ELb0ELb1ELb0ELb0EEENS1_30DynamicPersistentTileSchedulerILi128ELi128ELb0ELb1ELb0EEEEEEEEEvNT_6ParamsE,"aw",@nobits
	.sectionflags	@""
	.align	16


//--------------------- .nv.shared._ZN7cutlass13device_kernelIN5flash19enable_sm80_to_sm89INS1_16FlashAttnFwdSm80INS1_25CollectiveMainloopFwdSm80ILi4ELi1ELb0EN4cute5tupleIJNS5_1CILi128EEENS7_ILi112EEENS7_ILi64EEEEEELi64ENS_6half_tEfNS_4arch4Sm80ELb1ELb0ELb0ELb1ELb1ELb0ELb1ELb0EEENS1_21CollectiveEpilogueFwdINS6_IJS8_SA_S9_EEENS6_IJNS7_ILi1EEESI_SI_EEESC_SE_Li128ELb1ELb1ELb0ELb0EEENS1_19SingleTileSchedulerILb1ELb0ELb1ELi128EEEEEEEEEvNT_6ParamsE --------------------------
	.section	.nv.shared._ZN7cutlass13device_kernelIN5flash19enable_sm80_to_sm89INS1_16FlashAttnFwdSm80INS1_25CollectiveMainloopFwdSm80ILi4ELi1ELb0EN4cute5tupleIJNS5_1CILi128EEENS7_ILi112EEENS7_ILi64EEEEEELi64ENS_6half_tEfNS_4arch4Sm80ELb1ELb0ELb0ELb1ELb1ELb0ELb1ELb0EEENS1_21CollectiveEpilogueFwdINS6_IJS8_SA_S9_EEENS6_IJNS7_ILi1EEESI_SI_EEESC_SE_Li128ELb1ELb1ELb0ELb0EEENS1_19SingleTileSchedulerILb1ELb0ELb1ELi128EEEEEEEEEvNT_6ParamsE,"aw",@nobits
	.sectionflags	@""
	.align	16


//--------------------- .nv.shared._ZN7cutlass13device_kernelIN5flash19enable_sm80_to_sm89INS1_16FlashAttnFwdSm80INS1_25CollectiveMainloopFwdSm80ILi4ELi1ELb0EN4cute5tupleIJNS5_1CILi128EEENS7_ILi112EEENS7_ILi64EEEEEELi64ENS_6half_tEfNS_4arch4Sm80ELb1ELb0ELb0ELb1ELb1ELb1ELb1ELb0EEENS1_21CollectiveEpilogueFwdINS6_IJS8_SA_S9_EEENS6_IJNS7_ILi1EEESI_SI_EEESC_SE_Li128ELb1ELb1ELb0ELb0EEENS1_19SingleTileSchedulerILb1ELb0ELb1ELi128EEEEEEEEEvNT_6ParamsE --------------------------
	.section	.nv.shared._ZN7cutlass13device_kernelIN5flash19enable_sm80_to_sm89INS1_16FlashAttnFwdSm80INS1_25CollectiveMainloopFwdSm80ILi4ELi1ELb0EN4cute5tupleIJNS5_1CILi128EEENS7_ILi112EEENS7_ILi64EEEEEELi64ENS_6half_tEfNS_4arch4Sm80ELb1ELb0ELb0ELb1ELb1ELb1ELb1ELb0EEENS1_21CollectiveEpilogueFwdINS6_IJS8_SA_S9_EEENS6_IJNS7_ILi1EEESI_SI_EEESC_SE_Li128ELb1ELb1ELb0ELb0EEENS1_19SingleTileSchedulerILb1ELb0ELb1ELi128EEEEEEEEEvNT_6ParamsE,"aw",@nobits
	.sectionflags	@""
	.align	16
